	.target	sm_100a

	.elftype	@"ET_EXEC"


//--------------------- .note.nv.tkinfo           --------------------------
	.section	.note.nv.tkinfo,"",@"SHT_NOTE"
	.sectionflags	@"SHF_NOTE_NV_TKINFO"
	.tkinfo
        /*0018*/ 	.word	0x00000002
        /*0030*/ 	.string	""
        /*0030*/ 	.string	"ptxas"
        /*0030*/ 	.string	"Cuda compilation tools, release 13.0, V13.0.88"
        /*0030*/ 	.string	"Build cuda_13.0.r13.0/compiler.36424714_0"
        /*0030*/ 	.string	"-arch sm_100a -m 64 "



//--------------------- .note.nv.cuinfo           --------------------------
	.section	.note.nv.cuinfo,"",@"SHT_NOTE"
	.sectionflags	@"SHF_NOTE_NV_CUINFO"
        /*0018*/ 	.short	0x0002
        /*001a*/ 	.short	0x0064
        /*001c*/ 	.short	0x0082
	.zero		2


//--------------------- .nv.info                  --------------------------
	.section	.nv.info,"",@"SHT_CUDA_INFO"
	.align	4


	//----- nvinfo : EIATTR_REGCOUNT
	.align		4
        /*0000*/ 	.byte	0x04, 0x2f
        /*0002*/ 	.short	(.L_10 - .L_9)
	.align		4
.L_9:
        /*0004*/ 	.word	index@(_ZN10layer_norm13ln_fwd_kernelINS_13Kernel_traitsIfffffjLj768ELj1ELj4ELj1ELj16ENS_18Kernel_traits_baseILj768EfffffjLj128EEEEELb1ELb1ELb1ELb1EEEvNS_9FwdParamsE)
        /*0008*/ 	.word	0x00000096


	//----- nvinfo : EIATTR_FRAME_SIZE
	.align		4
.L_10:
        /*000c*/ 	.byte	0x04, 0x11
        /*000e*/ 	.short	(.L_12 - .L_11)
	.align		4
.L_11:
        /*0010*/ 	.word	index@(_ZN10layer_norm13ln_fwd_kernelINS_13Kernel_traitsIfffffjLj768ELj1ELj4ELj1ELj16ENS_18Kernel_traits_baseILj768EfffffjLj128EEEEELb1ELb1ELb1ELb1EEEvNS_9FwdParamsE)
        /*0014*/ 	.word	0x00000000


	//----- nvinfo : EIATTR_REGCOUNT
	.align		4
.L_12:
        /*0018*/ 	.byte	0x04, 0x2f
        /*001a*/ 	.short	(.L_14 - .L_13)
	.align		4
.L_13:
        /*001c*/ 	.word	index@(_ZN10layer_norm13ln_fwd_kernelINS_13Kernel_traitsIfffffjLj768ELj1ELj4ELj1ELj16ENS_18Kernel_traits_baseILj768EfffffjLj128EEEEELb1ELb1ELb1ELb0EEEvNS_9FwdParamsE)
        /*0020*/ 	.word	0x0000008a


	//----- nvinfo : EIATTR_FRAME_SIZE
	.align		4
.L_14:
        /*0024*/ 	.byte	0x04, 0x11
        /*0026*/ 	.short	(.L_16 - .L_15)
	.align		4
.L_15:
        /*0028*/ 	.word	index@(_ZN10layer_norm13ln_fwd_kernelINS_13Kernel_traitsIfffffjLj768ELj1ELj4ELj1ELj16ENS_18Kernel_traits_baseILj768EfffffjLj128EEEEELb1ELb1ELb1ELb0EEEvNS_9FwdParamsE)
        /*002c*/ 	.word	0x00000000


	//----- nvinfo : EIATTR_REGCOUNT
	.align		4
.L_16:
        /*0030*/ 	.byte	0x04, 0x2f
        /*0032*/ 	.short	(.L_18 - .L_17)
	.align		4
.L_17:
        /*0034*/ 	.word	index@(_ZN10layer_norm13ln_fwd_kernelINS_13Kernel_traitsIfffffjLj768ELj1ELj4ELj1ELj16ENS_18Kernel_traits_baseILj768EfffffjLj128EEEEELb1ELb1ELb0ELb1EEEvNS_9FwdParamsE)
        /*0038*/ 	.word	0x00000095


	//----- nvinfo : EIATTR_FRAME_SIZE
	.align		4
.L_18:
        /*003c*/ 	.byte	0x04, 0x11
        /*003e*/ 	.short	(.L_20 - .L_19)
	.align		4
.L_19:
        /*0040*/ 	.word	index@(_ZN10layer_norm13ln_fwd_kernelINS_13Kernel_traitsIfffffjLj768ELj1ELj4ELj1ELj16ENS_18Kernel_traits_baseILj768EfffffjLj128EEEEELb1ELb1ELb0ELb1EEEvNS_9FwdParamsE)
        /*0044*/ 	.word	0x00000000


	//----- nvinfo : EIATTR_REGCOUNT
	.align		4
.L_20:
        /*0048*/ 	.byte	0x04, 0x2f
        /*004a*/ 	.short	(.L_22 - .L_21)
	.align		4
.L_21:
        /*004c*/ 	.word	index@(_ZN10layer_norm13ln_fwd_kernelINS_13Kernel_traitsIfffffjLj768ELj1ELj4ELj1ELj16ENS_18Kernel_traits_baseILj768EfffffjLj128EEEEELb1ELb1ELb0ELb0EEEvNS_9FwdParamsE)
        /*0050*/ 	.word	0x00000080


	//----- nvinfo : EIATTR_FRAME_SIZE
	.align		4
.L_22:
        /*0054*/ 	.byte	0x04, 0x11
        /*0056*/ 	.short	(.L_24 - .L_23)
	.align		4
.L_23:
        /*0058*/ 	.word	index@(_ZN10layer_norm13ln_fwd_kernelINS_13Kernel_traitsIfffffjLj768ELj1ELj4ELj1ELj16ENS_18Kernel_traits_baseILj768EfffffjLj128EEEEELb1ELb1ELb0ELb0EEEvNS_9FwdParamsE)
        /*005c*/ 	.word	0x00000000


	//----- nvinfo : EIATTR_REGCOUNT
	.align		4
.L_24:
        /*0060*/ 	.byte	0x04, 0x2f
        /*0062*/ 	.short	(.L_26 - .L_25)
	.align		4
.L_25:
        /*0064*/ 	.word	index@(_ZN10layer_norm13ln_fwd_kernelINS_13Kernel_traitsIfffffjLj768ELj1ELj4ELj1ELj16ENS_18Kernel_traits_baseILj768EfffffjLj128EEEEELb1ELb0ELb1ELb1EEEvNS_9FwdParamsE)
        /*0068*/ 	.word	0x00000080


	//----- nvinfo : EIATTR_FRAME_SIZE
	.align		4
.L_26:
        /*006c*/ 	.byte	0x04, 0x11
        /*006e*/ 	.short	(.L_28 - .L_27)
	.align		4
.L_27:
        /*0070*/ 	.word	index@(_ZN10layer_norm13ln_fwd_kernelINS_13Kernel_traitsIfffffjLj768ELj1ELj4ELj1ELj16ENS_18Kernel_traits_baseILj768EfffffjLj128EEEEELb1ELb0ELb1ELb1EEEvNS_9FwdParamsE)
        /*0074*/ 	.word	0x00000000


	//----- nvinfo : EIATTR_REGCOUNT
	.align		4
.L_28:
        /*0078*/ 	.byte	0x04, 0x2f
        /*007a*/ 	.short	(.L_30 - .L_29)
	.align		4
.L_29:
        /*007c*/ 	.word	index@(_ZN10layer_norm13ln_fwd_kernelINS_13Kernel_traitsIfffffjLj768ELj1ELj4ELj1ELj16ENS_18Kernel_traits_baseILj768EfffffjLj128EEEEELb1ELb0ELb1ELb0EEEvNS_9FwdParamsE)
        /*0080*/ 	.word	0x0000006e


	//----- nvinfo : EIATTR_FRAME_SIZE
	.align		4
.L_30:
        /*0084*/ 	.byte	0x04, 0x11
        /*0086*/ 	.short	(.L_32 - .L_31)
	.align		4
.L_31:
        /*0088*/ 	.word	index@(_ZN10layer_norm13ln_fwd_kernelINS_13Kernel_traitsIfffffjLj768ELj1ELj4ELj1ELj16ENS_18Kernel_traits_baseILj768EfffffjLj128EEEEELb1ELb0ELb1ELb0EEEvNS_9FwdParamsE)
        /*008c*/ 	.word	0x00000000


	//----- nvinfo : EIATTR_REGCOUNT
	.align		4
.L_32:
        /*0090*/ 	.byte	0x04, 0x2f
        /*0092*/ 	.short	(.L_34 - .L_33)
	.align		4
.L_33:
        /*0094*/ 	.word	index@(_ZN10layer_norm13ln_fwd_kernelINS_13Kernel_traitsIfffffjLj768ELj1ELj4ELj1ELj16ENS_18Kernel_traits_baseILj768EfffffjLj128EEEEELb1ELb0ELb0ELb1EEEvNS_9FwdParamsE)
        /*0098*/ 	.word	0x0000007f


	//----- nvinfo : EIATTR_FRAME_SIZE
	.align		4
.L_34:
        /*009c*/ 	.byte	0x04, 0x11
        /*009e*/ 	.short	(.L_36 - .L_35)
	.align		4
.L_35:
        /*00a0*/ 	.word	index@(_ZN10layer_norm13ln_fwd_kernelINS_13Kernel_traitsIfffffjLj768ELj1ELj4ELj1ELj16ENS_18Kernel_traits_baseILj768EfffffjLj128EEEEELb1ELb0ELb0ELb1EEEvNS_9FwdParamsE)
        /*00a4*/ 	.word	0x00000000


	//----- nvinfo : EIATTR_REGCOUNT
	.align		4
.L_36:
        /*00a8*/ 	.byte	0x04, 0x2f
        /*00aa*/ 	.short	(.L_38 - .L_37)
	.align		4
.L_37:
        /*00ac*/ 	.word	index@(_ZN10layer_norm13ln_fwd_kernelINS_13Kernel_traitsIfffffjLj768ELj1ELj4ELj1ELj16ENS_18Kernel_traits_baseILj768EfffffjLj128EEEEELb1ELb0ELb0ELb0EEEvNS_9FwdParamsE)
        /*00b0*/ 	.word	0x0000006a


	//----- nvinfo : EIATTR_FRAME_SIZE
	.align		4
.L_38:
        /*00b4*/ 	.byte	0x04, 0x11
        /*00b6*/ 	.short	(.L_40 - .L_39)
	.align		4
.L_39:
        /*00b8*/ 	.word	index@(_ZN10layer_norm13ln_fwd_kernelINS_13Kernel_traitsIfffffjLj768ELj1ELj4ELj1ELj16ENS_18Kernel_traits_baseILj768EfffffjLj128EEEEELb1ELb0ELb0ELb0EEEvNS_9FwdParamsE)
        /*00bc*/ 	.word	0x00000000


	//----- nvinfo : EIATTR_REGCOUNT
	.align		4
.L_40:
        /*00c0*/ 	.byte	0x04, 0x2f
        /*00c2*/ 	.short	(.L_42 - .L_41)
	.align		4
.L_41:
        /*00c4*/ 	.word	index@(_ZN10layer_norm13ln_fwd_kernelINS_13Kernel_traitsIfffffjLj768ELj1ELj4ELj1ELj16ENS_18Kernel_traits_baseILj768EfffffjLj128EEEEELb0ELb1ELb1ELb1EEEvNS_9FwdParamsE)
        /*00c8*/ 	.word	0x0000007e


	//----- nvinfo : EIATTR_FRAME_SIZE
	.align		4
.L_42:
        /*00cc*/ 	.byte	0x04, 0x11
        /*00ce*/ 	.short	(.L_44 - .L_43)
	.align		4
.L_43:
        /*00d0*/ 	.word	index@(_ZN10layer_norm13ln_fwd_kernelINS_13Kernel_traitsIfffffjLj768ELj1ELj4ELj1ELj16ENS_18Kernel_traits_baseILj768EfffffjLj128EEEEELb0ELb1ELb1ELb1EEEvNS_9FwdParamsE)
        /*00d4*/ 	.word	0x00000000


	//----- nvinfo : EIATTR_REGCOUNT
	.align		4
.L_44:
        /*00d8*/ 	.byte	0x04, 0x2f
        /*00da*/ 	.short	(.L_46 - .L_45)
	.align		4
.L_45:
        /*00dc*/ 	.word	index@(_ZN10layer_norm13ln_fwd_kernelINS_13Kernel_traitsIfffffjLj768ELj1ELj4ELj1ELj16ENS_18Kernel_traits_baseILj768EfffffjLj128EEEEELb0ELb1ELb1ELb0EEEvNS_9FwdParamsE)
        /*00e0*/ 	.word	0x0000007c


	//----- nvinfo : EIATTR_FRAME_SIZE
	.align		4
.L_46:
        /*00e4*/ 	.byte	0x04, 0x11
        /*00e6*/ 	.short	(.L_48 - .L_47)
	.align		4
.L_47:
        /*00e8*/ 	.word	index@(_ZN10layer_norm13ln_fwd_kernelINS_13Kernel_traitsIfffffjLj768ELj1ELj4ELj1ELj16ENS_18Kernel_traits_baseILj768EfffffjLj128EEEEELb0ELb1ELb1ELb0EEEvNS_9FwdParamsE)
        /*00ec*/ 	.word	0x00000000


	//----- nvinfo : EIATTR_REGCOUNT
	.align		4
.L_48:
        /*00f0*/ 	.byte	0x04, 0x2f
        /*00f2*/ 	.short	(.L_50 - .L_49)
	.align		4
.L_49:
        /*00f4*/ 	.word	index@(_ZN10layer_norm13ln_fwd_kernelINS_13Kernel_traitsIfffffjLj768ELj1ELj4ELj1ELj16ENS_18Kernel_traits_baseILj768EfffffjLj128EEEEELb0ELb1ELb0ELb1EEEvNS_9FwdParamsE)
        /*00f8*/ 	.word	0x0000007c


	//----- nvinfo : EIATTR_FRAME_SIZE
	.align		4
.L_50:
        /*00fc*/ 	.byte	0x04, 0x11
        /*00fe*/ 	.short	(.L_52 - .L_51)
	.align		4
.L_51:
        /*0100*/ 	.word	index@(_ZN10layer_norm13ln_fwd_kernelINS_13Kernel_traitsIfffffjLj768ELj1ELj4ELj1ELj16ENS_18Kernel_traits_baseILj768EfffffjLj128EEEEELb0ELb1ELb0ELb1EEEvNS_9FwdParamsE)
        /*0104*/ 	.word	0x00000000


	//----- nvinfo : EIATTR_REGCOUNT
	.align		4
.L_52:
        /*0108*/ 	.byte	0x04, 0x2f
        /*010a*/ 	.short	(.L_54 - .L_53)
	.align		4
.L_53:
        /*010c*/ 	.word	index@(_ZN10layer_norm13ln_fwd_kernelINS_13Kernel_traitsIfffffjLj768ELj1ELj4ELj1ELj16ENS_18Kernel_traits_baseILj768EfffffjLj128EEEEELb0ELb1ELb0ELb0EEEvNS_9FwdParamsE)
        /*0110*/ 	.word	0x0000007a


	//----- nvinfo : EIATTR_FRAME_SIZE
	.align		4
.L_54:
        /*0114*/ 	.byte	0x04, 0x11
        /*0116*/ 	.short	(.L_56 - .L_55)
	.align		4
.L_55:
        /*0118*/ 	.word	index@(_ZN10layer_norm13ln_fwd_kernelINS_13Kernel_traitsIfffffjLj768ELj1ELj4ELj1ELj16ENS_18Kernel_traits_baseILj768EfffffjLj128EEEEELb0ELb1ELb0ELb0EEEvNS_9FwdParamsE)
        /*011c*/ 	.word	0x00000000


	//----- nvinfo : EIATTR_REGCOUNT
	.align		4
.L_56:
        /*0120*/ 	.byte	0x04, 0x2f
        /*0122*/ 	.short	(.L_58 - .L_57)
	.align		4
.L_57:
        /*0124*/ 	.word	index@(_ZN10layer_norm13ln_fwd_kernelINS_13Kernel_traitsIfffffjLj768ELj1ELj4ELj1ELj16ENS_18Kernel_traits_baseILj768EfffffjLj128EEEEELb0ELb0ELb1ELb1EEEvNS_9FwdParamsE)
        /*0128*/ 	.word	0x00000060


	//----- nvinfo : EIATTR_FRAME_SIZE
	.align		4
.L_58:
        /*012c*/ 	.byte	0x04, 0x11
        /*012e*/ 	.short	(.L_60 - .L_59)
	.align		4
.L_59:
        /*0130*/ 	.word	index@(_ZN10layer_norm13ln_fwd_kernelINS_13Kernel_traitsIfffffjLj768ELj1ELj4ELj1ELj16ENS_18Kernel_traits_baseILj768EfffffjLj128EEEEELb0ELb0ELb1ELb1EEEvNS_9FwdParamsE)
        /*0134*/ 	.word	0x00000000


	//----- nvinfo : EIATTR_REGCOUNT
	.align		4
.L_60:
        /*0138*/ 	.byte	0x04, 0x2f
        /*013a*/ 	.short	(.L_62 - .L_61)
	.align		4
.L_61:
        /*013c*/ 	.word	index@(_ZN10layer_norm13ln_fwd_kernelINS_13Kernel_traitsIfffffjLj768ELj1ELj4ELj1ELj16ENS_18Kernel_traits_baseILj768EfffffjLj128EEEEELb0ELb0ELb1ELb0EEEvNS_9FwdParamsE)
        /*0140*/ 	.word	0x00000060


	//----- nvinfo : EIATTR_FRAME_SIZE
	.align		4
.L_62:
        /*0144*/ 	.byte	0x04, 0x11
        /*0146*/ 	.short	(.L_64 - .L_63)
	.align		4
.L_63:
        /*0148*/ 	.word	index@(_ZN10layer_norm13ln_fwd_kernelINS_13Kernel_traitsIfffffjLj768ELj1ELj4ELj1ELj16ENS_18Kernel_traits_baseILj768EfffffjLj128EEEEELb0ELb0ELb1ELb0EEEvNS_9FwdParamsE)
        /*014c*/ 	.word	0x00000000


	//----- nvinfo : EIATTR_REGCOUNT
	.align		4
.L_64:
        /*0150*/ 	.byte	0x04, 0x2f
        /*0152*/ 	.short	(.L_66 - .L_65)
	.align		4
.L_65:
        /*0154*/ 	.word	index@(_ZN10layer_norm13ln_fwd_kernelINS_13Kernel_traitsIfffffjLj768ELj1ELj4ELj1ELj16ENS_18Kernel_traits_baseILj768EfffffjLj128EEEEELb0ELb0ELb0ELb1EEEvNS_9FwdParamsE)
        /*0158*/ 	.word	0x00000060


	//----- nvinfo : EIATTR_FRAME_SIZE
	.align		4
.L_66:
        /*015c*/ 	.byte	0x04, 0x11
        /*015e*/ 	.short	(.L_68 - .L_67)
	.align		4
.L_67:
        /*0160*/ 	.word	index@(_ZN10layer_norm13ln_fwd_kernelINS_13Kernel_traitsIfffffjLj768ELj1ELj4ELj1ELj16ENS_18Kernel_traits_baseILj768EfffffjLj128EEEEELb0ELb0ELb0ELb1EEEvNS_9FwdParamsE)
        /*0164*/ 	.word	0x00000000


	//----- nvinfo : EIATTR_REGCOUNT
	.align		4
.L_68:
        /*0168*/ 	.byte	0x04, 0x2f
        /*016a*/ 	.short	(.L_70 - .L_69)
	.align		4
.L_69:
        /*016c*/ 	.word	index@(_ZN10layer_norm13ln_fwd_kernelINS_13Kernel_traitsIfffffjLj768ELj1ELj4ELj1ELj16ENS_18Kernel_traits_baseILj768EfffffjLj128EEEEELb0ELb0ELb0ELb0EEEvNS_9FwdParamsE)
        /*0170*/ 	.word	0x00000061


	//----- nvinfo : EIATTR_FRAME_SIZE
	.align		4
.L_70:
        /*0174*/ 	.byte	0x04, 0x11
        /*0176*/ 	.short	(.L_72 - .L_71)
	.align		4
.L_71:
        /*0178*/ 	.word	index@(_ZN10layer_norm13ln_fwd_kernelINS_13Kernel_traitsIfffffjLj768ELj1ELj4ELj1ELj16ENS_18Kernel_traits_baseILj768EfffffjLj128EEEEELb0ELb0ELb0ELb0EEEvNS_9FwdParamsE)
        /*017c*/ 	.word	0x00000000


	//----- nvinfo : EIATTR_REGCOUNT
	.align		4
.L_72:
        /*0180*/ 	.byte	0x04, 0x2f
        /*0182*/ 	.short	(.L_74 - .L_73)
	.align		4
.L_73:
        /*0184*/ 	.word	index@(_ZN10layer_norm13ln_fwd_kernelINS_13Kernel_traitsI6__halfffffjLj768ELj1ELj4ELj1ELj16ENS_18Kernel_traits_baseILj768ES2_ffffjLj128EEEEELb1ELb1ELb1ELb1EEEvNS_9FwdParamsE)
        /*0188*/ 	.word	0x00000076


	//----- nvinfo : EIATTR_FRAME_SIZE
	.align		4
.L_74:
        /*018c*/ 	.byte	0x04, 0x11
        /*018e*/ 	.short	(.L_76 - .L_75)
	.align		4
.L_75:
        /*0190*/ 	.word	index@(_ZN10layer_norm13ln_fwd_kernelINS_13Kernel_traitsI6__halfffffjLj768ELj1ELj4ELj1ELj16ENS_18Kernel_traits_baseILj768ES2_ffffjLj128EEEEELb1ELb1ELb1ELb1EEEvNS_9FwdParamsE)
        /*0194*/ 	.word	0x00000000


	//----- nvinfo : EIATTR_REGCOUNT
	.align		4
.L_76:
        /*0198*/ 	.byte	0x04, 0x2f
        /*019a*/ 	.short	(.L_78 - .L_77)
	.align		4
.L_77:
        /*019c*/ 	.word	index@(_ZN10layer_norm13ln_fwd_kernelINS_13Kernel_traitsI6__halfffffjLj768ELj1ELj4ELj1ELj16ENS_18Kernel_traits_baseILj768ES2_ffffjLj128EEEEELb1ELb1ELb1ELb0EEEvNS_9FwdParamsE)
        /*01a0*/ 	.word	0x00000072


	//----- nvinfo : EIATTR_FRAME_SIZE
	.align		4
.L_78:
        /*01a4*/ 	.byte	0x04, 0x11
        /*01a6*/ 	.short	(.L_80 - .L_79)
	.align		4
.L_79:
        /*01a8*/ 	.word	index@(_ZN10layer_norm13ln_fwd_kernelINS_13Kernel_traitsI6__halfffffjLj768ELj1ELj4ELj1ELj16ENS_18Kernel_traits_baseILj768ES2_ffffjLj128EEEEELb1ELb1ELb1ELb0EEEvNS_9FwdParamsE)
        /*01ac*/ 	.word	0x00000000


	//----- nvinfo : EIATTR_REGCOUNT
	.align		4
.L_80:
        /*01b0*/ 	.byte	0x04, 0x2f
        /*01b2*/ 	.short	(.L_82 - .L_81)
	.align		4
.L_81:
        /*01b4*/ 	.word	index@(_ZN10layer_norm13ln_fwd_kernelINS_13Kernel_traitsI6__halfffffjLj768ELj1ELj4ELj1ELj16ENS_18Kernel_traits_baseILj768ES2_ffffjLj128EEEEELb1ELb1ELb0ELb1EEEvNS_9FwdParamsE)
        /*01b8*/ 	.word	0x0000007b


	//----- nvinfo : EIATTR_FRAME_SIZE
	.align		4
.L_82:
        /*01bc*/ 	.byte	0x04, 0x11
        /*01be*/ 	.short	(.L_84 - .L_83)
	.align		4
.L_83:
        /*01c0*/ 	.word	index@(_ZN10layer_norm13ln_fwd_kernelINS_13Kernel_traitsI6__halfffffjLj768ELj1ELj4ELj1ELj16ENS_18Kernel_traits_baseILj768ES2_ffffjLj128EEEEELb1ELb1ELb0ELb1EEEvNS_9FwdParamsE)
        /*01c4*/ 	.word	0x00000000


	//----- nvinfo : EIATTR_REGCOUNT
	.align		4
.L_84:
        /*01c8*/ 	.byte	0x04, 0x2f
        /*01ca*/ 	.short	(.L_86 - .L_85)
	.align		4
.L_85:
        /*01cc*/ 	.word	index@(_ZN10layer_norm13ln_fwd_kernelINS_13Kernel_traitsI6__halfffffjLj768ELj1ELj4ELj1ELj16ENS_18Kernel_traits_baseILj768ES2_ffffjLj128EEEEELb1ELb1ELb0ELb0EEEvNS_9FwdParamsE)
        /*01d0*/ 	.word	0x0000006e


	//----- nvinfo : EIATTR_FRAME_SIZE
	.align		4
.L_86:
        /*01d4*/ 	.byte	0x04, 0x11
        /*01d6*/ 	.short	(.L_88 - .L_87)
	.align		4
.L_87:
        /*01d8*/ 	.word	index@(_ZN10layer_norm13ln_fwd_kernelINS_13Kernel_traitsI6__halfffffjLj768ELj1ELj4ELj1ELj16ENS_18Kernel_traits_baseILj768ES2_ffffjLj128EEEEELb1ELb1ELb0ELb0EEEvNS_9FwdParamsE)
        /*01dc*/ 	.word	0x00000000


	//----- nvinfo : EIATTR_REGCOUNT
	.align		4
.L_88:
        /*01e0*/ 	.byte	0x04, 0x2f
        /*01e2*/ 	.short	(.L_90 - .L_89)
	.align		4
.L_89:
        /*01e4*/ 	.word	index@(_ZN10layer_norm13ln_fwd_kernelINS_13Kernel_traitsI6__halfffffjLj768ELj1ELj4ELj1ELj16ENS_18Kernel_traits_baseILj768ES2_ffffjLj128EEEEELb1ELb0ELb1ELb1EEEvNS_9FwdParamsE)
        /*01e8*/ 	.word	0x00000060


	//----- nvinfo : EIATTR_FRAME_SIZE
	.align		4
.L_90:
        /*01ec*/ 	.byte	0x04, 0x11
        /*01ee*/ 	.short	(.L_92 - .L_91)
	.align		4
.L_91:
        /*01f0*/ 	.word	index@(_ZN10layer_norm13ln_fwd_kernelINS_13Kernel_traitsI6__halfffffjLj768ELj1ELj4ELj1ELj16ENS_18Kernel_traits_baseILj768ES2_ffffjLj128EEEEELb1ELb0ELb1ELb1EEEvNS_9FwdParamsE)
        /*01f4*/ 	.word	0x00000000


	//----- nvinfo : EIATTR_REGCOUNT
	.align		4
.L_92:
        /*01f8*/ 	.byte	0x04, 0x2f
        /*01fa*/ 	.short	(.L_94 - .L_93)
	.align		4
.L_93:
        /*01fc*/ 	.word	index@(_ZN10layer_norm13ln_fwd_kernelINS_13Kernel_traitsI6__halfffffjLj768ELj1ELj4ELj1ELj16ENS_18Kernel_traits_baseILj768ES2_ffffjLj128EEEEELb1ELb0ELb1ELb0EEEvNS_9FwdParamsE)
        /*0200*/ 	.word	0x0000005e


	//----- nvinfo : EIATTR_FRAME_SIZE
	.align		4
.L_94:
        /*0204*/ 	.byte	0x04, 0x11
        /*0206*/ 	.short	(.L_96 - .L_95)
	.align		4
.L_95:
        /*0208*/ 	.word	index@(_ZN10layer_norm13ln_fwd_kernelINS_13Kernel_traitsI6__halfffffjLj768ELj1ELj4ELj1ELj16ENS_18Kernel_traits_baseILj768ES2_ffffjLj128EEEEELb1ELb0ELb1ELb0EEEvNS_9FwdParamsE)
        /*020c*/ 	.word	0x00000000


	//----- nvinfo : EIATTR_REGCOUNT
	.align		4
.L_96:
        /*0210*/ 	.byte	0x04, 0x2f
        /*0212*/ 	.short	(.L_98 - .L_97)
	.align		4
.L_97:
        /*0214*/ 	.word	index@(_ZN10layer_norm13ln_fwd_kernelINS_13Kernel_traitsI6__halfffffjLj768ELj1ELj4ELj1ELj16ENS_18Kernel_traits_baseILj768ES2_ffffjLj128EEEEELb1ELb0ELb0ELb1EEEvNS_9FwdParamsE)
        /*0218*/ 	.word	0x00000077


	//----- nvinfo : EIATTR_FRAME_SIZE
	.align		4
.L_98:
        /*021c*/ 	.byte	0x04, 0x11
        /*021e*/ 	.short	(.L_100 - .L_99)
	.align		4
.L_99:
        /*0220*/ 	.word	index@(_ZN10layer_norm13ln_fwd_kernelINS_13Kernel_traitsI6__halfffffjLj768ELj1ELj4ELj1ELj16ENS_18Kernel_traits_baseILj768ES2_ffffjLj128EEEEELb1ELb0ELb0ELb1EEEvNS_9FwdParamsE)
        /*0224*/ 	.word	0x00000000


	//----- nvinfo : EIATTR_REGCOUNT
	.align		4
.L_100:
        /*0228*/ 	.byte	0x04, 0x2f
        /*022a*/ 	.short	(.L_102 - .L_101)
	.align		4
.L_101:
        /*022c*/ 	.word	index@(_ZN10layer_norm13ln_fwd_kernelINS_13Kernel_traitsI6__halfffffjLj768ELj1ELj4ELj1ELj16ENS_18Kernel_traits_baseILj768ES2_ffffjLj128EEEEELb1ELb0ELb0ELb0EEEvNS_9FwdParamsE)
        /*0230*/ 	.word	0x0000005a


	//----- nvinfo : EIATTR_FRAME_SIZE
	.align		4
.L_102:
        /*0234*/ 	.byte	0x04, 0x11
        /*0236*/ 	.short	(.L_104 - .L_103)
	.align		4
.L_103:
        /*0238*/ 	.word	index@(_ZN10layer_norm13ln_fwd_kernelINS_13Kernel_traitsI6__halfffffjLj768ELj1ELj4ELj1ELj16ENS_18Kernel_traits_baseILj768ES2_ffffjLj128EEEEELb1ELb0ELb0ELb0EEEvNS_9FwdParamsE)
        /*023c*/ 	.word	0x00000000


	//----- nvinfo : EIATTR_REGCOUNT
	.align		4
.L_104:
        /*0240*/ 	.byte	0x04, 0x2f
        /*0242*/ 	.short	(.L_106 - .L_105)
	.align		4
.L_105:
        /*0244*/ 	.word	index@(_ZN10layer_norm13ln_fwd_kernelINS_13Kernel_traitsI6__halfffffjLj768ELj1ELj4ELj1ELj16ENS_18Kernel_traits_baseILj768ES2_ffffjLj128EEEEELb0ELb1ELb1ELb1EEEvNS_9FwdParamsE)
        /*0248*/ 	.word	0x0000005a


	//----- nvinfo : EIATTR_FRAME_SIZE
	.align		4
.L_106:
        /*024c*/ 	.byte	0x04, 0x11
        /*024e*/ 	.short	(.L_108 - .L_107)
	.align		4
.L_107:
        /*0250*/ 	.word	index@(_ZN10layer_norm13ln_fwd_kernelINS_13Kernel_traitsI6__halfffffjLj768ELj1ELj4ELj1ELj16ENS_18Kernel_traits_baseILj768ES2_ffffjLj128EEEEELb0ELb1ELb1ELb1EEEvNS_9FwdParamsE)
        /*0254*/ 	.word	0x00000000


	//----- nvinfo : EIATTR_REGCOUNT
	.align		4
.L_108:
        /*0258*/ 	.byte	0x04, 0x2f
        /*025a*/ 	.short	(.L_110 - .L_109)
	.align		4
.L_109:
        /*025c*/ 	.word	index@(_ZN10layer_norm13ln_fwd_kernelINS_13Kernel_traitsI6__halfffffjLj768ELj1ELj4ELj1ELj16ENS_18Kernel_traits_baseILj768ES2_ffffjLj128EEEEELb0ELb1ELb1ELb0EEEvNS_9FwdParamsE)
        /*0260*/ 	.word	0x0000005e


	//----- nvinfo : EIATTR_FRAME_SIZE
	.align		4
.L_110:
        /*0264*/ 	.byte	0x04, 0x11
        /*0266*/ 	.short	(.L_112 - .L_111)
	.align		4
.L_111:
        /*0268*/ 	.word	index@(_ZN10layer_norm13ln_fwd_kernelINS_13Kernel_traitsI6__halfffffjLj768ELj1ELj4ELj1ELj16ENS_18Kernel_traits_baseILj768ES2_ffffjLj128EEEEELb0ELb1ELb1ELb0EEEvNS_9FwdParamsE)
        /*026c*/ 	.word	0x00000000


	//----- nvinfo : EIATTR_REGCOUNT
	.align		4
.L_112:
        /*0270*/ 	.byte	0x04, 0x2f
        /*0272*/ 	.short	(.L_114 - .L_113)
	.align		4
.L_113:
        /*0274*/ 	.word	index@(_ZN10layer_norm13ln_fwd_kernelINS_13Kernel_traitsI6__halfffffjLj768ELj1ELj4ELj1ELj16ENS_18Kernel_traits_baseILj768ES2_ffffjLj128EEEEELb0ELb1ELb0ELb1EEEvNS_9FwdParamsE)
        /*0278*/ 	.word	0x00000079


	//----- nvinfo : EIATTR_FRAME_SIZE
	.align		4
.L_114:
        /*027c*/ 	.byte	0x04, 0x11
        /*027e*/ 	.short	(.L_116 - .L_115)
	.align		4
.L_115:
        /*0280*/ 	.word	index@(_ZN10layer_norm13ln_fwd_kernelINS_13Kernel_traitsI6__halfffffjLj768ELj1ELj4ELj1ELj16ENS_18Kernel_traits_baseILj768ES2_ffffjLj128EEEEELb0ELb1ELb0ELb1EEEvNS_9FwdParamsE)
        /*0284*/ 	.word	0x00000000


	//----- nvinfo : EIATTR_REGCOUNT
	.align		4
.L_116:
        /*0288*/ 	.byte	0x04, 0x2f
        /*028a*/ 	.short	(.L_118 - .L_117)
	.align		4
.L_117:
        /*028c*/ 	.word	index@(_ZN10layer_norm13ln_fwd_kernelINS_13Kernel_traitsI6__halfffffjLj768ELj1ELj4ELj1ELj16ENS_18Kernel_traits_baseILj768ES2_ffffjLj128EEEEELb0ELb1ELb0ELb0EEEvNS_9FwdParamsE)
        /*0290*/ 	.word	0x0000005e


	//----- nvinfo : EIATTR_FRAME_SIZE
	.align		4
.L_118:
        /*0294*/ 	.byte	0x04, 0x11
        /*0296*/ 	.short	(.L_120 - .L_119)
	.align		4
.L_119:
        /*0298*/ 	.word	index@(_ZN10layer_norm13ln_fwd_kernelINS_13Kernel_traitsI6__halfffffjLj768ELj1ELj4ELj1ELj16ENS_18Kernel_traits_baseILj768ES2_ffffjLj128EEEEELb0ELb1ELb0ELb0EEEvNS_9FwdParamsE)
        /*029c*/ 	.word	0x00000000


	//----- nvinfo : EIATTR_REGCOUNT
	.align		4
.L_120:
        /*02a0*/ 	.byte	0x04, 0x2f
        /*02a2*/ 	.short	(.L_122 - .L_121)
	.align		4
.L_121:
        /*02a4*/ 	.word	index@(_ZN10layer_norm13ln_fwd_kernelINS_13Kernel_traitsI6__halfffffjLj768ELj1ELj4ELj1ELj16ENS_18Kernel_traits_baseILj768ES2_ffffjLj128EEEEELb0ELb0ELb1ELb1EEEvNS_9FwdParamsE)
        /*02a8*/ 	.word	0x00000048


	//----- nvinfo : EIATTR_FRAME_SIZE
	.align		4
.L_122:
        /*02ac*/ 	.byte	0x04, 0x11
        /*02ae*/ 	.short	(.L_124 - .L_123)
	.align		4
.L_123:
        /*02b0*/ 	.word	index@(_ZN10layer_norm13ln_fwd_kernelINS_13Kernel_traitsI6__halfffffjLj768ELj1ELj4ELj1ELj16ENS_18Kernel_traits_baseILj768ES2_ffffjLj128EEEEELb0ELb0ELb1ELb1EEEvNS_9FwdParamsE)
        /*02b4*/ 	.word	0x00000000


	//----- nvinfo : EIATTR_REGCOUNT
	.align		4
.L_124:
        /*02b8*/ 	.byte	0x04, 0x2f
        /*02ba*/ 	.short	(.L_126 - .L_125)
	.align		4
.L_125:
        /*02bc*/ 	.word	index@(_ZN10layer_norm13ln_fwd_kernelINS_13Kernel_traitsI6__halfffffjLj768ELj1ELj4ELj1ELj16ENS_18Kernel_traits_baseILj768ES2_ffffjLj128EEEEELb0ELb0ELb1ELb0EEEvNS_9FwdParamsE)
        /*02c0*/ 	.word	0x00000050


	//----- nvinfo : EIATTR_FRAME_SIZE
	.align		4
.L_126:
        /*02c4*/ 	.byte	0x04, 0x11
        /*02c6*/ 	.short	(.L_128 - .L_127)
	.align		4
.L_127:
        /*02c8*/ 	.word	index@(_ZN10layer_norm13ln_fwd_kernelINS_13Kernel_traitsI6__halfffffjLj768ELj1ELj4ELj1ELj16ENS_18Kernel_traits_baseILj768ES2_ffffjLj128EEEEELb0ELb0ELb1ELb0EEEvNS_9FwdParamsE)
        /*02cc*/ 	.word	0x00000000


	//----- nvinfo : EIATTR_REGCOUNT
	.align		4
.L_128:
        /*02d0*/ 	.byte	0x04, 0x2f
        /*02d2*/ 	.short	(.L_130 - .L_129)
	.align		4
.L_129:
        /*02d4*/ 	.word	index@(_ZN10layer_norm13ln_fwd_kernelINS_13Kernel_traitsI6__halfffffjLj768ELj1ELj4ELj1ELj16ENS_18Kernel_traits_baseILj768ES2_ffffjLj128EEEEELb0ELb0ELb0ELb1EEEvNS_9FwdParamsE)
        /*02d8*/ 	.word	0x00000060


	//----- nvinfo : EIATTR_FRAME_SIZE
	.align		4
.L_130:
        /*02dc*/ 	.byte	0x04, 0x11
        /*02de*/ 	.short	(.L_132 - .L_131)
	.align		4
.L_131:
        /*02e0*/ 	.word	index@(_ZN10layer_norm13ln_fwd_kernelINS_13Kernel_traitsI6__halfffffjLj768ELj1ELj4ELj1ELj16ENS_18Kernel_traits_baseILj768ES2_ffffjLj128EEEEELb0ELb0ELb0ELb1EEEvNS_9FwdParamsE)
        /*02e4*/ 	.word	0x00000000


	//----- nvinfo : EIATTR_REGCOUNT
	.align		4
.L_132:
        /*02e8*/ 	.byte	0x04, 0x2f
        /*02ea*/ 	.short	(.L_134 - .L_133)
	.align		4
.L_133:
        /*02ec*/ 	.word	index@(_ZN10layer_norm13ln_fwd_kernelINS_13Kernel_traitsI6__halfffffjLj768ELj1ELj4ELj1ELj16ENS_18Kernel_traits_baseILj768ES2_ffffjLj128EEEEELb0ELb0ELb0ELb0EEEvNS_9FwdParamsE)
        /*02f0*/ 	.word	0x00000054


	//----- nvinfo : EIATTR_FRAME_SIZE
	.align		4
.L_134:
        /*02f4*/ 	.byte	0x04, 0x11
        /*02f6*/ 	.short	(.L_136 - .L_135)
	.align		4
.L_135:
        /*02f8*/ 	.word	index@(_ZN10layer_norm13ln_fwd_kernelINS_13Kernel_traitsI6__halfffffjLj768ELj1ELj4ELj1ELj16ENS_18Kernel_traits_baseILj768ES2_ffffjLj128EEEEELb0ELb0ELb0ELb0EEEvNS_9FwdParamsE)
        /*02fc*/ 	.word	0x00000000


	//----- nvinfo : EIATTR_REGCOUNT
	.align		4
.L_136:
        /*0300*/ 	.byte	0x04, 0x2f
        /*0302*/ 	.short	(.L_138 - .L_137)
	.align		4
.L_137:
        /*0304*/ 	.word	index@(_ZN10layer_norm13ln_fwd_kernelINS_13Kernel_traitsIf6__halffS2_fjLj768ELj1ELj4ELj1ELj16ENS_18Kernel_traits_baseILj768EfS2_fS2_fjLj128EEEEELb1ELb1ELb1ELb1EEEvNS_9FwdParamsE)
        /*0308*/ 	.word	0x000000a6


	//----- nvinfo : EIATTR_FRAME_SIZE
	.align		4
.L_138:
        /*030c*/ 	.byte	0x04, 0x11
        /*030e*/ 	.short	(.L_140 - .L_139)
	.align		4
.L_139:
        /*0310*/ 	.word	index@(_ZN10layer_norm13ln_fwd_kernelINS_13Kernel_traitsIf6__halffS2_fjLj768ELj1ELj4ELj1ELj16ENS_18Kernel_traits_baseILj768EfS2_fS2_fjLj128EEEEELb1ELb1ELb1ELb1EEEvNS_9FwdParamsE)
        /*0314*/ 	.word	0x00000000


	//----- nvinfo : EIATTR_REGCOUNT
	.align		4
.L_140:
        /*0318*/ 	.byte	0x04, 0x2f
        /*031a*/ 	.short	(.L_142 - .L_141)
	.align		4
.L_141:
        /*031c*/ 	.word	index@(_ZN10layer_norm13ln_fwd_kernelINS_13Kernel_traitsIf6__halffS2_fjLj768ELj1ELj4ELj1ELj16ENS_18Kernel_traits_baseILj768EfS2_fS2_fjLj128EEEEELb1ELb1ELb1ELb0EEEvNS_9FwdParamsE)
        /*0320*/ 	.word	0x00000098


	//----- nvinfo : EIATTR_FRAME_SIZE
	.align		4
.L_142:
        /*0324*/ 	.byte	0x04, 0x11
        /*0326*/ 	.short	(.L_144 - .L_143)
	.align		4
.L_143:
        /*0328*/ 	.word	index@(_ZN10layer_norm13ln_fwd_kernelINS_13Kernel_traitsIf6__halffS2_fjLj768ELj1ELj4ELj1ELj16ENS_18Kernel_traits_baseILj768EfS2_fS2_fjLj128EEEEELb1ELb1ELb1ELb0EEEvNS_9FwdParamsE)
        /*032c*/ 	.word	0x00000000


	//----- nvinfo : EIATTR_REGCOUNT
	.align		4
.L_144:
        /*0330*/ 	.byte	0x04, 0x2f
        /*0332*/ 	.short	(.L_146 - .L_145)
	.align		4
.L_145:
        /*0334*/ 	.word	index@(_ZN10layer_norm13ln_fwd_kernelINS_13Kernel_traitsIf6__halffS2_fjLj768ELj1ELj4ELj1ELj16ENS_18Kernel_traits_baseILj768EfS2_fS2_fjLj128EEEEELb1ELb1ELb0ELb1EEEvNS_9FwdParamsE)
        /*0338*/ 	.word	0x0000009c


	//----- nvinfo : EIATTR_FRAME_SIZE
	.align		4
.L_146:
        /*033c*/ 	.byte	0x04, 0x11
        /*033e*/ 	.short	(.L_148 - .L_147)
	.align		4
.L_147:
        /*0340*/ 	.word	index@(_ZN10layer_norm13ln_fwd_kernelINS_13Kernel_traitsIf6__halffS2_fjLj768ELj1ELj4ELj1ELj16ENS_18Kernel_traits_baseILj768EfS2_fS2_fjLj128EEEEELb1ELb1ELb0ELb1EEEvNS_9FwdParamsE)
        /*0344*/ 	.word	0x00000000


	//----- nvinfo : EIATTR_REGCOUNT
	.align		4
.L_148:
        /*0348*/ 	.byte	0x04, 0x2f
        /*034a*/ 	.short	(.L_150 - .L_149)
	.align		4
.L_149:
        /*034c*/ 	.word	index@(_ZN10layer_norm13ln_fwd_kernelINS_13Kernel_traitsIf6__halffS2_fjLj768ELj1ELj4ELj1ELj16ENS_18Kernel_traits_baseILj768EfS2_fS2_fjLj128EEEEELb1ELb1ELb0ELb0EEEvNS_9FwdParamsE)
        /*0350*/ 	.word	0x0000008c


	//----- nvinfo : EIATTR_FRAME_SIZE
	.align		4
.L_150:
        /*0354*/ 	.byte	0x04, 0x11
        /*0356*/ 	.short	(.L_152 - .L_151)
	.align		4
.L_151:
        /*0358*/ 	.word	index@(_ZN10layer_norm13ln_fwd_kernelINS_13Kernel_traitsIf6__halffS2_fjLj768ELj1ELj4ELj1ELj16ENS_18Kernel_traits_baseILj768EfS2_fS2_fjLj128EEEEELb1ELb1ELb0ELb0EEEvNS_9FwdParamsE)
        /*035c*/ 	.word	0x00000000


	//----- nvinfo : EIATTR_REGCOUNT
	.align		4
.L_152:
        /*0360*/ 	.byte	0x04, 0x2f
        /*0362*/ 	.short	(.L_154 - .L_153)
	.align		4
.L_153:
        /*0364*/ 	.word	index@(_ZN10layer_norm13ln_fwd_kernelINS_13Kernel_traitsIf6__halffS2_fjLj768ELj1ELj4ELj1ELj16ENS_18Kernel_traits_baseILj768EfS2_fS2_fjLj128EEEEELb1ELb0ELb1ELb1EEEvNS_9FwdParamsE)
        /*0368*/ 	.word	0x0000007f


	//----- nvinfo : EIATTR_FRAME_SIZE
	.align		4
.L_154:
        /*036c*/ 	.byte	0x04, 0x11
        /*036e*/ 	.short	(.L_156 - .L_155)
	.align		4
.L_155:
        /*0370*/ 	.word	index@(_ZN10layer_norm13ln_fwd_kernelINS_13Kernel_traitsIf6__halffS2_fjLj768ELj1ELj4ELj1ELj16ENS_18Kernel_traits_baseILj768EfS2_fS2_fjLj128EEEEELb1ELb0ELb1ELb1EEEvNS_9FwdParamsE)
        /*0374*/ 	.word	0x00000000


	//----- nvinfo : EIATTR_REGCOUNT
	.align		4
.L_156:
        /*0378*/ 	.byte	0x04, 0x2f
        /*037a*/ 	.short	(.L_158 - .L_157)
	.align		4
.L_157:
        /*037c*/ 	.word	index@(_ZN10layer_norm13ln_fwd_kernelINS_13Kernel_traitsIf6__halffS2_fjLj768ELj1ELj4ELj1ELj16ENS_18Kernel_traits_baseILj768EfS2_fS2_fjLj128EEEEELb1ELb0ELb1ELb0EEEvNS_9FwdParamsE)
        /*0380*/ 	.word	0x00000075


	//----- nvinfo : EIATTR_FRAME_SIZE
	.align		4
.L_158:
        /*0384*/ 	.byte	0x04, 0x11
        /*0386*/ 	.short	(.L_160 - .L_159)
	.align		4
.L_159:
        /*0388*/ 	.word	index@(_ZN10layer_norm13ln_fwd_kernelINS_13Kernel_traitsIf6__halffS2_fjLj768ELj1ELj4ELj1ELj16ENS_18Kernel_traits_baseILj768EfS2_fS2_fjLj128EEEEELb1ELb0ELb1ELb0EEEvNS_9FwdParamsE)
        /*038c*/ 	.word	0x00000000


	//----- nvinfo : EIATTR_REGCOUNT
	.align		4
.L_160:
        /*0390*/ 	.byte	0x04, 0x2f
        /*0392*/ 	.short	(.L_162 - .L_161)
	.align		4
.L_161:
        /*0394*/ 	.word	index@(_ZN10layer_norm13ln_fwd_kernelINS_13Kernel_traitsIf6__halffS2_fjLj768ELj1ELj4ELj1ELj16ENS_18Kernel_traits_baseILj768EfS2_fS2_fjLj128EEEEELb1ELb0ELb0ELb1EEEvNS_9FwdParamsE)
        /*0398*/ 	.word	0x0000007a


	//----- nvinfo : EIATTR_FRAME_SIZE
	.align		4
.L_162:
        /*039c*/ 	.byte	0x04, 0x11
        /*039e*/ 	.short	(.L_164 - .L_163)
	.align		4
.L_163:
        /*03a0*/ 	.word	index@(_ZN10layer_norm13ln_fwd_kernelINS_13Kernel_traitsIf6__halffS2_fjLj768ELj1ELj4ELj1ELj16ENS_18Kernel_traits_baseILj768EfS2_fS2_fjLj128EEEEELb1ELb0ELb0ELb1EEEvNS_9FwdParamsE)
        /*03a4*/ 	.word	0x00000000


	//----- nvinfo : EIATTR_REGCOUNT
	.align		4
.L_164:
        /*03a8*/ 	.byte	0x04, 0x2f
        /*03aa*/ 	.short	(.L_166 - .L_165)
	.align		4
.L_165:
        /*03ac*/ 	.word	index@(_ZN10layer_norm13ln_fwd_kernelINS_13Kernel_traitsIf6__halffS2_fjLj768ELj1ELj4ELj1ELj16ENS_18Kernel_traits_baseILj768EfS2_fS2_fjLj128EEEEELb1ELb0ELb0ELb0EEEvNS_9FwdParamsE)
        /*03b0*/ 	.word	0x0000006c


	//----- nvinfo : EIATTR_FRAME_SIZE
	.align		4
.L_166:
        /*03b4*/ 	.byte	0x04, 0x11
        /*03b6*/ 	.short	(.L_168 - .L_167)
	.align		4
.L_167:
        /*03b8*/ 	.word	index@(_ZN10layer_norm13ln_fwd_kernelINS_13Kernel_traitsIf6__halffS2_fjLj768ELj1ELj4ELj1ELj16ENS_18Kernel_traits_baseILj768EfS2_fS2_fjLj128EEEEELb1ELb0ELb0ELb0EEEvNS_9FwdParamsE)
        /*03bc*/ 	.word	0x00000000


	//----- nvinfo : EIATTR_REGCOUNT
	.align		4
.L_168:
        /*03c0*/ 	.byte	0x04, 0x2f
        /*03c2*/ 	.short	(.L_170 - .L_169)
	.align		4
.L_169:
        /*03c4*/ 	.word	index@(_ZN10layer_norm13ln_fwd_kernelINS_13Kernel_traitsIf6__halffS2_fjLj768ELj1ELj4ELj1ELj16ENS_18Kernel_traits_baseILj768EfS2_fS2_fjLj128EEEEELb0ELb1ELb1ELb1EEEvNS_9FwdParamsE)
        /*03c8*/ 	.word	0x0000007f


	//----- nvinfo : EIATTR_FRAME_SIZE
	.align		4
.L_170:
        /*03cc*/ 	.byte	0x04, 0x11
        /*03ce*/ 	.short	(.L_172 - .L_171)
	.align		4
.L_171:
        /*03d0*/ 	.word	index@(_ZN10layer_norm13ln_fwd_kernelINS_13Kernel_traitsIf6__halffS2_fjLj768ELj1ELj4ELj1ELj16ENS_18Kernel_traits_baseILj768EfS2_fS2_fjLj128EEEEELb0ELb1ELb1ELb1EEEvNS_9FwdParamsE)
        /*03d4*/ 	.word	0x00000000


	//----- nvinfo : EIATTR_REGCOUNT
	.align		4
.L_172:
        /*03d8*/ 	.byte	0x04, 0x2f
        /*03da*/ 	.short	(.L_174 - .L_173)
	.align		4
.L_173:
        /*03dc*/ 	.word	index@(_ZN10layer_norm13ln_fwd_kernelINS_13Kernel_traitsIf6__halffS2_fjLj768ELj1ELj4ELj1ELj16ENS_18Kernel_traits_baseILj768EfS2_fS2_fjLj128EEEEELb0ELb1ELb1ELb0EEEvNS_9FwdParamsE)
        /*03e0*/ 	.word	0x00000080


	//----- nvinfo : EIATTR_FRAME_SIZE
	.align		4
.L_174:
        /*03e4*/ 	.byte	0x04, 0x11
        /*03e6*/ 	.short	(.L_176 - .L_175)
	.align		4
.L_175:
        /*03e8*/ 	.word	index@(_ZN10layer_norm13ln_fwd_kernelINS_13Kernel_traitsIf6__halffS2_fjLj768ELj1ELj4ELj1ELj16ENS_18Kernel_traits_baseILj768EfS2_fS2_fjLj128EEEEELb0ELb1ELb1ELb0EEEvNS_9FwdParamsE)
        /*03ec*/ 	.word	0x00000000


	//----- nvinfo : EIATTR_REGCOUNT
	.align		4
.L_176:
        /*03f0*/ 	.byte	0x04, 0x2f
        /*03f2*/ 	.short	(.L_178 - .L_177)
	.align		4
.L_177:
        /*03f4*/ 	.word	index@(_ZN10layer_norm13ln_fwd_kernelINS_13Kernel_traitsIf6__halffS2_fjLj768ELj1ELj4ELj1ELj16ENS_18Kernel_traits_baseILj768EfS2_fS2_fjLj128EEEEELb0ELb1ELb0ELb1EEEvNS_9FwdParamsE)
        /*03f8*/ 	.word	0x0000007f


	//----- nvinfo : EIATTR_FRAME_SIZE
	.align		4
.L_178:
        /*03fc*/ 	.byte	0x04, 0x11
        /*03fe*/ 	.short	(.L_180 - .L_179)
	.align		4
.L_179:
        /*0400*/ 	.word	index@(_ZN10layer_norm13ln_fwd_kernelINS_13Kernel_traitsIf6__halffS2_fjLj768ELj1ELj4ELj1ELj16ENS_18Kernel_traits_baseILj768EfS2_fS2_fjLj128EEEEELb0ELb1ELb0ELb1EEEvNS_9FwdParamsE)
        /*0404*/ 	.word	0x00000000


	//----- nvinfo : EIATTR_REGCOUNT
	.align		4
.L_180:
        /*0408*/ 	.byte	0x04, 0x2f
        /*040a*/ 	.short	(.L_182 - .L_181)
	.align		4
.L_181:
        /*040c*/ 	.word	index@(_ZN10layer_norm13ln_fwd_kernelINS_13Kernel_traitsIf6__halffS2_fjLj768ELj1ELj4ELj1ELj16ENS_18Kernel_traits_baseILj768EfS2_fS2_fjLj128EEEEELb0ELb1ELb0ELb0EEEvNS_9FwdParamsE)
        /*0410*/ 	.word	0x00000080


	//----- nvinfo : EIATTR_FRAME_SIZE
	.align		4
.L_182:
        /*0414*/ 	.byte	0x04, 0x11
        /*0416*/ 	.short	(.L_184 - .L_183)
	.align		4
.L_183:
        /*0418*/ 	.word	index@(_ZN10layer_norm13ln_fwd_kernelINS_13Kernel_traitsIf6__halffS2_fjLj768ELj1ELj4ELj1ELj16ENS_18Kernel_traits_baseILj768EfS2_fS2_fjLj128EEEEELb0ELb1ELb0ELb0EEEvNS_9FwdParamsE)
        /*041c*/ 	.word	0x00000000


	//----- nvinfo : EIATTR_REGCOUNT
	.align		4
.L_184:
        /*0420*/ 	.byte	0x04, 0x2f
        /*0422*/ 	.short	(.L_186 - .L_185)
	.align		4
.L_185:
        /*0424*/ 	.word	index@(_ZN10layer_norm13ln_fwd_kernelINS_13Kernel_traitsIf6__halffS2_fjLj768ELj1ELj4ELj1ELj16ENS_18Kernel_traits_baseILj768EfS2_fS2_fjLj128EEEEELb0ELb0ELb1ELb1EEEvNS_9FwdParamsE)
        /*0428*/ 	.word	0x00000060


	//----- nvinfo : EIATTR_FRAME_SIZE
	.align		4
.L_186:
        /*042c*/ 	.byte	0x04, 0x11
        /*042e*/ 	.short	(.L_188 - .L_187)
	.align		4
.L_187:
        /*0430*/ 	.word	index@(_ZN10layer_norm13ln_fwd_kernelINS_13Kernel_traitsIf6__halffS2_fjLj768ELj1ELj4ELj1ELj16ENS_18Kernel_traits_baseILj768EfS2_fS2_fjLj128EEEEELb0ELb0ELb1ELb1EEEvNS_9FwdParamsE)
        /*0434*/ 	.word	0x00000000


	//----- nvinfo : EIATTR_REGCOUNT
	.align		4
.L_188:
        /*0438*/ 	.byte	0x04, 0x2f
        /*043a*/ 	.short	(.L_190 - .L_189)
	.align		4
.L_189:
        /*043c*/ 	.word	index@(_ZN10layer_norm13ln_fwd_kernelINS_13Kernel_traitsIf6__halffS2_fjLj768ELj1ELj4ELj1ELj16ENS_18Kernel_traits_baseILj768EfS2_fS2_fjLj128EEEEELb0ELb0ELb1ELb0EEEvNS_9FwdParamsE)
        /*0440*/ 	.word	0x00000060


	//----- nvinfo : EIATTR_FRAME_SIZE
	.align		4
.L_190:
        /*0444*/ 	.byte	0x04, 0x11
        /*0446*/ 	.short	(.L_192 - .L_191)
	.align		4
.L_191:
        /*0448*/ 	.word	index@(_ZN10layer_norm13ln_fwd_kernelINS_13Kernel_traitsIf6__halffS2_fjLj768ELj1ELj4ELj1ELj16ENS_18Kernel_traits_baseILj768EfS2_fS2_fjLj128EEEEELb0ELb0ELb1ELb0EEEvNS_9FwdParamsE)
        /*044c*/ 	.word	0x00000000


	//----- nvinfo : EIATTR_REGCOUNT
	.align		4
.L_192:
        /*0450*/ 	.byte	0x04, 0x2f
        /*0452*/ 	.short	(.L_194 - .L_193)
	.align		4
.L_193:
        /*0454*/ 	.word	index@(_ZN10layer_norm13ln_fwd_kernelINS_13Kernel_traitsIf6__halffS2_fjLj768ELj1ELj4ELj1ELj16ENS_18Kernel_traits_baseILj768EfS2_fS2_fjLj128EEEEELb0ELb0ELb0ELb1EEEvNS_9FwdParamsE)
        /*0458*/ 	.word	0x0000005c


	//----- nvinfo : EIATTR_FRAME_SIZE
	.align		4
.L_194:
        /*045c*/ 	.byte	0x04, 0x11
        /*045e*/ 	.short	(.L_196 - .L_195)
	.align		4
.L_195:
        /*0460*/ 	.word	index@(_ZN10layer_norm13ln_fwd_kernelINS_13Kernel_traitsIf6__halffS2_fjLj768ELj1ELj4ELj1ELj16ENS_18Kernel_traits_baseILj768EfS2_fS2_fjLj128EEEEELb0ELb0ELb0ELb1EEEvNS_9FwdParamsE)
        /*0464*/ 	.word	0x00000000


	//----- nvinfo : EIATTR_REGCOUNT
	.align		4
.L_196:
        /*0468*/ 	.byte	0x04, 0x2f
        /*046a*/ 	.short	(.L_198 - .L_197)
	.align		4
.L_197:
        /*046c*/ 	.word	index@(_ZN10layer_norm13ln_fwd_kernelINS_13Kernel_traitsIf6__halffS2_fjLj768ELj1ELj4ELj1ELj16ENS_18Kernel_traits_baseILj768EfS2_fS2_fjLj128EEEEELb0ELb0ELb0ELb0EEEvNS_9FwdParamsE)
        /*0470*/ 	.word	0x0000005f


	//----- nvinfo : EIATTR_FRAME_SIZE
	.align		4
.L_198:
        /*0474*/ 	.byte	0x04, 0x11
        /*0476*/ 	.short	(.L_200 - .L_199)
	.align		4
.L_199:
        /*0478*/ 	.word	index@(_ZN10layer_norm13ln_fwd_kernelINS_13Kernel_traitsIf6__halffS2_fjLj768ELj1ELj4ELj1ELj16ENS_18Kernel_traits_baseILj768EfS2_fS2_fjLj128EEEEELb0ELb0ELb0ELb0EEEvNS_9FwdParamsE)
        /*047c*/ 	.word	0x00000000


	//----- nvinfo : EIATTR_REGCOUNT
	.align		4
.L_200:
        /*0480*/ 	.byte	0x04, 0x2f
        /*0482*/ 	.short	(.L_202 - .L_201)
	.align		4
.L_201:
        /*0484*/ 	.word	index@(_ZN10layer_norm13ln_fwd_kernelINS_13Kernel_traitsI6__halfS2_fS2_fjLj768ELj1ELj4ELj1ELj16ENS_18Kernel_traits_baseILj768ES2_S2_fS2_fjLj128EEEEELb1ELb1ELb1ELb1EEEvNS_9FwdParamsE)
        /*0488*/ 	.word	0x0000007f


	//----- nvinfo : EIATTR_FRAME_SIZE
	.align		4
.L_202:
        /*048c*/ 	.byte	0x04, 0x11
        /*048e*/ 	.short	(.L_204 - .L_203)
	.align		4
.L_203:
        /*0490*/ 	.word	index@(_ZN10layer_norm13ln_fwd_kernelINS_13Kernel_traitsI6__halfS2_fS2_fjLj768ELj1ELj4ELj1ELj16ENS_18Kernel_traits_baseILj768ES2_S2_fS2_fjLj128EEEEELb1ELb1ELb1ELb1EEEvNS_9FwdParamsE)
        /*0494*/ 	.word	0x00000000


	//----- nvinfo : EIATTR_REGCOUNT
	.align		4
.L_204:
        /*0498*/ 	.byte	0x04, 0x2f
        /*049a*/ 	.short	(.L_206 - .L_205)
	.align		4
.L_205:
        /*049c*/ 	.word	index@(_ZN10layer_norm13ln_fwd_kernelINS_13Kernel_traitsI6__halfS2_fS2_fjLj768ELj1ELj4ELj1ELj16ENS_18Kernel_traits_baseILj768ES2_S2_fS2_fjLj128EEEEELb1ELb1ELb1ELb0EEEvNS_9FwdParamsE)
        /*04a0*/ 	.word	0x00000076


	//----- nvinfo : EIATTR_FRAME_SIZE
	.align		4
.L_206:
        /*04a4*/ 	.byte	0x04, 0x11
        /*04a6*/ 	.short	(.L_208 - .L_207)
	.align		4
.L_207:
        /*04a8*/ 	.word	index@(_ZN10layer_norm13ln_fwd_kernelINS_13Kernel_traitsI6__halfS2_fS2_fjLj768ELj1ELj4ELj1ELj16ENS_18Kernel_traits_baseILj768ES2_S2_fS2_fjLj128EEEEELb1ELb1ELb1ELb0EEEvNS_9FwdParamsE)
        /*04ac*/ 	.word	0x00000000


	//----- nvinfo : EIATTR_REGCOUNT
	.align		4
.L_208:
        /*04b0*/ 	.byte	0x04, 0x2f
        /*04b2*/ 	.short	(.L_210 - .L_209)
	.align		4
.L_209:
        /*04b4*/ 	.word	index@(_ZN10layer_norm13ln_fwd_kernelINS_13Kernel_traitsI6__halfS2_fS2_fjLj768ELj1ELj4ELj1ELj16ENS_18Kernel_traits_baseILj768ES2_S2_fS2_fjLj128EEEEELb1ELb1ELb0ELb1EEEvNS_9FwdParamsE)
        /*04b8*/ 	.word	0x00000080


	//----- nvinfo : EIATTR_FRAME_SIZE
	.align		4
.L_210:
        /*04bc*/ 	.byte	0x04, 0x11
        /*04be*/ 	.short	(.L_212 - .L_211)
	.align		4
.L_211:
        /*04c0*/ 	.word	index@(_ZN10layer_norm13ln_fwd_kernelINS_13Kernel_traitsI6__halfS2_fS2_fjLj768ELj1ELj4ELj1ELj16ENS_18Kernel_traits_baseILj768ES2_S2_fS2_fjLj128EEEEELb1ELb1ELb0ELb1EEEvNS_9FwdParamsE)
        /*04c4*/ 	.word	0x00000000


	//----- nvinfo : EIATTR_REGCOUNT
	.align		4
.L_212:
        /*04c8*/ 	.byte	0x04, 0x2f
        /*04ca*/ 	.short	(.L_214 - .L_213)
	.align		4
.L_213:
        /*04cc*/ 	.word	index@(_ZN10layer_norm13ln_fwd_kernelINS_13Kernel_traitsI6__halfS2_fS2_fjLj768ELj1ELj4ELj1ELj16ENS_18Kernel_traits_baseILj768ES2_S2_fS2_fjLj128EEEEELb1ELb1ELb0ELb0EEEvNS_9FwdParamsE)
        /*04d0*/ 	.word	0x00000060


	//----- nvinfo : EIATTR_FRAME_SIZE
	.align		4
.L_214:
        /*04d4*/ 	.byte	0x04, 0x11
        /*04d6*/ 	.short	(.L_216 - .L_215)
	.align		4
.L_215:
        /*04d8*/ 	.word	index@(_ZN10layer_norm13ln_fwd_kernelINS_13Kernel_traitsI6__halfS2_fS2_fjLj768ELj1ELj4ELj1ELj16ENS_18Kernel_traits_baseILj768ES2_S2_fS2_fjLj128EEEEELb1ELb1ELb0ELb0EEEvNS_9FwdParamsE)
        /*04dc*/ 	.word	0x00000000


	//----- nvinfo : EIATTR_REGCOUNT
	.align		4
.L_216:
        /*04e0*/ 	.byte	0x04, 0x2f
        /*04e2*/ 	.short	(.L_218 - .L_217)
	.align		4
.L_217:
        /*04e4*/ 	.word	index@(_ZN10layer_norm13ln_fwd_kernelINS_13Kernel_traitsI6__halfS2_fS2_fjLj768ELj1ELj4ELj1ELj16ENS_18Kernel_traits_baseILj768ES2_S2_fS2_fjLj128EEEEELb1ELb0ELb1ELb1EEEvNS_9FwdParamsE)
        /*04e8*/ 	.word	0x0000005f


	//----- nvinfo : EIATTR_FRAME_SIZE
	.align		4
.L_218:
        /*04ec*/ 	.byte	0x04, 0x11
        /*04ee*/ 	.short	(.L_220 - .L_219)
	.align		4
.L_219:
        /*04f0*/ 	.word	index@(_ZN10layer_norm13ln_fwd_kernelINS_13Kernel_traitsI6__halfS2_fS2_fjLj768ELj1ELj4ELj1ELj16ENS_18Kernel_traits_baseILj768ES2_S2_fS2_fjLj128EEEEELb1ELb0ELb1ELb1EEEvNS_9FwdParamsE)
        /*04f4*/ 	.word	0x00000000


	//----- nvinfo : EIATTR_REGCOUNT
	.align		4
.L_220:
        /*04f8*/ 	.byte	0x04, 0x2f
        /*04fa*/ 	.short	(.L_222 - .L_221)
	.align		4
.L_221:
        /*04fc*/ 	.word	index@(_ZN10layer_norm13ln_fwd_kernelINS_13Kernel_traitsI6__halfS2_fS2_fjLj768ELj1ELj4ELj1ELj16ENS_18Kernel_traits_baseILj768ES2_S2_fS2_fjLj128EEEEELb1ELb0ELb1ELb0EEEvNS_9FwdParamsE)
        /*0500*/ 	.word	0x0000005c


	//----- nvinfo : EIATTR_FRAME_SIZE
	.align		4
.L_222:
        /*0504*/ 	.byte	0x04, 0x11
        /*0506*/ 	.short	(.L_224 - .L_223)
	.align		4
.L_223:
        /*0508*/ 	.word	index@(_ZN10layer_norm13ln_fwd_kernelINS_13Kernel_traitsI6__halfS2_fS2_fjLj768ELj1ELj4ELj1ELj16ENS_18Kernel_traits_baseILj768ES2_S2_fS2_fjLj128EEEEELb1ELb0ELb1ELb0EEEvNS_9FwdParamsE)
        /*050c*/ 	.word	0x00000000


	//----- nvinfo : EIATTR_REGCOUNT
	.align		4
.L_224:
        /*0510*/ 	.byte	0x04, 0x2f
        /*0512*/ 	.short	(.L_226 - .L_225)
	.align		4
.L_225:
        /*0514*/ 	.word	index@(_ZN10layer_norm13ln_fwd_kernelINS_13Kernel_traitsI6__halfS2_fS2_fjLj768ELj1ELj4ELj1ELj16ENS_18Kernel_traits_baseILj768ES2_S2_fS2_fjLj128EEEEELb1ELb0ELb0ELb1EEEvNS_9FwdParamsE)
        /*0518*/ 	.word	0x00000079


	//----- nvinfo : EIATTR_FRAME_SIZE
	.align		4
.L_226:
        /*051c*/ 	.byte	0x04, 0x11
        /*051e*/ 	.short	(.L_228 - .L_227)
	.align		4
.L_227:
        /*0520*/ 	.word	index@(_ZN10layer_norm13ln_fwd_kernelINS_13Kernel_traitsI6__halfS2_fS2_fjLj768ELj1ELj4ELj1ELj16ENS_18Kernel_traits_baseILj768ES2_S2_fS2_fjLj128EEEEELb1ELb0ELb0ELb1EEEvNS_9FwdParamsE)
        /*0524*/ 	.word	0x00000000


	//----- nvinfo : EIATTR_REGCOUNT
	.align		4
.L_228:
        /*0528*/ 	.byte	0x04, 0x2f
        /*052a*/ 	.short	(.L_230 - .L_229)
	.align		4
.L_229:
        /*052c*/ 	.word	index@(_ZN10layer_norm13ln_fwd_kernelINS_13Kernel_traitsI6__halfS2_fS2_fjLj768ELj1ELj4ELj1ELj16ENS_18Kernel_traits_baseILj768ES2_S2_fS2_fjLj128EEEEELb1ELb0ELb0ELb0EEEvNS_9FwdParamsE)
        /*0530*/ 	.word	0x0000004e


	//----- nvinfo : EIATTR_FRAME_SIZE
	.align		4
.L_230:
        /*0534*/ 	.byte	0x04, 0x11
        /*0536*/ 	.short	(.L_232 - .L_231)
	.align		4
.L_231:
        /*0538*/ 	.word	index@(_ZN10layer_norm13ln_fwd_kernelINS_13Kernel_traitsI6__halfS2_fS2_fjLj768ELj1ELj4ELj1ELj16ENS_18Kernel_traits_baseILj768ES2_S2_fS2_fjLj128EEEEELb1ELb0ELb0ELb0EEEvNS_9FwdParamsE)
        /*053c*/ 	.word	0x00000000


	//----- nvinfo : EIATTR_REGCOUNT
	.align		4
.L_232:
        /*0540*/ 	.byte	0x04, 0x2f
        /*0542*/ 	.short	(.L_234 - .L_233)
	.align		4
.L_233:
        /*0544*/ 	.word	index@(_ZN10layer_norm13ln_fwd_kernelINS_13Kernel_traitsI6__halfS2_fS2_fjLj768ELj1ELj4ELj1ELj16ENS_18Kernel_traits_baseILj768ES2_S2_fS2_fjLj128EEEEELb0ELb1ELb1ELb1EEEvNS_9FwdParamsE)
        /*0548*/ 	.word	0x0000005d


	//----- nvinfo : EIATTR_FRAME_SIZE
	.align		4
.L_234:
        /*054c*/ 	.byte	0x04, 0x11
        /*054e*/ 	.short	(.L_236 - .L_235)
	.align		4
.L_235:
        /*0550*/ 	.word	index@(_ZN10layer_norm13ln_fwd_kernelINS_13Kernel_traitsI6__halfS2_fS2_fjLj768ELj1ELj4ELj1ELj16ENS_18Kernel_traits_baseILj768ES2_S2_fS2_fjLj128EEEEELb0ELb1ELb1ELb1EEEvNS_9FwdParamsE)
        /*0554*/ 	.word	0x00000000


	//----- nvinfo : EIATTR_REGCOUNT
	.align		4
.L_236:
        /*0558*/ 	.byte	0x04, 0x2f
        /*055a*/ 	.short	(.L_238 - .L_237)
	.align		4
.L_237:
        /*055c*/ 	.word	index@(_ZN10layer_norm13ln_fwd_kernelINS_13Kernel_traitsI6__halfS2_fS2_fjLj768ELj1ELj4ELj1ELj16ENS_18Kernel_traits_baseILj768ES2_S2_fS2_fjLj128EEEEELb0ELb1ELb1ELb0EEEvNS_9FwdParamsE)
        /*0560*/ 	.word	0x0000005f


	//----- nvinfo : EIATTR_FRAME_SIZE
	.align		4
.L_238:
        /*0564*/ 	.byte	0x04, 0x11
        /*0566*/ 	.short	(.L_240 - .L_239)
	.align		4
.L_239:
        /*0568*/ 	.word	index@(_ZN10layer_norm13ln_fwd_kernelINS_13Kernel_traitsI6__halfS2_fS2_fjLj768ELj1ELj4ELj1ELj16ENS_18Kernel_traits_baseILj768ES2_S2_fS2_fjLj128EEEEELb0ELb1ELb1ELb0EEEvNS_9FwdParamsE)
        /*056c*/ 	.word	0x00000000


	//----- nvinfo : EIATTR_REGCOUNT
	.align		4
.L_240:
        /*0570*/ 	.byte	0x04, 0x2f
        /*0572*/ 	.short	(.L_242 - .L_241)
	.align		4
.L_241:
        /*0574*/ 	.word	index@(_ZN10layer_norm13ln_fwd_kernelINS_13Kernel_traitsI6__halfS2_fS2_fjLj768ELj1ELj4ELj1ELj16ENS_18Kernel_traits_baseILj768ES2_S2_fS2_fjLj128EEEEELb0ELb1ELb0ELb1EEEvNS_9FwdParamsE)
        /*0578*/ 	.word	0x0000007f


	//----- nvinfo : EIATTR_FRAME_SIZE
	.align		4
.L_242:
        /*057c*/ 	.byte	0x04, 0x11
        /*057e*/ 	.short	(.L_244 - .L_243)
	.align		4
.L_243:
        /*0580*/ 	.word	index@(_ZN10layer_norm13ln_fwd_kernelINS_13Kernel_traitsI6__halfS2_fS2_fjLj768ELj1ELj4ELj1ELj16ENS_18Kernel_traits_baseILj768ES2_S2_fS2_fjLj128EEEEELb0ELb1ELb0ELb1EEEvNS_9FwdParamsE)
        /*0584*/ 	.word	0x00000000


	//----- nvinfo : EIATTR_REGCOUNT
	.align		4
.L_244:
        /*0588*/ 	.byte	0x04, 0x2f
        /*058a*/ 	.short	(.L_246 - .L_245)
	.align		4
.L_245:
        /*058c*/ 	.word	index@(_ZN10layer_norm13ln_fwd_kernelINS_13Kernel_traitsI6__halfS2_fS2_fjLj768ELj1ELj4ELj1ELj16ENS_18Kernel_traits_baseILj768ES2_S2_fS2_fjLj128EEEEELb0ELb1ELb0ELb0EEEvNS_9FwdParamsE)
        /*0590*/ 	.word	0x0000005c


	//----- nvinfo : EIATTR_FRAME_SIZE
	.align		4
.L_246:
        /*0594*/ 	.byte	0x04, 0x11
        /*0596*/ 	.short	(.L_248 - .L_247)
	.align		4
.L_247:
        /*0598*/ 	.word	index@(_ZN10layer_norm13ln_fwd_kernelINS_13Kernel_traitsI6__halfS2_fS2_fjLj768ELj1ELj4ELj1ELj16ENS_18Kernel_traits_baseILj768ES2_S2_fS2_fjLj128EEEEELb0ELb1ELb0ELb0EEEvNS_9FwdParamsE)
        /*059c*/ 	.word	0x00000000


	//----- nvinfo : EIATTR_REGCOUNT
	.align		4
.L_248:
        /*05a0*/ 	.byte	0x04, 0x2f
        /*05a2*/ 	.short	(.L_250 - .L_249)
	.align		4
.L_249:
        /*05a4*/ 	.word	index@(_ZN10layer_norm13ln_fwd_kernelINS_13Kernel_traitsI6__halfS2_fS2_fjLj768ELj1ELj4ELj1ELj16ENS_18Kernel_traits_baseILj768ES2_S2_fS2_fjLj128EEEEELb0ELb0ELb1ELb1EEEvNS_9FwdParamsE)
        /*05a8*/ 	.word	0x00000040


	//----- nvinfo : EIATTR_FRAME_SIZE
	.align		4
.L_250:
        /*05ac*/ 	.byte	0x04, 0x11
        /*05ae*/ 	.short	(.L_252 - .L_251)
	.align		4
.L_251:
        /*05b0*/ 	.word	index@(_ZN10layer_norm13ln_fwd_kernelINS_13Kernel_traitsI6__halfS2_fS2_fjLj768ELj1ELj4ELj1ELj16ENS_18Kernel_traits_baseILj768ES2_S2_fS2_fjLj128EEEEELb0ELb0ELb1ELb1EEEvNS_9FwdParamsE)
        /*05b4*/ 	.word	0x00000008


	//----- nvinfo : EIATTR_REGCOUNT
	.align		4
.L_252:
        /*05b8*/ 	.byte	0x04, 0x2f
        /*05ba*/ 	.short	(.L_254 - .L_253)
	.align		4
.L_253:
        /*05bc*/ 	.word	index@(_ZN10layer_norm13ln_fwd_kernelINS_13Kernel_traitsI6__halfS2_fS2_fjLj768ELj1ELj4ELj1ELj16ENS_18Kernel_traits_baseILj768ES2_S2_fS2_fjLj128EEEEELb0ELb0ELb1ELb0EEEvNS_9FwdParamsE)
        /*05c0*/ 	.word	0x00000048


	//----- nvinfo : EIATTR_FRAME_SIZE
	.align		4
.L_254:
        /*05c4*/ 	.byte	0x04, 0x11
        /*05c6*/ 	.short	(.L_256 - .L_255)
	.align		4
.L_255:
        /*05c8*/ 	.word	index@(_ZN10layer_norm13ln_fwd_kernelINS_13Kernel_traitsI6__halfS2_fS2_fjLj768ELj1ELj4ELj1ELj16ENS_18Kernel_traits_baseILj768ES2_S2_fS2_fjLj128EEEEELb0ELb0ELb1ELb0EEEvNS_9FwdParamsE)
        /*05cc*/ 	.word	0x00000000


	//----- nvinfo : EIATTR_REGCOUNT
	.align		4
.L_256:
        /*05d0*/ 	.byte	0x04, 0x2f
        /*05d2*/ 	.short	(.L_258 - .L_257)
	.align		4
.L_257:
        /*05d4*/ 	.word	index@(_ZN10layer_norm13ln_fwd_kernelINS_13Kernel_traitsI6__halfS2_fS2_fjLj768ELj1ELj4ELj1ELj16ENS_18Kernel_traits_baseILj768ES2_S2_fS2_fjLj128EEEEELb0ELb0ELb0ELb1EEEvNS_9FwdParamsE)
        /*05d8*/ 	.word	0x00000060


	//----- nvinfo : EIATTR_FRAME_SIZE
	.align		4
.L_258:
        /*05dc*/ 	.byte	0x04, 0x11
        /*05de*/ 	.short	(.L_260 - .L_259)
	.align		4
.L_259:
        /*05e0*/ 	.word	index@(_ZN10layer_norm13ln_fwd_kernelINS_13Kernel_traitsI6__halfS2_fS2_fjLj768ELj1ELj4ELj1ELj16ENS_18Kernel_traits_baseILj768ES2_S2_fS2_fjLj128EEEEELb0ELb0ELb0ELb1EEEvNS_9FwdParamsE)
        /*05e4*/ 	.word	0x00000000


	//----- nvinfo : EIATTR_REGCOUNT
	.align		4
.L_260:
        /*05e8*/ 	.byte	0x04, 0x2f
        /*05ea*/ 	.short	(.L_262 - .L_261)
	.align		4
.L_261:
        /*05ec*/ 	.word	index@(_ZN10layer_norm13ln_fwd_kernelINS_13Kernel_traitsI6__halfS2_fS2_fjLj768ELj1ELj4ELj1ELj16ENS_18Kernel_traits_baseILj768ES2_S2_fS2_fjLj128EEEEELb0ELb0ELb0ELb0EEEvNS_9FwdParamsE)
        /*05f0*/ 	.word	0x00000046


	//----- nvinfo : EIATTR_FRAME_SIZE
	.align		4
.L_262:
        /*05f4*/ 	.byte	0x04, 0x11
        /*05f6*/ 	.short	(.L_264 - .L_263)
	.align		4
.L_263:
        /*05f8*/ 	.word	index@(_ZN10layer_norm13ln_fwd_kernelINS_13Kernel_traitsI6__halfS2_fS2_fjLj768ELj1ELj4ELj1ELj16ENS_18Kernel_traits_baseILj768ES2_S2_fS2_fjLj128EEEEELb0ELb0ELb0ELb0EEEvNS_9FwdParamsE)
        /*05fc*/ 	.word	0x00000000


	//----- nvinfo : EIATTR_REGCOUNT
	.align		4
.L_264:
        /*0600*/ 	.byte	0x04, 0x2f
        /*0602*/ 	.short	(.L_266 - .L_265)
	.align		4
.L_265:
        /*0604*/ 	.word	index@(_ZN10layer_norm13ln_fwd_kernelINS_13Kernel_traitsIf6__halfS2_S2_fjLj768ELj1ELj4ELj1ELj16ENS_18Kernel_traits_baseILj768EfS2_S2_S2_fjLj128EEEEELb1ELb1ELb1ELb1EEEvNS_9FwdParamsE)
        /*0608*/ 	.word	0x000000a7


	//----- nvinfo : EIATTR_FRAME_SIZE
	.align		4
.L_266:
        /*060c*/ 	.byte	0x04, 0x11
        /*060e*/ 	.short	(.L_268 - .L_267)
	.align		4
.L_267:
        /*0610*/ 	.word	index@(_ZN10layer_norm13ln_fwd_kernelINS_13Kernel_traitsIf6__halfS2_S2_fjLj768ELj1ELj4ELj1ELj16ENS_18Kernel_traits_baseILj768EfS2_S2_S2_fjLj128EEEEELb1ELb1ELb1ELb1EEEvNS_9FwdParamsE)
        /*0614*/ 	.word	0x00000000


	//----- nvinfo : EIATTR_REGCOUNT
	.align		4
.L_268:
        /*0618*/ 	.byte	0x04, 0x2f
        /*061a*/ 	.short	(.L_270 - .L_269)
	.align		4
.L_269:
        /*061c*/ 	.word	index@(_ZN10layer_norm13ln_fwd_kernelINS_13Kernel_traitsIf6__halfS2_S2_fjLj768ELj1ELj4ELj1ELj16ENS_18Kernel_traits_baseILj768EfS2_S2_S2_fjLj128EEEEELb1ELb1ELb1ELb0EEEvNS_9FwdParamsE)
        /*0620*/ 	.word	0x00000094


	//----- nvinfo : EIATTR_FRAME_SIZE
	.align		4
.L_270:
        /*0624*/ 	.byte	0x04, 0x11
        /*0626*/ 	.short	(.L_272 - .L_271)
	.align		4
.L_271:
        /*0628*/ 	.word	index@(_ZN10layer_norm13ln_fwd_kernelINS_13Kernel_traitsIf6__halfS2_S2_fjLj768ELj1ELj4ELj1ELj16ENS_18Kernel_traits_baseILj768EfS2_S2_S2_fjLj128EEEEELb1ELb1ELb1ELb0EEEvNS_9FwdParamsE)
        /*062c*/ 	.word	0x00000000


	//----- nvinfo : EIATTR_REGCOUNT
	.align		4
.L_272:
        /*0630*/ 	.byte	0x04, 0x2f
        /*0632*/ 	.short	(.L_274 - .L_273)
	.align		4
.L_273:
        /*0634*/ 	.word	index@(_ZN10layer_norm13ln_fwd_kernelINS_13Kernel_traitsIf6__halfS2_S2_fjLj768ELj1ELj4ELj1ELj16ENS_18Kernel_traits_baseILj768EfS2_S2_S2_fjLj128EEEEELb1ELb1ELb0ELb1EEEvNS_9FwdParamsE)
        /*0638*/ 	.word	0x00000099


	//----- nvinfo : EIATTR_FRAME_SIZE
	.align		4
.L_274:
        /*063c*/ 	.byte	0x04, 0x11
        /*063e*/ 	.short	(.L_276 - .L_275)
	.align		4
.L_275:
        /*0640*/ 	.word	index@(_ZN10layer_norm13ln_fwd_kernelINS_13Kernel_traitsIf6__halfS2_S2_fjLj768ELj1ELj4ELj1ELj16ENS_18Kernel_traits_baseILj768EfS2_S2_S2_fjLj128EEEEELb1ELb1ELb0ELb1EEEvNS_9FwdParamsE)
        /*0644*/ 	.word	0x00000000


	//----- nvinfo : EIATTR_REGCOUNT
	.align		4
.L_276:
        /*0648*/ 	.byte	0x04, 0x2f
        /*064a*/ 	.short	(.L_278 - .L_277)
	.align		4
.L_277:
        /*064c*/ 	.word	index@(_ZN10layer_norm13ln_fwd_kernelINS_13Kernel_traitsIf6__halfS2_S2_fjLj768ELj1ELj4ELj1ELj16ENS_18Kernel_traits_baseILj768EfS2_S2_S2_fjLj128EEEEELb1ELb1ELb0ELb0EEEvNS_9FwdParamsE)
        /*0650*/ 	.word	0x00000087


	//----- nvinfo : EIATTR_FRAME_SIZE
	.align		4
.L_278:
        /*0654*/ 	.byte	0x04, 0x11
        /*0656*/ 	.short	(.L_280 - .L_279)
	.align		4
.L_279:
        /*0658*/ 	.word	index@(_ZN10layer_norm13ln_fwd_kernelINS_13Kernel_traitsIf6__halfS2_S2_fjLj768ELj1ELj4ELj1ELj16ENS_18Kernel_traits_baseILj768EfS2_S2_S2_fjLj128EEEEELb1ELb1ELb0ELb0EEEvNS_9FwdParamsE)
        /*065c*/ 	.word	0x00000000


	//----- nvinfo : EIATTR_REGCOUNT
	.align		4
.L_280:
        /*0660*/ 	.byte	0x04, 0x2f
        /*0662*/ 	.short	(.L_282 - .L_281)
	.align		4
.L_281:
        /*0664*/ 	.word	index@(_ZN10layer_norm13ln_fwd_kernelINS_13Kernel_traitsIf6__halfS2_S2_fjLj768ELj1ELj4ELj1ELj16ENS_18Kernel_traits_baseILj768EfS2_S2_S2_fjLj128EEEEELb1ELb0ELb1ELb1EEEvNS_9FwdParamsE)
        /*0668*/ 	.word	0x0000007f


	//----- nvinfo : EIATTR_FRAME_SIZE
	.align		4
.L_282:
        /*066c*/ 	.byte	0x04, 0x11
        /*066e*/ 	.short	(.L_284 - .L_283)
	.align		4
.L_283:
        /*0670*/ 	.word	index@(_ZN10layer_norm13ln_fwd_kernelINS_13Kernel_traitsIf6__halfS2_S2_fjLj768ELj1ELj4ELj1ELj16ENS_18Kernel_traits_baseILj768EfS2_S2_S2_fjLj128EEEEELb1ELb0ELb1ELb1EEEvNS_9FwdParamsE)
        /*0674*/ 	.word	0x00000000


	//----- nvinfo : EIATTR_REGCOUNT
	.align		4
.L_284:
        /*0678*/ 	.byte	0x04, 0x2f
        /*067a*/ 	.short	(.L_286 - .L_285)
	.align		4
.L_285:
        /*067c*/ 	.word	index@(_ZN10layer_norm13ln_fwd_kernelINS_13Kernel_traitsIf6__halfS2_S2_fjLj768ELj1ELj4ELj1ELj16ENS_18Kernel_traits_baseILj768EfS2_S2_S2_fjLj128EEEEELb1ELb0ELb1ELb0EEEvNS_9FwdParamsE)
        /*0680*/ 	.word	0x00000076


	//----- nvinfo : EIATTR_FRAME_SIZE
	.align		4
.L_286:
        /*0684*/ 	.byte	0x04, 0x11
        /*0686*/ 	.short	(.L_288 - .L_287)
	.align		4
.L_287:
        /*0688*/ 	.word	index@(_ZN10layer_norm13ln_fwd_kernelINS_13Kernel_traitsIf6__halfS2_S2_fjLj768ELj1ELj4ELj1ELj16ENS_18Kernel_traits_baseILj768EfS2_S2_S2_fjLj128EEEEELb1ELb0ELb1ELb0EEEvNS_9FwdParamsE)
        /*068c*/ 	.word	0x00000000


	//----- nvinfo : EIATTR_REGCOUNT
	.align		4
.L_288:
        /*0690*/ 	.byte	0x04, 0x2f
        /*0692*/ 	.short	(.L_290 - .L_289)
	.align		4
.L_289:
        /*0694*/ 	.word	index@(_ZN10layer_norm13ln_fwd_kernelINS_13Kernel_traitsIf6__halfS2_S2_fjLj768ELj1ELj4ELj1ELj16ENS_18Kernel_traits_baseILj768EfS2_S2_S2_fjLj128EEEEELb1ELb0ELb0ELb1EEEvNS_9FwdParamsE)
        /*0698*/ 	.word	0x00000079


	//----- nvinfo : EIATTR_FRAME_SIZE
	.align		4
.L_290:
        /*069c*/ 	.byte	0x04, 0x11
        /*069e*/ 	.short	(.L_292 - .L_291)
	.align		4
.L_291:
        /*06a0*/ 	.word	index@(_ZN10layer_norm13ln_fwd_kernelINS_13Kernel_traitsIf6__halfS2_S2_fjLj768ELj1ELj4ELj1ELj16ENS_18Kernel_traits_baseILj768EfS2_S2_S2_fjLj128EEEEELb1ELb0ELb0ELb1EEEvNS_9FwdParamsE)
        /*06a4*/ 	.word	0x00000000


	//----- nvinfo : EIATTR_REGCOUNT
	.align		4
.L_292:
        /*06a8*/ 	.byte	0x04, 0x2f
        /*06aa*/ 	.short	(.L_294 - .L_293)
	.align		4
.L_293:
        /*06ac*/ 	.word	index@(_ZN10layer_norm13ln_fwd_kernelINS_13Kernel_traitsIf6__halfS2_S2_fjLj768ELj1ELj4ELj1ELj16ENS_18Kernel_traits_baseILj768EfS2_S2_S2_fjLj128EEEEELb1ELb0ELb0ELb0EEEvNS_9FwdParamsE)
        /*06b0*/ 	.word	0x00000069


	//----- nvinfo : EIATTR_FRAME_SIZE
	.align		4
.L_294:
        /*06b4*/ 	.byte	0x04, 0x11
        /*06b6*/ 	.short	(.L_296 - .L_295)
	.align		4
.L_295:
        /*06b8*/ 	.word	index@(_ZN10layer_norm13ln_fwd_kernelINS_13Kernel_traitsIf6__halfS2_S2_fjLj768ELj1ELj4ELj1ELj16ENS_18Kernel_traits_baseILj768EfS2_S2_S2_fjLj128EEEEELb1ELb0ELb0ELb0EEEvNS_9FwdParamsE)
        /*06bc*/ 	.word	0x00000000


	//----- nvinfo : EIATTR_REGCOUNT
	.align		4
.L_296:
        /*06c0*/ 	.byte	0x04, 0x2f
        /*06c2*/ 	.short	(.L_298 - .L_297)
	.align		4
.L_297:
        /*06c4*/ 	.word	index@(_ZN10layer_norm13ln_fwd_kernelINS_13Kernel_traitsIf6__halfS2_S2_fjLj768ELj1ELj4ELj1ELj16ENS_18Kernel_traits_baseILj768EfS2_S2_S2_fjLj128EEEEELb0ELb1ELb1ELb1EEEvNS_9FwdParamsE)
        /*06c8*/ 	.word	0x0000007f


	//----- nvinfo : EIATTR_FRAME_SIZE
	.align		4
.L_298:
        /*06cc*/ 	.byte	0x04, 0x11
        /*06ce*/ 	.short	(.L_300 - .L_299)
	.align		4
.L_299:
        /*06d0*/ 	.word	index@(_ZN10layer_norm13ln_fwd_kernelINS_13Kernel_traitsIf6__halfS2_S2_fjLj768ELj1ELj4ELj1ELj16ENS_18Kernel_traits_baseILj768EfS2_S2_S2_fjLj128EEEEELb0ELb1ELb1ELb1EEEvNS_9FwdParamsE)
        /*06d4*/ 	.word	0x00000000


	//----- nvinfo : EIATTR_REGCOUNT
	.align		4
.L_300:
        /*06d8*/ 	.byte	0x04, 0x2f
        /*06da*/ 	.short	(.L_302 - .L_301)
	.align		4
.L_301:
        /*06dc*/ 	.word	index@(_ZN10layer_norm13ln_fwd_kernelINS_13Kernel_traitsIf6__halfS2_S2_fjLj768ELj1ELj4ELj1ELj16ENS_18Kernel_traits_baseILj768EfS2_S2_S2_fjLj128EEEEELb0ELb1ELb1ELb0EEEvNS_9FwdParamsE)
        /*06e0*/ 	.word	0x0000007d


	//----- nvinfo : EIATTR_FRAME_SIZE
	.align		4
.L_302:
        /*06e4*/ 	.byte	0x04, 0x11
        /*06e6*/ 	.short	(.L_304 - .L_303)
	.align		4
.L_303:
        /*06e8*/ 	.word	index@(_ZN10layer_norm13ln_fwd_kernelINS_13Kernel_traitsIf6__halfS2_S2_fjLj768ELj1ELj4ELj1ELj16ENS_18Kernel_traits_baseILj768EfS2_S2_S2_fjLj128EEEEELb0ELb1ELb1ELb0EEEvNS_9FwdParamsE)
        /*06ec*/ 	.word	0x00000000


	//----- nvinfo : EIATTR_REGCOUNT
	.align		4
.L_304:
        /*06f0*/ 	.byte	0x04, 0x2f
        /*06f2*/ 	.short	(.L_306 - .L_305)
	.align		4
.L_305:
        /*06f4*/ 	.word	index@(_ZN10layer_norm13ln_fwd_kernelINS_13Kernel_traitsIf6__halfS2_S2_fjLj768ELj1ELj4ELj1ELj16ENS_18Kernel_traits_baseILj768EfS2_S2_S2_fjLj128EEEEELb0ELb1ELb0ELb1EEEvNS_9FwdParamsE)
        /*06f8*/ 	.word	0x00000080


	//----- nvinfo : EIATTR_FRAME_SIZE
	.align		4
.L_306:
        /*06fc*/ 	.byte	0x04, 0x11
        /*06fe*/ 	.short	(.L_308 - .L_307)
	.align		4
.L_307:
        /*0700*/ 	.word	index@(_ZN10layer_norm13ln_fwd_kernelINS_13Kernel_traitsIf6__halfS2_S2_fjLj768ELj1ELj4ELj1ELj16ENS_18Kernel_traits_baseILj768EfS2_S2_S2_fjLj128EEEEELb0ELb1ELb0ELb1EEEvNS_9FwdParamsE)
        /*0704*/ 	.word	0x00000000


	//----- nvinfo : EIATTR_REGCOUNT
	.align		4
.L_308:
        /*0708*/ 	.byte	0x04, 0x2f
        /*070a*/ 	.short	(.L_310 - .L_309)
	.align		4
.L_309:
        /*070c*/ 	.word	index@(_ZN10layer_norm13ln_fwd_kernelINS_13Kernel_traitsIf6__halfS2_S2_fjLj768ELj1ELj4ELj1ELj16ENS_18Kernel_traits_baseILj768EfS2_S2_S2_fjLj128EEEEELb0ELb1ELb0ELb0EEEvNS_9FwdParamsE)
        /*0710*/ 	.word	0x0000007d


	//----- nvinfo : EIATTR_FRAME_SIZE
	.align		4
.L_310:
        /*0714*/ 	.byte	0x04, 0x11
        /*0716*/ 	.short	(.L_312 - .L_311)
	.align		4
.L_311:
        /*0718*/ 	.word	index@(_ZN10layer_norm13ln_fwd_kernelINS_13Kernel_traitsIf6__halfS2_S2_fjLj768ELj1ELj4ELj1ELj16ENS_18Kernel_traits_baseILj768EfS2_S2_S2_fjLj128EEEEELb0ELb1ELb0ELb0EEEvNS_9FwdParamsE)
        /*071c*/ 	.word	0x00000000


	//----- nvinfo : EIATTR_REGCOUNT
	.align		4
.L_312:
        /*0720*/ 	.byte	0x04, 0x2f
        /*0722*/ 	.short	(.L_314 - .L_313)
	.align		4
.L_313:
        /*0724*/ 	.word	index@(_ZN10layer_norm13ln_fwd_kernelINS_13Kernel_traitsIf6__halfS2_S2_fjLj768ELj1ELj4ELj1ELj16ENS_18Kernel_traits_baseILj768EfS2_S2_S2_fjLj128EEEEELb0ELb0ELb1ELb1EEEvNS_9FwdParamsE)
        /*0728*/ 	.word	0x00000060


	//----- nvinfo : EIATTR_FRAME_SIZE
	.align		4
.L_314:
        /*072c*/ 	.byte	0x04, 0x11
        /*072e*/ 	.short	(.L_316 - .L_315)
	.align		4
.L_315:
        /*0730*/ 	.word	index@(_ZN10layer_norm13ln_fwd_kernelINS_13Kernel_traitsIf6__halfS2_S2_fjLj768ELj1ELj4ELj1ELj16ENS_18Kernel_traits_baseILj768EfS2_S2_S2_fjLj128EEEEELb0ELb0ELb1ELb1EEEvNS_9FwdParamsE)
        /*0734*/ 	.word	0x00000000


	//----- nvinfo : EIATTR_REGCOUNT
	.align		4
.L_316:
        /*0738*/ 	.byte	0x04, 0x2f
        /*073a*/ 	.short	(.L_318 - .L_317)
	.align		4
.L_317:
        /*073c*/ 	.word	index@(_ZN10layer_norm13ln_fwd_kernelINS_13Kernel_traitsIf6__halfS2_S2_fjLj768ELj1ELj4ELj1ELj16ENS_18Kernel_traits_baseILj768EfS2_S2_S2_fjLj128EEEEELb0ELb0ELb1ELb0EEEvNS_9FwdParamsE)
        /*0740*/ 	.word	0x00000060


	//----- nvinfo : EIATTR_FRAME_SIZE
	.align		4
.L_318:
        /*0744*/ 	.byte	0x04, 0x11
        /*0746*/ 	.short	(.L_320 - .L_319)
	.align		4
.L_319:
        /*0748*/ 	.word	index@(_ZN10layer_norm13ln_fwd_kernelINS_13Kernel_traitsIf6__halfS2_S2_fjLj768ELj1ELj4ELj1ELj16ENS_18Kernel_traits_baseILj768EfS2_S2_S2_fjLj128EEEEELb0ELb0ELb1ELb0EEEvNS_9FwdParamsE)
        /*074c*/ 	.word	0x00000000


	//----- nvinfo : EIATTR_REGCOUNT
	.align		4
.L_320:
        /*0750*/ 	.byte	0x04, 0x2f
        /*0752*/ 	.short	(.L_322 - .L_321)
	.align		4
.L_321:
        /*0754*/ 	.word	index@(_ZN10layer_norm13ln_fwd_kernelINS_13Kernel_traitsIf6__halfS2_S2_fjLj768ELj1ELj4ELj1ELj16ENS_18Kernel_traits_baseILj768EfS2_S2_S2_fjLj128EEEEELb0ELb0ELb0ELb1EEEvNS_9FwdParamsE)
        /*0758*/ 	.word	0x00000060


	//----- nvinfo : EIATTR_FRAME_SIZE
	.align		4
.L_322:
        /*075c*/ 	.byte	0x04, 0x11
        /*075e*/ 	.short	(.L_324 - .L_323)
	.align		4
.L_323:
        /*0760*/ 	.word	index@(_ZN10layer_norm13ln_fwd_kernelINS_13Kernel_traitsIf6__halfS2_S2_fjLj768ELj1ELj4ELj1ELj16ENS_18Kernel_traits_baseILj768EfS2_S2_S2_fjLj128EEEEELb0ELb0ELb0ELb1EEEvNS_9FwdParamsE)
        /*0764*/ 	.word	0x00000000


	//----- nvinfo : EIATTR_REGCOUNT
	.align		4
.L_324:
        /*0768*/ 	.byte	0x04, 0x2f
        /*076a*/ 	.short	(.L_326 - .L_325)
	.align		4
.L_325:
        /*076c*/ 	.word	index@(_ZN10layer_norm13ln_fwd_kernelINS_13Kernel_traitsIf6__halfS2_S2_fjLj768ELj1ELj4ELj1ELj16ENS_18Kernel_traits_baseILj768EfS2_S2_S2_fjLj128EEEEELb0ELb0ELb0ELb0EEEvNS_9FwdParamsE)
        /*0770*/ 	.word	0x00000060


	//----- nvinfo : EIATTR_FRAME_SIZE
	.align		4
.L_326:
        /*0774*/ 	.byte	0x04, 0x11
        /*0776*/ 	.short	(.L_328 - .L_327)
	.align		4
.L_327:
        /*0778*/ 	.word	index@(_ZN10layer_norm13ln_fwd_kernelINS_13Kernel_traitsIf6__halfS2_S2_fjLj768ELj1ELj4ELj1ELj16ENS_18Kernel_traits_baseILj768EfS2_S2_S2_fjLj128EEEEELb0ELb0ELb0ELb0EEEvNS_9FwdParamsE)
        /*077c*/ 	.word	0x00000000


	//----- nvinfo : EIATTR_REGCOUNT
	.align		4
.L_328:
        /*0780*/ 	.byte	0x04, 0x2f
        /*0782*/ 	.short	(.L_330 - .L_329)
	.align		4
.L_329:
        /*0784*/ 	.word	index@(_ZN10layer_norm13ln_fwd_kernelINS_13Kernel_traitsIf13__nv_bfloat16fS2_fjLj768ELj1ELj4ELj1ELj16ENS_18Kernel_traits_baseILj768EfS2_fS2_fjLj128EEEEELb1ELb1ELb1ELb1EEEvNS_9FwdParamsE)
        /*0788*/ 	.word	0x000000a6


	//----- nvinfo : EIATTR_FRAME_SIZE
	.align		4
.L_330:
        /*078c*/ 	.byte	0x04, 0x11
        /*078e*/ 	.short	(.L_332 - .L_331)
	.align		4
.L_331:
        /*0790*/ 	.word	index@(_ZN10layer_norm13ln_fwd_kernelINS_13Kernel_traitsIf13__nv_bfloat16fS2_fjLj768ELj1ELj4ELj1ELj16ENS_18Kernel_traits_baseILj768EfS2_fS2_fjLj128EEEEELb1ELb1ELb1ELb1EEEvNS_9FwdParamsE)
        /*0794*/ 	.word	0x00000000


	//----- nvinfo : EIATTR_REGCOUNT
	.align		4
.L_332:
        /*0798*/ 	.byte	0x04, 0x2f
        /*079a*/ 	.short	(.L_334 - .L_333)
	.align		4
.L_333:
        /*079c*/ 	.word	index@(_ZN10layer_norm13ln_fwd_kernelINS_13Kernel_traitsIf13__nv_bfloat16fS2_fjLj768ELj1ELj4ELj1ELj16ENS_18Kernel_traits_baseILj768EfS2_fS2_fjLj128EEEEELb1ELb1ELb1ELb0EEEvNS_9FwdParamsE)
        /*07a0*/ 	.word	0x00000098


	//----- nvinfo : EIATTR_FRAME_SIZE
	.align		4
.L_334:
        /*07a4*/ 	.byte	0x04, 0x11
        /*07a6*/ 	.short	(.L_336 - .L_335)
	.align		4
.L_335:
        /*07a8*/ 	.word	index@(_ZN10layer_norm13ln_fwd_kernelINS_13Kernel_traitsIf13__nv_bfloat16fS2_fjLj768ELj1ELj4ELj1ELj16ENS_18Kernel_traits_baseILj768EfS2_fS2_fjLj128EEEEELb1ELb1ELb1ELb0EEEvNS_9FwdParamsE)
        /*07ac*/ 	.word	0x00000000


	//----- nvinfo : EIATTR_REGCOUNT
	.align		4
.L_336:
        /*07b0*/ 	.byte	0x04, 0x2f
        /*07b2*/ 	.short	(.L_338 - .L_337)
	.align		4
.L_337:
        /*07b4*/ 	.word	index@(_ZN10layer_norm13ln_fwd_kernelINS_13Kernel_traitsIf13__nv_bfloat16fS2_fjLj768ELj1ELj4ELj1ELj16ENS_18Kernel_traits_baseILj768EfS2_fS2_fjLj128EEEEELb1ELb1ELb0ELb1EEEvNS_9FwdParamsE)
        /*07b8*/ 	.word	0x0000009c


	//----- nvinfo : EIATTR_FRAME_SIZE
	.align		4
.L_338:
        /*07bc*/ 	.byte	0x04, 0x11
        /*07be*/ 	.short	(.L_340 - .L_339)
	.align		4
.L_339:
        /*07c0*/ 	.word	index@(_ZN10layer_norm13ln_fwd_kernelINS_13Kernel_traitsIf13__nv_bfloat16fS2_fjLj768ELj1ELj4ELj1ELj16ENS_18Kernel_traits_baseILj768EfS2_fS2_fjLj128EEEEELb1ELb1ELb0ELb1EEEvNS_9FwdParamsE)
        /*07c4*/ 	.word	0x00000000


	//----- nvinfo : EIATTR_REGCOUNT
	.align		4
.L_340:
        /*07c8*/ 	.byte	0x04, 0x2f
        /*07ca*/ 	.short	(.L_342 - .L_341)
	.align		4
.L_341:
        /*07cc*/ 	.word	index@(_ZN10layer_norm13ln_fwd_kernelINS_13Kernel_traitsIf13__nv_bfloat16fS2_fjLj768ELj1ELj4ELj1ELj16ENS_18Kernel_traits_baseILj768EfS2_fS2_fjLj128EEEEELb1ELb1ELb0ELb0EEEvNS_9FwdParamsE)
        /*07d0*/ 	.word	0x0000008a


	//----- nvinfo : EIATTR_FRAME_SIZE
	.align		4
.L_342:
        /*07d4*/ 	.byte	0x04, 0x11
        /*07d6*/ 	.short	(.L_344 - .L_343)
	.align		4
.L_343:
        /*07d8*/ 	.word	index@(_ZN10layer_norm13ln_fwd_kernelINS_13Kernel_traitsIf13__nv_bfloat16fS2_fjLj768ELj1ELj4ELj1ELj16ENS_18Kernel_traits_baseILj768EfS2_fS2_fjLj128EEEEELb1ELb1ELb0ELb0EEEvNS_9FwdParamsE)
        /*07dc*/ 	.word	0x00000000


	//----- nvinfo : EIATTR_REGCOUNT
	.align		4
.L_344:
        /*07e0*/ 	.byte	0x04, 0x2f
        /*07e2*/ 	.short	(.L_346 - .L_345)
	.align		4
.L_345:
        /*07e4*/ 	.word	index@(_ZN10layer_norm13ln_fwd_kernelINS_13Kernel_traitsIf13__nv_bfloat16fS2_fjLj768ELj1ELj4ELj1ELj16ENS_18Kernel_traits_baseILj768EfS2_fS2_fjLj128EEEEELb1ELb0ELb1ELb1EEEvNS_9FwdParamsE)
        /*07e8*/ 	.word	0x0000007f


	//----- nvinfo : EIATTR_FRAME_SIZE
	.align		4
.L_346:
        /*07ec*/ 	.byte	0x04, 0x11
        /*07ee*/ 	.short	(.L_348 - .L_347)
	.align		4
.L_347:
        /*07f0*/ 	.word	index@(_ZN10layer_norm13ln_fwd_kernelINS_13Kernel_traitsIf13__nv_bfloat16fS2_fjLj768ELj1ELj4ELj1ELj16ENS_18Kernel_traits_baseILj768EfS2_fS2_fjLj128EEEEELb1ELb0ELb1ELb1EEEvNS_9FwdParamsE)
        /*07f4*/ 	.word	0x00000000


	//----- nvinfo : EIATTR_REGCOUNT
	.align		4
.L_348:
        /*07f8*/ 	.byte	0x04, 0x2f
        /*07fa*/ 	.short	(.L_350 - .L_349)
	.align		4
.L_349:
        /*07fc*/ 	.word	index@(_ZN10layer_norm13ln_fwd_kernelINS_13Kernel_traitsIf13__nv_bfloat16fS2_fjLj768ELj1ELj4ELj1ELj16ENS_18Kernel_traits_baseILj768EfS2_fS2_fjLj128EEEEELb1ELb0ELb1ELb0EEEvNS_9FwdParamsE)
        /*0800*/ 	.word	0x00000075


	//----- nvinfo : EIATTR_FRAME_SIZE
	.align		4
.L_350:
        /*0804*/ 	.byte	0x04, 0x11
        /*0806*/ 	.short	(.L_352 - .L_351)
	.align		4
.L_351:
        /*0808*/ 	.word	index@(_ZN10layer_norm13ln_fwd_kernelINS_13Kernel_traitsIf13__nv_bfloat16fS2_fjLj768ELj1ELj4ELj1ELj16ENS_18Kernel_traits_baseILj768EfS2_fS2_fjLj128EEEEELb1ELb0ELb1ELb0EEEvNS_9FwdParamsE)
        /*080c*/ 	.word	0x00000000


	//----- nvinfo : EIATTR_REGCOUNT
	.align		4
.L_352:
        /*0810*/ 	.byte	0x04, 0x2f
        /*0812*/ 	.short	(.L_354 - .L_353)
	.align		4
.L_353:
        /*0814*/ 	.word	index@(_ZN10layer_norm13ln_fwd_kernelINS_13Kernel_traitsIf13__nv_bfloat16fS2_fjLj768ELj1ELj4ELj1ELj16ENS_18Kernel_traits_baseILj768EfS2_fS2_fjLj128EEEEELb1ELb0ELb0ELb1EEEvNS_9FwdParamsE)
        /*0818*/ 	.word	0x0000007a


	//----- nvinfo : EIATTR_FRAME_SIZE
	.align		4
.L_354:
        /*081c*/ 	.byte	0x04, 0x11
        /*081e*/ 	.short	(.L_356 - .L_355)
	.align		4
.L_355:
        /*0820*/ 	.word	index@(_ZN10layer_norm13ln_fwd_kernelINS_13Kernel_traitsIf13__nv_bfloat16fS2_fjLj768ELj1ELj4ELj1ELj16ENS_18Kernel_traits_baseILj768EfS2_fS2_fjLj128EEEEELb1ELb0ELb0ELb1EEEvNS_9FwdParamsE)
        /*0824*/ 	.word	0x00000000


	//----- nvinfo : EIATTR_REGCOUNT
	.align		4
.L_356:
        /*0828*/ 	.byte	0x04, 0x2f
        /*082a*/ 	.short	(.L_358 - .L_357)
	.align		4
.L_357:
        /*082c*/ 	.word	index@(_ZN10layer_norm13ln_fwd_kernelINS_13Kernel_traitsIf13__nv_bfloat16fS2_fjLj768ELj1ELj4ELj1ELj16ENS_18Kernel_traits_baseILj768EfS2_fS2_fjLj128EEEEELb1ELb0ELb0ELb0EEEvNS_9FwdParamsE)
        /*0830*/ 	.word	0x0000006c


	//----- nvinfo : EIATTR_FRAME_SIZE
	.align		4
.L_358:
        /*0834*/ 	.byte	0x04, 0x11
        /*0836*/ 	.short	(.L_360 - .L_359)
	.align		4
.L_359:
        /*0838*/ 	.word	index@(_ZN10layer_norm13ln_fwd_kernelINS_13Kernel_traitsIf13__nv_bfloat16fS2_fjLj768ELj1ELj4ELj1ELj16ENS_18Kernel_traits_baseILj768EfS2_fS2_fjLj128EEEEELb1ELb0ELb0ELb0EEEvNS_9FwdParamsE)
        /*083c*/ 	.word	0x00000000


	//----- nvinfo : EIATTR_REGCOUNT
	.align		4
.L_360:
        /*0840*/ 	.byte	0x04, 0x2f
        /*0842*/ 	.short	(.L_362 - .L_361)
	.align		4
.L_361:
        /*0844*/ 	.word	index@(_ZN10layer_norm13ln_fwd_kernelINS_13Kernel_traitsIf13__nv_bfloat16fS2_fjLj768ELj1ELj4ELj1ELj16ENS_18Kernel_traits_baseILj768EfS2_fS2_fjLj128EEEEELb0ELb1ELb1ELb1EEEvNS_9FwdParamsE)
        /*0848*/ 	.word	0x0000007f


	//----- nvinfo : EIATTR_FRAME_SIZE
	.align		4
.L_362:
        /*084c*/ 	.byte	0x04, 0x11
        /*084e*/ 	.short	(.L_364 - .L_363)
	.align		4
.L_363:
        /*0850*/ 	.word	index@(_ZN10layer_norm13ln_fwd_kernelINS_13Kernel_traitsIf13__nv_bfloat16fS2_fjLj768ELj1ELj4ELj1ELj16ENS_18Kernel_traits_baseILj768EfS2_fS2_fjLj128EEEEELb0ELb1ELb1ELb1EEEvNS_9FwdParamsE)
        /*0854*/ 	.word	0x00000000


	//----- nvinfo : EIATTR_REGCOUNT
	.align		4
.L_364:
        /*0858*/ 	.byte	0x04, 0x2f
        /*085a*/ 	.short	(.L_366 - .L_365)
	.align		4
.L_365:
        /*085c*/ 	.word	index@(_ZN10layer_norm13ln_fwd_kernelINS_13Kernel_traitsIf13__nv_bfloat16fS2_fjLj768ELj1ELj4ELj1ELj16ENS_18Kernel_traits_baseILj768EfS2_fS2_fjLj128EEEEELb0ELb1ELb1ELb0EEEvNS_9FwdParamsE)
        /*0860*/ 	.word	0x00000080


	//----- nvinfo : EIATTR_FRAME_SIZE
	.align		4
.L_366:
        /*0864*/ 	.byte	0x04, 0x11
        /*0866*/ 	.short	(.L_368 - .L_367)
	.align		4
.L_367:
        /*0868*/ 	.word	index@(_ZN10layer_norm13ln_fwd_kernelINS_13Kernel_traitsIf13__nv_bfloat16fS2_fjLj768ELj1ELj4ELj1ELj16ENS_18Kernel_traits_baseILj768EfS2_fS2_fjLj128EEEEELb0ELb1ELb1ELb0EEEvNS_9FwdParamsE)
        /*086c*/ 	.word	0x00000000


	//----- nvinfo : EIATTR_REGCOUNT
	.align		4
.L_368:
        /*0870*/ 	.byte	0x04, 0x2f
        /*0872*/ 	.short	(.L_370 - .L_369)
	.align		4
.L_369:
        /*0874*/ 	.word	index@(_ZN10layer_norm13ln_fwd_kernelINS_13Kernel_traitsIf13__nv_bfloat16fS2_fjLj768ELj1ELj4ELj1ELj16ENS_18Kernel_traits_baseILj768EfS2_fS2_fjLj128EEEEELb0ELb1ELb0ELb1EEEvNS_9FwdParamsE)
        /*0878*/ 	.word	0x0000007f


	//----- nvinfo : EIATTR_FRAME_SIZE
	.align		4
.L_370:
        /*087c*/ 	.byte	0x04, 0x11
        /*087e*/ 	.short	(.L_372 - .L_371)
	.align		4
.L_371:
        /*0880*/ 	.word	index@(_ZN10layer_norm13ln_fwd_kernelINS_13Kernel_traitsIf13__nv_bfloat16fS2_fjLj768ELj1ELj4ELj1ELj16ENS_18Kernel_traits_baseILj768EfS2_fS2_fjLj128EEEEELb0ELb1ELb0ELb1EEEvNS_9FwdParamsE)
        /*0884*/ 	.word	0x00000000


	//----- nvinfo : EIATTR_REGCOUNT
	.align		4
.L_372:
        /*0888*/ 	.byte	0x04, 0x2f
        /*088a*/ 	.short	(.L_374 - .L_373)
	.align		4
.L_373:
        /*088c*/ 	.word	index@(_ZN10layer_norm13ln_fwd_kernelINS_13Kernel_traitsIf13__nv_bfloat16fS2_fjLj768ELj1ELj4ELj1ELj16ENS_18Kernel_traits_baseILj768EfS2_fS2_fjLj128EEEEELb0ELb1ELb0ELb0EEEvNS_9FwdParamsE)
        /*0890*/ 	.word	0x00000080


	//----- nvinfo : EIATTR_FRAME_SIZE
	.align		4
.L_374:
        /*0894*/ 	.byte	0x04, 0x11
        /*0896*/ 	.short	(.L_376 - .L_375)
	.align		4
.L_375:
        /*0898*/ 	.word	index@(_ZN10layer_norm13ln_fwd_kernelINS_13Kernel_traitsIf13__nv_bfloat16fS2_fjLj768ELj1ELj4ELj1ELj16ENS_18Kernel_traits_baseILj768EfS2_fS2_fjLj128EEEEELb0ELb1ELb0ELb0EEEvNS_9FwdParamsE)
        /*089c*/ 	.word	0x00000000


	//----- nvinfo : EIATTR_REGCOUNT
	.align		4
.L_376:
        /*08a0*/ 	.byte	0x04, 0x2f
        /*08a2*/ 	.short	(.L_378 - .L_377)
	.align		4
.L_377:
        /*08a4*/ 	.word	index@(_ZN10layer_norm13ln_fwd_kernelINS_13Kernel_traitsIf13__nv_bfloat16fS2_fjLj768ELj1ELj4ELj1ELj16ENS_18Kernel_traits_baseILj768EfS2_fS2_fjLj128EEEEELb0ELb0ELb1ELb1EEEvNS_9FwdParamsE)
        /*08a8*/ 	.word	0x00000060


	//----- nvinfo : EIATTR_FRAME_SIZE
	.align		4
.L_378:
        /*08ac*/ 	.byte	0x04, 0x11
        /*08ae*/ 	.short	(.L_380 - .L_379)
	.align		4
.L_379:
        /*08b0*/ 	.word	index@(_ZN10layer_norm13ln_fwd_kernelINS_13Kernel_traitsIf13__nv_bfloat16fS2_fjLj768ELj1ELj4ELj1ELj16ENS_18Kernel_traits_baseILj768EfS2_fS2_fjLj128EEEEELb0ELb0ELb1ELb1EEEvNS_9FwdParamsE)
        /*08b4*/ 	.word	0x00000000


	//----- nvinfo : EIATTR_REGCOUNT
	.align		4
.L_380:
        /*08b8*/ 	.byte	0x04, 0x2f
        /*08ba*/ 	.short	(.L_382 - .L_381)
	.align		4
.L_381:
        /*08bc*/ 	.word	index@(_ZN10layer_norm13ln_fwd_kernelINS_13Kernel_traitsIf13__nv_bfloat16fS2_fjLj768ELj1ELj4ELj1ELj16ENS_18Kernel_traits_baseILj768EfS2_fS2_fjLj128EEEEELb0ELb0ELb1ELb0EEEvNS_9FwdParamsE)
        /*08c0*/ 	.word	0x00000060


	//----- nvinfo : EIATTR_FRAME_SIZE
	.align		4
.L_382:
        /*08c4*/ 	.byte	0x04, 0x11
        /*08c6*/ 	.short	(.L_384 - .L_383)
	.align		4
.L_383:
        /*08c8*/ 	.word	index@(_ZN10layer_norm13ln_fwd_kernelINS_13Kernel_traitsIf13__nv_bfloat16fS2_fjLj768ELj1ELj4ELj1ELj16ENS_18Kernel_traits_baseILj768EfS2_fS2_fjLj128EEEEELb0ELb0ELb1ELb0EEEvNS_9FwdParamsE)
        /*08cc*/ 	.word	0x00000000


	//----- nvinfo : EIATTR_REGCOUNT
	.align		4
.L_384:
        /*08d0*/ 	.byte	0x04, 0x2f
        /*08d2*/ 	.short	(.L_386 - .L_385)
	.align		4
.L_385:
        /*08d4*/ 	.word	index@(_ZN10layer_norm13ln_fwd_kernelINS_13Kernel_traitsIf13__nv_bfloat16fS2_fjLj768ELj1ELj4ELj1ELj16ENS_18Kernel_traits_baseILj768EfS2_fS2_fjLj128EEEEELb0ELb0ELb0ELb1EEEvNS_9FwdParamsE)
        /*08d8*/ 	.word	0x0000005c


	//----- nvinfo : EIATTR_FRAME_SIZE
	.align		4
.L_386:
        /*08dc*/ 	.byte	0x04, 0x11
        /*08de*/ 	.short	(.L_388 - .L_387)
	.align		4
.L_387:
        /*08e0*/ 	.word	index@(_ZN10layer_norm13ln_fwd_kernelINS_13Kernel_traitsIf13__nv_bfloat16fS2_fjLj768ELj1ELj4ELj1ELj16ENS_18Kernel_traits_baseILj768EfS2_fS2_fjLj128EEEEELb0ELb0ELb0ELb1EEEvNS_9FwdParamsE)
        /*08e4*/ 	.word	0x00000000


	//----- nvinfo : EIATTR_REGCOUNT
	.align		4
.L_388:
        /*08e8*/ 	.byte	0x04, 0x2f
        /*08ea*/ 	.short	(.L_390 - .L_389)
	.align		4
.L_389:
        /*08ec*/ 	.word	index@(_ZN10layer_norm13ln_fwd_kernelINS_13Kernel_traitsIf13__nv_bfloat16fS2_fjLj768ELj1ELj4ELj1ELj16ENS_18Kernel_traits_baseILj768EfS2_fS2_fjLj128EEEEELb0ELb0ELb0ELb0EEEvNS_9FwdParamsE)
        /*08f0*/ 	.word	0x0000005f


	//----- nvinfo : EIATTR_FRAME_SIZE
	.align		4
.L_390:
        /*08f4*/ 	.byte	0x04, 0x11
        /*08f6*/ 	.short	(.L_392 - .L_391)
	.align		4
.L_391:
        /*08f8*/ 	.word	index@(_ZN10layer_norm13ln_fwd_kernelINS_13Kernel_traitsIf13__nv_bfloat16fS2_fjLj768ELj1ELj4ELj1ELj16ENS_18Kernel_traits_baseILj768EfS2_fS2_fjLj128EEEEELb0ELb0ELb0ELb0EEEvNS_9FwdParamsE)
        /*08fc*/ 	.word	0x00000000


	//----- nvinfo : EIATTR_REGCOUNT
	.align		4
.L_392:
        /*0900*/ 	.byte	0x04, 0x2f
        /*0902*/ 	.short	(.L_394 - .L_393)
	.align		4
.L_393:
        /*0904*/ 	.word	index@(_ZN10layer_norm13ln_fwd_kernelINS_13Kernel_traitsI13__nv_bfloat16S2_fS2_fjLj768ELj1ELj4ELj1ELj16ENS_18Kernel_traits_baseILj768ES2_S2_fS2_fjLj128EEEEELb1ELb1ELb1ELb1EEEvNS_9FwdParamsE)
        /*0908*/ 	.word	0x000000a7


	//----- nvinfo : EIATTR_FRAME_SIZE
	.align		4
.L_394:
        /*090c*/ 	.byte	0x04, 0x11
        /*090e*/ 	.short	(.L_396 - .L_395)
	.align		4
.L_395:
        /*0910*/ 	.word	index@(_ZN10layer_norm13ln_fwd_kernelINS_13Kernel_traitsI13__nv_bfloat16S2_fS2_fjLj768ELj1ELj4ELj1ELj16ENS_18Kernel_traits_baseILj768ES2_S2_fS2_fjLj128EEEEELb1ELb1ELb1ELb1EEEvNS_9FwdParamsE)
        /*0914*/ 	.word	0x00000000


	//----- nvinfo : EIATTR_REGCOUNT
	.align		4
.L_396:
        /*0918*/ 	.byte	0x04, 0x2f
        /*091a*/ 	.short	(.L_398 - .L_397)
	.align		4
.L_397:
        /*091c*/ 	.word	index@(_ZN10layer_norm13ln_fwd_kernelINS_13Kernel_traitsI13__nv_bfloat16S2_fS2_fjLj768ELj1ELj4ELj1ELj16ENS_18Kernel_traits_baseILj768ES2_S2_fS2_fjLj128EEEEELb1ELb1ELb1ELb0EEEvNS_9FwdParamsE)
        /*0920*/ 	.word	0x0000009a


	//----- nvinfo : EIATTR_FRAME_SIZE
	.align		4
.L_398:
        /*0924*/ 	.byte	0x04, 0x11
        /*0926*/ 	.short	(.L_400 - .L_399)
	.align		4
.L_399:
        /*0928*/ 	.word	index@(_ZN10layer_norm13ln_fwd_kernelINS_13Kernel_traitsI13__nv_bfloat16S2_fS2_fjLj768ELj1ELj4ELj1ELj16ENS_18Kernel_traits_baseILj768ES2_S2_fS2_fjLj128EEEEELb1ELb1ELb1ELb0EEEvNS_9FwdParamsE)
        /*092c*/ 	.word	0x00000000


	//----- nvinfo : EIATTR_REGCOUNT
	.align		4
.L_400:
        /*0930*/ 	.byte	0x04, 0x2f
        /*0932*/ 	.short	(.L_402 - .L_401)
	.align		4
.L_401:
        /*0934*/ 	.word	index@(_ZN10layer_norm13ln_fwd_kernelINS_13Kernel_traitsI13__nv_bfloat16S2_fS2_fjLj768ELj1ELj4ELj1ELj16ENS_18Kernel_traits_baseILj768ES2_S2_fS2_fjLj128EEEEELb1ELb1ELb0ELb1EEEvNS_9FwdParamsE)
        /*0938*/ 	.word	0x0000009d


	//----- nvinfo : EIATTR_FRAME_SIZE
	.align		4
.L_402:
        /*093c*/ 	.byte	0x04, 0x11
        /*093e*/ 	.short	(.L_404 - .L_403)
	.align		4
.L_403:
        /*0940*/ 	.word	index@(_ZN10layer_norm13ln_fwd_kernelINS_13Kernel_traitsI13__nv_bfloat16S2_fS2_fjLj768ELj1ELj4ELj1ELj16ENS_18Kernel_traits_baseILj768ES2_S2_fS2_fjLj128EEEEELb1ELb1ELb0ELb1EEEvNS_9FwdParamsE)
        /*0944*/ 	.word	0x00000000


	//----- nvinfo : EIATTR_REGCOUNT
	.align		4
.L_404:
        /*0948*/ 	.byte	0x04, 0x2f
        /*094a*/ 	.short	(.L_406 - .L_405)
	.align		4
.L_405:
        /*094c*/ 	.word	index@(_ZN10layer_norm13ln_fwd_kernelINS_13Kernel_traitsI13__nv_bfloat16S2_fS2_fjLj768ELj1ELj4ELj1ELj16ENS_18Kernel_traits_baseILj768ES2_S2_fS2_fjLj128EEEEELb1ELb1ELb0ELb0EEEvNS_9FwdParamsE)
        /*0950*/ 	.word	0x0000008d


	//----- nvinfo : EIATTR_FRAME_SIZE
	.align		4
.L_406:
        /*0954*/ 	.byte	0x04, 0x11
        /*0956*/ 	.short	(.L_408 - .L_407)
	.align		4
.L_407:
        /*0958*/ 	.word	index@(_ZN10layer_norm13ln_fwd_kernelINS_13Kernel_traitsI13__nv_bfloat16S2_fS2_fjLj768ELj1ELj4ELj1ELj16ENS_18Kernel_traits_baseILj768ES2_S2_fS2_fjLj128EEEEELb1ELb1ELb0ELb0EEEvNS_9FwdParamsE)
        /*095c*/ 	.word	0x00000000


	//----- nvinfo : EIATTR_REGCOUNT
	.align		4
.L_408:
        /*0960*/ 	.byte	0x04, 0x2f
        /*0962*/ 	.short	(.L_410 - .L_409)
	.align		4
.L_409:
        /*0964*/ 	.word	index@(_ZN10layer_norm13ln_fwd_kernelINS_13Kernel_traitsI13__nv_bfloat16S2_fS2_fjLj768ELj1ELj4ELj1ELj16ENS_18Kernel_traits_baseILj768ES2_S2_fS2_fjLj128EEEEELb1ELb0ELb1ELb1EEEvNS_9FwdParamsE)
        /*0968*/ 	.word	0x0000007f


	//----- nvinfo : EIATTR_FRAME_SIZE
	.align		4
.L_410:
        /*096c*/ 	.byte	0x04, 0x11
        /*096e*/ 	.short	(.L_412 - .L_411)
	.align		4
.L_411:
        /*0970*/ 	.word	index@(_ZN10layer_norm13ln_fwd_kernelINS_13Kernel_traitsI13__nv_bfloat16S2_fS2_fjLj768ELj1ELj4ELj1ELj16ENS_18Kernel_traits_baseILj768ES2_S2_fS2_fjLj128EEEEELb1ELb0ELb1ELb1EEEvNS_9FwdParamsE)
        /*0974*/ 	.word	0x00000000


	//----- nvinfo : EIATTR_REGCOUNT
	.align		4
.L_412:
        /*0978*/ 	.byte	0x04, 0x2f
        /*097a*/ 	.short	(.L_414 - .L_413)
	.align		4
.L_413:
        /*097c*/ 	.word	index@(_ZN10layer_norm13ln_fwd_kernelINS_13Kernel_traitsI13__nv_bfloat16S2_fS2_fjLj768ELj1ELj4ELj1ELj16ENS_18Kernel_traits_baseILj768ES2_S2_fS2_fjLj128EEEEELb1ELb0ELb1ELb0EEEvNS_9FwdParamsE)
        /*0980*/ 	.word	0x00000078


	//----- nvinfo : EIATTR_FRAME_SIZE
	.align		4
.L_414:
        /*0984*/ 	.byte	0x04, 0x11
        /*0986*/ 	.short	(.L_416 - .L_415)
	.align		4
.L_415:
        /*0988*/ 	.word	index@(_ZN10layer_norm13ln_fwd_kernelINS_13Kernel_traitsI13__nv_bfloat16S2_fS2_fjLj768ELj1ELj4ELj1ELj16ENS_18Kernel_traits_baseILj768ES2_S2_fS2_fjLj128EEEEELb1ELb0ELb1ELb0EEEvNS_9FwdParamsE)
        /*098c*/ 	.word	0x00000000


	//----- nvinfo : EIATTR_REGCOUNT
	.align		4
.L_416:
        /*0990*/ 	.byte	0x04, 0x2f
        /*0992*/ 	.short	(.L_418 - .L_417)
	.align		4
.L_417:
        /*0994*/ 	.word	index@(_ZN10layer_norm13ln_fwd_kernelINS_13Kernel_traitsI13__nv_bfloat16S2_fS2_fjLj768ELj1ELj4ELj1ELj16ENS_18Kernel_traits_baseILj768ES2_S2_fS2_fjLj128EEEEELb1ELb0ELb0ELb1EEEvNS_9FwdParamsE)
        /*0998*/ 	.word	0x00000077


	//----- nvinfo : EIATTR_FRAME_SIZE
	.align		4
.L_418:
        /*099c*/ 	.byte	0x04, 0x11
        /*099e*/ 	.short	(.L_420 - .L_419)
	.align		4
.L_419:
        /*09a0*/ 	.word	index@(_ZN10layer_norm13ln_fwd_kernelINS_13Kernel_traitsI13__nv_bfloat16S2_fS2_fjLj768ELj1ELj4ELj1ELj16ENS_18Kernel_traits_baseILj768ES2_S2_fS2_fjLj128EEEEELb1ELb0ELb0ELb1EEEvNS_9FwdParamsE)
        /*09a4*/ 	.word	0x00000000


	//----- nvinfo : EIATTR_REGCOUNT
	.align		4
.L_420:
        /*09a8*/ 	.byte	0x04, 0x2f
        /*09aa*/ 	.short	(.L_422 - .L_421)
	.align		4
.L_421:
        /*09ac*/ 	.word	index@(_ZN10layer_norm13ln_fwd_kernelINS_13Kernel_traitsI13__nv_bfloat16S2_fS2_fjLj768ELj1ELj4ELj1ELj16ENS_18Kernel_traits_baseILj768ES2_S2_fS2_fjLj128EEEEELb1ELb0ELb0ELb0EEEvNS_9FwdParamsE)
        /*09b0*/ 	.word	0x0000006d


	//----- nvinfo : EIATTR_FRAME_SIZE
	.align		4
.L_422:
        /*09b4*/ 	.byte	0x04, 0x11
        /*09b6*/ 	.short	(.L_424 - .L_423)
	.align		4
.L_423:
        /*09b8*/ 	.word	index@(_ZN10layer_norm13ln_fwd_kernelINS_13Kernel_traitsI13__nv_bfloat16S2_fS2_fjLj768ELj1ELj4ELj1ELj16ENS_18Kernel_traits_baseILj768ES2_S2_fS2_fjLj128EEEEELb1ELb0ELb0ELb0EEEvNS_9FwdParamsE)
        /*09bc*/ 	.word	0x00000000


	//----- nvinfo : EIATTR_REGCOUNT
	.align		4
.L_424:
        /*09c0*/ 	.byte	0x04, 0x2f
        /*09c2*/ 	.short	(.L_426 - .L_425)
	.align		4
.L_425:
        /*09c4*/ 	.word	index@(_ZN10layer_norm13ln_fwd_kernelINS_13Kernel_traitsI13__nv_bfloat16S2_fS2_fjLj768ELj1ELj4ELj1ELj16ENS_18Kernel_traits_baseILj768ES2_S2_fS2_fjLj128EEEEELb0ELb1ELb1ELb1EEEvNS_9FwdParamsE)
        /*09c8*/ 	.word	0x0000007f


	//----- nvinfo : EIATTR_FRAME_SIZE
	.align		4
.L_426:
        /*09cc*/ 	.byte	0x04, 0x11
        /*09ce*/ 	.short	(.L_428 - .L_427)
	.align		4
.L_427:
        /*09d0*/ 	.word	index@(_ZN10layer_norm13ln_fwd_kernelINS_13Kernel_traitsI13__nv_bfloat16S2_fS2_fjLj768ELj1ELj4ELj1ELj16ENS_18Kernel_traits_baseILj768ES2_S2_fS2_fjLj128EEEEELb0ELb1ELb1ELb1EEEvNS_9FwdParamsE)
        /*09d4*/ 	.word	0x00000000


	//----- nvinfo : EIATTR_REGCOUNT
	.align		4
.L_428:
        /*09d8*/ 	.byte	0x04, 0x2f
        /*09da*/ 	.short	(.L_430 - .L_429)
	.align		4
.L_429:
        /*09dc*/ 	.word	index@(_ZN10layer_norm13ln_fwd_kernelINS_13Kernel_traitsI13__nv_bfloat16S2_fS2_fjLj768ELj1ELj4ELj1ELj16ENS_18Kernel_traits_baseILj768ES2_S2_fS2_fjLj128EEEEELb0ELb1ELb1ELb0EEEvNS_9FwdParamsE)
        /*09e0*/ 	.word	0x00000080


	//----- nvinfo : EIATTR_FRAME_SIZE
	.align		4
.L_430:
        /*09e4*/ 	.byte	0x04, 0x11
        /*09e6*/ 	.short	(.L_432 - .L_431)
	.align		4
.L_431:
        /*09e8*/ 	.word	index@(_ZN10layer_norm13ln_fwd_kernelINS_13Kernel_traitsI13__nv_bfloat16S2_fS2_fjLj768ELj1ELj4ELj1ELj16ENS_18Kernel_traits_baseILj768ES2_S2_fS2_fjLj128EEEEELb0ELb1ELb1ELb0EEEvNS_9FwdParamsE)
        /*09ec*/ 	.word	0x00000000


	//----- nvinfo : EIATTR_REGCOUNT
	.align		4
.L_432:
        /*09f0*/ 	.byte	0x04, 0x2f
        /*09f2*/ 	.short	(.L_434 - .L_433)
	.align		4
.L_433:
        /*09f4*/ 	.word	index@(_ZN10layer_norm13ln_fwd_kernelINS_13Kernel_traitsI13__nv_bfloat16S2_fS2_fjLj768ELj1ELj4ELj1ELj16ENS_18Kernel_traits_baseILj768ES2_S2_fS2_fjLj128EEEEELb0ELb1ELb0ELb1EEEvNS_9FwdParamsE)
        /*09f8*/ 	.word	0x00000080


	//----- nvinfo : EIATTR_FRAME_SIZE
	.align		4
.L_434:
        /*09fc*/ 	.byte	0x04, 0x11
        /*09fe*/ 	.short	(.L_436 - .L_435)
	.align		4
.L_435:
        /*0a00*/ 	.word	index@(_ZN10layer_norm13ln_fwd_kernelINS_13Kernel_traitsI13__nv_bfloat16S2_fS2_fjLj768ELj1ELj4ELj1ELj16ENS_18Kernel_traits_baseILj768ES2_S2_fS2_fjLj128EEEEELb0ELb1ELb0ELb1EEEvNS_9FwdParamsE)
        /*0a04*/ 	.word	0x00000000


	//----- nvinfo : EIATTR_REGCOUNT
	.align		4
.L_436:
        /*0a08*/ 	.byte	0x04, 0x2f
        /*0a0a*/ 	.short	(.L_438 - .L_437)
	.align		4
.L_437:
        /*0a0c*/ 	.word	index@(_ZN10layer_norm13ln_fwd_kernelINS_13Kernel_traitsI13__nv_bfloat16S2_fS2_fjLj768ELj1ELj4ELj1ELj16ENS_18Kernel_traits_baseILj768ES2_S2_fS2_fjLj128EEEEELb0ELb1ELb0ELb0EEEvNS_9FwdParamsE)
        /*0a10*/ 	.word	0x0000007d


	//----- nvinfo : EIATTR_FRAME_SIZE
	.align		4
.L_438:
        /*0a14*/ 	.byte	0x04, 0x11
        /*0a16*/ 	.short	(.L_440 - .L_439)
	.align		4
.L_439:
        /*0a18*/ 	.word	index@(_ZN10layer_norm13ln_fwd_kernelINS_13Kernel_traitsI13__nv_bfloat16S2_fS2_fjLj768ELj1ELj4ELj1ELj16ENS_18Kernel_traits_baseILj768ES2_S2_fS2_fjLj128EEEEELb0ELb1ELb0ELb0EEEvNS_9FwdParamsE)
        /*0a1c*/ 	.word	0x00000000


	//----- nvinfo : EIATTR_REGCOUNT
	.align		4
.L_440:
        /*0a20*/ 	.byte	0x04, 0x2f
        /*0a22*/ 	.short	(.L_442 - .L_441)
	.align		4
.L_441:
        /*0a24*/ 	.word	index@(_ZN10layer_norm13ln_fwd_kernelINS_13Kernel_traitsI13__nv_bfloat16S2_fS2_fjLj768ELj1ELj4ELj1ELj16ENS_18Kernel_traits_baseILj768ES2_S2_fS2_fjLj128EEEEELb0ELb0ELb1ELb1EEEvNS_9FwdParamsE)
        /*0a28*/ 	.word	0x0000005f


	//----- nvinfo : EIATTR_FRAME_SIZE
	.align		4
.L_442:
        /*0a2c*/ 	.byte	0x04, 0x11
        /*0a2e*/ 	.short	(.L_444 - .L_443)
	.align		4
.L_443:
        /*0a30*/ 	.word	index@(_ZN10layer_norm13ln_fwd_kernelINS_13Kernel_traitsI13__nv_bfloat16S2_fS2_fjLj768ELj1ELj4ELj1ELj16ENS_18Kernel_traits_baseILj768ES2_S2_fS2_fjLj128EEEEELb0ELb0ELb1ELb1EEEvNS_9FwdParamsE)
        /*0a34*/ 	.word	0x00000000


	//----- nvinfo : EIATTR_REGCOUNT
	.align		4
.L_444:
        /*0a38*/ 	.byte	0x04, 0x2f
        /*0a3a*/ 	.short	(.L_446 - .L_445)
	.align		4
.L_445:
        /*0a3c*/ 	.word	index@(_ZN10layer_norm13ln_fwd_kernelINS_13Kernel_traitsI13__nv_bfloat16S2_fS2_fjLj768ELj1ELj4ELj1ELj16ENS_18Kernel_traits_baseILj768ES2_S2_fS2_fjLj128EEEEELb0ELb0ELb1ELb0EEEvNS_9FwdParamsE)
        /*0a40*/ 	.word	0x0000005e


	//----- nvinfo : EIATTR_FRAME_SIZE
	.align		4
.L_446:
        /*0a44*/ 	.byte	0x04, 0x11
        /*0a46*/ 	.short	(.L_448 - .L_447)
	.align		4
.L_447:
        /*0a48*/ 	.word	index@(_ZN10layer_norm13ln_fwd_kernelINS_13Kernel_traitsI13__nv_bfloat16S2_fS2_fjLj768ELj1ELj4ELj1ELj16ENS_18Kernel_traits_baseILj768ES2_S2_fS2_fjLj128EEEEELb0ELb0ELb1ELb0EEEvNS_9FwdParamsE)
        /*0a4c*/ 	.word	0x00000000


	//----- nvinfo : EIATTR_REGCOUNT
	.align		4
.L_448:
        /*0a50*/ 	.byte	0x04, 0x2f
        /*0a52*/ 	.short	(.L_450 - .L_449)
	.align		4
.L_449:
        /*0a54*/ 	.word	index@(_ZN10layer_norm13ln_fwd_kernelINS_13Kernel_traitsI13__nv_bfloat16S2_fS2_fjLj768ELj1ELj4ELj1ELj16ENS_18Kernel_traits_baseILj768ES2_S2_fS2_fjLj128EEEEELb0ELb0ELb0ELb1EEEvNS_9FwdParamsE)
        /*0a58*/ 	.word	0x00000060


	//----- nvinfo : EIATTR_FRAME_SIZE
	.align		4
.L_450:
        /*0a5c*/ 	.byte	0x04, 0x11
        /*0a5e*/ 	.short	(.L_452 - .L_451)
	.align		4
.L_451:
        /*0a60*/ 	.word	index@(_ZN10layer_norm13ln_fwd_kernelINS_13Kernel_traitsI13__nv_bfloat16S2_fS2_fjLj768ELj1ELj4ELj1ELj16ENS_18Kernel_traits_baseILj768ES2_S2_fS2_fjLj128EEEEELb0ELb0ELb0ELb1EEEvNS_9FwdParamsE)
        /*0a64*/ 	.word	0x00000000


	//----- nvinfo : EIATTR_REGCOUNT
	.align		4
.L_452:
        /*0a68*/ 	.byte	0x04, 0x2f
        /*0a6a*/ 	.short	(.L_454 - .L_453)
	.align		4
.L_453:
        /*0a6c*/ 	.word	index@(_ZN10layer_norm13ln_fwd_kernelINS_13Kernel_traitsI13__nv_bfloat16S2_fS2_fjLj768ELj1ELj4ELj1ELj16ENS_18Kernel_traits_baseILj768ES2_S2_fS2_fjLj128EEEEELb0ELb0ELb0ELb0EEEvNS_9FwdParamsE)
        /*0a70*/ 	.word	0x0000005d


	//----- nvinfo : EIATTR_FRAME_SIZE
	.align		4
.L_454:
        /*0a74*/ 	.byte	0x04, 0x11
        /*0a76*/ 	.short	(.L_456 - .L_455)
	.align		4
.L_455:
        /*0a78*/ 	.word	index@(_ZN10layer_norm13ln_fwd_kernelINS_13Kernel_traitsI13__nv_bfloat16S2_fS2_fjLj768ELj1ELj4ELj1ELj16ENS_18Kernel_traits_baseILj768ES2_S2_fS2_fjLj128EEEEELb0ELb0ELb0ELb0EEEvNS_9FwdParamsE)
        /*0a7c*/ 	.word	0x00000000


	//----- nvinfo : EIATTR_REGCOUNT
	.align		4
.L_456:
        /*0a80*/ 	.byte	0x04, 0x2f
        /*0a82*/ 	.short	(.L_458 - .L_457)
	.align		4
.L_457:
        /*0a84*/ 	.word	index@(_ZN10layer_norm13ln_fwd_kernelINS_13Kernel_traitsIf13__nv_bfloat16S2_S2_fjLj768ELj1ELj4ELj1ELj16ENS_18Kernel_traits_baseILj768EfS2_S2_S2_fjLj128EEEEELb1ELb1ELb1ELb1EEEvNS_9FwdParamsE)
        /*0a88*/ 	.word	0x000000a7


	//----- nvinfo : EIATTR_FRAME_SIZE
	.align		4
.L_458:
        /*0a8c*/ 	.byte	0x04, 0x11
        /*0a8e*/ 	.short	(.L_460 - .L_459)
	.align		4
.L_459:
        /*0a90*/ 	.word	index@(_ZN10layer_norm13ln_fwd_kernelINS_13Kernel_traitsIf13__nv_bfloat16S2_S2_fjLj768ELj1ELj4ELj1ELj16ENS_18Kernel_traits_baseILj768EfS2_S2_S2_fjLj128EEEEELb1ELb1ELb1ELb1EEEvNS_9FwdParamsE)
        /*0a94*/ 	.word	0x00000000


	//----- nvinfo : EIATTR_REGCOUNT
	.align		4
.L_460:
        /*0a98*/ 	.byte	0x04, 0x2f
        /*0a9a*/ 	.short	(.L_462 - .L_461)
	.align		4
.L_461:
        /*0a9c*/ 	.word	index@(_ZN10layer_norm13ln_fwd_kernelINS_13Kernel_traitsIf13__nv_bfloat16S2_S2_fjLj768ELj1ELj4ELj1ELj16ENS_18Kernel_traits_baseILj768EfS2_S2_S2_fjLj128EEEEELb1ELb1ELb1ELb0EEEvNS_9FwdParamsE)
        /*0aa0*/ 	.word	0x00000094


	//----- nvinfo : EIATTR_FRAME_SIZE
	.align		4
.L_462:
        /*0aa4*/ 	.byte	0x04, 0x11
        /*0aa6*/ 	.short	(.L_464 - .L_463)
	.align		4
.L_463:
        /*0aa8*/ 	.word	index@(_ZN10layer_norm13ln_fwd_kernelINS_13Kernel_traitsIf13__nv_bfloat16S2_S2_fjLj768ELj1ELj4ELj1ELj16ENS_18Kernel_traits_baseILj768EfS2_S2_S2_fjLj128EEEEELb1ELb1ELb1ELb0EEEvNS_9FwdParamsE)
        /*0aac*/ 	.word	0x00000000


	//----- nvinfo : EIATTR_REGCOUNT
	.align		4
.L_464:
        /*0ab0*/ 	.byte	0x04, 0x2f
        /*0ab2*/ 	.short	(.L_466 - .L_465)
	.align		4
.L_465:
        /*0ab4*/ 	.word	index@(_ZN10layer_norm13ln_fwd_kernelINS_13Kernel_traitsIf13__nv_bfloat16S2_S2_fjLj768ELj1ELj4ELj1ELj16ENS_18Kernel_traits_baseILj768EfS2_S2_S2_fjLj128EEEEELb1ELb1ELb0ELb1EEEvNS_9FwdParamsE)
        /*0ab8*/ 	.word	0x00000097


	//----- nvinfo : EIATTR_FRAME_SIZE
	.align		4
.L_466:
        /*0abc*/ 	.byte	0x04, 0x11
        /*0abe*/ 	.short	(.L_468 - .L_467)
	.align		4
.L_467:
        /*0ac0*/ 	.word	index@(_ZN10layer_norm13ln_fwd_kernelINS_13Kernel_traitsIf13__nv_bfloat16S2_S2_fjLj768ELj1ELj4ELj1ELj16ENS_18Kernel_traits_baseILj768EfS2_S2_S2_fjLj128EEEEELb1ELb1ELb0ELb1EEEvNS_9FwdParamsE)
        /*0ac4*/ 	.word	0x00000000


	//----- nvinfo : EIATTR_REGCOUNT
	.align		4
.L_468:
        /*0ac8*/ 	.byte	0x04, 0x2f
        /*0aca*/ 	.short	(.L_470 - .L_469)
	.align		4
.L_469:
        /*0acc*/ 	.word	index@(_ZN10layer_norm13ln_fwd_kernelINS_13Kernel_traitsIf13__nv_bfloat16S2_S2_fjLj768ELj1ELj4ELj1ELj16ENS_18Kernel_traits_baseILj768EfS2_S2_S2_fjLj128EEEEELb1ELb1ELb0ELb0EEEvNS_9FwdParamsE)
        /*0ad0*/ 	.word	0x00000086


	//----- nvinfo : EIATTR_FRAME_SIZE
	.align		4
.L_470:
        /*0ad4*/ 	.byte	0x04, 0x11
        /*0ad6*/ 	.short	(.L_472 - .L_471)
	.align		4
.L_471:
        /*0ad8*/ 	.word	index@(_ZN10layer_norm13ln_fwd_kernelINS_13Kernel_traitsIf13__nv_bfloat16S2_S2_fjLj768ELj1ELj4ELj1ELj16ENS_18Kernel_traits_baseILj768EfS2_S2_S2_fjLj128EEEEELb1ELb1ELb0ELb0EEEvNS_9FwdParamsE)
        /*0adc*/ 	.word	0x00000000


	//----- nvinfo : EIATTR_REGCOUNT
	.align		4
.L_472:
        /*0ae0*/ 	.byte	0x04, 0x2f
        /*0ae2*/ 	.short	(.L_474 - .L_473)
	.align		4
.L_473:
        /*0ae4*/ 	.word	index@(_ZN10layer_norm13ln_fwd_kernelINS_13Kernel_traitsIf13__nv_bfloat16S2_S2_fjLj768ELj1ELj4ELj1ELj16ENS_18Kernel_traits_baseILj768EfS2_S2_S2_fjLj128EEEEELb1ELb0ELb1ELb1EEEvNS_9FwdParamsE)
        /*0ae8*/ 	.word	0x0000007f


	//----- nvinfo : EIATTR_FRAME_SIZE
	.align		4
.L_474:
        /*0aec*/ 	.byte	0x04, 0x11
        /*0aee*/ 	.short	(.L_476 - .L_475)
	.align		4
.L_475:
        /*0af0*/ 	.word	index@(_ZN10layer_norm13ln_fwd_kernelINS_13Kernel_traitsIf13__nv_bfloat16S2_S2_fjLj768ELj1ELj4ELj1ELj16ENS_18Kernel_traits_baseILj768EfS2_S2_S2_fjLj128EEEEELb1ELb0ELb1ELb1EEEvNS_9FwdParamsE)
        /*0af4*/ 	.word	0x00000000


	//----- nvinfo : EIATTR_REGCOUNT
	.align		4
.L_476:
        /*0af8*/ 	.byte	0x04, 0x2f
        /*0afa*/ 	.short	(.L_478 - .L_477)
	.align		4
.L_477:
        /*0afc*/ 	.word	index@(_ZN10layer_norm13ln_fwd_kernelINS_13Kernel_traitsIf13__nv_bfloat16S2_S2_fjLj768ELj1ELj4ELj1ELj16ENS_18Kernel_traits_baseILj768EfS2_S2_S2_fjLj128EEEEELb1ELb0ELb1ELb0EEEvNS_9FwdParamsE)
        /*0b00*/ 	.word	0x00000076


	//----- nvinfo : EIATTR_FRAME_SIZE
	.align		4
.L_478:
        /*0b04*/ 	.byte	0x04, 0x11
        /*0b06*/ 	.short	(.L_480 - .L_479)
	.align		4
.L_479:
        /*0b08*/ 	.word	index@(_ZN10layer_norm13ln_fwd_kernelINS_13Kernel_traitsIf13__nv_bfloat16S2_S2_fjLj768ELj1ELj4ELj1ELj16ENS_18Kernel_traits_baseILj768EfS2_S2_S2_fjLj128EEEEELb1ELb0ELb1ELb0EEEvNS_9FwdParamsE)
        /*0b0c*/ 	.word	0x00000000


	//----- nvinfo : EIATTR_REGCOUNT
	.align		4
.L_480:
        /*0b10*/ 	.byte	0x04, 0x2f
        /*0b12*/ 	.short	(.L_482 - .L_481)
	.align		4
.L_481:
        /*0b14*/ 	.word	index@(_ZN10layer_norm13ln_fwd_kernelINS_13Kernel_traitsIf13__nv_bfloat16S2_S2_fjLj768ELj1ELj4ELj1ELj16ENS_18Kernel_traits_baseILj768EfS2_S2_S2_fjLj128EEEEELb1ELb0ELb0ELb1EEEvNS_9FwdParamsE)
        /*0b18*/ 	.word	0x0000007d


	//----- nvinfo : EIATTR_FRAME_SIZE
	.align		4
.L_482:
        /*0b1c*/ 	.byte	0x04, 0x11
        /*0b1e*/ 	.short	(.L_484 - .L_483)
	.align		4
.L_483:
        /*0b20*/ 	.word	index@(_ZN10layer_norm13ln_fwd_kernelINS_13Kernel_traitsIf13__nv_bfloat16S2_S2_fjLj768ELj1ELj4ELj1ELj16ENS_18Kernel_traits_baseILj768EfS2_S2_S2_fjLj128EEEEELb1ELb0ELb0ELb1EEEvNS_9FwdParamsE)
        /*0b24*/ 	.word	0x00000000


	//----- nvinfo : EIATTR_REGCOUNT
	.align		4
.L_484:
        /*0b28*/ 	.byte	0x04, 0x2f
        /*0b2a*/ 	.short	(.L_486 - .L_485)
	.align		4
.L_485:
        /*0b2c*/ 	.word	index@(_ZN10layer_norm13ln_fwd_kernelINS_13Kernel_traitsIf13__nv_bfloat16S2_S2_fjLj768ELj1ELj4ELj1ELj16ENS_18Kernel_traits_baseILj768EfS2_S2_S2_fjLj128EEEEELb1ELb0ELb0ELb0EEEvNS_9FwdParamsE)
        /*0b30*/ 	.word	0x0000006a


	//----- nvinfo : EIATTR_FRAME_SIZE
	.align		4
.L_486:
        /*0b34*/ 	.byte	0x04, 0x11
        /*0b36*/ 	.short	(.L_488 - .L_487)
	.align		4
.L_487:
        /*0b38*/ 	.word	index@(_ZN10layer_norm13ln_fwd_kernelINS_13Kernel_traitsIf13__nv_bfloat16S2_S2_fjLj768ELj1ELj4ELj1ELj16ENS_18Kernel_traits_baseILj768EfS2_S2_S2_fjLj128EEEEELb1ELb0ELb0ELb0EEEvNS_9FwdParamsE)
        /*0b3c*/ 	.word	0x00000000


	//----- nvinfo : EIATTR_REGCOUNT
	.align		4
.L_488:
        /*0b40*/ 	.byte	0x04, 0x2f
        /*0b42*/ 	.short	(.L_490 - .L_489)
	.align		4
.L_489:
        /*0b44*/ 	.word	index@(_ZN10layer_norm13ln_fwd_kernelINS_13Kernel_traitsIf13__nv_bfloat16S2_S2_fjLj768ELj1ELj4ELj1ELj16ENS_18Kernel_traits_baseILj768EfS2_S2_S2_fjLj128EEEEELb0ELb1ELb1ELb1EEEvNS_9FwdParamsE)
        /*0b48*/ 	.word	0x0000007f


	//----- nvinfo : EIATTR_FRAME_SIZE
	.align		4
.L_490:
        /*0b4c*/ 	.byte	0x04, 0x11
        /*0b4e*/ 	.short	(.L_492 - .L_491)
	.align		4
.L_491:
        /*0b50*/ 	.word	index@(_ZN10layer_norm13ln_fwd_kernelINS_13Kernel_traitsIf13__nv_bfloat16S2_S2_fjLj768ELj1ELj4ELj1ELj16ENS_18Kernel_traits_baseILj768EfS2_S2_S2_fjLj128EEEEELb0ELb1ELb1ELb1EEEvNS_9FwdParamsE)
        /*0b54*/ 	.word	0x00000000


	//----- nvinfo : EIATTR_REGCOUNT
	.align		4
.L_492:
        /*0b58*/ 	.byte	0x04, 0x2f
        /*0b5a*/ 	.short	(.L_494 - .L_493)
	.align		4
.L_493:
        /*0b5c*/ 	.word	index@(_ZN10layer_norm13ln_fwd_kernelINS_13Kernel_traitsIf13__nv_bfloat16S2_S2_fjLj768ELj1ELj4ELj1ELj16ENS_18Kernel_traits_baseILj768EfS2_S2_S2_fjLj128EEEEELb0ELb1ELb1ELb0EEEvNS_9FwdParamsE)
        /*0b60*/ 	.word	0x0000007d


	//----- nvinfo : EIATTR_FRAME_SIZE
	.align		4
.L_494:
        /*0b64*/ 	.byte	0x04, 0x11
        /*0b66*/ 	.short	(.L_496 - .L_495)
	.align		4
.L_495:
        /*0b68*/ 	.word	index@(_ZN10layer_norm13ln_fwd_kernelINS_13Kernel_traitsIf13__nv_bfloat16S2_S2_fjLj768ELj1ELj4ELj1ELj16ENS_18Kernel_traits_baseILj768EfS2_S2_S2_fjLj128EEEEELb0ELb1ELb1ELb0EEEvNS_9FwdParamsE)
        /*0b6c*/ 	.word	0x00000000


	//----- nvinfo : EIATTR_REGCOUNT
	.align		4
.L_496:
        /*0b70*/ 	.byte	0x04, 0x2f
        /*0b72*/ 	.short	(.L_498 - .L_497)
	.align		4
.L_497:
        /*0b74*/ 	.word	index@(_ZN10layer_norm13ln_fwd_kernelINS_13Kernel_traitsIf13__nv_bfloat16S2_S2_fjLj768ELj1ELj4ELj1ELj16ENS_18Kernel_traits_baseILj768EfS2_S2_S2_fjLj128EEEEELb0ELb1ELb0ELb1EEEvNS_9FwdParamsE)
        /*0b78*/ 	.word	0x00000080


	//----- nvinfo : EIATTR_FRAME_SIZE
	.align		4
.L_498:
        /*0b7c*/ 	.byte	0x04, 0x11
        /*0b7e*/ 	.short	(.L_500 - .L_499)
	.align		4
.L_499:
        /*0b80*/ 	.word	index@(_ZN10layer_norm13ln_fwd_kernelINS_13Kernel_traitsIf13__nv_bfloat16S2_S2_fjLj768ELj1ELj4ELj1ELj16ENS_18Kernel_traits_baseILj768EfS2_S2_S2_fjLj128EEEEELb0ELb1ELb0ELb1EEEvNS_9FwdParamsE)
        /*0b84*/ 	.word	0x00000000


	//----- nvinfo : EIATTR_REGCOUNT
	.align		4
.L_500:
        /*0b88*/ 	.byte	0x04, 0x2f
        /*0b8a*/ 	.short	(.L_502 - .L_501)
	.align		4
.L_501:
        /*0b8c*/ 	.word	index@(_ZN10layer_norm13ln_fwd_kernelINS_13Kernel_traitsIf13__nv_bfloat16S2_S2_fjLj768ELj1ELj4ELj1ELj16ENS_18Kernel_traits_baseILj768EfS2_S2_S2_fjLj128EEEEELb0ELb1ELb0ELb0EEEvNS_9FwdParamsE)
        /*0b90*/ 	.word	0x0000007d


	//----- nvinfo : EIATTR_FRAME_SIZE
	.align		4
.L_502:
        /*0b94*/ 	.byte	0x04, 0x11
        /*0b96*/ 	.short	(.L_504 - .L_503)
	.align		4
.L_503:
        /*0b98*/ 	.word	index@(_ZN10layer_norm13ln_fwd_kernelINS_13Kernel_traitsIf13__nv_bfloat16S2_S2_fjLj768ELj1ELj4ELj1ELj16ENS_18Kernel_traits_baseILj768EfS2_S2_S2_fjLj128EEEEELb0ELb1ELb0ELb0EEEvNS_9FwdParamsE)
        /*0b9c*/ 	.word	0x00000000


	//----- nvinfo : EIATTR_REGCOUNT
	.align		4
.L_504:
        /*0ba0*/ 	.byte	0x04, 0x2f
        /*0ba2*/ 	.short	(.L_506 - .L_505)
	.align		4
.L_505:
        /*0ba4*/ 	.word	index@(_ZN10layer_norm13ln_fwd_kernelINS_13Kernel_traitsIf13__nv_bfloat16S2_S2_fjLj768ELj1ELj4ELj1ELj16ENS_18Kernel_traits_baseILj768EfS2_S2_S2_fjLj128EEEEELb0ELb0ELb1ELb1EEEvNS_9FwdParamsE)
        /*0ba8*/ 	.word	0x00000060


	//----- nvinfo : EIATTR_FRAME_SIZE
	.align		4
.L_506:
        /*0bac*/ 	.byte	0x04, 0x11
        /*0bae*/ 	.short	(.L_508 - .L_507)
	.align		4
.L_507:
        /*0bb0*/ 	.word	index@(_ZN10layer_norm13ln_fwd_kernelINS_13Kernel_traitsIf13__nv_bfloat16S2_S2_fjLj768ELj1ELj4ELj1ELj16ENS_18Kernel_traits_baseILj768EfS2_S2_S2_fjLj128EEEEELb0ELb0ELb1ELb1EEEvNS_9FwdParamsE)
        /*0bb4*/ 	.word	0x00000000


	//----- nvinfo : EIATTR_REGCOUNT
	.align		4
.L_508:
        /*0bb8*/ 	.byte	0x04, 0x2f
        /*0bba*/ 	.short	(.L_510 - .L_509)
	.align		4
.L_509:
        /*0bbc*/ 	.word	index@(_ZN10layer_norm13ln_fwd_kernelINS_13Kernel_traitsIf13__nv_bfloat16S2_S2_fjLj768ELj1ELj4ELj1ELj16ENS_18Kernel_traits_baseILj768EfS2_S2_S2_fjLj128EEEEELb0ELb0ELb1ELb0EEEvNS_9FwdParamsE)
        /*0bc0*/ 	.word	0x00000060


	//----- nvinfo : EIATTR_FRAME_SIZE
	.align		4
.L_510:
        /*0bc4*/ 	.byte	0x04, 0x11
        /*0bc6*/ 	.short	(.L_512 - .L_511)
	.align		4
.L_511:
        /*0bc8*/ 	.word	index@(_ZN10layer_norm13ln_fwd_kernelINS_13Kernel_traitsIf13__nv_bfloat16S2_S2_fjLj768ELj1ELj4ELj1ELj16ENS_18Kernel_traits_baseILj768EfS2_S2_S2_fjLj128EEEEELb0ELb0ELb1ELb0EEEvNS_9FwdParamsE)
        /*0bcc*/ 	.word	0x00000000


	//----- nvinfo : EIATTR_REGCOUNT
	.align		4
.L_512:
        /*0bd0*/ 	.byte	0x04, 0x2f
        /*0bd2*/ 	.short	(.L_514 - .L_513)
	.align		4
.L_513:
        /*0bd4*/ 	.word	index@(_ZN10layer_norm13ln_fwd_kernelINS_13Kernel_traitsIf13__nv_bfloat16S2_S2_fjLj768ELj1ELj4ELj1ELj16ENS_18Kernel_traits_baseILj768EfS2_S2_S2_fjLj128EEEEELb0ELb0ELb0ELb1EEEvNS_9FwdParamsE)
        /*0bd8*/ 	.word	0x00000062


	//----- nvinfo : EIATTR_FRAME_SIZE
	.align		4
.L_514:
        /*0bdc*/ 	.byte	0x04, 0x11
        /*0bde*/ 	.short	(.L_516 - .L_515)
	.align		4
.L_515:
        /*0be0*/ 	.word	index@(_ZN10layer_norm13ln_fwd_kernelINS_13Kernel_traitsIf13__nv_bfloat16S2_S2_fjLj768ELj1ELj4ELj1ELj16ENS_18Kernel_traits_baseILj768EfS2_S2_S2_fjLj128EEEEELb0ELb0ELb0ELb1EEEvNS_9FwdParamsE)
        /*0be4*/ 	.word	0x00000000


	//----- nvinfo : EIATTR_REGCOUNT
	.align		4
.L_516:
        /*0be8*/ 	.byte	0x04, 0x2f
        /*0bea*/ 	.short	(.L_518 - .L_517)
	.align		4
.L_517:
        /*0bec*/ 	.word	index@(_ZN10layer_norm13ln_fwd_kernelINS_13Kernel_traitsIf13__nv_bfloat16S2_S2_fjLj768ELj1ELj4ELj1ELj16ENS_18Kernel_traits_baseILj768EfS2_S2_S2_fjLj128EEEEELb0ELb0ELb0ELb0EEEvNS_9FwdParamsE)
        /*0bf0*/ 	.word	0x00000060


	//----- nvinfo : EIATTR_FRAME_SIZE
	.align		4
.L_518:
        /*0bf4*/ 	.byte	0x04, 0x11
        /*0bf6*/ 	.short	(.L_520 - .L_519)
	.align		4
.L_519:
        /*0bf8*/ 	.word	index@(_ZN10layer_norm13ln_fwd_kernelINS_13Kernel_traitsIf13__nv_bfloat16S2_S2_fjLj768ELj1ELj4ELj1ELj16ENS_18Kernel_traits_baseILj768EfS2_S2_S2_fjLj128EEEEELb0ELb0ELb0ELb0EEEvNS_9FwdParamsE)
        /*0bfc*/ 	.word	0x00000000


	//----- nvinfo : EIATTR_REGCOUNT
	.align		4
.L_520:
        /*0c00*/ 	.byte	0x04, 0x2f
        /*0c02*/ 	.short	(.L_522 - .L_521)
	.align		4
.L_521:
        /*0c04*/ 	.word	index@(_ZN10layer_norm13ln_fwd_kernelINS_13Kernel_traitsI6__halfS2_S2_S2_fjLj768ELj1ELj4ELj1ELj16ENS_18Kernel_traits_baseILj768ES2_S2_S2_S2_fjLj128EEEEELb1ELb1ELb1ELb1EEEvNS_9FwdParamsE)
        /*0c08*/ 	.word	0x0000007d


	//----- nvinfo : EIATTR_FRAME_SIZE
	.align		4
.L_522:
        /*0c0c*/ 	.byte	0x04, 0x11
        /*0c0e*/ 	.short	(.L_524 - .L_523)
	.align		4
.L_523:
        /*0c10*/ 	.word	index@(_ZN10layer_norm13ln_fwd_kernelINS_13Kernel_traitsI6__halfS2_S2_S2_fjLj768ELj1ELj4ELj1ELj16ENS_18Kernel_traits_baseILj768ES2_S2_S2_S2_fjLj128EEEEELb1ELb1ELb1ELb1EEEvNS_9FwdParamsE)
        /*0c14*/ 	.word	0x00000000


	//----- nvinfo : EIATTR_REGCOUNT
	.align		4
.L_524:
        /*0c18*/ 	.byte	0x04, 0x2f
        /*0c1a*/ 	.short	(.L_526 - .L_525)
	.align		4
.L_525:
        /*0c1c*/ 	.word	index@(_ZN10layer_norm13ln_fwd_kernelINS_13Kernel_traitsI6__halfS2_S2_S2_fjLj768ELj1ELj4ELj1ELj16ENS_18Kernel_traits_baseILj768ES2_S2_S2_S2_fjLj128EEEEELb1ELb1ELb1ELb0EEEvNS_9FwdParamsE)
        /*0c20*/ 	.word	0x00000072


	//----- nvinfo : EIATTR_FRAME_SIZE
	.align		4
.L_526:
        /*0c24*/ 	.byte	0x04, 0x11
        /*0c26*/ 	.short	(.L_528 - .L_527)
	.align		4
.L_527:
        /*0c28*/ 	.word	index@(_ZN10layer_norm13ln_fwd_kernelINS_13Kernel_traitsI6__halfS2_S2_S2_fjLj768ELj1ELj4ELj1ELj16ENS_18Kernel_traits_baseILj768ES2_S2_S2_S2_fjLj128EEEEELb1ELb1ELb1ELb0EEEvNS_9FwdParamsE)
        /*0c2c*/ 	.word	0x00000000


	//----- nvinfo : EIATTR_REGCOUNT
	.align		4
.L_528:
        /*0c30*/ 	.byte	0x04, 0x2f
        /*0c32*/ 	.short	(.L_530 - .L_529)
	.align		4
.L_529:
        /*0c34*/ 	.word	index@(_ZN10layer_norm13ln_fwd_kernelINS_13Kernel_traitsI6__halfS2_S2_S2_fjLj768ELj1ELj4ELj1ELj16ENS_18Kernel_traits_baseILj768ES2_S2_S2_S2_fjLj128EEEEELb1ELb1ELb0ELb1EEEvNS_9FwdParamsE)
        /*0c38*/ 	.word	0x0000007f


	//----- nvinfo : EIATTR_FRAME_SIZE
	.align		4
.L_530:
        /*0c3c*/ 	.byte	0x04, 0x11
        /*0c3e*/ 	.short	(.L_532 - .L_531)
	.align		4
.L_531:
        /*0c40*/ 	.word	index@(_ZN10layer_norm13ln_fwd_kernelINS_13Kernel_traitsI6__halfS2_S2_S2_fjLj768ELj1ELj4ELj1ELj16ENS_18Kernel_traits_baseILj768ES2_S2_S2_S2_fjLj128EEEEELb1ELb1ELb0ELb1EEEvNS_9FwdParamsE)
        /*0c44*/ 	.word	0x00000000


	//----- nvinfo : EIATTR_REGCOUNT
	.align		4
.L_532:
        /*0c48*/ 	.byte	0x04, 0x2f
        /*0c4a*/ 	.short	(.L_534 - .L_533)
	.align		4
.L_533:
        /*0c4c*/ 	.word	index@(_ZN10layer_norm13ln_fwd_kernelINS_13Kernel_traitsI6__halfS2_S2_S2_fjLj768ELj1ELj4ELj1ELj16ENS_18Kernel_traits_baseILj768ES2_S2_S2_S2_fjLj128EEEEELb1ELb1ELb0ELb0EEEvNS_9FwdParamsE)
        /*0c50*/ 	.word	0x00000060


	//----- nvinfo : EIATTR_FRAME_SIZE
	.align		4
.L_534:
        /*0c54*/ 	.byte	0x04, 0x11
        /*0c56*/ 	.short	(.L_536 - .L_535)
	.align		4
.L_535:
        /*0c58*/ 	.word	index@(_ZN10layer_norm13ln_fwd_kernelINS_13Kernel_traitsI6__halfS2_S2_S2_fjLj768ELj1ELj4ELj1ELj16ENS_18Kernel_traits_baseILj768ES2_S2_S2_S2_fjLj128EEEEELb1ELb1ELb0ELb0EEEvNS_9FwdParamsE)
        /*0c5c*/ 	.word	0x00000000


	//----- nvinfo : EIATTR_REGCOUNT
	.align		4
.L_536:
        /*0c60*/ 	.byte	0x04, 0x2f
        /*0c62*/ 	.short	(.L_538 - .L_537)
	.align		4
.L_537:
        /*0c64*/ 	.word	index@(_ZN10layer_norm13ln_fwd_kernelINS_13Kernel_traitsI6__halfS2_S2_S2_fjLj768ELj1ELj4ELj1ELj16ENS_18Kernel_traits_baseILj768ES2_S2_S2_S2_fjLj128EEEEELb1ELb0ELb1ELb1EEEvNS_9FwdParamsE)
        /*0c68*/ 	.word	0x00000060


	//----- nvinfo : EIATTR_FRAME_SIZE
	.align		4
.L_538:
        /*0c6c*/ 	.byte	0x04, 0x11
        /*0c6e*/ 	.short	(.L_540 - .L_539)
	.align		4
.L_539:
        /*0c70*/ 	.word	index@(_ZN10layer_norm13ln_fwd_kernelINS_13Kernel_traitsI6__halfS2_S2_S2_fjLj768ELj1ELj4ELj1ELj16ENS_18Kernel_traits_baseILj768ES2_S2_S2_S2_fjLj128EEEEELb1ELb0ELb1ELb1EEEvNS_9FwdParamsE)
        /*0c74*/ 	.word	0x00000000


	//----- nvinfo : EIATTR_REGCOUNT
	.align		4
.L_540:
        /*0c78*/ 	.byte	0x04, 0x2f
        /*0c7a*/ 	.short	(.L_542 - .L_541)
	.align		4
.L_541:
        /*0c7c*/ 	.word	index@(_ZN10layer_norm13ln_fwd_kernelINS_13Kernel_traitsI6__halfS2_S2_S2_fjLj768ELj1ELj4ELj1ELj16ENS_18Kernel_traits_baseILj768ES2_S2_S2_S2_fjLj128EEEEELb1ELb0ELb1ELb0EEEvNS_9FwdParamsE)
        /*0c80*/ 	.word	0x0000005e


	//----- nvinfo : EIATTR_FRAME_SIZE
	.align		4
.L_542:
        /*0c84*/ 	.byte	0x04, 0x11
        /*0c86*/ 	.short	(.L_544 - .L_543)
	.align		4
.L_543:
        /*0c88*/ 	.word	index@(_ZN10layer_norm13ln_fwd_kernelINS_13Kernel_traitsI6__halfS2_S2_S2_fjLj768ELj1ELj4ELj1ELj16ENS_18Kernel_traits_baseILj768ES2_S2_S2_S2_fjLj128EEEEELb1ELb0ELb1ELb0EEEvNS_9FwdParamsE)
        /*0c8c*/ 	.word	0x00000000


	//----- nvinfo : EIATTR_REGCOUNT
	.align		4
.L_544:
        /*0c90*/ 	.byte	0x04, 0x2f
        /*0c92*/ 	.short	(.L_546 - .L_545)
	.align		4
.L_545:
        /*0c94*/ 	.word	index@(_ZN10layer_norm13ln_fwd_kernelINS_13Kernel_traitsI6__halfS2_S2_S2_fjLj768ELj1ELj4ELj1ELj16ENS_18Kernel_traits_baseILj768ES2_S2_S2_S2_fjLj128EEEEELb1ELb0ELb0ELb1EEEvNS_9FwdParamsE)
        /*0c98*/ 	.word	0x00000079


	//----- nvinfo : EIATTR_FRAME_SIZE
	.align		4
.L_546:
        /*0c9c*/ 	.byte	0x04, 0x11
        /*0c9e*/ 	.short	(.L_548 - .L_547)
	.align		4
.L_547:
        /*0ca0*/ 	.word	index@(_ZN10layer_norm13ln_fwd_kernelINS_13Kernel_traitsI6__halfS2_S2_S2_fjLj768ELj1ELj4ELj1ELj16ENS_18Kernel_traits_baseILj768ES2_S2_S2_S2_fjLj128EEEEELb1ELb0ELb0ELb1EEEvNS_9FwdParamsE)
        /*0ca4*/ 	.word	0x00000000


	//----- nvinfo : EIATTR_REGCOUNT
	.align		4
.L_548:
        /*0ca8*/ 	.byte	0x04, 0x2f
        /*0caa*/ 	.short	(.L_550 - .L_549)
	.align		4
.L_549:
        /*0cac*/ 	.word	index@(_ZN10layer_norm13ln_fwd_kernelINS_13Kernel_traitsI6__halfS2_S2_S2_fjLj768ELj1ELj4ELj1ELj16ENS_18Kernel_traits_baseILj768ES2_S2_S2_S2_fjLj128EEEEELb1ELb0ELb0ELb0EEEvNS_9FwdParamsE)
        /*0cb0*/ 	.word	0x00000050


	//----- nvinfo : EIATTR_FRAME_SIZE
	.align		4
.L_550:
        /*0cb4*/ 	.byte	0x04, 0x11
        /*0cb6*/ 	.short	(.L_552 - .L_551)
	.align		4
.L_551:
        /*0cb8*/ 	.word	index@(_ZN10layer_norm13ln_fwd_kernelINS_13Kernel_traitsI6__halfS2_S2_S2_fjLj768ELj1ELj4ELj1ELj16ENS_18Kernel_traits_baseILj768ES2_S2_S2_S2_fjLj128EEEEELb1ELb0ELb0ELb0EEEvNS_9FwdParamsE)
        /*0cbc*/ 	.word	0x00000000


	//----- nvinfo : EIATTR_REGCOUNT
	.align		4
.L_552:
        /*0cc0*/ 	.byte	0x04, 0x2f
        /*0cc2*/ 	.short	(.L_554 - .L_553)
	.align		4
.L_553:
        /*0cc4*/ 	.word	index@(_ZN10layer_norm13ln_fwd_kernelINS_13Kernel_traitsI6__halfS2_S2_S2_fjLj768ELj1ELj4ELj1ELj16ENS_18Kernel_traits_baseILj768ES2_S2_S2_S2_fjLj128EEEEELb0ELb1ELb1ELb1EEEvNS_9FwdParamsE)
        /*0cc8*/ 	.word	0x0000005f


	//----- nvinfo : EIATTR_FRAME_SIZE
	.align		4
.L_554:
        /*0ccc*/ 	.byte	0x04, 0x11
        /*0cce*/ 	.short	(.L_556 - .L_555)
	.align		4
.L_555:
        /*0cd0*/ 	.word	index@(_ZN10layer_norm13ln_fwd_kernelINS_13Kernel_traitsI6__halfS2_S2_S2_fjLj768ELj1ELj4ELj1ELj16ENS_18Kernel_traits_baseILj768ES2_S2_S2_S2_fjLj128EEEEELb0ELb1ELb1ELb1EEEvNS_9FwdParamsE)
        /*0cd4*/ 	.word	0x00000000


	//----- nvinfo : EIATTR_REGCOUNT
	.align		4
.L_556:
        /*0cd8*/ 	.byte	0x04, 0x2f
        /*0cda*/ 	.short	(.L_558 - .L_557)
	.align		4
.L_557:
        /*0cdc*/ 	.word	index@(_ZN10layer_norm13ln_fwd_kernelINS_13Kernel_traitsI6__halfS2_S2_S2_fjLj768ELj1ELj4ELj1ELj16ENS_18Kernel_traits_baseILj768ES2_S2_S2_S2_fjLj128EEEEELb0ELb1ELb1ELb0EEEvNS_9FwdParamsE)
        /*0ce0*/ 	.word	0x0000005c


	//----- nvinfo : EIATTR_FRAME_SIZE
	.align		4
.L_558:
        /*0ce4*/ 	.byte	0x04, 0x11
        /*0ce6*/ 	.short	(.L_560 - .L_559)
	.align		4
.L_559:
        /*0ce8*/ 	.word	index@(_ZN10layer_norm13ln_fwd_kernelINS_13Kernel_traitsI6__halfS2_S2_S2_fjLj768ELj1ELj4ELj1ELj16ENS_18Kernel_traits_baseILj768ES2_S2_S2_S2_fjLj128EEEEELb0ELb1ELb1ELb0EEEvNS_9FwdParamsE)
        /*0cec*/ 	.word	0x00000000


	//----- nvinfo : EIATTR_REGCOUNT
	.align		4
.L_560:
        /*0cf0*/ 	.byte	0x04, 0x2f
        /*0cf2*/ 	.short	(.L_562 - .L_561)
	.align		4
.L_561:
        /*0cf4*/ 	.word	index@(_ZN10layer_norm13ln_fwd_kernelINS_13Kernel_traitsI6__halfS2_S2_S2_fjLj768ELj1ELj4ELj1ELj16ENS_18Kernel_traits_baseILj768ES2_S2_S2_S2_fjLj128EEEEELb0ELb1ELb0ELb1EEEvNS_9FwdParamsE)
        /*0cf8*/ 	.word	0x00000079


	//----- nvinfo : EIATTR_FRAME_SIZE
	.align		4
.L_562:
        /*0cfc*/ 	.byte	0x04, 0x11
        /*0cfe*/ 	.short	(.L_564 - .L_563)
	.align		4
.L_563:
        /*0d00*/ 	.word	index@(_ZN10layer_norm13ln_fwd_kernelINS_13Kernel_traitsI6__halfS2_S2_S2_fjLj768ELj1ELj4ELj1ELj16ENS_18Kernel_traits_baseILj768ES2_S2_S2_S2_fjLj128EEEEELb0ELb1ELb0ELb1EEEvNS_9FwdParamsE)
        /*0d04*/ 	.word	0x00000000


	//----- nvinfo : EIATTR_REGCOUNT
	.align		4
.L_564:
        /*0d08*/ 	.byte	0x04, 0x2f
        /*0d0a*/ 	.short	(.L_566 - .L_565)
	.align		4
.L_565:
        /*0d0c*/ 	.word	index@(_ZN10layer_norm13ln_fwd_kernelINS_13Kernel_traitsI6__halfS2_S2_S2_fjLj768ELj1ELj4ELj1ELj16ENS_18Kernel_traits_baseILj768ES2_S2_S2_S2_fjLj128EEEEELb0ELb1ELb0ELb0EEEvNS_9FwdParamsE)
        /*0d10*/ 	.word	0x00000059


	//----- nvinfo : EIATTR_FRAME_SIZE
	.align		4
.L_566:
        /*0d14*/ 	.byte	0x04, 0x11
        /*0d16*/ 	.short	(.L_568 - .L_567)
	.align		4
.L_567:
        /*0d18*/ 	.word	index@(_ZN10layer_norm13ln_fwd_kernelINS_13Kernel_traitsI6__halfS2_S2_S2_fjLj768ELj1ELj4ELj1ELj16ENS_18Kernel_traits_baseILj768ES2_S2_S2_S2_fjLj128EEEEELb0ELb1ELb0ELb0EEEvNS_9FwdParamsE)
        /*0d1c*/ 	.word	0x00000000


	//----- nvinfo : EIATTR_REGCOUNT
	.align		4
.L_568:
        /*0d20*/ 	.byte	0x04, 0x2f
        /*0d22*/ 	.short	(.L_570 - .L_569)
	.align		4
.L_569:
        /*0d24*/ 	.word	index@(_ZN10layer_norm13ln_fwd_kernelINS_13Kernel_traitsI6__halfS2_S2_S2_fjLj768ELj1ELj4ELj1ELj16ENS_18Kernel_traits_baseILj768ES2_S2_S2_S2_fjLj128EEEEELb0ELb0ELb1ELb1EEEvNS_9FwdParamsE)
        /*0d28*/ 	.word	0x00000048


	//----- nvinfo : EIATTR_FRAME_SIZE
	.align		4
.L_570:
        /*0d2c*/ 	.byte	0x04, 0x11
        /*0d2e*/ 	.short	(.L_572 - .L_571)
	.align		4
.L_571:
        /*0d30*/ 	.word	index@(_ZN10layer_norm13ln_fwd_kernelINS_13Kernel_traitsI6__halfS2_S2_S2_fjLj768ELj1ELj4ELj1ELj16ENS_18Kernel_traits_baseILj768ES2_S2_S2_S2_fjLj128EEEEELb0ELb0ELb1ELb1EEEvNS_9FwdParamsE)
        /*0d34*/ 	.word	0x00000000


	//----- nvinfo : EIATTR_REGCOUNT
	.align		4
.L_572:
        /*0d38*/ 	.byte	0x04, 0x2f
        /*0d3a*/ 	.short	(.L_574 - .L_573)
	.align		4
.L_573:
        /*0d3c*/ 	.word	index@(_ZN10layer_norm13ln_fwd_kernelINS_13Kernel_traitsI6__halfS2_S2_S2_fjLj768ELj1ELj4ELj1ELj16ENS_18Kernel_traits_baseILj768ES2_S2_S2_S2_fjLj128EEEEELb0ELb0ELb1ELb0EEEvNS_9FwdParamsE)
        /*0d40*/ 	.word	0x00000048


	//----- nvinfo : EIATTR_FRAME_SIZE
	.align		4
.L_574:
        /*0d44*/ 	.byte	0x04, 0x11
        /*0d46*/ 	.short	(.L_576 - .L_575)
	.align		4
.L_575:
        /*0d48*/ 	.word	index@(_ZN10layer_norm13ln_fwd_kernelINS_13Kernel_traitsI6__halfS2_S2_S2_fjLj768ELj1ELj4ELj1ELj16ENS_18Kernel_traits_baseILj768ES2_S2_S2_S2_fjLj128EEEEELb0ELb0ELb1ELb0EEEvNS_9FwdParamsE)
        /*0d4c*/ 	.word	0x00000000


	//----- nvinfo : EIATTR_REGCOUNT
	.align		4
.L_576:
        /*0d50*/ 	.byte	0x04, 0x2f
        /*0d52*/ 	.short	(.L_578 - .L_577)
	.align		4
.L_577:
        /*0d54*/ 	.word	index@(_ZN10layer_norm13ln_fwd_kernelINS_13Kernel_traitsI6__halfS2_S2_S2_fjLj768ELj1ELj4ELj1ELj16ENS_18Kernel_traits_baseILj768ES2_S2_S2_S2_fjLj128EEEEELb0ELb0ELb0ELb1EEEvNS_9FwdParamsE)
        /*0d58*/ 	.word	0x00000060


	//----- nvinfo : EIATTR_FRAME_SIZE
	.align		4
.L_578:
        /*0d5c*/ 	.byte	0x04, 0x11
        /*0d5e*/ 	.short	(.L_580 - .L_579)
	.align		4
.L_579:
        /*0d60*/ 	.word	index@(_ZN10layer_norm13ln_fwd_kernelINS_13Kernel_traitsI6__halfS2_S2_S2_fjLj768ELj1ELj4ELj1ELj16ENS_18Kernel_traits_baseILj768ES2_S2_S2_S2_fjLj128EEEEELb0ELb0ELb0ELb1EEEvNS_9FwdParamsE)
        /*0d64*/ 	.word	0x00000000


	//----- nvinfo : EIATTR_REGCOUNT
	.align		4
.L_580:
        /*0d68*/ 	.byte	0x04, 0x2f
        /*0d6a*/ 	.short	(.L_582 - .L_581)
	.align		4
.L_581:
        /*0d6c*/ 	.word	index@(_ZN10layer_norm13ln_fwd_kernelINS_13Kernel_traitsI6__halfS2_S2_S2_fjLj768ELj1ELj4ELj1ELj16ENS_18Kernel_traits_baseILj768ES2_S2_S2_S2_fjLj128EEEEELb0ELb0ELb0ELb0EEEvNS_9FwdParamsE)
        /*0d70*/ 	.word	0x00000048


	//----- nvinfo : EIATTR_FRAME_SIZE
	.align		4
.L_582:
        /*0d74*/ 	.byte	0x04, 0x11
        /*0d76*/ 	.short	(.L_584 - .L_583)
	.align		4
.L_583:
        /*0d78*/ 	.word	index@(_ZN10layer_norm13ln_fwd_kernelINS_13Kernel_traitsI6__halfS2_S2_S2_fjLj768ELj1ELj4ELj1ELj16ENS_18Kernel_traits_baseILj768ES2_S2_S2_S2_fjLj128EEEEELb0ELb0ELb0ELb0EEEvNS_9FwdParamsE)
        /*0d7c*/ 	.word	0x00000000


	//----- nvinfo : EIATTR_REGCOUNT
	.align		4
.L_584:
        /*0d80*/ 	.byte	0x04, 0x2f
        /*0d82*/ 	.short	(.L_586 - .L_585)
	.align		4
.L_585:
        /*0d84*/ 	.word	index@(_ZN10layer_norm13ln_fwd_kernelINS_13Kernel_traitsI13__nv_bfloat16S2_S2_S2_fjLj768ELj1ELj4ELj1ELj16ENS_18Kernel_traits_baseILj768ES2_S2_S2_S2_fjLj128EEEEELb1ELb1ELb1ELb1EEEvNS_9FwdParamsE)
        /*0d88*/ 	.word	0x000000a7


	//----- nvinfo : EIATTR_FRAME_SIZE
	.align		4
.L_586:
        /*0d8c*/ 	.byte	0x04, 0x11
        /*0d8e*/ 	.short	(.L_588 - .L_587)
	.align		4
.L_587:
        /*0d90*/ 	.word	index@(_ZN10layer_norm13ln_fwd_kernelINS_13Kernel_traitsI13__nv_bfloat16S2_S2_S2_fjLj768ELj1ELj4ELj1ELj16ENS_18Kernel_traits_baseILj768ES2_S2_S2_S2_fjLj128EEEEELb1ELb1ELb1ELb1EEEvNS_9FwdParamsE)
        /*0d94*/ 	.word	0x00000000


	//----- nvinfo : EIATTR_REGCOUNT
	.align		4
.L_588:
        /*0d98*/ 	.byte	0x04, 0x2f
        /*0d9a*/ 	.short	(.L_590 - .L_589)
	.align		4
.L_589:
        /*0d9c*/ 	.word	index@(_ZN10layer_norm13ln_fwd_kernelINS_13Kernel_traitsI13__nv_bfloat16S2_S2_S2_fjLj768ELj1ELj4ELj1ELj16ENS_18Kernel_traits_baseILj768ES2_S2_S2_S2_fjLj128EEEEELb1ELb1ELb1ELb0EEEvNS_9FwdParamsE)
        /*0da0*/ 	.word	0x00000096


	//----- nvinfo : EIATTR_FRAME_SIZE
	.align		4
.L_590:
        /*0da4*/ 	.byte	0x04, 0x11
        /*0da6*/ 	.short	(.L_592 - .L_591)
	.align		4
.L_591:
        /*0da8*/ 	.word	index@(_ZN10layer_norm13ln_fwd_kernelINS_13Kernel_traitsI13__nv_bfloat16S2_S2_S2_fjLj768ELj1ELj4ELj1ELj16ENS_18Kernel_traits_baseILj768ES2_S2_S2_S2_fjLj128EEEEELb1ELb1ELb1ELb0EEEvNS_9FwdParamsE)
        /*0dac*/ 	.word	0x00000000


	//----- nvinfo : EIATTR_REGCOUNT
	.align		4
.L_592:
        /*0db0*/ 	.byte	0x04, 0x2f
        /*0db2*/ 	.short	(.L_594 - .L_593)
	.align		4
.L_593:
        /*0db4*/ 	.word	index@(_ZN10layer_norm13ln_fwd_kernelINS_13Kernel_traitsI13__nv_bfloat16S2_S2_S2_fjLj768ELj1ELj4ELj1ELj16ENS_18Kernel_traits_baseILj768ES2_S2_S2_S2_fjLj128EEEEELb1ELb1ELb0ELb1EEEvNS_9FwdParamsE)
        /*0db8*/ 	.word	0x00000097


	//----- nvinfo : EIATTR_FRAME_SIZE
	.align		4
.L_594:
        /*0dbc*/ 	.byte	0x04, 0x11
        /*0dbe*/ 	.short	(.L_596 - .L_595)
	.align		4
.L_595:
        /*0dc0*/ 	.word	index@(_ZN10layer_norm13ln_fwd_kernelINS_13Kernel_traitsI13__nv_bfloat16S2_S2_S2_fjLj768ELj1ELj4ELj1ELj16ENS_18Kernel_traits_baseILj768ES2_S2_S2_S2_fjLj128EEEEELb1ELb1ELb0ELb1EEEvNS_9FwdParamsE)
        /*0dc4*/ 	.word	0x00000000


	//----- nvinfo : EIATTR_REGCOUNT
	.align		4
.L_596:
        /*0dc8*/ 	.byte	0x04, 0x2f
        /*0dca*/ 	.short	(.L_598 - .L_597)
	.align		4
.L_597:
        /*0dcc*/ 	.word	index@(_ZN10layer_norm13ln_fwd_kernelINS_13Kernel_traitsI13__nv_bfloat16S2_S2_S2_fjLj768ELj1ELj4ELj1ELj16ENS_18Kernel_traits_baseILj768ES2_S2_S2_S2_fjLj128EEEEELb1ELb1ELb0ELb0EEEvNS_9FwdParamsE)
        /*0dd0*/ 	.word	0x0000008c


	//----- nvinfo : EIATTR_FRAME_SIZE
	.align		4
.L_598:
        /*0dd4*/ 	.byte	0x04, 0x11
        /*0dd6*/ 	.short	(.L_600 - .L_599)
	.align		4
.L_599:
        /*0dd8*/ 	.word	index@(_ZN10layer_norm13ln_fwd_kernelINS_13Kernel_traitsI13__nv_bfloat16S2_S2_S2_fjLj768ELj1ELj4ELj1ELj16ENS_18Kernel_traits_baseILj768ES2_S2_S2_S2_fjLj128EEEEELb1ELb1ELb0ELb0EEEvNS_9FwdParamsE)
        /*0ddc*/ 	.word	0x00000000


	//----- nvinfo : EIATTR_REGCOUNT
	.align		4
.L_600:
        /*0de0*/ 	.byte	0x04, 0x2f
        /*0de2*/ 	.short	(.L_602 - .L_601)
	.align		4
.L_601:
        /*0de4*/ 	.word	index@(_ZN10layer_norm13ln_fwd_kernelINS_13Kernel_traitsI13__nv_bfloat16S2_S2_S2_fjLj768ELj1ELj4ELj1ELj16ENS_18Kernel_traits_baseILj768ES2_S2_S2_S2_fjLj128EEEEELb1ELb0ELb1ELb1EEEvNS_9FwdParamsE)
        /*0de8*/ 	.word	0x0000007f


	//----- nvinfo : EIATTR_FRAME_SIZE
	.align		4
.L_602:
        /*0dec*/ 	.byte	0x04, 0x11
        /*0dee*/ 	.short	(.L_604 - .L_603)
	.align		4
.L_603:
        /*0df0*/ 	.word	index@(_ZN10layer_norm13ln_fwd_kernelINS_13Kernel_traitsI13__nv_bfloat16S2_S2_S2_fjLj768ELj1ELj4ELj1ELj16ENS_18Kernel_traits_baseILj768ES2_S2_S2_S2_fjLj128EEEEELb1ELb0ELb1ELb1EEEvNS_9FwdParamsE)
        /*0df4*/ 	.word	0x00000000


	//----- nvinfo : EIATTR_REGCOUNT
	.align		4
.L_604:
        /*0df8*/ 	.byte	0x04, 0x2f
        /*0dfa*/ 	.short	(.L_606 - .L_605)
	.align		4
.L_605:
        /*0dfc*/ 	.word	index@(_ZN10layer_norm13ln_fwd_kernelINS_13Kernel_traitsI13__nv_bfloat16S2_S2_S2_fjLj768ELj1ELj4ELj1ELj16ENS_18Kernel_traits_baseILj768ES2_S2_S2_S2_fjLj128EEEEELb1ELb0ELb1ELb0EEEvNS_9FwdParamsE)
        /*0e00*/ 	.word	0x00000074


	//----- nvinfo : EIATTR_FRAME_SIZE
	.align		4
.L_606:
        /*0e04*/ 	.byte	0x04, 0x11
        /*0e06*/ 	.short	(.L_608 - .L_607)
	.align		4
.L_607:
        /*0e08*/ 	.word	index@(_ZN10layer_norm13ln_fwd_kernelINS_13Kernel_traitsI13__nv_bfloat16S2_S2_S2_fjLj768ELj1ELj4ELj1ELj16ENS_18Kernel_traits_baseILj768ES2_S2_S2_S2_fjLj128EEEEELb1ELb0ELb1ELb0EEEvNS_9FwdParamsE)
        /*0e0c*/ 	.word	0x00000000


	//----- nvinfo : EIATTR_REGCOUNT
	.align		4
.L_608:
        /*0e10*/ 	.byte	0x04, 0x2f
        /*0e12*/ 	.short	(.L_610 - .L_609)
	.align		4
.L_609:
        /*0e14*/ 	.word	index@(_ZN10layer_norm13ln_fwd_kernelINS_13Kernel_traitsI13__nv_bfloat16S2_S2_S2_fjLj768ELj1ELj4ELj1ELj16ENS_18Kernel_traits_baseILj768ES2_S2_S2_S2_fjLj128EEEEELb1ELb0ELb0ELb1EEEvNS_9FwdParamsE)
        /*0e18*/ 	.word	0x00000077


	//----- nvinfo : EIATTR_FRAME_SIZE
	.align		4
.L_610:
        /*0e1c*/ 	.byte	0x04, 0x11
        /*0e1e*/ 	.short	(.L_612 - .L_611)
	.align		4
.L_611:
        /*0e20*/ 	.word	index@(_ZN10layer_norm13ln_fwd_kernelINS_13Kernel_traitsI13__nv_bfloat16S2_S2_S2_fjLj768ELj1ELj4ELj1ELj16ENS_18Kernel_traits_baseILj768ES2_S2_S2_S2_fjLj128EEEEELb1ELb0ELb0ELb1EEEvNS_9FwdParamsE)
        /*0e24*/ 	.word	0x00000000


	//----- nvinfo : EIATTR_REGCOUNT
	.align		4
.L_612:
        /*0e28*/ 	.byte	0x04, 0x2f
        /*0e2a*/ 	.short	(.L_614 - .L_613)
	.align		4
.L_613:
        /*0e2c*/ 	.word	index@(_ZN10layer_norm13ln_fwd_kernelINS_13Kernel_traitsI13__nv_bfloat16S2_S2_S2_fjLj768ELj1ELj4ELj1ELj16ENS_18Kernel_traits_baseILj768ES2_S2_S2_S2_fjLj128EEEEELb1ELb0ELb0ELb0EEEvNS_9FwdParamsE)
        /*0e30*/ 	.word	0x00000060


	//----- nvinfo : EIATTR_FRAME_SIZE
	.align		4
.L_614:
        /*0e34*/ 	.byte	0x04, 0x11
        /*0e36*/ 	.short	(.L_616 - .L_615)
	.align		4
.L_615:
        /*0e38*/ 	.word	index@(_ZN10layer_norm13ln_fwd_kernelINS_13Kernel_traitsI13__nv_bfloat16S2_S2_S2_fjLj768ELj1ELj4ELj1ELj16ENS_18Kernel_traits_baseILj768ES2_S2_S2_S2_fjLj128EEEEELb1ELb0ELb0ELb0EEEvNS_9FwdParamsE)
        /*0e3c*/ 	.word	0x00000008


	//----- nvinfo : EIATTR_REGCOUNT
	.align		4
.L_616:
        /*0e40*/ 	.byte	0x04, 0x2f
        /*0e42*/ 	.short	(.L_618 - .L_617)
	.align		4
.L_617:
        /*0e44*/ 	.word	index@(_ZN10layer_norm13ln_fwd_kernelINS_13Kernel_traitsI13__nv_bfloat16S2_S2_S2_fjLj768ELj1ELj4ELj1ELj16ENS_18Kernel_traits_baseILj768ES2_S2_S2_S2_fjLj128EEEEELb0ELb1ELb1ELb1EEEvNS_9FwdParamsE)
        /*0e48*/ 	.word	0x0000007c


	//----- nvinfo : EIATTR_FRAME_SIZE
	.align		4
.L_618:
        /*0e4c*/ 	.byte	0x04, 0x11
        /*0e4e*/ 	.short	(.L_620 - .L_619)
	.align		4
.L_619:
        /*0e50*/ 	.word	index@(_ZN10layer_norm13ln_fwd_kernelINS_13Kernel_traitsI13__nv_bfloat16S2_S2_S2_fjLj768ELj1ELj4ELj1ELj16ENS_18Kernel_traits_baseILj768ES2_S2_S2_S2_fjLj128EEEEELb0ELb1ELb1ELb1EEEvNS_9FwdParamsE)
        /*0e54*/ 	.word	0x00000000


	//----- nvinfo : EIATTR_REGCOUNT
	.align		4
.L_620:
        /*0e58*/ 	.byte	0x04, 0x2f
        /*0e5a*/ 	.short	(.L_622 - .L_621)
	.align		4
.L_621:
        /*0e5c*/ 	.word	index@(_ZN10layer_norm13ln_fwd_kernelINS_13Kernel_traitsI13__nv_bfloat16S2_S2_S2_fjLj768ELj1ELj4ELj1ELj16ENS_18Kernel_traits_baseILj768ES2_S2_S2_S2_fjLj128EEEEELb0ELb1ELb1ELb0EEEvNS_9FwdParamsE)
        /*0e60*/ 	.word	0x0000007c


	//----- nvinfo : EIATTR_FRAME_SIZE
	.align		4
.L_622:
        /*0e64*/ 	.byte	0x04, 0x11
        /*0e66*/ 	.short	(.L_624 - .L_623)
	.align		4
.L_623:
        /*0e68*/ 	.word	index@(_ZN10layer_norm13ln_fwd_kernelINS_13Kernel_traitsI13__nv_bfloat16S2_S2_S2_fjLj768ELj1ELj4ELj1ELj16ENS_18Kernel_traits_baseILj768ES2_S2_S2_S2_fjLj128EEEEELb0ELb1ELb1ELb0EEEvNS_9FwdParamsE)
        /*0e6c*/ 	.word	0x00000000


	//----- nvinfo : EIATTR_REGCOUNT
	.align		4
.L_624:
        /*0e70*/ 	.byte	0x04, 0x2f
        /*0e72*/ 	.short	(.L_626 - .L_625)
	.align		4
.L_625:
        /*0e74*/ 	.word	index@(_ZN10layer_norm13ln_fwd_kernelINS_13Kernel_traitsI13__nv_bfloat16S2_S2_S2_fjLj768ELj1ELj4ELj1ELj16ENS_18Kernel_traits_baseILj768ES2_S2_S2_S2_fjLj128EEEEELb0ELb1ELb0ELb1EEEvNS_9FwdParamsE)
        /*0e78*/ 	.word	0x0000007f


	//----- nvinfo : EIATTR_FRAME_SIZE
	.align		4
.L_626:
        /*0e7c*/ 	.byte	0x04, 0x11
        /*0e7e*/ 	.short	(.L_628 - .L_627)
	.align		4
.L_627:
        /*0e80*/ 	.word	index@(_ZN10layer_norm13ln_fwd_kernelINS_13Kernel_traitsI13__nv_bfloat16S2_S2_S2_fjLj768ELj1ELj4ELj1ELj16ENS_18Kernel_traits_baseILj768ES2_S2_S2_S2_fjLj128EEEEELb0ELb1ELb0ELb1EEEvNS_9FwdParamsE)
        /*0e84*/ 	.word	0x00000000


	//----- nvinfo : EIATTR_REGCOUNT
	.align		4
.L_628:
        /*0e88*/ 	.byte	0x04, 0x2f
        /*0e8a*/ 	.short	(.L_630 - .L_629)
	.align		4
.L_629:
        /*0e8c*/ 	.word	index@(_ZN10layer_norm13ln_fwd_kernelINS_13Kernel_traitsI13__nv_bfloat16S2_S2_S2_fjLj768ELj1ELj4ELj1ELj16ENS_18Kernel_traits_baseILj768ES2_S2_S2_S2_fjLj128EEEEELb0ELb1ELb0ELb0EEEvNS_9FwdParamsE)
        /*0e90*/ 	.word	0x0000007b


	//----- nvinfo : EIATTR_FRAME_SIZE
	.align		4
.L_630:
        /*0e94*/ 	.byte	0x04, 0x11
        /*0e96*/ 	.short	(.L_632 - .L_631)
	.align		4
.L_631:
        /*0e98*/ 	.word	index@(_ZN10layer_norm13ln_fwd_kernelINS_13Kernel_traitsI13__nv_bfloat16S2_S2_S2_fjLj768ELj1ELj4ELj1ELj16ENS_18Kernel_traits_baseILj768ES2_S2_S2_S2_fjLj128EEEEELb0ELb1ELb0ELb0EEEvNS_9FwdParamsE)
        /*0e9c*/ 	.word	0x00000000


	//----- nvinfo : EIATTR_REGCOUNT
	.align		4
.L_632:
        /*0ea0*/ 	.byte	0x04, 0x2f
        /*0ea2*/ 	.short	(.L_634 - .L_633)
	.align		4
.L_633:
        /*0ea4*/ 	.word	index@(_ZN10layer_norm13ln_fwd_kernelINS_13Kernel_traitsI13__nv_bfloat16S2_S2_S2_fjLj768ELj1ELj4ELj1ELj16ENS_18Kernel_traits_baseILj768ES2_S2_S2_S2_fjLj128EEEEELb0ELb0ELb1ELb1EEEvNS_9FwdParamsE)
        /*0ea8*/ 	.word	0x00000050


	//----- nvinfo : EIATTR_FRAME_SIZE
	.align		4
.L_634:
        /*0eac*/ 	.byte	0x04, 0x11
        /*0eae*/ 	.short	(.L_636 - .L_635)
	.align		4
.L_635:
        /*0eb0*/ 	.word	index@(_ZN10layer_norm13ln_fwd_kernelINS_13Kernel_traitsI13__nv_bfloat16S2_S2_S2_fjLj768ELj1ELj4ELj1ELj16ENS_18Kernel_traits_baseILj768ES2_S2_S2_S2_fjLj128EEEEELb0ELb0ELb1ELb1EEEvNS_9FwdParamsE)
        /*0eb4*/ 	.word	0x00000000


	//----- nvinfo : EIATTR_REGCOUNT
	.align		4
.L_636:
        /*0eb8*/ 	.byte	0x04, 0x2f
        /*0eba*/ 	.short	(.L_638 - .L_637)
	.align		4
.L_637:
        /*0ebc*/ 	.word	index@(_ZN10layer_norm13ln_fwd_kernelINS_13Kernel_traitsI13__nv_bfloat16S2_S2_S2_fjLj768ELj1ELj4ELj1ELj16ENS_18Kernel_traits_baseILj768ES2_S2_S2_S2_fjLj128EEEEELb0ELb0ELb1ELb0EEEvNS_9FwdParamsE)
        /*0ec0*/ 	.word	0x0000005e


	//----- nvinfo : EIATTR_FRAME_SIZE
	.align		4
.L_638:
        /*0ec4*/ 	.byte	0x04, 0x11
        /*0ec6*/ 	.short	(.L_640 - .L_639)
	.align		4
.L_639:
        /*0ec8*/ 	.word	index@(_ZN10layer_norm13ln_fwd_kernelINS_13Kernel_traitsI13__nv_bfloat16S2_S2_S2_fjLj768ELj1ELj4ELj1ELj16ENS_18Kernel_traits_baseILj768ES2_S2_S2_S2_fjLj128EEEEELb0ELb0ELb1ELb0EEEvNS_9FwdParamsE)
        /*0ecc*/ 	.word	0x00000000


	//----- nvinfo : EIATTR_REGCOUNT
	.align		4
.L_640:
        /*0ed0*/ 	.byte	0x04, 0x2f
        /*0ed2*/ 	.short	(.L_642 - .L_641)
	.align		4
.L_641:
        /*0ed4*/ 	.word	index@(_ZN10layer_norm13ln_fwd_kernelINS_13Kernel_traitsI13__nv_bfloat16S2_S2_S2_fjLj768ELj1ELj4ELj1ELj16ENS_18Kernel_traits_baseILj768ES2_S2_S2_S2_fjLj128EEEEELb0ELb0ELb0ELb1EEEvNS_9FwdParamsE)
        /*0ed8*/ 	.word	0x00000060


	//----- nvinfo : EIATTR_FRAME_SIZE
	.align		4
.L_642:
        /*0edc*/ 	.byte	0x04, 0x11
        /*0ede*/ 	.short	(.L_644 - .L_643)
	.align		4
.L_643:
        /*0ee0*/ 	.word	index@(_ZN10layer_norm13ln_fwd_kernelINS_13Kernel_traitsI13__nv_bfloat16S2_S2_S2_fjLj768ELj1ELj4ELj1ELj16ENS_18Kernel_traits_baseILj768ES2_S2_S2_S2_fjLj128EEEEELb0ELb0ELb0ELb1EEEvNS_9FwdParamsE)
        /*0ee4*/ 	.word	0x00000000


	//----- nvinfo : EIATTR_REGCOUNT
	.align		4
.L_644:
        /*0ee8*/ 	.byte	0x04, 0x2f
        /*0eea*/ 	.short	(.L_646 - .L_645)
	.align		4
.L_645:
        /*0eec*/ 	.word	index@(_ZN10layer_norm13ln_fwd_kernelINS_13Kernel_traitsI13__nv_bfloat16S2_S2_S2_fjLj768ELj1ELj4ELj1ELj16ENS_18Kernel_traits_baseILj768ES2_S2_S2_S2_fjLj128EEEEELb0ELb0ELb0ELb0EEEvNS_9FwdParamsE)
        /*0ef0*/ 	.word	0x0000005e


	//----- nvinfo : EIATTR_FRAME_SIZE
	.align		4
.L_646:
        /*0ef4*/ 	.byte	0x04, 0x11
        /*0ef6*/ 	.short	(.L_648 - .L_647)
	.align		4
.L_647:
        /*0ef8*/ 	.word	index@(_ZN10layer_norm13ln_fwd_kernelINS_13Kernel_traitsI13__nv_bfloat16S2_S2_S2_fjLj768ELj1ELj4ELj1ELj16ENS_18Kernel_traits_baseILj768ES2_S2_S2_S2_fjLj128EEEEELb0ELb0ELb0ELb0EEEvNS_9FwdParamsE)
        /*0efc*/ 	.word	0x00000000


	//----- nvinfo : EIATTR_MIN_STACK_SIZE
	.align		4
.L_648:
        /*0f00*/ 	.byte	0x04, 0x12
        /*0f02*/ 	.short	(.L_650 - .L_649)
	.align		4
.L_649:
        /*0f04*/ 	.word	index@(_ZN10layer_norm13ln_fwd_kernelINS_13Kernel_traitsI13__nv_bfloat16S2_S2_S2_fjLj768ELj1ELj4ELj1ELj16ENS_18Kernel_traits_baseILj768ES2_S2_S2_S2_fjLj128EEEEELb0ELb0ELb0ELb0EEEvNS_9FwdParamsE)
        /*0f08*/ 	.word	0x00000000


	//----- nvinfo : EIATTR_MIN_STACK_SIZE
	.align		4
.L_650:
        /*0f0c*/ 	.byte	0x04, 0x12
        /*0f0e*/ 	.short	(.L_652 - .L_651)
	.align		4
.L_651:
        /*0f10*/ 	.word	index@(_ZN10layer_norm13ln_fwd_kernelINS_13Kernel_traitsI13__nv_bfloat16S2_S2_S2_fjLj768ELj1ELj4ELj1ELj16ENS_18Kernel_traits_baseILj768ES2_S2_S2_S2_fjLj128EEEEELb0ELb0ELb0ELb1EEEvNS_9FwdParamsE)
        /*0f14*/ 	.word	0x00000000


	//----- nvinfo : EIATTR_MIN_STACK_SIZE
	.align		4
.L_652:
        /*0f18*/ 	.byte	0x04, 0x12
        /*0f1a*/ 	.short	(.L_654 - .L_653)
	.align		4
.L_653:
        /*0f1c*/ 	.word	index@(_ZN10layer_norm13ln_fwd_kernelINS_13Kernel_traitsI13__nv_bfloat16S2_S2_S2_fjLj768ELj1ELj4ELj1ELj16ENS_18Kernel_traits_baseILj768ES2_S2_S2_S2_fjLj128EEEEELb0ELb0ELb1ELb0EEEvNS_9FwdParamsE)
        /*0f20*/ 	.word	0x00000000


	//----- nvinfo : EIATTR_MIN_STACK_SIZE
	.align		4
.L_654:
        /*0f24*/ 	.byte	0x04, 0x12
        /*0f26*/ 	.short	(.L_656 - .L_655)
	.align		4
.L_655:
        /*0f28*/ 	.word	index@(_ZN10layer_norm13ln_fwd_kernelINS_13Kernel_traitsI13__nv_bfloat16S2_S2_S2_fjLj768ELj1ELj4ELj1ELj16ENS_18Kernel_traits_baseILj768ES2_S2_S2_S2_fjLj128EEEEELb0ELb0ELb1ELb1EEEvNS_9FwdParamsE)
        /*0f2c*/ 	.word	0x00000000


	//----- nvinfo : EIATTR_MIN_STACK_SIZE
	.align		4
.L_656:
        /*0f30*/ 	.byte	0x04, 0x12
        /*0f32*/ 	.short	(.L_658 - .L_657)
	.align		4
.L_657:
        /*0f34*/ 	.word	index@(_ZN10layer_norm13ln_fwd_kernelINS_13Kernel_traitsI13__nv_bfloat16S2_S2_S2_fjLj768ELj1ELj4ELj1ELj16ENS_18Kernel_traits_baseILj768ES2_S2_S2_S2_fjLj128EEEEELb0ELb1ELb0ELb0EEEvNS_9FwdParamsE)
        /*0f38*/ 	.word	0x00000000


	//----- nvinfo : EIATTR_MIN_STACK_SIZE
	.align		4
.L_658:
        /*0f3c*/ 	.byte	0x04, 0x12
        /*0f3e*/ 	.short	(.L_660 - .L_659)
	.align		4
.L_659:
        /*0f40*/ 	.word	index@(_ZN10layer_norm13ln_fwd_kernelINS_13Kernel_traitsI13__nv_bfloat16S2_S2_S2_fjLj768ELj1ELj4ELj1ELj16ENS_18Kernel_traits_baseILj768ES2_S2_S2_S2_fjLj128EEEEELb0ELb1ELb0ELb1EEEvNS_9FwdParamsE)
        /*0f44*/ 	.word	0x00000000


	//----- nvinfo : EIATTR_MIN_STACK_SIZE
	.align		4
.L_660:
        /*0f48*/ 	.byte	0x04, 0x12
        /*0f4a*/ 	.short	(.L_662 - .L_661)
	.align		4
.L_661:
        /*0f4c*/ 	.word	index@(_ZN10layer_norm13ln_fwd_kernelINS_13Kernel_traitsI13__nv_bfloat16S2_S2_S2_fjLj768ELj1ELj4ELj1ELj16ENS_18Kernel_traits_baseILj768ES2_S2_S2_S2_fjLj128EEEEELb0ELb1ELb1ELb0EEEvNS_9FwdParamsE)
        /*0f50*/ 	.word	0x00000000


	//----- nvinfo : EIATTR_MIN_STACK_SIZE
	.align		4
.L_662:
        /*0f54*/ 	.byte	0x04, 0x12
        /*0f56*/ 	.short	(.L_664 - .L_663)
	.align		4
.L_663:
        /*0f58*/ 	.word	index@(_ZN10layer_norm13ln_fwd_kernelINS_13Kernel_traitsI13__nv_bfloat16S2_S2_S2_fjLj768ELj1ELj4ELj1ELj16ENS_18Kernel_traits_baseILj768ES2_S2_S2_S2_fjLj128EEEEELb0ELb1ELb1ELb1EEEvNS_9FwdParamsE)
        /*0f5c*/ 	.word	0x00000000


	//----- nvinfo : EIATTR_MIN_STACK_SIZE
	.align		4
.L_664:
        /*0f60*/ 	.byte	0x04, 0x12
        /*0f62*/ 	.short	(.L_666 - .L_665)
	.align		4
.L_665:
        /*0f64*/ 	.word	index@(_ZN10layer_norm13ln_fwd_kernelINS_13Kernel_traitsI13__nv_bfloat16S2_S2_S2_fjLj768ELj1ELj4ELj1ELj16ENS_18Kernel_traits_baseILj768ES2_S2_S2_S2_fjLj128EEEEELb1ELb0ELb0ELb0EEEvNS_9FwdParamsE)
        /*0f68*/ 	.word	0x00000008


	//----- nvinfo : EIATTR_MIN_STACK_SIZE
	.align		4
.L_666:
        /*0f6c*/ 	.byte	0x04, 0x12
        /*0f6e*/ 	.short	(.L_668 - .L_667)
	.align		4
.L_667:
        /*0f70*/ 	.word	index@(_ZN10layer_norm13ln_fwd_kernelINS_13Kernel_traitsI13__nv_bfloat16S2_S2_S2_fjLj768ELj1ELj4ELj1ELj16ENS_18Kernel_traits_baseILj768ES2_S2_S2_S2_fjLj128EEEEELb1ELb0ELb0ELb1EEEvNS_9FwdParamsE)
        /*0f74*/ 	.word	0x00000000


	//----- nvinfo : EIATTR_MIN_STACK_SIZE
	.align		4
.L_668:
        /*0f78*/ 	.byte	0x04, 0x12
        /*0f7a*/ 	.short	(.L_670 - .L_669)
	.align		4
.L_669:
        /*0f7c*/ 	.word	index@(_ZN10layer_norm13ln_fwd_kernelINS_13Kernel_traitsI13__nv_bfloat16S2_S2_S2_fjLj768ELj1ELj4ELj1ELj16ENS_18Kernel_traits_baseILj768ES2_S2_S2_S2_fjLj128EEEEELb1ELb0ELb1ELb0EEEvNS_9FwdParamsE)
        /*0f80*/ 	.word	0x00000000


	//----- nvinfo : EIATTR_MIN_STACK_SIZE
	.align		4
.L_670:
        /*0f84*/ 	.byte	0x04, 0x12
        /*0f86*/ 	.short	(.L_672 - .L_671)
	.align		4
.L_671:
        /*0f88*/ 	.word	index@(_ZN10layer_norm13ln_fwd_kernelINS_13Kernel_traitsI13__nv_bfloat16S2_S2_S2_fjLj768ELj1ELj4ELj1ELj16ENS_18Kernel_traits_baseILj768ES2_S2_S2_S2_fjLj128EEEEELb1ELb0ELb1ELb1EEEvNS_9FwdParamsE)
        /*0f8c*/ 	.word	0x00000000


	//----- nvinfo : EIATTR_MIN_STACK_SIZE
	.align		4
.L_672:
        /*0f90*/ 	.byte	0x04, 0x12
        /*0f92*/ 	.short	(.L_674 - .L_673)
	.align		4
.L_673:
        /*0f94*/ 	.word	index@(_ZN10layer_norm13ln_fwd_kernelINS_13Kernel_traitsI13__nv_bfloat16S2_S2_S2_fjLj768ELj1ELj4ELj1ELj16ENS_18Kernel_traits_baseILj768ES2_S2_S2_S2_fjLj128EEEEELb1ELb1ELb0ELb0EEEvNS_9FwdParamsE)
        /*0f98*/ 	.word	0x00000000


	//----- nvinfo : EIATTR_MIN_STACK_SIZE
	.align		4
.L_674:
        /*0f9c*/ 	.byte	0x04, 0x12
        /*0f9e*/ 	.short	(.L_676 - .L_675)
	.align		4
.L_675:
        /*0fa0*/ 	.word	index@(_ZN10layer_norm13ln_fwd_kernelINS_13Kernel_traitsI13__nv_bfloat16S2_S2_S2_fjLj768ELj1ELj4ELj1ELj16ENS_18Kernel_traits_baseILj768ES2_S2_S2_S2_fjLj128EEEEELb1ELb1ELb0ELb1EEEvNS_9FwdParamsE)
        /*0fa4*/ 	.word	0x00000000


	//----- nvinfo : EIATTR_MIN_STACK_SIZE
	.align		4
.L_676:
        /*0fa8*/ 	.byte	0x04, 0x12
        /*0faa*/ 	.short	(.L_678 - .L_677)
	.align		4
.L_677:
        /*0fac*/ 	.word	index@(_ZN10layer_norm13ln_fwd_kernelINS_13Kernel_traitsI13__nv_bfloat16S2_S2_S2_fjLj768ELj1ELj4ELj1ELj16ENS_18Kernel_traits_baseILj768ES2_S2_S2_S2_fjLj128EEEEELb1ELb1ELb1ELb0EEEvNS_9FwdParamsE)
        /*0fb0*/ 	.word	0x00000000


	//----- nvinfo : EIATTR_MIN_STACK_SIZE
	.align		4
.L_678:
        /*0fb4*/ 	.byte	0x04, 0x12
        /*0fb6*/ 	.short	(.L_680 - .L_679)
	.align		4
.L_679:
        /*0fb8*/ 	.word	index@(_ZN10layer_norm13ln_fwd_kernelINS_13Kernel_traitsI13__nv_bfloat16S2_S2_S2_fjLj768ELj1ELj4ELj1ELj16ENS_18Kernel_traits_baseILj768ES2_S2_S2_S2_fjLj128EEEEELb1ELb1ELb1ELb1EEEvNS_9FwdParamsE)
        /*0fbc*/ 	.word	0x00000000


	//----- nvinfo : EIATTR_MIN_STACK_SIZE
	.align		4
.L_680:
        /*0fc0*/ 	.byte	0x04, 0x12
        /*0fc2*/ 	.short	(.L_682 - .L_681)
	.align		4
.L_681:
        /*0fc4*/ 	.word	index@(_ZN10layer_norm13ln_fwd_kernelINS_13Kernel_traitsI6__halfS2_S2_S2_fjLj768ELj1ELj4ELj1ELj16ENS_18Kernel_traits_baseILj768ES2_S2_S2_S2_fjLj128EEEEELb0ELb0ELb0ELb0EEEvNS_9FwdParamsE)
        /*0fc8*/ 	.word	0x00000000


	//----- nvinfo : EIATTR_MIN_STACK_SIZE
	.align		4
.L_682:
        /*0fcc*/ 	.byte	0x04, 0x12
        /*0fce*/ 	.short	(.L_684 - .L_683)
	.align		4
.L_683:
        /*0fd0*/ 	.word	index@(_ZN10layer_norm13ln_fwd_kernelINS_13Kernel_traitsI6__halfS2_S2_S2_fjLj768ELj1ELj4ELj1ELj16ENS_18Kernel_traits_baseILj768ES2_S2_S2_S2_fjLj128EEEEELb0ELb0ELb0ELb1EEEvNS_9FwdParamsE)
        /*0fd4*/ 	.word	0x00000000


	//----- nvinfo : EIATTR_MIN_STACK_SIZE
	.align		4
.L_684:
        /*0fd8*/ 	.byte	0x04, 0x12
        /*0fda*/ 	.short	(.L_686 - .L_685)
	.align		4
.L_685:
        /*0fdc*/ 	.word	index@(_ZN10layer_norm13ln_fwd_kernelINS_13Kernel_traitsI6__halfS2_S2_S2_fjLj768ELj1ELj4ELj1ELj16ENS_18Kernel_traits_baseILj768ES2_S2_S2_S2_fjLj128EEEEELb0ELb0ELb1ELb0EEEvNS_9FwdParamsE)
        /*0fe0*/ 	.word	0x00000000


	//----- nvinfo : EIATTR_MIN_STACK_SIZE
	.align		4
.L_686:
        /*0fe4*/ 	.byte	0x04, 0x12
        /*0fe6*/ 	.short	(.L_688 - .L_687)
	.align		4
.L_687:
        /*0fe8*/ 	.word	index@(_ZN10layer_norm13ln_fwd_kernelINS_13Kernel_traitsI6__halfS2_S2_S2_fjLj768ELj1ELj4ELj1ELj16ENS_18Kernel_traits_baseILj768ES2_S2_S2_S2_fjLj128EEEEELb0ELb0ELb1ELb1EEEvNS_9FwdParamsE)
        /*0fec*/ 	.word	0x00000000


	//----- nvinfo : EIATTR_MIN_STACK_SIZE
	.align		4
.L_688:
        /*0ff0*/ 	.byte	0x04, 0x12
        /*0ff2*/ 	.short	(.L_690 - .L_689)
	.align		4
.L_689:
        /*0ff4*/ 	.word	index@(_ZN10layer_norm13ln_fwd_kernelINS_13Kernel_traitsI6__halfS2_S2_S2_fjLj768ELj1ELj4ELj1ELj16ENS_18Kernel_traits_baseILj768ES2_S2_S2_S2_fjLj128EEEEELb0ELb1ELb0ELb0EEEvNS_9FwdParamsE)
        /*0ff8*/ 	.word	0x00000000


	//----- nvinfo : EIATTR_MIN_STACK_SIZE
	.align		4
.L_690:
        /*0ffc*/ 	.byte	0x04, 0x12
        /*0ffe*/ 	.short	(.L_692 - .L_691)
	.align		4
.L_691:
        /*1000*/ 	.word	index@(_ZN10layer_norm13ln_fwd_kernelINS_13Kernel_traitsI6__halfS2_S2_S2_fjLj768ELj1ELj4ELj1ELj16ENS_18Kernel_traits_baseILj768ES2_S2_S2_S2_fjLj128EEEEELb0ELb1ELb0ELb1EEEvNS_9FwdParamsE)
        /*1004*/ 	.word	0x00000000


	//----- nvinfo : EIATTR_MIN_STACK_SIZE
	.align		4
.L_692:
        /*1008*/ 	.byte	0x04, 0x12
        /*100a*/ 	.short	(.L_694 - .L_693)
	.align		4
.L_693:
        /*100c*/ 	.word	index@(_ZN10layer_norm13ln_fwd_kernelINS_13Kernel_traitsI6__halfS2_S2_S2_fjLj768ELj1ELj4ELj1ELj16ENS_18Kernel_traits_baseILj768ES2_S2_S2_S2_fjLj128EEEEELb0ELb1ELb1ELb0EEEvNS_9FwdParamsE)
        /*1010*/ 	.word	0x00000000


	//----- nvinfo : EIATTR_MIN_STACK_SIZE
	.align		4
.L_694:
        /*1014*/ 	.byte	0x04, 0x12
        /*1016*/ 	.short	(.L_696 - .L_695)
	.align		4
.L_695:
        /*1018*/ 	.word	index@(_ZN10layer_norm13ln_fwd_kernelINS_13Kernel_traitsI6__halfS2_S2_S2_fjLj768ELj1ELj4ELj1ELj16ENS_18Kernel_traits_baseILj768ES2_S2_S2_S2_fjLj128EEEEELb0ELb1ELb1ELb1EEEvNS_9FwdParamsE)
        /*101c*/ 	.word	0x00000000


	//----- nvinfo : EIATTR_MIN_STACK_SIZE
	.align		4
.L_696:
        /*1020*/ 	.byte	0x04, 0x12
        /*1022*/ 	.short	(.L_698 - .L_697)
	.align		4
.L_697:
        /*1024*/ 	.word	index@(_ZN10layer_norm13ln_fwd_kernelINS_13Kernel_traitsI6__halfS2_S2_S2_fjLj768ELj1ELj4ELj1ELj16ENS_18Kernel_traits_baseILj768ES2_S2_S2_S2_fjLj128EEEEELb1ELb0ELb0ELb0EEEvNS_9FwdParamsE)
        /*1028*/ 	.word	0x00000000


	//----- nvinfo : EIATTR_MIN_STACK_SIZE
	.align		4
.L_698:
        /*102c*/ 	.byte	0x04, 0x12
        /*102e*/ 	.short	(.L_700 - .L_699)
	.align		4
.L_699:
        /*1030*/ 	.word	index@(_ZN10layer_norm13ln_fwd_kernelINS_13Kernel_traitsI6__halfS2_S2_S2_fjLj768ELj1ELj4ELj1ELj16ENS_18Kernel_traits_baseILj768ES2_S2_S2_S2_fjLj128EEEEELb1ELb0ELb0ELb1EEEvNS_9FwdParamsE)
        /*1034*/ 	.word	0x00000000


	//----- nvinfo : EIATTR_MIN_STACK_SIZE
	.align		4
.L_700:
        /*1038*/ 	.byte	0x04, 0x12
        /*103a*/ 	.short	(.L_702 - .L_701)
	.align		4
.L_701:
        /*103c*/ 	.word	index@(_ZN10layer_norm13ln_fwd_kernelINS_13Kernel_traitsI6__halfS2_S2_S2_fjLj768ELj1ELj4ELj1ELj16ENS_18Kernel_traits_baseILj768ES2_S2_S2_S2_fjLj128EEEEELb1ELb0ELb1ELb0EEEvNS_9FwdParamsE)
        /*1040*/ 	.word	0x00000000


	//----- nvinfo : EIATTR_MIN_STACK_SIZE
	.align		4
.L_702:
        /*1044*/ 	.byte	0x04, 0x12
        /*1046*/ 	.short	(.L_704 - .L_703)
	.align		4
.L_703:
        /*1048*/ 	.word	index@(_ZN10layer_norm13ln_fwd_kernelINS_13Kernel_traitsI6__halfS2_S2_S2_fjLj768ELj1ELj4ELj1ELj16ENS_18Kernel_traits_baseILj768ES2_S2_S2_S2_fjLj128EEEEELb1ELb0ELb1ELb1EEEvNS_9FwdParamsE)
        /*104c*/ 	.word	0x00000000


	//----- nvinfo : EIATTR_MIN_STACK_SIZE
	.align		4
.L_704:
        /*1050*/ 	.byte	0x04, 0x12
        /*1052*/ 	.short	(.L_706 - .L_705)
	.align		4
.L_705:
        /*1054*/ 	.word	index@(_ZN10layer_norm13ln_fwd_kernelINS_13Kernel_traitsI6__halfS2_S2_S2_fjLj768ELj1ELj4ELj1ELj16ENS_18Kernel_traits_baseILj768ES2_S2_S2_S2_fjLj128EEEEELb1ELb1ELb0ELb0EEEvNS_9FwdParamsE)
        /*1058*/ 	.word	0x00000000


	//----- nvinfo : EIATTR_MIN_STACK_SIZE
	.align		4
.L_706:
        /*105c*/ 	.byte	0x04, 0x12
        /*105e*/ 	.short	(.L_708 - .L_707)
	.align		4
.L_707:
        /*1060*/ 	.word	index@(_ZN10layer_norm13ln_fwd_kernelINS_13Kernel_traitsI6__halfS2_S2_S2_fjLj768ELj1ELj4ELj1ELj16ENS_18Kernel_traits_baseILj768ES2_S2_S2_S2_fjLj128EEEEELb1ELb1ELb0ELb1EEEvNS_9FwdParamsE)
        /*1064*/ 	.word	0x00000000


	//----- nvinfo : EIATTR_MIN_STACK_SIZE
	.align		4
.L_708:
        /*1068*/ 	.byte	0x04, 0x12
        /*106a*/ 	.short	(.L_710 - .L_709)
	.align		4
.L_709:
        /*106c*/ 	.word	index@(_ZN10layer_norm13ln_fwd_kernelINS_13Kernel_traitsI6__halfS2_S2_S2_fjLj768ELj1ELj4ELj1ELj16ENS_18Kernel_traits_baseILj768ES2_S2_S2_S2_fjLj128EEEEELb1ELb1ELb1ELb0EEEvNS_9FwdParamsE)
        /*1070*/ 	.word	0x00000000


	//----- nvinfo : EIATTR_MIN_STACK_SIZE
	.align		4
.L_710:
        /*1074*/ 	.byte	0x04, 0x12
        /*1076*/ 	.short	(.L_712 - .L_711)
	.align		4
.L_711:
        /*1078*/ 	.word	index@(_ZN10layer_norm13ln_fwd_kernelINS_13Kernel_traitsI6__halfS2_S2_S2_fjLj768ELj1ELj4ELj1ELj16ENS_18Kernel_traits_baseILj768ES2_S2_S2_S2_fjLj128EEEEELb1ELb1ELb1ELb1EEEvNS_9FwdParamsE)
        /*107c*/ 	.word	0x00000000


	//----- nvinfo : EIATTR_MIN_STACK_SIZE
	.align		4
.L_712:
        /*1080*/ 	.byte	0x04, 0x12
        /*1082*/ 	.short	(.L_714 - .L_713)
	.align		4
.L_713:
        /*1084*/ 	.word	index@(_ZN10layer_norm13ln_fwd_kernelINS_13Kernel_traitsIf13__nv_bfloat16S2_S2_fjLj768ELj1ELj4ELj1ELj16ENS_18Kernel_traits_baseILj768EfS2_S2_S2_fjLj128EEEEELb0ELb0ELb0ELb0EEEvNS_9FwdParamsE)
        /*1088*/ 	.word	0x00000000


	//----- nvinfo : EIATTR_MIN_STACK_SIZE
	.align		4
.L_714:
        /*108c*/ 	.byte	0x04, 0x12
        /*108e*/ 	.short	(.L_716 - .L_715)
	.align		4
.L_715:
        /*1090*/ 	.word	index@(_ZN10layer_norm13ln_fwd_kernelINS_13Kernel_traitsIf13__nv_bfloat16S2_S2_fjLj768ELj1ELj4ELj1ELj16ENS_18Kernel_traits_baseILj768EfS2_S2_S2_fjLj128EEEEELb0ELb0ELb0ELb1EEEvNS_9FwdParamsE)
        /*1094*/ 	.word	0x00000000


	//----- nvinfo : EIATTR_MIN_STACK_SIZE
	.align		4
.L_716:
        /*1098*/ 	.byte	0x04, 0x12
        /*109a*/ 	.short	(.L_718 - .L_717)
	.align		4
.L_717:
        /*109c*/ 	.word	index@(_ZN10layer_norm13ln_fwd_kernelINS_13Kernel_traitsIf13__nv_bfloat16S2_S2_fjLj768ELj1ELj4ELj1ELj16ENS_18Kernel_traits_baseILj768EfS2_S2_S2_fjLj128EEEEELb0ELb0ELb1ELb0EEEvNS_9FwdParamsE)
        /*10a0*/ 	.word	0x00000000


	//----- nvinfo : EIATTR_MIN_STACK_SIZE
	.align		4
.L_718:
        /*10a4*/ 	.byte	0x04, 0x12
        /*10a6*/ 	.short	(.L_720 - .L_719)
	.align		4
.L_719:
        /*10a8*/ 	.word	index@(_ZN10layer_norm13ln_fwd_kernelINS_13Kernel_traitsIf13__nv_bfloat16S2_S2_fjLj768ELj1ELj4ELj1ELj16ENS_18Kernel_traits_baseILj768EfS2_S2_S2_fjLj128EEEEELb0ELb0ELb1ELb1EEEvNS_9FwdParamsE)
        /*10ac*/ 	.word	0x00000000


	//----- nvinfo : EIATTR_MIN_STACK_SIZE
	.align		4
.L_720:
        /*10b0*/ 	.byte	0x04, 0x12
        /*10b2*/ 	.short	(.L_722 - .L_721)
	.align		4
.L_721:
        /*10b4*/ 	.word	index@(_ZN10layer_norm13ln_fwd_kernelINS_13Kernel_traitsIf13__nv_bfloat16S2_S2_fjLj768ELj1ELj4ELj1ELj16ENS_18Kernel_traits_baseILj768EfS2_S2_S2_fjLj128EEEEELb0ELb1ELb0ELb0EEEvNS_9FwdParamsE)
        /*10b8*/ 	.word	0x00000000


	//----- nvinfo : EIATTR_MIN_STACK_SIZE
	.align		4
.L_722:
        /*10bc*/ 	.byte	0x04, 0x12
        /*10be*/ 	.short	(.L_724 - .L_723)
	.align		4
.L_723:
        /*10c0*/ 	.word	index@(_ZN10layer_norm13ln_fwd_kernelINS_13Kernel_traitsIf13__nv_bfloat16S2_S2_fjLj768ELj1ELj4ELj1ELj16ENS_18Kernel_traits_baseILj768EfS2_S2_S2_fjLj128EEEEELb0ELb1ELb0ELb1EEEvNS_9FwdParamsE)
        /*10c4*/ 	.word	0x00000000


	//----- nvinfo : EIATTR_MIN_STACK_SIZE
	.align		4
.L_724:
        /*10c8*/ 	.byte	0x04, 0x12
        /*10ca*/ 	.short	(.L_726 - .L_725)
	.align		4
.L_725:
        /*10cc*/ 	.word	index@(_ZN10layer_norm13ln_fwd_kernelINS_13Kernel_traitsIf13__nv_bfloat16S2_S2_fjLj768ELj1ELj4ELj1ELj16ENS_18Kernel_traits_baseILj768EfS2_S2_S2_fjLj128EEEEELb0ELb1ELb1ELb0EEEvNS_9FwdParamsE)
        /*10d0*/ 	.word	0x00000000


	//----- nvinfo : EIATTR_MIN_STACK_SIZE
	.align		4
.L_726:
        /*10d4*/ 	.byte	0x04, 0x12
        /*10d6*/ 	.short	(.L_728 - .L_727)
	.align		4
.L_727:
        /*10d8*/ 	.word	index@(_ZN10layer_norm13ln_fwd_kernelINS_13Kernel_traitsIf13__nv_bfloat16S2_S2_fjLj768ELj1ELj4ELj1ELj16ENS_18Kernel_traits_baseILj768EfS2_S2_S2_fjLj128EEEEELb0ELb1ELb1ELb1EEEvNS_9FwdParamsE)
        /*10dc*/ 	.word	0x00000000


	//----- nvinfo : EIATTR_MIN_STACK_SIZE
	.align		4
.L_728:
        /*10e0*/ 	.byte	0x04, 0x12
        /*10e2*/ 	.short	(.L_730 - .L_729)
	.align		4
.L_729:
        /*10e4*/ 	.word	index@(_ZN10layer_norm13ln_fwd_kernelINS_13Kernel_traitsIf13__nv_bfloat16S2_S2_fjLj768ELj1ELj4ELj1ELj16ENS_18Kernel_traits_baseILj768EfS2_S2_S2_fjLj128EEEEELb1ELb0ELb0ELb0EEEvNS_9FwdParamsE)
        /*10e8*/ 	.word	0x00000000


	//----- nvinfo : EIATTR_MIN_STACK_SIZE
	.align		4
.L_730:
        /*10ec*/ 	.byte	0x04, 0x12
        /*10ee*/ 	.short	(.L_732 - .L_731)
	.align		4
.L_731:
        /*10f0*/ 	.word	index@(_ZN10layer_norm13ln_fwd_kernelINS_13Kernel_traitsIf13__nv_bfloat16S2_S2_fjLj768ELj1ELj4ELj1ELj16ENS_18Kernel_traits_baseILj768EfS2_S2_S2_fjLj128EEEEELb1ELb0ELb0ELb1EEEvNS_9FwdParamsE)
        /*10f4*/ 	.word	0x00000000


	//----- nvinfo : EIATTR_MIN_STACK_SIZE
	.align		4
.L_732:
        /*10f8*/ 	.byte	0x04, 0x12
        /*10fa*/ 	.short	(.L_734 - .L_733)
	.align		4
.L_733:
        /*10fc*/ 	.word	index@(_ZN10layer_norm13ln_fwd_kernelINS_13Kernel_traitsIf13__nv_bfloat16S2_S2_fjLj768ELj1ELj4ELj1ELj16ENS_18Kernel_traits_baseILj768EfS2_S2_S2_fjLj128EEEEELb1ELb0ELb1ELb0EEEvNS_9FwdParamsE)
        /*1100*/ 	.word	0x00000000


	//----- nvinfo : EIATTR_MIN_STACK_SIZE
	.align		4
.L_734:
        /*1104*/ 	.byte	0x04, 0x12
        /*1106*/ 	.short	(.L_736 - .L_735)
	.align		4
.L_735:
        /*1108*/ 	.word	index@(_ZN10layer_norm13ln_fwd_kernelINS_13Kernel_traitsIf13__nv_bfloat16S2_S2_fjLj768ELj1ELj4ELj1ELj16ENS_18Kernel_traits_baseILj768EfS2_S2_S2_fjLj128EEEEELb1ELb0ELb1ELb1EEEvNS_9FwdParamsE)
        /*110c*/ 	.word	0x00000000


	//----- nvinfo : EIATTR_MIN_STACK_SIZE
	.align		4
.L_736:
        /*1110*/ 	.byte	0x04, 0x12
        /*1112*/ 	.short	(.L_738 - .L_737)
	.align		4
.L_737:
        /*1114*/ 	.word	index@(_ZN10layer_norm13ln_fwd_kernelINS_13Kernel_traitsIf13__nv_bfloat16S2_S2_fjLj768ELj1ELj4ELj1ELj16ENS_18Kernel_traits_baseILj768EfS2_S2_S2_fjLj128EEEEELb1ELb1ELb0ELb0EEEvNS_9FwdParamsE)
        /*1118*/ 	.word	0x00000000


	//----- nvinfo : EIATTR_MIN_STACK_SIZE
	.align		4
.L_738:
        /*111c*/ 	.byte	0x04, 0x12
        /*111e*/ 	.short	(.L_740 - .L_739)
	.align		4
.L_739:
        /*1120*/ 	.word	index@(_ZN10layer_norm13ln_fwd_kernelINS_13Kernel_traitsIf13__nv_bfloat16S2_S2_fjLj768ELj1ELj4ELj1ELj16ENS_18Kernel_traits_baseILj768EfS2_S2_S2_fjLj128EEEEELb1ELb1ELb0ELb1EEEvNS_9FwdParamsE)
        /*1124*/ 	.word	0x00000000


	//----- nvinfo : EIATTR_MIN_STACK_SIZE
	.align		4
.L_740:
        /*1128*/ 	.byte	0x04, 0x12
        /*112a*/ 	.short	(.L_742 - .L_741)
	.align		4
.L_741:
        /*112c*/ 	.word	index@(_ZN10layer_norm13ln_fwd_kernelINS_13Kernel_traitsIf13__nv_bfloat16S2_S2_fjLj768ELj1ELj4ELj1ELj16ENS_18Kernel_traits_baseILj768EfS2_S2_S2_fjLj128EEEEELb1ELb1ELb1ELb0EEEvNS_9FwdParamsE)
        /*1130*/ 	.word	0x00000000


	//----- nvinfo : EIATTR_MIN_STACK_SIZE
	.align		4
.L_742:
        /*1134*/ 	.byte	0x04, 0x12
        /*1136*/ 	.short	(.L_744 - .L_743)
	.align		4
.L_743:
        /*1138*/ 	.word	index@(_ZN10layer_norm13ln_fwd_kernelINS_13Kernel_traitsIf13__nv_bfloat16S2_S2_fjLj768ELj1ELj4ELj1ELj16ENS_18Kernel_traits_baseILj768EfS2_S2_S2_fjLj128EEEEELb1ELb1ELb1ELb1EEEvNS_9FwdParamsE)
        /*113c*/ 	.word	0x00000000


	//----- nvinfo : EIATTR_MIN_STACK_SIZE
	.align		4
.L_744:
        /*1140*/ 	.byte	0x04, 0x12
        /*1142*/ 	.short	(.L_746 - .L_745)
	.align		4
.L_745:
        /*1144*/ 	.word	index@(_ZN10layer_norm13ln_fwd_kernelINS_13Kernel_traitsI13__nv_bfloat16S2_fS2_fjLj768ELj1ELj4ELj1ELj16ENS_18Kernel_traits_baseILj768ES2_S2_fS2_fjLj128EEEEELb0ELb0ELb0ELb0EEEvNS_9FwdParamsE)
        /*1148*/ 	.word	0x00000000


	//----- nvinfo : EIATTR_MIN_STACK_SIZE
	.align		4
.L_746:
        /*114c*/ 	.byte	0x04, 0x12
        /*114e*/ 	.short	(.L_748 - .L_747)
	.align		4
.L_747:
        /*1150*/ 	.word	index@(_ZN10layer_norm13ln_fwd_kernelINS_13Kernel_traitsI13__nv_bfloat16S2_fS2_fjLj768ELj1ELj4ELj1ELj16ENS_18Kernel_traits_baseILj768ES2_S2_fS2_fjLj128EEEEELb0ELb0ELb0ELb1EEEvNS_9FwdParamsE)
        /*1154*/ 	.word	0x00000000


	//----- nvinfo : EIATTR_MIN_STACK_SIZE
	.align		4
.L_748:
        /*1158*/ 	.byte	0x04, 0x12
        /*115a*/ 	.short	(.L_750 - .L_749)
	.align		4
.L_749:
        /*115c*/ 	.word	index@(_ZN10layer_norm13ln_fwd_kernelINS_13Kernel_traitsI13__nv_bfloat16S2_fS2_fjLj768ELj1ELj4ELj1ELj16ENS_18Kernel_traits_baseILj768ES2_S2_fS2_fjLj128EEEEELb0ELb0ELb1ELb0EEEvNS_9FwdParamsE)
        /*1160*/ 	.word	0x00000000


	//----- nvinfo : EIATTR_MIN_STACK_SIZE
	.align		4
.L_750:
        /*1164*/ 	.byte	0x04, 0x12
        /*1166*/ 	.short	(.L_752 - .L_751)
	.align		4
.L_751:
        /*1168*/ 	.word	index@(_ZN10layer_norm13ln_fwd_kernelINS_13Kernel_traitsI13__nv_bfloat16S2_fS2_fjLj768ELj1ELj4ELj1ELj16ENS_18Kernel_traits_baseILj768ES2_S2_fS2_fjLj128EEEEELb0ELb0ELb1ELb1EEEvNS_9FwdParamsE)
        /*116c*/ 	.word	0x00000000


	//----- nvinfo : EIATTR_MIN_STACK_SIZE
	.align		4
.L_752:
        /*1170*/ 	.byte	0x04, 0x12
        /*1172*/ 	.short	(.L_754 - .L_753)
	.align		4
.L_753:
        /*1174*/ 	.word	index@(_ZN10layer_norm13ln_fwd_kernelINS_13Kernel_traitsI13__nv_bfloat16S2_fS2_fjLj768ELj1ELj4ELj1ELj16ENS_18Kernel_traits_baseILj768ES2_S2_fS2_fjLj128EEEEELb0ELb1ELb0ELb0EEEvNS_9FwdParamsE)
        /*1178*/ 	.word	0x00000000


	//----- nvinfo : EIATTR_MIN_STACK_SIZE
	.align		4
.L_754:
        /*117c*/ 	.byte	0x04, 0x12
        /*117e*/ 	.short	(.L_756 - .L_755)
	.align		4
.L_755:
        /*1180*/ 	.word	index@(_ZN10layer_norm13ln_fwd_kernelINS_13Kernel_traitsI13__nv_bfloat16S2_fS2_fjLj768ELj1ELj4ELj1ELj16ENS_18Kernel_traits_baseILj768ES2_S2_fS2_fjLj128EEEEELb0ELb1ELb0ELb1EEEvNS_9FwdParamsE)
        /*1184*/ 	.word	0x00000000


	//----- nvinfo : EIATTR_MIN_STACK_SIZE
	.align		4
.L_756:
        /*1188*/ 	.byte	0x04, 0x12
        /*118a*/ 	.short	(.L_758 - .L_757)
	.align		4
.L_757:
        /*118c*/ 	.word	index@(_ZN10layer_norm13ln_fwd_kernelINS_13Kernel_traitsI13__nv_bfloat16S2_fS2_fjLj768ELj1ELj4ELj1ELj16ENS_18Kernel_traits_baseILj768ES2_S2_fS2_fjLj128EEEEELb0ELb1ELb1ELb0EEEvNS_9FwdParamsE)
        /*1190*/ 	.word	0x00000000


	//----- nvinfo : EIATTR_MIN_STACK_SIZE
	.align		4
.L_758:
        /*1194*/ 	.byte	0x04, 0x12
        /*1196*/ 	.short	(.L_760 - .L_759)
	.align		4
.L_759:
        /*1198*/ 	.word	index@(_ZN10layer_norm13ln_fwd_kernelINS_13Kernel_traitsI13__nv_bfloat16S2_fS2_fjLj768ELj1ELj4ELj1ELj16ENS_18Kernel_traits_baseILj768ES2_S2_fS2_fjLj128EEEEELb0ELb1ELb1ELb1EEEvNS_9FwdParamsE)
        /*119c*/ 	.word	0x00000000


	//----- nvinfo : EIATTR_MIN_STACK_SIZE
	.align		4
.L_760:
        /*11a0*/ 	.byte	0x04, 0x12
        /*11a2*/ 	.short	(.L_762 - .L_761)
	.align		4
.L_761:
        /*11a4*/ 	.word	index@(_ZN10layer_norm13ln_fwd_kernelINS_13Kernel_traitsI13__nv_bfloat16S2_fS2_fjLj768ELj1ELj4ELj1ELj16ENS_18Kernel_traits_baseILj768ES2_S2_fS2_fjLj128EEEEELb1ELb0ELb0ELb0EEEvNS_9FwdParamsE)
        /*11a8*/ 	.word	0x00000000


	//----- nvinfo : EIATTR_MIN_STACK_SIZE
	.align		4
.L_762:
        /*11ac*/ 	.byte	0x04, 0x12
        /*11ae*/ 	.short	(.L_764 - .L_763)
	.align		4
.L_763:
        /*11b0*/ 	.word	index@(_ZN10layer_norm13ln_fwd_kernelINS_13Kernel_traitsI13__nv_bfloat16S2_fS2_fjLj768ELj1ELj4ELj1ELj16ENS_18Kernel_traits_baseILj768ES2_S2_fS2_fjLj128EEEEELb1ELb0ELb0ELb1EEEvNS_9FwdParamsE)
        /*11b4*/ 	.word	0x00000000


	//----- nvinfo : EIATTR_MIN_STACK_SIZE
	.align		4
.L_764:
        /*11b8*/ 	.byte	0x04, 0x12
        /*11ba*/ 	.short	(.L_766 - .L_765)
	.align		4
.L_765:
        /*11bc*/ 	.word	index@(_ZN10layer_norm13ln_fwd_kernelINS_13Kernel_traitsI13__nv_bfloat16S2_fS2_fjLj768ELj1ELj4ELj1ELj16ENS_18Kernel_traits_baseILj768ES2_S2_fS2_fjLj128EEEEELb1ELb0ELb1ELb0EEEvNS_9FwdParamsE)
        /*11c0*/ 	.word	0x00000000


	//----- nvinfo : EIATTR_MIN_STACK_SIZE
	.align		4
.L_766:
        /*11c4*/ 	.byte	0x04, 0x12
        /*11c6*/ 	.short	(.L_768 - .L_767)
	.align		4
.L_767:
        /*11c8*/ 	.word	index@(_ZN10layer_norm13ln_fwd_kernelINS_13Kernel_traitsI13__nv_bfloat16S2_fS2_fjLj768ELj1ELj4ELj1ELj16ENS_18Kernel_traits_baseILj768ES2_S2_fS2_fjLj128EEEEELb1ELb0ELb1ELb1EEEvNS_9FwdParamsE)
        /*11cc*/ 	.word	0x00000000


	//----- nvinfo : EIATTR_MIN_STACK_SIZE
	.align		4
.L_768:
        /*11d0*/ 	.byte	0x04, 0x12
        /*11d2*/ 	.short	(.L_770 - .L_769)
	.align		4
.L_769:
        /*11d4*/ 	.word	index@(_ZN10layer_norm13ln_fwd_kernelINS_13Kernel_traitsI13__nv_bfloat16S2_fS2_fjLj768ELj1ELj4ELj1ELj16ENS_18Kernel_traits_baseILj768ES2_S2_fS2_fjLj128EEEEELb1ELb1ELb0ELb0EEEvNS_9FwdParamsE)
        /*11d8*/ 	.word	0x00000000


	//----- nvinfo : EIATTR_MIN_STACK_SIZE
	.align		4
.L_770:
        /*11dc*/ 	.byte	0x04, 0x12
        /*11de*/ 	.short	(.L_772 - .L_771)
	.align		4
.L_771:
        /*11e0*/ 	.word	index@(_ZN10layer_norm13ln_fwd_kernelINS_13Kernel_traitsI13__nv_bfloat16S2_fS2_fjLj768ELj1ELj4ELj1ELj16ENS_18Kernel_traits_baseILj768ES2_S2_fS2_fjLj128EEEEELb1ELb1ELb0ELb1EEEvNS_9FwdParamsE)
        /*11e4*/ 	.word	0x00000000


	//----- nvinfo : EIATTR_MIN_STACK_SIZE
	.align		4
.L_772:
        /*11e8*/ 	.byte	0x04, 0x12
        /*11ea*/ 	.short	(.L_774 - .L_773)
	.align		4
.L_773:
        /*11ec*/ 	.word	index@(_ZN10layer_norm13ln_fwd_kernelINS_13Kernel_traitsI13__nv_bfloat16S2_fS2_fjLj768ELj1ELj4ELj1ELj16ENS_18Kernel_traits_baseILj768ES2_S2_fS2_fjLj128EEEEELb1ELb1ELb1ELb0EEEvNS_9FwdParamsE)
        /*11f0*/ 	.word	0x00000000


	//----- nvinfo : EIATTR_MIN_STACK_SIZE
	.align		4
.L_774:
        /*11f4*/ 	.byte	0x04, 0x12
        /*11f6*/ 	.short	(.L_776 - .L_775)
	.align		4
.L_775:
        /*11f8*/ 	.word	index@(_ZN10layer_norm13ln_fwd_kernelINS_13Kernel_traitsI13__nv_bfloat16S2_fS2_fjLj768ELj1ELj4ELj1ELj16ENS_18Kernel_traits_baseILj768ES2_S2_fS2_fjLj128EEEEELb1ELb1ELb1ELb1EEEvNS_9FwdParamsE)
        /*11fc*/ 	.word	0x00000000


	//----- nvinfo : EIATTR_MIN_STACK_SIZE
	.align		4
.L_776:
        /*1200*/ 	.byte	0x04, 0x12
        /*1202*/ 	.short	(.L_778 - .L_777)
	.align		4
.L_777:
        /*1204*/ 	.word	index@(_ZN10layer_norm13ln_fwd_kernelINS_13Kernel_traitsIf13__nv_bfloat16fS2_fjLj768ELj1ELj4ELj1ELj16ENS_18Kernel_traits_baseILj768EfS2_fS2_fjLj128EEEEELb0ELb0ELb0ELb0EEEvNS_9FwdParamsE)
        /*1208*/ 	.word	0x00000000


	//----- nvinfo : EIATTR_MIN_STACK_SIZE
	.align		4
.L_778:
        /*120c*/ 	.byte	0x04, 0x12
        /*120e*/ 	.short	(.L_780 - .L_779)
	.align		4
.L_779:
        /*1210*/ 	.word	index@(_ZN10layer_norm13ln_fwd_kernelINS_13Kernel_traitsIf13__nv_bfloat16fS2_fjLj768ELj1ELj4ELj1ELj16ENS_18Kernel_traits_baseILj768EfS2_fS2_fjLj128EEEEELb0ELb0ELb0ELb1EEEvNS_9FwdParamsE)
        /*1214*/ 	.word	0x00000000


	//----- nvinfo : EIATTR_MIN_STACK_SIZE
	.align		4
.L_780:
        /*1218*/ 	.byte	0x04, 0x12
        /*121a*/ 	.short	(.L_782 - .L_781)
	.align		4
.L_781:
        /*121c*/ 	.word	index@(_ZN10layer_norm13ln_fwd_kernelINS_13Kernel_traitsIf13__nv_bfloat16fS2_fjLj768ELj1ELj4ELj1ELj16ENS_18Kernel_traits_baseILj768EfS2_fS2_fjLj128EEEEELb0ELb0ELb1ELb0EEEvNS_9FwdParamsE)
        /*1220*/ 	.word	0x00000000


	//----- nvinfo : EIATTR_MIN_STACK_SIZE
	.align		4
.L_782:
        /*1224*/ 	.byte	0x04, 0x12
        /*1226*/ 	.short	(.L_784 - .L_783)
	.align		4
.L_783:
        /*1228*/ 	.word	index@(_ZN10layer_norm13ln_fwd_kernelINS_13Kernel_traitsIf13__nv_bfloat16fS2_fjLj768ELj1ELj4ELj1ELj16ENS_18Kernel_traits_baseILj768EfS2_fS2_fjLj128EEEEELb0ELb0ELb1ELb1EEEvNS_9FwdParamsE)
        /*122c*/ 	.word	0x00000000


	//----- nvinfo : EIATTR_MIN_STACK_SIZE
	.align		4
.L_784:
        /*1230*/ 	.byte	0x04, 0x12
        /*1232*/ 	.short	(.L_786 - .L_785)
	.align		4
.L_785:
        /*1234*/ 	.word	index@(_ZN10layer_norm13ln_fwd_kernelINS_13Kernel_traitsIf13__nv_bfloat16fS2_fjLj768ELj1ELj4ELj1ELj16ENS_18Kernel_traits_baseILj768EfS2_fS2_fjLj128EEEEELb0ELb1ELb0ELb0EEEvNS_9FwdParamsE)
        /*1238*/ 	.word	0x00000000


	//----- nvinfo : EIATTR_MIN_STACK_SIZE
	.align		4
.L_786:
        /*123c*/ 	.byte	0x04, 0x12
        /*123e*/ 	.short	(.L_788 - .L_787)
	.align		4
.L_787:
        /*1240*/ 	.word	index@(_ZN10layer_norm13ln_fwd_kernelINS_13Kernel_traitsIf13__nv_bfloat16fS2_fjLj768ELj1ELj4ELj1ELj16ENS_18Kernel_traits_baseILj768EfS2_fS2_fjLj128EEEEELb0ELb1ELb0ELb1EEEvNS_9FwdParamsE)
        /*1244*/ 	.word	0x00000000


	//----- nvinfo : EIATTR_MIN_STACK_SIZE
	.align		4
.L_788:
        /*1248*/ 	.byte	0x04, 0x12
        /*124a*/ 	.short	(.L_790 - .L_789)
	.align		4
.L_789:
        /*124c*/ 	.word	index@(_ZN10layer_norm13ln_fwd_kernelINS_13Kernel_traitsIf13__nv_bfloat16fS2_fjLj768ELj1ELj4ELj1ELj16ENS_18Kernel_traits_baseILj768EfS2_fS2_fjLj128EEEEELb0ELb1ELb1ELb0EEEvNS_9FwdParamsE)
        /*1250*/ 	.word	0x00000000


	//----- nvinfo : EIATTR_MIN_STACK_SIZE
	.align		4
.L_790:
        /*1254*/ 	.byte	0x04, 0x12
        /*1256*/ 	.short	(.L_792 - .L_791)
	.align		4
.L_791:
        /*1258*/ 	.word	index@(_ZN10layer_norm13ln_fwd_kernelINS_13Kernel_traitsIf13__nv_bfloat16fS2_fjLj768ELj1ELj4ELj1ELj16ENS_18Kernel_traits_baseILj768EfS2_fS2_fjLj128EEEEELb0ELb1ELb1ELb1EEEvNS_9FwdParamsE)
        /*125c*/ 	.word	0x00000000


	//----- nvinfo : EIATTR_MIN_STACK_SIZE
	.align		4
.L_792:
        /*1260*/ 	.byte	0x04, 0x12
        /*1262*/ 	.short	(.L_794 - .L_793)
	.align		4
.L_793:
        /*1264*/ 	.word	index@(_ZN10layer_norm13ln_fwd_kernelINS_13Kernel_traitsIf13__nv_bfloat16fS2_fjLj768ELj1ELj4ELj1ELj16ENS_18Kernel_traits_baseILj768EfS2_fS2_fjLj128EEEEELb1ELb0ELb0ELb0EEEvNS_9FwdParamsE)
        /*1268*/ 	.word	0x00000000


	//----- nvinfo : EIATTR_MIN_STACK_SIZE
	.align		4
.L_794:
        /*126c*/ 	.byte	0x04, 0x12
        /*126e*/ 	.short	(.L_796 - .L_795)
	.align		4
.L_795:
        /*1270*/ 	.word	index@(_ZN10layer_norm13ln_fwd_kernelINS_13Kernel_traitsIf13__nv_bfloat16fS2_fjLj768ELj1ELj4ELj1ELj16ENS_18Kernel_traits_baseILj768EfS2_fS2_fjLj128EEEEELb1ELb0ELb0ELb1EEEvNS_9FwdParamsE)
        /*1274*/ 	.word	0x00000000


	//----- nvinfo : EIATTR_MIN_STACK_SIZE
	.align		4
.L_796:
        /*1278*/ 	.byte	0x04, 0x12
        /*127a*/ 	.short	(.L_798 - .L_797)
	.align		4
.L_797:
        /*127c*/ 	.word	index@(_ZN10layer_norm13ln_fwd_kernelINS_13Kernel_traitsIf13__nv_bfloat16fS2_fjLj768ELj1ELj4ELj1ELj16ENS_18Kernel_traits_baseILj768EfS2_fS2_fjLj128EEEEELb1ELb0ELb1ELb0EEEvNS_9FwdParamsE)
        /*1280*/ 	.word	0x00000000


	//----- nvinfo : EIATTR_MIN_STACK_SIZE
	.align		4
.L_798:
        /*1284*/ 	.byte	0x04, 0x12
        /*1286*/ 	.short	(.L_800 - .L_799)
	.align		4
.L_799:
        /*1288*/ 	.word	index@(_ZN10layer_norm13ln_fwd_kernelINS_13Kernel_traitsIf13__nv_bfloat16fS2_fjLj768ELj1ELj4ELj1ELj16ENS_18Kernel_traits_baseILj768EfS2_fS2_fjLj128EEEEELb1ELb0ELb1ELb1EEEvNS_9FwdParamsE)
        /*128c*/ 	.word	0x00000000


	//----- nvinfo : EIATTR_MIN_STACK_SIZE
	.align		4
.L_800:
        /*1290*/ 	.byte	0x04, 0x12
        /*1292*/ 	.short	(.L_802 - .L_801)
	.align		4
.L_801:
        /*1294*/ 	.word	index@(_ZN10layer_norm13ln_fwd_kernelINS_13Kernel_traitsIf13__nv_bfloat16fS2_fjLj768ELj1ELj4ELj1ELj16ENS_18Kernel_traits_baseILj768EfS2_fS2_fjLj128EEEEELb1ELb1ELb0ELb0EEEvNS_9FwdParamsE)
        /*1298*/ 	.word	0x00000000


	//----- nvinfo : EIATTR_MIN_STACK_SIZE
	.align		4
.L_802:
        /*129c*/ 	.byte	0x04, 0x12
        /*129e*/ 	.short	(.L_804 - .L_803)
	.align		4
.L_803:
        /*12a0*/ 	.word	index@(_ZN10layer_norm13ln_fwd_kernelINS_13Kernel_traitsIf13__nv_bfloat16fS2_fjLj768ELj1ELj4ELj1ELj16ENS_18Kernel_traits_baseILj768EfS2_fS2_fjLj128EEEEELb1ELb1ELb0ELb1EEEvNS_9FwdParamsE)
        /*12a4*/ 	.word	0x00000000


	//----- nvinfo : EIATTR_MIN_STACK_SIZE
	.align		4
.L_804:
        /*12a8*/ 	.byte	0x04, 0x12
        /*12aa*/ 	.short	(.L_806 - .L_805)
	.align		4
.L_805:
        /*12ac*/ 	.word	index@(_ZN10layer_norm13ln_fwd_kernelINS_13Kernel_traitsIf13__nv_bfloat16fS2_fjLj768ELj1ELj4ELj1ELj16ENS_18Kernel_traits_baseILj768EfS2_fS2_fjLj128EEEEELb1ELb1ELb1ELb0EEEvNS_9FwdParamsE)
        /*12b0*/ 	.word	0x00000000


	//----- nvinfo : EIATTR_MIN_STACK_SIZE
	.align		4
.L_806:
        /*12b4*/ 	.byte	0x04, 0x12
        /*12b6*/ 	.short	(.L_808 - .L_807)
	.align		4
.L_807:
        /*12b8*/ 	.word	index@(_ZN10layer_norm13ln_fwd_kernelINS_13Kernel_traitsIf13__nv_bfloat16fS2_fjLj768ELj1ELj4ELj1ELj16ENS_18Kernel_traits_baseILj768EfS2_fS2_fjLj128EEEEELb1ELb1ELb1ELb1EEEvNS_9FwdParamsE)
        /*12bc*/ 	.word	0x00000000


	//----- nvinfo : EIATTR_MIN_STACK_SIZE
	.align		4
.L_808:
        /*12c0*/ 	.byte	0x04, 0x12
        /*12c2*/ 	.short	(.L_810 - .L_809)
	.align		4
.L_809:
        /*12c4*/ 	.word	index@(_ZN10layer_norm13ln_fwd_kernelINS_13Kernel_traitsIf6__halfS2_S2_fjLj768ELj1ELj4ELj1ELj16ENS_18Kernel_traits_baseILj768EfS2_S2_S2_fjLj128EEEEELb0ELb0ELb0ELb0EEEvNS_9FwdParamsE)
        /*12c8*/ 	.word	0x00000000


	//----- nvinfo : EIATTR_MIN_STACK_SIZE
	.align		4
.L_810:
        /*12cc*/ 	.byte	0x04, 0x12
        /*12ce*/ 	.short	(.L_812 - .L_811)
	.align		4
.L_811:
        /*12d0*/ 	.word	index@(_ZN10layer_norm13ln_fwd_kernelINS_13Kernel_traitsIf6__halfS2_S2_fjLj768ELj1ELj4ELj1ELj16ENS_18Kernel_traits_baseILj768EfS2_S2_S2_fjLj128EEEEELb0ELb0ELb0ELb1EEEvNS_9FwdParamsE)
        /*12d4*/ 	.word	0x00000000


	//----- nvinfo : EIATTR_MIN_STACK_SIZE
	.align		4
.L_812:
        /*12d8*/ 	.byte	0x04, 0x12
        /*12da*/ 	.short	(.L_814 - .L_813)
	.align		4
.L_813:
        /*12dc*/ 	.word	index@(_ZN10layer_norm13ln_fwd_kernelINS_13Kernel_traitsIf6__halfS2_S2_fjLj768ELj1ELj4ELj1ELj16ENS_18Kernel_traits_baseILj768EfS2_S2_S2_fjLj128EEEEELb0ELb0ELb1ELb0EEEvNS_9FwdParamsE)
        /*12e0*/ 	.word	0x00000000


	//----- nvinfo : EIATTR_MIN_STACK_SIZE
	.align		4
.L_814:
        /*12e4*/ 	.byte	0x04, 0x12
        /*12e6*/ 	.short	(.L_816 - .L_815)
	.align		4
.L_815:
        /*12e8*/ 	.word	index@(_ZN10layer_norm13ln_fwd_kernelINS_13Kernel_traitsIf6__halfS2_S2_fjLj768ELj1ELj4ELj1ELj16ENS_18Kernel_traits_baseILj768EfS2_S2_S2_fjLj128EEEEELb0ELb0ELb1ELb1EEEvNS_9FwdParamsE)
        /*12ec*/ 	.word	0x00000000


	//----- nvinfo : EIATTR_MIN_STACK_SIZE
	.align		4
.L_816:
        /*12f0*/ 	.byte	0x04, 0x12
        /*12f2*/ 	.short	(.L_818 - .L_817)
	.align		4
.L_817:
        /*12f4*/ 	.word	index@(_ZN10layer_norm13ln_fwd_kernelINS_13Kernel_traitsIf6__halfS2_S2_fjLj768ELj1ELj4ELj1ELj16ENS_18Kernel_traits_baseILj768EfS2_S2_S2_fjLj128EEEEELb0ELb1ELb0ELb0EEEvNS_9FwdParamsE)
        /*12f8*/ 	.word	0x00000000


	//----- nvinfo : EIATTR_MIN_STACK_SIZE
	.align		4
.L_818:
        /*12fc*/ 	.byte	0x04, 0x12
        /*12fe*/ 	.short	(.L_820 - .L_819)
	.align		4
.L_819:
        /*1300*/ 	.word	index@(_ZN10layer_norm13ln_fwd_kernelINS_13Kernel_traitsIf6__halfS2_S2_fjLj768ELj1ELj4ELj1ELj16ENS_18Kernel_traits_baseILj768EfS2_S2_S2_fjLj128EEEEELb0ELb1ELb0ELb1EEEvNS_9FwdParamsE)
        /*1304*/ 	.word	0x00000000


	//----- nvinfo : EIATTR_MIN_STACK_SIZE
	.align		4
.L_820:
        /*1308*/ 	.byte	0x04, 0x12
        /*130a*/ 	.short	(.L_822 - .L_821)
	.align		4
.L_821:
        /*130c*/ 	.word	index@(_ZN10layer_norm13ln_fwd_kernelINS_13Kernel_traitsIf6__halfS2_S2_fjLj768ELj1ELj4ELj1ELj16ENS_18Kernel_traits_baseILj768EfS2_S2_S2_fjLj128EEEEELb0ELb1ELb1ELb0EEEvNS_9FwdParamsE)
        /*1310*/ 	.word	0x00000000


	//----- nvinfo : EIATTR_MIN_STACK_SIZE
	.align		4
.L_822:
        /*1314*/ 	.byte	0x04, 0x12
        /*1316*/ 	.short	(.L_824 - .L_823)
	.align		4
.L_823:
        /*1318*/ 	.word	index@(_ZN10layer_norm13ln_fwd_kernelINS_13Kernel_traitsIf6__halfS2_S2_fjLj768ELj1ELj4ELj1ELj16ENS_18Kernel_traits_baseILj768EfS2_S2_S2_fjLj128EEEEELb0ELb1ELb1ELb1EEEvNS_9FwdParamsE)
        /*131c*/ 	.word	0x00000000


	//----- nvinfo : EIATTR_MIN_STACK_SIZE
	.align		4
.L_824:
        /*1320*/ 	.byte	0x04, 0x12
        /*1322*/ 	.short	(.L_826 - .L_825)
	.align		4
.L_825:
        /*1324*/ 	.word	index@(_ZN10layer_norm13ln_fwd_kernelINS_13Kernel_traitsIf6__halfS2_S2_fjLj768ELj1ELj4ELj1ELj16ENS_18Kernel_traits_baseILj768EfS2_S2_S2_fjLj128EEEEELb1ELb0ELb0ELb0EEEvNS_9FwdParamsE)
        /*1328*/ 	.word	0x00000000


	//----- nvinfo : EIATTR_MIN_STACK_SIZE
	.align		4
.L_826:
        /*132c*/ 	.byte	0x04, 0x12
        /*132e*/ 	.short	(.L_828 - .L_827)
	.align		4
.L_827:
        /*1330*/ 	.word	index@(_ZN10layer_norm13ln_fwd_kernelINS_13Kernel_traitsIf6__halfS2_S2_fjLj768ELj1ELj4ELj1ELj16ENS_18Kernel_traits_baseILj768EfS2_S2_S2_fjLj128EEEEELb1ELb0ELb0ELb1EEEvNS_9FwdParamsE)
        /*1334*/ 	.word	0x00000000


	//----- nvinfo : EIATTR_MIN_STACK_SIZE
	.align		4
.L_828:
        /*1338*/ 	.byte	0x04, 0x12
        /*133a*/ 	.short	(.L_830 - .L_829)
	.align		4
.L_829:
        /*133c*/ 	.word	index@(_ZN10layer_norm13ln_fwd_kernelINS_13Kernel_traitsIf6__halfS2_S2_fjLj768ELj1ELj4ELj1ELj16ENS_18Kernel_traits_baseILj768EfS2_S2_S2_fjLj128EEEEELb1ELb0ELb1ELb0EEEvNS_9FwdParamsE)
        /*1340*/ 	.word	0x00000000


	//----- nvinfo : EIATTR_MIN_STACK_SIZE
	.align		4
.L_830:
        /*1344*/ 	.byte	0x04, 0x12
        /*1346*/ 	.short	(.L_832 - .L_831)
	.align		4
.L_831:
        /*1348*/ 	.word	index@(_ZN10layer_norm13ln_fwd_kernelINS_13Kernel_traitsIf6__halfS2_S2_fjLj768ELj1ELj4ELj1ELj16ENS_18Kernel_traits_baseILj768EfS2_S2_S2_fjLj128EEEEELb1ELb0ELb1ELb1EEEvNS_9FwdParamsE)
        /*134c*/ 	.word	0x00000000


	//----- nvinfo : EIATTR_MIN_STACK_SIZE
	.align		4
.L_832:
        /*1350*/ 	.byte	0x04, 0x12
        /*1352*/ 	.short	(.L_834 - .L_833)
	.align		4
.L_833:
        /*1354*/ 	.word	index@(_ZN10layer_norm13ln_fwd_kernelINS_13Kernel_traitsIf6__halfS2_S2_fjLj768ELj1ELj4ELj1ELj16ENS_18Kernel_traits_baseILj768EfS2_S2_S2_fjLj128EEEEELb1ELb1ELb0ELb0EEEvNS_9FwdParamsE)
        /*1358*/ 	.word	0x00000000


	//----- nvinfo : EIATTR_MIN_STACK_SIZE
	.align		4
.L_834:
        /*135c*/ 	.byte	0x04, 0x12
        /*135e*/ 	.short	(.L_836 - .L_835)
	.align		4
.L_835:
        /*1360*/ 	.word	index@(_ZN10layer_norm13ln_fwd_kernelINS_13Kernel_traitsIf6__halfS2_S2_fjLj768ELj1ELj4ELj1ELj16ENS_18Kernel_traits_baseILj768EfS2_S2_S2_fjLj128EEEEELb1ELb1ELb0ELb1EEEvNS_9FwdParamsE)
        /*1364*/ 	.word	0x00000000


	//----- nvinfo : EIATTR_MIN_STACK_SIZE
	.align		4
.L_836:
        /*1368*/ 	.byte	0x04, 0x12
        /*136a*/ 	.short	(.L_838 - .L_837)
	.align		4
.L_837:
        /*136c*/ 	.word	index@(_ZN10layer_norm13ln_fwd_kernelINS_13Kernel_traitsIf6__halfS2_S2_fjLj768ELj1ELj4ELj1ELj16ENS_18Kernel_traits_baseILj768EfS2_S2_S2_fjLj128EEEEELb1ELb1ELb1ELb0EEEvNS_9FwdParamsE)
        /*1370*/ 	.word	0x00000000


	//----- nvinfo : EIATTR_MIN_STACK_SIZE
	.align		4
.L_838:
        /*1374*/ 	.byte	0x04, 0x12
        /*1376*/ 	.short	(.L_840 - .L_839)
	.align		4
.L_839:
        /*1378*/ 	.word	index@(_ZN10layer_norm13ln_fwd_kernelINS_13Kernel_traitsIf6__halfS2_S2_fjLj768ELj1ELj4ELj1ELj16ENS_18Kernel_traits_baseILj768EfS2_S2_S2_fjLj128EEEEELb1ELb1ELb1ELb1EEEvNS_9FwdParamsE)
        /*137c*/ 	.word	0x00000000


	//----- nvinfo : EIATTR_MIN_STACK_SIZE
	.align		4
.L_840:
        /*1380*/ 	.byte	0x04, 0x12
        /*1382*/ 	.short	(.L_842 - .L_841)
	.align		4
.L_841:
        /*1384*/ 	.word	index@(_ZN10layer_norm13ln_fwd_kernelINS_13Kernel_traitsI6__halfS2_fS2_fjLj768ELj1ELj4ELj1ELj16ENS_18Kernel_traits_baseILj768ES2_S2_fS2_fjLj128EEEEELb0ELb0ELb0ELb0EEEvNS_9FwdParamsE)
        /*1388*/ 	.word	0x00000000


	//----- nvinfo : EIATTR_MIN_STACK_SIZE
	.align		4
.L_842:
        /*138c*/ 	.byte	0x04, 0x12
        /*138e*/ 	.short	(.L_844 - .L_843)
	.align		4
.L_843:
        /*1390*/ 	.word	index@(_ZN10layer_norm13ln_fwd_kernelINS_13Kernel_traitsI6__halfS2_fS2_fjLj768ELj1ELj4ELj1ELj16ENS_18Kernel_traits_baseILj768ES2_S2_fS2_fjLj128EEEEELb0ELb0ELb0ELb1EEEvNS_9FwdParamsE)
        /*1394*/ 	.word	0x00000000


	//----- nvinfo : EIATTR_MIN_STACK_SIZE
	.align		4
.L_844:
        /*1398*/ 	.byte	0x04, 0x12
        /*139a*/ 	.short	(.L_846 - .L_845)
	.align		4
.L_845:
        /*139c*/ 	.word	index@(_ZN10layer_norm13ln_fwd_kernelINS_13Kernel_traitsI6__halfS2_fS2_fjLj768ELj1ELj4ELj1ELj16ENS_18Kernel_traits_baseILj768ES2_S2_fS2_fjLj128EEEEELb0ELb0ELb1ELb0EEEvNS_9FwdParamsE)
        /*13a0*/ 	.word	0x00000000


	//----- nvinfo : EIATTR_MIN_STACK_SIZE
	.align		4
.L_846:
        /*13a4*/ 	.byte	0x04, 0x12
        /*13a6*/ 	.short	(.L_848 - .L_847)
	.align		4
.L_847:
        /*13a8*/ 	.word	index@(_ZN10layer_norm13ln_fwd_kernelINS_13Kernel_traitsI6__halfS2_fS2_fjLj768ELj1ELj4ELj1ELj16ENS_18Kernel_traits_baseILj768ES2_S2_fS2_fjLj128EEEEELb0ELb0ELb1ELb1EEEvNS_9FwdParamsE)
        /*13ac*/ 	.word	0x00000008


	//----- nvinfo : EIATTR_MIN_STACK_SIZE
	.align		4
.L_848:
        /*13b0*/ 	.byte	0x04, 0x12
        /*13b2*/ 	.short	(.L_850 - .L_849)
	.align		4
.L_849:
        /*13b4*/ 	.word	index@(_ZN10layer_norm13ln_fwd_kernelINS_13Kernel_traitsI6__halfS2_fS2_fjLj768ELj1ELj4ELj1ELj16ENS_18Kernel_traits_baseILj768ES2_S2_fS2_fjLj128EEEEELb0ELb1ELb0ELb0EEEvNS_9FwdParamsE)
        /*13b8*/ 	.word	0x00000000


	//----- nvinfo : EIATTR_MIN_STACK_SIZE
	.align		4
.L_850:
        /*13bc*/ 	.byte	0x04, 0x12
        /*13be*/ 	.short	(.L_852 - .L_851)
	.align		4
.L_851:
        /*13c0*/ 	.word	index@(_ZN10layer_norm13ln_fwd_kernelINS_13Kernel_traitsI6__halfS2_fS2_fjLj768ELj1ELj4ELj1ELj16ENS_18Kernel_traits_baseILj768ES2_S2_fS2_fjLj128EEEEELb0ELb1ELb0ELb1EEEvNS_9FwdParamsE)
        /*13c4*/ 	.word	0x00000000


	//----- nvinfo : EIATTR_MIN_STACK_SIZE
	.align		4
.L_852:
        /*13c8*/ 	.byte	0x04, 0x12
        /*13ca*/ 	.short	(.L_854 - .L_853)
	.align		4
.L_853:
        /*13cc*/ 	.word	index@(_ZN10layer_norm13ln_fwd_kernelINS_13Kernel_traitsI6__halfS2_fS2_fjLj768ELj1ELj4ELj1ELj16ENS_18Kernel_traits_baseILj768ES2_S2_fS2_fjLj128EEEEELb0ELb1ELb1ELb0EEEvNS_9FwdParamsE)
        /*13d0*/ 	.word	0x00000000


	//----- nvinfo : EIATTR_MIN_STACK_SIZE
	.align		4
.L_854:
        /*13d4*/ 	.byte	0x04, 0x12
        /*13d6*/ 	.short	(.L_856 - .L_855)
	.align		4
.L_855:
        /*13d8*/ 	.word	index@(_ZN10layer_norm13ln_fwd_kernelINS_13Kernel_traitsI6__halfS2_fS2_fjLj768ELj1ELj4ELj1ELj16ENS_18Kernel_traits_baseILj768ES2_S2_fS2_fjLj128EEEEELb0ELb1ELb1ELb1EEEvNS_9FwdParamsE)
        /*13dc*/ 	.word	0x00000000


	//----- nvinfo : EIATTR_MIN_STACK_SIZE
	.align		4
.L_856:
        /*13e0*/ 	.byte	0x04, 0x12
        /*13e2*/ 	.short	(.L_858 - .L_857)
	.align		4
.L_857:
        /*13e4*/ 	.word	index@(_ZN10layer_norm13ln_fwd_kernelINS_13Kernel_traitsI6__halfS2_fS2_fjLj768ELj1ELj4ELj1ELj16ENS_18Kernel_traits_baseILj768ES2_S2_fS2_fjLj128EEEEELb1ELb0ELb0ELb0EEEvNS_9FwdParamsE)
        /*13e8*/ 	.word	0x00000000


	//----- nvinfo : EIATTR_MIN_STACK_SIZE
	.align		4
.L_858:
        /*13ec*/ 	.byte	0x04, 0x12
        /*13ee*/ 	.short	(.L_860 - .L_859)
	.align		4
.L_859:
        /*13f0*/ 	.word	index@(_ZN10layer_norm13ln_fwd_kernelINS_13Kernel_traitsI6__halfS2_fS2_fjLj768ELj1ELj4ELj1ELj16ENS_18Kernel_traits_baseILj768ES2_S2_fS2_fjLj128EEEEELb1ELb0ELb0ELb1EEEvNS_9FwdParamsE)
        /*13f4*/ 	.word	0x00000000


	//----- nvinfo : EIATTR_MIN_STACK_SIZE
	.align		4
.L_860:
        /*13f8*/ 	.byte	0x04, 0x12
        /*13fa*/ 	.short	(.L_862 - .L_861)
	.align		4
.L_861:
        /*13fc*/ 	.word	index@(_ZN10layer_norm13ln_fwd_kernelINS_13Kernel_traitsI6__halfS2_fS2_fjLj768ELj1ELj4ELj1ELj16ENS_18Kernel_traits_baseILj768ES2_S2_fS2_fjLj128EEEEELb1ELb0ELb1ELb0EEEvNS_9FwdParamsE)
        /*1400*/ 	.word	0x00000000


	//----- nvinfo : EIATTR_MIN_STACK_SIZE
	.align		4
.L_862:
        /*1404*/ 	.byte	0x04, 0x12
        /*1406*/ 	.short	(.L_864 - .L_863)
	.align		4
.L_863:
        /*1408*/ 	.word	index@(_ZN10layer_norm13ln_fwd_kernelINS_13Kernel_traitsI6__halfS2_fS2_fjLj768ELj1ELj4ELj1ELj16ENS_18Kernel_traits_baseILj768ES2_S2_fS2_fjLj128EEEEELb1ELb0ELb1ELb1EEEvNS_9FwdParamsE)
        /*140c*/ 	.word	0x00000000


	//----- nvinfo : EIATTR_MIN_STACK_SIZE
	.align		4
.L_864:
        /*1410*/ 	.byte	0x04, 0x12
        /*1412*/ 	.short	(.L_866 - .L_865)
	.align		4
.L_865:
        /*1414*/ 	.word	index@(_ZN10layer_norm13ln_fwd_kernelINS_13Kernel_traitsI6__halfS2_fS2_fjLj768ELj1ELj4ELj1ELj16ENS_18Kernel_traits_baseILj768ES2_S2_fS2_fjLj128EEEEELb1ELb1ELb0ELb0EEEvNS_9FwdParamsE)
        /*1418*/ 	.word	0x00000000


	//----- nvinfo : EIATTR_MIN_STACK_SIZE
	.align		4
.L_866:
        /*141c*/ 	.byte	0x04, 0x12
        /*141e*/ 	.short	(.L_868 - .L_867)
	.align		4
.L_867:
        /*1420*/ 	.word	index@(_ZN10layer_norm13ln_fwd_kernelINS_13Kernel_traitsI6__halfS2_fS2_fjLj768ELj1ELj4ELj1ELj16ENS_18Kernel_traits_baseILj768ES2_S2_fS2_fjLj128EEEEELb1ELb1ELb0ELb1EEEvNS_9FwdParamsE)
        /*1424*/ 	.word	0x00000000


	//----- nvinfo : EIATTR_MIN_STACK_SIZE
	.align		4
.L_868:
        /*1428*/ 	.byte	0x04, 0x12
        /*142a*/ 	.short	(.L_870 - .L_869)
	.align		4
.L_869:
        /*142c*/ 	.word	index@(_ZN10layer_norm13ln_fwd_kernelINS_13Kernel_traitsI6__halfS2_fS2_fjLj768ELj1ELj4ELj1ELj16ENS_18Kernel_traits_baseILj768ES2_S2_fS2_fjLj128EEEEELb1ELb1ELb1ELb0EEEvNS_9FwdParamsE)
        /*1430*/ 	.word	0x00000000


	//----- nvinfo : EIATTR_MIN_STACK_SIZE
	.align		4
.L_870:
        /*1434*/ 	.byte	0x04, 0x12
        /*1436*/ 	.short	(.L_872 - .L_871)
	.align		4
.L_871:
        /*1438*/ 	.word	index@(_ZN10layer_norm13ln_fwd_kernelINS_13Kernel_traitsI6__halfS2_fS2_fjLj768ELj1ELj4ELj1ELj16ENS_18Kernel_traits_baseILj768ES2_S2_fS2_fjLj128EEEEELb1ELb1ELb1ELb1EEEvNS_9FwdParamsE)
        /*143c*/ 	.word	0x00000000


	//----- nvinfo : EIATTR_MIN_STACK_SIZE
	.align		4
.L_872:
        /*1440*/ 	.byte	0x04, 0x12
        /*1442*/ 	.short	(.L_874 - .L_873)
	.align		4
.L_873:
        /*1444*/ 	.word	index@(_ZN10layer_norm13ln_fwd_kernelINS_13Kernel_traitsIf6__halffS2_fjLj768ELj1ELj4ELj1ELj16ENS_18Kernel_traits_baseILj768EfS2_fS2_fjLj128EEEEELb0ELb0ELb0ELb0EEEvNS_9FwdParamsE)
        /*1448*/ 	.word	0x00000000


	//----- nvinfo : EIATTR_MIN_STACK_SIZE
	.align		4
.L_874:
        /*144c*/ 	.byte	0x04, 0x12
        /*144e*/ 	.short	(.L_876 - .L_875)
	.align		4
.L_875:
        /*1450*/ 	.word	index@(_ZN10layer_norm13ln_fwd_kernelINS_13Kernel_traitsIf6__halffS2_fjLj768ELj1ELj4ELj1ELj16ENS_18Kernel_traits_baseILj768EfS2_fS2_fjLj128EEEEELb0ELb0ELb0ELb1EEEvNS_9FwdParamsE)
        /*1454*/ 	.word	0x00000000


	//----- nvinfo : EIATTR_MIN_STACK_SIZE
	.align		4
.L_876:
        /*1458*/ 	.byte	0x04, 0x12
        /*145a*/ 	.short	(.L_878 - .L_877)
	.align		4
.L_877:
        /*145c*/ 	.word	index@(_ZN10layer_norm13ln_fwd_kernelINS_13Kernel_traitsIf6__halffS2_fjLj768ELj1ELj4ELj1ELj16ENS_18Kernel_traits_baseILj768EfS2_fS2_fjLj128EEEEELb0ELb0ELb1ELb0EEEvNS_9FwdParamsE)
        /*1460*/ 	.word	0x00000000


	//----- nvinfo : EIATTR_MIN_STACK_SIZE
	.align		4
.L_878:
        /*1464*/ 	.byte	0x04, 0x12
        /*1466*/ 	.short	(.L_880 - .L_879)
	.align		4
.L_879:
        /*1468*/ 	.word	index@(_ZN10layer_norm13ln_fwd_kernelINS_13Kernel_traitsIf6__halffS2_fjLj768ELj1ELj4ELj1ELj16ENS_18Kernel_traits_baseILj768EfS2_fS2_fjLj128EEEEELb0ELb0ELb1ELb1EEEvNS_9FwdParamsE)
        /*146c*/ 	.word	0x00000000


	//----- nvinfo : EIATTR_MIN_STACK_SIZE
	.align		4
.L_880:
        /*1470*/ 	.byte	0x04, 0x12
        /*1472*/ 	.short	(.L_882 - .L_881)
	.align		4
.L_881:
        /*1474*/ 	.word	index@(_ZN10layer_norm13ln_fwd_kernelINS_13Kernel_traitsIf6__halffS2_fjLj768ELj1ELj4ELj1ELj16ENS_18Kernel_traits_baseILj768EfS2_fS2_fjLj128EEEEELb0ELb1ELb0ELb0EEEvNS_9FwdParamsE)
        /*1478*/ 	.word	0x00000000


	//----- nvinfo : EIATTR_MIN_STACK_SIZE
	.align		4
.L_882:
        /*147c*/ 	.byte	0x04, 0x12
        /*147e*/ 	.short	(.L_884 - .L_883)
	.align		4
.L_883:
        /*1480*/ 	.word	index@(_ZN10layer_norm13ln_fwd_kernelINS_13Kernel_traitsIf6__halffS2_fjLj768ELj1ELj4ELj1ELj16ENS_18Kernel_traits_baseILj768EfS2_fS2_fjLj128EEEEELb0ELb1ELb0ELb1EEEvNS_9FwdParamsE)
        /*1484*/ 	.word	0x00000000


	//----- nvinfo : EIATTR_MIN_STACK_SIZE
	.align		4
.L_884:
        /*1488*/ 	.byte	0x04, 0x12
        /*148a*/ 	.short	(.L_886 - .L_885)
	.align		4
.L_885:
        /*148c*/ 	.word	index@(_ZN10layer_norm13ln_fwd_kernelINS_13Kernel_traitsIf6__halffS2_fjLj768ELj1ELj4ELj1ELj16ENS_18Kernel_traits_baseILj768EfS2_fS2_fjLj128EEEEELb0ELb1ELb1ELb0EEEvNS_9FwdParamsE)
        /*1490*/ 	.word	0x00000000


	//----- nvinfo : EIATTR_MIN_STACK_SIZE
	.align		4
.L_886:
        /*1494*/ 	.byte	0x04, 0x12
        /*1496*/ 	.short	(.L_888 - .L_887)
	.align		4
.L_887:
        /*1498*/ 	.word	index@(_ZN10layer_norm13ln_fwd_kernelINS_13Kernel_traitsIf6__halffS2_fjLj768ELj1ELj4ELj1ELj16ENS_18Kernel_traits_baseILj768EfS2_fS2_fjLj128EEEEELb0ELb1ELb1ELb1EEEvNS_9FwdParamsE)
        /*149c*/ 	.word	0x00000000


	//----- nvinfo : EIATTR_MIN_STACK_SIZE
	.align		4
.L_888:
        /*14a0*/ 	.byte	0x04, 0x12
        /*14a2*/ 	.short	(.L_890 - .L_889)
	.align		4
.L_889:
        /*14a4*/ 	.word	index@(_ZN10layer_norm13ln_fwd_kernelINS_13Kernel_traitsIf6__halffS2_fjLj768ELj1ELj4ELj1ELj16ENS_18Kernel_traits_baseILj768EfS2_fS2_fjLj128EEEEELb1ELb0ELb0ELb0EEEvNS_9FwdParamsE)
        /*14a8*/ 	.word	0x00000000


	//----- nvinfo : EIATTR_MIN_STACK_SIZE
	.align		4
.L_890:
        /*14ac*/ 	.byte	0x04, 0x12
        /*14ae*/ 	.short	(.L_892 - .L_891)
	.align		4
.L_891:
        /*14b0*/ 	.word	index@(_ZN10layer_norm13ln_fwd_kernelINS_13Kernel_traitsIf6__halffS2_fjLj768ELj1ELj4ELj1ELj16ENS_18Kernel_traits_baseILj768EfS2_fS2_fjLj128EEEEELb1ELb0ELb0ELb1EEEvNS_9FwdParamsE)
        /*14b4*/ 	.word	0x00000000


	//----- nvinfo : EIATTR_MIN_STACK_SIZE
	.align		4
.L_892:
        /*14b8*/ 	.byte	0x04, 0x12
        /*14ba*/ 	.short	(.L_894 - .L_893)
	.align		4
.L_893:
        /*14bc*/ 	.word	index@(_ZN10layer_norm13ln_fwd_kernelINS_13Kernel_traitsIf6__halffS2_fjLj768ELj1ELj4ELj1ELj16ENS_18Kernel_traits_baseILj768EfS2_fS2_fjLj128EEEEELb1ELb0ELb1ELb0EEEvNS_9FwdParamsE)
        /*14c0*/ 	.word	0x00000000


	//----- nvinfo : EIATTR_MIN_STACK_SIZE
	.align		4
.L_894:
        /*14c4*/ 	.byte	0x04, 0x12
        /*14c6*/ 	.short	(.L_896 - .L_895)
	.align		4
.L_895:
        /*14c8*/ 	.word	index@(_ZN10layer_norm13ln_fwd_kernelINS_13Kernel_traitsIf6__halffS2_fjLj768ELj1ELj4ELj1ELj16ENS_18Kernel_traits_baseILj768EfS2_fS2_fjLj128EEEEELb1ELb0ELb1ELb1EEEvNS_9FwdParamsE)
        /*14cc*/ 	.word	0x00000000


	//----- nvinfo : EIATTR_MIN_STACK_SIZE
	.align		4
.L_896:
        /*14d0*/ 	.byte	0x04, 0x12
        /*14d2*/ 	.short	(.L_898 - .L_897)
	.align		4
.L_897:
        /*14d4*/ 	.word	index@(_ZN10layer_norm13ln_fwd_kernelINS_13Kernel_traitsIf6__halffS2_fjLj768ELj1ELj4ELj1ELj16ENS_18Kernel_traits_baseILj768EfS2_fS2_fjLj128EEEEELb1ELb1ELb0ELb0EEEvNS_9FwdParamsE)
        /*14d8*/ 	.word	0x00000000


	//----- nvinfo : EIATTR_MIN_STACK_SIZE
	.align		4
.L_898:
        /*14dc*/ 	.byte	0x04, 0x12
        /*14de*/ 	.short	(.L_900 - .L_899)
	.align		4
.L_899:
        /*14e0*/ 	.word	index@(_ZN10layer_norm13ln_fwd_kernelINS_13Kernel_traitsIf6__halffS2_fjLj768ELj1ELj4ELj1ELj16ENS_18Kernel_traits_baseILj768EfS2_fS2_fjLj128EEEEELb1ELb1ELb0ELb1EEEvNS_9FwdParamsE)
        /*14e4*/ 	.word	0x00000000


	//----- nvinfo : EIATTR_MIN_STACK_SIZE
	.align		4
.L_900:
        /*14e8*/ 	.byte	0x04, 0x12
        /*14ea*/ 	.short	(.L_902 - .L_901)
	.align		4
.L_901:
        /*14ec*/ 	.word	index@(_ZN10layer_norm13ln_fwd_kernelINS_13Kernel_traitsIf6__halffS2_fjLj768ELj1ELj4ELj1ELj16ENS_18Kernel_traits_baseILj768EfS2_fS2_fjLj128EEEEELb1ELb1ELb1ELb0EEEvNS_9FwdParamsE)
        /*14f0*/ 	.word	0x00000000


	//----- nvinfo : EIATTR_MIN_STACK_SIZE
	.align		4
.L_902:
        /*14f4*/ 	.byte	0x04, 0x12
        /*14f6*/ 	.short	(.L_904 - .L_903)
	.align		4
.L_903:
        /*14f8*/ 	.word	index@(_ZN10layer_norm13ln_fwd_kernelINS_13Kernel_traitsIf6__halffS2_fjLj768ELj1ELj4ELj1ELj16ENS_18Kernel_traits_baseILj768EfS2_fS2_fjLj128EEEEELb1ELb1ELb1ELb1EEEvNS_9FwdParamsE)
        /*14fc*/ 	.word	0x00000000


	//----- nvinfo : EIATTR_MIN_STACK_SIZE
	.align		4
.L_904:
        /*1500*/ 	.byte	0x04, 0x12
        /*1502*/ 	.short	(.L_906 - .L_905)
	.align		4
.L_905:
        /*1504*/ 	.word	index@(_ZN10layer_norm13ln_fwd_kernelINS_13Kernel_traitsI6__halfffffjLj768ELj1ELj4ELj1ELj16ENS_18Kernel_traits_baseILj768ES2_ffffjLj128EEEEELb0ELb0ELb0ELb0EEEvNS_9FwdParamsE)
        /*1508*/ 	.word	0x00000000


	//----- nvinfo : EIATTR_MIN_STACK_SIZE
	.align		4
.L_906:
        /*150c*/ 	.byte	0x04, 0x12
        /*150e*/ 	.short	(.L_908 - .L_907)
	.align		4
.L_907:
        /*1510*/ 	.word	index@(_ZN10layer_norm13ln_fwd_kernelINS_13Kernel_traitsI6__halfffffjLj768ELj1ELj4ELj1ELj16ENS_18Kernel_traits_baseILj768ES2_ffffjLj128EEEEELb0ELb0ELb0ELb1EEEvNS_9FwdParamsE)
        /*1514*/ 	.word	0x00000000


	//----- nvinfo : EIATTR_MIN_STACK_SIZE
	.align		4
.L_908:
        /*1518*/ 	.byte	0x04, 0x12
        /*151a*/ 	.short	(.L_910 - .L_909)
	.align		4
.L_909:
        /*151c*/ 	.word	index@(_ZN10layer_norm13ln_fwd_kernelINS_13Kernel_traitsI6__halfffffjLj768ELj1ELj4ELj1ELj16ENS_18Kernel_traits_baseILj768ES2_ffffjLj128EEEEELb0ELb0ELb1ELb0EEEvNS_9FwdParamsE)
        /*1520*/ 	.word	0x00000000


	//----- nvinfo : EIATTR_MIN_STACK_SIZE
	.align		4
.L_910:
        /*1524*/ 	.byte	0x04, 0x12
        /*1526*/ 	.short	(.L_912 - .L_911)
	.align		4
.L_911:
        /*1528*/ 	.word	index@(_ZN10layer_norm13ln_fwd_kernelINS_13Kernel_traitsI6__halfffffjLj768ELj1ELj4ELj1ELj16ENS_18Kernel_traits_baseILj768ES2_ffffjLj128EEEEELb0ELb0ELb1ELb1EEEvNS_9FwdParamsE)
        /*152c*/ 	.word	0x00000000


	//----- nvinfo : EIATTR_MIN_STACK_SIZE
	.align		4
.L_912:
        /*1530*/ 	.byte	0x04, 0x12
        /*1532*/ 	.short	(.L_914 - .L_913)
	.align		4
.L_913:
        /*1534*/ 	.word	index@(_ZN10layer_norm13ln_fwd_kernelINS_13Kernel_traitsI6__halfffffjLj768ELj1ELj4ELj1ELj16ENS_18Kernel_traits_baseILj768ES2_ffffjLj128EEEEELb0ELb1ELb0ELb0EEEvNS_9FwdParamsE)
        /*1538*/ 	.word	0x00000000


	//----- nvinfo : EIATTR_MIN_STACK_SIZE
	.align		4
.L_914:
        /*153c*/ 	.byte	0x04, 0x12
        /*153e*/ 	.short	(.L_916 - .L_915)
	.align		4
.L_915:
        /*1540*/ 	.word	index@(_ZN10layer_norm13ln_fwd_kernelINS_13Kernel_traitsI6__halfffffjLj768ELj1ELj4ELj1ELj16ENS_18Kernel_traits_baseILj768ES2_ffffjLj128EEEEELb0ELb1ELb0ELb1EEEvNS_9FwdParamsE)
        /*1544*/ 	.word	0x00000000


	//----- nvinfo : EIATTR_MIN_STACK_SIZE
	.align		4
.L_916:
        /*1548*/ 	.byte	0x04, 0x12
        /*154a*/ 	.short	(.L_918 - .L_917)
	.align		4
.L_917:
        /*154c*/ 	.word	index@(_ZN10layer_norm13ln_fwd_kernelINS_13Kernel_traitsI6__halfffffjLj768ELj1ELj4ELj1ELj16ENS_18Kernel_traits_baseILj768ES2_ffffjLj128EEEEELb0ELb1ELb1ELb0EEEvNS_9FwdParamsE)
        /*1550*/ 	.word	0x00000000


	//----- nvinfo : EIATTR_MIN_STACK_SIZE
	.align		4
.L_918:
        /*1554*/ 	.byte	0x04, 0x12
        /*1556*/ 	.short	(.L_920 - .L_919)
	.align		4
.L_919:
        /*1558*/ 	.word	index@(_ZN10layer_norm13ln_fwd_kernelINS_13Kernel_traitsI6__halfffffjLj768ELj1ELj4ELj1ELj16ENS_18Kernel_traits_baseILj768ES2_ffffjLj128EEEEELb0ELb1ELb1ELb1EEEvNS_9FwdParamsE)
        /*155c*/ 	.word	0x00000000


	//----- nvinfo : EIATTR_MIN_STACK_SIZE
	.align		4
.L_920:
        /*1560*/ 	.byte	0x04, 0x12
        /*1562*/ 	.short	(.L_922 - .L_921)
	.align		4
.L_921:
        /*1564*/ 	.word	index@(_ZN10layer_norm13ln_fwd_kernelINS_13Kernel_traitsI6__halfffffjLj768ELj1ELj4ELj1ELj16ENS_18Kernel_traits_baseILj768ES2_ffffjLj128EEEEELb1ELb0ELb0ELb0EEEvNS_9FwdParamsE)
        /*1568*/ 	.word	0x00000000


	//----- nvinfo : EIATTR_MIN_STACK_SIZE
	.align		4
.L_922:
        /*156c*/ 	.byte	0x04, 0x12
        /*156e*/ 	.short	(.L_924 - .L_923)
	.align		4
.L_923:
        /*1570*/ 	.word	index@(_ZN10layer_norm13ln_fwd_kernelINS_13Kernel_traitsI6__halfffffjLj768ELj1ELj4ELj1ELj16ENS_18Kernel_traits_baseILj768ES2_ffffjLj128EEEEELb1ELb0ELb0ELb1EEEvNS_9FwdParamsE)
        /*1574*/ 	.word	0x00000000


	//----- nvinfo : EIATTR_MIN_STACK_SIZE
	.align		4
.L_924:
        /*1578*/ 	.byte	0x04, 0x12
        /*157a*/ 	.short	(.L_926 - .L_925)
	.align		4
.L_925:
        /*157c*/ 	.word	index@(_ZN10layer_norm13ln_fwd_kernelINS_13Kernel_traitsI6__halfffffjLj768ELj1ELj4ELj1ELj16ENS_18Kernel_traits_baseILj768ES2_ffffjLj128EEEEELb1ELb0ELb1ELb0EEEvNS_9FwdParamsE)
        /*1580*/ 	.word	0x00000000


	//----- nvinfo : EIATTR_MIN_STACK_SIZE
	.align		4
.L_926:
        /*1584*/ 	.byte	0x04, 0x12
        /*1586*/ 	.short	(.L_928 - .L_927)
	.align		4
.L_927:
        /*1588*/ 	.word	index@(_ZN10layer_norm13ln_fwd_kernelINS_13Kernel_traitsI6__halfffffjLj768ELj1ELj4ELj1ELj16ENS_18Kernel_traits_baseILj768ES2_ffffjLj128EEEEELb1ELb0ELb1ELb1EEEvNS_9FwdParamsE)
        /*158c*/ 	.word	0x00000000


	//----- nvinfo : EIATTR_MIN_STACK_SIZE
	.align		4
.L_928:
        /*1590*/ 	.byte	0x04, 0x12
        /*1592*/ 	.short	(.L_930 - .L_929)
	.align		4
.L_929:
        /*1594*/ 	.word	index@(_ZN10layer_norm13ln_fwd_kernelINS_13Kernel_traitsI6__halfffffjLj768ELj1ELj4ELj1ELj16ENS_18Kernel_traits_baseILj768ES2_ffffjLj128EEEEELb1ELb1ELb0ELb0EEEvNS_9FwdParamsE)
        /*1598*/ 	.word	0x00000000


	//----- nvinfo : EIATTR_MIN_STACK_SIZE
	.align		4
.L_930:
        /*159c*/ 	.byte	0x04, 0x12
        /*159e*/ 	.short	(.L_932 - .L_931)
	.align		4
.L_931:
        /*15a0*/ 	.word	index@(_ZN10layer_norm13ln_fwd_kernelINS_13Kernel_traitsI6__halfffffjLj768ELj1ELj4ELj1ELj16ENS_18Kernel_traits_baseILj768ES2_ffffjLj128EEEEELb1ELb1ELb0ELb1EEEvNS_9FwdParamsE)
        /*15a4*/ 	.word	0x00000000


	//----- nvinfo : EIATTR_MIN_STACK_SIZE
	.align		4
.L_932:
        /*15a8*/ 	.byte	0x04, 0x12
        /*15aa*/ 	.short	(.L_934 - .L_933)
	.align		4
.L_933:
        /*15ac*/ 	.word	index@(_ZN10layer_norm13ln_fwd_kernelINS_13Kernel_traitsI6__halfffffjLj768ELj1ELj4ELj1ELj16ENS_18Kernel_traits_baseILj768ES2_ffffjLj128EEEEELb1ELb1ELb1ELb0EEEvNS_9FwdParamsE)
        /*15b0*/ 	.word	0x00000000


	//----- nvinfo : EIATTR_MIN_STACK_SIZE
	.align		4
.L_934:
        /*15b4*/ 	.byte	0x04, 0x12
        /*15b6*/ 	.short	(.L_936 - .L_935)
	.align		4
.L_935:
        /*15b8*/ 	.word	index@(_ZN10layer_norm13ln_fwd_kernelINS_13Kernel_traitsI6__halfffffjLj768ELj1ELj4ELj1ELj16ENS_18Kernel_traits_baseILj768ES2_ffffjLj128EEEEELb1ELb1ELb1ELb1EEEvNS_9FwdParamsE)
        /*15bc*/ 	.word	0x00000000


	//----- nvinfo : EIATTR_MIN_STACK_SIZE
	.align		4
.L_936:
        /*15c0*/ 	.byte	0x04, 0x12
        /*15c2*/ 	.short	(.L_938 - .L_937)
	.align		4
.L_937:
        /*15c4*/ 	.word	index@(_ZN10layer_norm13ln_fwd_kernelINS_13Kernel_traitsIfffffjLj768ELj1ELj4ELj1ELj16ENS_18Kernel_traits_baseILj768EfffffjLj128EEEEELb0ELb0ELb0ELb0EEEvNS_9FwdParamsE)
        /*15c8*/ 	.word	0x00000000


	//----- nvinfo : EIATTR_MIN_STACK_SIZE
	.align		4
.L_938:
        /*15cc*/ 	.byte	0x04, 0x12
        /*15ce*/ 	.short	(.L_940 - .L_939)
	.align		4
.L_939:
        /*15d0*/ 	.word	index@(_ZN10layer_norm13ln_fwd_kernelINS_13Kernel_traitsIfffffjLj768ELj1ELj4ELj1ELj16ENS_18Kernel_traits_baseILj768EfffffjLj128EEEEELb0ELb0ELb0ELb1EEEvNS_9FwdParamsE)
        /*15d4*/ 	.word	0x00000000


	//----- nvinfo : EIATTR_MIN_STACK_SIZE
	.align		4
.L_940:
        /*15d8*/ 	.byte	0x04, 0x12
        /*15da*/ 	.short	(.L_942 - .L_941)
	.align		4
.L_941:
        /*15dc*/ 	.word	index@(_ZN10layer_norm13ln_fwd_kernelINS_13Kernel_traitsIfffffjLj768ELj1ELj4ELj1ELj16ENS_18Kernel_traits_baseILj768EfffffjLj128EEEEELb0ELb0ELb1ELb0EEEvNS_9FwdParamsE)
        /*15e0*/ 	.word	0x00000000


	//----- nvinfo : EIATTR_MIN_STACK_SIZE
	.align		4
.L_942:
        /*15e4*/ 	.byte	0x04, 0x12
        /*15e6*/ 	.short	(.L_944 - .L_943)
	.align		4
.L_943:
        /*15e8*/ 	.word	index@(_ZN10layer_norm13ln_fwd_kernelINS_13Kernel_traitsIfffffjLj768ELj1ELj4ELj1ELj16ENS_18Kernel_traits_baseILj768EfffffjLj128EEEEELb0ELb0ELb1ELb1EEEvNS_9FwdParamsE)
        /*15ec*/ 	.word	0x00000000


	//----- nvinfo : EIATTR_MIN_STACK_SIZE
	.align		4
.L_944:
        /*15f0*/ 	.byte	0x04, 0x12
        /*15f2*/ 	.short	(.L_946 - .L_945)
	.align		4
.L_945:
        /*15f4*/ 	.word	index@(_ZN10layer_norm13ln_fwd_kernelINS_13Kernel_traitsIfffffjLj768ELj1ELj4ELj1ELj16ENS_18Kernel_traits_baseILj768EfffffjLj128EEEEELb0ELb1ELb0ELb0EEEvNS_9FwdParamsE)
        /*15f8*/ 	.word	0x00000000


	//----- nvinfo : EIATTR_MIN_STACK_SIZE
	.align		4
.L_946:
        /*15fc*/ 	.byte	0x04, 0x12
        /*15fe*/ 	.short	(.L_948 - .L_947)
	.align		4
.L_947:
        /*1600*/ 	.word	index@(_ZN10layer_norm13ln_fwd_kernelINS_13Kernel_traitsIfffffjLj768ELj1ELj4ELj1ELj16ENS_18Kernel_traits_baseILj768EfffffjLj128EEEEELb0ELb1ELb0ELb1EEEvNS_9FwdParamsE)
        /*1604*/ 	.word	0x00000000


	//----- nvinfo : EIATTR_MIN_STACK_SIZE
	.align		4
.L_948:
        /*1608*/ 	.byte	0x04, 0x12
        /*160a*/ 	.short	(.L_950 - .L_949)
	.align		4
.L_949:
        /*160c*/ 	.word	index@(_ZN10layer_norm13ln_fwd_kernelINS_13Kernel_traitsIfffffjLj768ELj1ELj4ELj1ELj16ENS_18Kernel_traits_baseILj768EfffffjLj128EEEEELb0ELb1ELb1ELb0EEEvNS_9FwdParamsE)
        /*1610*/ 	.word	0x00000000


	//----- nvinfo : EIATTR_MIN_STACK_SIZE
	.align		4
.L_950:
        /*1614*/ 	.byte	0x04, 0x12
        /*1616*/ 	.short	(.L_952 - .L_951)
	.align		4
.L_951:
        /*1618*/ 	.word	index@(_ZN10layer_norm13ln_fwd_kernelINS_13Kernel_traitsIfffffjLj768ELj1ELj4ELj1ELj16ENS_18Kernel_traits_baseILj768EfffffjLj128EEEEELb0ELb1ELb1ELb1EEEvNS_9FwdParamsE)
        /*161c*/ 	.word	0x00000000


	//----- nvinfo : EIATTR_MIN_STACK_SIZE
	.align		4
.L_952:
        /*1620*/ 	.byte	0x04, 0x12
        /*1622*/ 	.short	(.L_954 - .L_953)
	.align		4
.L_953:
        /*1624*/ 	.word	index@(_ZN10layer_norm13ln_fwd_kernelINS_13Kernel_traitsIfffffjLj768ELj1ELj4ELj1ELj16ENS_18Kernel_traits_baseILj768EfffffjLj128EEEEELb1ELb0ELb0ELb0EEEvNS_9FwdParamsE)
        /*1628*/ 	.word	0x00000000


	//----- nvinfo : EIATTR_MIN_STACK_SIZE
	.align		4
.L_954:
        /*162c*/ 	.byte	0x04, 0x12
        /*162e*/ 	.short	(.L_956 - .L_955)
	.align		4
.L_955:
        /*1630*/ 	.word	index@(_ZN10layer_norm13ln_fwd_kernelINS_13Kernel_traitsIfffffjLj768ELj1ELj4ELj1ELj16ENS_18Kernel_traits_baseILj768EfffffjLj128EEEEELb1ELb0ELb0ELb1EEEvNS_9FwdParamsE)
        /*1634*/ 	.word	0x00000000


	//----- nvinfo : EIATTR_MIN_STACK_SIZE
	.align		4
.L_956:
        /*1638*/ 	.byte	0x04, 0x12
        /*163a*/ 	.short	(.L_958 - .L_957)
	.align		4
.L_957:
        /*163c*/ 	.word	index@(_ZN10layer_norm13ln_fwd_kernelINS_13Kernel_traitsIfffffjLj768ELj1ELj4ELj1ELj16ENS_18Kernel_traits_baseILj768EfffffjLj128EEEEELb1ELb0ELb1ELb0EEEvNS_9FwdParamsE)
        /*1640*/ 	.word	0x00000000


	//----- nvinfo : EIATTR_MIN_STACK_SIZE
	.align		4
.L_958:
        /*1644*/ 	.byte	0x04, 0x12
        /*1646*/ 	.short	(.L_960 - .L_959)
	.align		4
.L_959:
        /*1648*/ 	.word	index@(_ZN10layer_norm13ln_fwd_kernelINS_13Kernel_traitsIfffffjLj768ELj1ELj4ELj1ELj16ENS_18Kernel_traits_baseILj768EfffffjLj128EEEEELb1ELb0ELb1ELb1EEEvNS_9FwdParamsE)
        /*164c*/ 	.word	0x00000000


	//----- nvinfo : EIATTR_MIN_STACK_SIZE
	.align		4
.L_960:
        /*1650*/ 	.byte	0x04, 0x12
        /*1652*/ 	.short	(.L_962 - .L_961)
	.align		4
.L_961:
        /*1654*/ 	.word	index@(_ZN10layer_norm13ln_fwd_kernelINS_13Kernel_traitsIfffffjLj768ELj1ELj4ELj1ELj16ENS_18Kernel_traits_baseILj768EfffffjLj128EEEEELb1ELb1ELb0ELb0EEEvNS_9FwdParamsE)
        /*1658*/ 	.word	0x00000000


	//----- nvinfo : EIATTR_MIN_STACK_SIZE
	.align		4
.L_962:
        /*165c*/ 	.byte	0x04, 0x12
        /*165e*/ 	.short	(.L_964 - .L_963)
	.align		4
.L_963:
        /*1660*/ 	.word	index@(_ZN10layer_norm13ln_fwd_kernelINS_13Kernel_traitsIfffffjLj768ELj1ELj4ELj1ELj16ENS_18Kernel_traits_baseILj768EfffffjLj128EEEEELb1ELb1ELb0ELb1EEEvNS_9FwdParamsE)
        /*1664*/ 	.word	0x00000000


	//----- nvinfo : EIATTR_MIN_STACK_SIZE
	.align		4
.L_964:
        /*1668*/ 	.byte	0x04, 0x12
        /*166a*/ 	.short	(.L_966 - .L_965)
	.align		4
.L_965:
        /*166c*/ 	.word	index@(_ZN10layer_norm13ln_fwd_kernelINS_13Kernel_traitsIfffffjLj768ELj1ELj4ELj1ELj16ENS_18Kernel_traits_baseILj768EfffffjLj128EEEEELb1ELb1ELb1ELb0EEEvNS_9FwdParamsE)
        /*1670*/ 	.word	0x00000000


	//----- nvinfo : EIATTR_MIN_STACK_SIZE
	.align		4
.L_966:
        /*1674*/ 	.byte	0x04, 0x12
        /*1676*/ 	.short	(.L_968 - .L_967)
	.align		4
.L_967:
        /*1678*/ 	.word	index@(_ZN10layer_norm13ln_fwd_kernelINS_13Kernel_traitsIfffffjLj768ELj1ELj4ELj1ELj16ENS_18Kernel_traits_baseILj768EfffffjLj128EEEEELb1ELb1ELb1ELb1EEEvNS_9FwdParamsE)
        /*167c*/ 	.word	0x00000000
.L_968:


//--------------------- .nv.compat                --------------------------
	.section	.nv.compat,"",@"SHT_CUDA_COMPAT_INFO"
	.align	4
        /*0000*/ 	.byte	0x02, 0x09, 0x01, 0x00, 0x02, 0x02, 0x01, 0x00, 0x02, 0x05, 0x05, 0x00, 0x03, 0x07, 0x01, 0x01
        /*0010*/ 	.byte	0x02, 0x03, 0x00, 0x00, 0x02, 0x06, 0x01, 0x00, 0x04, 0x0b, 0x08, 0x00, 0x09, 0x00, 0x00, 0x00
        /*0020*/ 	.byte	0x00, 0x00, 0x00, 0x00


//--------------------- .nv.info._ZN10layer_norm13ln_fwd_kernelINS_13Kernel_traitsI13__nv_bfloat16S2_S2_S2_fjLj768ELj1ELj4ELj1ELj16ENS_18Kernel_traits_baseILj768ES2_S2_S2_S2_fjLj128EEEEELb0ELb0ELb0ELb0EEEvNS_9FwdParamsE --------------------------
	.section	.nv.info._ZN10layer_norm13ln_fwd_kernelINS_13Kernel_traitsI13__nv_bfloat16S2_S2_S2_fjLj768ELj1ELj4ELj1ELj16ENS_18Kernel_traits_baseILj768ES2_S2_S2_S2_fjLj128EEEEELb0ELb0ELb0ELb0EEEvNS_9FwdParamsE,"",@"SHT_CUDA_INFO"
	.sectionflags	@""
	.align	4


	//----- nvinfo : EIATTR_CUDA_API_VERSION
	.align		4
        /*0000*/ 	.byte	0x04, 0x37
        /*0002*/ 	.short	(.L_970 - .L_969)
.L_969:
        /*0004*/ 	.word	0x00000082


	//----- nvinfo : EIATTR_KPARAM_INFO
	.align		4
.L_970:
        /*0008*/ 	.byte	0x04, 0x17
        /*000a*/ 	.short	(.L_972 - .L_971)
.L_971:
        /*000c*/ 	.word	0x00000000
        /*0010*/ 	.short	0x0000
        /*0012*/ 	.short	0x0000
        /*0014*/ 	.byte	0x00, 0xf0, 0xa1, 0x03


	//----- nvinfo : EIATTR_SPARSE_MMA_MASK
	.align		4
.L_972:
        /*0018*/ 	.byte	0x03, 0x50
        /*001a*/ 	.short	0x0000


	//----- nvinfo : EIATTR_MAXREG_COUNT
	.align		4
        /*001c*/ 	.byte	0x03, 0x1b
        /*001e*/ 	.short	0x00ff


	//----- nvinfo : EIATTR_MERCURY_ISA_VERSION
	.align		4
        /*0020*/ 	.byte	0x03, 0x5f
        /*0022*/ 	.short	0x0101


	//----- nvinfo : EIATTR_COOP_GROUP_MASK_REGIDS
	.align		4
        /*0024*/ 	.byte	0x04, 0x29
        /*0026*/ 	.short	(.L_974 - .L_973)


	//   ....[0]....
.L_973:
        /*0028*/ 	.word	0xffffffff


	//   ....[1]....
        /*002c*/ 	.word	0xffffffff


	//   ....[2]....
        /*0030*/ 	.word	0xffffffff


	//   ....[3]....
        /*0034*/ 	.word	0xffffffff


	//   ....[4]....
        /*0038*/ 	.word	0xffffffff


	//   ....[5]....
        /*003c*/ 	.word	0xffffffff


	//   ....[6]....
        /*0040*/ 	.word	0xffffffff


	//   ....[7]....
        /*0044*/ 	.word	0xffffffff


	//   ....[8]....
        /*0048*/ 	.word	0xffffffff


	//   ....[9]....
        /*004c*/ 	.word	0xffffffff


	//   ....[10]....
        /*0050*/ 	.word	0x05000056


	//   ....[11]....
        /*0054*/ 	.word	0x05000056


	//   ....[12]....
        /*0058*/ 	.word	0x05000056


	//   ....[13]....
        /*005c*/ 	.word	0x05000056


	//   ....[14]....
        /*0060*/ 	.word	0x05000056


	//   ....[15]....
        /*0064*/ 	.word	0x05000056


	//   ....[16]....
        /*0068*/ 	.word	0x05000056


	//   ....[17]....
        /*006c*/ 	.word	0x05000056


	//   ....[18]....
        /*0070*/ 	.word	0x05000056


	//   ....[19]....
        /*0074*/ 	.word	0x05000056


	//----- nvinfo : EIATTR_COOP_GROUP_INSTR_OFFSETS
	.align		4
.L_974:
        /*0078*/ 	.byte	0x04, 0x28
        /*007a*/ 	.short	(.L_976 - .L_975)


	//   ....[0]....
.L_975:
        /*007c*/ 	.word	0x00001cc0


	//   ....[1]....
        /*0080*/ 	.word	0x00001ce0


	//   ....[2]....
        /*0084*/ 	.word	0x00001d00


	//   ....[3]....
        /*0088*/ 	.word	0x00001d20


	//   ....[4]....
        /*008c*/ 	.word	0x00001d50


	//   ....[5]....
        /*0090*/ 	.word	0x00002090


	//   ....[6]....
        /*0094*/ 	.word	0x000020b0


	//   ....[7]....
        /*0098*/ 	.word	0x000020d0


	//   ....[8]....
        /*009c*/ 	.word	0x000020f0


	//   ....[9]....
        /*00a0*/ 	.word	0x00002110


	//   ....[10]....
        /*00a4*/ 	.word	0x00002c70


	//   ....[11]....
        /*00a8*/ 	.word	0x00002d10


	//   ....[12]....
        /*00ac*/ 	.word	0x00002d80


	//   ....[13]....
        /*00b0*/ 	.word	0x00002df0


	//   ....[14]....
        /*00b4*/ 	.word	0x00002e70


	//   ....[15]....
        /*00b8*/ 	.word	0x00003200


	//   ....[16]....
        /*00bc*/ 	.word	0x00003270


	//   ....[17]....
        /*00c0*/ 	.word	0x000032e0


	//   ....[18]....
        /*00c4*/ 	.word	0x00003350


	//   ....[19]....
        /*00c8*/ 	.word	0x000033c0


	//----- nvinfo : EIATTR_VRC_CTA_INIT_COUNT
	.align		4
.L_976:
        /*00cc*/ 	.byte	0x02, 0x4a
	.zero		1
	.zero		1


	//----- nvinfo : EIATTR_EXIT_INSTR_OFFSETS
	.align		4
        /*00d0*/ 	.byte	0x04, 0x1c
        /*00d2*/ 	.short	(.L_978 - .L_977)


	//   ....[0]....
.L_977:
        /*00d4*/ 	.word	0x000004a0


	//   ....[1]....
        /*00d8*/ 	.word	0x00002c00


	//----- nvinfo : EIATTR_MAX_THREADS
	.align		4
.L_978:
        /*00dc*/ 	.byte	0x04, 0x05
        /*00de*/ 	.short	(.L_980 - .L_979)
.L_979:
        /*00e0*/ 	.word	0x00000080
        /*00e4*/ 	.word	0x00000001
        /*00e8*/ 	.word	0x00000001


	//----- nvinfo : EIATTR_CRS_STACK_SIZE
	.align		4
.L_980:
        /*00ec*/ 	.byte	0x04, 0x1e
        /*00ee*/ 	.short	(.L_982 - .L_981)
.L_981:
        /*00f0*/ 	.word	0x00000000


	//----- nvinfo : EIATTR_CBANK_PARAM_SIZE
	.align		4
.L_982:
        /*00f4*/ 	.byte	0x03, 0x19
        /*00f6*/ 	.short	0x00e8


	//----- nvinfo : EIATTR_PARAM_CBANK
	.align		4
        /*00f8*/ 	.byte	0x04, 0x0a
        /*00fa*/ 	.short	(.L_984 - .L_983)
	.align		4
.L_983:
        /*00fc*/ 	.word	index@(.nv.constant0._ZN10layer_norm13ln_fwd_kernelINS_13Kernel_traitsI13__nv_bfloat16S2_S2_S2_fjLj768ELj1ELj4ELj1ELj16ENS_18Kernel_traits_baseILj768ES2_S2_S2_S2_fjLj128EEEEELb0ELb0ELb0ELb0EEEvNS_9FwdParamsE)
        /*0100*/ 	.short	0x0380
        /*0102*/ 	.short	0x00e8


	//----- nvinfo : EIATTR_SW_WAR
	.align		4
.L_984:
        /*0104*/ 	.byte	0x04, 0x36
        /*0106*/ 	.short	(.L_986 - .L_985)
.L_985:
        /*0108*/ 	.word	0x00000008
.L_986:


//--------------------- .nv.info._ZN10layer_norm13ln_fwd_kernelINS_13Kernel_traitsI13__nv_bfloat16S2_S2_S2_fjLj768ELj1ELj4ELj1ELj16ENS_18Kernel_traits_baseILj768ES2_S2_S2_S2_fjLj128EEEEELb0ELb0ELb0ELb1EEEvNS_9FwdParamsE --------------------------
	.section	.nv.info._ZN10layer_norm13ln_fwd_kernelINS_13Kernel_traitsI13__nv_bfloat16S2_S2_S2_fjLj768ELj1ELj4ELj1ELj16ENS_18Kernel_traits_baseILj768ES2_S2_S2_S2_fjLj128EEEEELb0ELb0ELb0ELb1EEEvNS_9FwdParamsE,"",@"SHT_CUDA_INFO"
	.sectionflags	@""
	.align	4


	//----- nvinfo : EIATTR_CUDA_API_VERSION
	.align		4
        /*0000*/ 	.byte	0x04, 0x37
        /*0002*/ 	.short	(.L_988 - .L_987)
.L_987:
        /*0004*/ 	.word	0x00000082


	//----- nvinfo : EIATTR_KPARAM_INFO
	.align		4
.L_988:
        /*0008*/ 	.byte	0x04, 0x17
        /*000a*/ 	.short	(.L_990 - .L_989)
.L_989:
        /*000c*/ 	.word	0x00000000
        /*0010*/ 	.short	0x0000
        /*0012*/ 	.short	0x0000
        /*0014*/ 	.byte	0x00, 0xf0, 0xa1, 0x03


	//----- nvinfo : EIATTR_SPARSE_MMA_MASK
	.align		4
.L_990:
        /*0018*/ 	.byte	0x03, 0x50
        /*001a*/ 	.short	0x0000


	//----- nvinfo : EIATTR_MAXREG_COUNT
	.align		4
        /*001c*/ 	.byte	0x03, 0x1b
        /*001e*/ 	.short	0x00ff


	//----- nvinfo : EIATTR_MERCURY_ISA_VERSION
	.align		4
        /*0020*/ 	.byte	0x03, 0x5f
        /*0022*/ 	.short	0x0101


	//----- nvinfo : EIATTR_COOP_GROUP_MASK_REGIDS
	.align		4
        /*0024*/ 	.byte	0x04, 0x29
        /*0026*/ 	.short	(.L_992 - .L_991)


	//   ....[0]....
.L_991:
        /*0028*/ 	.word	0xffffffff


	//   ....[1]....
        /*002c*/ 	.word	0xffffffff


	//   ....[2]....
        /*0030*/ 	.word	0xffffffff


	//   ....[3]....
        /*0034*/ 	.word	0xffffffff


	//   ....[4]....
        /*0038*/ 	.word	0xffffffff


	//   ....[5]....
        /*003c*/ 	.word	0xffffffff


	//   ....[6]....
        /*0040*/ 	.word	0xffffffff


	//   ....[7]....
        /*0044*/ 	.word	0xffffffff


	//   ....[8]....
        /*0048*/ 	.word	0xffffffff


	//   ....[9]....
        /*004c*/ 	.word	0xffffffff


	//   ....[10]....
        /*0050*/ 	.word	0x0500001c


	//   ....[11]....
        /*0054*/ 	.word	0x0500001c


	//   ....[12]....
        /*0058*/ 	.word	0x0500001c


	//   ....[13]....
        /*005c*/ 	.word	0x0500001c


	//   ....[14]....
        /*0060*/ 	.word	0x0500001c


	//   ....[15]....
        /*0064*/ 	.word	0x0500001c


	//   ....[16]....
        /*0068*/ 	.word	0x0500001c


	//   ....[17]....
        /*006c*/ 	.word	0x0500001c


	//   ....[18]....
        /*0070*/ 	.word	0x0500001c


	//   ....[19]....
        /*0074*/ 	.word	0x0500001c


	//----- nvinfo : EIATTR_COOP_GROUP_INSTR_OFFSETS
	.align		4
.L_992:
        /*0078*/ 	.byte	0x04, 0x28
        /*007a*/ 	.short	(.L_994 - .L_993)


	//   ....[0]....
.L_993:
        /*007c*/ 	.word	0x00001bb0


	//   ....[1]....
        /*0080*/ 	.word	0x00001be0


	//   ....[2]....
        /*0084*/ 	.word	0x00001c00


	//   ....[3]....
        /*0088*/ 	.word	0x00001c20


	//   ....[4]....
        /*008c*/ 	.word	0x00001c40


	//   ....[5]....
        /*0090*/ 	.word	0x00001f70


	//   ....[6]....
        /*0094*/ 	.word	0x00001f90


	//   ....[7]....
        /*0098*/ 	.word	0x00001fb0


	//   ....[8]....
        /*009c*/ 	.word	0x00001fd0


	//   ....[9]....
        /*00a0*/ 	.word	0x00001ff0


	//   ....[10]....
        /*00a4*/ 	.word	0x00002740


	//   ....[11]....
        /*00a8*/ 	.word	0x000027e0


	//   ....[12]....
        /*00ac*/ 	.word	0x00002840


	//   ....[13]....
        /*00b0*/ 	.word	0x000028a0


	//   ....[14]....
        /*00b4*/ 	.word	0x00002900


	//   ....[15]....
        /*00b8*/ 	.word	0x00002c80


	//   ....[16]....
        /*00bc*/ 	.word	0x00002ce0


	//   ....[17]....
        /*00c0*/ 	.word	0x00002d40


	//   ....[18]....
        /*00c4*/ 	.word	0x00002da0


	//   ....[19]....
        /*00c8*/ 	.word	0x00002e00


	//----- nvinfo : EIATTR_VRC_CTA_INIT_COUNT
	.align		4
.L_994:
        /*00cc*/ 	.byte	0x02, 0x4a
	.zero		1
	.zero		1


	//----- nvinfo : EIATTR_EXIT_INSTR_OFFSETS
	.align		4
        /*00d0*/ 	.byte	0x04, 0x1c
        /*00d2*/ 	.short	(.L_996 - .L_995)


	//   ....[0]....
.L_995:
        /*00d4*/ 	.word	0x00000210


	//   ....[1]....
        /*00d8*/ 	.word	0x000026d0


	//----- nvinfo : EIATTR_MAX_THREADS
	.align		4
.L_996:
        /*00dc*/ 	.byte	0x04, 0x05
        /*00de*/ 	.short	(.L_998 - .L_997)
.L_997:
        /*00e0*/ 	.word	0x00000080
        /*00e4*/ 	.word	0x00000001
        /*00e8*/ 	.word	0x00000001


	//----- nvinfo : EIATTR_CRS_STACK_SIZE
	.align		4
.L_998:
        /*00ec*/ 	.byte	0x04, 0x1e
        /*00ee*/ 	.short	(.L_1000 - .L_999)
.L_999:
        /*00f0*/ 	.word	0x00000000


	//----- nvinfo : EIATTR_CBANK_PARAM_SIZE
	.align		4
.L_1000:
        /*00f4*/ 	.byte	0x03, 0x19
        /*00f6*/ 	.short	0x00e8


	//----- nvinfo : EIATTR_PARAM_CBANK
	.align		4
        /*00f8*/ 	.byte	0x04, 0x0a
        /*00fa*/ 	.short	(.L_1002 - .L_1001)
	.align		4
.L_1001:
        /*00fc*/ 	.word	index@(.nv.constant0._ZN10layer_norm13ln_fwd_kernelINS_13Kernel_traitsI13__nv_bfloat16S2_S2_S2_fjLj768ELj1ELj4ELj1ELj16ENS_18Kernel_traits_baseILj768ES2_S2_S2_S2_fjLj128EEEEELb0ELb0ELb0ELb1EEEvNS_9FwdParamsE)
        /*0100*/ 	.short	0x0380
        /*0102*/ 	.short	0x00e8


	//----- nvinfo : EIATTR_SW_WAR
	.align		4
.L_1002:
        /*0104*/ 	.byte	0x04, 0x36
        /*0106*/ 	.short	(.L_1004 - .L_1003)
.L_1003:
        /*0108*/ 	.word	0x00000008
.L_1004:


//--------------------- .nv.info._ZN10layer_norm13ln_fwd_kernelINS_13Kernel_traitsI13__nv_bfloat16S2_S2_S2_fjLj768ELj1ELj4ELj1ELj16ENS_18Kernel_traits_baseILj768ES2_S2_S2_S2_fjLj128EEEEELb0ELb0ELb1ELb0EEEvNS_9FwdParamsE --------------------------
	.section	.nv.info._ZN10layer_norm13ln_fwd_kernelINS_13Kernel_traitsI13__nv_bfloat16S2_S2_S2_fjLj768ELj1ELj4ELj1ELj16ENS_18Kernel_traits_baseILj768ES2_S2_S2_S2_fjLj128EEEEELb0ELb0ELb1ELb0EEEvNS_9FwdParamsE,"",@"SHT_CUDA_INFO"
	.sectionflags	@""
	.align	4


	//----- nvinfo : EIATTR_CUDA_API_VERSION
	.align		4
        /*0000*/ 	.byte	0x04, 0x37
        /*0002*/ 	.short	(.L_1006 - .L_1005)
.L_1005:
        /*0004*/ 	.word	0x00000082


	//----- nvinfo : EIATTR_KPARAM_INFO
	.align		4
.L_1006:
        /*0008*/ 	.byte	0x04, 0x17
        /*000a*/ 	.short	(.L_1008 - .L_1007)
.L_1007:
        /*000c*/ 	.word	0x00000000
        /*0010*/ 	.short	0x0000
        /*0012*/ 	.short	0x0000
        /*0014*/ 	.byte	0x00, 0xf0, 0xa1, 0x03


	//----- nvinfo : EIATTR_SPARSE_MMA_MASK
	.align		4
.L_1008:
        /*0018*/ 	.byte	0x03, 0x50
        /*001a*/ 	.short	0x0000


	//----- nvinfo : EIATTR_MAXREG_COUNT
	.align		4
        /*001c*/ 	.byte	0x03, 0x1b
        /*001e*/ 	.short	0x00ff


	//----- nvinfo : EIATTR_MERCURY_ISA_VERSION
	.align		4
        /*0020*/ 	.byte	0x03, 0x5f
        /*0022*/ 	.short	0x0101


	//----- nvinfo : EIATTR_COOP_GROUP_MASK_REGIDS
	.align		4
        /*0024*/ 	.byte	0x04, 0x29
        /*0026*/ 	.short	(.L_1010 - .L_1009)


	//   ....[0]....
.L_1009:
        /*0028*/ 	.word	0xffffffff


	//   ....[1]....
        /*002c*/ 	.word	0xffffffff


	//   ....[2]....
        /*0030*/ 	.word	0xffffffff


	//   ....[3]....
        /*0034*/ 	.word	0xffffffff


	//   ....[4]....
        /*0038*/ 	.word	0xffffffff


	//   ....[5]....
        /*003c*/ 	.word	0xffffffff


	//   ....[6]....
        /*0040*/ 	.word	0xffffffff


	//   ....[7]....
        /*0044*/ 	.word	0xffffffff


	//   ....[8]....
        /*0048*/ 	.word	0xffffffff


	//   ....[9]....
        /*004c*/ 	.word	0xffffffff


	//   ....[10]....
        /*0050*/ 	.word	0x05000054


	//   ....[11]....
        /*0054*/ 	.word	0x05000054


	//   ....[12]....
        /*0058*/ 	.word	0x05000054


	//   ....[13]....
        /*005c*/ 	.word	0x05000054


	//   ....[14]....
        /*0060*/ 	.word	0x05000054


	//   ....[15]....
        /*0064*/ 	.word	0x05000054


	//   ....[16]....
        /*0068*/ 	.word	0x05000054


	//   ....[17]....
        /*006c*/ 	.word	0x05000054


	//   ....[18]....
        /*0070*/ 	.word	0x05000054


	//   ....[19]....
        /*0074*/ 	.word	0x05000054


	//----- nvinfo : EIATTR_COOP_GROUP_INSTR_OFFSETS
	.align		4
.L_1010:
        /*0078*/ 	.byte	0x04, 0x28
        /*007a*/ 	.short	(.L_1012 - .L_1011)


	//   ....[0]....
.L_1011:
        /*007c*/ 	.word	0x00001fc0


	//   ....[1]....
        /*0080*/ 	.word	0x00001ff0


	//   ....[2]....
        /*0084*/ 	.word	0x00002010


	//   ....[3]....
        /*0088*/ 	.word	0x00002030


	//   ....[4]....
        /*008c*/ 	.word	0x00002050


	//   ....[5]....
        /*0090*/ 	.word	0x00002390


	//   ....[6]....
        /*0094*/ 	.word	0x000023b0


	//   ....[7]....
        /*0098*/ 	.word	0x000023d0


	//   ....[8]....
        /*009c*/ 	.word	0x000023f0


	//   ....[9]....
        /*00a0*/ 	.word	0x00002410


	//   ....[10]....
        /*00a4*/ 	.word	0x00002ff0


	//   ....[11]....
        /*00a8*/ 	.word	0x000030a0


	//   ....[12]....
        /*00ac*/ 	.word	0x00003110


	//   ....[13]....
        /*00b0*/ 	.word	0x00003180


	//   ....[14]....
        /*00b4*/ 	.word	0x000031f0


	//   ....[15]....
        /*00b8*/ 	.word	0x00003580


	//   ....[16]....
        /*00bc*/ 	.word	0x000035f0


	//   ....[17]....
        /*00c0*/ 	.word	0x00003660


	//   ....[18]....
        /*00c4*/ 	.word	0x000036d0


	//   ....[19]....
        /*00c8*/ 	.word	0x00003740


	//----- nvinfo : EIATTR_VRC_CTA_INIT_COUNT
	.align		4
.L_1012:
        /*00cc*/ 	.byte	0x02, 0x4a
	.zero		1
	.zero		1


	//----- nvinfo : EIATTR_EXIT_INSTR_OFFSETS
	.align		4
        /*00d0*/ 	.byte	0x04, 0x1c
        /*00d2*/ 	.short	(.L_1014 - .L_1013)


	//   ....[0]....
.L_1013:
        /*00d4*/ 	.word	0x00000460


	//   ....[1]....
        /*00d8*/ 	.word	0x00002f80


	//----- nvinfo : EIATTR_MAX_THREADS
	.align		4
.L_1014:
        /*00dc*/ 	.byte	0x04, 0x05
        /*00de*/ 	.short	(.L_1016 - .L_1015)
.L_1015:
        /*00e0*/ 	.word	0x00000080
        /*00e4*/ 	.word	0x00000001
        /*00e8*/ 	.word	0x00000001


	//----- nvinfo : EIATTR_CRS_STACK_SIZE
	.align		4
.L_1016:
        /*00ec*/ 	.byte	0x04, 0x1e
        /*00ee*/ 	.short	(.L_1018 - .L_1017)
.L_1017:
        /*00f0*/ 	.word	0x00000000


	//----- nvinfo : EIATTR_CBANK_PARAM_SIZE
	.align		4
.L_1018:
        /*00f4*/ 	.byte	0x03, 0x19
        /*00f6*/ 	.short	0x00e8


	//----- nvinfo : EIATTR_PARAM_CBANK
	.align		4
        /*00f8*/ 	.byte	0x04, 0x0a
        /*00fa*/ 	.short	(.L_1020 - .L_1019)
	.align		4
.L_1019:
        /*00fc*/ 	.word	index@(.nv.constant0._ZN10layer_norm13ln_fwd_kernelINS_13Kernel_traitsI13__nv_bfloat16S2_S2_S2_fjLj768ELj1ELj4ELj1ELj16ENS_18Kernel_traits_baseILj768ES2_S2_S2_S2_fjLj128EEEEELb0ELb0ELb1ELb0EEEvNS_9FwdParamsE)
        /*0100*/ 	.short	0x0380
        /*0102*/ 	.short	0x00e8


	//----- nvinfo : EIATTR_SW_WAR
	.align		4
.L_1020:
        /*0104*/ 	.byte	0x04, 0x36
        /*0106*/ 	.short	(.L_1022 - .L_1021)
.L_1021:
        /*0108*/ 	.word	0x00000008
.L_1022:


//--------------------- .nv.info._ZN10layer_norm13ln_fwd_kernelINS_13Kernel_traitsI13__nv_bfloat16S2_S2_S2_fjLj768ELj1ELj4ELj1ELj16ENS_18Kernel_traits_baseILj768ES2_S2_S2_S2_fjLj128EEEEELb0ELb0ELb1ELb1EEEvNS_9FwdParamsE --------------------------
	.section	.nv.info._ZN10layer_norm13ln_fwd_kernelINS_13Kernel_traitsI13__nv_bfloat16S2_S2_S2_fjLj768ELj1ELj4ELj1ELj16ENS_18Kernel_traits_baseILj768ES2_S2_S2_S2_fjLj128EEEEELb0ELb0ELb1ELb1EEEvNS_9FwdParamsE,"",@"SHT_CUDA_INFO"
	.sectionflags	@""
	.align	4


	//----- nvinfo : EIATTR_CUDA_API_VERSION
	.align		4
        /*0000*/ 	.byte	0x04, 0x37
        /*0002*/ 	.short	(.L_1024 - .L_1023)
.L_1023:
        /*0004*/ 	.word	0x00000082


	//----- nvinfo : EIATTR_KPARAM_INFO
	.align		4
.L_1024:
        /*0008*/ 	.byte	0x04, 0x17
        /*000a*/ 	.short	(.L_1026 - .L_1025)
.L_1025:
        /*000c*/ 	.word	0x00000000
        /*0010*/ 	.short	0x0000
        /*0012*/ 	.short	0x0000
        /*0014*/ 	.byte	0x00, 0xf0, 0xa1, 0x03


	//----- nvinfo : EIATTR_SPARSE_MMA_MASK
	.align		4
.L_1026:
        /*0018*/ 	.byte	0x03, 0x50
        /*001a*/ 	.short	0x0000


	//----- nvinfo : EIATTR_MAXREG_COUNT
	.align		4
        /*001c*/ 	.byte	0x03, 0x1b
        /*001e*/ 	.short	0x00ff


	//----- nvinfo : EIATTR_MERCURY_ISA_VERSION
	.align		4
        /*0020*/ 	.byte	0x03, 0x5f
        /*0022*/ 	.short	0x0101


	//----- nvinfo : EIATTR_COOP_GROUP_MASK_REGIDS
	.align		4
        /*0024*/ 	.byte	0x04, 0x29
        /*0026*/ 	.short	(.L_1028 - .L_1027)


	//   ....[0]....
.L_1027:
        /*0028*/ 	.word	0xffffffff


	//   ....[1]....
        /*002c*/ 	.word	0xffffffff


	//   ....[2]....
        /*0030*/ 	.word	0xffffffff


	//   ....[3]....
        /*0034*/ 	.word	0xffffffff


	//   ....[4]....
        /*0038*/ 	.word	0xffffffff


	//   ....[5]....
        /*003c*/ 	.word	0xffffffff


	//   ....[6]....
        /*0040*/ 	.word	0xffffffff


	//   ....[7]....
        /*0044*/ 	.word	0xffffffff


	//   ....[8]....
        /*0048*/ 	.word	0xffffffff


	//   ....[9]....
        /*004c*/ 	.word	0xffffffff


	//   ....[10]....
        /*0050*/ 	.word	0x0500001e


	//   ....[11]....
        /*0054*/ 	.word	0x0500001e


	//   ....[12]....
        /*0058*/ 	.word	0x0500001e


	//   ....[13]....
        /*005c*/ 	.word	0x0500001e


	//   ....[14]....
        /*0060*/ 	.word	0x0500001e


	//   ....[15]....
        /*0064*/ 	.word	0x0500001e


	//   ....[16]....
        /*0068*/ 	.word	0x0500001e


	//   ....[17]....
        /*006c*/ 	.word	0x0500001e


	//   ....[18]....
        /*0070*/ 	.word	0x0500001e


	//   ....[19]....
        /*0074*/ 	.word	0x0500001e


	//----- nvinfo : EIATTR_COOP_GROUP_INSTR_OFFSETS
	.align		4
.L_1028:
        /*0078*/ 	.byte	0x04, 0x28
        /*007a*/ 	.short	(.L_1030 - .L_1029)


	//   ....[0]....
.L_1029:
        /*007c*/ 	.word	0x00001c10


	//   ....[1]....
        /*0080*/ 	.word	0x00001c40


	//   ....[2]....
        /*0084*/ 	.word	0x00001c60


	//   ....[3]....
        /*0088*/ 	.word	0x00001c80


	//   ....[4]....
        /*008c*/ 	.word	0x00001ca0


	//   ....[5]....
        /*0090*/ 	.word	0x00001fd0


	//   ....[6]....
        /*0094*/ 	.word	0x00001ff0


	//   ....[7]....
        /*0098*/ 	.word	0x00002010


	//   ....[8]....
        /*009c*/ 	.word	0x00002030


	//   ....[9]....
        /*00a0*/ 	.word	0x00002050


	//   ....[10]....
        /*00a4*/ 	.word	0x00002c50


	//   ....[11]....
        /*00a8*/ 	.word	0x00002d00


	//   ....[12]....
        /*00ac*/ 	.word	0x00002d70


	//   ....[13]....
        /*00b0*/ 	.word	0x00002de0


	//   ....[14]....
        /*00b4*/ 	.word	0x00002e50


	//   ....[15]....
        /*00b8*/ 	.word	0x000031d0


	//   ....[16]....
        /*00bc*/ 	.word	0x00003240


	//   ....[17]....
        /*00c0*/ 	.word	0x000032b0


	//   ....[18]....
        /*00c4*/ 	.word	0x00003320


	//   ....[19]....
        /*00c8*/ 	.word	0x00003390


	//----- nvinfo : EIATTR_VRC_CTA_INIT_COUNT
	.align		4
.L_1030:
        /*00cc*/ 	.byte	0x02, 0x4a
	.zero		1
	.zero		1


	//----- nvinfo : EIATTR_EXIT_INSTR_OFFSETS
	.align		4
        /*00d0*/ 	.byte	0x04, 0x1c
        /*00d2*/ 	.short	(.L_1032 - .L_1031)


	//   ....[0]....
.L_1031:
        /*00d4*/ 	.word	0x00000310


	//   ....[1]....
        /*00d8*/ 	.word	0x00002be0


	//----- nvinfo : EIATTR_MAX_THREADS
	.align		4
.L_1032:
        /*00dc*/ 	.byte	0x04, 0x05
        /*00de*/ 	.short	(.L_1034 - .L_1033)
.L_1033:
        /*00e0*/ 	.word	0x00000080
        /*00e4*/ 	.word	0x00000001
        /*00e8*/ 	.word	0x00000001


	//----- nvinfo : EIATTR_CRS_STACK_SIZE
	.align		4
.L_1034:
        /*00ec*/ 	.byte	0x04, 0x1e
        /*00ee*/ 	.short	(.L_1036 - .L_1035)
.L_1035:
        /*00f0*/ 	.word	0x00000000


	//----- nvinfo : EIATTR_CBANK_PARAM_SIZE
	.align		4
.L_1036:
        /*00f4*/ 	.byte	0x03, 0x19
        /*00f6*/ 	.short	0x00e8


	//----- nvinfo : EIATTR_PARAM_CBANK
	.align		4
        /*00f8*/ 	.byte	0x04, 0x0a
        /*00fa*/ 	.short	(.L_1038 - .L_1037)
	.align		4
.L_1037:
        /*00fc*/ 	.word	index@(.nv.constant0._ZN10layer_norm13ln_fwd_kernelINS_13Kernel_traitsI13__nv_bfloat16S2_S2_S2_fjLj768ELj1ELj4ELj1ELj16ENS_18Kernel_traits_baseILj768ES2_S2_S2_S2_fjLj128EEEEELb0ELb0ELb1ELb1EEEvNS_9FwdParamsE)
        /*0100*/ 	.short	0x0380
        /*0102*/ 	.short	0x00e8


	//----- nvinfo : EIATTR_SW_WAR
	.align		4
.L_1038:
        /*0104*/ 	.byte	0x04, 0x36
        /*0106*/ 	.short	(.L_1040 - .L_1039)
.L_1039:
        /*0108*/ 	.word	0x00000008
.L_1040:


//--------------------- .nv.info._ZN10layer_norm13ln_fwd_kernelINS_13Kernel_traitsI13__nv_bfloat16S2_S2_S2_fjLj768ELj1ELj4ELj1ELj16ENS_18Kernel_traits_baseILj768ES2_S2_S2_S2_fjLj128EEEEELb0ELb1ELb0ELb0EEEvNS_9FwdParamsE --------------------------
	.section	.nv.info._ZN10layer_norm13ln_fwd_kernelINS_13Kernel_traitsI13__nv_bfloat16S2_S2_S2_fjLj768ELj1ELj4ELj1ELj16ENS_18Kernel_traits_baseILj768ES2_S2_S2_S2_fjLj128EEEEELb0ELb1ELb0ELb0EEEvNS_9FwdParamsE,"",@"SHT_CUDA_INFO"
	.sectionflags	@""
	.align	4


	//----- nvinfo : EIATTR_CUDA_API_VERSION
	.align		4
        /*0000*/ 	.byte	0x04, 0x37
        /*0002*/ 	.short	(.L_1042 - .L_1041)
.L_1041:
        /*0004*/ 	.word	0x00000082


	//----- nvinfo : EIATTR_KPARAM_INFO
	.align		4
.L_1042:
        /*0008*/ 	.byte	0x04, 0x17
        /*000a*/ 	.short	(.L_1044 - .L_1043)
.L_1043:
        /*000c*/ 	.word	0x00000000
        /*0010*/ 	.short	0x0000
        /*0012*/ 	.short	0x0000
        /*0014*/ 	.byte	0x00, 0xf0, 0xa1, 0x03


	//----- nvinfo : EIATTR_SPARSE_MMA_MASK
	.align		4
.L_1044:
        /*0018*/ 	.byte	0x03, 0x50
        /*001a*/ 	.short	0x0000


	//----- nvinfo : EIATTR_MAXREG_COUNT
	.align		4
        /*001c*/ 	.byte	0x03, 0x1b
        /*001e*/ 	.short	0x00ff


	//----- nvinfo : EIATTR_MERCURY_ISA_VERSION
	.align		4
        /*0020*/ 	.byte	0x03, 0x5f
        /*0022*/ 	.short	0x0101


	//----- nvinfo : EIATTR_COOP_GROUP_MASK_REGIDS
	.align		4
        /*0024*/ 	.byte	0x04, 0x29
        /*0026*/ 	.short	(.L_1046 - .L_1045)


	//   ....[0]....
.L_1045:
        /*0028*/ 	.word	0xffffffff


	//   ....[1]....
        /*002c*/ 	.word	0xffffffff


	//   ....[2]....
        /*0030*/ 	.word	0xffffffff


	//   ....[3]....
        /*0034*/ 	.word	0xffffffff


	//   ....[4]....
        /*0038*/ 	.word	0xffffffff


	//   ....[5]....
        /*003c*/ 	.word	0xffffffff


	//   ....[6]....
        /*0040*/ 	.word	0xffffffff


	//   ....[7]....
        /*0044*/ 	.word	0xffffffff


	//   ....[8]....
        /*0048*/ 	.word	0xffffffff


	//   ....[9]....
        /*004c*/ 	.word	0xffffffff


	//   ....[10]....
        /*0050*/ 	.word	0x05000072


	//   ....[11]....
        /*0054*/ 	.word	0x05000072


	//   ....[12]....
        /*0058*/ 	.word	0x05000072


	//   ....[13]....
        /*005c*/ 	.word	0x05000072


	//   ....[14]....
        /*0060*/ 	.word	0x05000072


	//   ....[15]....
        /*0064*/ 	.word	0x05000072


	//   ....[16]....
        /*0068*/ 	.word	0x05000072


	//   ....[17]....
        /*006c*/ 	.word	0x05000072


	//   ....[18]....
        /*0070*/ 	.word	0x05000072


	//   ....[19]....
        /*0074*/ 	.word	0x05000072


	//----- nvinfo : EIATTR_COOP_GROUP_INSTR_OFFSETS
	.align		4
.L_1046:
        /*0078*/ 	.byte	0x04, 0x28
        /*007a*/ 	.short	(.L_1048 - .L_1047)


	//   ....[0]....
.L_1047:
        /*007c*/ 	.word	0x00001fa0


	//   ....[1]....
        /*0080*/ 	.word	0x00001fc0


	//   ....[2]....
        /*0084*/ 	.word	0x00001fe0


	//   ....[3]....
        /*0088*/ 	.word	0x00002000


	//   ....[4]....
        /*008c*/ 	.word	0x00002030


	//   ....[5]....
        /*0090*/ 	.word	0x00002370


	//   ....[6]....
        /*0094*/ 	.word	0x00002390


	//   ....[7]....
        /*0098*/ 	.word	0x000023b0


	//   ....[8]....
        /*009c*/ 	.word	0x000023d0


	//   ....[9]....
        /*00a0*/ 	.word	0x000023f0


	//   ....[10]....
        /*00a4*/ 	.word	0x00002f20


	//   ....[11]....
        /*00a8*/ 	.word	0x00002fc0


	//   ....[12]....
        /*00ac*/ 	.word	0x00003030


	//   ....[13]....
        /*00b0*/ 	.word	0x000030a0


	//   ....[14]....
        /*00b4*/ 	.word	0x00003120


	//   ....[15]....
        /*00b8*/ 	.word	0x000034b0


	//   ....[16]....
        /*00bc*/ 	.word	0x00003520


	//   ....[17]....
        /*00c0*/ 	.word	0x00003590


	//   ....[18]....
        /*00c4*/ 	.word	0x00003600


	//   ....[19]....
        /*00c8*/ 	.word	0x00003670


	//----- nvinfo : EIATTR_VRC_CTA_INIT_COUNT
	.align		4
.L_1048:
        /*00cc*/ 	.byte	0x02, 0x4a
	.zero		1
	.zero		1


	//----- nvinfo : EIATTR_EXIT_INSTR_OFFSETS
	.align		4
        /*00d0*/ 	.byte	0x04, 0x1c
        /*00d2*/ 	.short	(.L_1050 - .L_1049)


	//   ....[0]....
.L_1049:
        /*00d4*/ 	.word	0x00000580


	//   ....[1]....
        /*00d8*/ 	.word	0x00002eb0


	//----- nvinfo : EIATTR_MAX_THREADS
	.align		4
.L_1050:
        /*00dc*/ 	.byte	0x04, 0x05
        /*00de*/ 	.short	(.L_1052 - .L_1051)
.L_1051:
        /*00e0*/ 	.word	0x00000080
        /*00e4*/ 	.word	0x00000001
        /*00e8*/ 	.word	0x00000001


	//----- nvinfo : EIATTR_CRS_STACK_SIZE
	.align		4
.L_1052:
        /*00ec*/ 	.byte	0x04, 0x1e
        /*00ee*/ 	.short	(.L_1054 - .L_1053)
.L_1053:
        /*00f0*/ 	.word	0x00000000


	//----- nvinfo : EIATTR_CBANK_PARAM_SIZE
	.align		4
.L_1054:
        /*00f4*/ 	.byte	0x03, 0x19
        /*00f6*/ 	.short	0x00e8


	//----- nvinfo : EIATTR_PARAM_CBANK
	.align		4
        /*00f8*/ 	.byte	0x04, 0x0a
        /*00fa*/ 	.short	(.L_1056 - .L_1055)
	.align		4
.L_1055:
        /*00fc*/ 	.word	index@(.nv.constant0._ZN10layer_norm13ln_fwd_kernelINS_13Kernel_traitsI13__nv_bfloat16S2_S2_S2_fjLj768ELj1ELj4ELj1ELj16ENS_18Kernel_traits_baseILj768ES2_S2_S2_S2_fjLj128EEEEELb0ELb1ELb0ELb0EEEvNS_9FwdParamsE)
        /*0100*/ 	.short	0x0380
        /*0102*/ 	.short	0x00e8


	//----- nvinfo : EIATTR_SW_WAR
	.align		4
.L_1056:
        /*0104*/ 	.byte	0x04, 0x36
        /*0106*/ 	.short	(.L_1058 - .L_1057)
.L_1057:
        /*0108*/ 	.word	0x00000008
.L_1058:


//--------------------- .nv.info._ZN10layer_norm13ln_fwd_kernelINS_13Kernel_traitsI13__nv_bfloat16S2_S2_S2_fjLj768ELj1ELj4ELj1ELj16ENS_18Kernel_traits_baseILj768ES2_S2_S2_S2_fjLj128EEEEELb0ELb1ELb0ELb1EEEvNS_9FwdParamsE --------------------------
	.section	.nv.info._ZN10layer_norm13ln_fwd_kernelINS_13Kernel_traitsI13__nv_bfloat16S2_S2_S2_fjLj768ELj1ELj4ELj1ELj16ENS_18Kernel_traits_baseILj768ES2_S2_S2_S2_fjLj128EEEEELb0ELb1ELb0ELb1EEEvNS_9FwdParamsE,"",@"SHT_CUDA_INFO"
	.sectionflags	@""
	.align	4


	//----- nvinfo : EIATTR_CUDA_API_VERSION
	.align		4
        /*0000*/ 	.byte	0x04, 0x37
        /*0002*/ 	.short	(.L_1060 - .L_1059)
.L_1059:
        /*0004*/ 	.word	0x00000082


	//----- nvinfo : EIATTR_KPARAM_INFO
	.align		4
.L_1060:
        /*0008*/ 	.byte	0x04, 0x17
        /*000a*/ 	.short	(.L_1062 - .L_1061)
.L_1061:
        /*000c*/ 	.word	0x00000000
        /*0010*/ 	.short	0x0000
        /*0012*/ 	.short	0x0000
        /*0014*/ 	.byte	0x00, 0xf0, 0xa1, 0x03


	//----- nvinfo : EIATTR_SPARSE_MMA_MASK
	.align		4
.L_1062:
        /*0018*/ 	.byte	0x03, 0x50
        /*001a*/ 	.short	0x0000


	//----- nvinfo : EIATTR_MAXREG_COUNT
	.align		4
        /*001c*/ 	.byte	0x03, 0x1b
        /*001e*/ 	.short	0x00ff


	//----- nvinfo : EIATTR_MERCURY_ISA_VERSION
	.align		4
        /*0020*/ 	.byte	0x03, 0x5f
        /*0022*/ 	.short	0x0101


	//----- nvinfo : EIATTR_COOP_GROUP_MASK_REGIDS
	.align		4
        /*0024*/ 	.byte	0x04, 0x29
        /*0026*/ 	.short	(.L_1064 - .L_1063)


	//   ....[0]....
.L_1063:
        /*0028*/ 	.word	0xffffffff


	//   ....[1]....
        /*002c*/ 	.word	0xffffffff


	//   ....[2]....
        /*0030*/ 	.word	0xffffffff


	//   ....[3]....
        /*0034*/ 	.word	0xffffffff


	//   ....[4]....
        /*0038*/ 	.word	0xffffffff


	//   ....[5]....
        /*003c*/ 	.word	0xffffffff


	//   ....[6]....
        /*0040*/ 	.word	0xffffffff


	//   ....[7]....
        /*0044*/ 	.word	0xffffffff


	//   ....[8]....
        /*0048*/ 	.word	0xffffffff


	//   ....[9]....
        /*004c*/ 	.word	0xffffffff


	//   ....[10]....
        /*0050*/ 	.word	0xffffffff


	//   ....[11]....
        /*0054*/ 	.word	0xffffffff


	//   ....[12]....
        /*0058*/ 	.word	0xffffffff


	//   ....[13]....
        /*005c*/ 	.word	0xffffffff


	//   ....[14]....
        /*0060*/ 	.word	0xffffffff


	//   ....[15]....
        /*0064*/ 	.word	0xffffffff


	//   ....[16]....
        /*0068*/ 	.word	0xffffffff


	//   ....[17]....
        /*006c*/ 	.word	0xffffffff


	//   ....[18]....
        /*0070*/ 	.word	0xffffffff


	//   ....[19]....
        /*0074*/ 	.word	0xffffffff


	//   ....[20]....
        /*0078*/ 	.word	0x05000023


	//   ....[21]....
        /*007c*/ 	.word	0x05000023


	//   ....[22]....
        /*0080*/ 	.word	0x05000023


	//   ....[23]....
        /*0084*/ 	.word	0x05000023


	//   ....[24]....
        /*0088*/ 	.word	0x05000023


	//   ....[25]....
        /*008c*/ 	.word	0x05000023


	//   ....[26]....
        /*0090*/ 	.word	0x05000023


	//   ....[27]....
        /*0094*/ 	.word	0x05000023


	//   ....[28]....
        /*0098*/ 	.word	0x05000023


	//   ....[29]....
        /*009c*/ 	.word	0x05000023


	//   ....[30]....
        /*00a0*/ 	.word	0x05000023


	//   ....[31]....
        /*00a4*/ 	.word	0x05000023


	//   ....[32]....
        /*00a8*/ 	.word	0x05000023


	//   ....[33]....
        /*00ac*/ 	.word	0x05000023


	//   ....[34]....
        /*00b0*/ 	.word	0x05000023


	//   ....[35]....
        /*00b4*/ 	.word	0x05000023


	//   ....[36]....
        /*00b8*/ 	.word	0x05000023


	//   ....[37]....
        /*00bc*/ 	.word	0x05000023


	//   ....[38]....
        /*00c0*/ 	.word	0x05000023


	//   ....[39]....
        /*00c4*/ 	.word	0x05000023


	//----- nvinfo : EIATTR_COOP_GROUP_INSTR_OFFSETS
	.align		4
.L_1064:
        /*00c8*/ 	.byte	0x04, 0x28
        /*00ca*/ 	.short	(.L_1066 - .L_1065)


	//   ....[0]....
.L_1065:
        /*00cc*/ 	.word	0x00001cf0


	//   ....[1]....
        /*00d0*/ 	.word	0x00001d20


	//   ....[2]....
        /*00d4*/ 	.word	0x00001d40


	//   ....[3]....
        /*00d8*/ 	.word	0x00001d60


	//   ....[4]....
        /*00dc*/ 	.word	0x00001d80


	//   ....[5]....
        /*00e0*/ 	.word	0x000020b0


	//   ....[6]....
        /*00e4*/ 	.word	0x000020d0


	//   ....[7]....
        /*00e8*/ 	.word	0x000020f0


	//   ....[8]....
        /*00ec*/ 	.word	0x00002110


	//   ....[9]....
        /*00f0*/ 	.word	0x00002130


	//   ....[10]....
        /*00f4*/ 	.word	0x000040e0


	//   ....[11]....
        /*00f8*/ 	.word	0x00004110


	//   ....[12]....
        /*00fc*/ 	.word	0x00004130


	//   ....[13]....
        /*0100*/ 	.word	0x00004150


	//   ....[14]....
        /*0104*/ 	.word	0x00004170


	//   ....[15]....
        /*0108*/ 	.word	0x000044a0


	//   ....[16]....
        /*010c*/ 	.word	0x000044c0


	//   ....[17]....
        /*0110*/ 	.word	0x000044e0


	//   ....[18]....
        /*0114*/ 	.word	0x00004500


	//   ....[19]....
        /*0118*/ 	.word	0x00004520


	//   ....[20]....
        /*011c*/ 	.word	0x00004c70


	//   ....[21]....
        /*0120*/ 	.word	0x00004d00


	//   ....[22]....
        /*0124*/ 	.word	0x00004d60


	//   ....[23]....
        /*0128*/ 	.word	0x00004dc0


	//   ....[24]....
        /*012c*/ 	.word	0x00004e20


	//   ....[25]....
        /*0130*/ 	.word	0x00005180


	//   ....[26]....
        /*0134*/ 	.word	0x000051e0


	//   ....[27]....
        /*0138*/ 	.word	0x00005240


	//   ....[28]....
        /*013c*/ 	.word	0x000052a0


	//   ....[29]....
        /*0140*/ 	.word	0x00005300


	//   ....[30]....
        /*0144*/ 	.word	0x00005390


	//   ....[31]....
        /*0148*/ 	.word	0x00005420


	//   ....[32]....
        /*014c*/ 	.word	0x00005480


	//   ....[33]....
        /*0150*/ 	.word	0x000054e0


	//   ....[34]....
        /*0154*/ 	.word	0x00005540


	//   ....[35]....
        /*0158*/ 	.word	0x000058a0


	//   ....[36]....
        /*015c*/ 	.word	0x00005900


	//   ....[37]....
        /*0160*/ 	.word	0x00005960


	//   ....[38]....
        /*0164*/ 	.word	0x000059c0


	//   ....[39]....
        /*0168*/ 	.word	0x00005a20


	//----- nvinfo : EIATTR_VRC_CTA_INIT_COUNT
	.align		4
.L_1066:
        /*016c*/ 	.byte	0x02, 0x4a
	.zero		1
	.zero		1


	//----- nvinfo : EIATTR_EXIT_INSTR_OFFSETS
	.align		4
        /*0170*/ 	.byte	0x04, 0x1c
        /*0172*/ 	.short	(.L_1068 - .L_1067)


	//   ....[0]....
.L_1067:
        /*0174*/ 	.word	0x00000340


	//   ....[1]....
        /*0178*/ 	.word	0x00002820


	//   ....[2]....
        /*017c*/ 	.word	0x00004c00


	//----- nvinfo : EIATTR_MAX_THREADS
	.align		4
.L_1068:
        /*0180*/ 	.byte	0x04, 0x05
        /*0182*/ 	.short	(.L_1070 - .L_1069)
.L_1069:
        /*0184*/ 	.word	0x00000080
        /*0188*/ 	.word	0x00000001
        /*018c*/ 	.word	0x00000001


	//----- nvinfo : EIATTR_CRS_STACK_SIZE
	.align		4
.L_1070:
        /*0190*/ 	.byte	0x04, 0x1e
        /*0192*/ 	.short	(.L_1072 - .L_1071)
.L_1071:
        /*0194*/ 	.word	0x00000000


	//----- nvinfo : EIATTR_CBANK_PARAM_SIZE
	.align		4
.L_1072:
        /*0198*/ 	.byte	0x03, 0x19
        /*019a*/ 	.short	0x00e8


	//----- nvinfo : EIATTR_PARAM_CBANK
	.align		4
        /*019c*/ 	.byte	0x04, 0x0a
        /*019e*/ 	.short	(.L_1074 - .L_1073)
	.align		4
.L_1073:
        /*01a0*/ 	.word	index@(.nv.constant0._ZN10layer_norm13ln_fwd_kernelINS_13Kernel_traitsI13__nv_bfloat16S2_S2_S2_fjLj768ELj1ELj4ELj1ELj16ENS_18Kernel_traits_baseILj768ES2_S2_S2_S2_fjLj128EEEEELb0ELb1ELb0ELb1EEEvNS_9FwdParamsE)
        /*01a4*/ 	.short	0x0380
        /*01a6*/ 	.short	0x00e8


	//----- nvinfo : EIATTR_SW_WAR
	.align		4
.L_1074:
        /*01a8*/ 	.byte	0x04, 0x36
        /*01aa*/ 	.short	(.L_1076 - .L_1075)
.L_1075:
        /*01ac*/ 	.word	0x00000008
.L_1076:


//--------------------- .nv.info._ZN10layer_norm13ln_fwd_kernelINS_13Kernel_traitsI13__nv_bfloat16S2_S2_S2_fjLj768ELj1ELj4ELj1ELj16ENS_18Kernel_traits_baseILj768ES2_S2_S2_S2_fjLj128EEEEELb0ELb1ELb1ELb0EEEvNS_9FwdParamsE --------------------------
	.section	.nv.info._ZN10layer_norm13ln_fwd_kernelINS_13Kernel_traitsI13__nv_bfloat16S2_S2_S2_fjLj768ELj1ELj4ELj1ELj16ENS_18Kernel_traits_baseILj768ES2_S2_S2_S2_fjLj128EEEEELb0ELb1ELb1ELb0EEEvNS_9FwdParamsE,"",@"SHT_CUDA_INFO"
	.sectionflags	@""
	.align	4


	//----- nvinfo : EIATTR_CUDA_API_VERSION
	.align		4
        /*0000*/ 	.byte	0x04, 0x37
        /*0002*/ 	.short	(.L_1078 - .L_1077)
.L_1077:
        /*0004*/ 	.word	0x00000082


	//----- nvinfo : EIATTR_KPARAM_INFO
	.align		4
.L_1078:
        /*0008*/ 	.byte	0x04, 0x17
        /*000a*/ 	.short	(.L_1080 - .L_1079)
.L_1079:
        /*000c*/ 	.word	0x00000000
        /*0010*/ 	.short	0x0000
        /*0012*/ 	.short	0x0000
        /*0014*/ 	.byte	0x00, 0xf0, 0xa1, 0x03


	//----- nvinfo : EIATTR_SPARSE_MMA_MASK
	.align		4
.L_1080:
        /*0018*/ 	.byte	0x03, 0x50
        /*001a*/ 	.short	0x0000


	//----- nvinfo : EIATTR_MAXREG_COUNT
	.align		4
        /*001c*/ 	.byte	0x03, 0x1b
        /*001e*/ 	.short	0x00ff


	//----- nvinfo : EIATTR_MERCURY_ISA_VERSION
	.align		4
        /*0020*/ 	.byte	0x03, 0x5f
        /*0022*/ 	.short	0x0101


	//----- nvinfo : EIATTR_COOP_GROUP_MASK_REGIDS
	.align		4
        /*0024*/ 	.byte	0x04, 0x29
        /*0026*/ 	.short	(.L_1082 - .L_1081)


	//   ....[0]....
.L_1081:
        /*0028*/ 	.word	0xffffffff


	//   ....[1]....
        /*002c*/ 	.word	0xffffffff


	//   ....[2]....
        /*0030*/ 	.word	0xffffffff


	//   ....[3]....
        /*0034*/ 	.word	0xffffffff


	//   ....[4]....
        /*0038*/ 	.word	0xffffffff


	//   ....[5]....
        /*003c*/ 	.word	0xffffffff


	//   ....[6]....
        /*0040*/ 	.word	0xffffffff


	//   ....[7]....
        /*0044*/ 	.word	0xffffffff


	//   ....[8]....
        /*0048*/ 	.word	0xffffffff


	//   ....[9]....
        /*004c*/ 	.word	0xffffffff


	//   ....[10]....
        /*0050*/ 	.word	0x05000074


	//   ....[11]....
        /*0054*/ 	.word	0x05000074


	//   ....[12]....
        /*0058*/ 	.word	0x05000074


	//   ....[13]....
        /*005c*/ 	.word	0x05000074


	//   ....[14]....
        /*0060*/ 	.word	0x05000074


	//   ....[15]....
        /*0064*/ 	.word	0x05000074


	//   ....[16]....
        /*0068*/ 	.word	0x05000074


	//   ....[17]....
        /*006c*/ 	.word	0x05000074


	//   ....[18]....
        /*0070*/ 	.word	0x05000074


	//   ....[19]....
        /*0074*/ 	.word	0x05000074


	//----- nvinfo : EIATTR_COOP_GROUP_INSTR_OFFSETS
	.align		4
.L_1082:
        /*0078*/ 	.byte	0x04, 0x28
        /*007a*/ 	.short	(.L_1084 - .L_1083)


	//   ....[0]....
.L_1083:
        /*007c*/ 	.word	0x00002830


	//   ....[1]....
        /*0080*/ 	.word	0x00002850


	//   ....[2]....
        /*0084*/ 	.word	0x00002870


	//   ....[3]....
        /*0088*/ 	.word	0x000028a0


	//   ....[4]....
        /*008c*/ 	.word	0x000028c0


	//   ....[5]....
        /*0090*/ 	.word	0x00002c00


	//   ....[6]....
        /*0094*/ 	.word	0x00002c20


	//   ....[7]....
        /*0098*/ 	.word	0x00002c40


	//   ....[8]....
        /*009c*/ 	.word	0x00002c60


	//   ....[9]....
        /*00a0*/ 	.word	0x00002c80


	//   ....[10]....
        /*00a4*/ 	.word	0x00003810


	//   ....[11]....
        /*00a8*/ 	.word	0x000038b0


	//   ....[12]....
        /*00ac*/ 	.word	0x00003920


	//   ....[13]....
        /*00b0*/ 	.word	0x000039a0


	//   ....[14]....
        /*00b4*/ 	.word	0x00003a10


	//   ....[15]....
        /*00b8*/ 	.word	0x00003da0


	//   ....[16]....
        /*00bc*/ 	.word	0x00003e10


	//   ....[17]....
        /*00c0*/ 	.word	0x00003e80


	//   ....[18]....
        /*00c4*/ 	.word	0x00003ef0


	//   ....[19]....
        /*00c8*/ 	.word	0x00003f60


	//----- nvinfo : EIATTR_VRC_CTA_INIT_COUNT
	.align		4
.L_1084:
        /*00cc*/ 	.byte	0x02, 0x4a
	.zero		1
	.zero		1


	//----- nvinfo : EIATTR_EXIT_INSTR_OFFSETS
	.align		4
        /*00d0*/ 	.byte	0x04, 0x1c
        /*00d2*/ 	.short	(.L_1086 - .L_1085)


	//   ....[0]....
.L_1085:
        /*00d4*/ 	.word	0x00000580


	//   ....[1]....
        /*00d8*/ 	.word	0x000037a0


	//----- nvinfo : EIATTR_MAX_THREADS
	.align		4
.L_1086:
        /*00dc*/ 	.byte	0x04, 0x05
        /*00de*/ 	.short	(.L_1088 - .L_1087)
.L_1087:
        /*00e0*/ 	.word	0x00000080
        /*00e4*/ 	.word	0x00000001
        /*00e8*/ 	.word	0x00000001


	//----- nvinfo : EIATTR_CRS_STACK_SIZE
	.align		4
.L_1088:
        /*00ec*/ 	.byte	0x04, 0x1e
        /*00ee*/ 	.short	(.L_1090 - .L_1089)
.L_1089:
        /*00f0*/ 	.word	0x00000000


	//----- nvinfo : EIATTR_CBANK_PARAM_SIZE
	.align		4
.L_1090:
        /*00f4*/ 	.byte	0x03, 0x19
        /*00f6*/ 	.short	0x00e8


	//----- nvinfo : EIATTR_PARAM_CBANK
	.align		4
        /*00f8*/ 	.byte	0x04, 0x0a
        /*00fa*/ 	.short	(.L_1092 - .L_1091)
	.align		4
.L_1091:
        /*00fc*/ 	.word	index@(.nv.constant0._ZN10layer_norm13ln_fwd_kernelINS_13Kernel_traitsI13__nv_bfloat16S2_S2_S2_fjLj768ELj1ELj4ELj1ELj16ENS_18Kernel_traits_baseILj768ES2_S2_S2_S2_fjLj128EEEEELb0ELb1ELb1ELb0EEEvNS_9FwdParamsE)
        /*0100*/ 	.short	0x0380
        /*0102*/ 	.short	0x00e8


	//----- nvinfo : EIATTR_SW_WAR
	.align		4
.L_1092:
        /*0104*/ 	.byte	0x04, 0x36
        /*0106*/ 	.short	(.L_1094 - .L_1093)
.L_1093:
        /*0108*/ 	.word	0x00000008
.L_1094:


//--------------------- .nv.info._ZN10layer_norm13ln_fwd_kernelINS_13Kernel_traitsI13__nv_bfloat16S2_S2_S2_fjLj768ELj1ELj4ELj1ELj16ENS_18Kernel_traits_baseILj768ES2_S2_S2_S2_fjLj128EEEEELb0ELb1ELb1ELb1EEEvNS_9FwdParamsE --------------------------
	.section	.nv.info._ZN10layer_norm13ln_fwd_kernelINS_13Kernel_traitsI13__nv_bfloat16S2_S2_S2_fjLj768ELj1ELj4ELj1ELj16ENS_18Kernel_traits_baseILj768ES2_S2_S2_S2_fjLj128EEEEELb0ELb1ELb1ELb1EEEvNS_9FwdParamsE,"",@"SHT_CUDA_INFO"
	.sectionflags	@""
	.align	4


	//----- nvinfo : EIATTR_CUDA_API_VERSION
	.align		4
        /*0000*/ 	.byte	0x04, 0x37
        /*0002*/ 	.short	(.L_1096 - .L_1095)
.L_1095:
        /*0004*/ 	.word	0x00000082


	//----- nvinfo : EIATTR_KPARAM_INFO
	.align		4
.L_1096:
        /*0008*/ 	.byte	0x04, 0x17
        /*000a*/ 	.short	(.L_1098 - .L_1097)
.L_1097:
        /*000c*/ 	.word	0x00000000
        /*0010*/ 	.short	0x0000
        /*0012*/ 	.short	0x0000
        /*0014*/ 	.byte	0x00, 0xf0, 0xa1, 0x03


	//----- nvinfo : EIATTR_SPARSE_MMA_MASK
	.align		4
.L_1098:
        /*0018*/ 	.byte	0x03, 0x50
        /*001a*/ 	.short	0x0000


	//----- nvinfo : EIATTR_MAXREG_COUNT
	.align		4
        /*001c*/ 	.byte	0x03, 0x1b
        /*001e*/ 	.short	0x00ff


	//----- nvinfo : EIATTR_MERCURY_ISA_VERSION
	.align		4
        /*0020*/ 	.byte	0x03, 0x5f
        /*0022*/ 	.short	0x0101


	//----- nvinfo : EIATTR_COOP_GROUP_MASK_REGIDS
	.align		4
        /*0024*/ 	.byte	0x04, 0x29
        /*0026*/ 	.short	(.L_1100 - .L_1099)


	//   ....[0]....
.L_1099:
        /*0028*/ 	.word	0xffffffff


	//   ....[1]....
        /*002c*/ 	.word	0xffffffff


	//   ....[2]....
        /*0030*/ 	.word	0xffffffff


	//   ....[3]....
        /*0034*/ 	.word	0xffffffff


	//   ....[4]....
        /*0038*/ 	.word	0xffffffff


	//   ....[5]....
        /*003c*/ 	.word	0xffffffff


	//   ....[6]....
        /*0040*/ 	.word	0xffffffff


	//   ....[7]....
        /*0044*/ 	.word	0xffffffff


	//   ....[8]....
        /*0048*/ 	.word	0xffffffff


	//   ....[9]....
        /*004c*/ 	.word	0xffffffff


	//   ....[10]....
        /*0050*/ 	.word	0x05000076


	//   ....[11]....
        /*0054*/ 	.word	0x05000076


	//   ....[12]....
        /*0058*/ 	.word	0x05000076


	//   ....[13]....
        /*005c*/ 	.word	0x05000076


	//   ....[14]....
        /*0060*/ 	.word	0x05000076


	//   ....[15]....
        /*0064*/ 	.word	0x05000076


	//   ....[16]....
        /*0068*/ 	.word	0x05000076


	//   ....[17]....
        /*006c*/ 	.word	0x05000076


	//   ....[18]....
        /*0070*/ 	.word	0x05000076


	//   ....[19]....
        /*0074*/ 	.word	0x05000076


	//----- nvinfo : EIATTR_COOP_GROUP_INSTR_OFFSETS
	.align		4
.L_1100:
        /*0078*/ 	.byte	0x04, 0x28
        /*007a*/ 	.short	(.L_1102 - .L_1101)


	//   ....[0]....
.L_1101:
        /*007c*/ 	.word	0x000025d0


	//   ....[1]....
        /*0080*/ 	.word	0x000025f0


	//   ....[2]....
        /*0084*/ 	.word	0x00002610


	//   ....[3]....
        /*0088*/ 	.word	0x00002630


	//   ....[4]....
        /*008c*/ 	.word	0x00002660


	//   ....[5]....
        /*0090*/ 	.word	0x00002990


	//   ....[6]....
        /*0094*/ 	.word	0x000029b0


	//   ....[7]....
        /*0098*/ 	.word	0x000029d0


	//   ....[8]....
        /*009c*/ 	.word	0x000029f0


	//   ....[9]....
        /*00a0*/ 	.word	0x00002a10


	//   ....[10]....
        /*00a4*/ 	.word	0x00003510


	//   ....[11]....
        /*00a8*/ 	.word	0x000035b0


	//   ....[12]....
        /*00ac*/ 	.word	0x00003620


	//   ....[13]....
        /*00b0*/ 	.word	0x00003690


	//   ....[14]....
        /*00b4*/ 	.word	0x00003710


	//   ....[15]....
        /*00b8*/ 	.word	0x00003a80


	//   ....[16]....
        /*00bc*/ 	.word	0x00003af0


	//   ....[17]....
        /*00c0*/ 	.word	0x00003b60


	//   ....[18]....
        /*00c4*/ 	.word	0x00003bd0


	//   ....[19]....
        /*00c8*/ 	.word	0x00003c40


	//----- nvinfo : EIATTR_VRC_CTA_INIT_COUNT
	.align		4
.L_1102:
        /*00cc*/ 	.byte	0x02, 0x4a
	.zero		1
	.zero		1


	//----- nvinfo : EIATTR_EXIT_INSTR_OFFSETS
	.align		4
        /*00d0*/ 	.byte	0x04, 0x1c
        /*00d2*/ 	.short	(.L_1104 - .L_1103)


	//   ....[0]....
.L_1103:
        /*00d4*/ 	.word	0x00000510


	//   ....[1]....
        /*00d8*/ 	.word	0x000034a0


	//----- nvinfo : EIATTR_MAX_THREADS
	.align		4
.L_1104:
        /*00dc*/ 	.byte	0x04, 0x05
        /*00de*/ 	.short	(.L_1106 - .L_1105)
.L_1105:
        /*00e0*/ 	.word	0x00000080
        /*00e4*/ 	.word	0x00000001
        /*00e8*/ 	.word	0x00000001


	//----- nvinfo : EIATTR_CRS_STACK_SIZE
	.align		4
.L_1106:
        /*00ec*/ 	.byte	0x04, 0x1e
        /*00ee*/ 	.short	(.L_1108 - .L_1107)
.L_1107:
        /*00f0*/ 	.word	0x00000000


	//----- nvinfo : EIATTR_CBANK_PARAM_SIZE
	.align		4
.L_1108:
        /*00f4*/ 	.byte	0x03, 0x19
        /*00f6*/ 	.short	0x00e8


	//----- nvinfo : EIATTR_PARAM_CBANK
	.align		4
        /*00f8*/ 	.byte	0x04, 0x0a
        /*00fa*/ 	.short	(.L_1110 - .L_1109)
	.align		4
.L_1109:
        /*00fc*/ 	.word	index@(.nv.constant0._ZN10layer_norm13ln_fwd_kernelINS_13Kernel_traitsI13__nv_bfloat16S2_S2_S2_fjLj768ELj1ELj4ELj1ELj16ENS_18Kernel_traits_baseILj768ES2_S2_S2_S2_fjLj128EEEEELb0ELb1ELb1ELb1EEEvNS_9FwdParamsE)
        /*0100*/ 	.short	0x0380
        /*0102*/ 	.short	0x00e8


	//----- nvinfo : EIATTR_SW_WAR
	.align		4
.L_1110:
        /*0104*/ 	.byte	0x04, 0x36
        /*0106*/ 	.short	(.L_1112 - .L_1111)
.L_1111:
        /*0108*/ 	.word	0x00000008
.L_1112:


//--------------------- .nv.info._ZN10layer_norm13ln_fwd_kernelINS_13Kernel_traitsI13__nv_bfloat16S2_S2_S2_fjLj768ELj1ELj4ELj1ELj16ENS_18Kernel_traits_baseILj768ES2_S2_S2_S2_fjLj128EEEEELb1ELb0ELb0ELb0EEEvNS_9FwdParamsE --------------------------
	.section	.nv.info._ZN10layer_norm13ln_fwd_kernelINS_13Kernel_traitsI13__nv_bfloat16S2_S2_S2_fjLj768ELj1ELj4ELj1ELj16ENS_18Kernel_traits_baseILj768ES2_S2_S2_S2_fjLj128EEEEELb1ELb0ELb0ELb0EEEvNS_9FwdParamsE,"",@"SHT_CUDA_INFO"
	.sectionflags	@""
	.align	4


	//----- nvinfo : EIATTR_CUDA_API_VERSION
	.align		4
        /*0000*/ 	.byte	0x04, 0x37
        /*0002*/ 	.short	(.L_1114 - .L_1113)
.L_1113:
        /*0004*/ 	.word	0x00000082


	//----- nvinfo : EIATTR_KPARAM_INFO
	.align		4
.L_1114:
        /*0008*/ 	.byte	0x04, 0x17
        /*000a*/ 	.short	(.L_1116 - .L_1115)
.L_1115:
        /*000c*/ 	.word	0x00000000
        /*0010*/ 	.short	0x0000
        /*0012*/ 	.short	0x0000
        /*0014*/ 	.byte	0x00, 0xf0, 0xa1, 0x03


	//----- nvinfo : EIATTR_SPARSE_MMA_MASK
	.align		4
.L_1116:
        /*0018*/ 	.byte	0x03, 0x50
        /*001a*/ 	.short	0x0000


	//----- nvinfo : EIATTR_MAXREG_COUNT
	.align		4
        /*001c*/ 	.byte	0x03, 0x1b
        /*001e*/ 	.short	0x00ff


	//----- nvinfo : EIATTR_ANNOTATIONS
	.align		4
        /*0020*/ 	.byte	0x04, 0x55
        /*0022*/ 	.short	(.L_1118 - .L_1117)


	//   ....[0]....
.L_1117:
        /*0024*/ 	.word	0x00000001
        /*0028*/ 	.byte	0x20, 0x0c, 0x00, 0x00, 0x01, 0x00, 0x00, 0x00, 0x30, 0x0c, 0x00, 0x00, 0x01, 0x00, 0x00, 0x00
        /*0038*/ 	.byte	0x90, 0x17, 0x01, 0x00, 0x01, 0x00, 0x00, 0x00, 0xa0, 0x17, 0x01, 0x00


	//----- nvinfo : EIATTR_MERCURY_ISA_VERSION
	.align		4
.L_1118:
        /*0044*/ 	.byte	0x03, 0x5f
        /*0046*/ 	.short	0x0101


	//----- nvinfo : EIATTR_COOP_GROUP_MASK_REGIDS
	.align		4
        /*0048*/ 	.byte	0x04, 0x29
        /*004a*/ 	.short	(.L_1120 - .L_1119)


	//   ....[0]....
.L_1119:
        /*004c*/ 	.word	0xffffffff


	//   ....[1]....
        /*0050*/ 	.word	0xffffffff


	//   ....[2]....
        /*0054*/ 	.word	0xffffffff


	//   ....[3]....
        /*0058*/ 	.word	0xffffffff


	//   ....[4]....
        /*005c*/ 	.word	0xffffffff


	//   ....[5]....
        /*0060*/ 	.word	0xffffffff


	//   ....[6]....
        /*0064*/ 	.word	0xffffffff


	//   ....[7]....
        /*0068*/ 	.word	0xffffffff


	//   ....[8]....
        /*006c*/ 	.word	0xffffffff


	//   ....[9]....
        /*0070*/ 	.word	0xffffffff


	//   ....[10]....
        /*0074*/ 	.word	0x05000032


	//   ....[11]....
        /*0078*/ 	.word	0x05000032


	//   ....[12]....
        /*007c*/ 	.word	0x05000032


	//   ....[13]....
        /*0080*/ 	.word	0x05000032


	//   ....[14]....
        /*0084*/ 	.word	0x05000032


	//   ....[15]....
        /*0088*/ 	.word	0x05000032


	//   ....[16]....
        /*008c*/ 	.word	0x05000032


	//   ....[17]....
        /*0090*/ 	.word	0x05000032


	//   ....[18]....
        /*0094*/ 	.word	0x05000032


	//   ....[19]....
        /*0098*/ 	.word	0x05000032


	//----- nvinfo : EIATTR_COOP_GROUP_INSTR_OFFSETS
	.align		4
.L_1120:
        /*009c*/ 	.byte	0x04, 0x28
        /*009e*/ 	.short	(.L_1122 - .L_1121)


	//   ....[0]....
.L_1121:
        /*00a0*/ 	.word	0x00010ef0


	//   ....[1]....
        /*00a4*/ 	.word	0x00010f10


	//   ....[2]....
        /*00a8*/ 	.word	0x00010f30


	//   ....[3]....
        /*00ac*/ 	.word	0x00010f50


	//   ....[4]....
        /*00b0*/ 	.word	0x00010f80


	//   ....[5]....
        /*00b4*/ 	.word	0x000112c0


	//   ....[6]....
        /*00b8*/ 	.word	0x000112e0


	//   ....[7]....
        /*00bc*/ 	.word	0x00011300


	//   ....[8]....
        /*00c0*/ 	.word	0x00011320


	//   ....[9]....
        /*00c4*/ 	.word	0x00011340


	//   ....[10]....
        /*00c8*/ 	.word	0x00011f20


	//   ....[11]....
        /*00cc*/ 	.word	0x00011fc0


	//   ....[12]....
        /*00d0*/ 	.word	0x00012030


	//   ....[13]....
        /*00d4*/ 	.word	0x000120a0


	//   ....[14]....
        /*00d8*/ 	.word	0x00012120


	//   ....[15]....
        /*00dc*/ 	.word	0x000124b0


	//   ....[16]....
        /*00e0*/ 	.word	0x00012520


	//   ....[17]....
        /*00e4*/ 	.word	0x00012590


	//   ....[18]....
        /*00e8*/ 	.word	0x00012600


	//   ....[19]....
        /*00ec*/ 	.word	0x00012670


	//----- nvinfo : EIATTR_VRC_CTA_INIT_COUNT
	.align		4
.L_1122:
        /*00f0*/ 	.byte	0x02, 0x4a
	.zero		1
	.zero		1


	//----- nvinfo : EIATTR_EXIT_INSTR_OFFSETS
	.align		4
        /*00f4*/ 	.byte	0x04, 0x1c
        /*00f6*/ 	.short	(.L_1124 - .L_1123)


	//   ....[0]....
.L_1123:
        /*00f8*/ 	.word	0x000006d0


	//   ....[1]....
        /*00fc*/ 	.word	0x00011eb0


	//----- nvinfo : EIATTR_INDIRECT_BRANCH_TARGETS
	.align		4
.L_1124:
        /*0100*/ 	.byte	0x04, 0x34
        /*0102*/ 	.short	(.L_1126 - .L_1125)


	//   ....[0]....
.L_1125:
        /*0104*/ 	.word	.L_x_28542@srel
        /*0108*/ 	.short	0x0
        /*010a*/ 	.short	0x0
        /*010c*/ 	.word	0x3
        /*0110*/ 	.word	.L_x_28543@srel
        /*0114*/ 	.word	.L_x_28544@srel
        /*0118*/ 	.word	.L_x_28545@srel


	//----- nvinfo : EIATTR_MAX_THREADS
	.align		4
.L_1126:
        /*011c*/ 	.byte	0x04, 0x05
        /*011e*/ 	.short	(.L_1128 - .L_1127)
.L_1127:
        /*0120*/ 	.word	0x00000080
        /*0124*/ 	.word	0x00000001
        /*0128*/ 	.word	0x00000001


	//----- nvinfo : EIATTR_CRS_STACK_SIZE
	.align		4
.L_1128:
        /*012c*/ 	.byte	0x04, 0x1e
        /*012e*/ 	.short	(.L_1130 - .L_1129)
.L_1129:
        /*0130*/ 	.word	0x00000000


	//----- nvinfo : EIATTR_CBANK_PARAM_SIZE
	.align		4
.L_1130:
        /*0134*/ 	.byte	0x03, 0x19
        /*0136*/ 	.short	0x00e8


	//----- nvinfo : EIATTR_PARAM_CBANK
	.align		4
        /*0138*/ 	.byte	0x04, 0x0a
        /*013a*/ 	.short	(.L_1132 - .L_1131)
	.align		4
.L_1131:
        /*013c*/ 	.word	index@(.nv.constant0._ZN10layer_norm13ln_fwd_kernelINS_13Kernel_traitsI13__nv_bfloat16S2_S2_S2_fjLj768ELj1ELj4ELj1ELj16ENS_18Kernel_traits_baseILj768ES2_S2_S2_S2_fjLj128EEEEELb1ELb0ELb0ELb0EEEvNS_9FwdParamsE)
        /*0140*/ 	.short	0x0380
        /*0142*/ 	.short	0x00e8


	//----- nvinfo : EIATTR_SW_WAR
	.align		4
.L_1132:
        /*0144*/ 	.byte	0x04, 0x36
        /*0146*/ 	.short	(.L_1134 - .L_1133)
.L_1133:
        /*0148*/ 	.word	0x00000008
.L_1134:


//--------------------- .nv.info._ZN10layer_norm13ln_fwd_kernelINS_13Kernel_traitsI13__nv_bfloat16S2_S2_S2_fjLj768ELj1ELj4ELj1ELj16ENS_18Kernel_traits_baseILj768ES2_S2_S2_S2_fjLj128EEEEELb1ELb0ELb0ELb1EEEvNS_9FwdParamsE --------------------------
	.section	.nv.info._ZN10layer_norm13ln_fwd_kernelINS_13Kernel_traitsI13__nv_bfloat16S2_S2_S2_fjLj768ELj1ELj4ELj1ELj16ENS_18Kernel_traits_baseILj768ES2_S2_S2_S2_fjLj128EEEEELb1ELb0ELb0ELb1EEEvNS_9FwdParamsE,"",@"SHT_CUDA_INFO"
	.sectionflags	@""
	.align	4


	//----- nvinfo : EIATTR_CUDA_API_VERSION
	.align		4
        /*0000*/ 	.byte	0x04, 0x37
        /*0002*/ 	.short	(.L_1136 - .L_1135)
.L_1135:
        /*0004*/ 	.word	0x00000082


	//----- nvinfo : EIATTR_KPARAM_INFO
	.align		4
.L_1136:
        /*0008*/ 	.byte	0x04, 0x17
        /*000a*/ 	.short	(.L_1138 - .L_1137)
.L_1137:
        /*000c*/ 	.word	0x00000000
        /*0010*/ 	.short	0x0000
        /*0012*/ 	.short	0x0000
        /*0014*/ 	.byte	0x00, 0xf0, 0xa1, 0x03


	//----- nvinfo : EIATTR_SPARSE_MMA_MASK
	.align		4
.L_1138:
        /*0018*/ 	.byte	0x03, 0x50
        /*001a*/ 	.short	0x0000


	//----- nvinfo : EIATTR_MAXREG_COUNT
	.align		4
        /*001c*/ 	.byte	0x03, 0x1b
        /*001e*/ 	.short	0x00ff


	//----- nvinfo : EIATTR_MERCURY_ISA_VERSION
	.align		4
        /*0020*/ 	.byte	0x03, 0x5f
        /*0022*/ 	.short	0x0101


	//----- nvinfo : EIATTR_COOP_GROUP_MASK_REGIDS
	.align		4
        /*0024*/ 	.byte	0x04, 0x29
        /*0026*/ 	.short	(.L_1140 - .L_1139)


	//   ....[0]....
.L_1139:
        /*0028*/ 	.word	0xffffffff


	//   ....[1]....
        /*002c*/ 	.word	0xffffffff


	//   ....[2]....
        /*0030*/ 	.word	0xffffffff


	//   ....[3]....
        /*0034*/ 	.word	0xffffffff


	//   ....[4]....
        /*0038*/ 	.word	0xffffffff


	//   ....[5]....
        /*003c*/ 	.word	0xffffffff


	//   ....[6]....
        /*0040*/ 	.word	0xffffffff


	//   ....[7]....
        /*0044*/ 	.word	0xffffffff


	//   ....[8]....
        /*0048*/ 	.word	0xffffffff


	//   ....[9]....
        /*004c*/ 	.word	0xffffffff


	//   ....[10]....
        /*0050*/ 	.word	0x05000024


	//   ....[11]....
        /*0054*/ 	.word	0x05000024


	//   ....[12]....
        /*0058*/ 	.word	0x05000024


	//   ....[13]....
        /*005c*/ 	.word	0x05000024


	//   ....[14]....
        /*0060*/ 	.word	0x05000024


	//   ....[15]....
        /*0064*/ 	.word	0x05000024


	//   ....[16]....
        /*0068*/ 	.word	0x05000024


	//   ....[17]....
        /*006c*/ 	.word	0x05000024


	//   ....[18]....
        /*0070*/ 	.word	0x05000024


	//   ....[19]....
        /*0074*/ 	.word	0x05000024


	//----- nvinfo : EIATTR_COOP_GROUP_INSTR_OFFSETS
	.align		4
.L_1140:
        /*0078*/ 	.byte	0x04, 0x28
        /*007a*/ 	.short	(.L_1142 - .L_1141)


	//   ....[0]....
.L_1141:
        /*007c*/ 	.word	0x00010b50


	//   ....[1]....
        /*0080*/ 	.word	0x00010b70


	//   ....[2]....
        /*0084*/ 	.word	0x00010b90


	//   ....[3]....
        /*0088*/ 	.word	0x00010bb0


	//   ....[4]....
        /*008c*/ 	.word	0x00010be0


	//   ....[5]....
        /*0090*/ 	.word	0x00010f10


	//   ....[6]....
        /*0094*/ 	.word	0x00010f30


	//   ....[7]....
        /*0098*/ 	.word	0x00010f50


	//   ....[8]....
        /*009c*/ 	.word	0x00010f70


	//   ....[9]....
        /*00a0*/ 	.word	0x00010f90


	//   ....[10]....
        /*00a4*/ 	.word	0x000116f0


	//   ....[11]....
        /*00a8*/ 	.word	0x00011790


	//   ....[12]....
        /*00ac*/ 	.word	0x00011800


	//   ....[13]....
        /*00b0*/ 	.word	0x00011870


	//   ....[14]....
        /*00b4*/ 	.word	0x000118f0


	//   ....[15]....
        /*00b8*/ 	.word	0x00011c70


	//   ....[16]....
        /*00bc*/ 	.word	0x00011ce0


	//   ....[17]....
        /*00c0*/ 	.word	0x00011d50


	//   ....[18]....
        /*00c4*/ 	.word	0x00011dc0


	//   ....[19]....
        /*00c8*/ 	.word	0x00011e30


	//----- nvinfo : EIATTR_VRC_CTA_INIT_COUNT
	.align		4
.L_1142:
        /*00cc*/ 	.byte	0x02, 0x4a
	.zero		1
	.zero		1


	//----- nvinfo : EIATTR_EXIT_INSTR_OFFSETS
	.align		4
        /*00d0*/ 	.byte	0x04, 0x1c
        /*00d2*/ 	.short	(.L_1144 - .L_1143)


	//   ....[0]....
.L_1143:
        /*00d4*/ 	.word	0x00000280


	//   ....[1]....
        /*00d8*/ 	.word	0x00011680


	//----- nvinfo : EIATTR_INDIRECT_BRANCH_TARGETS
	.align		4
.L_1144:
        /*00dc*/ 	.byte	0x04, 0x34
        /*00de*/ 	.short	(.L_1146 - .L_1145)


	//   ....[0]....
.L_1145:
        /*00e0*/ 	.word	.L_x_28546@srel
        /*00e4*/ 	.short	0x0
        /*00e6*/ 	.short	0x0
        /*00e8*/ 	.word	0x3
        /*00ec*/ 	.word	.L_x_28547@srel
        /*00f0*/ 	.word	.L_x_28548@srel
        /*00f4*/ 	.word	.L_x_28549@srel


	//----- nvinfo : EIATTR_MAX_THREADS
	.align		4
.L_1146:
        /*00f8*/ 	.byte	0x04, 0x05
        /*00fa*/ 	.short	(.L_1148 - .L_1147)
.L_1147:
        /*00fc*/ 	.word	0x00000080
        /*0100*/ 	.word	0x00000001
        /*0104*/ 	.word	0x00000001


	//----- nvinfo : EIATTR_CRS_STACK_SIZE
	.align		4
.L_1148:
        /*0108*/ 	.byte	0x04, 0x1e
        /*010a*/ 	.short	(.L_1150 - .L_1149)
.L_1149:
        /*010c*/ 	.word	0x00000000


	//----- nvinfo : EIATTR_CBANK_PARAM_SIZE
	.align		4
.L_1150:
        /*0110*/ 	.byte	0x03, 0x19
        /*0112*/ 	.short	0x00e8


	//----- nvinfo : EIATTR_PARAM_CBANK
	.align		4
        /*0114*/ 	.byte	0x04, 0x0a
        /*0116*/ 	.short	(.L_1152 - .L_1151)
	.align		4
.L_1151:
        /*0118*/ 	.word	index@(.nv.constant0._ZN10layer_norm13ln_fwd_kernelINS_13Kernel_traitsI13__nv_bfloat16S2_S2_S2_fjLj768ELj1ELj4ELj1ELj16ENS_18Kernel_traits_baseILj768ES2_S2_S2_S2_fjLj128EEEEELb1ELb0ELb0ELb1EEEvNS_9FwdParamsE)
        /*011c*/ 	.short	0x0380
        /*011e*/ 	.short	0x00e8


	//----- nvinfo : EIATTR_SW_WAR
	.align		4
.L_1152:
        /*0120*/ 	.byte	0x04, 0x36
        /*0122*/ 	.short	(.L_1154 - .L_1153)
.L_1153:
        /*0124*/ 	.word	0x00000008
.L_1154:


//--------------------- .nv.info._ZN10layer_norm13ln_fwd_kernelINS_13Kernel_traitsI13__nv_bfloat16S2_S2_S2_fjLj768ELj1ELj4ELj1ELj16ENS_18Kernel_traits_baseILj768ES2_S2_S2_S2_fjLj128EEEEELb1ELb0ELb1ELb0EEEvNS_9FwdParamsE --------------------------
	.section	.nv.info._ZN10layer_norm13ln_fwd_kernelINS_13Kernel_traitsI13__nv_bfloat16S2_S2_S2_fjLj768ELj1ELj4ELj1ELj16ENS_18Kernel_traits_baseILj768ES2_S2_S2_S2_fjLj128EEEEELb1ELb0ELb1ELb0EEEvNS_9FwdParamsE,"",@"SHT_CUDA_INFO"
	.sectionflags	@""
	.align	4


	//----- nvinfo : EIATTR_CUDA_API_VERSION
	.align		4
        /*0000*/ 	.byte	0x04, 0x37
        /*0002*/ 	.short	(.L_1156 - .L_1155)
.L_1155:
        /*0004*/ 	.word	0x00000082


	//----- nvinfo : EIATTR_KPARAM_INFO
	.align		4
.L_1156:
        /*0008*/ 	.byte	0x04, 0x17
        /*000a*/ 	.short	(.L_1158 - .L_1157)
.L_1157:
        /*000c*/ 	.word	0x00000000
        /*0010*/ 	.short	0x0000
        /*0012*/ 	.short	0x0000
        /*0014*/ 	.byte	0x00, 0xf0, 0xa1, 0x03


	//----- nvinfo : EIATTR_SPARSE_MMA_MASK
	.align		4
.L_1158:
        /*0018*/ 	.byte	0x03, 0x50
        /*001a*/ 	.short	0x0000


	//----- nvinfo : EIATTR_MAXREG_COUNT
	.align		4
        /*001c*/ 	.byte	0x03, 0x1b
        /*001e*/ 	.short	0x00ff


	//----- nvinfo : EIATTR_MERCURY_ISA_VERSION
	.align		4
        /*0020*/ 	.byte	0x03, 0x5f
        /*0022*/ 	.short	0x0101


	//----- nvinfo : EIATTR_COOP_GROUP_MASK_REGIDS
	.align		4
        /*0024*/ 	.byte	0x04, 0x29
        /*0026*/ 	.short	(.L_1160 - .L_1159)


	//   ....[0]....
.L_1159:
        /*0028*/ 	.word	0xffffffff


	//   ....[1]....
        /*002c*/ 	.word	0xffffffff


	//   ....[2]....
        /*0030*/ 	.word	0xffffffff


	//   ....[3]....
        /*0034*/ 	.word	0xffffffff


	//   ....[4]....
        /*0038*/ 	.word	0xffffffff


	//   ....[5]....
        /*003c*/ 	.word	0xffffffff


	//   ....[6]....
        /*0040*/ 	.word	0xffffffff


	//   ....[7]....
        /*0044*/ 	.word	0xffffffff


	//   ....[8]....
        /*0048*/ 	.word	0xffffffff


	//   ....[9]....
        /*004c*/ 	.word	0xffffffff


	//   ....[10]....
        /*0050*/ 	.word	0x05000067


	//   ....[11]....
        /*0054*/ 	.word	0x05000067


	//   ....[12]....
        /*0058*/ 	.word	0x05000067


	//   ....[13]....
        /*005c*/ 	.word	0x05000067


	//   ....[14]....
        /*0060*/ 	.word	0x05000067


	//   ....[15]....
        /*0064*/ 	.word	0x05000067


	//   ....[16]....
        /*0068*/ 	.word	0x05000067


	//   ....[17]....
        /*006c*/ 	.word	0x05000067


	//   ....[18]....
        /*0070*/ 	.word	0x05000067


	//   ....[19]....
        /*0074*/ 	.word	0x05000067


	//----- nvinfo : EIATTR_COOP_GROUP_INSTR_OFFSETS
	.align		4
.L_1160:
        /*0078*/ 	.byte	0x04, 0x28
        /*007a*/ 	.short	(.L_1162 - .L_1161)


	//   ....[0]....
.L_1161:
        /*007c*/ 	.word	0x00013240


	//   ....[1]....
        /*0080*/ 	.word	0x00013270


	//   ....[2]....
        /*0084*/ 	.word	0x00013290


	//   ....[3]....
        /*0088*/ 	.word	0x000132b0


	//   ....[4]....
        /*008c*/ 	.word	0x000132d0


	//   ....[5]....
        /*0090*/ 	.word	0x00013610


	//   ....[6]....
        /*0094*/ 	.word	0x00013630


	//   ....[7]....
        /*0098*/ 	.word	0x00013650


	//   ....[8]....
        /*009c*/ 	.word	0x00013670


	//   ....[9]....
        /*00a0*/ 	.word	0x00013690


	//   ....[10]....
        /*00a4*/ 	.word	0x00014290


	//   ....[11]....
        /*00a8*/ 	.word	0x00014340


	//   ....[12]....
        /*00ac*/ 	.word	0x000143b0


	//   ....[13]....
        /*00b0*/ 	.word	0x00014420


	//   ....[14]....
        /*00b4*/ 	.word	0x00014490


	//   ....[15]....
        /*00b8*/ 	.word	0x00014820


	//   ....[16]....
        /*00bc*/ 	.word	0x00014890


	//   ....[17]....
        /*00c0*/ 	.word	0x00014900


	//   ....[18]....
        /*00c4*/ 	.word	0x00014970


	//   ....[19]....
        /*00c8*/ 	.word	0x000149e0


	//----- nvinfo : EIATTR_VRC_CTA_INIT_COUNT
	.align		4
.L_1162:
        /*00cc*/ 	.byte	0x02, 0x4a
	.zero		1
	.zero		1


	//----- nvinfo : EIATTR_EXIT_INSTR_OFFSETS
	.align		4
        /*00d0*/ 	.byte	0x04, 0x1c
        /*00d2*/ 	.short	(.L_1164 - .L_1163)


	//   ....[0]....
.L_1163:
        /*00d4*/ 	.word	0x000006b0


	//   ....[1]....
        /*00d8*/ 	.word	0x00014220


	//----- nvinfo : EIATTR_MAX_THREADS
	.align		4
.L_1164:
        /*00dc*/ 	.byte	0x04, 0x05
        /*00de*/ 	.short	(.L_1166 - .L_1165)
.L_1165:
        /*00e0*/ 	.word	0x00000080
        /*00e4*/ 	.word	0x00000001
        /*00e8*/ 	.word	0x00000001


	//----- nvinfo : EIATTR_CRS_STACK_SIZE
	.align		4
.L_1166:
        /*00ec*/ 	.byte	0x04, 0x1e
        /*00ee*/ 	.short	(.L_1168 - .L_1167)
.L_1167:
        /*00f0*/ 	.word	0x00000000


	//----- nvinfo : EIATTR_CBANK_PARAM_SIZE
	.align		4
.L_1168:
        /*00f4*/ 	.byte	0x03, 0x19
        /*00f6*/ 	.short	0x00e8


	//----- nvinfo : EIATTR_PARAM_CBANK
	.align		4
        /*00f8*/ 	.byte	0x04, 0x0a
        /*00fa*/ 	.short	(.L_1170 - .L_1169)
	.align		4
.L_1169:
        /*00fc*/ 	.word	index@(.nv.constant0._ZN10layer_norm13ln_fwd_kernelINS_13Kernel_traitsI13__nv_bfloat16S2_S2_S2_fjLj768ELj1ELj4ELj1ELj16ENS_18Kernel_traits_baseILj768ES2_S2_S2_S2_fjLj128EEEEELb1ELb0ELb1ELb0EEEvNS_9FwdParamsE)
        /*0100*/ 	.short	0x0380
        /*0102*/ 	.short	0x00e8


	//----- nvinfo : EIATTR_SW_WAR
	.align		4
.L_1170:
        /*0104*/ 	.byte	0x04, 0x36
        /*0106*/ 	.short	(.L_1172 - .L_1171)
.L_1171:
        /*0108*/ 	.word	0x00000008
.L_1172:


//--------------------- .nv.info._ZN10layer_norm13ln_fwd_kernelINS_13Kernel_traitsI13__nv_bfloat16S2_S2_S2_fjLj768ELj1ELj4ELj1ELj16ENS_18Kernel_traits_baseILj768ES2_S2_S2_S2_fjLj128EEEEELb1ELb0ELb1ELb1EEEvNS_9FwdParamsE --------------------------
	.section	.nv.info._ZN10layer_norm13ln_fwd_kernelINS_13Kernel_traitsI13__nv_bfloat16S2_S2_S2_fjLj768ELj1ELj4ELj1ELj16ENS_18Kernel_traits_baseILj768ES2_S2_S2_S2_fjLj128EEEEELb1ELb0ELb1ELb1EEEvNS_9FwdParamsE,"",@"SHT_CUDA_INFO"
	.sectionflags	@""
	.align	4


	//----- nvinfo : EIATTR_CUDA_API_VERSION
	.align		4
        /*0000*/ 	.byte	0x04, 0x37
        /*0002*/ 	.short	(.L_1174 - .L_1173)
.L_1173:
        /*0004*/ 	.word	0x00000082


	//----- nvinfo : EIATTR_KPARAM_INFO
	.align		4
.L_1174:
        /*0008*/ 	.byte	0x04, 0x17
        /*000a*/ 	.short	(.L_1176 - .L_1175)
.L_1175:
        /*000c*/ 	.word	0x00000000
        /*0010*/ 	.short	0x0000
        /*0012*/ 	.short	0x0000
        /*0014*/ 	.byte	0x00, 0xf0, 0xa1, 0x03


	//----- nvinfo : EIATTR_SPARSE_MMA_MASK
	.align		4
.L_1176:
        /*0018*/ 	.byte	0x03, 0x50
        /*001a*/ 	.short	0x0000


	//----- nvinfo : EIATTR_MAXREG_COUNT
	.align		4
        /*001c*/ 	.byte	0x03, 0x1b
        /*001e*/ 	.short	0x00ff


	//----- nvinfo : EIATTR_MERCURY_ISA_VERSION
	.align		4
        /*0020*/ 	.byte	0x03, 0x5f
        /*0022*/ 	.short	0x0101


	//----- nvinfo : EIATTR_COOP_GROUP_MASK_REGIDS
	.align		4
        /*0024*/ 	.byte	0x04, 0x29
        /*0026*/ 	.short	(.L_1178 - .L_1177)


	//   ....[0]....
.L_1177:
        /*0028*/ 	.word	0xffffffff


	//   ....[1]....
        /*002c*/ 	.word	0xffffffff


	//   ....[2]....
        /*0030*/ 	.word	0xffffffff


	//   ....[3]....
        /*0034*/ 	.word	0xffffffff


	//   ....[4]....
        /*0038*/ 	.word	0xffffffff


	//   ....[5]....
        /*003c*/ 	.word	0xffffffff


	//   ....[6]....
        /*0040*/ 	.word	0xffffffff


	//   ....[7]....
        /*0044*/ 	.word	0xffffffff


	//   ....[8]....
        /*0048*/ 	.word	0xffffffff


	//   ....[9]....
        /*004c*/ 	.word	0xffffffff


	//   ....[10]....
        /*0050*/ 	.word	0x0500005d


	//   ....[11]....
        /*0054*/ 	.word	0x0500005d


	//   ....[12]....
        /*0058*/ 	.word	0x0500005d


	//   ....[13]....
        /*005c*/ 	.word	0x0500005d


	//   ....[14]....
        /*0060*/ 	.word	0x0500005d


	//   ....[15]....
        /*0064*/ 	.word	0x0500005d


	//   ....[16]....
        /*0068*/ 	.word	0x0500005d


	//   ....[17]....
        /*006c*/ 	.word	0x0500005d


	//   ....[18]....
        /*0070*/ 	.word	0x0500005d


	//   ....[19]....
        /*0074*/ 	.word	0x0500005d


	//----- nvinfo : EIATTR_COOP_GROUP_INSTR_OFFSETS
	.align		4
.L_1178:
        /*0078*/ 	.byte	0x04, 0x28
        /*007a*/ 	.short	(.L_1180 - .L_1179)


	//   ....[0]....
.L_1179:
        /*007c*/ 	.word	0x00012260


	//   ....[1]....
        /*0080*/ 	.word	0x00012290


	//   ....[2]....
        /*0084*/ 	.word	0x000122b0


	//   ....[3]....
        /*0088*/ 	.word	0x000122d0


	//   ....[4]....
        /*008c*/ 	.word	0x000122f0


	//   ....[5]....
        /*0090*/ 	.word	0x00012620


	//   ....[6]....
        /*0094*/ 	.word	0x00012640


	//   ....[7]....
        /*0098*/ 	.word	0x00012660


	//   ....[8]....
        /*009c*/ 	.word	0x00012680


	//   ....[9]....
        /*00a0*/ 	.word	0x000126a0


	//   ....[10]....
        /*00a4*/ 	.word	0x00013210


	//   ....[11]....
        /*00a8*/ 	.word	0x000132c0


	//   ....[12]....
        /*00ac*/ 	.word	0x00013330


	//   ....[13]....
        /*00b0*/ 	.word	0x000133a0


	//   ....[14]....
        /*00b4*/ 	.word	0x00013410


	//   ....[15]....
        /*00b8*/ 	.word	0x00013790


	//   ....[16]....
        /*00bc*/ 	.word	0x00013800


	//   ....[17]....
        /*00c0*/ 	.word	0x00013870


	//   ....[18]....
        /*00c4*/ 	.word	0x000138e0


	//   ....[19]....
        /*00c8*/ 	.word	0x00013950


	//----- nvinfo : EIATTR_VRC_CTA_INIT_COUNT
	.align		4
.L_1180:
        /*00cc*/ 	.byte	0x02, 0x4a
	.zero		1
	.zero		1


	//----- nvinfo : EIATTR_EXIT_INSTR_OFFSETS
	.align		4
        /*00d0*/ 	.byte	0x04, 0x1c
        /*00d2*/ 	.short	(.L_1182 - .L_1181)


	//   ....[0]....
.L_1181:
        /*00d4*/ 	.word	0x00000290


	//   ....[1]....
        /*00d8*/ 	.word	0x000131b0


	//----- nvinfo : EIATTR_MAX_THREADS
	.align		4
.L_1182:
        /*00dc*/ 	.byte	0x04, 0x05
        /*00de*/ 	.short	(.L_1184 - .L_1183)
.L_1183:
        /*00e0*/ 	.word	0x00000080
        /*00e4*/ 	.word	0x00000001
        /*00e8*/ 	.word	0x00000001


	//----- nvinfo : EIATTR_CRS_STACK_SIZE
	.align		4
.L_1184:
        /*00ec*/ 	.byte	0x04, 0x1e
        /*00ee*/ 	.short	(.L_1186 - .L_1185)
.L_1185:
        /*00f0*/ 	.word	0x00000000


	//----- nvinfo : EIATTR_CBANK_PARAM_SIZE
	.align		4
.L_1186:
        /*00f4*/ 	.byte	0x03, 0x19
        /*00f6*/ 	.short	0x00e8


	//----- nvinfo : EIATTR_PARAM_CBANK
	.align		4
        /*00f8*/ 	.byte	0x04, 0x0a
        /*00fa*/ 	.short	(.L_1188 - .L_1187)
	.align		4
.L_1187:
        /*00fc*/ 	.word	index@(.nv.constant0._ZN10layer_norm13ln_fwd_kernelINS_13Kernel_traitsI13__nv_bfloat16S2_S2_S2_fjLj768ELj1ELj4ELj1ELj16ENS_18Kernel_traits_baseILj768ES2_S2_S2_S2_fjLj128EEEEELb1ELb0ELb1ELb1EEEvNS_9FwdParamsE)
        /*0100*/ 	.short	0x0380
        /*0102*/ 	.short	0x00e8


	//----- nvinfo : EIATTR_SW_WAR
	.align		4
.L_1188:
        /*0104*/ 	.byte	0x04, 0x36
        /*0106*/ 	.short	(.L_1190 - .L_1189)
.L_1189:
        /*0108*/ 	.word	0x00000008
.L_1190:


//--------------------- .nv.info._ZN10layer_norm13ln_fwd_kernelINS_13Kernel_traitsI13__nv_bfloat16S2_S2_S2_fjLj768ELj1ELj4ELj1ELj16ENS_18Kernel_traits_baseILj768ES2_S2_S2_S2_fjLj128EEEEELb1ELb1ELb0ELb0EEEvNS_9FwdParamsE --------------------------
	.section	.nv.info._ZN10layer_norm13ln_fwd_kernelINS_13Kernel_traitsI13__nv_bfloat16S2_S2_S2_fjLj768ELj1ELj4ELj1ELj16ENS_18Kernel_traits_baseILj768ES2_S2_S2_S2_fjLj128EEEEELb1ELb1ELb0ELb0EEEvNS_9FwdParamsE,"",@"SHT_CUDA_INFO"
	.sectionflags	@""
	.align	4


	//----- nvinfo : EIATTR_CUDA_API_VERSION
	.align		4
        /*0000*/ 	.byte	0x04, 0x37
        /*0002*/ 	.short	(.L_1192 - .L_1191)
.L_1191:
        /*0004*/ 	.word	0x00000082


	//----- nvinfo : EIATTR_KPARAM_INFO
	.align		4
.L_1192:
        /*0008*/ 	.byte	0x04, 0x17
        /*000a*/ 	.short	(.L_1194 - .L_1193)
.L_1193:
        /*000c*/ 	.word	0x00000000
        /*0010*/ 	.short	0x0000
        /*0012*/ 	.short	0x0000
        /*0014*/ 	.byte	0x00, 0xf0, 0xa1, 0x03


	//----- nvinfo : EIATTR_SPARSE_MMA_MASK
	.align		4
.L_1194:
        /*0018*/ 	.byte	0x03, 0x50
        /*001a*/ 	.short	0x0000


	//----- nvinfo : EIATTR_MAXREG_COUNT
	.align		4
        /*001c*/ 	.byte	0x03, 0x1b
        /*001e*/ 	.short	0x00ff


	//----- nvinfo : EIATTR_MERCURY_ISA_VERSION
	.align		4
        /*0020*/ 	.byte	0x03, 0x5f
        /*0022*/ 	.short	0x0101


	//----- nvinfo : EIATTR_COOP_GROUP_MASK_REGIDS
	.align		4
        /*0024*/ 	.byte	0x04, 0x29
        /*0026*/ 	.short	(.L_1196 - .L_1195)


	//   ....[0]....
.L_1195:
        /*0028*/ 	.word	0xffffffff


	//   ....[1]....
        /*002c*/ 	.word	0xffffffff


	//   ....[2]....
        /*0030*/ 	.word	0xffffffff


	//   ....[3]....
        /*0034*/ 	.word	0xffffffff


	//   ....[4]....
        /*0038*/ 	.word	0xffffffff


	//   ....[5]....
        /*003c*/ 	.word	0xffffffff


	//   ....[6]....
        /*0040*/ 	.word	0xffffffff


	//   ....[7]....
        /*0044*/ 	.word	0xffffffff


	//   ....[8]....
        /*0048*/ 	.word	0xffffffff


	//   ....[9]....
        /*004c*/ 	.word	0xffffffff


	//   ....[10]....
        /*0050*/ 	.word	0x05000078


	//   ....[11]....
        /*0054*/ 	.word	0x05000078


	//   ....[12]....
        /*0058*/ 	.word	0x05000078


	//   ....[13]....
        /*005c*/ 	.word	0x05000078


	//   ....[14]....
        /*0060*/ 	.word	0x05000078


	//   ....[15]....
        /*0064*/ 	.word	0x05000078


	//   ....[16]....
        /*0068*/ 	.word	0x05000078


	//   ....[17]....
        /*006c*/ 	.word	0x05000078


	//   ....[18]....
        /*0070*/ 	.word	0x05000078


	//   ....[19]....
        /*0074*/ 	.word	0x05000078


	//----- nvinfo : EIATTR_COOP_GROUP_INSTR_OFFSETS
	.align		4
.L_1196:
        /*0078*/ 	.byte	0x04, 0x28
        /*007a*/ 	.short	(.L_1198 - .L_1197)


	//   ....[0]....
.L_1197:
        /*007c*/ 	.word	0x00011100


	//   ....[1]....
        /*0080*/ 	.word	0x00011120


	//   ....[2]....
        /*0084*/ 	.word	0x00011140


	//   ....[3]....
        /*0088*/ 	.word	0x00011160


	//   ....[4]....
        /*008c*/ 	.word	0x00011190


	//   ....[5]....
        /*0090*/ 	.word	0x000114d0


	//   ....[6]....
        /*0094*/ 	.word	0x000114f0


	//   ....[7]....
        /*0098*/ 	.word	0x00011510


	//   ....[8]....
        /*009c*/ 	.word	0x00011530


	//   ....[9]....
        /*00a0*/ 	.word	0x00011550


	//   ....[10]....
        /*00a4*/ 	.word	0x000120a0


	//   ....[11]....
        /*00a8*/ 	.word	0x00012140


	//   ....[12]....
        /*00ac*/ 	.word	0x000121b0


	//   ....[13]....
        /*00b0*/ 	.word	0x00012220


	//   ....[14]....
        /*00b4*/ 	.word	0x000122a0


	//   ....[15]....
        /*00b8*/ 	.word	0x00012630


	//   ....[16]....
        /*00bc*/ 	.word	0x000126a0


	//   ....[17]....
        /*00c0*/ 	.word	0x00012710


	//   ....[18]....
        /*00c4*/ 	.word	0x00012780


	//   ....[19]....
        /*00c8*/ 	.word	0x000127f0


	//----- nvinfo : EIATTR_VRC_CTA_INIT_COUNT
	.align		4
.L_1198:
        /*00cc*/ 	.byte	0x02, 0x4a
	.zero		1
	.zero		1


	//----- nvinfo : EIATTR_EXIT_INSTR_OFFSETS
	.align		4
        /*00d0*/ 	.byte	0x04, 0x1c
        /*00d2*/ 	.short	(.L_1200 - .L_1199)


	//   ....[0]....
.L_1199:
        /*00d4*/ 	.word	0x000007c0


	//   ....[1]....
        /*00d8*/ 	.word	0x00012030


	//----- nvinfo : EIATTR_INDIRECT_BRANCH_TARGETS
	.align		4
.L_1200:
        /*00dc*/ 	.byte	0x04, 0x34
        /*00de*/ 	.short	(.L_1202 - .L_1201)


	//   ....[0]....
.L_1201:
        /*00e0*/ 	.word	.L_x_28550@srel
        /*00e4*/ 	.short	0x0
        /*00e6*/ 	.short	0x0
        /*00e8*/ 	.word	0x3
        /*00ec*/ 	.word	.L_x_28551@srel
        /*00f0*/ 	.word	.L_x_28552@srel
        /*00f4*/ 	.word	.L_x_28553@srel


	//----- nvinfo : EIATTR_MAX_THREADS
	.align		4
.L_1202:
        /*00f8*/ 	.byte	0x04, 0x05
        /*00fa*/ 	.short	(.L_1204 - .L_1203)
.L_1203:
        /*00fc*/ 	.word	0x00000080
        /*0100*/ 	.word	0x00000001
        /*0104*/ 	.word	0x00000001


	//----- nvinfo : EIATTR_CRS_STACK_SIZE
	.align		4
.L_1204:
        /*0108*/ 	.byte	0x04, 0x1e
        /*010a*/ 	.short	(.L_1206 - .L_1205)
.L_1205:
        /*010c*/ 	.word	0x00000000


	//----- nvinfo : EIATTR_CBANK_PARAM_SIZE
	.align		4
.L_1206:
        /*0110*/ 	.byte	0x03, 0x19
        /*0112*/ 	.short	0x00e8


	//----- nvinfo : EIATTR_PARAM_CBANK
	.align		4
        /*0114*/ 	.byte	0x04, 0x0a
        /*0116*/ 	.short	(.L_1208 - .L_1207)
	.align		4
.L_1207:
        /*0118*/ 	.word	index@(.nv.constant0._ZN10layer_norm13ln_fwd_kernelINS_13Kernel_traitsI13__nv_bfloat16S2_S2_S2_fjLj768ELj1ELj4ELj1ELj16ENS_18Kernel_traits_baseILj768ES2_S2_S2_S2_fjLj128EEEEELb1ELb1ELb0ELb0EEEvNS_9FwdParamsE)
        /*011c*/ 	.short	0x0380
        /*011e*/ 	.short	0x00e8


	//----- nvinfo : EIATTR_SW_WAR
	.align		4
.L_1208:
        /*0120*/ 	.byte	0x04, 0x36
        /*0122*/ 	.short	(.L_1210 - .L_1209)
.L_1209:
        /*0124*/ 	.word	0x00000008
.L_1210:


//--------------------- .nv.info._ZN10layer_norm13ln_fwd_kernelINS_13Kernel_traitsI13__nv_bfloat16S2_S2_S2_fjLj768ELj1ELj4ELj1ELj16ENS_18Kernel_traits_baseILj768ES2_S2_S2_S2_fjLj128EEEEELb1ELb1ELb0ELb1EEEvNS_9FwdParamsE --------------------------
	.section	.nv.info._ZN10layer_norm13ln_fwd_kernelINS_13Kernel_traitsI13__nv_bfloat16S2_S2_S2_fjLj768ELj1ELj4ELj1ELj16ENS_18Kernel_traits_baseILj768ES2_S2_S2_S2_fjLj128EEEEELb1ELb1ELb0ELb1EEEvNS_9FwdParamsE,"",@"SHT_CUDA_INFO"
	.sectionflags	@""
	.align	4


	//----- nvinfo : EIATTR_CUDA_API_VERSION
	.align		4
        /*0000*/ 	.byte	0x04, 0x37
        /*0002*/ 	.short	(.L_1212 - .L_1211)
.L_1211:
        /*0004*/ 	.word	0x00000082


	//----- nvinfo : EIATTR_KPARAM_INFO
	.align		4
.L_1212:
        /*0008*/ 	.byte	0x04, 0x17
        /*000a*/ 	.short	(.L_1214 - .L_1213)
.L_1213:
        /*000c*/ 	.word	0x00000000
        /*0010*/ 	.short	0x0000
        /*0012*/ 	.short	0x0000
        /*0014*/ 	.byte	0x00, 0xf0, 0xa1, 0x03


	//----- nvinfo : EIATTR_SPARSE_MMA_MASK
	.align		4
.L_1214:
        /*0018*/ 	.byte	0x03, 0x50
        /*001a*/ 	.short	0x0000


	//----- nvinfo : EIATTR_MAXREG_COUNT
	.align		4
        /*001c*/ 	.byte	0x03, 0x1b
        /*001e*/ 	.short	0x00ff


	//----- nvinfo : EIATTR_MERCURY_ISA_VERSION
	.align		4
        /*0020*/ 	.byte	0x03, 0x5f
        /*0022*/ 	.short	0x0101


	//----- nvinfo : EIATTR_COOP_GROUP_MASK_REGIDS
	.align		4
        /*0024*/ 	.byte	0x04, 0x29
        /*0026*/ 	.short	(.L_1216 - .L_1215)


	//   ....[0]....
.L_1215:
        /*0028*/ 	.word	0xffffffff


	//   ....[1]....
        /*002c*/ 	.word	0xffffffff


	//   ....[2]....
        /*0030*/ 	.word	0xffffffff


	//   ....[3]....
        /*0034*/ 	.word	0xffffffff


	//   ....[4]....
        /*0038*/ 	.word	0xffffffff


	//   ....[5]....
        /*003c*/ 	.word	0xffffffff


	//   ....[6]....
        /*0040*/ 	.word	0xffffffff


	//   ....[7]....
        /*0044*/ 	.word	0xffffffff


	//   ....[8]....
        /*0048*/ 	.word	0xffffffff


	//   ....[9]....
        /*004c*/ 	.word	0xffffffff


	//   ....[10]....
        /*0050*/ 	.word	0x05000034


	//   ....[11]....
        /*0054*/ 	.word	0x05000034


	//   ....[12]....
        /*0058*/ 	.word	0x05000034


	//   ....[13]....
        /*005c*/ 	.word	0x05000034


	//   ....[14]....
        /*0060*/ 	.word	0x05000034


	//   ....[15]....
        /*0064*/ 	.word	0x05000034


	//   ....[16]....
        /*0068*/ 	.word	0x05000034


	//   ....[17]....
        /*006c*/ 	.word	0x05000034


	//   ....[18]....
        /*0070*/ 	.word	0x05000034


	//   ....[19]....
        /*0074*/ 	.word	0x05000034


	//----- nvinfo : EIATTR_COOP_GROUP_INSTR_OFFSETS
	.align		4
.L_1216:
        /*0078*/ 	.byte	0x04, 0x28
        /*007a*/ 	.short	(.L_1218 - .L_1217)


	//   ....[0]....
.L_1217:
        /*007c*/ 	.word	0x000110c0


	//   ....[1]....
        /*0080*/ 	.word	0x000110e0


	//   ....[2]....
        /*0084*/ 	.word	0x00011100


	//   ....[3]....
        /*0088*/ 	.word	0x00011120


	//   ....[4]....
        /*008c*/ 	.word	0x00011150


	//   ....[5]....
        /*0090*/ 	.word	0x00011480


	//   ....[6]....
        /*0094*/ 	.word	0x000114a0


	//   ....[7]....
        /*0098*/ 	.word	0x000114c0


	//   ....[8]....
        /*009c*/ 	.word	0x000114e0


	//   ....[9]....
        /*00a0*/ 	.word	0x00011500


	//   ....[10]....
        /*00a4*/ 	.word	0x00011c70


	//   ....[11]....
        /*00a8*/ 	.word	0x00011d10


	//   ....[12]....
        /*00ac*/ 	.word	0x00011d80


	//   ....[13]....
        /*00b0*/ 	.word	0x00011df0


	//   ....[14]....
        /*00b4*/ 	.word	0x00011e70


	//   ....[15]....
        /*00b8*/ 	.word	0x000121f0


	//   ....[16]....
        /*00bc*/ 	.word	0x00012260


	//   ....[17]....
        /*00c0*/ 	.word	0x000122d0


	//   ....[18]....
        /*00c4*/ 	.word	0x00012340


	//   ....[19]....
        /*00c8*/ 	.word	0x000123b0


	//----- nvinfo : EIATTR_VRC_CTA_INIT_COUNT
	.align		4
.L_1218:
        /*00cc*/ 	.byte	0x02, 0x4a
	.zero		1
	.zero		1


	//----- nvinfo : EIATTR_EXIT_INSTR_OFFSETS
	.align		4
        /*00d0*/ 	.byte	0x04, 0x1c
        /*00d2*/ 	.short	(.L_1220 - .L_1219)


	//   ....[0]....
.L_1219:
        /*00d4*/ 	.word	0x00000390


	//   ....[1]....
        /*00d8*/ 	.word	0x00011c00


	//----- nvinfo : EIATTR_INDIRECT_BRANCH_TARGETS
	.align		4
.L_1220:
        /*00dc*/ 	.byte	0x04, 0x34
        /*00de*/ 	.short	(.L_1222 - .L_1221)


	//   ....[0]....
.L_1221:
        /*00e0*/ 	.word	.L_x_28554@srel
        /*00e4*/ 	.short	0x0
        /*00e6*/ 	.short	0x0
        /*00e8*/ 	.word	0x3
        /*00ec*/ 	.word	.L_x_28555@srel
        /*00f0*/ 	.word	.L_x_28556@srel
        /*00f4*/ 	.word	.L_x_28557@srel


	//----- nvinfo : EIATTR_MAX_THREADS
	.align		4
.L_1222:
        /*00f8*/ 	.byte	0x04, 0x05
        /*00fa*/ 	.short	(.L_1224 - .L_1223)
.L_1223:
        /*00fc*/ 	.word	0x00000080
        /*0100*/ 	.word	0x00000001
        /*0104*/ 	.word	0x00000001


	//----- nvinfo : EIATTR_CRS_STACK_SIZE
	.align		4
.L_1224:
        /*0108*/ 	.byte	0x04, 0x1e
        /*010a*/ 	.short	(.L_1226 - .L_1225)
.L_1225:
        /*010c*/ 	.word	0x00000000


	//----- nvinfo : EIATTR_CBANK_PARAM_SIZE
	.align		4
.L_1226:
        /*0110*/ 	.byte	0x03, 0x19
        /*0112*/ 	.short	0x00e8


	//----- nvinfo : EIATTR_PARAM_CBANK
	.align		4
        /*0114*/ 	.byte	0x04, 0x0a
        /*0116*/ 	.short	(.L_1228 - .L_1227)
	.align		4
.L_1227:
        /*0118*/ 	.word	index@(.nv.constant0._ZN10layer_norm13ln_fwd_kernelINS_13Kernel_traitsI13__nv_bfloat16S2_S2_S2_fjLj768ELj1ELj4ELj1ELj16ENS_18Kernel_traits_baseILj768ES2_S2_S2_S2_fjLj128EEEEELb1ELb1ELb0ELb1EEEvNS_9FwdParamsE)
        /*011c*/ 	.short	0x0380
        /*011e*/ 	.short	0x00e8


	//----- nvinfo : EIATTR_SW_WAR
	.align		4
.L_1228:
        /*0120*/ 	.byte	0x04, 0x36
        /*0122*/ 	.short	(.L_1230 - .L_1229)
.L_1229:
        /*0124*/ 	.word	0x00000008
.L_1230:


//--------------------- .nv.info._ZN10layer_norm13ln_fwd_kernelINS_13Kernel_traitsI13__nv_bfloat16S2_S2_S2_fjLj768ELj1ELj4ELj1ELj16ENS_18Kernel_traits_baseILj768ES2_S2_S2_S2_fjLj128EEEEELb1ELb1ELb1ELb0EEEvNS_9FwdParamsE --------------------------
	.section	.nv.info._ZN10layer_norm13ln_fwd_kernelINS_13Kernel_traitsI13__nv_bfloat16S2_S2_S2_fjLj768ELj1ELj4ELj1ELj16ENS_18Kernel_traits_baseILj768ES2_S2_S2_S2_fjLj128EEEEELb1ELb1ELb1ELb0EEEvNS_9FwdParamsE,"",@"SHT_CUDA_INFO"
	.sectionflags	@""
	.align	4


	//----- nvinfo : EIATTR_CUDA_API_VERSION
	.align		4
        /*0000*/ 	.byte	0x04, 0x37
        /*0002*/ 	.short	(.L_1232 - .L_1231)
.L_1231:
        /*0004*/ 	.word	0x00000082


	//----- nvinfo : EIATTR_KPARAM_INFO
	.align		4
.L_1232:
        /*0008*/ 	.byte	0x04, 0x17
        /*000a*/ 	.short	(.L_1234 - .L_1233)
.L_1233:
        /*000c*/ 	.word	0x00000000
        /*0010*/ 	.short	0x0000
        /*0012*/ 	.short	0x0000
        /*0014*/ 	.byte	0x00, 0xf0, 0xa1, 0x03


	//----- nvinfo : EIATTR_SPARSE_MMA_MASK
	.align		4
.L_1234:
        /*0018*/ 	.byte	0x03, 0x50
        /*001a*/ 	.short	0x0000


	//----- nvinfo : EIATTR_MAXREG_COUNT
	.align		4
        /*001c*/ 	.byte	0x03, 0x1b
        /*001e*/ 	.short	0x00ff


	//----- nvinfo : EIATTR_MERCURY_ISA_VERSION
	.align		4
        /*0020*/ 	.byte	0x03, 0x5f
        /*0022*/ 	.short	0x0101


	//----- nvinfo : EIATTR_COOP_GROUP_MASK_REGIDS
	.align		4
        /*0024*/ 	.byte	0x04, 0x29
        /*0026*/ 	.short	(.L_1236 - .L_1235)


	//   ....[0]....
.L_1235:
        /*0028*/ 	.word	0xffffffff


	//   ....[1]....
        /*002c*/ 	.word	0xffffffff


	//   ....[2]....
        /*0030*/ 	.word	0xffffffff


	//   ....[3]....
        /*0034*/ 	.word	0xffffffff


	//   ....[4]....
        /*0038*/ 	.word	0xffffffff


	//   ....[5]....
        /*003c*/ 	.word	0xffffffff


	//   ....[6]....
        /*0040*/ 	.word	0xffffffff


	//   ....[7]....
        /*0044*/ 	.word	0xffffffff


	//   ....[8]....
        /*0048*/ 	.word	0xffffffff


	//   ....[9]....
        /*004c*/ 	.word	0xffffffff


	//   ....[10]....
        /*0050*/ 	.word	0x05000084


	//   ....[11]....
        /*0054*/ 	.word	0x05000084


	//   ....[12]....
        /*0058*/ 	.word	0x05000084


	//   ....[13]....
        /*005c*/ 	.word	0x05000084


	//   ....[14]....
        /*0060*/ 	.word	0x05000084


	//   ....[15]....
        /*0064*/ 	.word	0x05000084


	//   ....[16]....
        /*0068*/ 	.word	0x05000084


	//   ....[17]....
        /*006c*/ 	.word	0x05000084


	//   ....[18]....
        /*0070*/ 	.word	0x05000084


	//   ....[19]....
        /*0074*/ 	.word	0x05000084


	//----- nvinfo : EIATTR_COOP_GROUP_INSTR_OFFSETS
	.align		4
.L_1236:
        /*0078*/ 	.byte	0x04, 0x28
        /*007a*/ 	.short	(.L_1238 - .L_1237)


	//   ....[0]....
.L_1237:
        /*007c*/ 	.word	0x00012a40


	//   ....[1]....
        /*0080*/ 	.word	0x00012a60


	//   ....[2]....
        /*0084*/ 	.word	0x00012a80


	//   ....[3]....
        /*0088*/ 	.word	0x00012aa0


	//   ....[4]....
        /*008c*/ 	.word	0x00012ad0


	//   ....[5]....
        /*0090*/ 	.word	0x00012e10


	//   ....[6]....
        /*0094*/ 	.word	0x00012e30


	//   ....[7]....
        /*0098*/ 	.word	0x00012e50


	//   ....[8]....
        /*009c*/ 	.word	0x00012e70


	//   ....[9]....
        /*00a0*/ 	.word	0x00012e90


	//   ....[10]....
        /*00a4*/ 	.word	0x00013a30


	//   ....[11]....
        /*00a8*/ 	.word	0x00013ad0


	//   ....[12]....
        /*00ac*/ 	.word	0x00013b40


	//   ....[13]....
        /*00b0*/ 	.word	0x00013bb0


	//   ....[14]....
        /*00b4*/ 	.word	0x00013c30


	//   ....[15]....
        /*00b8*/ 	.word	0x00013fc0


	//   ....[16]....
        /*00bc*/ 	.word	0x00014030


	//   ....[17]....
        /*00c0*/ 	.word	0x000140a0


	//   ....[18]....
        /*00c4*/ 	.word	0x00014110


	//   ....[19]....
        /*00c8*/ 	.word	0x00014180


	//----- nvinfo : EIATTR_VRC_CTA_INIT_COUNT
	.align		4
.L_1238:
        /*00cc*/ 	.byte	0x02, 0x4a
	.zero		1
	.zero		1


	//----- nvinfo : EIATTR_EXIT_INSTR_OFFSETS
	.align		4
        /*00d0*/ 	.byte	0x04, 0x1c
        /*00d2*/ 	.short	(.L_1240 - .L_1239)


	//   ....[0]....
.L_1239:
        /*00d4*/ 	.word	0x000007c0


	//   ....[1]....
        /*00d8*/ 	.word	0x000139c0


	//----- nvinfo : EIATTR_MAX_THREADS
	.align		4
.L_1240:
        /*00dc*/ 	.byte	0x04, 0x05
        /*00de*/ 	.short	(.L_1242 - .L_1241)
.L_1241:
        /*00e0*/ 	.word	0x00000080
        /*00e4*/ 	.word	0x00000001
        /*00e8*/ 	.word	0x00000001


	//----- nvinfo : EIATTR_CRS_STACK_SIZE
	.align		4
.L_1242:
        /*00ec*/ 	.byte	0x04, 0x1e
        /*00ee*/ 	.short	(.L_1244 - .L_1243)
.L_1243:
        /*00f0*/ 	.word	0x00000000


	//----- nvinfo : EIATTR_CBANK_PARAM_SIZE
	.align		4
.L_1244:
        /*00f4*/ 	.byte	0x03, 0x19
        /*00f6*/ 	.short	0x00e8


	//----- nvinfo : EIATTR_PARAM_CBANK
	.align		4
        /*00f8*/ 	.byte	0x04, 0x0a
        /*00fa*/ 	.short	(.L_1246 - .L_1245)
	.align		4
.L_1245:
        /*00fc*/ 	.word	index@(.nv.constant0._ZN10layer_norm13ln_fwd_kernelINS_13Kernel_traitsI13__nv_bfloat16S2_S2_S2_fjLj768ELj1ELj4ELj1ELj16ENS_18Kernel_traits_baseILj768ES2_S2_S2_S2_fjLj128EEEEELb1ELb1ELb1ELb0EEEvNS_9FwdParamsE)
        /*0100*/ 	.short	0x0380
        /*0102*/ 	.short	0x00e8


	//----- nvinfo : EIATTR_SW_WAR
	.align		4
.L_1246:
        /*0104*/ 	.byte	0x04, 0x36
        /*0106*/ 	.short	(.L_1248 - .L_1247)
.L_1247:
        /*0108*/ 	.word	0x00000008
.L_1248:


//--------------------- .nv.info._ZN10layer_norm13ln_fwd_kernelINS_13Kernel_traitsI13__nv_bfloat16S2_S2_S2_fjLj768ELj1ELj4ELj1ELj16ENS_18Kernel_traits_baseILj768ES2_S2_S2_S2_fjLj128EEEEELb1ELb1ELb1ELb1EEEvNS_9FwdParamsE --------------------------
	.section	.nv.info._ZN10layer_norm13ln_fwd_kernelINS_13Kernel_traitsI13__nv_bfloat16S2_S2_S2_fjLj768ELj1ELj4ELj1ELj16ENS_18Kernel_traits_baseILj768ES2_S2_S2_S2_fjLj128EEEEELb1ELb1ELb1ELb1EEEvNS_9FwdParamsE,"",@"SHT_CUDA_INFO"
	.sectionflags	@""
	.align	4


	//----- nvinfo : EIATTR_CUDA_API_VERSION
	.align		4
        /*0000*/ 	.byte	0x04, 0x37
        /*0002*/ 	.short	(.L_1250 - .L_1249)
.L_1249:
        /*0004*/ 	.word	0x00000082


	//----- nvinfo : EIATTR_KPARAM_INFO
	.align		4
.L_1250:
        /*0008*/ 	.byte	0x04, 0x17
        /*000a*/ 	.short	(.L_1252 - .L_1251)
.L_1251:
        /*000c*/ 	.word	0x00000000
        /*0010*/ 	.short	0x0000
        /*0012*/ 	.short	0x0000
        /*0014*/ 	.byte	0x00, 0xf0, 0xa1, 0x03


	//----- nvinfo : EIATTR_SPARSE_MMA_MASK
	.align		4
.L_1252:
        /*0018*/ 	.byte	0x03, 0x50
        /*001a*/ 	.short	0x0000


	//----- nvinfo : EIATTR_MAXREG_COUNT
	.align		4
        /*001c*/ 	.byte	0x03, 0x1b
        /*001e*/ 	.short	0x00ff


	//----- nvinfo : EIATTR_MERCURY_ISA_VERSION
	.align		4
        /*0020*/ 	.byte	0x03, 0x5f
        /*0022*/ 	.short	0x0101


	//----- nvinfo : EIATTR_COOP_GROUP_MASK_REGIDS
	.align		4
        /*0024*/ 	.byte	0x04, 0x29
        /*0026*/ 	.short	(.L_1254 - .L_1253)


	//   ....[0]....
.L_1253:
        /*0028*/ 	.word	0xffffffff


	//   ....[1]....
        /*002c*/ 	.word	0xffffffff


	//   ....[2]....
        /*0030*/ 	.word	0xffffffff


	//   ....[3]....
        /*0034*/ 	.word	0xffffffff


	//   ....[4]....
        /*0038*/ 	.word	0xffffffff


	//   ....[5]....
        /*003c*/ 	.word	0xffffffff


	//   ....[6]....
        /*0040*/ 	.word	0xffffffff


	//   ....[7]....
        /*0044*/ 	.word	0xffffffff


	//   ....[8]....
        /*0048*/ 	.word	0xffffffff


	//   ....[9]....
        /*004c*/ 	.word	0xffffffff


	//   ....[10]....
        /*0050*/ 	.word	0x05000073


	//   ....[11]....
        /*0054*/ 	.word	0x05000073


	//   ....[12]....
        /*0058*/ 	.word	0x05000073


	//   ....[13]....
        /*005c*/ 	.word	0x05000073


	//   ....[14]....
        /*0060*/ 	.word	0x05000073


	//   ....[15]....
        /*0064*/ 	.word	0x05000073


	//   ....[16]....
        /*0068*/ 	.word	0x05000073


	//   ....[17]....
        /*006c*/ 	.word	0x05000073


	//   ....[18]....
        /*0070*/ 	.word	0x05000073


	//   ....[19]....
        /*0074*/ 	.word	0x05000073


	//----- nvinfo : EIATTR_COOP_GROUP_INSTR_OFFSETS
	.align		4
.L_1254:
        /*0078*/ 	.byte	0x04, 0x28
        /*007a*/ 	.short	(.L_1256 - .L_1255)


	//   ....[0]....
.L_1255:
        /*007c*/ 	.word	0x00012900


	//   ....[1]....
        /*0080*/ 	.word	0x00012930


	//   ....[2]....
        /*0084*/ 	.word	0x00012950


	//   ....[3]....
        /*0088*/ 	.word	0x00012970


	//   ....[4]....
        /*008c*/ 	.word	0x00012990


	//   ....[5]....
        /*0090*/ 	.word	0x00012cc0


	//   ....[6]....
        /*0094*/ 	.word	0x00012ce0


	//   ....[7]....
        /*0098*/ 	.word	0x00012d00


	//   ....[8]....
        /*009c*/ 	.word	0x00012d20


	//   ....[9]....
        /*00a0*/ 	.word	0x00012d40


	//   ....[10]....
        /*00a4*/ 	.word	0x00013850


	//   ....[11]....
        /*00a8*/ 	.word	0x00013900


	//   ....[12]....
        /*00ac*/ 	.word	0x00013970


	//   ....[13]....
        /*00b0*/ 	.word	0x000139e0


	//   ....[14]....
        /*00b4*/ 	.word	0x00013a50


	//   ....[15]....
        /*00b8*/ 	.word	0x00013dd0


	//   ....[16]....
        /*00bc*/ 	.word	0x00013e40


	//   ....[17]....
        /*00c0*/ 	.word	0x00013eb0


	//   ....[18]....
        /*00c4*/ 	.word	0x00013f20


	//   ....[19]....
        /*00c8*/ 	.word	0x00013f90


	//----- nvinfo : EIATTR_VRC_CTA_INIT_COUNT
	.align		4
.L_1256:
        /*00cc*/ 	.byte	0x02, 0x4a
	.zero		1
	.zero		1


	//----- nvinfo : EIATTR_EXIT_INSTR_OFFSETS
	.align		4
        /*00d0*/ 	.byte	0x04, 0x1c
        /*00d2*/ 	.short	(.L_1258 - .L_1257)


	//   ....[0]....
.L_1257:
        /*00d4*/ 	.word	0x000002e0


	//   ....[1]....
        /*00d8*/ 	.word	0x000137e0


	//----- nvinfo : EIATTR_MAX_THREADS
	.align		4
.L_1258:
        /*00dc*/ 	.byte	0x04, 0x05
        /*00de*/ 	.short	(.L_1260 - .L_1259)
.L_1259:
        /*00e0*/ 	.word	0x00000080
        /*00e4*/ 	.word	0x00000001
        /*00e8*/ 	.word	0x00000001


	//----- nvinfo : EIATTR_CRS_STACK_SIZE
	.align		4
.L_1260:
        /*00ec*/ 	.byte	0x04, 0x1e
        /*00ee*/ 	.short	(.L_1262 - .L_1261)
.L_1261:
        /*00f0*/ 	.word	0x00000000


	//----- nvinfo : EIATTR_CBANK_PARAM_SIZE
	.align		4
.L_1262:
        /*00f4*/ 	.byte	0x03, 0x19
        /*00f6*/ 	.short	0x00e8


	//----- nvinfo : EIATTR_PARAM_CBANK
	.align		4
        /*00f8*/ 	.byte	0x04, 0x0a
        /*00fa*/ 	.short	(.L_1264 - .L_1263)
	.align		4
.L_1263:
        /*00fc*/ 	.word	index@(.nv.constant0._ZN10layer_norm13ln_fwd_kernelINS_13Kernel_traitsI13__nv_bfloat16S2_S2_S2_fjLj768ELj1ELj4ELj1ELj16ENS_18Kernel_traits_baseILj768ES2_S2_S2_S2_fjLj128EEEEELb1ELb1ELb1ELb1EEEvNS_9FwdParamsE)
        /*0100*/ 	.short	0x0380
        /*0102*/ 	.short	0x00e8


	//----- nvinfo : EIATTR_SW_WAR
	.align		4
.L_1264:
        /*0104*/ 	.byte	0x04, 0x36
        /*0106*/ 	.short	(.L_1266 - .L_1265)
.L_1265:
        /*0108*/ 	.word	0x00000008
.L_1266:


//--------------------- .nv.info._ZN10layer_norm13ln_fwd_kernelINS_13Kernel_traitsI6__halfS2_S2_S2_fjLj768ELj1ELj4ELj1ELj16ENS_18Kernel_traits_baseILj768ES2_S2_S2_S2_fjLj128EEEEELb0ELb0ELb0ELb0EEEvNS_9FwdParamsE --------------------------
	.section	.nv.info._ZN10layer_norm13ln_fwd_kernelINS_13Kernel_traitsI6__halfS2_S2_S2_fjLj768ELj1ELj4ELj1ELj16ENS_18Kernel_traits_baseILj768ES2_S2_S2_S2_fjLj128EEEEELb0ELb0ELb0ELb0EEEvNS_9FwdParamsE,"",@"SHT_CUDA_INFO"
	.sectionflags	@""
	.align	4


	//----- nvinfo : EIATTR_CUDA_API_VERSION
	.align		4
        /*0000*/ 	.byte	0x04, 0x37
        /*0002*/ 	.short	(.L_1268 - .L_1267)
.L_1267:
        /*0004*/ 	.word	0x00000082


	//----- nvinfo : EIATTR_KPARAM_INFO
	.align		4
.L_1268:
        /*0008*/ 	.byte	0x04, 0x17
        /*000a*/ 	.short	(.L_1270 - .L_1269)
.L_1269:
        /*000c*/ 	.word	0x00000000
        /*0010*/ 	.short	0x0000
        /*0012*/ 	.short	0x0000
        /*0014*/ 	.byte	0x00, 0xf0, 0xa1, 0x03


	//----- nvinfo : EIATTR_SPARSE_MMA_MASK
	.align		4
.L_1270:
        /*0018*/ 	.byte	0x03, 0x50
        /*001a*/ 	.short	0x0000


	//----- nvinfo : EIATTR_MAXREG_COUNT
	.align		4
        /*001c*/ 	.byte	0x03, 0x1b
        /*001e*/ 	.short	0x00ff


	//----- nvinfo : EIATTR_MERCURY_ISA_VERSION
	.align		4
        /*0020*/ 	.byte	0x03, 0x5f
        /*0022*/ 	.short	0x0101


	//----- nvinfo : EIATTR_COOP_GROUP_MASK_REGIDS
	.align		4
        /*0024*/ 	.byte	0x04, 0x29
        /*0026*/ 	.short	(.L_1272 - .L_1271)


	//   ....[0]....
.L_1271:
        /*0028*/ 	.word	0xffffffff


	//   ....[1]....
        /*002c*/ 	.word	0xffffffff


	//   ....[2]....
        /*0030*/ 	.word	0xffffffff


	//   ....[3]....
        /*0034*/ 	.word	0xffffffff


	//   ....[4]....
        /*0038*/ 	.word	0xffffffff


	//   ....[5]....
        /*003c*/ 	.word	0xffffffff


	//   ....[6]....
        /*0040*/ 	.word	0xffffffff


	//   ....[7]....
        /*0044*/ 	.word	0xffffffff


	//   ....[8]....
        /*0048*/ 	.word	0xffffffff


	//   ....[9]....
        /*004c*/ 	.word	0xffffffff


	//   ....[10]....
        /*0050*/ 	.word	0x05000026


	//   ....[11]....
        /*0054*/ 	.word	0x05000026


	//   ....[12]....
        /*0058*/ 	.word	0x05000026


	//   ....[13]....
        /*005c*/ 	.word	0x05000026


	//   ....[14]....
        /*0060*/ 	.word	0x05000026


	//   ....[15]....
        /*0064*/ 	.word	0x05000026


	//   ....[16]....
        /*0068*/ 	.word	0x05000026


	//   ....[17]....
        /*006c*/ 	.word	0x05000026


	//   ....[18]....
        /*0070*/ 	.word	0x05000026


	//   ....[19]....
        /*0074*/ 	.word	0x05000026


	//----- nvinfo : EIATTR_COOP_GROUP_INSTR_OFFSETS
	.align		4
.L_1272:
        /*0078*/ 	.byte	0x04, 0x28
        /*007a*/ 	.short	(.L_1274 - .L_1273)


	//   ....[0]....
.L_1273:
        /*007c*/ 	.word	0x00001870


	//   ....[1]....
        /*0080*/ 	.word	0x00001890


	//   ....[2]....
        /*0084*/ 	.word	0x000018b0


	//   ....[3]....
        /*0088*/ 	.word	0x000018d0


	//   ....[4]....
        /*008c*/ 	.word	0x00001900


	//   ....[5]....
        /*0090*/ 	.word	0x00001c40


	//   ....[6]....
        /*0094*/ 	.word	0x00001c60


	//   ....[7]....
        /*0098*/ 	.word	0x00001c80


	//   ....[8]....
        /*009c*/ 	.word	0x00001ca0


	//   ....[9]....
        /*00a0*/ 	.word	0x00001cc0


	//   ....[10]....
        /*00a4*/ 	.word	0x000027f0


	//   ....[11]....
        /*00a8*/ 	.word	0x00002890


	//   ....[12]....
        /*00ac*/ 	.word	0x00002900


	//   ....[13]....
        /*00b0*/ 	.word	0x00002970


	//   ....[14]....
        /*00b4*/ 	.word	0x000029f0


	//   ....[15]....
        /*00b8*/ 	.word	0x00002da0


	//   ....[16]....
        /*00bc*/ 	.word	0x00002e10


	//   ....[17]....
        /*00c0*/ 	.word	0x00002e80


	//   ....[18]....
        /*00c4*/ 	.word	0x00002ef0


	//   ....[19]....
        /*00c8*/ 	.word	0x00002f60


	//----- nvinfo : EIATTR_VRC_CTA_INIT_COUNT
	.align		4
.L_1274:
        /*00cc*/ 	.byte	0x02, 0x4a
	.zero		1
	.zero		1


	//----- nvinfo : EIATTR_EXIT_INSTR_OFFSETS
	.align		4
        /*00d0*/ 	.byte	0x04, 0x1c
        /*00d2*/ 	.short	(.L_1276 - .L_1275)


	//   ....[0]....
.L_1275:
        /*00d4*/ 	.word	0x000004a0


	//   ....[1]....
        /*00d8*/ 	.word	0x00002780


	//----- nvinfo : EIATTR_MAX_THREADS
	.align		4
.L_1276:
        /*00dc*/ 	.byte	0x04, 0x05
        /*00de*/ 	.short	(.L_1278 - .L_1277)
.L_1277:
        /*00e0*/ 	.word	0x00000080
        /*00e4*/ 	.word	0x00000001
        /*00e8*/ 	.word	0x00000001


	//----- nvinfo : EIATTR_CRS_STACK_SIZE
	.align		4
.L_1278:
        /*00ec*/ 	.byte	0x04, 0x1e
        /*00ee*/ 	.short	(.L_1280 - .L_1279)
.L_1279:
        /*00f0*/ 	.word	0x00000000


	//----- nvinfo : EIATTR_CBANK_PARAM_SIZE
	.align		4
.L_1280:
        /*00f4*/ 	.byte	0x03, 0x19
        /*00f6*/ 	.short	0x00e8


	//----- nvinfo : EIATTR_PARAM_CBANK
	.align		4
        /*00f8*/ 	.byte	0x04, 0x0a
        /*00fa*/ 	.short	(.L_1282 - .L_1281)
	.align		4
.L_1281:
        /*00fc*/ 	.word	index@(.nv.constant0._ZN10layer_norm13ln_fwd_kernelINS_13Kernel_traitsI6__halfS2_S2_S2_fjLj768ELj1ELj4ELj1ELj16ENS_18Kernel_traits_baseILj768ES2_S2_S2_S2_fjLj128EEEEELb0ELb0ELb0ELb0EEEvNS_9FwdParamsE)
        /*0100*/ 	.short	0x0380
        /*0102*/ 	.short	0x00e8


	//----- nvinfo : EIATTR_SW_WAR
	.align		4
.L_1282:
        /*0104*/ 	.byte	0x04, 0x36
        /*0106*/ 	.short	(.L_1284 - .L_1283)
.L_1283:
        /*0108*/ 	.word	0x00000008
.L_1284:


//--------------------- .nv.info._ZN10layer_norm13ln_fwd_kernelINS_13Kernel_traitsI6__halfS2_S2_S2_fjLj768ELj1ELj4ELj1ELj16ENS_18Kernel_traits_baseILj768ES2_S2_S2_S2_fjLj128EEEEELb0ELb0ELb0ELb1EEEvNS_9FwdParamsE --------------------------
	.section	.nv.info._ZN10layer_norm13ln_fwd_kernelINS_13Kernel_traitsI6__halfS2_S2_S2_fjLj768ELj1ELj4ELj1ELj16ENS_18Kernel_traits_baseILj768ES2_S2_S2_S2_fjLj128EEEEELb0ELb0ELb0ELb1EEEvNS_9FwdParamsE,"",@"SHT_CUDA_INFO"
	.sectionflags	@""
	.align	4


	//----- nvinfo : EIATTR_CUDA_API_VERSION
	.align		4
        /*0000*/ 	.byte	0x04, 0x37
        /*0002*/ 	.short	(.L_1286 - .L_1285)
.L_1285:
        /*0004*/ 	.word	0x00000082


	//----- nvinfo : EIATTR_KPARAM_INFO
	.align		4
.L_1286:
        /*0008*/ 	.byte	0x04, 0x17
        /*000a*/ 	.short	(.L_1288 - .L_1287)
.L_1287:
        /*000c*/ 	.word	0x00000000
        /*0010*/ 	.short	0x0000
        /*0012*/ 	.short	0x0000
        /*0014*/ 	.byte	0x00, 0xf0, 0xa1, 0x03


	//----- nvinfo : EIATTR_SPARSE_MMA_MASK
	.align		4
.L_1288:
        /*0018*/ 	.byte	0x03, 0x50
        /*001a*/ 	.short	0x0000


	//----- nvinfo : EIATTR_MAXREG_COUNT
	.align		4
        /*001c*/ 	.byte	0x03, 0x1b
        /*001e*/ 	.short	0x00ff


	//----- nvinfo : EIATTR_MERCURY_ISA_VERSION
	.align		4
        /*0020*/ 	.byte	0x03, 0x5f
        /*0022*/ 	.short	0x0101


	//----- nvinfo : EIATTR_COOP_GROUP_MASK_REGIDS
	.align		4
        /*0024*/ 	.byte	0x04, 0x29
        /*0026*/ 	.short	(.L_1290 - .L_1289)


	//   ....[0]....
.L_1289:
        /*0028*/ 	.word	0xffffffff


	//   ....[1]....
        /*002c*/ 	.word	0xffffffff


	//   ....[2]....
        /*0030*/ 	.word	0xffffffff


	//   ....[3]....
        /*0034*/ 	.word	0xffffffff


	//   ....[4]....
        /*0038*/ 	.word	0xffffffff


	//   ....[5]....
        /*003c*/ 	.word	0xffffffff


	//   ....[6]....
        /*0040*/ 	.word	0xffffffff


	//   ....[7]....
        /*0044*/ 	.word	0xffffffff


	//   ....[8]....
        /*0048*/ 	.word	0xffffffff


	//   ....[9]....
        /*004c*/ 	.word	0xffffffff


	//   ....[10]....
        /*0050*/ 	.word	0x05000055


	//   ....[11]....
        /*0054*/ 	.word	0x05000055


	//   ....[12]....
        /*0058*/ 	.word	0x05000055


	//   ....[13]....
        /*005c*/ 	.word	0x05000055


	//   ....[14]....
        /*0060*/ 	.word	0x05000055


	//   ....[15]....
        /*0064*/ 	.word	0x05000055


	//   ....[16]....
        /*0068*/ 	.word	0x05000055


	//   ....[17]....
        /*006c*/ 	.word	0x05000055


	//   ....[18]....
        /*0070*/ 	.word	0x05000055


	//   ....[19]....
        /*0074*/ 	.word	0x05000055


	//----- nvinfo : EIATTR_COOP_GROUP_INSTR_OFFSETS
	.align		4
.L_1290:
        /*0078*/ 	.byte	0x04, 0x28
        /*007a*/ 	.short	(.L_1292 - .L_1291)


	//   ....[0]....
.L_1291:
        /*007c*/ 	.word	0x00001840


	//   ....[1]....
        /*0080*/ 	.word	0x00001870


	//   ....[2]....
        /*0084*/ 	.word	0x00001890


	//   ....[3]....
        /*0088*/ 	.word	0x000018b0


	//   ....[4]....
        /*008c*/ 	.word	0x000018d0


	//   ....[5]....
        /*0090*/ 	.word	0x00001c00


	//   ....[6]....
        /*0094*/ 	.word	0x00001c20


	//   ....[7]....
        /*0098*/ 	.word	0x00001c40


	//   ....[8]....
        /*009c*/ 	.word	0x00001c60


	//   ....[9]....
        /*00a0*/ 	.word	0x00001c80


	//   ....[10]....
        /*00a4*/ 	.word	0x000023d0


	//   ....[11]....
        /*00a8*/ 	.word	0x00002460


	//   ....[12]....
        /*00ac*/ 	.word	0x000024c0


	//   ....[13]....
        /*00b0*/ 	.word	0x00002520


	//   ....[14]....
        /*00b4*/ 	.word	0x00002580


	//   ....[15]....
        /*00b8*/ 	.word	0x000028f0


	//   ....[16]....
        /*00bc*/ 	.word	0x00002950


	//   ....[17]....
        /*00c0*/ 	.word	0x000029b0


	//   ....[18]....
        /*00c4*/ 	.word	0x00002a10


	//   ....[19]....
        /*00c8*/ 	.word	0x00002a70


	//----- nvinfo : EIATTR_VRC_CTA_INIT_COUNT
	.align		4
.L_1292:
        /*00cc*/ 	.byte	0x02, 0x4a
	.zero		1
	.zero		1


	//----- nvinfo : EIATTR_EXIT_INSTR_OFFSETS
	.align		4
        /*00d0*/ 	.byte	0x04, 0x1c
        /*00d2*/ 	.short	(.L_1294 - .L_1293)


	//   ....[0]....
.L_1293:
        /*00d4*/ 	.word	0x00000320


	//   ....[1]....
        /*00d8*/ 	.word	0x00002360


	//----- nvinfo : EIATTR_MAX_THREADS
	.align		4
.L_1294:
        /*00dc*/ 	.byte	0x04, 0x05
        /*00de*/ 	.short	(.L_1296 - .L_1295)
.L_1295:
        /*00e0*/ 	.word	0x00000080
        /*00e4*/ 	.word	0x00000001
        /*00e8*/ 	.word	0x00000001


	//----- nvinfo : EIATTR_CRS_STACK_SIZE
	.align		4
.L_1296:
        /*00ec*/ 	.byte	0x04, 0x1e
        /*00ee*/ 	.short	(.L_1298 - .L_1297)
.L_1297:
        /*00f0*/ 	.word	0x00000000


	//----- nvinfo : EIATTR_CBANK_PARAM_SIZE
	.align		4
.L_1298:
        /*00f4*/ 	.byte	0x03, 0x19
        /*00f6*/ 	.short	0x00e8


	//----- nvinfo : EIATTR_PARAM_CBANK
	.align		4
        /*00f8*/ 	.byte	0x04, 0x0a
        /*00fa*/ 	.short	(.L_1300 - .L_1299)
	.align		4
.L_1299:
        /*00fc*/ 	.word	index@(.nv.constant0._ZN10layer_norm13ln_fwd_kernelINS_13Kernel_traitsI6__halfS2_S2_S2_fjLj768ELj1ELj4ELj1ELj16ENS_18Kernel_traits_baseILj768ES2_S2_S2_S2_fjLj128EEEEELb0ELb0ELb0ELb1EEEvNS_9FwdParamsE)
        /*0100*/ 	.short	0x0380
        /*0102*/ 	.short	0x00e8


	//----- nvinfo : EIATTR_SW_WAR
	.align		4
.L_1300:
        /*0104*/ 	.byte	0x04, 0x36
        /*0106*/ 	.short	(.L_1302 - .L_1301)
.L_1301:
        /*0108*/ 	.word	0x00000008
.L_1302:


//--------------------- .nv.info._ZN10layer_norm13ln_fwd_kernelINS_13Kernel_traitsI6__halfS2_S2_S2_fjLj768ELj1ELj4ELj1ELj16ENS_18Kernel_traits_baseILj768ES2_S2_S2_S2_fjLj128EEEEELb0ELb0ELb1ELb0EEEvNS_9FwdParamsE --------------------------
	.section	.nv.info._ZN10layer_norm13ln_fwd_kernelINS_13Kernel_traitsI6__halfS2_S2_S2_fjLj768ELj1ELj4ELj1ELj16ENS_18Kernel_traits_baseILj768ES2_S2_S2_S2_fjLj128EEEEELb0ELb0ELb1ELb0EEEvNS_9FwdParamsE,"",@"SHT_CUDA_INFO"
	.sectionflags	@""
	.align	4


	//----- nvinfo : EIATTR_CUDA_API_VERSION
	.align		4
        /*0000*/ 	.byte	0x04, 0x37
        /*0002*/ 	.short	(.L_1304 - .L_1303)
.L_1303:
        /*0004*/ 	.word	0x00000082


	//----- nvinfo : EIATTR_KPARAM_INFO
	.align		4
.L_1304:
        /*0008*/ 	.byte	0x04, 0x17
        /*000a*/ 	.short	(.L_1306 - .L_1305)
.L_1305:
        /*000c*/ 	.word	0x00000000
        /*0010*/ 	.short	0x0000
        /*0012*/ 	.short	0x0000
        /*0014*/ 	.byte	0x00, 0xf0, 0xa1, 0x03


	//----- nvinfo : EIATTR_SPARSE_MMA_MASK
	.align		4
.L_1306:
        /*0018*/ 	.byte	0x03, 0x50
        /*001a*/ 	.short	0x0000


	//----- nvinfo : EIATTR_MAXREG_COUNT
	.align		4
        /*001c*/ 	.byte	0x03, 0x1b
        /*001e*/ 	.short	0x00ff


	//----- nvinfo : EIATTR_MERCURY_ISA_VERSION
	.align		4
        /*0020*/ 	.byte	0x03, 0x5f
        /*0022*/ 	.short	0x0101


	//----- nvinfo : EIATTR_COOP_GROUP_MASK_REGIDS
	.align		4
        /*0024*/ 	.byte	0x04, 0x29
        /*0026*/ 	.short	(.L_1308 - .L_1307)


	//   ....[0]....
.L_1307:
        /*0028*/ 	.word	0xffffffff


	//   ....[1]....
        /*002c*/ 	.word	0xffffffff


	//   ....[2]....
        /*0030*/ 	.word	0xffffffff


	//   ....[3]....
        /*0034*/ 	.word	0xffffffff


	//   ....[4]....
        /*0038*/ 	.word	0xffffffff


	//   ....[5]....
        /*003c*/ 	.word	0xffffffff


	//   ....[6]....
        /*0040*/ 	.word	0xffffffff


	//   ....[7]....
        /*0044*/ 	.word	0xffffffff


	//   ....[8]....
        /*0048*/ 	.word	0xffffffff


	//   ....[9]....
        /*004c*/ 	.word	0xffffffff


	//   ....[10]....
        /*0050*/ 	.word	0x0500002a


	//   ....[11]....
        /*0054*/ 	.word	0x0500002a


	//   ....[12]....
        /*0058*/ 	.word	0x0500002a


	//   ....[13]....
        /*005c*/ 	.word	0x0500002a


	//   ....[14]....
        /*0060*/ 	.word	0x0500002a


	//   ....[15]....
        /*0064*/ 	.word	0x0500002a


	//   ....[16]....
        /*0068*/ 	.word	0x0500002a


	//   ....[17]....
        /*006c*/ 	.word	0x0500002a


	//   ....[18]....
        /*0070*/ 	.word	0x0500002a


	//   ....[19]....
        /*0074*/ 	.word	0x0500002a


	//----- nvinfo : EIATTR_COOP_GROUP_INSTR_OFFSETS
	.align		4
.L_1308:
        /*0078*/ 	.byte	0x04, 0x28
        /*007a*/ 	.short	(.L_1310 - .L_1309)


	//   ....[0]....
.L_1309:
        /*007c*/ 	.word	0x00001c30


	//   ....[1]....
        /*0080*/ 	.word	0x00001c60


	//   ....[2]....
        /*0084*/ 	.word	0x00001c80


	//   ....[3]....
        /*0088*/ 	.word	0x00001ca0


	//   ....[4]....
        /*008c*/ 	.word	0x00001cc0


	//   ....[5]....
        /*0090*/ 	.word	0x00002000


	//   ....[6]....
        /*0094*/ 	.word	0x00002020


	//   ....[7]....
        /*0098*/ 	.word	0x00002040


	//   ....[8]....
        /*009c*/ 	.word	0x00002060


	//   ....[9]....
        /*00a0*/ 	.word	0x00002080


	//   ....[10]....
        /*00a4*/ 	.word	0x00002c10


	//   ....[11]....
        /*00a8*/ 	.word	0x00002cb0


	//   ....[12]....
        /*00ac*/ 	.word	0x00002d10


	//   ....[13]....
        /*00b0*/ 	.word	0x00002d70


	//   ....[14]....
        /*00b4*/ 	.word	0x00002dd0


	//   ....[15]....
        /*00b8*/ 	.word	0x00003170


	//   ....[16]....
        /*00bc*/ 	.word	0x000031d0


	//   ....[17]....
        /*00c0*/ 	.word	0x00003230


	//   ....[18]....
        /*00c4*/ 	.word	0x00003290


	//   ....[19]....
        /*00c8*/ 	.word	0x000032f0


	//----- nvinfo : EIATTR_VRC_CTA_INIT_COUNT
	.align		4
.L_1310:
        /*00cc*/ 	.byte	0x02, 0x4a
	.zero		1
	.zero		1


	//----- nvinfo : EIATTR_EXIT_INSTR_OFFSETS
	.align		4
        /*00d0*/ 	.byte	0x04, 0x1c
        /*00d2*/ 	.short	(.L_1312 - .L_1311)


	//   ....[0]....
.L_1311:
        /*00d4*/ 	.word	0x00000490


	//   ....[1]....
        /*00d8*/ 	.word	0x00002ba0


	//----- nvinfo : EIATTR_MAX_THREADS
	.align		4
.L_1312:
        /*00dc*/ 	.byte	0x04, 0x05
        /*00de*/ 	.short	(.L_1314 - .L_1313)
.L_1313:
        /*00e0*/ 	.word	0x00000080
        /*00e4*/ 	.word	0x00000001
        /*00e8*/ 	.word	0x00000001


	//----- nvinfo : EIATTR_CRS_STACK_SIZE
	.align		4
.L_1314:
        /*00ec*/ 	.byte	0x04, 0x1e
        /*00ee*/ 	.short	(.L_1316 - .L_1315)
.L_1315:
        /*00f0*/ 	.word	0x00000000


	//----- nvinfo : EIATTR_CBANK_PARAM_SIZE
	.align		4
.L_1316:
        /*00f4*/ 	.byte	0x03, 0x19
        /*00f6*/ 	.short	0x00e8


	//----- nvinfo : EIATTR_PARAM_CBANK
	.align		4
        /*00f8*/ 	.byte	0x04, 0x0a
        /*00fa*/ 	.short	(.L_1318 - .L_1317)
	.align		4
.L_1317:
        /*00fc*/ 	.word	index@(.nv.constant0._ZN10layer_norm13ln_fwd_kernelINS_13Kernel_traitsI6__halfS2_S2_S2_fjLj768ELj1ELj4ELj1ELj16ENS_18Kernel_traits_baseILj768ES2_S2_S2_S2_fjLj128EEEEELb0ELb0ELb1ELb0EEEvNS_9FwdParamsE)
        /*0100*/ 	.short	0x0380
        /*0102*/ 	.short	0x00e8


	//----- nvinfo : EIATTR_SW_WAR
	.align		4
.L_1318:
        /*0104*/ 	.byte	0x04, 0x36
        /*0106*/ 	.short	(.L_1320 - .L_1319)
.L_1319:
        /*0108*/ 	.word	0x00000008
.L_1320:


//--------------------- .nv.info._ZN10layer_norm13ln_fwd_kernelINS_13Kernel_traitsI6__halfS2_S2_S2_fjLj768ELj1ELj4ELj1ELj16ENS_18Kernel_traits_baseILj768ES2_S2_S2_S2_fjLj128EEEEELb0ELb0ELb1ELb1EEEvNS_9FwdParamsE --------------------------
	.section	.nv.info._ZN10layer_norm13ln_fwd_kernelINS_13Kernel_traitsI6__halfS2_S2_S2_fjLj768ELj1ELj4ELj1ELj16ENS_18Kernel_traits_baseILj768ES2_S2_S2_S2_fjLj128EEEEELb0ELb0ELb1ELb1EEEvNS_9FwdParamsE,"",@"SHT_CUDA_INFO"
	.sectionflags	@""
	.align	4


	//----- nvinfo : EIATTR_CUDA_API_VERSION
	.align		4
        /*0000*/ 	.byte	0x04, 0x37
        /*0002*/ 	.short	(.L_1322 - .L_1321)
.L_1321:
        /*0004*/ 	.word	0x00000082


	//----- nvinfo : EIATTR_KPARAM_INFO
	.align		4
.L_1322:
        /*0008*/ 	.byte	0x04, 0x17
        /*000a*/ 	.short	(.L_1324 - .L_1323)
.L_1323:
        /*000c*/ 	.word	0x00000000
        /*0010*/ 	.short	0x0000
        /*0012*/ 	.short	0x0000
        /*0014*/ 	.byte	0x00, 0xf0, 0xa1, 0x03


	//----- nvinfo : EIATTR_SPARSE_MMA_MASK
	.align		4
.L_1324:
        /*0018*/ 	.byte	0x03, 0x50
        /*001a*/ 	.short	0x0000


	//----- nvinfo : EIATTR_MAXREG_COUNT
	.align		4
        /*001c*/ 	.byte	0x03, 0x1b
        /*001e*/ 	.short	0x00ff


	//----- nvinfo : EIATTR_MERCURY_ISA_VERSION
	.align		4
        /*0020*/ 	.byte	0x03, 0x5f
        /*0022*/ 	.short	0x0101


	//----- nvinfo : EIATTR_COOP_GROUP_MASK_REGIDS
	.align		4
        /*0024*/ 	.byte	0x04, 0x29
        /*0026*/ 	.short	(.L_1326 - .L_1325)


	//   ....[0]....
.L_1325:
        /*0028*/ 	.word	0xffffffff


	//   ....[1]....
        /*002c*/ 	.word	0xffffffff


	//   ....[2]....
        /*0030*/ 	.word	0xffffffff


	//   ....[3]....
        /*0034*/ 	.word	0xffffffff


	//   ....[4]....
        /*0038*/ 	.word	0xffffffff


	//   ....[5]....
        /*003c*/ 	.word	0xffffffff


	//   ....[6]....
        /*0040*/ 	.word	0xffffffff


	//   ....[7]....
        /*0044*/ 	.word	0xffffffff


	//   ....[8]....
        /*0048*/ 	.word	0xffffffff


	//   ....[9]....
        /*004c*/ 	.word	0xffffffff


	//   ....[10]....
        /*0050*/ 	.word	0x0500001e


	//   ....[11]....
        /*0054*/ 	.word	0x0500001e


	//   ....[12]....
        /*0058*/ 	.word	0x0500001e


	//   ....[13]....
        /*005c*/ 	.word	0x0500001e


	//   ....[14]....
        /*0060*/ 	.word	0x0500001e


	//   ....[15]....
        /*0064*/ 	.word	0x0500001e


	//   ....[16]....
        /*0068*/ 	.word	0x0500001e


	//   ....[17]....
        /*006c*/ 	.word	0x0500001e


	//   ....[18]....
        /*0070*/ 	.word	0x0500001e


	//   ....[19]....
        /*0074*/ 	.word	0x0500001e


	//----- nvinfo : EIATTR_COOP_GROUP_INSTR_OFFSETS
	.align		4
.L_1326:
        /*0078*/ 	.byte	0x04, 0x28
        /*007a*/ 	.short	(.L_1328 - .L_1327)


	//   ....[0]....
.L_1327:
        /*007c*/ 	.word	0x00001920


	//   ....[1]....
        /*0080*/ 	.word	0x00001940


	//   ....[2]....
        /*0084*/ 	.word	0x00001960


	//   ....[3]....
        /*0088*/ 	.word	0x00001990


	//   ....[4]....
        /*008c*/ 	.word	0x000019b0


	//   ....[5]....
        /*0090*/ 	.word	0x00001ce0


	//   ....[6]....
        /*0094*/ 	.word	0x00001d00


	//   ....[7]....
        /*0098*/ 	.word	0x00001d20


	//   ....[8]....
        /*009c*/ 	.word	0x00001d40


	//   ....[9]....
        /*00a0*/ 	.word	0x00001d60


	//   ....[10]....
        /*00a4*/ 	.word	0x00002860


	//   ....[11]....
        /*00a8*/ 	.word	0x00002900


	//   ....[12]....
        /*00ac*/ 	.word	0x00002970


	//   ....[13]....
        /*00b0*/ 	.word	0x000029f0


	//   ....[14]....
        /*00b4*/ 	.word	0x00002a60


	//   ....[15]....
        /*00b8*/ 	.word	0x00002df0


	//   ....[16]....
        /*00bc*/ 	.word	0x00002e60


	//   ....[17]....
        /*00c0*/ 	.word	0x00002ed0


	//   ....[18]....
        /*00c4*/ 	.word	0x00002f40


	//   ....[19]....
        /*00c8*/ 	.word	0x00002fb0


	//----- nvinfo : EIATTR_VRC_CTA_INIT_COUNT
	.align		4
.L_1328:
        /*00cc*/ 	.byte	0x02, 0x4a
	.zero		1
	.zero		1


	//----- nvinfo : EIATTR_EXIT_INSTR_OFFSETS
	.align		4
        /*00d0*/ 	.byte	0x04, 0x1c
        /*00d2*/ 	.short	(.L_1330 - .L_1329)


	//   ....[0]....
.L_1329:
        /*00d4*/ 	.word	0x00000380


	//   ....[1]....
        /*00d8*/ 	.word	0x000027f0


	//----- nvinfo : EIATTR_MAX_THREADS
	.align		4
.L_1330:
        /*00dc*/ 	.byte	0x04, 0x05
        /*00de*/ 	.short	(.L_1332 - .L_1331)
.L_1331:
        /*00e0*/ 	.word	0x00000080
        /*00e4*/ 	.word	0x00000001
        /*00e8*/ 	.word	0x00000001


	//----- nvinfo : EIATTR_CRS_STACK_SIZE
	.align		4
.L_1332:
        /*00ec*/ 	.byte	0x04, 0x1e
        /*00ee*/ 	.short	(.L_1334 - .L_1333)
.L_1333:
        /*00f0*/ 	.word	0x00000000


	//----- nvinfo : EIATTR_CBANK_PARAM_SIZE
	.align		4
.L_1334:
        /*00f4*/ 	.byte	0x03, 0x19
        /*00f6*/ 	.short	0x00e8


	//----- nvinfo : EIATTR_PARAM_CBANK
	.align		4
        /*00f8*/ 	.byte	0x04, 0x0a
        /*00fa*/ 	.short	(.L_1336 - .L_1335)
	.align		4
.L_1335:
        /*00fc*/ 	.word	index@(.nv.constant0._ZN10layer_norm13ln_fwd_kernelINS_13Kernel_traitsI6__halfS2_S2_S2_fjLj768ELj1ELj4ELj1ELj16ENS_18Kernel_traits_baseILj768ES2_S2_S2_S2_fjLj128EEEEELb0ELb0ELb1ELb1EEEvNS_9FwdParamsE)
        /*0100*/ 	.short	0x0380
        /*0102*/ 	.short	0x00e8


	//----- nvinfo : EIATTR_SW_WAR
	.align		4
.L_1336:
        /*0104*/ 	.byte	0x04, 0x36
        /*0106*/ 	.short	(.L_1338 - .L_1337)
.L_1337:
        /*0108*/ 	.word	0x00000008
.L_1338:


//--------------------- .nv.info._ZN10layer_norm13ln_fwd_kernelINS_13Kernel_traitsI6__halfS2_S2_S2_fjLj768ELj1ELj4ELj1ELj16ENS_18Kernel_traits_baseILj768ES2_S2_S2_S2_fjLj128EEEEELb0ELb1ELb0ELb0EEEvNS_9FwdParamsE --------------------------
	.section	.nv.info._ZN10layer_norm13ln_fwd_kernelINS_13Kernel_traitsI6__halfS2_S2_S2_fjLj768ELj1ELj4ELj1ELj16ENS_18Kernel_traits_baseILj768ES2_S2_S2_S2_fjLj128EEEEELb0ELb1ELb0ELb0EEEvNS_9FwdParamsE,"",@"SHT_CUDA_INFO"
	.sectionflags	@""
	.align	4


	//----- nvinfo : EIATTR_CUDA_API_VERSION
	.align		4
        /*0000*/ 	.byte	0x04, 0x37
        /*0002*/ 	.short	(.L_1340 - .L_1339)
.L_1339:
        /*0004*/ 	.word	0x00000082


	//----- nvinfo : EIATTR_KPARAM_INFO
	.align		4
.L_1340:
        /*0008*/ 	.byte	0x04, 0x17
        /*000a*/ 	.short	(.L_1342 - .L_1341)
.L_1341:
        /*000c*/ 	.word	0x00000000
        /*0010*/ 	.short	0x0000
        /*0012*/ 	.short	0x0000
        /*0014*/ 	.byte	0x00, 0xf0, 0xa1, 0x03


	//----- nvinfo : EIATTR_SPARSE_MMA_MASK
	.align		4
.L_1342:
        /*0018*/ 	.byte	0x03, 0x50
        /*001a*/ 	.short	0x0000


	//----- nvinfo : EIATTR_MAXREG_COUNT
	.align		4
        /*001c*/ 	.byte	0x03, 0x1b
        /*001e*/ 	.short	0x00ff


	//----- nvinfo : EIATTR_MERCURY_ISA_VERSION
	.align		4
        /*0020*/ 	.byte	0x03, 0x5f
        /*0022*/ 	.short	0x0101


	//----- nvinfo : EIATTR_COOP_GROUP_MASK_REGIDS
	.align		4
        /*0024*/ 	.byte	0x04, 0x29
        /*0026*/ 	.short	(.L_1344 - .L_1343)


	//   ....[0]....
.L_1343:
        /*0028*/ 	.word	0xffffffff


	//   ....[1]....
        /*002c*/ 	.word	0xffffffff


	//   ....[2]....
        /*0030*/ 	.word	0xffffffff


	//   ....[3]....
        /*0034*/ 	.word	0xffffffff


	//   ....[4]....
        /*0038*/ 	.word	0xffffffff


	//   ....[5]....
        /*003c*/ 	.word	0xffffffff


	//   ....[6]....
        /*0040*/ 	.word	0xffffffff


	//   ....[7]....
        /*0044*/ 	.word	0xffffffff


	//   ....[8]....
        /*0048*/ 	.word	0xffffffff


	//   ....[9]....
        /*004c*/ 	.word	0xffffffff


	//   ....[10]....
        /*0050*/ 	.word	0x0500004e


	//   ....[11]....
        /*0054*/ 	.word	0x0500004e


	//   ....[12]....
        /*0058*/ 	.word	0x0500004e


	//   ....[13]....
        /*005c*/ 	.word	0x0500004e


	//   ....[14]....
        /*0060*/ 	.word	0x0500004e


	//   ....[15]....
        /*0064*/ 	.word	0x0500004e


	//   ....[16]....
        /*0068*/ 	.word	0x0500004e


	//   ....[17]....
        /*006c*/ 	.word	0x0500004e


	//   ....[18]....
        /*0070*/ 	.word	0x0500004e


	//   ....[19]....
        /*0074*/ 	.word	0x0500004e


	//----- nvinfo : EIATTR_COOP_GROUP_INSTR_OFFSETS
	.align		4
.L_1344:
        /*0078*/ 	.byte	0x04, 0x28
        /*007a*/ 	.short	(.L_1346 - .L_1345)


	//   ....[0]....
.L_1345:
        /*007c*/ 	.word	0x00001b20


	//   ....[1]....
        /*0080*/ 	.word	0x00001b40


	//   ....[2]....
        /*0084*/ 	.word	0x00001b60


	//   ....[3]....
        /*0088*/ 	.word	0x00001b80


	//   ....[4]....
        /*008c*/ 	.word	0x00001bb0


	//   ....[5]....
        /*0090*/ 	.word	0x00001ef0


	//   ....[6]....
        /*0094*/ 	.word	0x00001f10


	//   ....[7]....
        /*0098*/ 	.word	0x00001f30


	//   ....[8]....
        /*009c*/ 	.word	0x00001f50


	//   ....[9]....
        /*00a0*/ 	.word	0x00001f70


	//   ....[10]....
        /*00a4*/ 	.word	0x00002aa0


	//   ....[11]....
        /*00a8*/ 	.word	0x00002b40


	//   ....[12]....
        /*00ac*/ 	.word	0x00002bb0


	//   ....[13]....
        /*00b0*/ 	.word	0x00002c20


	//   ....[14]....
        /*00b4*/ 	.word	0x00002ca0


	//   ....[15]....
        /*00b8*/ 	.word	0x00003030


	//   ....[16]....
        /*00bc*/ 	.word	0x000030a0


	//   ....[17]....
        /*00c0*/ 	.word	0x00003110


	//   ....[18]....
        /*00c4*/ 	.word	0x00003180


	//   ....[19]....
        /*00c8*/ 	.word	0x000031f0


	//----- nvinfo : EIATTR_VRC_CTA_INIT_COUNT
	.align		4
.L_1346:
        /*00cc*/ 	.byte	0x02, 0x4a
	.zero		1
	.zero		1


	//----- nvinfo : EIATTR_EXIT_INSTR_OFFSETS
	.align		4
        /*00d0*/ 	.byte	0x04, 0x1c
        /*00d2*/ 	.short	(.L_1348 - .L_1347)


	//   ....[0]....
.L_1347:
        /*00d4*/ 	.word	0x00000580


	//   ....[1]....
        /*00d8*/ 	.word	0x00002a30


	//----- nvinfo : EIATTR_MAX_THREADS
	.align		4
.L_1348:
        /*00dc*/ 	.byte	0x04, 0x05
        /*00de*/ 	.short	(.L_1350 - .L_1349)
.L_1349:
        /*00e0*/ 	.word	0x00000080
        /*00e4*/ 	.word	0x00000001
        /*00e8*/ 	.word	0x00000001


	//----- nvinfo : EIATTR_CRS_STACK_SIZE
	.align		4
.L_1350:
        /*00ec*/ 	.byte	0x04, 0x1e
        /*00ee*/ 	.short	(.L_1352 - .L_1351)
.L_1351:
        /*00f0*/ 	.word	0x00000000


	//----- nvinfo : EIATTR_CBANK_PARAM_SIZE
	.align		4
.L_1352:
        /*00f4*/ 	.byte	0x03, 0x19
        /*00f6*/ 	.short	0x00e8


	//----- nvinfo : EIATTR_PARAM_CBANK
	.align		4
        /*00f8*/ 	.byte	0x04, 0x0a
        /*00fa*/ 	.short	(.L_1354 - .L_1353)
	.align		4
.L_1353:
        /*00fc*/ 	.word	index@(.nv.constant0._ZN10layer_norm13ln_fwd_kernelINS_13Kernel_traitsI6__halfS2_S2_S2_fjLj768ELj1ELj4ELj1ELj16ENS_18Kernel_traits_baseILj768ES2_S2_S2_S2_fjLj128EEEEELb0ELb1ELb0ELb0EEEvNS_9FwdParamsE)
        /*0100*/ 	.short	0x0380
        /*0102*/ 	.short	0x00e8


	//----- nvinfo : EIATTR_SW_WAR
	.align		4
.L_1354:
        /*0104*/ 	.byte	0x04, 0x36
        /*0106*/ 	.short	(.L_1356 - .L_1355)
.L_1355:
        /*0108*/ 	.word	0x00000008
.L_1356:


//--------------------- .nv.info._ZN10layer_norm13ln_fwd_kernelINS_13Kernel_traitsI6__halfS2_S2_S2_fjLj768ELj1ELj4ELj1ELj16ENS_18Kernel_traits_baseILj768ES2_S2_S2_S2_fjLj128EEEEELb0ELb1ELb0ELb1EEEvNS_9FwdParamsE --------------------------
	.section	.nv.info._ZN10layer_norm13ln_fwd_kernelINS_13Kernel_traitsI6__halfS2_S2_S2_fjLj768ELj1ELj4ELj1ELj16ENS_18Kernel_traits_baseILj768ES2_S2_S2_S2_fjLj128EEEEELb0ELb1ELb0ELb1EEEvNS_9FwdParamsE,"",@"SHT_CUDA_INFO"
	.sectionflags	@""
	.align	4


	//----- nvinfo : EIATTR_CUDA_API_VERSION
	.align		4
        /*0000*/ 	.byte	0x04, 0x37
        /*0002*/ 	.short	(.L_1358 - .L_1357)
.L_1357:
        /*0004*/ 	.word	0x00000082


	//----- nvinfo : EIATTR_KPARAM_INFO
	.align		4
.L_1358:
        /*0008*/ 	.byte	0x04, 0x17
        /*000a*/ 	.short	(.L_1360 - .L_1359)
.L_1359:
        /*000c*/ 	.word	0x00000000
        /*0010*/ 	.short	0x0000
        /*0012*/ 	.short	0x0000
        /*0014*/ 	.byte	0x00, 0xf0, 0xa1, 0x03


	//----- nvinfo : EIATTR_SPARSE_MMA_MASK
	.align		4
.L_1360:
        /*0018*/ 	.byte	0x03, 0x50
        /*001a*/ 	.short	0x0000


	//----- nvinfo : EIATTR_MAXREG_COUNT
	.align		4
        /*001c*/ 	.byte	0x03, 0x1b
        /*001e*/ 	.short	0x00ff


	//----- nvinfo : EIATTR_MERCURY_ISA_VERSION
	.align		4
        /*0020*/ 	.byte	0x03, 0x5f
        /*0022*/ 	.short	0x0101


	//----- nvinfo : EIATTR_COOP_GROUP_MASK_REGIDS
	.align		4
        /*0024*/ 	.byte	0x04, 0x29
        /*0026*/ 	.short	(.L_1362 - .L_1361)


	//   ....[0]....
.L_1361:
        /*0028*/ 	.word	0xffffffff


	//   ....[1]....
        /*002c*/ 	.word	0xffffffff


	//   ....[2]....
        /*0030*/ 	.word	0xffffffff


	//   ....[3]....
        /*0034*/ 	.word	0xffffffff


	//   ....[4]....
        /*0038*/ 	.word	0xffffffff


	//   ....[5]....
        /*003c*/ 	.word	0xffffffff


	//   ....[6]....
        /*0040*/ 	.word	0xffffffff


	//   ....[7]....
        /*0044*/ 	.word	0xffffffff


	//   ....[8]....
        /*0048*/ 	.word	0xffffffff


	//   ....[9]....
        /*004c*/ 	.word	0xffffffff


	//   ....[10]....
        /*0050*/ 	.word	0xffffffff


	//   ....[11]....
        /*0054*/ 	.word	0xffffffff


	//   ....[12]....
        /*0058*/ 	.word	0xffffffff


	//   ....[13]....
        /*005c*/ 	.word	0xffffffff


	//   ....[14]....
        /*0060*/ 	.word	0xffffffff


	//   ....[15]....
        /*0064*/ 	.word	0xffffffff


	//   ....[16]....
        /*0068*/ 	.word	0xffffffff


	//   ....[17]....
        /*006c*/ 	.word	0xffffffff


	//   ....[18]....
        /*0070*/ 	.word	0xffffffff


	//   ....[19]....
        /*0074*/ 	.word	0xffffffff


	//   ....[20]....
        /*0078*/ 	.word	0x05000027


	//   ....[21]....
        /*007c*/ 	.word	0x05000027


	//   ....[22]....
        /*0080*/ 	.word	0x05000027


	//   ....[23]....
        /*0084*/ 	.word	0x05000027


	//   ....[24]....
        /*0088*/ 	.word	0x05000027


	//   ....[25]....
        /*008c*/ 	.word	0x05000027


	//   ....[26]....
        /*0090*/ 	.word	0x05000027


	//   ....[27]....
        /*0094*/ 	.word	0x05000027


	//   ....[28]....
        /*0098*/ 	.word	0x05000027


	//   ....[29]....
        /*009c*/ 	.word	0x05000027


	//   ....[30]....
        /*00a0*/ 	.word	0x05000027


	//   ....[31]....
        /*00a4*/ 	.word	0x05000027


	//   ....[32]....
        /*00a8*/ 	.word	0x05000027


	//   ....[33]....
        /*00ac*/ 	.word	0x05000027


	//   ....[34]....
        /*00b0*/ 	.word	0x05000027


	//   ....[35]....
        /*00b4*/ 	.word	0x05000027


	//   ....[36]....
        /*00b8*/ 	.word	0x05000027


	//   ....[37]....
        /*00bc*/ 	.word	0x05000027


	//   ....[38]....
        /*00c0*/ 	.word	0x05000027


	//   ....[39]....
        /*00c4*/ 	.word	0x05000027


	//----- nvinfo : EIATTR_COOP_GROUP_INSTR_OFFSETS
	.align		4
.L_1362:
        /*00c8*/ 	.byte	0x04, 0x28
        /*00ca*/ 	.short	(.L_1364 - .L_1363)


	//   ....[0]....
.L_1363:
        /*00cc*/ 	.word	0x00001890


	//   ....[1]....
        /*00d0*/ 	.word	0x000018c0


	//   ....[2]....
        /*00d4*/ 	.word	0x000018e0


	//   ....[3]....
        /*00d8*/ 	.word	0x00001900


	//   ....[4]....
        /*00dc*/ 	.word	0x00001920


	//   ....[5]....
        /*00e0*/ 	.word	0x00001c50


	//   ....[6]....
        /*00e4*/ 	.word	0x00001c70


	//   ....[7]....
        /*00e8*/ 	.word	0x00001c90


	//   ....[8]....
        /*00ec*/ 	.word	0x00001cb0


	//   ....[9]....
        /*00f0*/ 	.word	0x00001cd0


	//   ....[10]....
        /*00f4*/ 	.word	0x00003a40


	//   ....[11]....
        /*00f8*/ 	.word	0x00003a70


	//   ....[12]....
        /*00fc*/ 	.word	0x00003a90


	//   ....[13]....
        /*0100*/ 	.word	0x00003ab0


	//   ....[14]....
        /*0104*/ 	.word	0x00003ad0


	//   ....[15]....
        /*0108*/ 	.word	0x00003e00


	//   ....[16]....
        /*010c*/ 	.word	0x00003e20


	//   ....[17]....
        /*0110*/ 	.word	0x00003e40


	//   ....[18]....
        /*0114*/ 	.word	0x00003e60


	//   ....[19]....
        /*0118*/ 	.word	0x00003e80


	//   ....[20]....
        /*011c*/ 	.word	0x000045d0


	//   ....[21]....
        /*0120*/ 	.word	0x00004660


	//   ....[22]....
        /*0124*/ 	.word	0x000046c0


	//   ....[23]....
        /*0128*/ 	.word	0x00004720


	//   ....[24]....
        /*012c*/ 	.word	0x00004780


	//   ....[25]....
        /*0130*/ 	.word	0x00004ae0


	//   ....[26]....
        /*0134*/ 	.word	0x00004b40


	//   ....[27]....
        /*0138*/ 	.word	0x00004ba0


	//   ....[28]....
        /*013c*/ 	.word	0x00004c00


	//   ....[29]....
        /*0140*/ 	.word	0x00004c60


	//   ....[30]....
        /*0144*/ 	.word	0x00004ce0


	//   ....[31]....
        /*0148*/ 	.word	0x00004d70


	//   ....[32]....
        /*014c*/ 	.word	0x00004dd0


	//   ....[33]....
        /*0150*/ 	.word	0x00004e30


	//   ....[34]....
        /*0154*/ 	.word	0x00004e90


	//   ....[35]....
        /*0158*/ 	.word	0x000051f0


	//   ....[36]....
        /*015c*/ 	.word	0x00005250


	//   ....[37]....
        /*0160*/ 	.word	0x000052b0


	//   ....[38]....
        /*0164*/ 	.word	0x00005310


	//   ....[39]....
        /*0168*/ 	.word	0x00005370


	//----- nvinfo : EIATTR_VRC_CTA_INIT_COUNT
	.align		4
.L_1364:
        /*016c*/ 	.byte	0x02, 0x4a
	.zero		1
	.zero		1


	//----- nvinfo : EIATTR_EXIT_INSTR_OFFSETS
	.align		4
        /*0170*/ 	.byte	0x04, 0x1c
        /*0172*/ 	.short	(.L_1366 - .L_1365)


	//   ....[0]....
.L_1365:
        /*0174*/ 	.word	0x00000340


	//   ....[1]....
        /*0178*/ 	.word	0x000023c0


	//   ....[2]....
        /*017c*/ 	.word	0x00004560


	//----- nvinfo : EIATTR_MAX_THREADS
	.align		4
.L_1366:
        /*0180*/ 	.byte	0x04, 0x05
        /*0182*/ 	.short	(.L_1368 - .L_1367)
.L_1367:
        /*0184*/ 	.word	0x00000080
        /*0188*/ 	.word	0x00000001
        /*018c*/ 	.word	0x00000001


	//----- nvinfo : EIATTR_CRS_STACK_SIZE
	.align		4
.L_1368:
        /*0190*/ 	.byte	0x04, 0x1e
        /*0192*/ 	.short	(.L_1370 - .L_1369)
.L_1369:
        /*0194*/ 	.word	0x00000000


	//----- nvinfo : EIATTR_CBANK_PARAM_SIZE
	.align		4
.L_1370:
        /*0198*/ 	.byte	0x03, 0x19
        /*019a*/ 	.short	0x00e8


	//----- nvinfo : EIATTR_PARAM_CBANK
	.align		4
        /*019c*/ 	.byte	0x04, 0x0a
        /*019e*/ 	.short	(.L_1372 - .L_1371)
	.align		4
.L_1371:
        /*01a0*/ 	.word	index@(.nv.constant0._ZN10layer_norm13ln_fwd_kernelINS_13Kernel_traitsI6__halfS2_S2_S2_fjLj768ELj1ELj4ELj1ELj16ENS_18Kernel_traits_baseILj768ES2_S2_S2_S2_fjLj128EEEEELb0ELb1ELb0ELb1EEEvNS_9FwdParamsE)
        /*01a4*/ 	.short	0x0380
        /*01a6*/ 	.short	0x00e8


	//----- nvinfo : EIATTR_SW_WAR
	.align		4
.L_1372:
        /*01a8*/ 	.byte	0x04, 0x36
        /*01aa*/ 	.short	(.L_1374 - .L_1373)
.L_1373:
        /*01ac*/ 	.word	0x00000008
.L_1374:


//--------------------- .nv.info._ZN10layer_norm13ln_fwd_kernelINS_13Kernel_traitsI6__halfS2_S2_S2_fjLj768ELj1ELj4ELj1ELj16ENS_18Kernel_traits_baseILj768ES2_S2_S2_S2_fjLj128EEEEELb0ELb1ELb1ELb0EEEvNS_9FwdParamsE --------------------------
	.section	.nv.info._ZN10layer_norm13ln_fwd_kernelINS_13Kernel_traitsI6__halfS2_S2_S2_fjLj768ELj1ELj4ELj1ELj16ENS_18Kernel_traits_baseILj768ES2_S2_S2_S2_fjLj128EEEEELb0ELb1ELb1ELb0EEEvNS_9FwdParamsE,"",@"SHT_CUDA_INFO"
	.sectionflags	@""
	.align	4


	//----- nvinfo : EIATTR_CUDA_API_VERSION
	.align		4
        /*0000*/ 	.byte	0x04, 0x37
        /*0002*/ 	.short	(.L_1376 - .L_1375)
.L_1375:
        /*0004*/ 	.word	0x00000082


	//----- nvinfo : EIATTR_KPARAM_INFO
	.align		4
.L_1376:
        /*0008*/ 	.byte	0x04, 0x17
        /*000a*/ 	.short	(.L_1378 - .L_1377)
.L_1377:
        /*000c*/ 	.word	0x00000000
        /*0010*/ 	.short	0x0000
        /*0012*/ 	.short	0x0000
        /*0014*/ 	.byte	0x00, 0xf0, 0xa1, 0x03


	//----- nvinfo : EIATTR_SPARSE_MMA_MASK
	.align		4
.L_1378:
        /*0018*/ 	.byte	0x03, 0x50
        /*001a*/ 	.short	0x0000


	//----- nvinfo : EIATTR_MAXREG_COUNT
	.align		4
        /*001c*/ 	.byte	0x03, 0x1b
        /*001e*/ 	.short	0x00ff


	//----- nvinfo : EIATTR_MERCURY_ISA_VERSION
	.align		4
        /*0020*/ 	.byte	0x03, 0x5f
        /*0022*/ 	.short	0x0101


	//----- nvinfo : EIATTR_COOP_GROUP_MASK_REGIDS
	.align		4
        /*0024*/ 	.byte	0x04, 0x29
        /*0026*/ 	.short	(.L_1380 - .L_1379)


	//   ....[0]....
.L_1379:
        /*0028*/ 	.word	0xffffffff


	//   ....[1]....
        /*002c*/ 	.word	0xffffffff


	//   ....[2]....
        /*0030*/ 	.word	0xffffffff


	//   ....[3]....
        /*0034*/ 	.word	0xffffffff


	//   ....[4]....
        /*0038*/ 	.word	0xffffffff


	//   ....[5]....
        /*003c*/ 	.word	0xffffffff


	//   ....[6]....
        /*0040*/ 	.word	0xffffffff


	//   ....[7]....
        /*0044*/ 	.word	0xffffffff


	//   ....[8]....
        /*0048*/ 	.word	0xffffffff


	//   ....[9]....
        /*004c*/ 	.word	0xffffffff


	//   ....[10]....
        /*0050*/ 	.word	0x0500004f


	//   ....[11]....
        /*0054*/ 	.word	0x0500004f


	//   ....[12]....
        /*0058*/ 	.word	0x0500004f


	//   ....[13]....
        /*005c*/ 	.word	0x0500004f


	//   ....[14]....
        /*0060*/ 	.word	0x0500004f


	//   ....[15]....
        /*0064*/ 	.word	0x0500004f


	//   ....[16]....
        /*0068*/ 	.word	0x0500004f


	//   ....[17]....
        /*006c*/ 	.word	0x0500004f


	//   ....[18]....
        /*0070*/ 	.word	0x0500004f


	//   ....[19]....
        /*0074*/ 	.word	0x0500004f


	//----- nvinfo : EIATTR_COOP_GROUP_INSTR_OFFSETS
	.align		4
.L_1380:
        /*0078*/ 	.byte	0x04, 0x28
        /*007a*/ 	.short	(.L_1382 - .L_1381)


	//   ....[0]....
.L_1381:
        /*007c*/ 	.word	0x00002360


	//   ....[1]....
        /*0080*/ 	.word	0x00002380


	//   ....[2]....
        /*0084*/ 	.word	0x000023a0


	//   ....[3]....
        /*0088*/ 	.word	0x000023c0


	//   ....[4]....
        /*008c*/ 	.word	0x000023f0


	//   ....[5]....
        /*0090*/ 	.word	0x00002730


	//   ....[6]....
        /*0094*/ 	.word	0x00002750


	//   ....[7]....
        /*0098*/ 	.word	0x00002770


	//   ....[8]....
        /*009c*/ 	.word	0x00002790


	//   ....[9]....
        /*00a0*/ 	.word	0x000027b0


	//   ....[10]....
        /*00a4*/ 	.word	0x00003340


	//   ....[11]....
        /*00a8*/ 	.word	0x000033e0


	//   ....[12]....
        /*00ac*/ 	.word	0x00003450


	//   ....[13]....
        /*00b0*/ 	.word	0x000034c0


	//   ....[14]....
        /*00b4*/ 	.word	0x00003540


	//   ....[15]....
        /*00b8*/ 	.word	0x000038d0


	//   ....[16]....
        /*00bc*/ 	.word	0x00003940


	//   ....[17]....
        /*00c0*/ 	.word	0x000039b0


	//   ....[18]....
        /*00c4*/ 	.word	0x00003a20


	//   ....[19]....
        /*00c8*/ 	.word	0x00003a90


	//----- nvinfo : EIATTR_VRC_CTA_INIT_COUNT
	.align		4
.L_1382:
        /*00cc*/ 	.byte	0x02, 0x4a
	.zero		1
	.zero		1


	//----- nvinfo : EIATTR_EXIT_INSTR_OFFSETS
	.align		4
        /*00d0*/ 	.byte	0x04, 0x1c
        /*00d2*/ 	.short	(.L_1384 - .L_1383)


	//   ....[0]....
.L_1383:
        /*00d4*/ 	.word	0x000005b0


	//   ....[1]....
        /*00d8*/ 	.word	0x000032d0


	//----- nvinfo : EIATTR_MAX_THREADS
	.align		4
.L_1384:
        /*00dc*/ 	.byte	0x04, 0x05
        /*00de*/ 	.short	(.L_1386 - .L_1385)
.L_1385:
        /*00e0*/ 	.word	0x00000080
        /*00e4*/ 	.word	0x00000001
        /*00e8*/ 	.word	0x00000001


	//----- nvinfo : EIATTR_CRS_STACK_SIZE
	.align		4
.L_1386:
        /*00ec*/ 	.byte	0x04, 0x1e
        /*00ee*/ 	.short	(.L_1388 - .L_1387)
.L_1387:
        /*00f0*/ 	.word	0x00000000


	//----- nvinfo : EIATTR_CBANK_PARAM_SIZE
	.align		4
.L_1388:
        /*00f4*/ 	.byte	0x03, 0x19
        /*00f6*/ 	.short	0x00e8


	//----- nvinfo : EIATTR_PARAM_CBANK
	.align		4
        /*00f8*/ 	.byte	0x04, 0x0a
        /*00fa*/ 	.short	(.L_1390 - .L_1389)
	.align		4
.L_1389:
        /*00fc*/ 	.word	index@(.nv.constant0._ZN10layer_norm13ln_fwd_kernelINS_13Kernel_traitsI6__halfS2_S2_S2_fjLj768ELj1ELj4ELj1ELj16ENS_18Kernel_traits_baseILj768ES2_S2_S2_S2_fjLj128EEEEELb0ELb1ELb1ELb0EEEvNS_9FwdParamsE)
        /*0100*/ 	.short	0x0380
        /*0102*/ 	.short	0x00e8


	//----- nvinfo : EIATTR_SW_WAR
	.align		4
.L_1390:
        /*0104*/ 	.byte	0x04, 0x36
        /*0106*/ 	.short	(.L_1392 - .L_1391)
.L_1391:
        /*0108*/ 	.word	0x00000008
.L_1392:


//--------------------- .nv.info._ZN10layer_norm13ln_fwd_kernelINS_13Kernel_traitsI6__halfS2_S2_S2_fjLj768ELj1ELj4ELj1ELj16ENS_18Kernel_traits_baseILj768ES2_S2_S2_S2_fjLj128EEEEELb0ELb1ELb1ELb1EEEvNS_9FwdParamsE --------------------------
	.section	.nv.info._ZN10layer_norm13ln_fwd_kernelINS_13Kernel_traitsI6__halfS2_S2_S2_fjLj768ELj1ELj4ELj1ELj16ENS_18Kernel_traits_baseILj768ES2_S2_S2_S2_fjLj128EEEEELb0ELb1ELb1ELb1EEEvNS_9FwdParamsE,"",@"SHT_CUDA_INFO"
	.sectionflags	@""
	.align	4


	//----- nvinfo : EIATTR_CUDA_API_VERSION
	.align		4
        /*0000*/ 	.byte	0x04, 0x37
        /*0002*/ 	.short	(.L_1394 - .L_1393)
.L_1393:
        /*0004*/ 	.word	0x00000082


	//----- nvinfo : EIATTR_KPARAM_INFO
	.align		4
.L_1394:
        /*0008*/ 	.byte	0x04, 0x17
        /*000a*/ 	.short	(.L_1396 - .L_1395)
.L_1395:
        /*000c*/ 	.word	0x00000000
        /*0010*/ 	.short	0x0000
        /*0012*/ 	.short	0x0000
        /*0014*/ 	.byte	0x00, 0xf0, 0xa1, 0x03


	//----- nvinfo : EIATTR_SPARSE_MMA_MASK
	.align		4
.L_1396:
        /*0018*/ 	.byte	0x03, 0x50
        /*001a*/ 	.short	0x0000


	//----- nvinfo : EIATTR_MAXREG_COUNT
	.align		4
        /*001c*/ 	.byte	0x03, 0x1b
        /*001e*/ 	.short	0x00ff


	//----- nvinfo : EIATTR_MERCURY_ISA_VERSION
	.align		4
        /*0020*/ 	.byte	0x03, 0x5f
        /*0022*/ 	.short	0x0101


	//----- nvinfo : EIATTR_COOP_GROUP_MASK_REGIDS
	.align		4
        /*0024*/ 	.byte	0x04, 0x29
        /*0026*/ 	.short	(.L_1398 - .L_1397)


	//   ....[0]....
.L_1397:
        /*0028*/ 	.word	0xffffffff


	//   ....[1]....
        /*002c*/ 	.word	0xffffffff


	//   ....[2]....
        /*0030*/ 	.word	0xffffffff


	//   ....[3]....
        /*0034*/ 	.word	0xffffffff


	//   ....[4]....
        /*0038*/ 	.word	0xffffffff


	//   ....[5]....
        /*003c*/ 	.word	0xffffffff


	//   ....[6]....
        /*0040*/ 	.word	0xffffffff


	//   ....[7]....
        /*0044*/ 	.word	0xffffffff


	//   ....[8]....
        /*0048*/ 	.word	0xffffffff


	//   ....[9]....
        /*004c*/ 	.word	0xffffffff


	//   ....[10]....
        /*0050*/ 	.word	0x05000051


	//   ....[11]....
        /*0054*/ 	.word	0x05000051


	//   ....[12]....
        /*0058*/ 	.word	0x05000051


	//   ....[13]....
        /*005c*/ 	.word	0x05000051


	//   ....[14]....
        /*0060*/ 	.word	0x05000051


	//   ....[15]....
        /*0064*/ 	.word	0x05000051


	//   ....[16]....
        /*0068*/ 	.word	0x05000051


	//   ....[17]....
        /*006c*/ 	.word	0x05000051


	//   ....[18]....
        /*0070*/ 	.word	0x05000051


	//   ....[19]....
        /*0074*/ 	.word	0x05000051


	//----- nvinfo : EIATTR_COOP_GROUP_INSTR_OFFSETS
	.align		4
.L_1398:
        /*0078*/ 	.byte	0x04, 0x28
        /*007a*/ 	.short	(.L_1400 - .L_1399)


	//   ....[0]....
.L_1399:
        /*007c*/ 	.word	0x00002160


	//   ....[1]....
        /*0080*/ 	.word	0x00002190


	//   ....[2]....
        /*0084*/ 	.word	0x000021b0


	//   ....[3]....
        /*0088*/ 	.word	0x000021d0


	//   ....[4]....
        /*008c*/ 	.word	0x000021f0


	//   ....[5]....
        /*0090*/ 	.word	0x00002520


	//   ....[6]....
        /*0094*/ 	.word	0x00002540


	//   ....[7]....
        /*0098*/ 	.word	0x00002560


	//   ....[8]....
        /*009c*/ 	.word	0x00002580


	//   ....[9]....
        /*00a0*/ 	.word	0x000025a0


	//   ....[10]....
        /*00a4*/ 	.word	0x000030a0


	//   ....[11]....
        /*00a8*/ 	.word	0x00003150


	//   ....[12]....
        /*00ac*/ 	.word	0x000031c0


	//   ....[13]....
        /*00b0*/ 	.word	0x00003230


	//   ....[14]....
        /*00b4*/ 	.word	0x000032a0


	//   ....[15]....
        /*00b8*/ 	.word	0x00003620


	//   ....[16]....
        /*00bc*/ 	.word	0x00003690


	//   ....[17]....
        /*00c0*/ 	.word	0x00003700


	//   ....[18]....
        /*00c4*/ 	.word	0x00003770


	//   ....[19]....
        /*00c8*/ 	.word	0x000037e0


	//----- nvinfo : EIATTR_VRC_CTA_INIT_COUNT
	.align		4
.L_1400:
        /*00cc*/ 	.byte	0x02, 0x4a
	.zero		1
	.zero		1


	//----- nvinfo : EIATTR_EXIT_INSTR_OFFSETS
	.align		4
        /*00d0*/ 	.byte	0x04, 0x1c
        /*00d2*/ 	.short	(.L_1402 - .L_1401)


	//   ....[0]....
.L_1401:
        /*00d4*/ 	.word	0x00000550


	//   ....[1]....
        /*00d8*/ 	.word	0x00003030


	//----- nvinfo : EIATTR_MAX_THREADS
	.align		4
.L_1402:
        /*00dc*/ 	.byte	0x04, 0x05
        /*00de*/ 	.short	(.L_1404 - .L_1403)
.L_1403:
        /*00e0*/ 	.word	0x00000080
        /*00e4*/ 	.word	0x00000001
        /*00e8*/ 	.word	0x00000001


	//----- nvinfo : EIATTR_CRS_STACK_SIZE
	.align		4
.L_1404:
        /*00ec*/ 	.byte	0x04, 0x1e
        /*00ee*/ 	.short	(.L_1406 - .L_1405)
.L_1405:
        /*00f0*/ 	.word	0x00000000


	//----- nvinfo : EIATTR_CBANK_PARAM_SIZE
	.align		4
.L_1406:
        /*00f4*/ 	.byte	0x03, 0x19
        /*00f6*/ 	.short	0x00e8


	//----- nvinfo : EIATTR_PARAM_CBANK
	.align		4
        /*00f8*/ 	.byte	0x04, 0x0a
        /*00fa*/ 	.short	(.L_1408 - .L_1407)
	.align		4
.L_1407:
        /*00fc*/ 	.word	index@(.nv.constant0._ZN10layer_norm13ln_fwd_kernelINS_13Kernel_traitsI6__halfS2_S2_S2_fjLj768ELj1ELj4ELj1ELj16ENS_18Kernel_traits_baseILj768ES2_S2_S2_S2_fjLj128EEEEELb0ELb1ELb1ELb1EEEvNS_9FwdParamsE)
        /*0100*/ 	.short	0x0380
        /*0102*/ 	.short	0x00e8


	//----- nvinfo : EIATTR_SW_WAR
	.align		4
.L_1408:
        /*0104*/ 	.byte	0x04, 0x36
        /*0106*/ 	.short	(.L_1410 - .L_1409)
.L_1409:
        /*0108*/ 	.word	0x00000008
.L_1410:


//--------------------- .nv.info._ZN10layer_norm13ln_fwd_kernelINS_13Kernel_traitsI6__halfS2_S2_S2_fjLj768ELj1ELj4ELj1ELj16ENS_18Kernel_traits_baseILj768ES2_S2_S2_S2_fjLj128EEEEELb1ELb0ELb0ELb0EEEvNS_9FwdParamsE --------------------------
	.section	.nv.info._ZN10layer_norm13ln_fwd_kernelINS_13Kernel_traitsI6__halfS2_S2_S2_fjLj768ELj1ELj4ELj1ELj16ENS_18Kernel_traits_baseILj768ES2_S2_S2_S2_fjLj128EEEEELb1ELb0ELb0ELb0EEEvNS_9FwdParamsE,"",@"SHT_CUDA_INFO"
	.sectionflags	@""
	.align	4


	//----- nvinfo : EIATTR_CUDA_API_VERSION
	.align		4
        /*0000*/ 	.byte	0x04, 0x37
        /*0002*/ 	.short	(.L_1412 - .L_1411)
.L_1411:
        /*0004*/ 	.word	0x00000082


	//----- nvinfo : EIATTR_KPARAM_INFO
	.align		4
.L_1412:
        /*0008*/ 	.byte	0x04, 0x17
        /*000a*/ 	.short	(.L_1414 - .L_1413)
.L_1413:
        /*000c*/ 	.word	0x00000000
        /*0010*/ 	.short	0x0000
        /*0012*/ 	.short	0x0000
        /*0014*/ 	.byte	0x00, 0xf0, 0xa1, 0x03


	//----- nvinfo : EIATTR_SPARSE_MMA_MASK
	.align		4
.L_1414:
        /*0018*/ 	.byte	0x03, 0x50
        /*001a*/ 	.short	0x0000


	//----- nvinfo : EIATTR_MAXREG_COUNT
	.align		4
        /*001c*/ 	.byte	0x03, 0x1b
        /*001e*/ 	.short	0x00ff


	//----- nvinfo : EIATTR_MERCURY_ISA_VERSION
	.align		4
        /*0020*/ 	.byte	0x03, 0x5f
        /*0022*/ 	.short	0x0101


	//----- nvinfo : EIATTR_COOP_GROUP_MASK_REGIDS
	.align		4
        /*0024*/ 	.byte	0x04, 0x29
        /*0026*/ 	.short	(.L_1416 - .L_1415)


	//   ....[0]....
.L_1415:
        /*0028*/ 	.word	0xffffffff


	//   ....[1]....
        /*002c*/ 	.word	0xffffffff


	//   ....[2]....
        /*0030*/ 	.word	0xffffffff


	//   ....[3]....
        /*0034*/ 	.word	0xffffffff


	//   ....[4]....
        /*0038*/ 	.word	0xffffffff


	//   ....[5]....
        /*003c*/ 	.word	0xffffffff


	//   ....[6]....
        /*0040*/ 	.word	0xffffffff


	//   ....[7]....
        /*0044*/ 	.word	0xffffffff


	//   ....[8]....
        /*0048*/ 	.word	0xffffffff


	//   ....[9]....
        /*004c*/ 	.word	0xffffffff


	//   ....[10]....
        /*0050*/ 	.word	0x05000046


	//   ....[11]....
        /*0054*/ 	.word	0x05000046


	//   ....[12]....
        /*0058*/ 	.word	0x05000046


	//   ....[13]....
        /*005c*/ 	.word	0x05000046


	//   ....[14]....
        /*0060*/ 	.word	0x05000046


	//   ....[15]....
        /*0064*/ 	.word	0x05000046


	//   ....[16]....
        /*0068*/ 	.word	0x05000046


	//   ....[17]....
        /*006c*/ 	.word	0x05000046


	//   ....[18]....
        /*0070*/ 	.word	0x05000046


	//   ....[19]....
        /*0074*/ 	.word	0x05000046


	//----- nvinfo : EIATTR_COOP_GROUP_INSTR_OFFSETS
	.align		4
.L_1416:
        /*0078*/ 	.byte	0x04, 0x28
        /*007a*/ 	.short	(.L_1418 - .L_1417)


	//   ....[0]....
.L_1417:
        /*007c*/ 	.word	0x00010690


	//   ....[1]....
        /*0080*/ 	.word	0x000106c0


	//   ....[2]....
        /*0084*/ 	.word	0x000106e0


	//   ....[3]....
        /*0088*/ 	.word	0x00010700


	//   ....[4]....
        /*008c*/ 	.word	0x00010720


	//   ....[5]....
        /*0090*/ 	.word	0x00010a60


	//   ....[6]....
        /*0094*/ 	.word	0x00010a80


	//   ....[7]....
        /*0098*/ 	.word	0x00010aa0


	//   ....[8]....
        /*009c*/ 	.word	0x00010ac0


	//   ....[9]....
        /*00a0*/ 	.word	0x00010ae0


	//   ....[10]....
        /*00a4*/ 	.word	0x00011620


	//   ....[11]....
        /*00a8*/ 	.word	0x000116d0


	//   ....[12]....
        /*00ac*/ 	.word	0x00011740


	//   ....[13]....
        /*00b0*/ 	.word	0x000117b0


	//   ....[14]....
        /*00b4*/ 	.word	0x00011820


	//   ....[15]....
        /*00b8*/ 	.word	0x00011bb0


	//   ....[16]....
        /*00bc*/ 	.word	0x00011c20


	//   ....[17]....
        /*00c0*/ 	.word	0x00011c90


	//   ....[18]....
        /*00c4*/ 	.word	0x00011d00


	//   ....[19]....
        /*00c8*/ 	.word	0x00011d70


	//----- nvinfo : EIATTR_VRC_CTA_INIT_COUNT
	.align		4
.L_1418:
        /*00cc*/ 	.byte	0x02, 0x4a
	.zero		1
	.zero		1


	//----- nvinfo : EIATTR_EXIT_INSTR_OFFSETS
	.align		4
        /*00d0*/ 	.byte	0x04, 0x1c
        /*00d2*/ 	.short	(.L_1420 - .L_1419)


	//   ....[0]....
.L_1419:
        /*00d4*/ 	.word	0x000006c0


	//   ....[1]....
        /*00d8*/ 	.word	0x000115b0


	//----- nvinfo : EIATTR_INDIRECT_BRANCH_TARGETS
	.align		4
.L_1420:
        /*00dc*/ 	.byte	0x04, 0x34
        /*00de*/ 	.short	(.L_1422 - .L_1421)


	//   ....[0]....
.L_1421:
        /*00e0*/ 	.word	.L_x_28558@srel
        /*00e4*/ 	.short	0x0
        /*00e6*/ 	.short	0x0
        /*00e8*/ 	.word	0x3
        /*00ec*/ 	.word	.L_x_28559@srel
        /*00f0*/ 	.word	.L_x_28560@srel
        /*00f4*/ 	.word	.L_x_28561@srel


	//----- nvinfo : EIATTR_MAX_THREADS
	.align		4
.L_1422:
        /*00f8*/ 	.byte	0x04, 0x05
        /*00fa*/ 	.short	(.L_1424 - .L_1423)
.L_1423:
        /*00fc*/ 	.word	0x00000080
        /*0100*/ 	.word	0x00000001
        /*0104*/ 	.word	0x00000001


	//----- nvinfo : EIATTR_CRS_STACK_SIZE
	.align		4
.L_1424:
        /*0108*/ 	.byte	0x04, 0x1e
        /*010a*/ 	.short	(.L_1426 - .L_1425)
.L_1425:
        /*010c*/ 	.word	0x00000000


	//----- nvinfo : EIATTR_CBANK_PARAM_SIZE
	.align		4
.L_1426:
        /*0110*/ 	.byte	0x03, 0x19
        /*0112*/ 	.short	0x00e8


	//----- nvinfo : EIATTR_PARAM_CBANK
	.align		4
        /*0114*/ 	.byte	0x04, 0x0a
        /*0116*/ 	.short	(.L_1428 - .L_1427)
	.align		4
.L_1427:
        /*0118*/ 	.word	index@(.nv.constant0._ZN10layer_norm13ln_fwd_kernelINS_13Kernel_traitsI6__halfS2_S2_S2_fjLj768ELj1ELj4ELj1ELj16ENS_18Kernel_traits_baseILj768ES2_S2_S2_S2_fjLj128EEEEELb1ELb0ELb0ELb0EEEvNS_9FwdParamsE)
        /*011c*/ 	.short	0x0380
        /*011e*/ 	.short	0x00e8


	//----- nvinfo : EIATTR_SW_WAR
	.align		4
.L_1428:
        /*0120*/ 	.byte	0x04, 0x36
        /*0122*/ 	.short	(.L_1430 - .L_1429)
.L_1429:
        /*0124*/ 	.word	0x00000008
.L_1430:


//--------------------- .nv.info._ZN10layer_norm13ln_fwd_kernelINS_13Kernel_traitsI6__halfS2_S2_S2_fjLj768ELj1ELj4ELj1ELj16ENS_18Kernel_traits_baseILj768ES2_S2_S2_S2_fjLj128EEEEELb1ELb0ELb0ELb1EEEvNS_9FwdParamsE --------------------------
	.section	.nv.info._ZN10layer_norm13ln_fwd_kernelINS_13Kernel_traitsI6__halfS2_S2_S2_fjLj768ELj1ELj4ELj1ELj16ENS_18Kernel_traits_baseILj768ES2_S2_S2_S2_fjLj128EEEEELb1ELb0ELb0ELb1EEEvNS_9FwdParamsE,"",@"SHT_CUDA_INFO"
	.sectionflags	@""
	.align	4


	//----- nvinfo : EIATTR_CUDA_API_VERSION
	.align		4
        /*0000*/ 	.byte	0x04, 0x37
        /*0002*/ 	.short	(.L_1432 - .L_1431)
.L_1431:
        /*0004*/ 	.word	0x00000082


	//----- nvinfo : EIATTR_KPARAM_INFO
	.align		4
.L_1432:
        /*0008*/ 	.byte	0x04, 0x17
        /*000a*/ 	.short	(.L_1434 - .L_1433)
.L_1433:
        /*000c*/ 	.word	0x00000000
        /*0010*/ 	.short	0x0000
        /*0012*/ 	.short	0x0000
        /*0014*/ 	.byte	0x00, 0xf0, 0xa1, 0x03


	//----- nvinfo : EIATTR_SPARSE_MMA_MASK
	.align		4
.L_1434:
        /*0018*/ 	.byte	0x03, 0x50
        /*001a*/ 	.short	0x0000


	//----- nvinfo : EIATTR_MAXREG_COUNT
	.align		4
        /*001c*/ 	.byte	0x03, 0x1b
        /*001e*/ 	.short	0x00ff


	//----- nvinfo : EIATTR_MERCURY_ISA_VERSION
	.align		4
        /*0020*/ 	.byte	0x03, 0x5f
        /*0022*/ 	.short	0x0101


	//----- nvinfo : EIATTR_COOP_GROUP_MASK_REGIDS
	.align		4
        /*0024*/ 	.byte	0x04, 0x29
        /*0026*/ 	.short	(.L_1436 - .L_1435)


	//   ....[0]....
.L_1435:
        /*0028*/ 	.word	0xffffffff


	//   ....[1]....
        /*002c*/ 	.word	0xffffffff


	//   ....[2]....
        /*0030*/ 	.word	0xffffffff


	//   ....[3]....
        /*0034*/ 	.word	0xffffffff


	//   ....[4]....
        /*0038*/ 	.word	0xffffffff


	//   ....[5]....
        /*003c*/ 	.word	0xffffffff


	//   ....[6]....
        /*0040*/ 	.word	0xffffffff


	//   ....[7]....
        /*0044*/ 	.word	0xffffffff


	//   ....[8]....
        /*0048*/ 	.word	0xffffffff


	//   ....[9]....
        /*004c*/ 	.word	0xffffffff


	//   ....[10]....
        /*0050*/ 	.word	0x05000024


	//   ....[11]....
        /*0054*/ 	.word	0x05000024


	//   ....[12]....
        /*0058*/ 	.word	0x05000024


	//   ....[13]....
        /*005c*/ 	.word	0x05000024


	//   ....[14]....
        /*0060*/ 	.word	0x05000024


	//   ....[15]....
        /*0064*/ 	.word	0x05000024


	//   ....[16]....
        /*0068*/ 	.word	0x05000024


	//   ....[17]....
        /*006c*/ 	.word	0x05000024


	//   ....[18]....
        /*0070*/ 	.word	0x05000024


	//   ....[19]....
        /*0074*/ 	.word	0x05000024


	//----- nvinfo : EIATTR_COOP_GROUP_INSTR_OFFSETS
	.align		4
.L_1436:
        /*0078*/ 	.byte	0x04, 0x28
        /*007a*/ 	.short	(.L_1438 - .L_1437)


	//   ....[0]....
.L_1437:
        /*007c*/ 	.word	0x00010840


	//   ....[1]....
        /*0080*/ 	.word	0x00010860


	//   ....[2]....
        /*0084*/ 	.word	0x00010880


	//   ....[3]....
        /*0088*/ 	.word	0x000108a0


	//   ....[4]....
        /*008c*/ 	.word	0x000108d0


	//   ....[5]....
        /*0090*/ 	.word	0x00010c00


	//   ....[6]....
        /*0094*/ 	.word	0x00010c20


	//   ....[7]....
        /*0098*/ 	.word	0x00010c40


	//   ....[8]....
        /*009c*/ 	.word	0x00010c60


	//   ....[9]....
        /*00a0*/ 	.word	0x00010c80


	//   ....[10]....
        /*00a4*/ 	.word	0x000113e0


	//   ....[11]....
        /*00a8*/ 	.word	0x00011480


	//   ....[12]....
        /*00ac*/ 	.word	0x000114f0


	//   ....[13]....
        /*00b0*/ 	.word	0x00011560


	//   ....[14]....
        /*00b4*/ 	.word	0x000115e0


	//   ....[15]....
        /*00b8*/ 	.word	0x00011960


	//   ....[16]....
        /*00bc*/ 	.word	0x000119d0


	//   ....[17]....
        /*00c0*/ 	.word	0x00011a40


	//   ....[18]....
        /*00c4*/ 	.word	0x00011ab0


	//   ....[19]....
        /*00c8*/ 	.word	0x00011b20


	//----- nvinfo : EIATTR_VRC_CTA_INIT_COUNT
	.align		4
.L_1438:
        /*00cc*/ 	.byte	0x02, 0x4a
	.zero		1
	.zero		1


	//----- nvinfo : EIATTR_EXIT_INSTR_OFFSETS
	.align		4
        /*00d0*/ 	.byte	0x04, 0x1c
        /*00d2*/ 	.short	(.L_1440 - .L_1439)


	//   ....[0]....
.L_1439:
        /*00d4*/ 	.word	0x00000270


	//   ....[1]....
        /*00d8*/ 	.word	0x00011370


	//----- nvinfo : EIATTR_INDIRECT_BRANCH_TARGETS
	.align		4
.L_1440:
        /*00dc*/ 	.byte	0x04, 0x34
        /*00de*/ 	.short	(.L_1442 - .L_1441)


	//   ....[0]....
.L_1441:
        /*00e0*/ 	.word	.L_x_28562@srel
        /*00e4*/ 	.short	0x0
        /*00e6*/ 	.short	0x0
        /*00e8*/ 	.word	0x3
        /*00ec*/ 	.word	.L_x_28563@srel
        /*00f0*/ 	.word	.L_x_28564@srel
        /*00f4*/ 	.word	.L_x_28565@srel


	//----- nvinfo : EIATTR_MAX_THREADS
	.align		4
.L_1442:
        /*00f8*/ 	.byte	0x04, 0x05
        /*00fa*/ 	.short	(.L_1444 - .L_1443)
.L_1443:
        /*00fc*/ 	.word	0x00000080
        /*0100*/ 	.word	0x00000001
        /*0104*/ 	.word	0x00000001


	//----- nvinfo : EIATTR_CRS_STACK_SIZE
	.align		4
.L_1444:
        /*0108*/ 	.byte	0x04, 0x1e
        /*010a*/ 	.short	(.L_1446 - .L_1445)
.L_1445:
        /*010c*/ 	.word	0x00000000


	//----- nvinfo : EIATTR_CBANK_PARAM_SIZE
	.align		4
.L_1446:
        /*0110*/ 	.byte	0x03, 0x19
        /*0112*/ 	.short	0x00e8


	//----- nvinfo : EIATTR_PARAM_CBANK
	.align		4
        /*0114*/ 	.byte	0x04, 0x0a
        /*0116*/ 	.short	(.L_1448 - .L_1447)
	.align		4
.L_1447:
        /*0118*/ 	.word	index@(.nv.constant0._ZN10layer_norm13ln_fwd_kernelINS_13Kernel_traitsI6__halfS2_S2_S2_fjLj768ELj1ELj4ELj1ELj16ENS_18Kernel_traits_baseILj768ES2_S2_S2_S2_fjLj128EEEEELb1ELb0ELb0ELb1EEEvNS_9FwdParamsE)
        /*011c*/ 	.short	0x0380
        /*011e*/ 	.short	0x00e8


	//----- nvinfo : EIATTR_SW_WAR
	.align		4
.L_1448:
        /*0120*/ 	.byte	0x04, 0x36
        /*0122*/ 	.short	(.L_1450 - .L_1449)
.L_1449:
        /*0124*/ 	.word	0x00000008
.L_1450:


//--------------------- .nv.info._ZN10layer_norm13ln_fwd_kernelINS_13Kernel_traitsI6__halfS2_S2_S2_fjLj768ELj1ELj4ELj1ELj16ENS_18Kernel_traits_baseILj768ES2_S2_S2_S2_fjLj128EEEEELb1ELb0ELb1ELb0EEEvNS_9FwdParamsE --------------------------
	.section	.nv.info._ZN10layer_norm13ln_fwd_kernelINS_13Kernel_traitsI6__halfS2_S2_S2_fjLj768ELj1ELj4ELj1ELj16ENS_18Kernel_traits_baseILj768ES2_S2_S2_S2_fjLj128EEEEELb1ELb0ELb1ELb0EEEvNS_9FwdParamsE,"",@"SHT_CUDA_INFO"
	.sectionflags	@""
	.align	4


	//----- nvinfo : EIATTR_CUDA_API_VERSION
	.align		4
        /*0000*/ 	.byte	0x04, 0x37
        /*0002*/ 	.short	(.L_1452 - .L_1451)
.L_1451:
        /*0004*/ 	.word	0x00000082


	//----- nvinfo : EIATTR_KPARAM_INFO
	.align		4
.L_1452:
        /*0008*/ 	.byte	0x04, 0x17
        /*000a*/ 	.short	(.L_1454 - .L_1453)
.L_1453:
        /*000c*/ 	.word	0x00000000
        /*0010*/ 	.short	0x0000
        /*0012*/ 	.short	0x0000
        /*0014*/ 	.byte	0x00, 0xf0, 0xa1, 0x03


	//----- nvinfo : EIATTR_SPARSE_MMA_MASK
	.align		4
.L_1454:
        /*0018*/ 	.byte	0x03, 0x50
        /*001a*/ 	.short	0x0000


	//----- nvinfo : EIATTR_MAXREG_COUNT
	.align		4
        /*001c*/ 	.byte	0x03, 0x1b
        /*001e*/ 	.short	0x00ff


	//----- nvinfo : EIATTR_MERCURY_ISA_VERSION
	.align		4
        /*0020*/ 	.byte	0x03, 0x5f
        /*0022*/ 	.short	0x0101


	//----- nvinfo : EIATTR_COOP_GROUP_MASK_REGIDS
	.align		4
        /*0024*/ 	.byte	0x04, 0x29
        /*0026*/ 	.short	(.L_1456 - .L_1455)


	//   ....[0]....
.L_1455:
        /*0028*/ 	.word	0xffffffff


	//   ....[1]....
        /*002c*/ 	.word	0xffffffff


	//   ....[2]....
        /*0030*/ 	.word	0xffffffff


	//   ....[3]....
        /*0034*/ 	.word	0xffffffff


	//   ....[4]....
        /*0038*/ 	.word	0xffffffff


	//   ....[5]....
        /*003c*/ 	.word	0xffffffff


	//   ....[6]....
        /*0040*/ 	.word	0xffffffff


	//   ....[7]....
        /*0044*/ 	.word	0xffffffff


	//   ....[8]....
        /*0048*/ 	.word	0xffffffff


	//   ....[9]....
        /*004c*/ 	.word	0xffffffff


	//   ....[10]....
        /*0050*/ 	.word	0x05000054


	//   ....[11]....
        /*0054*/ 	.word	0x05000054


	//   ....[12]....
        /*0058*/ 	.word	0x05000054


	//   ....[13]....
        /*005c*/ 	.word	0x05000054


	//   ....[14]....
        /*0060*/ 	.word	0x05000054


	//   ....[15]....
        /*0064*/ 	.word	0x05000054


	//   ....[16]....
        /*0068*/ 	.word	0x05000054


	//   ....[17]....
        /*006c*/ 	.word	0x05000054


	//   ....[18]....
        /*0070*/ 	.word	0x05000054


	//   ....[19]....
        /*0074*/ 	.word	0x05000054


	//----- nvinfo : EIATTR_COOP_GROUP_INSTR_OFFSETS
	.align		4
.L_1456:
        /*0078*/ 	.byte	0x04, 0x28
        /*007a*/ 	.short	(.L_1458 - .L_1457)


	//   ....[0]....
.L_1457:
        /*007c*/ 	.word	0x00012ab0


	//   ....[1]....
        /*0080*/ 	.word	0x00012ae0


	//   ....[2]....
        /*0084*/ 	.word	0x00012b00


	//   ....[3]....
        /*0088*/ 	.word	0x00012b20


	//   ....[4]....
        /*008c*/ 	.word	0x00012b40


	//   ....[5]....
        /*0090*/ 	.word	0x00012e80


	//   ....[6]....
        /*0094*/ 	.word	0x00012ea0


	//   ....[7]....
        /*0098*/ 	.word	0x00012ec0


	//   ....[8]....
        /*009c*/ 	.word	0x00012ee0


	//   ....[9]....
        /*00a0*/ 	.word	0x00012f00


	//   ....[10]....
        /*00a4*/ 	.word	0x00013aa0


	//   ....[11]....
        /*00a8*/ 	.word	0x00013b50


	//   ....[12]....
        /*00ac*/ 	.word	0x00013bc0


	//   ....[13]....
        /*00b0*/ 	.word	0x00013c30


	//   ....[14]....
        /*00b4*/ 	.word	0x00013ca0


	//   ....[15]....
        /*00b8*/ 	.word	0x00014030


	//   ....[16]....
        /*00bc*/ 	.word	0x000140a0


	//   ....[17]....
        /*00c0*/ 	.word	0x00014110


	//   ....[18]....
        /*00c4*/ 	.word	0x00014180


	//   ....[19]....
        /*00c8*/ 	.word	0x000141f0


	//----- nvinfo : EIATTR_VRC_CTA_INIT_COUNT
	.align		4
.L_1458:
        /*00cc*/ 	.byte	0x02, 0x4a
	.zero		1
	.zero		1


	//----- nvinfo : EIATTR_EXIT_INSTR_OFFSETS
	.align		4
        /*00d0*/ 	.byte	0x04, 0x1c
        /*00d2*/ 	.short	(.L_1460 - .L_1459)


	//   ....[0]....
.L_1459:
        /*00d4*/ 	.word	0x000006b0


	//   ....[1]....
        /*00d8*/ 	.word	0x00013a30


	//----- nvinfo : EIATTR_MAX_THREADS
	.align		4
.L_1460:
        /*00dc*/ 	.byte	0x04, 0x05
        /*00de*/ 	.short	(.L_1462 - .L_1461)
.L_1461:
        /*00e0*/ 	.word	0x00000080
        /*00e4*/ 	.word	0x00000001
        /*00e8*/ 	.word	0x00000001


	//----- nvinfo : EIATTR_CRS_STACK_SIZE
	.align		4
.L_1462:
        /*00ec*/ 	.byte	0x04, 0x1e
        /*00ee*/ 	.short	(.L_1464 - .L_1463)
.L_1463:
        /*00f0*/ 	.word	0x00000000


	//----- nvinfo : EIATTR_CBANK_PARAM_SIZE
	.align		4
.L_1464:
        /*00f4*/ 	.byte	0x03, 0x19
        /*00f6*/ 	.short	0x00e8


	//----- nvinfo : EIATTR_PARAM_CBANK
	.align		4
        /*00f8*/ 	.byte	0x04, 0x0a
        /*00fa*/ 	.short	(.L_1466 - .L_1465)
	.align		4
.L_1465:
        /*00fc*/ 	.word	index@(.nv.constant0._ZN10layer_norm13ln_fwd_kernelINS_13Kernel_traitsI6__halfS2_S2_S2_fjLj768ELj1ELj4ELj1ELj16ENS_18Kernel_traits_baseILj768ES2_S2_S2_S2_fjLj128EEEEELb1ELb0ELb1ELb0EEEvNS_9FwdParamsE)
        /*0100*/ 	.short	0x0380
        /*0102*/ 	.short	0x00e8


	//----- nvinfo : EIATTR_SW_WAR
	.align		4
.L_1466:
        /*0104*/ 	.byte	0x04, 0x36
        /*0106*/ 	.short	(.L_1468 - .L_1467)
.L_1467:
        /*0108*/ 	.word	0x00000008
.L_1468:


//--------------------- .nv.info._ZN10layer_norm13ln_fwd_kernelINS_13Kernel_traitsI6__halfS2_S2_S2_fjLj768ELj1ELj4ELj1ELj16ENS_18Kernel_traits_baseILj768ES2_S2_S2_S2_fjLj128EEEEELb1ELb0ELb1ELb1EEEvNS_9FwdParamsE --------------------------
	.section	.nv.info._ZN10layer_norm13ln_fwd_kernelINS_13Kernel_traitsI6__halfS2_S2_S2_fjLj768ELj1ELj4ELj1ELj16ENS_18Kernel_traits_baseILj768ES2_S2_S2_S2_fjLj128EEEEELb1ELb0ELb1ELb1EEEvNS_9FwdParamsE,"",@"SHT_CUDA_INFO"
	.sectionflags	@""
	.align	4


	//----- nvinfo : EIATTR_CUDA_API_VERSION
	.align		4
        /*0000*/ 	.byte	0x04, 0x37
        /*0002*/ 	.short	(.L_1470 - .L_1469)
.L_1469:
        /*0004*/ 	.word	0x00000082


	//----- nvinfo : EIATTR_KPARAM_INFO
	.align		4
.L_1470:
        /*0008*/ 	.byte	0x04, 0x17
        /*000a*/ 	.short	(.L_1472 - .L_1471)
.L_1471:
        /*000c*/ 	.word	0x00000000
        /*0010*/ 	.short	0x0000
        /*0012*/ 	.short	0x0000
        /*0014*/ 	.byte	0x00, 0xf0, 0xa1, 0x03


	//----- nvinfo : EIATTR_SPARSE_MMA_MASK
	.align		4
.L_1472:
        /*0018*/ 	.byte	0x03, 0x50
        /*001a*/ 	.short	0x0000


	//----- nvinfo : EIATTR_MAXREG_COUNT
	.align		4
        /*001c*/ 	.byte	0x03, 0x1b
        /*001e*/ 	.short	0x00ff


	//----- nvinfo : EIATTR_MERCURY_ISA_VERSION
	.align		4
        /*0020*/ 	.byte	0x03, 0x5f
        /*0022*/ 	.short	0x0101


	//----- nvinfo : EIATTR_COOP_GROUP_MASK_REGIDS
	.align		4
        /*0024*/ 	.byte	0x04, 0x29
        /*0026*/ 	.short	(.L_1474 - .L_1473)


	//   ....[0]....
.L_1473:
        /*0028*/ 	.word	0xffffffff


	//   ....[1]....
        /*002c*/ 	.word	0xffffffff


	//   ....[2]....
        /*0030*/ 	.word	0xffffffff


	//   ....[3]....
        /*0034*/ 	.word	0xffffffff


	//   ....[4]....
        /*0038*/ 	.word	0xffffffff


	//   ....[5]....
        /*003c*/ 	.word	0xffffffff


	//   ....[6]....
        /*0040*/ 	.word	0xffffffff


	//   ....[7]....
        /*0044*/ 	.word	0xffffffff


	//   ....[8]....
        /*0048*/ 	.word	0xffffffff


	//   ....[9]....
        /*004c*/ 	.word	0xffffffff


	//   ....[10]....
        /*0050*/ 	.word	0x0500003f


	//   ....[11]....
        /*0054*/ 	.word	0x0500003f


	//   ....[12]....
        /*0058*/ 	.word	0x0500003f


	//   ....[13]....
        /*005c*/ 	.word	0x0500003f


	//   ....[14]....
        /*0060*/ 	.word	0x0500003f


	//   ....[15]....
        /*0064*/ 	.word	0x0500003f


	//   ....[16]....
        /*0068*/ 	.word	0x0500003f


	//   ....[17]....
        /*006c*/ 	.word	0x0500003f


	//   ....[18]....
        /*0070*/ 	.word	0x0500003f


	//   ....[19]....
        /*0074*/ 	.word	0x0500003f


	//----- nvinfo : EIATTR_COOP_GROUP_INSTR_OFFSETS
	.align		4
.L_1474:
        /*0078*/ 	.byte	0x04, 0x28
        /*007a*/ 	.short	(.L_1476 - .L_1475)


	//   ....[0]....
.L_1475:
        /*007c*/ 	.word	0x00011e20


	//   ....[1]....
        /*0080*/ 	.word	0x00011e50


	//   ....[2]....
        /*0084*/ 	.word	0x00011e70


	//   ....[3]....
        /*0088*/ 	.word	0x00011e90


	//   ....[4]....
        /*008c*/ 	.word	0x00011eb0


	//   ....[5]....
        /*0090*/ 	.word	0x000121e0


	//   ....[6]....
        /*0094*/ 	.word	0x00012200


	//   ....[7]....
        /*0098*/ 	.word	0x00012220


	//   ....[8]....
        /*009c*/ 	.word	0x00012240


	//   ....[9]....
        /*00a0*/ 	.word	0x00012260


	//   ....[10]....
        /*00a4*/ 	.word	0x00012d70


	//   ....[11]....
        /*00a8*/ 	.word	0x00012e20


	//   ....[12]....
        /*00ac*/ 	.word	0x00012e90


	//   ....[13]....
        /*00b0*/ 	.word	0x00012f00


	//   ....[14]....
        /*00b4*/ 	.word	0x00012f70


	//   ....[15]....
        /*00b8*/ 	.word	0x000132f0


	//   ....[16]....
        /*00bc*/ 	.word	0x00013360


	//   ....[17]....
        /*00c0*/ 	.word	0x000133d0


	//   ....[18]....
        /*00c4*/ 	.word	0x00013440


	//   ....[19]....
        /*00c8*/ 	.word	0x000134b0


	//----- nvinfo : EIATTR_VRC_CTA_INIT_COUNT
	.align		4
.L_1476:
        /*00cc*/ 	.byte	0x02, 0x4a
	.zero		1
	.zero		1


	//----- nvinfo : EIATTR_EXIT_INSTR_OFFSETS
	.align		4
        /*00d0*/ 	.byte	0x04, 0x1c
        /*00d2*/ 	.short	(.L_1478 - .L_1477)


	//   ....[0]....
.L_1477:
        /*00d4*/ 	.word	0x00000270


	//   ....[1]....
        /*00d8*/ 	.word	0x00012d00


	//----- nvinfo : EIATTR_MAX_THREADS
	.align		4
.L_1478:
        /*00dc*/ 	.byte	0x04, 0x05
        /*00de*/ 	.short	(.L_1480 - .L_1479)
.L_1479:
        /*00e0*/ 	.word	0x00000080
        /*00e4*/ 	.word	0x00000001
        /*00e8*/ 	.word	0x00000001


	//----- nvinfo : EIATTR_CRS_STACK_SIZE
	.align		4
.L_1480:
        /*00ec*/ 	.byte	0x04, 0x1e
        /*00ee*/ 	.short	(.L_1482 - .L_1481)
.L_1481:
        /*00f0*/ 	.word	0x00000000


	//----- nvinfo : EIATTR_CBANK_PARAM_SIZE
	.align		4
.L_1482:
        /*00f4*/ 	.byte	0x03, 0x19
        /*00f6*/ 	.short	0x00e8


	//----- nvinfo : EIATTR_PARAM_CBANK
	.align		4
        /*00f8*/ 	.byte	0x04, 0x0a
        /*00fa*/ 	.short	(.L_1484 - .L_1483)
	.align		4
.L_1483:
        /*00fc*/ 	.word	index@(.nv.constant0._ZN10layer_norm13ln_fwd_kernelINS_13Kernel_traitsI6__halfS2_S2_S2_fjLj768ELj1ELj4ELj1ELj16ENS_18Kernel_traits_baseILj768ES2_S2_S2_S2_fjLj128EEEEELb1ELb0ELb1ELb1EEEvNS_9FwdParamsE)
        /*0100*/ 	.short	0x0380
        /*0102*/ 	.short	0x00e8


	//----- nvinfo : EIATTR_SW_WAR
	.align		4
.L_1484:
        /*0104*/ 	.byte	0x04, 0x36
        /*0106*/ 	.short	(.L_1486 - .L_1485)
.L_1485:
        /*0108*/ 	.word	0x00000008
.L_1486:


//--------------------- .nv.info._ZN10layer_norm13ln_fwd_kernelINS_13Kernel_traitsI6__halfS2_S2_S2_fjLj768ELj1ELj4ELj1ELj16ENS_18Kernel_traits_baseILj768ES2_S2_S2_S2_fjLj128EEEEELb1ELb1ELb0ELb0EEEvNS_9FwdParamsE --------------------------
	.section	.nv.info._ZN10layer_norm13ln_fwd_kernelINS_13Kernel_traitsI6__halfS2_S2_S2_fjLj768ELj1ELj4ELj1ELj16ENS_18Kernel_traits_baseILj768ES2_S2_S2_S2_fjLj128EEEEELb1ELb1ELb0ELb0EEEvNS_9FwdParamsE,"",@"SHT_CUDA_INFO"
	.sectionflags	@""
	.align	4


	//----- nvinfo : EIATTR_CUDA_API_VERSION
	.align		4
        /*0000*/ 	.byte	0x04, 0x37
        /*0002*/ 	.short	(.L_1488 - .L_1487)
.L_1487:
        /*0004*/ 	.word	0x00000082


	//----- nvinfo : EIATTR_KPARAM_INFO
	.align		4
.L_1488:
        /*0008*/ 	.byte	0x04, 0x17
        /*000a*/ 	.short	(.L_1490 - .L_1489)
.L_1489:
        /*000c*/ 	.word	0x00000000
        /*0010*/ 	.short	0x0000
        /*0012*/ 	.short	0x0000
        /*0014*/ 	.byte	0x00, 0xf0, 0xa1, 0x03


	//----- nvinfo : EIATTR_SPARSE_MMA_MASK
	.align		4
.L_1490:
        /*0018*/ 	.byte	0x03, 0x50
        /*001a*/ 	.short	0x0000


	//----- nvinfo : EIATTR_MAXREG_COUNT
	.align		4
        /*001c*/ 	.byte	0x03, 0x1b
        /*001e*/ 	.short	0x00ff


	//----- nvinfo : EIATTR_MERCURY_ISA_VERSION
	.align		4
        /*0020*/ 	.byte	0x03, 0x5f
        /*0022*/ 	.short	0x0101


	//----- nvinfo : EIATTR_COOP_GROUP_MASK_REGIDS
	.align		4
        /*0024*/ 	.byte	0x04, 0x29
        /*0026*/ 	.short	(.L_1492 - .L_1491)


	//   ....[0]....
.L_1491:
        /*0028*/ 	.word	0xffffffff


	//   ....[1]....
        /*002c*/ 	.word	0xffffffff


	//   ....[2]....
        /*0030*/ 	.word	0xffffffff


	//   ....[3]....
        /*0034*/ 	.word	0xffffffff


	//   ....[4]....
        /*0038*/ 	.word	0xffffffff


	//   ....[5]....
        /*003c*/ 	.word	0xffffffff


	//   ....[6]....
        /*0040*/ 	.word	0xffffffff


	//   ....[7]....
        /*0044*/ 	.word	0xffffffff


	//   ....[8]....
        /*0048*/ 	.word	0xffffffff


	//   ....[9]....
        /*004c*/ 	.word	0xffffffff


	//   ....[10]....
        /*0050*/ 	.word	0x05000056


	//   ....[11]....
        /*0054*/ 	.word	0x05000056


	//   ....[12]....
        /*0058*/ 	.word	0x05000056


	//   ....[13]....
        /*005c*/ 	.word	0x05000056


	//   ....[14]....
        /*0060*/ 	.word	0x05000056


	//   ....[15]....
        /*0064*/ 	.word	0x05000056


	//   ....[16]....
        /*0068*/ 	.word	0x05000056


	//   ....[17]....
        /*006c*/ 	.word	0x05000056


	//   ....[18]....
        /*0070*/ 	.word	0x05000056


	//   ....[19]....
        /*0074*/ 	.word	0x05000056


	//----- nvinfo : EIATTR_COOP_GROUP_INSTR_OFFSETS
	.align		4
.L_1492:
        /*0078*/ 	.byte	0x04, 0x28
        /*007a*/ 	.short	(.L_1494 - .L_1493)


	//   ....[0]....
.L_1493:
        /*007c*/ 	.word	0x00010f20


	//   ....[1]....
        /*0080*/ 	.word	0x00010f40


	//   ....[2]....
        /*0084*/ 	.word	0x00010f60


	//   ....[3]....
        /*0088*/ 	.word	0x00010f80


	//   ....[4]....
        /*008c*/ 	.word	0x00010fb0


	//   ....[5]....
        /*0090*/ 	.word	0x000112f0


	//   ....[6]....
        /*0094*/ 	.word	0x00011310


	//   ....[7]....
        /*0098*/ 	.word	0x00011330


	//   ....[8]....
        /*009c*/ 	.word	0x00011350


	//   ....[9]....
        /*00a0*/ 	.word	0x00011370


	//   ....[10]....
        /*00a4*/ 	.word	0x00011ec0


	//   ....[11]....
        /*00a8*/ 	.word	0x00011f60


	//   ....[12]....
        /*00ac*/ 	.word	0x00011fd0


	//   ....[13]....
        /*00b0*/ 	.word	0x00012040


	//   ....[14]....
        /*00b4*/ 	.word	0x000120c0


	//   ....[15]....
        /*00b8*/ 	.word	0x00012450


	//   ....[16]....
        /*00bc*/ 	.word	0x000124c0


	//   ....[17]....
        /*00c0*/ 	.word	0x00012530


	//   ....[18]....
        /*00c4*/ 	.word	0x000125a0


	//   ....[19]....
        /*00c8*/ 	.word	0x00012610


	//----- nvinfo : EIATTR_VRC_CTA_INIT_COUNT
	.align		4
.L_1494:
        /*00cc*/ 	.byte	0x02, 0x4a
	.zero		1
	.zero		1


	//----- nvinfo : EIATTR_EXIT_INSTR_OFFSETS
	.align		4
        /*00d0*/ 	.byte	0x04, 0x1c
        /*00d2*/ 	.short	(.L_1496 - .L_1495)


	//   ....[0]....
.L_1495:
        /*00d4*/ 	.word	0x000007c0


	//   ....[1]....
        /*00d8*/ 	.word	0x00011e50


	//----- nvinfo : EIATTR_INDIRECT_BRANCH_TARGETS
	.align		4
.L_1496:
        /*00dc*/ 	.byte	0x04, 0x34
        /*00de*/ 	.short	(.L_1498 - .L_1497)


	//   ....[0]....
.L_1497:
        /*00e0*/ 	.word	.L_x_28566@srel
        /*00e4*/ 	.short	0x0
        /*00e6*/ 	.short	0x0
        /*00e8*/ 	.word	0x3
        /*00ec*/ 	.word	.L_x_28567@srel
        /*00f0*/ 	.word	.L_x_28568@srel
        /*00f4*/ 	.word	.L_x_28569@srel


	//----- nvinfo : EIATTR_MAX_THREADS
	.align		4
.L_1498:
        /*00f8*/ 	.byte	0x04, 0x05
        /*00fa*/ 	.short	(.L_1500 - .L_1499)
.L_1499:
        /*00fc*/ 	.word	0x00000080
        /*0100*/ 	.word	0x00000001
        /*0104*/ 	.word	0x00000001


	//----- nvinfo : EIATTR_CRS_STACK_SIZE
	.align		4
.L_1500:
        /*0108*/ 	.byte	0x04, 0x1e
        /*010a*/ 	.short	(.L_1502 - .L_1501)
.L_1501:
        /*010c*/ 	.word	0x00000000


	//----- nvinfo : EIATTR_CBANK_PARAM_SIZE
	.align		4
.L_1502:
        /*0110*/ 	.byte	0x03, 0x19
        /*0112*/ 	.short	0x00e8


	//----- nvinfo : EIATTR_PARAM_CBANK
	.align		4
        /*0114*/ 	.byte	0x04, 0x0a
        /*0116*/ 	.short	(.L_1504 - .L_1503)
	.align		4
.L_1503:
        /*0118*/ 	.word	index@(.nv.constant0._ZN10layer_norm13ln_fwd_kernelINS_13Kernel_traitsI6__halfS2_S2_S2_fjLj768ELj1ELj4ELj1ELj16ENS_18Kernel_traits_baseILj768ES2_S2_S2_S2_fjLj128EEEEELb1ELb1ELb0ELb0EEEvNS_9FwdParamsE)
        /*011c*/ 	.short	0x0380
        /*011e*/ 	.short	0x00e8


	//----- nvinfo : EIATTR_SW_WAR
	.align		4
.L_1504:
        /*0120*/ 	.byte	0x04, 0x36
        /*0122*/ 	.short	(.L_1506 - .L_1505)
.L_1505:
        /*0124*/ 	.word	0x00000008
.L_1506:


//--------------------- .nv.info._ZN10layer_norm13ln_fwd_kernelINS_13Kernel_traitsI6__halfS2_S2_S2_fjLj768ELj1ELj4ELj1ELj16ENS_18Kernel_traits_baseILj768ES2_S2_S2_S2_fjLj128EEEEELb1ELb1ELb0ELb1EEEvNS_9FwdParamsE --------------------------
	.section	.nv.info._ZN10layer_norm13ln_fwd_kernelINS_13Kernel_traitsI6__halfS2_S2_S2_fjLj768ELj1ELj4ELj1ELj16ENS_18Kernel_traits_baseILj768ES2_S2_S2_S2_fjLj128EEEEELb1ELb1ELb0ELb1EEEvNS_9FwdParamsE,"",@"SHT_CUDA_INFO"
	.sectionflags	@""
	.align	4


	//----- nvinfo : EIATTR_CUDA_API_VERSION
	.align		4
        /*0000*/ 	.byte	0x04, 0x37
        /*0002*/ 	.short	(.L_1508 - .L_1507)
.L_1507:
        /*0004*/ 	.word	0x00000082


	//----- nvinfo : EIATTR_KPARAM_INFO
	.align		4
.L_1508:
        /*0008*/ 	.byte	0x04, 0x17
        /*000a*/ 	.short	(.L_1510 - .L_1509)
.L_1509:
        /*000c*/ 	.word	0x00000000
        /*0010*/ 	.short	0x0000
        /*0012*/ 	.short	0x0000
        /*0014*/ 	.byte	0x00, 0xf0, 0xa1, 0x03


	//----- nvinfo : EIATTR_SPARSE_MMA_MASK
	.align		4
.L_1510:
        /*0018*/ 	.byte	0x03, 0x50
        /*001a*/ 	.short	0x0000


	//----- nvinfo : EIATTR_MAXREG_COUNT
	.align		4
        /*001c*/ 	.byte	0x03, 0x1b
        /*001e*/ 	.short	0x00ff


	//----- nvinfo : EIATTR_MERCURY_ISA_VERSION
	.align		4
        /*0020*/ 	.byte	0x03, 0x5f
        /*0022*/ 	.short	0x0101


	//----- nvinfo : EIATTR_COOP_GROUP_MASK_REGIDS
	.align		4
        /*0024*/ 	.byte	0x04, 0x29
        /*0026*/ 	.short	(.L_1512 - .L_1511)


	//   ....[0]....
.L_1511:
        /*0028*/ 	.word	0xffffffff


	//   ....[1]....
        /*002c*/ 	.word	0xffffffff


	//   ....[2]....
        /*0030*/ 	.word	0xffffffff


	//   ....[3]....
        /*0034*/ 	.word	0xffffffff


	//   ....[4]....
        /*0038*/ 	.word	0xffffffff


	//   ....[5]....
        /*003c*/ 	.word	0xffffffff


	//   ....[6]....
        /*0040*/ 	.word	0xffffffff


	//   ....[7]....
        /*0044*/ 	.word	0xffffffff


	//   ....[8]....
        /*0048*/ 	.word	0xffffffff


	//   ....[9]....
        /*004c*/ 	.word	0xffffffff


	//   ....[10]....
        /*0050*/ 	.word	0x05000028


	//   ....[11]....
        /*0054*/ 	.word	0x05000028


	//   ....[12]....
        /*0058*/ 	.word	0x05000028


	//   ....[13]....
        /*005c*/ 	.word	0x05000028


	//   ....[14]....
        /*0060*/ 	.word	0x05000028


	//   ....[15]....
        /*0064*/ 	.word	0x05000028


	//   ....[16]....
        /*0068*/ 	.word	0x05000028


	//   ....[17]....
        /*006c*/ 	.word	0x05000028


	//   ....[18]....
        /*0070*/ 	.word	0x05000028


	//   ....[19]....
        /*0074*/ 	.word	0x05000028


	//----- nvinfo : EIATTR_COOP_GROUP_INSTR_OFFSETS
	.align		4
.L_1512:
        /*0078*/ 	.byte	0x04, 0x28
        /*007a*/ 	.short	(.L_1514 - .L_1513)


	//   ....[0]....
.L_1513:
        /*007c*/ 	.word	0x00010c90


	//   ....[1]....
        /*0080*/ 	.word	0x00010cb0


	//   ....[2]....
        /*0084*/ 	.word	0x00010cd0


	//   ....[3]....
        /*0088*/ 	.word	0x00010cf0


	//   ....[4]....
        /*008c*/ 	.word	0x00010d20


	//   ....[5]....
        /*0090*/ 	.word	0x00011050


	//   ....[6]....
        /*0094*/ 	.word	0x00011070


	//   ....[7]....
        /*0098*/ 	.word	0x00011090


	//   ....[8]....
        /*009c*/ 	.word	0x000110b0


	//   ....[9]....
        /*00a0*/ 	.word	0x000110d0


	//   ....[10]....
        /*00a4*/ 	.word	0x00011840


	//   ....[11]....
        /*00a8*/ 	.word	0x000118e0


	//   ....[12]....
        /*00ac*/ 	.word	0x00011950


	//   ....[13]....
        /*00b0*/ 	.word	0x000119c0


	//   ....[14]....
        /*00b4*/ 	.word	0x00011a40


	//   ....[15]....
        /*00b8*/ 	.word	0x00011dc0


	//   ....[16]....
        /*00bc*/ 	.word	0x00011e30


	//   ....[17]....
        /*00c0*/ 	.word	0x00011ea0


	//   ....[18]....
        /*00c4*/ 	.word	0x00011f10


	//   ....[19]....
        /*00c8*/ 	.word	0x00011f80


	//----- nvinfo : EIATTR_VRC_CTA_INIT_COUNT
	.align		4
.L_1514:
        /*00cc*/ 	.byte	0x02, 0x4a
	.zero		1
	.zero		1


	//----- nvinfo : EIATTR_EXIT_INSTR_OFFSETS
	.align		4
        /*00d0*/ 	.byte	0x04, 0x1c
        /*00d2*/ 	.short	(.L_1516 - .L_1515)


	//   ....[0]....
.L_1515:
        /*00d4*/ 	.word	0x00000370


	//   ....[1]....
        /*00d8*/ 	.word	0x000117d0


	//----- nvinfo : EIATTR_INDIRECT_BRANCH_TARGETS
	.align		4
.L_1516:
        /*00dc*/ 	.byte	0x04, 0x34
        /*00de*/ 	.short	(.L_1518 - .L_1517)


	//   ....[0]....
.L_1517:
        /*00e0*/ 	.word	.L_x_28570@srel
        /*00e4*/ 	.short	0x0
        /*00e6*/ 	.short	0x0
        /*00e8*/ 	.word	0x3
        /*00ec*/ 	.word	.L_x_28571@srel
        /*00f0*/ 	.word	.L_x_28572@srel
        /*00f4*/ 	.word	.L_x_28573@srel


	//----- nvinfo : EIATTR_MAX_THREADS
	.align		4
.L_1518:
        /*00f8*/ 	.byte	0x04, 0x05
        /*00fa*/ 	.short	(.L_1520 - .L_1519)
.L_1519:
        /*00fc*/ 	.word	0x00000080
        /*0100*/ 	.word	0x00000001
        /*0104*/ 	.word	0x00000001


	//----- nvinfo : EIATTR_CRS_STACK_SIZE
	.align		4
.L_1520:
        /*0108*/ 	.byte	0x04, 0x1e
        /*010a*/ 	.short	(.L_1522 - .L_1521)
.L_1521:
        /*010c*/ 	.word	0x00000000


	//----- nvinfo : EIATTR_CBANK_PARAM_SIZE
	.align		4
.L_1522:
        /*0110*/ 	.byte	0x03, 0x19
        /*0112*/ 	.short	0x00e8


	//----- nvinfo : EIATTR_PARAM_CBANK
	.align		4
        /*0114*/ 	.byte	0x04, 0x0a
        /*0116*/ 	.short	(.L_1524 - .L_1523)
	.align		4
.L_1523:
        /*0118*/ 	.word	index@(.nv.constant0._ZN10layer_norm13ln_fwd_kernelINS_13Kernel_traitsI6__halfS2_S2_S2_fjLj768ELj1ELj4ELj1ELj16ENS_18Kernel_traits_baseILj768ES2_S2_S2_S2_fjLj128EEEEELb1ELb1ELb0ELb1EEEvNS_9FwdParamsE)
        /*011c*/ 	.short	0x0380
        /*011e*/ 	.short	0x00e8


	//----- nvinfo : EIATTR_SW_WAR
	.align		4
.L_1524:
        /*0120*/ 	.byte	0x04, 0x36
        /*0122*/ 	.short	(.L_1526 - .L_1525)
.L_1525:
        /*0124*/ 	.word	0x00000008
.L_1526:


//--------------------- .nv.info._ZN10layer_norm13ln_fwd_kernelINS_13Kernel_traitsI6__halfS2_S2_S2_fjLj768ELj1ELj4ELj1ELj16ENS_18Kernel_traits_baseILj768ES2_S2_S2_S2_fjLj128EEEEELb1ELb1ELb1ELb0EEEvNS_9FwdParamsE --------------------------
	.section	.nv.info._ZN10layer_norm13ln_fwd_kernelINS_13Kernel_traitsI6__halfS2_S2_S2_fjLj768ELj1ELj4ELj1ELj16ENS_18Kernel_traits_baseILj768ES2_S2_S2_S2_fjLj128EEEEELb1ELb1ELb1ELb0EEEvNS_9FwdParamsE,"",@"SHT_CUDA_INFO"
	.sectionflags	@""
	.align	4


	//----- nvinfo : EIATTR_CUDA_API_VERSION
	.align		4
        /*0000*/ 	.byte	0x04, 0x37
        /*0002*/ 	.short	(.L_1528 - .L_1527)
.L_1527:
        /*0004*/ 	.word	0x00000082


	//----- nvinfo : EIATTR_KPARAM_INFO
	.align		4
.L_1528:
        /*0008*/ 	.byte	0x04, 0x17
        /*000a*/ 	.short	(.L_1530 - .L_1529)
.L_1529:
        /*000c*/ 	.word	0x00000000
        /*0010*/ 	.short	0x0000
        /*0012*/ 	.short	0x0000
        /*0014*/ 	.byte	0x00, 0xf0, 0xa1, 0x03


	//----- nvinfo : EIATTR_SPARSE_MMA_MASK
	.align		4
.L_1530:
        /*0018*/ 	.byte	0x03, 0x50
        /*001a*/ 	.short	0x0000


	//----- nvinfo : EIATTR_MAXREG_COUNT
	.align		4
        /*001c*/ 	.byte	0x03, 0x1b
        /*001e*/ 	.short	0x00ff


	//----- nvinfo : EIATTR_MERCURY_ISA_VERSION
	.align		4
        /*0020*/ 	.byte	0x03, 0x5f
        /*0022*/ 	.short	0x0101


	//----- nvinfo : EIATTR_COOP_GROUP_MASK_REGIDS
	.align		4
        /*0024*/ 	.byte	0x04, 0x29
        /*0026*/ 	.short	(.L_1532 - .L_1531)


	//   ....[0]....
.L_1531:
        /*0028*/ 	.word	0xffffffff


	//   ....[1]....
        /*002c*/ 	.word	0xffffffff


	//   ....[2]....
        /*0030*/ 	.word	0xffffffff


	//   ....[3]....
        /*0034*/ 	.word	0xffffffff


	//   ....[4]....
        /*0038*/ 	.word	0xffffffff


	//   ....[5]....
        /*003c*/ 	.word	0xffffffff


	//   ....[6]....
        /*0040*/ 	.word	0xffffffff


	//   ....[7]....
        /*0044*/ 	.word	0xffffffff


	//   ....[8]....
        /*0048*/ 	.word	0xffffffff


	//   ....[9]....
        /*004c*/ 	.word	0xffffffff


	//   ....[10]....
        /*0050*/ 	.word	0x05000062


	//   ....[11]....
        /*0054*/ 	.word	0x05000062


	//   ....[12]....
        /*0058*/ 	.word	0x05000062


	//   ....[13]....
        /*005c*/ 	.word	0x05000062


	//   ....[14]....
        /*0060*/ 	.word	0x05000062


	//   ....[15]....
        /*0064*/ 	.word	0x05000062


	//   ....[16]....
        /*0068*/ 	.word	0x05000062


	//   ....[17]....
        /*006c*/ 	.word	0x05000062


	//   ....[18]....
        /*0070*/ 	.word	0x05000062


	//   ....[19]....
        /*0074*/ 	.word	0x05000062


	//----- nvinfo : EIATTR_COOP_GROUP_INSTR_OFFSETS
	.align		4
.L_1532:
        /*0078*/ 	.byte	0x04, 0x28
        /*007a*/ 	.short	(.L_1534 - .L_1533)


	//   ....[0]....
.L_1533:
        /*007c*/ 	.word	0x00012560


	//   ....[1]....
        /*0080*/ 	.word	0x00012580


	//   ....[2]....
        /*0084*/ 	.word	0x000125a0


	//   ....[3]....
        /*0088*/ 	.word	0x000125c0


	//   ....[4]....
        /*008c*/ 	.word	0x000125f0


	//   ....[5]....
        /*0090*/ 	.word	0x00012930


	//   ....[6]....
        /*0094*/ 	.word	0x00012950


	//   ....[7]....
        /*0098*/ 	.word	0x00012970


	//   ....[8]....
        /*009c*/ 	.word	0x00012990


	//   ....[9]....
        /*00a0*/ 	.word	0x000129b0


	//   ....[10]....
        /*00a4*/ 	.word	0x00013550


	//   ....[11]....
        /*00a8*/ 	.word	0x000135f0


	//   ....[12]....
        /*00ac*/ 	.word	0x00013660


	//   ....[13]....
        /*00b0*/ 	.word	0x000136d0


	//   ....[14]....
        /*00b4*/ 	.word	0x00013750


	//   ....[15]....
        /*00b8*/ 	.word	0x00013ae0


	//   ....[16]....
        /*00bc*/ 	.word	0x00013b50


	//   ....[17]....
        /*00c0*/ 	.word	0x00013bc0


	//   ....[18]....
        /*00c4*/ 	.word	0x00013c30


	//   ....[19]....
        /*00c8*/ 	.word	0x00013ca0


	//----- nvinfo : EIATTR_VRC_CTA_INIT_COUNT
	.align		4
.L_1534:
        /*00cc*/ 	.byte	0x02, 0x4a
	.zero		1
	.zero		1


	//----- nvinfo : EIATTR_EXIT_INSTR_OFFSETS
	.align		4
        /*00d0*/ 	.byte	0x04, 0x1c
        /*00d2*/ 	.short	(.L_1536 - .L_1535)


	//   ....[0]....
.L_1535:
        /*00d4*/ 	.word	0x000007c0


	//   ....[1]....
        /*00d8*/ 	.word	0x000134e0


	//----- nvinfo : EIATTR_MAX_THREADS
	.align		4
.L_1536:
        /*00dc*/ 	.byte	0x04, 0x05
        /*00de*/ 	.short	(.L_1538 - .L_1537)
.L_1537:
        /*00e0*/ 	.word	0x00000080
        /*00e4*/ 	.word	0x00000001
        /*00e8*/ 	.word	0x00000001


	//----- nvinfo : EIATTR_CRS_STACK_SIZE
	.align		4
.L_1538:
        /*00ec*/ 	.byte	0x04, 0x1e
        /*00ee*/ 	.short	(.L_1540 - .L_1539)
.L_1539:
        /*00f0*/ 	.word	0x00000000


	//----- nvinfo : EIATTR_CBANK_PARAM_SIZE
	.align		4
.L_1540:
        /*00f4*/ 	.byte	0x03, 0x19
        /*00f6*/ 	.short	0x00e8


	//----- nvinfo : EIATTR_PARAM_CBANK
	.align		4
        /*00f8*/ 	.byte	0x04, 0x0a
        /*00fa*/ 	.short	(.L_1542 - .L_1541)
	.align		4
.L_1541:
        /*00fc*/ 	.word	index@(.nv.constant0._ZN10layer_norm13ln_fwd_kernelINS_13Kernel_traitsI6__halfS2_S2_S2_fjLj768ELj1ELj4ELj1ELj16ENS_18Kernel_traits_baseILj768ES2_S2_S2_S2_fjLj128EEEEELb1ELb1ELb1ELb0EEEvNS_9FwdParamsE)
        /*0100*/ 	.short	0x0380
        /*0102*/ 	.short	0x00e8


	//----- nvinfo : EIATTR_SW_WAR
	.align		4
.L_1542:
        /*0104*/ 	.byte	0x04, 0x36
        /*0106*/ 	.short	(.L_1544 - .L_1543)
.L_1543:
        /*0108*/ 	.word	0x00000008
.L_1544:


//--------------------- .nv.info._ZN10layer_norm13ln_fwd_kernelINS_13Kernel_traitsI6__halfS2_S2_S2_fjLj768ELj1ELj4ELj1ELj16ENS_18Kernel_traits_baseILj768ES2_S2_S2_S2_fjLj128EEEEELb1ELb1ELb1ELb1EEEvNS_9FwdParamsE --------------------------
	.section	.nv.info._ZN10layer_norm13ln_fwd_kernelINS_13Kernel_traitsI6__halfS2_S2_S2_fjLj768ELj1ELj4ELj1ELj16ENS_18Kernel_traits_baseILj768ES2_S2_S2_S2_fjLj128EEEEELb1ELb1ELb1ELb1EEEvNS_9FwdParamsE,"",@"SHT_CUDA_INFO"
	.sectionflags	@""
	.align	4


	//----- nvinfo : EIATTR_CUDA_API_VERSION
	.align		4
        /*0000*/ 	.byte	0x04, 0x37
        /*0002*/ 	.short	(.L_1546 - .L_1545)
.L_1545:
        /*0004*/ 	.word	0x00000082


	//----- nvinfo : EIATTR_KPARAM_INFO
	.align		4
.L_1546:
        /*0008*/ 	.byte	0x04, 0x17
        /*000a*/ 	.short	(.L_1548 - .L_1547)
.L_1547:
        /*000c*/ 	.word	0x00000000
        /*0010*/ 	.short	0x0000
        /*0012*/ 	.short	0x0000
        /*0014*/ 	.byte	0x00, 0xf0, 0xa1, 0x03


	//----- nvinfo : EIATTR_SPARSE_MMA_MASK
	.align		4
.L_1548:
        /*0018*/ 	.byte	0x03, 0x50
        /*001a*/ 	.short	0x0000


	//----- nvinfo : EIATTR_MAXREG_COUNT
	.align		4
        /*001c*/ 	.byte	0x03, 0x1b
        /*001e*/ 	.short	0x00ff


	//----- nvinfo : EIATTR_MERCURY_ISA_VERSION
	.align		4
        /*0020*/ 	.byte	0x03, 0x5f
        /*0022*/ 	.short	0x0101


	//----- nvinfo : EIATTR_COOP_GROUP_MASK_REGIDS
	.align		4
        /*0024*/ 	.byte	0x04, 0x29
        /*0026*/ 	.short	(.L_1550 - .L_1549)


	//   ....[0]....
.L_1549:
        /*0028*/ 	.word	0xffffffff


	//   ....[1]....
        /*002c*/ 	.word	0xffffffff


	//   ....[2]....
        /*0030*/ 	.word	0xffffffff


	//   ....[3]....
        /*0034*/ 	.word	0xffffffff


	//   ....[4]....
        /*0038*/ 	.word	0xffffffff


	//   ....[5]....
        /*003c*/ 	.word	0xffffffff


	//   ....[6]....
        /*0040*/ 	.word	0xffffffff


	//   ....[7]....
        /*0044*/ 	.word	0xffffffff


	//   ....[8]....
        /*0048*/ 	.word	0xffffffff


	//   ....[9]....
        /*004c*/ 	.word	0xffffffff


	//   ....[10]....
        /*0050*/ 	.word	0x05000060


	//   ....[11]....
        /*0054*/ 	.word	0x05000060


	//   ....[12]....
        /*0058*/ 	.word	0x05000060


	//   ....[13]....
        /*005c*/ 	.word	0x05000060


	//   ....[14]....
        /*0060*/ 	.word	0x05000060


	//   ....[15]....
        /*0064*/ 	.word	0x05000060


	//   ....[16]....
        /*0068*/ 	.word	0x05000060


	//   ....[17]....
        /*006c*/ 	.word	0x05000060


	//   ....[18]....
        /*0070*/ 	.word	0x05000060


	//   ....[19]....
        /*0074*/ 	.word	0x05000060


	//----- nvinfo : EIATTR_COOP_GROUP_INSTR_OFFSETS
	.align		4
.L_1550:
        /*0078*/ 	.byte	0x04, 0x28
        /*007a*/ 	.short	(.L_1552 - .L_1551)


	//   ....[0]....
.L_1551:
        /*007c*/ 	.word	0x000123f0


	//   ....[1]....
        /*0080*/ 	.word	0x00012420


	//   ....[2]....
        /*0084*/ 	.word	0x00012440


	//   ....[3]....
        /*0088*/ 	.word	0x00012460


	//   ....[4]....
        /*008c*/ 	.word	0x00012480


	//   ....[5]....
        /*0090*/ 	.word	0x000127b0


	//   ....[6]....
        /*0094*/ 	.word	0x000127d0


	//   ....[7]....
        /*0098*/ 	.word	0x000127f0


	//   ....[8]....
        /*009c*/ 	.word	0x00012810


	//   ....[9]....
        /*00a0*/ 	.word	0x00012830


	//   ....[10]....
        /*00a4*/ 	.word	0x00013340


	//   ....[11]....
        /*00a8*/ 	.word	0x000133f0


	//   ....[12]....
        /*00ac*/ 	.word	0x00013460


	//   ....[13]....
        /*00b0*/ 	.word	0x000134d0


	//   ....[14]....
        /*00b4*/ 	.word	0x00013540


	//   ....[15]....
        /*00b8*/ 	.word	0x000138c0


	//   ....[16]....
        /*00bc*/ 	.word	0x00013930


	//   ....[17]....
        /*00c0*/ 	.word	0x000139a0


	//   ....[18]....
        /*00c4*/ 	.word	0x00013a10


	//   ....[19]....
        /*00c8*/ 	.word	0x00013a80


	//----- nvinfo : EIATTR_VRC_CTA_INIT_COUNT
	.align		4
.L_1552:
        /*00cc*/ 	.byte	0x02, 0x4a
	.zero		1
	.zero		1


	//----- nvinfo : EIATTR_EXIT_INSTR_OFFSETS
	.align		4
        /*00d0*/ 	.byte	0x04, 0x1c
        /*00d2*/ 	.short	(.L_1554 - .L_1553)


	//   ....[0]....
.L_1553:
        /*00d4*/ 	.word	0x000002c0


	//   ....[1]....
        /*00d8*/ 	.word	0x000132d0


	//----- nvinfo : EIATTR_MAX_THREADS
	.align		4
.L_1554:
        /*00dc*/ 	.byte	0x04, 0x05
        /*00de*/ 	.short	(.L_1556 - .L_1555)
.L_1555:
        /*00e0*/ 	.word	0x00000080
        /*00e4*/ 	.word	0x00000001
        /*00e8*/ 	.word	0x00000001


	//----- nvinfo : EIATTR_CRS_STACK_SIZE
	.align		4
.L_1556:
        /*00ec*/ 	.byte	0x04, 0x1e
        /*00ee*/ 	.short	(.L_1558 - .L_1557)
.L_1557:
        /*00f0*/ 	.word	0x00000000


	//----- nvinfo : EIATTR_CBANK_PARAM_SIZE
	.align		4
.L_1558:
        /*00f4*/ 	.byte	0x03, 0x19
        /*00f6*/ 	.short	0x00e8


	//----- nvinfo : EIATTR_PARAM_CBANK
	.align		4
        /*00f8*/ 	.byte	0x04, 0x0a
        /*00fa*/ 	.short	(.L_1560 - .L_1559)
	.align		4
.L_1559:
        /*00fc*/ 	.word	index@(.nv.constant0._ZN10layer_norm13ln_fwd_kernelINS_13Kernel_traitsI6__halfS2_S2_S2_fjLj768ELj1ELj4ELj1ELj16ENS_18Kernel_traits_baseILj768ES2_S2_S2_S2_fjLj128EEEEELb1ELb1ELb1ELb1EEEvNS_9FwdParamsE)
        /*0100*/ 	.short	0x0380
        /*0102*/ 	.short	0x00e8


	//----- nvinfo : EIATTR_SW_WAR
	.align		4
.L_1560:
        /*0104*/ 	.byte	0x04, 0x36
        /*0106*/ 	.short	(.L_1562 - .L_1561)
.L_1561:
        /*0108*/ 	.word	0x00000008
.L_1562:


//--------------------- .nv.info._ZN10layer_norm13ln_fwd_kernelINS_13Kernel_traitsIf13__nv_bfloat16S2_S2_fjLj768ELj1ELj4ELj1ELj16ENS_18Kernel_traits_baseILj768EfS2_S2_S2_fjLj128EEEEELb0ELb0ELb0ELb0EEEvNS_9FwdParamsE --------------------------
	.section	.nv.info._ZN10layer_norm13ln_fwd_kernelINS_13Kernel_traitsIf13__nv_bfloat16S2_S2_fjLj768ELj1ELj4ELj1ELj16ENS_18Kernel_traits_baseILj768EfS2_S2_S2_fjLj128EEEEELb0ELb0ELb0ELb0EEEvNS_9FwdParamsE,"",@"SHT_CUDA_INFO"
	.sectionflags	@""
	.align	4


	//----- nvinfo : EIATTR_CUDA_API_VERSION
	.align		4
        /*0000*/ 	.byte	0x04, 0x37
        /*0002*/ 	.short	(.L_1564 - .L_1563)
.L_1563:
        /*0004*/ 	.word	0x00000082


	//----- nvinfo : EIATTR_KPARAM_INFO
	.align		4
.L_1564:
        /*0008*/ 	.byte	0x04, 0x17
        /*000a*/ 	.short	(.L_1566 - .L_1565)
.L_1565:
        /*000c*/ 	.word	0x00000000
        /*0010*/ 	.short	0x0000
        /*0012*/ 	.short	0x0000
        /*0014*/ 	.byte	0x00, 0xf0, 0xa1, 0x03


	//----- nvinfo : EIATTR_SPARSE_MMA_MASK
	.align		4
.L_1566:
        /*0018*/ 	.byte	0x03, 0x50
        /*001a*/ 	.short	0x0000


	//----- nvinfo : EIATTR_MAXREG_COUNT
	.align		4
        /*001c*/ 	.byte	0x03, 0x1b
        /*001e*/ 	.short	0x00ff


	//----- nvinfo : EIATTR_MERCURY_ISA_VERSION
	.align		4
        /*0020*/ 	.byte	0x03, 0x5f
        /*0022*/ 	.short	0x0101


	//----- nvinfo : EIATTR_COOP_GROUP_MASK_REGIDS
	.align		4
        /*0024*/ 	.byte	0x04, 0x29
        /*0026*/ 	.short	(.L_1568 - .L_1567)


	//   ....[0]....
.L_1567:
        /*0028*/ 	.word	0xffffffff


	//   ....[1]....
        /*002c*/ 	.word	0xffffffff


	//   ....[2]....
        /*0030*/ 	.word	0xffffffff


	//   ....[3]....
        /*0034*/ 	.word	0xffffffff


	//   ....[4]....
        /*0038*/ 	.word	0xffffffff


	//   ....[5]....
        /*003c*/ 	.word	0xffffffff


	//   ....[6]....
        /*0040*/ 	.word	0xffffffff


	//   ....[7]....
        /*0044*/ 	.word	0xffffffff


	//   ....[8]....
        /*0048*/ 	.word	0xffffffff


	//   ....[9]....
        /*004c*/ 	.word	0xffffffff


	//   ....[10]....
        /*0050*/ 	.word	0x05000043


	//   ....[11]....
        /*0054*/ 	.word	0x05000043


	//   ....[12]....
        /*0058*/ 	.word	0x05000043


	//   ....[13]....
        /*005c*/ 	.word	0x05000043


	//   ....[14]....
        /*0060*/ 	.word	0x05000043


	//   ....[15]....
        /*0064*/ 	.word	0x05000043


	//   ....[16]....
        /*0068*/ 	.word	0x05000043


	//   ....[17]....
        /*006c*/ 	.word	0x05000043


	//   ....[18]....
        /*0070*/ 	.word	0x05000043


	//   ....[19]....
        /*0074*/ 	.word	0x05000043


	//----- nvinfo : EIATTR_COOP_GROUP_INSTR_OFFSETS
	.align		4
.L_1568:
        /*0078*/ 	.byte	0x04, 0x28
        /*007a*/ 	.short	(.L_1570 - .L_1569)


	//   ....[0]....
.L_1569:
        /*007c*/ 	.word	0x00001c40


	//   ....[1]....
        /*0080*/ 	.word	0x00001c70


	//   ....[2]....
        /*0084*/ 	.word	0x00001c90


	//   ....[3]....
        /*0088*/ 	.word	0x00001cb0


	//   ....[4]....
        /*008c*/ 	.word	0x00001cd0


	//   ....[5]....
        /*0090*/ 	.word	0x00002010


	//   ....[6]....
        /*0094*/ 	.word	0x00002030


	//   ....[7]....
        /*0098*/ 	.word	0x00002050


	//   ....[8]....
        /*009c*/ 	.word	0x00002070


	//   ....[9]....
        /*00a0*/ 	.word	0x00002090


	//   ....[10]....
        /*00a4*/ 	.word	0x000028c0


	//   ....[11]....
        /*00a8*/ 	.word	0x00002970


	//   ....[12]....
        /*00ac*/ 	.word	0x000029e0


	//   ....[13]....
        /*00b0*/ 	.word	0x00002a50


	//   ....[14]....
        /*00b4*/ 	.word	0x00002ac0


	//   ....[15]....
        /*00b8*/ 	.word	0x00002e60


	//   ....[16]....
        /*00bc*/ 	.word	0x00002ed0


	//   ....[17]....
        /*00c0*/ 	.word	0x00002f40


	//   ....[18]....
        /*00c4*/ 	.word	0x00002fb0


	//   ....[19]....
        /*00c8*/ 	.word	0x00003020


	//----- nvinfo : EIATTR_VRC_CTA_INIT_COUNT
	.align		4
.L_1570:
        /*00cc*/ 	.byte	0x02, 0x4a
	.zero		1
	.zero		1


	//----- nvinfo : EIATTR_EXIT_INSTR_OFFSETS
	.align		4
        /*00d0*/ 	.byte	0x04, 0x1c
        /*00d2*/ 	.short	(.L_1572 - .L_1571)


	//   ....[0]....
.L_1571:
        /*00d4*/ 	.word	0x00000570


	//   ....[1]....
        /*00d8*/ 	.word	0x00002850


	//----- nvinfo : EIATTR_MAX_THREADS
	.align		4
.L_1572:
        /*00dc*/ 	.byte	0x04, 0x05
        /*00de*/ 	.short	(.L_1574 - .L_1573)
.L_1573:
        /*00e0*/ 	.word	0x00000080
        /*00e4*/ 	.word	0x00000001
        /*00e8*/ 	.word	0x00000001


	//----- nvinfo : EIATTR_CRS_STACK_SIZE
	.align		4
.L_1574:
        /*00ec*/ 	.byte	0x04, 0x1e
        /*00ee*/ 	.short	(.L_1576 - .L_1575)
.L_1575:
        /*00f0*/ 	.word	0x00000000


	//----- nvinfo : EIATTR_CBANK_PARAM_SIZE
	.align		4
.L_1576:
        /*00f4*/ 	.byte	0x03, 0x19
        /*00f6*/ 	.short	0x00e8


	//----- nvinfo : EIATTR_PARAM_CBANK
	.align		4
        /*00f8*/ 	.byte	0x04, 0x0a
        /*00fa*/ 	.short	(.L_1578 - .L_1577)
	.align		4
.L_1577:
        /*00fc*/ 	.word	index@(.nv.constant0._ZN10layer_norm13ln_fwd_kernelINS_13Kernel_traitsIf13__nv_bfloat16S2_S2_fjLj768ELj1ELj4ELj1ELj16ENS_18Kernel_traits_baseILj768EfS2_S2_S2_fjLj128EEEEELb0ELb0ELb0ELb0EEEvNS_9FwdParamsE)
        /*0100*/ 	.short	0x0380
        /*0102*/ 	.short	0x00e8


	//----- nvinfo : EIATTR_SW_WAR
	.align		4
.L_1578:
        /*0104*/ 	.byte	0x04, 0x36
        /*0106*/ 	.short	(.L_1580 - .L_1579)
.L_1579:
        /*0108*/ 	.word	0x00000008
.L_1580:


//--------------------- .nv.info._ZN10layer_norm13ln_fwd_kernelINS_13Kernel_traitsIf13__nv_bfloat16S2_S2_fjLj768ELj1ELj4ELj1ELj16ENS_18Kernel_traits_baseILj768EfS2_S2_S2_fjLj128EEEEELb0ELb0ELb0ELb1EEEvNS_9FwdParamsE --------------------------
	.section	.nv.info._ZN10layer_norm13ln_fwd_kernelINS_13Kernel_traitsIf13__nv_bfloat16S2_S2_fjLj768ELj1ELj4ELj1ELj16ENS_18Kernel_traits_baseILj768EfS2_S2_S2_fjLj128EEEEELb0ELb0ELb0ELb1EEEvNS_9FwdParamsE,"",@"SHT_CUDA_INFO"
	.sectionflags	@""
	.align	4


	//----- nvinfo : EIATTR_CUDA_API_VERSION
	.align		4
        /*0000*/ 	.byte	0x04, 0x37
        /*0002*/ 	.short	(.L_1582 - .L_1581)
.L_1581:
        /*0004*/ 	.word	0x00000082


	//----- nvinfo : EIATTR_KPARAM_INFO
	.align		4
.L_1582:
        /*0008*/ 	.byte	0x04, 0x17
        /*000a*/ 	.short	(.L_1584 - .L_1583)
.L_1583:
        /*000c*/ 	.word	0x00000000
        /*0010*/ 	.short	0x0000
        /*0012*/ 	.short	0x0000
        /*0014*/ 	.byte	0x00, 0xf0, 0xa1, 0x03


	//----- nvinfo : EIATTR_SPARSE_MMA_MASK
	.align		4
.L_1584:
        /*0018*/ 	.byte	0x03, 0x50
        /*001a*/ 	.short	0x0000


	//----- nvinfo : EIATTR_MAXREG_COUNT
	.align		4
        /*001c*/ 	.byte	0x03, 0x1b
        /*001e*/ 	.short	0x00ff


	//----- nvinfo : EIATTR_MERCURY_ISA_VERSION
	.align		4
        /*0020*/ 	.byte	0x03, 0x5f
        /*0022*/ 	.short	0x0101


	//----- nvinfo : EIATTR_COOP_GROUP_MASK_REGIDS
	.align		4
        /*0024*/ 	.byte	0x04, 0x29
        /*0026*/ 	.short	(.L_1586 - .L_1585)


	//   ....[0]....
.L_1585:
        /*0028*/ 	.word	0xffffffff


	//   ....[1]....
        /*002c*/ 	.word	0xffffffff


	//   ....[2]....
        /*0030*/ 	.word	0xffffffff


	//   ....[3]....
        /*0034*/ 	.word	0xffffffff


	//   ....[4]....
        /*0038*/ 	.word	0xffffffff


	//   ....[5]....
        /*003c*/ 	.word	0xffffffff


	//   ....[6]....
        /*0040*/ 	.word	0xffffffff


	//   ....[7]....
        /*0044*/ 	.word	0xffffffff


	//   ....[8]....
        /*0048*/ 	.word	0xffffffff


	//   ....[9]....
        /*004c*/ 	.word	0xffffffff


	//   ....[10]....
        /*0050*/ 	.word	0x05000055


	//   ....[11]....
        /*0054*/ 	.word	0x05000055


	//   ....[12]....
        /*0058*/ 	.word	0x05000055


	//   ....[13]....
        /*005c*/ 	.word	0x05000055


	//   ....[14]....
        /*0060*/ 	.word	0x05000055


	//   ....[15]....
        /*0064*/ 	.word	0x05000055


	//   ....[16]....
        /*0068*/ 	.word	0x05000055


	//   ....[17]....
        /*006c*/ 	.word	0x05000055


	//   ....[18]....
        /*0070*/ 	.word	0x05000055


	//   ....[19]....
        /*0074*/ 	.word	0x05000055


	//----- nvinfo : EIATTR_COOP_GROUP_INSTR_OFFSETS
	.align		4
.L_1586:
        /*0078*/ 	.byte	0x04, 0x28
        /*007a*/ 	.short	(.L_1588 - .L_1587)


	//   ....[0]....
.L_1587:
        /*007c*/ 	.word	0x00001820


	//   ....[1]....
        /*0080*/ 	.word	0x00001850


	//   ....[2]....
        /*0084*/ 	.word	0x00001870


	//   ....[3]....
        /*0088*/ 	.word	0x00001890


	//   ....[4]....
        /*008c*/ 	.word	0x000018b0


	//   ....[5]....
        /*0090*/ 	.word	0x00001be0


	//   ....[6]....
        /*0094*/ 	.word	0x00001c00


	//   ....[7]....
        /*0098*/ 	.word	0x00001c20


	//   ....[8]....
        /*009c*/ 	.word	0x00001c40


	//   ....[9]....
        /*00a0*/ 	.word	0x00001c60


	//   ....[10]....
        /*00a4*/ 	.word	0x000023b0


	//   ....[11]....
        /*00a8*/ 	.word	0x00002450


	//   ....[12]....
        /*00ac*/ 	.word	0x000024b0


	//   ....[13]....
        /*00b0*/ 	.word	0x00002510


	//   ....[14]....
        /*00b4*/ 	.word	0x00002570


	//   ....[15]....
        /*00b8*/ 	.word	0x000028f0


	//   ....[16]....
        /*00bc*/ 	.word	0x00002950


	//   ....[17]....
        /*00c0*/ 	.word	0x000029b0


	//   ....[18]....
        /*00c4*/ 	.word	0x00002a10


	//   ....[19]....
        /*00c8*/ 	.word	0x00002a70


	//----- nvinfo : EIATTR_VRC_CTA_INIT_COUNT
	.align		4
.L_1588:
        /*00cc*/ 	.byte	0x02, 0x4a
	.zero		1
	.zero		1


	//----- nvinfo : EIATTR_EXIT_INSTR_OFFSETS
	.align		4
        /*00d0*/ 	.byte	0x04, 0x1c
        /*00d2*/ 	.short	(.L_1590 - .L_1589)


	//   ....[0]....
.L_1589:
        /*00d4*/ 	.word	0x00000360


	//   ....[1]....
        /*00d8*/ 	.word	0x00002340


	//----- nvinfo : EIATTR_MAX_THREADS
	.align		4
.L_1590:
        /*00dc*/ 	.byte	0x04, 0x05
        /*00de*/ 	.short	(.L_1592 - .L_1591)
.L_1591:
        /*00e0*/ 	.word	0x00000080
        /*00e4*/ 	.word	0x00000001
        /*00e8*/ 	.word	0x00000001


	//----- nvinfo : EIATTR_CRS_STACK_SIZE
	.align		4
.L_1592:
        /*00ec*/ 	.byte	0x04, 0x1e
        /*00ee*/ 	.short	(.L_1594 - .L_1593)
.L_1593:
        /*00f0*/ 	.word	0x00000000


	//----- nvinfo : EIATTR_CBANK_PARAM_SIZE
	.align		4
.L_1594:
        /*00f4*/ 	.byte	0x03, 0x19
        /*00f6*/ 	.short	0x00e8


	//----- nvinfo : EIATTR_PARAM_CBANK
	.align		4
        /*00f8*/ 	.byte	0x04, 0x0a
        /*00fa*/ 	.short	(.L_1596 - .L_1595)
	.align		4
.L_1595:
        /*00fc*/ 	.word	index@(.nv.constant0._ZN10layer_norm13ln_fwd_kernelINS_13Kernel_traitsIf13__nv_bfloat16S2_S2_fjLj768ELj1ELj4ELj1ELj16ENS_18Kernel_traits_baseILj768EfS2_S2_S2_fjLj128EEEEELb0ELb0ELb0ELb1EEEvNS_9FwdParamsE)
        /*0100*/ 	.short	0x0380
        /*0102*/ 	.short	0x00e8


	//----- nvinfo : EIATTR_SW_WAR
	.align		4
.L_1596:
        /*0104*/ 	.byte	0x04, 0x36
        /*0106*/ 	.short	(.L_1598 - .L_1597)
.L_1597:
        /*0108*/ 	.word	0x00000008
.L_1598:


//--------------------- .nv.info._ZN10layer_norm13ln_fwd_kernelINS_13Kernel_traitsIf13__nv_bfloat16S2_S2_fjLj768ELj1ELj4ELj1ELj16ENS_18Kernel_traits_baseILj768EfS2_S2_S2_fjLj128EEEEELb0ELb0ELb1ELb0EEEvNS_9FwdParamsE --------------------------
	.section	.nv.info._ZN10layer_norm13ln_fwd_kernelINS_13Kernel_traitsIf13__nv_bfloat16S2_S2_fjLj768ELj1ELj4ELj1ELj16ENS_18Kernel_traits_baseILj768EfS2_S2_S2_fjLj128EEEEELb0ELb0ELb1ELb0EEEvNS_9FwdParamsE,"",@"SHT_CUDA_INFO"
	.sectionflags	@""
	.align	4


	//----- nvinfo : EIATTR_CUDA_API_VERSION
	.align		4
        /*0000*/ 	.byte	0x04, 0x37
        /*0002*/ 	.short	(.L_1600 - .L_1599)
.L_1599:
        /*0004*/ 	.word	0x00000082


	//----- nvinfo : EIATTR_KPARAM_INFO
	.align		4
.L_1600:
        /*0008*/ 	.byte	0x04, 0x17
        /*000a*/ 	.short	(.L_1602 - .L_1601)
.L_1601:
        /*000c*/ 	.word	0x00000000
        /*0010*/ 	.short	0x0000
        /*0012*/ 	.short	0x0000
        /*0014*/ 	.byte	0x00, 0xf0, 0xa1, 0x03


	//----- nvinfo : EIATTR_SPARSE_MMA_MASK
	.align		4
.L_1602:
        /*0018*/ 	.byte	0x03, 0x50
        /*001a*/ 	.short	0x0000


	//----- nvinfo : EIATTR_MAXREG_COUNT
	.align		4
        /*001c*/ 	.byte	0x03, 0x1b
        /*001e*/ 	.short	0x00ff


	//----- nvinfo : EIATTR_MERCURY_ISA_VERSION
	.align		4
        /*0020*/ 	.byte	0x03, 0x5f
        /*0022*/ 	.short	0x0101


	//----- nvinfo : EIATTR_COOP_GROUP_MASK_REGIDS
	.align		4
        /*0024*/ 	.byte	0x04, 0x29
        /*0026*/ 	.short	(.L_1604 - .L_1603)


	//   ....[0]....
.L_1603:
        /*0028*/ 	.word	0xffffffff


	//   ....[1]....
        /*002c*/ 	.word	0xffffffff


	//   ....[2]....
        /*0030*/ 	.word	0xffffffff


	//   ....[3]....
        /*0034*/ 	.word	0xffffffff


	//   ....[4]....
        /*0038*/ 	.word	0xffffffff


	//   ....[5]....
        /*003c*/ 	.word	0xffffffff


	//   ....[6]....
        /*0040*/ 	.word	0xffffffff


	//   ....[7]....
        /*0044*/ 	.word	0xffffffff


	//   ....[8]....
        /*0048*/ 	.word	0xffffffff


	//   ....[9]....
        /*004c*/ 	.word	0xffffffff


	//   ....[10]....
        /*0050*/ 	.word	0x05000042


	//   ....[11]....
        /*0054*/ 	.word	0x05000042


	//   ....[12]....
        /*0058*/ 	.word	0x05000042


	//   ....[13]....
        /*005c*/ 	.word	0x05000042


	//   ....[14]....
        /*0060*/ 	.word	0x05000042


	//   ....[15]....
        /*0064*/ 	.word	0x05000042


	//   ....[16]....
        /*0068*/ 	.word	0x05000042


	//   ....[17]....
        /*006c*/ 	.word	0x05000042


	//   ....[18]....
        /*0070*/ 	.word	0x05000042


	//   ....[19]....
        /*0074*/ 	.word	0x05000042


	//----- nvinfo : EIATTR_COOP_GROUP_INSTR_OFFSETS
	.align		4
.L_1604:
        /*0078*/ 	.byte	0x04, 0x28
        /*007a*/ 	.short	(.L_1606 - .L_1605)


	//   ....[0]....
.L_1605:
        /*007c*/ 	.word	0x00001f60


	//   ....[1]....
        /*0080*/ 	.word	0x00001f90


	//   ....[2]....
        /*0084*/ 	.word	0x00001fb0


	//   ....[3]....
        /*0088*/ 	.word	0x00001fd0


	//   ....[4]....
        /*008c*/ 	.word	0x00001ff0


	//   ....[5]....
        /*0090*/ 	.word	0x00002330


	//   ....[6]....
        /*0094*/ 	.word	0x00002350


	//   ....[7]....
        /*0098*/ 	.word	0x00002370


	//   ....[8]....
        /*009c*/ 	.word	0x00002390


	//   ....[9]....
        /*00a0*/ 	.word	0x000023b0


	//   ....[10]....
        /*00a4*/ 	.word	0x00002c40


	//   ....[11]....
        /*00a8*/ 	.word	0x00002ce0


	//   ....[12]....
        /*00ac*/ 	.word	0x00002d40


	//   ....[13]....
        /*00b0*/ 	.word	0x00002da0


	//   ....[14]....
        /*00b4*/ 	.word	0x00002e00


	//   ....[15]....
        /*00b8*/ 	.word	0x000031a0


	//   ....[16]....
        /*00bc*/ 	.word	0x00003200


	//   ....[17]....
        /*00c0*/ 	.word	0x00003260


	//   ....[18]....
        /*00c4*/ 	.word	0x000032c0


	//   ....[19]....
        /*00c8*/ 	.word	0x00003320


	//----- nvinfo : EIATTR_VRC_CTA_INIT_COUNT
	.align		4
.L_1606:
        /*00cc*/ 	.byte	0x02, 0x4a
	.zero		1
	.zero		1


	//----- nvinfo : EIATTR_EXIT_INSTR_OFFSETS
	.align		4
        /*00d0*/ 	.byte	0x04, 0x1c
        /*00d2*/ 	.short	(.L_1608 - .L_1607)


	//   ....[0]....
.L_1607:
        /*00d4*/ 	.word	0x00000560


	//   ....[1]....
        /*00d8*/ 	.word	0x00002bd0


	//----- nvinfo : EIATTR_MAX_THREADS
	.align		4
.L_1608:
        /*00dc*/ 	.byte	0x04, 0x05
        /*00de*/ 	.short	(.L_1610 - .L_1609)
.L_1609:
        /*00e0*/ 	.word	0x00000080
        /*00e4*/ 	.word	0x00000001
        /*00e8*/ 	.word	0x00000001


	//----- nvinfo : EIATTR_CRS_STACK_SIZE
	.align		4
.L_1610:
        /*00ec*/ 	.byte	0x04, 0x1e
        /*00ee*/ 	.short	(.L_1612 - .L_1611)
.L_1611:
        /*00f0*/ 	.word	0x00000000


	//----- nvinfo : EIATTR_CBANK_PARAM_SIZE
	.align		4
.L_1612:
        /*00f4*/ 	.byte	0x03, 0x19
        /*00f6*/ 	.short	0x00e8


	//----- nvinfo : EIATTR_PARAM_CBANK
	.align		4
        /*00f8*/ 	.byte	0x04, 0x0a
        /*00fa*/ 	.short	(.L_1614 - .L_1613)
	.align		4
.L_1613:
        /*00fc*/ 	.word	index@(.nv.constant0._ZN10layer_norm13ln_fwd_kernelINS_13Kernel_traitsIf13__nv_bfloat16S2_S2_fjLj768ELj1ELj4ELj1ELj16ENS_18Kernel_traits_baseILj768EfS2_S2_S2_fjLj128EEEEELb0ELb0ELb1ELb0EEEvNS_9FwdParamsE)
        /*0100*/ 	.short	0x0380
        /*0102*/ 	.short	0x00e8


	//----- nvinfo : EIATTR_SW_WAR
	.align		4
.L_1614:
        /*0104*/ 	.byte	0x04, 0x36
        /*0106*/ 	.short	(.L_1616 - .L_1615)
.L_1615:
        /*0108*/ 	.word	0x00000008
.L_1616:


//--------------------- .nv.info._ZN10layer_norm13ln_fwd_kernelINS_13Kernel_traitsIf13__nv_bfloat16S2_S2_fjLj768ELj1ELj4ELj1ELj16ENS_18Kernel_traits_baseILj768EfS2_S2_S2_fjLj128EEEEELb0ELb0ELb1ELb1EEEvNS_9FwdParamsE --------------------------
	.section	.nv.info._ZN10layer_norm13ln_fwd_kernelINS_13Kernel_traitsIf13__nv_bfloat16S2_S2_fjLj768ELj1ELj4ELj1ELj16ENS_18Kernel_traits_baseILj768EfS2_S2_S2_fjLj128EEEEELb0ELb0ELb1ELb1EEEvNS_9FwdParamsE,"",@"SHT_CUDA_INFO"
	.sectionflags	@""
	.align	4


	//----- nvinfo : EIATTR_CUDA_API_VERSION
	.align		4
        /*0000*/ 	.byte	0x04, 0x37
        /*0002*/ 	.short	(.L_1618 - .L_1617)
.L_1617:
        /*0004*/ 	.word	0x00000082


	//----- nvinfo : EIATTR_KPARAM_INFO
	.align		4
.L_1618:
        /*0008*/ 	.byte	0x04, 0x17
        /*000a*/ 	.short	(.L_1620 - .L_1619)
.L_1619:
        /*000c*/ 	.word	0x00000000
        /*0010*/ 	.short	0x0000
        /*0012*/ 	.short	0x0000
        /*0014*/ 	.byte	0x00, 0xf0, 0xa1, 0x03


	//----- nvinfo : EIATTR_SPARSE_MMA_MASK
	.align		4
.L_1620:
        /*0018*/ 	.byte	0x03, 0x50
        /*001a*/ 	.short	0x0000


	//----- nvinfo : EIATTR_MAXREG_COUNT
	.align		4
        /*001c*/ 	.byte	0x03, 0x1b
        /*001e*/ 	.short	0x00ff


	//----- nvinfo : EIATTR_MERCURY_ISA_VERSION
	.align		4
        /*0020*/ 	.byte	0x03, 0x5f
        /*0022*/ 	.short	0x0101


	//----- nvinfo : EIATTR_COOP_GROUP_MASK_REGIDS
	.align		4
        /*0024*/ 	.byte	0x04, 0x29
        /*0026*/ 	.short	(.L_1622 - .L_1621)


	//   ....[0]....
.L_1621:
        /*0028*/ 	.word	0xffffffff


	//   ....[1]....
        /*002c*/ 	.word	0xffffffff


	//   ....[2]....
        /*0030*/ 	.word	0xffffffff


	//   ....[3]....
        /*0034*/ 	.word	0xffffffff


	//   ....[4]....
        /*0038*/ 	.word	0xffffffff


	//   ....[5]....
        /*003c*/ 	.word	0xffffffff


	//   ....[6]....
        /*0040*/ 	.word	0xffffffff


	//   ....[7]....
        /*0044*/ 	.word	0xffffffff


	//   ....[8]....
        /*0048*/ 	.word	0xffffffff


	//   ....[9]....
        /*004c*/ 	.word	0xffffffff


	//   ....[10]....
        /*0050*/ 	.word	0x05000040


	//   ....[11]....
        /*0054*/ 	.word	0x05000040


	//   ....[12]....
        /*0058*/ 	.word	0x05000040


	//   ....[13]....
        /*005c*/ 	.word	0x05000040


	//   ....[14]....
        /*0060*/ 	.word	0x05000040


	//   ....[15]....
        /*0064*/ 	.word	0x05000040


	//   ....[16]....
        /*0068*/ 	.word	0x05000040


	//   ....[17]....
        /*006c*/ 	.word	0x05000040


	//   ....[18]....
        /*0070*/ 	.word	0x05000040


	//   ....[19]....
        /*0074*/ 	.word	0x05000040


	//----- nvinfo : EIATTR_COOP_GROUP_INSTR_OFFSETS
	.align		4
.L_1622:
        /*0078*/ 	.byte	0x04, 0x28
        /*007a*/ 	.short	(.L_1624 - .L_1623)


	//   ....[0]....
.L_1623:
        /*007c*/ 	.word	0x00001b60


	//   ....[1]....
        /*0080*/ 	.word	0x00001b80


	//   ....[2]....
        /*0084*/ 	.word	0x00001ba0


	//   ....[3]....
        /*0088*/ 	.word	0x00001bd0


	//   ....[4]....
        /*008c*/ 	.word	0x00001bf0


	//   ....[5]....
        /*0090*/ 	.word	0x00001f20


	//   ....[6]....
        /*0094*/ 	.word	0x00001f40


	//   ....[7]....
        /*0098*/ 	.word	0x00001f60


	//   ....[8]....
        /*009c*/ 	.word	0x00001f80


	//   ....[9]....
        /*00a0*/ 	.word	0x00001fa0


	//   ....[10]....
        /*00a4*/ 	.word	0x000027a0


	//   ....[11]....
        /*00a8*/ 	.word	0x00002840


	//   ....[12]....
        /*00ac*/ 	.word	0x000028b0


	//   ....[13]....
        /*00b0*/ 	.word	0x00002930


	//   ....[14]....
        /*00b4*/ 	.word	0x000029a0


	//   ....[15]....
        /*00b8*/ 	.word	0x00002d30


	//   ....[16]....
        /*00bc*/ 	.word	0x00002da0


	//   ....[17]....
        /*00c0*/ 	.word	0x00002e10


	//   ....[18]....
        /*00c4*/ 	.word	0x00002e80


	//   ....[19]....
        /*00c8*/ 	.word	0x00002ef0


	//----- nvinfo : EIATTR_VRC_CTA_INIT_COUNT
	.align		4
.L_1624:
        /*00cc*/ 	.byte	0x02, 0x4a
	.zero		1
	.zero		1


	//----- nvinfo : EIATTR_EXIT_INSTR_OFFSETS
	.align		4
        /*00d0*/ 	.byte	0x04, 0x1c
        /*00d2*/ 	.short	(.L_1626 - .L_1625)


	//   ....[0]....
.L_1625:
        /*00d4*/ 	.word	0x00000360


	//   ....[1]....
        /*00d8*/ 	.word	0x00002730


	//----- nvinfo : EIATTR_MAX_THREADS
	.align		4
.L_1626:
        /*00dc*/ 	.byte	0x04, 0x05
        /*00de*/ 	.short	(.L_1628 - .L_1627)
.L_1627:
        /*00e0*/ 	.word	0x00000080
        /*00e4*/ 	.word	0x00000001
        /*00e8*/ 	.word	0x00000001


	//----- nvinfo : EIATTR_CRS_STACK_SIZE
	.align		4
.L_1628:
        /*00ec*/ 	.byte	0x04, 0x1e
        /*00ee*/ 	.short	(.L_1630 - .L_1629)
.L_1629:
        /*00f0*/ 	.word	0x00000000


	//----- nvinfo : EIATTR_CBANK_PARAM_SIZE
	.align		4
.L_1630:
        /*00f4*/ 	.byte	0x03, 0x19
        /*00f6*/ 	.short	0x00e8


	//----- nvinfo : EIATTR_PARAM_CBANK
	.align		4
        /*00f8*/ 	.byte	0x04, 0x0a
        /*00fa*/ 	.short	(.L_1632 - .L_1631)
	.align		4
.L_1631:
        /*00fc*/ 	.word	index@(.nv.constant0._ZN10layer_norm13ln_fwd_kernelINS_13Kernel_traitsIf13__nv_bfloat16S2_S2_fjLj768ELj1ELj4ELj1ELj16ENS_18Kernel_traits_baseILj768EfS2_S2_S2_fjLj128EEEEELb0ELb0ELb1ELb1EEEvNS_9FwdParamsE)
        /*0100*/ 	.short	0x0380
        /*0102*/ 	.short	0x00e8


	//----- nvinfo : EIATTR_SW_WAR
	.align		4
.L_1632:
        /*0104*/ 	.byte	0x04, 0x36
        /*0106*/ 	.short	(.L_1634 - .L_1633)
.L_1633:
        /*0108*/ 	.word	0x00000008
.L_1634:


//--------------------- .nv.info._ZN10layer_norm13ln_fwd_kernelINS_13Kernel_traitsIf13__nv_bfloat16S2_S2_fjLj768ELj1ELj4ELj1ELj16ENS_18Kernel_traits_baseILj768EfS2_S2_S2_fjLj128EEEEELb0ELb1ELb0ELb0EEEvNS_9FwdParamsE --------------------------
	.section	.nv.info._ZN10layer_norm13ln_fwd_kernelINS_13Kernel_traitsIf13__nv_bfloat16S2_S2_fjLj768ELj1ELj4ELj1ELj16ENS_18Kernel_traits_baseILj768EfS2_S2_S2_fjLj128EEEEELb0ELb1ELb0ELb0EEEvNS_9FwdParamsE,"",@"SHT_CUDA_INFO"
	.sectionflags	@""
	.align	4


	//----- nvinfo : EIATTR_CUDA_API_VERSION
	.align		4
        /*0000*/ 	.byte	0x04, 0x37
        /*0002*/ 	.short	(.L_1636 - .L_1635)
.L_1635:
        /*0004*/ 	.word	0x00000082


	//----- nvinfo : EIATTR_KPARAM_INFO
	.align		4
.L_1636:
        /*0008*/ 	.byte	0x04, 0x17
        /*000a*/ 	.short	(.L_1638 - .L_1637)
.L_1637:
        /*000c*/ 	.word	0x00000000
        /*0010*/ 	.short	0x0000
        /*0012*/ 	.short	0x0000
        /*0014*/ 	.byte	0x00, 0xf0, 0xa1, 0x03


	//----- nvinfo : EIATTR_SPARSE_MMA_MASK
	.align		4
.L_1638:
        /*0018*/ 	.byte	0x03, 0x50
        /*001a*/ 	.short	0x0000


	//----- nvinfo : EIATTR_MAXREG_COUNT
	.align		4
        /*001c*/ 	.byte	0x03, 0x1b
        /*001e*/ 	.short	0x00ff


	//----- nvinfo : EIATTR_MERCURY_ISA_VERSION
	.align		4
        /*0020*/ 	.byte	0x03, 0x5f
        /*0022*/ 	.short	0x0101


	//----- nvinfo : EIATTR_COOP_GROUP_MASK_REGIDS
	.align		4
        /*0024*/ 	.byte	0x04, 0x29
        /*0026*/ 	.short	(.L_1640 - .L_1639)


	//   ....[0]....
.L_1639:
        /*0028*/ 	.word	0xffffffff


	//   ....[1]....
        /*002c*/ 	.word	0xffffffff


	//   ....[2]....
        /*0030*/ 	.word	0xffffffff


	//   ....[3]....
        /*0034*/ 	.word	0xffffffff


	//   ....[4]....
        /*0038*/ 	.word	0xffffffff


	//   ....[5]....
        /*003c*/ 	.word	0xffffffff


	//   ....[6]....
        /*0040*/ 	.word	0xffffffff


	//   ....[7]....
        /*0044*/ 	.word	0xffffffff


	//   ....[8]....
        /*0048*/ 	.word	0xffffffff


	//   ....[9]....
        /*004c*/ 	.word	0xffffffff


	//   ....[10]....
        /*0050*/ 	.word	0x05000072


	//   ....[11]....
        /*0054*/ 	.word	0x05000072


	//   ....[12]....
        /*0058*/ 	.word	0x05000072


	//   ....[13]....
        /*005c*/ 	.word	0x05000072


	//   ....[14]....
        /*0060*/ 	.word	0x05000072


	//   ....[15]....
        /*0064*/ 	.word	0x05000072


	//   ....[16]....
        /*0068*/ 	.word	0x05000072


	//   ....[17]....
        /*006c*/ 	.word	0x05000072


	//   ....[18]....
        /*0070*/ 	.word	0x05000072


	//   ....[19]....
        /*0074*/ 	.word	0x05000072


	//----- nvinfo : EIATTR_COOP_GROUP_INSTR_OFFSETS
	.align		4
.L_1640:
        /*0078*/ 	.byte	0x04, 0x28
        /*007a*/ 	.short	(.L_1642 - .L_1641)


	//   ....[0]....
.L_1641:
        /*007c*/ 	.word	0x00001b90


	//   ....[1]....
        /*0080*/ 	.word	0x00001bb0


	//   ....[2]....
        /*0084*/ 	.word	0x00001bd0


	//   ....[3]....
        /*0088*/ 	.word	0x00001bf0


	//   ....[4]....
        /*008c*/ 	.word	0x00001c20


	//   ....[5]....
        /*0090*/ 	.word	0x00001f60


	//   ....[6]....
        /*0094*/ 	.word	0x00001f80


	//   ....[7]....
        /*0098*/ 	.word	0x00001fa0


	//   ....[8]....
        /*009c*/ 	.word	0x00001fc0


	//   ....[9]....
        /*00a0*/ 	.word	0x00001fe0


	//   ....[10]....
        /*00a4*/ 	.word	0x00002810


	//   ....[11]....
        /*00a8*/ 	.word	0x000028b0


	//   ....[12]....
        /*00ac*/ 	.word	0x00002920


	//   ....[13]....
        /*00b0*/ 	.word	0x00002990


	//   ....[14]....
        /*00b4*/ 	.word	0x00002a10


	//   ....[15]....
        /*00b8*/ 	.word	0x00002da0


	//   ....[16]....
        /*00bc*/ 	.word	0x00002e10


	//   ....[17]....
        /*00c0*/ 	.word	0x00002e80


	//   ....[18]....
        /*00c4*/ 	.word	0x00002ef0


	//   ....[19]....
        /*00c8*/ 	.word	0x00002f60


	//----- nvinfo : EIATTR_VRC_CTA_INIT_COUNT
	.align		4
.L_1642:
        /*00cc*/ 	.byte	0x02, 0x4a
	.zero		1
	.zero		1


	//----- nvinfo : EIATTR_EXIT_INSTR_OFFSETS
	.align		4
        /*00d0*/ 	.byte	0x04, 0x1c
        /*00d2*/ 	.short	(.L_1644 - .L_1643)


	//   ....[0]....
.L_1643:
        /*00d4*/ 	.word	0x000006b0


	//   ....[1]....
        /*00d8*/ 	.word	0x000027a0


	//----- nvinfo : EIATTR_MAX_THREADS
	.align		4
.L_1644:
        /*00dc*/ 	.byte	0x04, 0x05
        /*00de*/ 	.short	(.L_1646 - .L_1645)
.L_1645:
        /*00e0*/ 	.word	0x00000080
        /*00e4*/ 	.word	0x00000001
        /*00e8*/ 	.word	0x00000001


	//----- nvinfo : EIATTR_CRS_STACK_SIZE
	.align		4
.L_1646:
        /*00ec*/ 	.byte	0x04, 0x1e
        /*00ee*/ 	.short	(.L_1648 - .L_1647)
.L_1647:
        /*00f0*/ 	.word	0x00000000


	//----- nvinfo : EIATTR_CBANK_PARAM_SIZE
	.align		4
.L_1648:
        /*00f4*/ 	.byte	0x03, 0x19
        /*00f6*/ 	.short	0x00e8


	//----- nvinfo : EIATTR_PARAM_CBANK
	.align		4
        /*00f8*/ 	.byte	0x04, 0x0a
        /*00fa*/ 	.short	(.L_1650 - .L_1649)
	.align		4
.L_1649:
        /*00fc*/ 	.word	index@(.nv.constant0._ZN10layer_norm13ln_fwd_kernelINS_13Kernel_traitsIf13__nv_bfloat16S2_S2_fjLj768ELj1ELj4ELj1ELj16ENS_18Kernel_traits_baseILj768EfS2_S2_S2_fjLj128EEEEELb0ELb1ELb0ELb0EEEvNS_9FwdParamsE)
        /*0100*/ 	.short	0x0380
        /*0102*/ 	.short	0x00e8


	//----- nvinfo : EIATTR_SW_WAR
	.align		4
.L_1650:
        /*0104*/ 	.byte	0x04, 0x36
        /*0106*/ 	.short	(.L_1652 - .L_1651)
.L_1651:
        /*0108*/ 	.word	0x00000008
.L_1652:


//--------------------- .nv.info._ZN10layer_norm13ln_fwd_kernelINS_13Kernel_traitsIf13__nv_bfloat16S2_S2_fjLj768ELj1ELj4ELj1ELj16ENS_18Kernel_traits_baseILj768EfS2_S2_S2_fjLj128EEEEELb0ELb1ELb0ELb1EEEvNS_9FwdParamsE --------------------------
	.section	.nv.info._ZN10layer_norm13ln_fwd_kernelINS_13Kernel_traitsIf13__nv_bfloat16S2_S2_fjLj768ELj1ELj4ELj1ELj16ENS_18Kernel_traits_baseILj768EfS2_S2_S2_fjLj128EEEEELb0ELb1ELb0ELb1EEEvNS_9FwdParamsE,"",@"SHT_CUDA_INFO"
	.sectionflags	@""
	.align	4


	//----- nvinfo : EIATTR_CUDA_API_VERSION
	.align		4
        /*0000*/ 	.byte	0x04, 0x37
        /*0002*/ 	.short	(.L_1654 - .L_1653)
.L_1653:
        /*0004*/ 	.word	0x00000082


	//----- nvinfo : EIATTR_KPARAM_INFO
	.align		4
.L_1654:
        /*0008*/ 	.byte	0x04, 0x17
        /*000a*/ 	.short	(.L_1656 - .L_1655)
.L_1655:
        /*000c*/ 	.word	0x00000000
        /*0010*/ 	.short	0x0000
        /*0012*/ 	.short	0x0000
        /*0014*/ 	.byte	0x00, 0xf0, 0xa1, 0x03


	//----- nvinfo : EIATTR_SPARSE_MMA_MASK
	.align		4
.L_1656:
        /*0018*/ 	.byte	0x03, 0x50
        /*001a*/ 	.short	0x0000


	//----- nvinfo : EIATTR_MAXREG_COUNT
	.align		4
        /*001c*/ 	.byte	0x03, 0x1b
        /*001e*/ 	.short	0x00ff


	//----- nvinfo : EIATTR_MERCURY_ISA_VERSION
	.align		4
        /*0020*/ 	.byte	0x03, 0x5f
        /*0022*/ 	.short	0x0101


	//----- nvinfo : EIATTR_COOP_GROUP_MASK_REGIDS
	.align		4
        /*0024*/ 	.byte	0x04, 0x29
        /*0026*/ 	.short	(.L_1658 - .L_1657)


	//   ....[0]....
.L_1657:
        /*0028*/ 	.word	0xffffffff


	//   ....[1]....
        /*002c*/ 	.word	0xffffffff


	//   ....[2]....
        /*0030*/ 	.word	0xffffffff


	//   ....[3]....
        /*0034*/ 	.word	0xffffffff


	//   ....[4]....
        /*0038*/ 	.word	0xffffffff


	//   ....[5]....
        /*003c*/ 	.word	0xffffffff


	//   ....[6]....
        /*0040*/ 	.word	0xffffffff


	//   ....[7]....
        /*0044*/ 	.word	0xffffffff


	//   ....[8]....
        /*0048*/ 	.word	0xffffffff


	//   ....[9]....
        /*004c*/ 	.word	0xffffffff


	//   ....[10]....
        /*0050*/ 	.word	0xffffffff


	//   ....[11]....
        /*0054*/ 	.word	0xffffffff


	//   ....[12]....
        /*0058*/ 	.word	0xffffffff


	//   ....[13]....
        /*005c*/ 	.word	0xffffffff


	//   ....[14]....
        /*0060*/ 	.word	0xffffffff


	//   ....[15]....
        /*0064*/ 	.word	0xffffffff


	//   ....[16]....
        /*0068*/ 	.word	0xffffffff


	//   ....[17]....
        /*006c*/ 	.word	0xffffffff


	//   ....[18]....
        /*0070*/ 	.word	0xffffffff


	//   ....[19]....
        /*0074*/ 	.word	0xffffffff


	//   ....[20]....
        /*0078*/ 	.word	0x05000064


	//   ....[21]....
        /*007c*/ 	.word	0x05000064


	//   ....[22]....
        /*0080*/ 	.word	0x05000064


	//   ....[23]....
        /*0084*/ 	.word	0x05000064


	//   ....[24]....
        /*0088*/ 	.word	0x05000064


	//   ....[25]....
        /*008c*/ 	.word	0x05000064


	//   ....[26]....
        /*0090*/ 	.word	0x05000064


	//   ....[27]....
        /*0094*/ 	.word	0x05000064


	//   ....[28]....
        /*0098*/ 	.word	0x05000064


	//   ....[29]....
        /*009c*/ 	.word	0x05000064


	//   ....[30]....
        /*00a0*/ 	.word	0x05000064


	//   ....[31]....
        /*00a4*/ 	.word	0x05000064


	//   ....[32]....
        /*00a8*/ 	.word	0x05000064


	//   ....[33]....
        /*00ac*/ 	.word	0x05000064


	//   ....[34]....
        /*00b0*/ 	.word	0x05000064


	//   ....[35]....
        /*00b4*/ 	.word	0x05000064


	//   ....[36]....
        /*00b8*/ 	.word	0x05000064


	//   ....[37]....
        /*00bc*/ 	.word	0x05000064


	//   ....[38]....
        /*00c0*/ 	.word	0x05000064


	//   ....[39]....
        /*00c4*/ 	.word	0x05000064


	//----- nvinfo : EIATTR_COOP_GROUP_INSTR_OFFSETS
	.align		4
.L_1658:
        /*00c8*/ 	.byte	0x04, 0x28
        /*00ca*/ 	.short	(.L_1660 - .L_1659)


	//   ....[0]....
.L_1659:
        /*00cc*/ 	.word	0x00001740


	//   ....[1]....
        /*00d0*/ 	.word	0x00001770


	//   ....[2]....
        /*00d4*/ 	.word	0x00001790


	//   ....[3]....
        /*00d8*/ 	.word	0x000017b0


	//   ....[4]....
        /*00dc*/ 	.word	0x000017d0


	//   ....[5]....
        /*00e0*/ 	.word	0x00001b00


	//   ....[6]....
        /*00e4*/ 	.word	0x00001b20


	//   ....[7]....
        /*00e8*/ 	.word	0x00001b40


	//   ....[8]....
        /*00ec*/ 	.word	0x00001b60


	//   ....[9]....
        /*00f0*/ 	.word	0x00001b80


	//   ....[10]....
        /*00f4*/ 	.word	0x000031e0


	//   ....[11]....
        /*00f8*/ 	.word	0x00003210


	//   ....[12]....
        /*00fc*/ 	.word	0x00003230


	//   ....[13]....
        /*0100*/ 	.word	0x00003250


	//   ....[14]....
        /*0104*/ 	.word	0x00003270


	//   ....[15]....
        /*0108*/ 	.word	0x000035a0


	//   ....[16]....
        /*010c*/ 	.word	0x000035c0


	//   ....[17]....
        /*0110*/ 	.word	0x000035e0


	//   ....[18]....
        /*0114*/ 	.word	0x00003600


	//   ....[19]....
        /*0118*/ 	.word	0x00003620


	//   ....[20]....
        /*011c*/ 	.word	0x00003d70


	//   ....[21]....
        /*0120*/ 	.word	0x00003e00


	//   ....[22]....
        /*0124*/ 	.word	0x00003e60


	//   ....[23]....
        /*0128*/ 	.word	0x00003ec0


	//   ....[24]....
        /*012c*/ 	.word	0x00003f20


	//   ....[25]....
        /*0130*/ 	.word	0x00004280


	//   ....[26]....
        /*0134*/ 	.word	0x000042e0


	//   ....[27]....
        /*0138*/ 	.word	0x00004340


	//   ....[28]....
        /*013c*/ 	.word	0x000043a0


	//   ....[29]....
        /*0140*/ 	.word	0x00004400


	//   ....[30]....
        /*0144*/ 	.word	0x00004490


	//   ....[31]....
        /*0148*/ 	.word	0x00004520


	//   ....[32]....
        /*014c*/ 	.word	0x00004580


	//   ....[33]....
        /*0150*/ 	.word	0x000045e0


	//   ....[34]....
        /*0154*/ 	.word	0x00004640


	//   ....[35]....
        /*0158*/ 	.word	0x000049a0


	//   ....[36]....
        /*015c*/ 	.word	0x00004a00


	//   ....[37]....
        /*0160*/ 	.word	0x00004a60


	//   ....[38]....
        /*0164*/ 	.word	0x00004ac0


	//   ....[39]....
        /*0168*/ 	.word	0x00004b20


	//----- nvinfo : EIATTR_VRC_CTA_INIT_COUNT
	.align		4
.L_1660:
        /*016c*/ 	.byte	0x02, 0x4a
	.zero		1
	.zero		1


	//----- nvinfo : EIATTR_EXIT_INSTR_OFFSETS
	.align		4
        /*0170*/ 	.byte	0x04, 0x1c
        /*0172*/ 	.short	(.L_1662 - .L_1661)


	//   ....[0]....
.L_1661:
        /*0174*/ 	.word	0x00000430


	//   ....[1]....
        /*0178*/ 	.word	0x00002260


	//   ....[2]....
        /*017c*/ 	.word	0x00003d10


	//----- nvinfo : EIATTR_MAX_THREADS
	.align		4
.L_1662:
        /*0180*/ 	.byte	0x04, 0x05
        /*0182*/ 	.short	(.L_1664 - .L_1663)
.L_1663:
        /*0184*/ 	.word	0x00000080
        /*0188*/ 	.word	0x00000001
        /*018c*/ 	.word	0x00000001


	//----- nvinfo : EIATTR_CRS_STACK_SIZE
	.align		4
.L_1664:
        /*0190*/ 	.byte	0x04, 0x1e
        /*0192*/ 	.short	(.L_1666 - .L_1665)
.L_1665:
        /*0194*/ 	.word	0x00000000


	//----- nvinfo : EIATTR_CBANK_PARAM_SIZE
	.align		4
.L_1666:
        /*0198*/ 	.byte	0x03, 0x19
        /*019a*/ 	.short	0x00e8


	//----- nvinfo : EIATTR_PARAM_CBANK
	.align		4
        /*019c*/ 	.byte	0x04, 0x0a
        /*019e*/ 	.short	(.L_1668 - .L_1667)
	.align		4
.L_1667:
        /*01a0*/ 	.word	index@(.nv.constant0._ZN10layer_norm13ln_fwd_kernelINS_13Kernel_traitsIf13__nv_bfloat16S2_S2_fjLj768ELj1ELj4ELj1ELj16ENS_18Kernel_traits_baseILj768EfS2_S2_S2_fjLj128EEEEELb0ELb1ELb0ELb1EEEvNS_9FwdParamsE)
        /*01a4*/ 	.short	0x0380
        /*01a6*/ 	.short	0x00e8


	//----- nvinfo : EIATTR_SW_WAR
	.align		4
.L_1668:
        /*01a8*/ 	.byte	0x04, 0x36
        /*01aa*/ 	.short	(.L_1670 - .L_1669)
.L_1669:
        /*01ac*/ 	.word	0x00000008
.L_1670:


//--------------------- .nv.info._ZN10layer_norm13ln_fwd_kernelINS_13Kernel_traitsIf13__nv_bfloat16S2_S2_fjLj768ELj1ELj4ELj1ELj16ENS_18Kernel_traits_baseILj768EfS2_S2_S2_fjLj128EEEEELb0ELb1ELb1ELb0EEEvNS_9FwdParamsE --------------------------
	.section	.nv.info._ZN10layer_norm13ln_fwd_kernelINS_13Kernel_traitsIf13__nv_bfloat16S2_S2_fjLj768ELj1ELj4ELj1ELj16ENS_18Kernel_traits_baseILj768EfS2_S2_S2_fjLj128EEEEELb0ELb1ELb1ELb0EEEvNS_9FwdParamsE,"",@"SHT_CUDA_INFO"
	.sectionflags	@""
	.align	4


	//----- nvinfo : EIATTR_CUDA_API_VERSION
	.align		4
        /*0000*/ 	.byte	0x04, 0x37
        /*0002*/ 	.short	(.L_1672 - .L_1671)
.L_1671:
        /*0004*/ 	.word	0x00000082


	//----- nvinfo : EIATTR_KPARAM_INFO
	.align		4
.L_1672:
        /*0008*/ 	.byte	0x04, 0x17
        /*000a*/ 	.short	(.L_1674 - .L_1673)
.L_1673:
        /*000c*/ 	.word	0x00000000
        /*0010*/ 	.short	0x0000
        /*0012*/ 	.short	0x0000
        /*0014*/ 	.byte	0x00, 0xf0, 0xa1, 0x03


	//----- nvinfo : EIATTR_SPARSE_MMA_MASK
	.align		4
.L_1674:
        /*0018*/ 	.byte	0x03, 0x50
        /*001a*/ 	.short	0x0000


	//----- nvinfo : EIATTR_MAXREG_COUNT
	.align		4
        /*001c*/ 	.byte	0x03, 0x1b
        /*001e*/ 	.short	0x00ff


	//----- nvinfo : EIATTR_MERCURY_ISA_VERSION
	.align		4
        /*0020*/ 	.byte	0x03, 0x5f
        /*0022*/ 	.short	0x0101


	//----- nvinfo : EIATTR_COOP_GROUP_MASK_REGIDS
	.align		4
        /*0024*/ 	.byte	0x04, 0x29
        /*0026*/ 	.short	(.L_1676 - .L_1675)


	//   ....[0]....
.L_1675:
        /*0028*/ 	.word	0xffffffff


	//   ....[1]....
        /*002c*/ 	.word	0xffffffff


	//   ....[2]....
        /*0030*/ 	.word	0xffffffff


	//   ....[3]....
        /*0034*/ 	.word	0xffffffff


	//   ....[4]....
        /*0038*/ 	.word	0xffffffff


	//   ....[5]....
        /*003c*/ 	.word	0xffffffff


	//   ....[6]....
        /*0040*/ 	.word	0xffffffff


	//   ....[7]....
        /*0044*/ 	.word	0xffffffff


	//   ....[8]....
        /*0048*/ 	.word	0xffffffff


	//   ....[9]....
        /*004c*/ 	.word	0xffffffff


	//   ....[10]....
        /*0050*/ 	.word	0x05000075


	//   ....[11]....
        /*0054*/ 	.word	0x05000075


	//   ....[12]....
        /*0058*/ 	.word	0x05000075


	//   ....[13]....
        /*005c*/ 	.word	0x05000075


	//   ....[14]....
        /*0060*/ 	.word	0x05000075


	//   ....[15]....
        /*0064*/ 	.word	0x05000075


	//   ....[16]....
        /*0068*/ 	.word	0x05000075


	//   ....[17]....
        /*006c*/ 	.word	0x05000075


	//   ....[18]....
        /*0070*/ 	.word	0x05000075


	//   ....[19]....
        /*0074*/ 	.word	0x05000075


	//----- nvinfo : EIATTR_COOP_GROUP_INSTR_OFFSETS
	.align		4
.L_1676:
        /*0078*/ 	.byte	0x04, 0x28
        /*007a*/ 	.short	(.L_1678 - .L_1677)


	//   ....[0]....
.L_1677:
        /*007c*/ 	.word	0x00002420


	//   ....[1]....
        /*0080*/ 	.word	0x00002440


	//   ....[2]....
        /*0084*/ 	.word	0x00002460


	//   ....[3]....
        /*0088*/ 	.word	0x00002480


	//   ....[4]....
        /*008c*/ 	.word	0x000024b0


	//   ....[5]....
        /*0090*/ 	.word	0x000027f0


	//   ....[6]....
        /*0094*/ 	.word	0x00002810


	//   ....[7]....
        /*0098*/ 	.word	0x00002830


	//   ....[8]....
        /*009c*/ 	.word	0x00002850


	//   ....[9]....
        /*00a0*/ 	.word	0x00002870


	//   ....[10]....
        /*00a4*/ 	.word	0x00003100


	//   ....[11]....
        /*00a8*/ 	.word	0x000031a0


	//   ....[12]....
        /*00ac*/ 	.word	0x00003210


	//   ....[13]....
        /*00b0*/ 	.word	0x00003280


	//   ....[14]....
        /*00b4*/ 	.word	0x00003300


	//   ....[15]....
        /*00b8*/ 	.word	0x00003690


	//   ....[16]....
        /*00bc*/ 	.word	0x00003700


	//   ....[17]....
        /*00c0*/ 	.word	0x00003770


	//   ....[18]....
        /*00c4*/ 	.word	0x000037e0


	//   ....[19]....
        /*00c8*/ 	.word	0x00003850


	//----- nvinfo : EIATTR_VRC_CTA_INIT_COUNT
	.align		4
.L_1678:
        /*00cc*/ 	.byte	0x02, 0x4a
	.zero		1
	.zero		1


	//----- nvinfo : EIATTR_EXIT_INSTR_OFFSETS
	.align		4
        /*00d0*/ 	.byte	0x04, 0x1c
        /*00d2*/ 	.short	(.L_1680 - .L_1679)


	//   ....[0]....
.L_1679:
        /*00d4*/ 	.word	0x000006e0


	//   ....[1]....
        /*00d8*/ 	.word	0x00003090


	//----- nvinfo : EIATTR_MAX_THREADS
	.align		4
.L_1680:
        /*00dc*/ 	.byte	0x04, 0x05
        /*00de*/ 	.short	(.L_1682 - .L_1681)
.L_1681:
        /*00e0*/ 	.word	0x00000080
        /*00e4*/ 	.word	0x00000001
        /*00e8*/ 	.word	0x00000001


	//----- nvinfo : EIATTR_CRS_STACK_SIZE
	.align		4
.L_1682:
        /*00ec*/ 	.byte	0x04, 0x1e
        /*00ee*/ 	.short	(.L_1684 - .L_1683)
.L_1683:
        /*00f0*/ 	.word	0x00000000


	//----- nvinfo : EIATTR_CBANK_PARAM_SIZE
	.align		4
.L_1684:
        /*00f4*/ 	.byte	0x03, 0x19
        /*00f6*/ 	.short	0x00e8


	//----- nvinfo : EIATTR_PARAM_CBANK
	.align		4
        /*00f8*/ 	.byte	0x04, 0x0a
        /*00fa*/ 	.short	(.L_1686 - .L_1685)
	.align		4
.L_1685:
        /*00fc*/ 	.word	index@(.nv.constant0._ZN10layer_norm13ln_fwd_kernelINS_13Kernel_traitsIf13__nv_bfloat16S2_S2_fjLj768ELj1ELj4ELj1ELj16ENS_18Kernel_traits_baseILj768EfS2_S2_S2_fjLj128EEEEELb0ELb1ELb1ELb0EEEvNS_9FwdParamsE)
        /*0100*/ 	.short	0x0380
        /*0102*/ 	.short	0x00e8


	//----- nvinfo : EIATTR_SW_WAR
	.align		4
.L_1686:
        /*0104*/ 	.byte	0x04, 0x36
        /*0106*/ 	.short	(.L_1688 - .L_1687)
.L_1687:
        /*0108*/ 	.word	0x00000008
.L_1688:


//--------------------- .nv.info._ZN10layer_norm13ln_fwd_kernelINS_13Kernel_traitsIf13__nv_bfloat16S2_S2_fjLj768ELj1ELj4ELj1ELj16ENS_18Kernel_traits_baseILj768EfS2_S2_S2_fjLj128EEEEELb0ELb1ELb1ELb1EEEvNS_9FwdParamsE --------------------------
	.section	.nv.info._ZN10layer_norm13ln_fwd_kernelINS_13Kernel_traitsIf13__nv_bfloat16S2_S2_fjLj768ELj1ELj4ELj1ELj16ENS_18Kernel_traits_baseILj768EfS2_S2_S2_fjLj128EEEEELb0ELb1ELb1ELb1EEEvNS_9FwdParamsE,"",@"SHT_CUDA_INFO"
	.sectionflags	@""
	.align	4


	//----- nvinfo : EIATTR_CUDA_API_VERSION
	.align		4
        /*0000*/ 	.byte	0x04, 0x37
        /*0002*/ 	.short	(.L_1690 - .L_1689)
.L_1689:
        /*0004*/ 	.word	0x00000082


	//----- nvinfo : EIATTR_KPARAM_INFO
	.align		4
.L_1690:
        /*0008*/ 	.byte	0x04, 0x17
        /*000a*/ 	.short	(.L_1692 - .L_1691)
.L_1691:
        /*000c*/ 	.word	0x00000000
        /*0010*/ 	.short	0x0000
        /*0012*/ 	.short	0x0000
        /*0014*/ 	.byte	0x00, 0xf0, 0xa1, 0x03


	//----- nvinfo : EIATTR_SPARSE_MMA_MASK
	.align		4
.L_1692:
        /*0018*/ 	.byte	0x03, 0x50
        /*001a*/ 	.short	0x0000


	//----- nvinfo : EIATTR_MAXREG_COUNT
	.align		4
        /*001c*/ 	.byte	0x03, 0x1b
        /*001e*/ 	.short	0x00ff


	//----- nvinfo : EIATTR_MERCURY_ISA_VERSION
	.align		4
        /*0020*/ 	.byte	0x03, 0x5f
        /*0022*/ 	.short	0x0101


	//----- nvinfo : EIATTR_COOP_GROUP_MASK_REGIDS
	.align		4
        /*0024*/ 	.byte	0x04, 0x29
        /*0026*/ 	.short	(.L_1694 - .L_1693)


	//   ....[0]....
.L_1693:
        /*0028*/ 	.word	0xffffffff


	//   ....[1]....
        /*002c*/ 	.word	0xffffffff


	//   ....[2]....
        /*0030*/ 	.word	0xffffffff


	//   ....[3]....
        /*0034*/ 	.word	0xffffffff


	//   ....[4]....
        /*0038*/ 	.word	0xffffffff


	//   ....[5]....
        /*003c*/ 	.word	0xffffffff


	//   ....[6]....
        /*0040*/ 	.word	0xffffffff


	//   ....[7]....
        /*0044*/ 	.word	0xffffffff


	//   ....[8]....
        /*0048*/ 	.word	0xffffffff


	//   ....[9]....
        /*004c*/ 	.word	0xffffffff


	//   ....[10]....
        /*0050*/ 	.word	0x05000076


	//   ....[11]....
        /*0054*/ 	.word	0x05000076


	//   ....[12]....
        /*0058*/ 	.word	0x05000076


	//   ....[13]....
        /*005c*/ 	.word	0x05000076


	//   ....[14]....
        /*0060*/ 	.word	0x05000076


	//   ....[15]....
        /*0064*/ 	.word	0x05000076


	//   ....[16]....
        /*0068*/ 	.word	0x05000076


	//   ....[17]....
        /*006c*/ 	.word	0x05000076


	//   ....[18]....
        /*0070*/ 	.word	0x05000076


	//   ....[19]....
        /*0074*/ 	.word	0x05000076


	//----- nvinfo : EIATTR_COOP_GROUP_INSTR_OFFSETS
	.align		4
.L_1694:
        /*0078*/ 	.byte	0x04, 0x28
        /*007a*/ 	.short	(.L_1696 - .L_1695)


	//   ....[0]....
.L_1695:
        /*007c*/ 	.word	0x00001fd0


	//   ....[1]....
        /*0080*/ 	.word	0x00001ff0


	//   ....[2]....
        /*0084*/ 	.word	0x00002010


	//   ....[3]....
        /*0088*/ 	.word	0x00002030


	//   ....[4]....
        /*008c*/ 	.word	0x00002060


	//   ....[5]....
        /*0090*/ 	.word	0x00002390


	//   ....[6]....
        /*0094*/ 	.word	0x000023b0


	//   ....[7]....
        /*0098*/ 	.word	0x000023d0


	//   ....[8]....
        /*009c*/ 	.word	0x000023f0


	//   ....[9]....
        /*00a0*/ 	.word	0x00002410


	//   ....[10]....
        /*00a4*/ 	.word	0x00002c00


	//   ....[11]....
        /*00a8*/ 	.word	0x00002ca0


	//   ....[12]....
        /*00ac*/ 	.word	0x00002d10


	//   ....[13]....
        /*00b0*/ 	.word	0x00002d80


	//   ....[14]....
        /*00b4*/ 	.word	0x00002e00


	//   ....[15]....
        /*00b8*/ 	.word	0x00003170


	//   ....[16]....
        /*00bc*/ 	.word	0x000031e0


	//   ....[17]....
        /*00c0*/ 	.word	0x00003250


	//   ....[18]....
        /*00c4*/ 	.word	0x000032c0


	//   ....[19]....
        /*00c8*/ 	.word	0x00003330


	//----- nvinfo : EIATTR_VRC_CTA_INIT_COUNT
	.align		4
.L_1696:
        /*00cc*/ 	.byte	0x02, 0x4a
	.zero		1
	.zero		1


	//----- nvinfo : EIATTR_EXIT_INSTR_OFFSETS
	.align		4
        /*00d0*/ 	.byte	0x04, 0x1c
        /*00d2*/ 	.short	(.L_1698 - .L_1697)


	//   ....[0]....
.L_1697:
        /*00d4*/ 	.word	0x00000430


	//   ....[1]....
        /*00d8*/ 	.word	0x00002b90


	//----- nvinfo : EIATTR_MAX_THREADS
	.align		4
.L_1698:
        /*00dc*/ 	.byte	0x04, 0x05
        /*00de*/ 	.short	(.L_1700 - .L_1699)
.L_1699:
        /*00e0*/ 	.word	0x00000080
        /*00e4*/ 	.word	0x00000001
        /*00e8*/ 	.word	0x00000001


	//----- nvinfo : EIATTR_CRS_STACK_SIZE
	.align		4
.L_1700:
        /*00ec*/ 	.byte	0x04, 0x1e
        /*00ee*/ 	.short	(.L_1702 - .L_1701)
.L_1701:
        /*00f0*/ 	.word	0x00000000


	//----- nvinfo : EIATTR_CBANK_PARAM_SIZE
	.align		4
.L_1702:
        /*00f4*/ 	.byte	0x03, 0x19
        /*00f6*/ 	.short	0x00e8


	//----- nvinfo : EIATTR_PARAM_CBANK
	.align		4
        /*00f8*/ 	.byte	0x04, 0x0a
        /*00fa*/ 	.short	(.L_1704 - .L_1703)
	.align		4
.L_1703:
        /*00fc*/ 	.word	index@(.nv.constant0._ZN10layer_norm13ln_fwd_kernelINS_13Kernel_traitsIf13__nv_bfloat16S2_S2_fjLj768ELj1ELj4ELj1ELj16ENS_18Kernel_traits_baseILj768EfS2_S2_S2_fjLj128EEEEELb0ELb1ELb1ELb1EEEvNS_9FwdParamsE)
        /*0100*/ 	.short	0x0380
        /*0102*/ 	.short	0x00e8


	//----- nvinfo : EIATTR_SW_WAR
	.align		4
.L_1704:
        /*0104*/ 	.byte	0x04, 0x36
        /*0106*/ 	.short	(.L_1706 - .L_1705)
.L_1705:
        /*0108*/ 	.word	0x00000008
.L_1706:


//--------------------- .nv.info._ZN10layer_norm13ln_fwd_kernelINS_13Kernel_traitsIf13__nv_bfloat16S2_S2_fjLj768ELj1ELj4ELj1ELj16ENS_18Kernel_traits_baseILj768EfS2_S2_S2_fjLj128EEEEELb1ELb0ELb0ELb0EEEvNS_9FwdParamsE --------------------------
	.section	.nv.info._ZN10layer_norm13ln_fwd_kernelINS_13Kernel_traitsIf13__nv_bfloat16S2_S2_fjLj768ELj1ELj4ELj1ELj16ENS_18Kernel_traits_baseILj768EfS2_S2_S2_fjLj128EEEEELb1ELb0ELb0ELb0EEEvNS_9FwdParamsE,"",@"SHT_CUDA_INFO"
	.sectionflags	@""
	.align	4


	//----- nvinfo : EIATTR_CUDA_API_VERSION
	.align		4
        /*0000*/ 	.byte	0x04, 0x37
        /*0002*/ 	.short	(.L_1708 - .L_1707)
.L_1707:
        /*0004*/ 	.word	0x00000082


	//----- nvinfo : EIATTR_KPARAM_INFO
	.align		4
.L_1708:
        /*0008*/ 	.byte	0x04, 0x17
        /*000a*/ 	.short	(.L_1710 - .L_1709)
.L_1709:
        /*000c*/ 	.word	0x00000000
        /*0010*/ 	.short	0x0000
        /*0012*/ 	.short	0x0000
        /*0014*/ 	.byte	0x00, 0xf0, 0xa1, 0x03


	//----- nvinfo : EIATTR_SPARSE_MMA_MASK
	.align		4
.L_1710:
        /*0018*/ 	.byte	0x03, 0x50
        /*001a*/ 	.short	0x0000


	//----- nvinfo : EIATTR_MAXREG_COUNT
	.align		4
        /*001c*/ 	.byte	0x03, 0x1b
        /*001e*/ 	.short	0x00ff


	//----- nvinfo : EIATTR_MERCURY_ISA_VERSION
	.align		4
        /*0020*/ 	.byte	0x03, 0x5f
        /*0022*/ 	.short	0x0101


	//----- nvinfo : EIATTR_COOP_GROUP_MASK_REGIDS
	.align		4
        /*0024*/ 	.byte	0x04, 0x29
        /*0026*/ 	.short	(.L_1712 - .L_1711)


	//   ....[0]....
.L_1711:
        /*0028*/ 	.word	0xffffffff


	//   ....[1]....
        /*002c*/ 	.word	0xffffffff


	//   ....[2]....
        /*0030*/ 	.word	0xffffffff


	//   ....[3]....
        /*0034*/ 	.word	0xffffffff


	//   ....[4]....
        /*0038*/ 	.word	0xffffffff


	//   ....[5]....
        /*003c*/ 	.word	0xffffffff


	//   ....[6]....
        /*0040*/ 	.word	0xffffffff


	//   ....[7]....
        /*0044*/ 	.word	0xffffffff


	//   ....[8]....
        /*0048*/ 	.word	0xffffffff


	//   ....[9]....
        /*004c*/ 	.word	0xffffffff


	//   ....[10]....
        /*0050*/ 	.word	0x0500005d


	//   ....[11]....
        /*0054*/ 	.word	0x0500005d


	//   ....[12]....
        /*0058*/ 	.word	0x0500005d


	//   ....[13]....
        /*005c*/ 	.word	0x0500005d


	//   ....[14]....
        /*0060*/ 	.word	0x0500005d


	//   ....[15]....
        /*0064*/ 	.word	0x0500005d


	//   ....[16]....
        /*0068*/ 	.word	0x0500005d


	//   ....[17]....
        /*006c*/ 	.word	0x0500005d


	//   ....[18]....
        /*0070*/ 	.word	0x0500005d


	//   ....[19]....
        /*0074*/ 	.word	0x0500005d


	//----- nvinfo : EIATTR_COOP_GROUP_INSTR_OFFSETS
	.align		4
.L_1712:
        /*0078*/ 	.byte	0x04, 0x28
        /*007a*/ 	.short	(.L_1714 - .L_1713)


	//   ....[0]....
.L_1713:
        /*007c*/ 	.word	0x00010d00


	//   ....[1]....
        /*0080*/ 	.word	0x00010d30


	//   ....[2]....
        /*0084*/ 	.word	0x00010d50


	//   ....[3]....
        /*0088*/ 	.word	0x00010d70


	//   ....[4]....
        /*008c*/ 	.word	0x00010d90


	//   ....[5]....
        /*0090*/ 	.word	0x000110d0


	//   ....[6]....
        /*0094*/ 	.word	0x000110f0


	//   ....[7]....
        /*0098*/ 	.word	0x00011110


	//   ....[8]....
        /*009c*/ 	.word	0x00011130


	//   ....[9]....
        /*00a0*/ 	.word	0x00011150


	//   ....[10]....
        /*00a4*/ 	.word	0x00011990


	//   ....[11]....
        /*00a8*/ 	.word	0x00011a40


	//   ....[12]....
        /*00ac*/ 	.word	0x00011ab0


	//   ....[13]....
        /*00b0*/ 	.word	0x00011b20


	//   ....[14]....
        /*00b4*/ 	.word	0x00011b90


	//   ....[15]....
        /*00b8*/ 	.word	0x00011f20


	//   ....[16]....
        /*00bc*/ 	.word	0x00011f90


	//   ....[17]....
        /*00c0*/ 	.word	0x00012000


	//   ....[18]....
        /*00c4*/ 	.word	0x00012070


	//   ....[19]....
        /*00c8*/ 	.word	0x000120e0


	//----- nvinfo : EIATTR_VRC_CTA_INIT_COUNT
	.align		4
.L_1714:
        /*00cc*/ 	.byte	0x02, 0x4a
	.zero		1
	.zero		1


	//----- nvinfo : EIATTR_EXIT_INSTR_OFFSETS
	.align		4
        /*00d0*/ 	.byte	0x04, 0x1c
        /*00d2*/ 	.short	(.L_1716 - .L_1715)


	//   ....[0]....
.L_1715:
        /*00d4*/ 	.word	0x00000790


	//   ....[1]....
        /*00d8*/ 	.word	0x00011920


	//----- nvinfo : EIATTR_INDIRECT_BRANCH_TARGETS
	.align		4
.L_1716:
        /*00dc*/ 	.byte	0x04, 0x34
        /*00de*/ 	.short	(.L_1718 - .L_1717)


	//   ....[0]....
.L_1717:
        /*00e0*/ 	.word	.L_x_28574@srel
        /*00e4*/ 	.short	0x0
        /*00e6*/ 	.short	0x0
        /*00e8*/ 	.word	0x3
        /*00ec*/ 	.word	.L_x_28575@srel
        /*00f0*/ 	.word	.L_x_28576@srel
        /*00f4*/ 	.word	.L_x_28577@srel


	//----- nvinfo : EIATTR_MAX_THREADS
	.align		4
.L_1718:
        /*00f8*/ 	.byte	0x04, 0x05
        /*00fa*/ 	.short	(.L_1720 - .L_1719)
.L_1719:
        /*00fc*/ 	.word	0x00000080
        /*0100*/ 	.word	0x00000001
        /*0104*/ 	.word	0x00000001


	//----- nvinfo : EIATTR_CRS_STACK_SIZE
	.align		4
.L_1720:
        /*0108*/ 	.byte	0x04, 0x1e
        /*010a*/ 	.short	(.L_1722 - .L_1721)
.L_1721:
        /*010c*/ 	.word	0x00000000


	//----- nvinfo : EIATTR_CBANK_PARAM_SIZE
	.align		4
.L_1722:
        /*0110*/ 	.byte	0x03, 0x19
        /*0112*/ 	.short	0x00e8


	//----- nvinfo : EIATTR_PARAM_CBANK
	.align		4
        /*0114*/ 	.byte	0x04, 0x0a
        /*0116*/ 	.short	(.L_1724 - .L_1723)
	.align		4
.L_1723:
        /*0118*/ 	.word	index@(.nv.constant0._ZN10layer_norm13ln_fwd_kernelINS_13Kernel_traitsIf13__nv_bfloat16S2_S2_fjLj768ELj1ELj4ELj1ELj16ENS_18Kernel_traits_baseILj768EfS2_S2_S2_fjLj128EEEEELb1ELb0ELb0ELb0EEEvNS_9FwdParamsE)
        /*011c*/ 	.short	0x0380
        /*011e*/ 	.short	0x00e8


	//----- nvinfo : EIATTR_SW_WAR
	.align		4
.L_1724:
        /*0120*/ 	.byte	0x04, 0x36
        /*0122*/ 	.short	(.L_1726 - .L_1725)
.L_1725:
        /*0124*/ 	.word	0x00000008
.L_1726:


//--------------------- .nv.info._ZN10layer_norm13ln_fwd_kernelINS_13Kernel_traitsIf13__nv_bfloat16S2_S2_fjLj768ELj1ELj4ELj1ELj16ENS_18Kernel_traits_baseILj768EfS2_S2_S2_fjLj128EEEEELb1ELb0ELb0ELb1EEEvNS_9FwdParamsE --------------------------
	.section	.nv.info._ZN10layer_norm13ln_fwd_kernelINS_13Kernel_traitsIf13__nv_bfloat16S2_S2_fjLj768ELj1ELj4ELj1ELj16ENS_18Kernel_traits_baseILj768EfS2_S2_S2_fjLj128EEEEELb1ELb0ELb0ELb1EEEvNS_9FwdParamsE,"",@"SHT_CUDA_INFO"
	.sectionflags	@""
	.align	4


	//----- nvinfo : EIATTR_CUDA_API_VERSION
	.align		4
        /*0000*/ 	.byte	0x04, 0x37
        /*0002*/ 	.short	(.L_1728 - .L_1727)
.L_1727:
        /*0004*/ 	.word	0x00000082


	//----- nvinfo : EIATTR_KPARAM_INFO
	.align		4
.L_1728:
        /*0008*/ 	.byte	0x04, 0x17
        /*000a*/ 	.short	(.L_1730 - .L_1729)
.L_1729:
        /*000c*/ 	.word	0x00000000
        /*0010*/ 	.short	0x0000
        /*0012*/ 	.short	0x0000
        /*0014*/ 	.byte	0x00, 0xf0, 0xa1, 0x03


	//----- nvinfo : EIATTR_SPARSE_MMA_MASK
	.align		4
.L_1730:
        /*0018*/ 	.byte	0x03, 0x50
        /*001a*/ 	.short	0x0000


	//----- nvinfo : EIATTR_MAXREG_COUNT
	.align		4
        /*001c*/ 	.byte	0x03, 0x1b
        /*001e*/ 	.short	0x00ff


	//----- nvinfo : EIATTR_MERCURY_ISA_VERSION
	.align		4
        /*0020*/ 	.byte	0x03, 0x5f
        /*0022*/ 	.short	0x0101


	//----- nvinfo : EIATTR_COOP_GROUP_MASK_REGIDS
	.align		4
        /*0024*/ 	.byte	0x04, 0x29
        /*0026*/ 	.short	(.L_1732 - .L_1731)


	//   ....[0]....
.L_1731:
        /*0028*/ 	.word	0xffffffff


	//   ....[1]....
        /*002c*/ 	.word	0xffffffff


	//   ....[2]....
        /*0030*/ 	.word	0xffffffff


	//   ....[3]....
        /*0034*/ 	.word	0xffffffff


	//   ....[4]....
        /*0038*/ 	.word	0xffffffff


	//   ....[5]....
        /*003c*/ 	.word	0xffffffff


	//   ....[6]....
        /*0040*/ 	.word	0xffffffff


	//   ....[7]....
        /*0044*/ 	.word	0xffffffff


	//   ....[8]....
        /*0048*/ 	.word	0xffffffff


	//   ....[9]....
        /*004c*/ 	.word	0xffffffff


	//   ....[10]....
        /*0050*/ 	.word	0x0500004a


	//   ....[11]....
        /*0054*/ 	.word	0x0500004a


	//   ....[12]....
        /*0058*/ 	.word	0x0500004a


	//   ....[13]....
        /*005c*/ 	.word	0x0500004a


	//   ....[14]....
        /*0060*/ 	.word	0x0500004a


	//   ....[15]....
        /*0064*/ 	.word	0x0500004a


	//   ....[16]....
        /*0068*/ 	.word	0x0500004a


	//   ....[17]....
        /*006c*/ 	.word	0x0500004a


	//   ....[18]....
        /*0070*/ 	.word	0x0500004a


	//   ....[19]....
        /*0074*/ 	.word	0x0500004a


	//----- nvinfo : EIATTR_COOP_GROUP_INSTR_OFFSETS
	.align		4
.L_1732:
        /*0078*/ 	.byte	0x04, 0x28
        /*007a*/ 	.short	(.L_1734 - .L_1733)


	//   ....[0]....
.L_1733:
        /*007c*/ 	.word	0x00010800


	//   ....[1]....
        /*0080*/ 	.word	0x00010820


	//   ....[2]....
        /*0084*/ 	.word	0x00010840


	//   ....[3]....
        /*0088*/ 	.word	0x00010860


	//   ....[4]....
        /*008c*/ 	.word	0x00010890


	//   ....[5]....
        /*0090*/ 	.word	0x00010bc0


	//   ....[6]....
        /*0094*/ 	.word	0x00010be0


	//   ....[7]....
        /*0098*/ 	.word	0x00010c00


	//   ....[8]....
        /*009c*/ 	.word	0x00010c20


	//   ....[9]....
        /*00a0*/ 	.word	0x00010c40


	//   ....[10]....
        /*00a4*/ 	.word	0x000113a0


	//   ....[11]....
        /*00a8*/ 	.word	0x00011440


	//   ....[12]....
        /*00ac*/ 	.word	0x000114b0


	//   ....[13]....
        /*00b0*/ 	.word	0x00011520


	//   ....[14]....
        /*00b4*/ 	.word	0x000115a0


	//   ....[15]....
        /*00b8*/ 	.word	0x00011920


	//   ....[16]....
        /*00bc*/ 	.word	0x00011990


	//   ....[17]....
        /*00c0*/ 	.word	0x00011a00


	//   ....[18]....
        /*00c4*/ 	.word	0x00011a70


	//   ....[19]....
        /*00c8*/ 	.word	0x00011ae0


	//----- nvinfo : EIATTR_VRC_CTA_INIT_COUNT
	.align		4
.L_1734:
        /*00cc*/ 	.byte	0x02, 0x4a
	.zero		1
	.zero		1


	//----- nvinfo : EIATTR_EXIT_INSTR_OFFSETS
	.align		4
        /*00d0*/ 	.byte	0x04, 0x1c
        /*00d2*/ 	.short	(.L_1736 - .L_1735)


	//   ....[0]....
.L_1735:
        /*00d4*/ 	.word	0x00000560


	//   ....[1]....
        /*00d8*/ 	.word	0x00011330


	//----- nvinfo : EIATTR_INDIRECT_BRANCH_TARGETS
	.align		4
.L_1736:
        /*00dc*/ 	.byte	0x04, 0x34
        /*00de*/ 	.short	(.L_1738 - .L_1737)


	//   ....[0]....
.L_1737:
        /*00e0*/ 	.word	.L_x_28578@srel
        /*00e4*/ 	.short	0x0
        /*00e6*/ 	.short	0x0
        /*00e8*/ 	.word	0x3
        /*00ec*/ 	.word	.L_x_28579@srel
        /*00f0*/ 	.word	.L_x_28580@srel
        /*00f4*/ 	.word	.L_x_28581@srel


	//----- nvinfo : EIATTR_MAX_THREADS
	.align		4
.L_1738:
        /*00f8*/ 	.byte	0x04, 0x05
        /*00fa*/ 	.short	(.L_1740 - .L_1739)
.L_1739:
        /*00fc*/ 	.word	0x00000080
        /*0100*/ 	.word	0x00000001
        /*0104*/ 	.word	0x00000001


	//----- nvinfo : EIATTR_CRS_STACK_SIZE
	.align		4
.L_1740:
        /*0108*/ 	.byte	0x04, 0x1e
        /*010a*/ 	.short	(.L_1742 - .L_1741)
.L_1741:
        /*010c*/ 	.word	0x00000000


	//----- nvinfo : EIATTR_CBANK_PARAM_SIZE
	.align		4
.L_1742:
        /*0110*/ 	.byte	0x03, 0x19
        /*0112*/ 	.short	0x00e8


	//----- nvinfo : EIATTR_PARAM_CBANK
	.align		4
        /*0114*/ 	.byte	0x04, 0x0a
        /*0116*/ 	.short	(.L_1744 - .L_1743)
	.align		4
.L_1743:
        /*0118*/ 	.word	index@(.nv.constant0._ZN10layer_norm13ln_fwd_kernelINS_13Kernel_traitsIf13__nv_bfloat16S2_S2_fjLj768ELj1ELj4ELj1ELj16ENS_18Kernel_traits_baseILj768EfS2_S2_S2_fjLj128EEEEELb1ELb0ELb0ELb1EEEvNS_9FwdParamsE)
        /*011c*/ 	.short	0x0380
        /*011e*/ 	.short	0x00e8


	//----- nvinfo : EIATTR_SW_WAR
	.align		4
.L_1744:
        /*0120*/ 	.byte	0x04, 0x36
        /*0122*/ 	.short	(.L_1746 - .L_1745)
.L_1745:
        /*0124*/ 	.word	0x00000008
.L_1746:


//--------------------- .nv.info._ZN10layer_norm13ln_fwd_kernelINS_13Kernel_traitsIf13__nv_bfloat16S2_S2_fjLj768ELj1ELj4ELj1ELj16ENS_18Kernel_traits_baseILj768EfS2_S2_S2_fjLj128EEEEELb1ELb0ELb1ELb0EEEvNS_9FwdParamsE --------------------------
	.section	.nv.info._ZN10layer_norm13ln_fwd_kernelINS_13Kernel_traitsIf13__nv_bfloat16S2_S2_fjLj768ELj1ELj4ELj1ELj16ENS_18Kernel_traits_baseILj768EfS2_S2_S2_fjLj128EEEEELb1ELb0ELb1ELb0EEEvNS_9FwdParamsE,"",@"SHT_CUDA_INFO"
	.sectionflags	@""
	.align	4


	//----- nvinfo : EIATTR_CUDA_API_VERSION
	.align		4
        /*0000*/ 	.byte	0x04, 0x37
        /*0002*/ 	.short	(.L_1748 - .L_1747)
.L_1747:
        /*0004*/ 	.word	0x00000082


	//----- nvinfo : EIATTR_KPARAM_INFO
	.align		4
.L_1748:
        /*0008*/ 	.byte	0x04, 0x17
        /*000a*/ 	.short	(.L_1750 - .L_1749)
.L_1749:
        /*000c*/ 	.word	0x00000000
        /*0010*/ 	.short	0x0000
        /*0012*/ 	.short	0x0000
        /*0014*/ 	.byte	0x00, 0xf0, 0xa1, 0x03


	//----- nvinfo : EIATTR_SPARSE_MMA_MASK
	.align		4
.L_1750:
        /*0018*/ 	.byte	0x03, 0x50
        /*001a*/ 	.short	0x0000


	//----- nvinfo : EIATTR_MAXREG_COUNT
	.align		4
        /*001c*/ 	.byte	0x03, 0x1b
        /*001e*/ 	.short	0x00ff


	//----- nvinfo : EIATTR_MERCURY_ISA_VERSION
	.align		4
        /*0020*/ 	.byte	0x03, 0x5f
        /*0022*/ 	.short	0x0101


	//----- nvinfo : EIATTR_COOP_GROUP_MASK_REGIDS
	.align		4
        /*0024*/ 	.byte	0x04, 0x29
        /*0026*/ 	.short	(.L_1752 - .L_1751)


	//   ....[0]....
.L_1751:
        /*0028*/ 	.word	0xffffffff


	//   ....[1]....
        /*002c*/ 	.word	0xffffffff


	//   ....[2]....
        /*0030*/ 	.word	0xffffffff


	//   ....[3]....
        /*0034*/ 	.word	0xffffffff


	//   ....[4]....
        /*0038*/ 	.word	0xffffffff


	//   ....[5]....
        /*003c*/ 	.word	0xffffffff


	//   ....[6]....
        /*0040*/ 	.word	0xffffffff


	//   ....[7]....
        /*0044*/ 	.word	0xffffffff


	//   ....[8]....
        /*0048*/ 	.word	0xffffffff


	//   ....[9]....
        /*004c*/ 	.word	0xffffffff


	//   ....[10]....
        /*0050*/ 	.word	0x0500006c


	//   ....[11]....
        /*0054*/ 	.word	0x0500006c


	//   ....[12]....
        /*0058*/ 	.word	0x0500006c


	//   ....[13]....
        /*005c*/ 	.word	0x0500006c


	//   ....[14]....
        /*0060*/ 	.word	0x0500006c


	//   ....[15]....
        /*0064*/ 	.word	0x0500006c


	//   ....[16]....
        /*0068*/ 	.word	0x0500006c


	//   ....[17]....
        /*006c*/ 	.word	0x0500006c


	//   ....[18]....
        /*0070*/ 	.word	0x0500006c


	//   ....[19]....
        /*0074*/ 	.word	0x0500006c


	//----- nvinfo : EIATTR_COOP_GROUP_INSTR_OFFSETS
	.align		4
.L_1752:
        /*0078*/ 	.byte	0x04, 0x28
        /*007a*/ 	.short	(.L_1754 - .L_1753)


	//   ....[0]....
.L_1753:
        /*007c*/ 	.word	0x00012e60


	//   ....[1]....
        /*0080*/ 	.word	0x00012e90


	//   ....[2]....
        /*0084*/ 	.word	0x00012eb0


	//   ....[3]....
        /*0088*/ 	.word	0x00012ed0


	//   ....[4]....
        /*008c*/ 	.word	0x00012ef0


	//   ....[5]....
        /*0090*/ 	.word	0x00013230


	//   ....[6]....
        /*0094*/ 	.word	0x00013250


	//   ....[7]....
        /*0098*/ 	.word	0x00013270


	//   ....[8]....
        /*009c*/ 	.word	0x00013290


	//   ....[9]....
        /*00a0*/ 	.word	0x000132b0


	//   ....[10]....
        /*00a4*/ 	.word	0x00013b50


	//   ....[11]....
        /*00a8*/ 	.word	0x00013c00


	//   ....[12]....
        /*00ac*/ 	.word	0x00013c70


	//   ....[13]....
        /*00b0*/ 	.word	0x00013ce0


	//   ....[14]....
        /*00b4*/ 	.word	0x00013d50


	//   ....[15]....
        /*00b8*/ 	.word	0x000140e0


	//   ....[16]....
        /*00bc*/ 	.word	0x00014150


	//   ....[17]....
        /*00c0*/ 	.word	0x000141c0


	//   ....[18]....
        /*00c4*/ 	.word	0x00014230


	//   ....[19]....
        /*00c8*/ 	.word	0x000142a0


	//----- nvinfo : EIATTR_VRC_CTA_INIT_COUNT
	.align		4
.L_1754:
        /*00cc*/ 	.byte	0x02, 0x4a
	.zero		1
	.zero		1


	//----- nvinfo : EIATTR_EXIT_INSTR_OFFSETS
	.align		4
        /*00d0*/ 	.byte	0x04, 0x1c
        /*00d2*/ 	.short	(.L_1756 - .L_1755)


	//   ....[0]....
.L_1755:
        /*00d4*/ 	.word	0x00000780


	//   ....[1]....
        /*00d8*/ 	.word	0x00013ae0


	//----- nvinfo : EIATTR_MAX_THREADS
	.align		4
.L_1756:
        /*00dc*/ 	.byte	0x04, 0x05
        /*00de*/ 	.short	(.L_1758 - .L_1757)
.L_1757:
        /*00e0*/ 	.word	0x00000080
        /*00e4*/ 	.word	0x00000001
        /*00e8*/ 	.word	0x00000001


	//----- nvinfo : EIATTR_CRS_STACK_SIZE
	.align		4
.L_1758:
        /*00ec*/ 	.byte	0x04, 0x1e
        /*00ee*/ 	.short	(.L_1760 - .L_1759)
.L_1759:
        /*00f0*/ 	.word	0x00000000


	//----- nvinfo : EIATTR_CBANK_PARAM_SIZE
	.align		4
.L_1760:
        /*00f4*/ 	.byte	0x03, 0x19
        /*00f6*/ 	.short	0x00e8


	//----- nvinfo : EIATTR_PARAM_CBANK
	.align		4
        /*00f8*/ 	.byte	0x04, 0x0a
        /*00fa*/ 	.short	(.L_1762 - .L_1761)
	.align		4
.L_1761:
        /*00fc*/ 	.word	index@(.nv.constant0._ZN10layer_norm13ln_fwd_kernelINS_13Kernel_traitsIf13__nv_bfloat16S2_S2_fjLj768ELj1ELj4ELj1ELj16ENS_18Kernel_traits_baseILj768EfS2_S2_S2_fjLj128EEEEELb1ELb0ELb1ELb0EEEvNS_9FwdParamsE)
        /*0100*/ 	.short	0x0380
        /*0102*/ 	.short	0x00e8


	//----- nvinfo : EIATTR_SW_WAR
	.align		4
.L_1762:
        /*0104*/ 	.byte	0x04, 0x36
        /*0106*/ 	.short	(.L_1764 - .L_1763)
.L_1763:
        /*0108*/ 	.word	0x00000008
.L_1764:


//--------------------- .nv.info._ZN10layer_norm13ln_fwd_kernelINS_13Kernel_traitsIf13__nv_bfloat16S2_S2_fjLj768ELj1ELj4ELj1ELj16ENS_18Kernel_traits_baseILj768EfS2_S2_S2_fjLj128EEEEELb1ELb0ELb1ELb1EEEvNS_9FwdParamsE --------------------------
	.section	.nv.info._ZN10layer_norm13ln_fwd_kernelINS_13Kernel_traitsIf13__nv_bfloat16S2_S2_fjLj768ELj1ELj4ELj1ELj16ENS_18Kernel_traits_baseILj768EfS2_S2_S2_fjLj128EEEEELb1ELb0ELb1ELb1EEEvNS_9FwdParamsE,"",@"SHT_CUDA_INFO"
	.sectionflags	@""
	.align	4


	//----- nvinfo : EIATTR_CUDA_API_VERSION
	.align		4
        /*0000*/ 	.byte	0x04, 0x37
        /*0002*/ 	.short	(.L_1766 - .L_1765)
.L_1765:
        /*0004*/ 	.word	0x00000082


	//----- nvinfo : EIATTR_KPARAM_INFO
	.align		4
.L_1766:
        /*0008*/ 	.byte	0x04, 0x17
        /*000a*/ 	.short	(.L_1768 - .L_1767)
.L_1767:
        /*000c*/ 	.word	0x00000000
        /*0010*/ 	.short	0x0000
        /*0012*/ 	.short	0x0000
        /*0014*/ 	.byte	0x00, 0xf0, 0xa1, 0x03


	//----- nvinfo : EIATTR_SPARSE_MMA_MASK
	.align		4
.L_1768:
        /*0018*/ 	.byte	0x03, 0x50
        /*001a*/ 	.short	0x0000


	//----- nvinfo : EIATTR_MAXREG_COUNT
	.align		4
        /*001c*/ 	.byte	0x03, 0x1b
        /*001e*/ 	.short	0x00ff


	//----- nvinfo : EIATTR_MERCURY_ISA_VERSION
	.align		4
        /*0020*/ 	.byte	0x03, 0x5f
        /*0022*/ 	.short	0x0101


	//----- nvinfo : EIATTR_COOP_GROUP_MASK_REGIDS
	.align		4
        /*0024*/ 	.byte	0x04, 0x29
        /*0026*/ 	.short	(.L_1770 - .L_1769)


	//   ....[0]....
.L_1769:
        /*0028*/ 	.word	0xffffffff


	//   ....[1]....
        /*002c*/ 	.word	0xffffffff


	//   ....[2]....
        /*0030*/ 	.word	0xffffffff


	//   ....[3]....
        /*0034*/ 	.word	0xffffffff


	//   ....[4]....
        /*0038*/ 	.word	0xffffffff


	//   ....[5]....
        /*003c*/ 	.word	0xffffffff


	//   ....[6]....
        /*0040*/ 	.word	0xffffffff


	//   ....[7]....
        /*0044*/ 	.word	0xffffffff


	//   ....[8]....
        /*0048*/ 	.word	0xffffffff


	//   ....[9]....
        /*004c*/ 	.word	0xffffffff


	//   ....[10]....
        /*0050*/ 	.word	0x05000066


	//   ....[11]....
        /*0054*/ 	.word	0x05000066


	//   ....[12]....
        /*0058*/ 	.word	0x05000066


	//   ....[13]....
        /*005c*/ 	.word	0x05000066


	//   ....[14]....
        /*0060*/ 	.word	0x05000066


	//   ....[15]....
        /*0064*/ 	.word	0x05000066


	//   ....[16]....
        /*0068*/ 	.word	0x05000066


	//   ....[17]....
        /*006c*/ 	.word	0x05000066


	//   ....[18]....
        /*0070*/ 	.word	0x05000066


	//   ....[19]....
        /*0074*/ 	.word	0x05000066


	//----- nvinfo : EIATTR_COOP_GROUP_INSTR_OFFSETS
	.align		4
.L_1770:
        /*0078*/ 	.byte	0x04, 0x28
        /*007a*/ 	.short	(.L_1772 - .L_1771)


	//   ....[0]....
.L_1771:
        /*007c*/ 	.word	0x000123a0


	//   ....[1]....
        /*0080*/ 	.word	0x000123d0


	//   ....[2]....
        /*0084*/ 	.word	0x000123f0


	//   ....[3]....
        /*0088*/ 	.word	0x00012410


	//   ....[4]....
        /*008c*/ 	.word	0x00012430


	//   ....[5]....
        /*0090*/ 	.word	0x00012760


	//   ....[6]....
        /*0094*/ 	.word	0x00012780


	//   ....[7]....
        /*0098*/ 	.word	0x000127a0


	//   ....[8]....
        /*009c*/ 	.word	0x000127c0


	//   ....[9]....
        /*00a0*/ 	.word	0x000127e0


	//   ....[10]....
        /*00a4*/ 	.word	0x00012ff0


	//   ....[11]....
        /*00a8*/ 	.word	0x000130a0


	//   ....[12]....
        /*00ac*/ 	.word	0x00013110


	//   ....[13]....
        /*00b0*/ 	.word	0x00013180


	//   ....[14]....
        /*00b4*/ 	.word	0x000131f0


	//   ....[15]....
        /*00b8*/ 	.word	0x00013570


	//   ....[16]....
        /*00bc*/ 	.word	0x000135e0


	//   ....[17]....
        /*00c0*/ 	.word	0x00013650


	//   ....[18]....
        /*00c4*/ 	.word	0x000136c0


	//   ....[19]....
        /*00c8*/ 	.word	0x00013730


	//----- nvinfo : EIATTR_VRC_CTA_INIT_COUNT
	.align		4
.L_1772:
        /*00cc*/ 	.byte	0x02, 0x4a
	.zero		1
	.zero		1


	//----- nvinfo : EIATTR_EXIT_INSTR_OFFSETS
	.align		4
        /*00d0*/ 	.byte	0x04, 0x1c
        /*00d2*/ 	.short	(.L_1774 - .L_1773)


	//   ....[0]....
.L_1773:
        /*00d4*/ 	.word	0x00000580


	//   ....[1]....
        /*00d8*/ 	.word	0x00012f80


	//----- nvinfo : EIATTR_MAX_THREADS
	.align		4
.L_1774:
        /*00dc*/ 	.byte	0x04, 0x05
        /*00de*/ 	.short	(.L_1776 - .L_1775)
.L_1775:
        /*00e0*/ 	.word	0x00000080
        /*00e4*/ 	.word	0x00000001
        /*00e8*/ 	.word	0x00000001


	//----- nvinfo : EIATTR_CRS_STACK_SIZE
	.align		4
.L_1776:
        /*00ec*/ 	.byte	0x04, 0x1e
        /*00ee*/ 	.short	(.L_1778 - .L_1777)
.L_1777:
        /*00f0*/ 	.word	0x00000000


	//----- nvinfo : EIATTR_CBANK_PARAM_SIZE
	.align		4
.L_1778:
        /*00f4*/ 	.byte	0x03, 0x19
        /*00f6*/ 	.short	0x00e8


	//----- nvinfo : EIATTR_PARAM_CBANK
	.align		4
        /*00f8*/ 	.byte	0x04, 0x0a
        /*00fa*/ 	.short	(.L_1780 - .L_1779)
	.align		4
.L_1779:
        /*00fc*/ 	.word	index@(.nv.constant0._ZN10layer_norm13ln_fwd_kernelINS_13Kernel_traitsIf13__nv_bfloat16S2_S2_fjLj768ELj1ELj4ELj1ELj16ENS_18Kernel_traits_baseILj768EfS2_S2_S2_fjLj128EEEEELb1ELb0ELb1ELb1EEEvNS_9FwdParamsE)
        /*0100*/ 	.short	0x0380
        /*0102*/ 	.short	0x00e8


	//----- nvinfo : EIATTR_SW_WAR
	.align		4
.L_1780:
        /*0104*/ 	.byte	0x04, 0x36
        /*0106*/ 	.short	(.L_1782 - .L_1781)
.L_1781:
        /*0108*/ 	.word	0x00000008
.L_1782:


//--------------------- .nv.info._ZN10layer_norm13ln_fwd_kernelINS_13Kernel_traitsIf13__nv_bfloat16S2_S2_fjLj768ELj1ELj4ELj1ELj16ENS_18Kernel_traits_baseILj768EfS2_S2_S2_fjLj128EEEEELb1ELb1ELb0ELb0EEEvNS_9FwdParamsE --------------------------
	.section	.nv.info._ZN10layer_norm13ln_fwd_kernelINS_13Kernel_traitsIf13__nv_bfloat16S2_S2_fjLj768ELj1ELj4ELj1ELj16ENS_18Kernel_traits_baseILj768EfS2_S2_S2_fjLj128EEEEELb1ELb1ELb0ELb0EEEvNS_9FwdParamsE,"",@"SHT_CUDA_INFO"
	.sectionflags	@""
	.align	4


	//----- nvinfo : EIATTR_CUDA_API_VERSION
	.align		4
        /*0000*/ 	.byte	0x04, 0x37
        /*0002*/ 	.short	(.L_1784 - .L_1783)
.L_1783:
        /*0004*/ 	.word	0x00000082


	//----- nvinfo : EIATTR_KPARAM_INFO
	.align		4
.L_1784:
        /*0008*/ 	.byte	0x04, 0x17
        /*000a*/ 	.short	(.L_1786 - .L_1785)
.L_1785:
        /*000c*/ 	.word	0x00000000
        /*0010*/ 	.short	0x0000
        /*0012*/ 	.short	0x0000
        /*0014*/ 	.byte	0x00, 0xf0, 0xa1, 0x03


	//----- nvinfo : EIATTR_SPARSE_MMA_MASK
	.align		4
.L_1786:
        /*0018*/ 	.byte	0x03, 0x50
        /*001a*/ 	.short	0x0000


	//----- nvinfo : EIATTR_MAXREG_COUNT
	.align		4
        /*001c*/ 	.byte	0x03, 0x1b
        /*001e*/ 	.short	0x00ff


	//----- nvinfo : EIATTR_MERCURY_ISA_VERSION
	.align		4
        /*0020*/ 	.byte	0x03, 0x5f
        /*0022*/ 	.short	0x0101


	//----- nvinfo : EIATTR_COOP_GROUP_MASK_REGIDS
	.align		4
        /*0024*/ 	.byte	0x04, 0x29
        /*0026*/ 	.short	(.L_1788 - .L_1787)


	//   ....[0]....
.L_1787:
        /*0028*/ 	.word	0xffffffff


	//   ....[1]....
        /*002c*/ 	.word	0xffffffff


	//   ....[2]....
        /*0030*/ 	.word	0xffffffff


	//   ....[3]....
        /*0034*/ 	.word	0xffffffff


	//   ....[4]....
        /*0038*/ 	.word	0xffffffff


	//   ....[5]....
        /*003c*/ 	.word	0xffffffff


	//   ....[6]....
        /*0040*/ 	.word	0xffffffff


	//   ....[7]....
        /*0044*/ 	.word	0xffffffff


	//   ....[8]....
        /*0048*/ 	.word	0xffffffff


	//   ....[9]....
        /*004c*/ 	.word	0xffffffff


	//   ....[10]....
        /*0050*/ 	.word	0x05000074


	//   ....[11]....
        /*0054*/ 	.word	0x05000074


	//   ....[12]....
        /*0058*/ 	.word	0x05000074


	//   ....[13]....
        /*005c*/ 	.word	0x05000074


	//   ....[14]....
        /*0060*/ 	.word	0x05000074


	//   ....[15]....
        /*0064*/ 	.word	0x05000074


	//   ....[16]....
        /*0068*/ 	.word	0x05000074


	//   ....[17]....
        /*006c*/ 	.word	0x05000074


	//   ....[18]....
        /*0070*/ 	.word	0x05000074


	//   ....[19]....
        /*0074*/ 	.word	0x05000074


	//----- nvinfo : EIATTR_COOP_GROUP_INSTR_OFFSETS
	.align		4
.L_1788:
        /*0078*/ 	.byte	0x04, 0x28
        /*007a*/ 	.short	(.L_1790 - .L_1789)


	//   ....[0]....
.L_1789:
        /*007c*/ 	.word	0x00010df0


	//   ....[1]....
        /*0080*/ 	.word	0x00010e20


	//   ....[2]....
        /*0084*/ 	.word	0x00010e40


	//   ....[3]....
        /*0088*/ 	.word	0x00010e60


	//   ....[4]....
        /*008c*/ 	.word	0x00010e80


	//   ....[5]....
        /*0090*/ 	.word	0x000111c0


	//   ....[6]....
        /*0094*/ 	.word	0x000111e0


	//   ....[7]....
        /*0098*/ 	.word	0x00011200


	//   ....[8]....
        /*009c*/ 	.word	0x00011220


	//   ....[9]....
        /*00a0*/ 	.word	0x00011240


	//   ....[10]....
        /*00a4*/ 	.word	0x00011a90


	//   ....[11]....
        /*00a8*/ 	.word	0x00011b40


	//   ....[12]....
        /*00ac*/ 	.word	0x00011bb0


	//   ....[13]....
        /*00b0*/ 	.word	0x00011c20


	//   ....[14]....
        /*00b4*/ 	.word	0x00011c90


	//   ....[15]....
        /*00b8*/ 	.word	0x00012010


	//   ....[16]....
        /*00bc*/ 	.word	0x00012080


	//   ....[17]....
        /*00c0*/ 	.word	0x000120f0


	//   ....[18]....
        /*00c4*/ 	.word	0x00012160


	//   ....[19]....
        /*00c8*/ 	.word	0x000121d0


	//----- nvinfo : EIATTR_VRC_CTA_INIT_COUNT
	.align		4
.L_1790:
        /*00cc*/ 	.byte	0x02, 0x4a
	.zero		1
	.zero		1


	//----- nvinfo : EIATTR_EXIT_INSTR_OFFSETS
	.align		4
        /*00d0*/ 	.byte	0x04, 0x1c
        /*00d2*/ 	.short	(.L_1792 - .L_1791)


	//   ....[0]....
.L_1791:
        /*00d4*/ 	.word	0x000008f0


	//   ....[1]....
        /*00d8*/ 	.word	0x00011a20


	//----- nvinfo : EIATTR_INDIRECT_BRANCH_TARGETS
	.align		4
.L_1792:
        /*00dc*/ 	.byte	0x04, 0x34
        /*00de*/ 	.short	(.L_1794 - .L_1793)


	//   ....[0]....
.L_1793:
        /*00e0*/ 	.word	.L_x_28582@srel
        /*00e4*/ 	.short	0x0
        /*00e6*/ 	.short	0x0
        /*00e8*/ 	.word	0x3
        /*00ec*/ 	.word	.L_x_28583@srel
        /*00f0*/ 	.word	.L_x_28584@srel
        /*00f4*/ 	.word	.L_x_28585@srel


	//----- nvinfo : EIATTR_MAX_THREADS
	.align		4
.L_1794:
        /*00f8*/ 	.byte	0x04, 0x05
        /*00fa*/ 	.short	(.L_1796 - .L_1795)
.L_1795:
        /*00fc*/ 	.word	0x00000080
        /*0100*/ 	.word	0x00000001
        /*0104*/ 	.word	0x00000001


	//----- nvinfo : EIATTR_CRS_STACK_SIZE
	.align		4
.L_1796:
        /*0108*/ 	.byte	0x04, 0x1e
        /*010a*/ 	.short	(.L_1798 - .L_1797)
.L_1797:
        /*010c*/ 	.word	0x00000000


	//----- nvinfo : EIATTR_CBANK_PARAM_SIZE
	.align		4
.L_1798:
        /*0110*/ 	.byte	0x03, 0x19
        /*0112*/ 	.short	0x00e8


	//----- nvinfo : EIATTR_PARAM_CBANK
	.align		4
        /*0114*/ 	.byte	0x04, 0x0a
        /*0116*/ 	.short	(.L_1800 - .L_1799)
	.align		4
.L_1799:
        /*0118*/ 	.word	index@(.nv.constant0._ZN10layer_norm13ln_fwd_kernelINS_13Kernel_traitsIf13__nv_bfloat16S2_S2_fjLj768ELj1ELj4ELj1ELj16ENS_18Kernel_traits_baseILj768EfS2_S2_S2_fjLj128EEEEELb1ELb1ELb0ELb0EEEvNS_9FwdParamsE)
        /*011c*/ 	.short	0x0380
        /*011e*/ 	.short	0x00e8


	//----- nvinfo : EIATTR_SW_WAR
	.align		4
.L_1800:
        /*0120*/ 	.byte	0x04, 0x36
        /*0122*/ 	.short	(.L_1802 - .L_1801)
.L_1801:
        /*0124*/ 	.word	0x00000008
.L_1802:


//--------------------- .nv.info._ZN10layer_norm13ln_fwd_kernelINS_13Kernel_traitsIf13__nv_bfloat16S2_S2_fjLj768ELj1ELj4ELj1ELj16ENS_18Kernel_traits_baseILj768EfS2_S2_S2_fjLj128EEEEELb1ELb1ELb0ELb1EEEvNS_9FwdParamsE --------------------------
	.section	.nv.info._ZN10layer_norm13ln_fwd_kernelINS_13Kernel_traitsIf13__nv_bfloat16S2_S2_fjLj768ELj1ELj4ELj1ELj16ENS_18Kernel_traits_baseILj768EfS2_S2_S2_fjLj128EEEEELb1ELb1ELb0ELb1EEEvNS_9FwdParamsE,"",@"SHT_CUDA_INFO"
	.sectionflags	@""
	.align	4


	//----- nvinfo : EIATTR_CUDA_API_VERSION
	.align		4
        /*0000*/ 	.byte	0x04, 0x37
        /*0002*/ 	.short	(.L_1804 - .L_1803)
.L_1803:
        /*0004*/ 	.word	0x00000082


	//----- nvinfo : EIATTR_KPARAM_INFO
	.align		4
.L_1804:
        /*0008*/ 	.byte	0x04, 0x17
        /*000a*/ 	.short	(.L_1806 - .L_1805)
.L_1805:
        /*000c*/ 	.word	0x00000000
        /*0010*/ 	.short	0x0000
        /*0012*/ 	.short	0x0000
        /*0014*/ 	.byte	0x00, 0xf0, 0xa1, 0x03


	//----- nvinfo : EIATTR_SPARSE_MMA_MASK
	.align		4
.L_1806:
        /*0018*/ 	.byte	0x03, 0x50
        /*001a*/ 	.short	0x0000


	//----- nvinfo : EIATTR_MAXREG_COUNT
	.align		4
        /*001c*/ 	.byte	0x03, 0x1b
        /*001e*/ 	.short	0x00ff


	//----- nvinfo : EIATTR_MERCURY_ISA_VERSION
	.align		4
        /*0020*/ 	.byte	0x03, 0x5f
        /*0022*/ 	.short	0x0101


	//----- nvinfo : EIATTR_COOP_GROUP_MASK_REGIDS
	.align		4
        /*0024*/ 	.byte	0x04, 0x29
        /*0026*/ 	.short	(.L_1808 - .L_1807)


	//   ....[0]....
.L_1807:
        /*0028*/ 	.word	0xffffffff


	//   ....[1]....
        /*002c*/ 	.word	0xffffffff


	//   ....[2]....
        /*0030*/ 	.word	0xffffffff


	//   ....[3]....
        /*0034*/ 	.word	0xffffffff


	//   ....[4]....
        /*0038*/ 	.word	0xffffffff


	//   ....[5]....
        /*003c*/ 	.word	0xffffffff


	//   ....[6]....
        /*0040*/ 	.word	0xffffffff


	//   ....[7]....
        /*0044*/ 	.word	0xffffffff


	//   ....[8]....
        /*0048*/ 	.word	0xffffffff


	//   ....[9]....
        /*004c*/ 	.word	0xffffffff


	//   ....[10]....
        /*0050*/ 	.word	0x0500006f


	//   ....[11]....
        /*0054*/ 	.word	0x0500006f


	//   ....[12]....
        /*0058*/ 	.word	0x0500006f


	//   ....[13]....
        /*005c*/ 	.word	0x0500006f


	//   ....[14]....
        /*0060*/ 	.word	0x0500006f


	//   ....[15]....
        /*0064*/ 	.word	0x0500006f


	//   ....[16]....
        /*0068*/ 	.word	0x0500006f


	//   ....[17]....
        /*006c*/ 	.word	0x0500006f


	//   ....[18]....
        /*0070*/ 	.word	0x0500006f


	//   ....[19]....
        /*0074*/ 	.word	0x0500006f


	//----- nvinfo : EIATTR_COOP_GROUP_INSTR_OFFSETS
	.align		4
.L_1808:
        /*0078*/ 	.byte	0x04, 0x28
        /*007a*/ 	.short	(.L_1810 - .L_1809)


	//   ....[0]....
.L_1809:
        /*007c*/ 	.word	0x000107c0


	//   ....[1]....
        /*0080*/ 	.word	0x000107e0


	//   ....[2]....
        /*0084*/ 	.word	0x00010800


	//   ....[3]....
        /*0088*/ 	.word	0x00010820


	//   ....[4]....
        /*008c*/ 	.word	0x00010850


	//   ....[5]....
        /*0090*/ 	.word	0x00010b80


	//   ....[6]....
        /*0094*/ 	.word	0x00010ba0


	//   ....[7]....
        /*0098*/ 	.word	0x00010bc0


	//   ....[8]....
        /*009c*/ 	.word	0x00010be0


	//   ....[9]....
        /*00a0*/ 	.word	0x00010c00


	//   ....[10]....
        /*00a4*/ 	.word	0x00011370


	//   ....[11]....
        /*00a8*/ 	.word	0x00011410


	//   ....[12]....
        /*00ac*/ 	.word	0x00011480


	//   ....[13]....
        /*00b0*/ 	.word	0x000114f0


	//   ....[14]....
        /*00b4*/ 	.word	0x00011570


	//   ....[15]....
        /*00b8*/ 	.word	0x000118f0


	//   ....[16]....
        /*00bc*/ 	.word	0x00011960


	//   ....[17]....
        /*00c0*/ 	.word	0x000119d0


	//   ....[18]....
        /*00c4*/ 	.word	0x00011a40


	//   ....[19]....
        /*00c8*/ 	.word	0x00011ab0


	//----- nvinfo : EIATTR_VRC_CTA_INIT_COUNT
	.align		4
.L_1810:
        /*00cc*/ 	.byte	0x02, 0x4a
	.zero		1
	.zero		1


	//----- nvinfo : EIATTR_EXIT_INSTR_OFFSETS
	.align		4
        /*00d0*/ 	.byte	0x04, 0x1c
        /*00d2*/ 	.short	(.L_1812 - .L_1811)


	//   ....[0]....
.L_1811:
        /*00d4*/ 	.word	0x00000670


	//   ....[1]....
        /*00d8*/ 	.word	0x00011300


	//----- nvinfo : EIATTR_INDIRECT_BRANCH_TARGETS
	.align		4
.L_1812:
        /*00dc*/ 	.byte	0x04, 0x34
        /*00de*/ 	.short	(.L_1814 - .L_1813)


	//   ....[0]....
.L_1813:
        /*00e0*/ 	.word	.L_x_28586@srel
        /*00e4*/ 	.short	0x0
        /*00e6*/ 	.short	0x0
        /*00e8*/ 	.word	0x3
        /*00ec*/ 	.word	.L_x_28587@srel
        /*00f0*/ 	.word	.L_x_28588@srel
        /*00f4*/ 	.word	.L_x_28589@srel


	//----- nvinfo : EIATTR_MAX_THREADS
	.align		4
.L_1814:
        /*00f8*/ 	.byte	0x04, 0x05
        /*00fa*/ 	.short	(.L_1816 - .L_1815)
.L_1815:
        /*00fc*/ 	.word	0x00000080
        /*0100*/ 	.word	0x00000001
        /*0104*/ 	.word	0x00000001


	//----- nvinfo : EIATTR_CRS_STACK_SIZE
	.align		4
.L_1816:
        /*0108*/ 	.byte	0x04, 0x1e
        /*010a*/ 	.short	(.L_1818 - .L_1817)
.L_1817:
        /*010c*/ 	.word	0x00000000


	//----- nvinfo : EIATTR_CBANK_PARAM_SIZE
	.align		4
.L_1818:
        /*0110*/ 	.byte	0x03, 0x19
        /*0112*/ 	.short	0x00e8


	//----- nvinfo : EIATTR_PARAM_CBANK
	.align		4
        /*0114*/ 	.byte	0x04, 0x0a
        /*0116*/ 	.short	(.L_1820 - .L_1819)
	.align		4
.L_1819:
        /*0118*/ 	.word	index@(.nv.constant0._ZN10layer_norm13ln_fwd_kernelINS_13Kernel_traitsIf13__nv_bfloat16S2_S2_fjLj768ELj1ELj4ELj1ELj16ENS_18Kernel_traits_baseILj768EfS2_S2_S2_fjLj128EEEEELb1ELb1ELb0ELb1EEEvNS_9FwdParamsE)
        /*011c*/ 	.short	0x0380
        /*011e*/ 	.short	0x00e8


	//----- nvinfo : EIATTR_SW_WAR
	.align		4
.L_1820:
        /*0120*/ 	.byte	0x04, 0x36
        /*0122*/ 	.short	(.L_1822 - .L_1821)
.L_1821:
        /*0124*/ 	.word	0x00000008
.L_1822:


//--------------------- .nv.info._ZN10layer_norm13ln_fwd_kernelINS_13Kernel_traitsIf13__nv_bfloat16S2_S2_fjLj768ELj1ELj4ELj1ELj16ENS_18Kernel_traits_baseILj768EfS2_S2_S2_fjLj128EEEEELb1ELb1ELb1ELb0EEEvNS_9FwdParamsE --------------------------
	.section	.nv.info._ZN10layer_norm13ln_fwd_kernelINS_13Kernel_traitsIf13__nv_bfloat16S2_S2_fjLj768ELj1ELj4ELj1ELj16ENS_18Kernel_traits_baseILj768EfS2_S2_S2_fjLj128EEEEELb1ELb1ELb1ELb0EEEvNS_9FwdParamsE,"",@"SHT_CUDA_INFO"
	.sectionflags	@""
	.align	4


	//----- nvinfo : EIATTR_CUDA_API_VERSION
	.align		4
        /*0000*/ 	.byte	0x04, 0x37
        /*0002*/ 	.short	(.L_1824 - .L_1823)
.L_1823:
        /*0004*/ 	.word	0x00000082


	//----- nvinfo : EIATTR_KPARAM_INFO
	.align		4
.L_1824:
        /*0008*/ 	.byte	0x04, 0x17
        /*000a*/ 	.short	(.L_1826 - .L_1825)
.L_1825:
        /*000c*/ 	.word	0x00000000
        /*0010*/ 	.short	0x0000
        /*0012*/ 	.short	0x0000
        /*0014*/ 	.byte	0x00, 0xf0, 0xa1, 0x03


	//----- nvinfo : EIATTR_SPARSE_MMA_MASK
	.align		4
.L_1826:
        /*0018*/ 	.byte	0x03, 0x50
        /*001a*/ 	.short	0x0000


	//----- nvinfo : EIATTR_MAXREG_COUNT
	.align		4
        /*001c*/ 	.byte	0x03, 0x1b
        /*001e*/ 	.short	0x00ff


	//----- nvinfo : EIATTR_MERCURY_ISA_VERSION
	.align		4
        /*0020*/ 	.byte	0x03, 0x5f
        /*0022*/ 	.short	0x0101


	//----- nvinfo : EIATTR_COOP_GROUP_MASK_REGIDS
	.align		4
        /*0024*/ 	.byte	0x04, 0x29
        /*0026*/ 	.short	(.L_1828 - .L_1827)


	//   ....[0]....
.L_1827:
        /*0028*/ 	.word	0xffffffff


	//   ....[1]....
        /*002c*/ 	.word	0xffffffff


	//   ....[2]....
        /*0030*/ 	.word	0xffffffff


	//   ....[3]....
        /*0034*/ 	.word	0xffffffff


	//   ....[4]....
        /*0038*/ 	.word	0xffffffff


	//   ....[5]....
        /*003c*/ 	.word	0xffffffff


	//   ....[6]....
        /*0040*/ 	.word	0xffffffff


	//   ....[7]....
        /*0044*/ 	.word	0xffffffff


	//   ....[8]....
        /*0048*/ 	.word	0xffffffff


	//   ....[9]....
        /*004c*/ 	.word	0xffffffff


	//   ....[10]....
        /*0050*/ 	.word	0x05000084


	//   ....[11]....
        /*0054*/ 	.word	0x05000084


	//   ....[12]....
        /*0058*/ 	.word	0x05000084


	//   ....[13]....
        /*005c*/ 	.word	0x05000084


	//   ....[14]....
        /*0060*/ 	.word	0x05000084


	//   ....[15]....
        /*0064*/ 	.word	0x05000084


	//   ....[16]....
        /*0068*/ 	.word	0x05000084


	//   ....[17]....
        /*006c*/ 	.word	0x05000084


	//   ....[18]....
        /*0070*/ 	.word	0x05000084


	//   ....[19]....
        /*0074*/ 	.word	0x05000084


	//----- nvinfo : EIATTR_COOP_GROUP_INSTR_OFFSETS
	.align		4
.L_1828:
        /*0078*/ 	.byte	0x04, 0x28
        /*007a*/ 	.short	(.L_1830 - .L_1829)


	//   ....[0]....
.L_1829:
        /*007c*/ 	.word	0x00012630


	//   ....[1]....
        /*0080*/ 	.word	0x00012650


	//   ....[2]....
        /*0084*/ 	.word	0x00012670


	//   ....[3]....
        /*0088*/ 	.word	0x00012690


	//   ....[4]....
        /*008c*/ 	.word	0x000126c0


	//   ....[5]....
        /*0090*/ 	.word	0x00012a00


	//   ....[6]....
        /*0094*/ 	.word	0x00012a20


	//   ....[7]....
        /*0098*/ 	.word	0x00012a40


	//   ....[8]....
        /*009c*/ 	.word	0x00012a60


	//   ....[9]....
        /*00a0*/ 	.word	0x00012a80


	//   ....[10]....
        /*00a4*/ 	.word	0x00013320


	//   ....[11]....
        /*00a8*/ 	.word	0x000133c0


	//   ....[12]....
        /*00ac*/ 	.word	0x00013430


	//   ....[13]....
        /*00b0*/ 	.word	0x000134a0


	//   ....[14]....
        /*00b4*/ 	.word	0x00013520


	//   ....[15]....
        /*00b8*/ 	.word	0x000138b0


	//   ....[16]....
        /*00bc*/ 	.word	0x00013920


	//   ....[17]....
        /*00c0*/ 	.word	0x00013990


	//   ....[18]....
        /*00c4*/ 	.word	0x00013a00


	//   ....[19]....
        /*00c8*/ 	.word	0x00013a70


	//----- nvinfo : EIATTR_VRC_CTA_INIT_COUNT
	.align		4
.L_1830:
        /*00cc*/ 	.byte	0x02, 0x4a
	.zero		1
	.zero		1


	//----- nvinfo : EIATTR_EXIT_INSTR_OFFSETS
	.align		4
        /*00d0*/ 	.byte	0x04, 0x1c
        /*00d2*/ 	.short	(.L_1832 - .L_1831)


	//   ....[0]....
.L_1831:
        /*00d4*/ 	.word	0x000008f0


	//   ....[1]....
        /*00d8*/ 	.word	0x000132b0


	//----- nvinfo : EIATTR_MAX_THREADS
	.align		4
.L_1832:
        /*00dc*/ 	.byte	0x04, 0x05
        /*00de*/ 	.short	(.L_1834 - .L_1833)
.L_1833:
        /*00e0*/ 	.word	0x00000080
        /*00e4*/ 	.word	0x00000001
        /*00e8*/ 	.word	0x00000001


	//----- nvinfo : EIATTR_CRS_STACK_SIZE
	.align		4
.L_1834:
        /*00ec*/ 	.byte	0x04, 0x1e
        /*00ee*/ 	.short	(.L_1836 - .L_1835)
.L_1835:
        /*00f0*/ 	.word	0x00000000


	//----- nvinfo : EIATTR_CBANK_PARAM_SIZE
	.align		4
.L_1836:
        /*00f4*/ 	.byte	0x03, 0x19
        /*00f6*/ 	.short	0x00e8


	//----- nvinfo : EIATTR_PARAM_CBANK
	.align		4
        /*00f8*/ 	.byte	0x04, 0x0a
        /*00fa*/ 	.short	(.L_1838 - .L_1837)
	.align		4
.L_1837:
        /*00fc*/ 	.word	index@(.nv.constant0._ZN10layer_norm13ln_fwd_kernelINS_13Kernel_traitsIf13__nv_bfloat16S2_S2_fjLj768ELj1ELj4ELj1ELj16ENS_18Kernel_traits_baseILj768EfS2_S2_S2_fjLj128EEEEELb1ELb1ELb1ELb0EEEvNS_9FwdParamsE)
        /*0100*/ 	.short	0x0380
        /*0102*/ 	.short	0x00e8


	//----- nvinfo : EIATTR_SW_WAR
	.align		4
.L_1838:
        /*0104*/ 	.byte	0x04, 0x36
        /*0106*/ 	.short	(.L_1840 - .L_1839)
.L_1839:
        /*0108*/ 	.word	0x00000008
.L_1840:


//--------------------- .nv.info._ZN10layer_norm13ln_fwd_kernelINS_13Kernel_traitsIf13__nv_bfloat16S2_S2_fjLj768ELj1ELj4ELj1ELj16ENS_18Kernel_traits_baseILj768EfS2_S2_S2_fjLj128EEEEELb1ELb1ELb1ELb1EEEvNS_9FwdParamsE --------------------------
	.section	.nv.info._ZN10layer_norm13ln_fwd_kernelINS_13Kernel_traitsIf13__nv_bfloat16S2_S2_fjLj768ELj1ELj4ELj1ELj16ENS_18Kernel_traits_baseILj768EfS2_S2_S2_fjLj128EEEEELb1ELb1ELb1ELb1EEEvNS_9FwdParamsE,"",@"SHT_CUDA_INFO"
	.sectionflags	@""
	.align	4


	//----- nvinfo : EIATTR_CUDA_API_VERSION
	.align		4
        /*0000*/ 	.byte	0x04, 0x37
        /*0002*/ 	.short	(.L_1842 - .L_1841)
.L_1841:
        /*0004*/ 	.word	0x00000082


	//----- nvinfo : EIATTR_KPARAM_INFO
	.align		4
.L_1842:
        /*0008*/ 	.byte	0x04, 0x17
        /*000a*/ 	.short	(.L_1844 - .L_1843)
.L_1843:
        /*000c*/ 	.word	0x00000000
        /*0010*/ 	.short	0x0000
        /*0012*/ 	.short	0x0000
        /*0014*/ 	.byte	0x00, 0xf0, 0xa1, 0x03


	//----- nvinfo : EIATTR_SPARSE_MMA_MASK
	.align		4
.L_1844:
        /*0018*/ 	.byte	0x03, 0x50
        /*001a*/ 	.short	0x0000


	//----- nvinfo : EIATTR_MAXREG_COUNT
	.align		4
        /*001c*/ 	.byte	0x03, 0x1b
        /*001e*/ 	.short	0x00ff


	//----- nvinfo : EIATTR_MERCURY_ISA_VERSION
	.align		4
        /*0020*/ 	.byte	0x03, 0x5f
        /*0022*/ 	.short	0x0101


	//----- nvinfo : EIATTR_COOP_GROUP_MASK_REGIDS
	.align		4
        /*0024*/ 	.byte	0x04, 0x29
        /*0026*/ 	.short	(.L_1846 - .L_1845)


	//   ....[0]....
.L_1845:
        /*0028*/ 	.word	0xffffffff


	//   ....[1]....
        /*002c*/ 	.word	0xffffffff


	//   ....[2]....
        /*0030*/ 	.word	0xffffffff


	//   ....[3]....
        /*0034*/ 	.word	0xffffffff


	//   ....[4]....
        /*0038*/ 	.word	0xffffffff


	//   ....[5]....
        /*003c*/ 	.word	0xffffffff


	//   ....[6]....
        /*0040*/ 	.word	0xffffffff


	//   ....[7]....
        /*0044*/ 	.word	0xffffffff


	//   ....[8]....
        /*0048*/ 	.word	0xffffffff


	//   ....[9]....
        /*004c*/ 	.word	0xffffffff


	//   ....[10]....
        /*0050*/ 	.word	0x05000085


	//   ....[11]....
        /*0054*/ 	.word	0x05000085


	//   ....[12]....
        /*0058*/ 	.word	0x05000085


	//   ....[13]....
        /*005c*/ 	.word	0x05000085


	//   ....[14]....
        /*0060*/ 	.word	0x05000085


	//   ....[15]....
        /*0064*/ 	.word	0x05000085


	//   ....[16]....
        /*0068*/ 	.word	0x05000085


	//   ....[17]....
        /*006c*/ 	.word	0x05000085


	//   ....[18]....
        /*0070*/ 	.word	0x05000085


	//   ....[19]....
        /*0074*/ 	.word	0x05000085


	//----- nvinfo : EIATTR_COOP_GROUP_INSTR_OFFSETS
	.align		4
.L_1846:
        /*0078*/ 	.byte	0x04, 0x28
        /*007a*/ 	.short	(.L_1848 - .L_1847)


	//   ....[0]....
.L_1847:
        /*007c*/ 	.word	0x00012230


	//   ....[1]....
        /*0080*/ 	.word	0x00012260


	//   ....[2]....
        /*0084*/ 	.word	0x00012280


	//   ....[3]....
        /*0088*/ 	.word	0x000122a0


	//   ....[4]....
        /*008c*/ 	.word	0x000122c0


	//   ....[5]....
        /*0090*/ 	.word	0x000125f0


	//   ....[6]....
        /*0094*/ 	.word	0x00012610


	//   ....[7]....
        /*0098*/ 	.word	0x00012630


	//   ....[8]....
        /*009c*/ 	.word	0x00012650


	//   ....[9]....
        /*00a0*/ 	.word	0x00012670


	//   ....[10]....
        /*00a4*/ 	.word	0x00012e80


	//   ....[11]....
        /*00a8*/ 	.word	0x00012f30


	//   ....[12]....
        /*00ac*/ 	.word	0x00012fa0


	//   ....[13]....
        /*00b0*/ 	.word	0x00013010


	//   ....[14]....
        /*00b4*/ 	.word	0x00013080


	//   ....[15]....
        /*00b8*/ 	.word	0x000133f0


	//   ....[16]....
        /*00bc*/ 	.word	0x00013460


	//   ....[17]....
        /*00c0*/ 	.word	0x000134d0


	//   ....[18]....
        /*00c4*/ 	.word	0x00013540


	//   ....[19]....
        /*00c8*/ 	.word	0x000135b0


	//----- nvinfo : EIATTR_VRC_CTA_INIT_COUNT
	.align		4
.L_1848:
        /*00cc*/ 	.byte	0x02, 0x4a
	.zero		1
	.zero		1


	//----- nvinfo : EIATTR_EXIT_INSTR_OFFSETS
	.align		4
        /*00d0*/ 	.byte	0x04, 0x1c
        /*00d2*/ 	.short	(.L_1850 - .L_1849)


	//   ....[0]....
.L_1849:
        /*00d4*/ 	.word	0x00000670


	//   ....[1]....
        /*00d8*/ 	.word	0x00012e10


	//----- nvinfo : EIATTR_MAX_THREADS
	.align		4
.L_1850:
        /*00dc*/ 	.byte	0x04, 0x05
        /*00de*/ 	.short	(.L_1852 - .L_1851)
.L_1851:
        /*00e0*/ 	.word	0x00000080
        /*00e4*/ 	.word	0x00000001
        /*00e8*/ 	.word	0x00000001


	//----- nvinfo : EIATTR_CRS_STACK_SIZE
	.align		4
.L_1852:
        /*00ec*/ 	.byte	0x04, 0x1e
        /*00ee*/ 	.short	(.L_1854 - .L_1853)
.L_1853:
        /*00f0*/ 	.word	0x00000000


	//----- nvinfo : EIATTR_CBANK_PARAM_SIZE
	.align		4
.L_1854:
        /*00f4*/ 	.byte	0x03, 0x19
        /*00f6*/ 	.short	0x00e8


	//----- nvinfo : EIATTR_PARAM_CBANK
	.align		4
        /*00f8*/ 	.byte	0x04, 0x0a
        /*00fa*/ 	.short	(.L_1856 - .L_1855)
	.align		4
.L_1855:
        /*00fc*/ 	.word	index@(.nv.constant0._ZN10layer_norm13ln_fwd_kernelINS_13Kernel_traitsIf13__nv_bfloat16S2_S2_fjLj768ELj1ELj4ELj1ELj16ENS_18Kernel_traits_baseILj768EfS2_S2_S2_fjLj128EEEEELb1ELb1ELb1ELb1EEEvNS_9FwdParamsE)
        /*0100*/ 	.short	0x0380
        /*0102*/ 	.short	0x00e8


	//----- nvinfo : EIATTR_SW_WAR
	.align		4
.L_1856:
        /*0104*/ 	.byte	0x04, 0x36
        /*0106*/ 	.short	(.L_1858 - .L_1857)
.L_1857:
        /*0108*/ 	.word	0x00000008
.L_1858:


//--------------------- .nv.info._ZN10layer_norm13ln_fwd_kernelINS_13Kernel_traitsI13__nv_bfloat16S2_fS2_fjLj768ELj1ELj4ELj1ELj16ENS_18Kernel_traits_baseILj768ES2_S2_fS2_fjLj128EEEEELb0ELb0ELb0ELb0EEEvNS_9FwdParamsE --------------------------
	.section	.nv.info._ZN10layer_norm13ln_fwd_kernelINS_13Kernel_traitsI13__nv_bfloat16S2_fS2_fjLj768ELj1ELj4ELj1ELj16ENS_18Kernel_traits_baseILj768ES2_S2_fS2_fjLj128EEEEELb0ELb0ELb0ELb0EEEvNS_9FwdParamsE,"",@"SHT_CUDA_INFO"
	.sectionflags	@""
	.align	4


	//----- nvinfo : EIATTR_CUDA_API_VERSION
	.align		4
        /*0000*/ 	.byte	0x04, 0x37
        /*0002*/ 	.short	(.L_1860 - .L_1859)
.L_1859:
        /*0004*/ 	.word	0x00000082


	//----- nvinfo : EIATTR_KPARAM_INFO
	.align		4
.L_1860:
        /*0008*/ 	.byte	0x04, 0x17
        /*000a*/ 	.short	(.L_1862 - .L_1861)
.L_1861:
        /*000c*/ 	.word	0x00000000
        /*0010*/ 	.short	0x0000
        /*0012*/ 	.short	0x0000
        /*0014*/ 	.byte	0x00, 0xf0, 0xa1, 0x03


	//----- nvinfo : EIATTR_SPARSE_MMA_MASK
	.align		4
.L_1862:
        /*0018*/ 	.byte	0x03, 0x50
        /*001a*/ 	.short	0x0000


	//----- nvinfo : EIATTR_MAXREG_COUNT
	.align		4
        /*001c*/ 	.byte	0x03, 0x1b
        /*001e*/ 	.short	0x00ff


	//----- nvinfo : EIATTR_MERCURY_ISA_VERSION
	.align		4
        /*0020*/ 	.byte	0x03, 0x5f
        /*0022*/ 	.short	0x0101


	//----- nvinfo : EIATTR_COOP_GROUP_MASK_REGIDS
	.align		4
        /*0024*/ 	.byte	0x04, 0x29
        /*0026*/ 	.short	(.L_1864 - .L_1863)


	//   ....[0]....
.L_1863:
        /*0028*/ 	.word	0xffffffff


	//   ....[1]....
        /*002c*/ 	.word	0xffffffff


	//   ....[2]....
        /*0030*/ 	.word	0xffffffff


	//   ....[3]....
        /*0034*/ 	.word	0xffffffff


	//   ....[4]....
        /*0038*/ 	.word	0xffffffff


	//   ....[5]....
        /*003c*/ 	.word	0xffffffff


	//   ....[6]....
        /*0040*/ 	.word	0xffffffff


	//   ....[7]....
        /*0044*/ 	.word	0xffffffff


	//   ....[8]....
        /*0048*/ 	.word	0xffffffff


	//   ....[9]....
        /*004c*/ 	.word	0xffffffff


	//   ....[10]....
        /*0050*/ 	.word	0x05000056


	//   ....[11]....
        /*0054*/ 	.word	0x05000056


	//   ....[12]....
        /*0058*/ 	.word	0x05000056


	//   ....[13]....
        /*005c*/ 	.word	0x05000056


	//   ....[14]....
        /*0060*/ 	.word	0x05000056


	//   ....[15]....
        /*0064*/ 	.word	0x05000056


	//   ....[16]....
        /*0068*/ 	.word	0x05000056


	//   ....[17]....
        /*006c*/ 	.word	0x05000056


	//   ....[18]....
        /*0070*/ 	.word	0x05000056


	//   ....[19]....
        /*0074*/ 	.word	0x05000056


	//----- nvinfo : EIATTR_COOP_GROUP_INSTR_OFFSETS
	.align		4
.L_1864:
        /*0078*/ 	.byte	0x04, 0x28
        /*007a*/ 	.short	(.L_1866 - .L_1865)


	//   ....[0]....
.L_1865:
        /*007c*/ 	.word	0x00001420


	//   ....[1]....
        /*0080*/ 	.word	0x00001440


	//   ....[2]....
        /*0084*/ 	.word	0x00001460


	//   ....[3]....
        /*0088*/ 	.word	0x00001480


	//   ....[4]....
        /*008c*/ 	.word	0x000014b0


	//   ....[5]....
        /*0090*/ 	.word	0x000017f0


	//   ....[6]....
        /*0094*/ 	.word	0x00001810


	//   ....[7]....
        /*0098*/ 	.word	0x00001830


	//   ....[8]....
        /*009c*/ 	.word	0x00001850


	//   ....[9]....
        /*00a0*/ 	.word	0x00001870


	//   ....[10]....
        /*00a4*/ 	.word	0x000023a0


	//   ....[11]....
        /*00a8*/ 	.word	0x00002440


	//   ....[12]....
        /*00ac*/ 	.word	0x000024b0


	//   ....[13]....
        /*00b0*/ 	.word	0x00002520


	//   ....[14]....
        /*00b4*/ 	.word	0x000025a0


	//   ....[15]....
        /*00b8*/ 	.word	0x00002930


	//   ....[16]....
        /*00bc*/ 	.word	0x000029a0


	//   ....[17]....
        /*00c0*/ 	.word	0x00002a10


	//   ....[18]....
        /*00c4*/ 	.word	0x00002a80


	//   ....[19]....
        /*00c8*/ 	.word	0x00002af0


	//----- nvinfo : EIATTR_VRC_CTA_INIT_COUNT
	.align		4
.L_1866:
        /*00cc*/ 	.byte	0x02, 0x4a
	.zero		1
	.zero		1


	//----- nvinfo : EIATTR_EXIT_INSTR_OFFSETS
	.align		4
        /*00d0*/ 	.byte	0x04, 0x1c
        /*00d2*/ 	.short	(.L_1868 - .L_1867)


	//   ....[0]....
.L_1867:
        /*00d4*/ 	.word	0x00000460


	//   ....[1]....
        /*00d8*/ 	.word	0x00002330


	//----- nvinfo : EIATTR_MAX_THREADS
	.align		4
.L_1868:
        /*00dc*/ 	.byte	0x04, 0x05
        /*00de*/ 	.short	(.L_1870 - .L_1869)
.L_1869:
        /*00e0*/ 	.word	0x00000080
        /*00e4*/ 	.word	0x00000001
        /*00e8*/ 	.word	0x00000001


	//----- nvinfo : EIATTR_CRS_STACK_SIZE
	.align		4
.L_1870:
        /*00ec*/ 	.byte	0x04, 0x1e
        /*00ee*/ 	.short	(.L_1872 - .L_1871)
.L_1871:
        /*00f0*/ 	.word	0x00000000


	//----- nvinfo : EIATTR_CBANK_PARAM_SIZE
	.align		4
.L_1872:
        /*00f4*/ 	.byte	0x03, 0x19
        /*00f6*/ 	.short	0x00e8


	//----- nvinfo : EIATTR_PARAM_CBANK
	.align		4
        /*00f8*/ 	.byte	0x04, 0x0a
        /*00fa*/ 	.short	(.L_1874 - .L_1873)
	.align		4
.L_1873:
        /*00fc*/ 	.word	index@(.nv.constant0._ZN10layer_norm13ln_fwd_kernelINS_13Kernel_traitsI13__nv_bfloat16S2_fS2_fjLj768ELj1ELj4ELj1ELj16ENS_18Kernel_traits_baseILj768ES2_S2_fS2_fjLj128EEEEELb0ELb0ELb0ELb0EEEvNS_9FwdParamsE)
        /*0100*/ 	.short	0x0380
        /*0102*/ 	.short	0x00e8


	//----- nvinfo : EIATTR_SW_WAR
	.align		4
.L_1874:
        /*0104*/ 	.byte	0x04, 0x36
        /*0106*/ 	.short	(.L_1876 - .L_1875)
.L_1875:
        /*0108*/ 	.word	0x00000008
.L_1876:


//--------------------- .nv.info._ZN10layer_norm13ln_fwd_kernelINS_13Kernel_traitsI13__nv_bfloat16S2_fS2_fjLj768ELj1ELj4ELj1ELj16ENS_18Kernel_traits_baseILj768ES2_S2_fS2_fjLj128EEEEELb0ELb0ELb0ELb1EEEvNS_9FwdParamsE --------------------------
	.section	.nv.info._ZN10layer_norm13ln_fwd_kernelINS_13Kernel_traitsI13__nv_bfloat16S2_fS2_fjLj768ELj1ELj4ELj1ELj16ENS_18Kernel_traits_baseILj768ES2_S2_fS2_fjLj128EEEEELb0ELb0ELb0ELb1EEEvNS_9FwdParamsE,"",@"SHT_CUDA_INFO"
	.sectionflags	@""
	.align	4


	//----- nvinfo : EIATTR_CUDA_API_VERSION
	.align		4
        /*0000*/ 	.byte	0x04, 0x37
        /*0002*/ 	.short	(.L_1878 - .L_1877)
.L_1877:
        /*0004*/ 	.word	0x00000082


	//----- nvinfo : EIATTR_KPARAM_INFO
	.align		4
.L_1878:
        /*0008*/ 	.byte	0x04, 0x17
        /*000a*/ 	.short	(.L_1880 - .L_1879)
.L_1879:
        /*000c*/ 	.word	0x00000000
        /*0010*/ 	.short	0x0000
        /*0012*/ 	.short	0x0000
        /*0014*/ 	.byte	0x00, 0xf0, 0xa1, 0x03


	//----- nvinfo : EIATTR_SPARSE_MMA_MASK
	.align		4
.L_1880:
        /*0018*/ 	.byte	0x03, 0x50
        /*001a*/ 	.short	0x0000


	//----- nvinfo : EIATTR_MAXREG_COUNT
	.align		4
        /*001c*/ 	.byte	0x03, 0x1b
        /*001e*/ 	.short	0x00ff


	//----- nvinfo : EIATTR_MERCURY_ISA_VERSION
	.align		4
        /*0020*/ 	.byte	0x03, 0x5f
        /*0022*/ 	.short	0x0101


	//----- nvinfo : EIATTR_COOP_GROUP_MASK_REGIDS
	.align		4
        /*0024*/ 	.byte	0x04, 0x29
        /*0026*/ 	.short	(.L_1882 - .L_1881)


	//   ....[0]....
.L_1881:
        /*0028*/ 	.word	0xffffffff


	//   ....[1]....
        /*002c*/ 	.word	0xffffffff


	//   ....[2]....
        /*0030*/ 	.word	0xffffffff


	//   ....[3]....
        /*0034*/ 	.word	0xffffffff


	//   ....[4]....
        /*0038*/ 	.word	0xffffffff


	//   ....[5]....
        /*003c*/ 	.word	0xffffffff


	//   ....[6]....
        /*0040*/ 	.word	0xffffffff


	//   ....[7]....
        /*0044*/ 	.word	0xffffffff


	//   ....[8]....
        /*0048*/ 	.word	0xffffffff


	//   ....[9]....
        /*004c*/ 	.word	0xffffffff


	//   ....[10]....
        /*0050*/ 	.word	0xffffffff


	//   ....[11]....
        /*0054*/ 	.word	0xffffffff


	//   ....[12]....
        /*0058*/ 	.word	0xffffffff


	//   ....[13]....
        /*005c*/ 	.word	0xffffffff


	//   ....[14]....
        /*0060*/ 	.word	0xffffffff


	//   ....[15]....
        /*0064*/ 	.word	0xffffffff


	//   ....[16]....
        /*0068*/ 	.word	0xffffffff


	//   ....[17]....
        /*006c*/ 	.word	0xffffffff


	//   ....[18]....
        /*0070*/ 	.word	0xffffffff


	//   ....[19]....
        /*0074*/ 	.word	0xffffffff


	//   ....[20]....
        /*0078*/ 	.word	0x05000027


	//   ....[21]....
        /*007c*/ 	.word	0x05000027


	//   ....[22]....
        /*0080*/ 	.word	0x05000027


	//   ....[23]....
        /*0084*/ 	.word	0x05000027


	//   ....[24]....
        /*0088*/ 	.word	0x05000027


	//   ....[25]....
        /*008c*/ 	.word	0x05000027


	//   ....[26]....
        /*0090*/ 	.word	0x05000027


	//   ....[27]....
        /*0094*/ 	.word	0x05000027


	//   ....[28]....
        /*0098*/ 	.word	0x05000027


	//   ....[29]....
        /*009c*/ 	.word	0x05000027


	//   ....[30]....
        /*00a0*/ 	.word	0x05000027


	//   ....[31]....
        /*00a4*/ 	.word	0x05000027


	//   ....[32]....
        /*00a8*/ 	.word	0x05000027


	//   ....[33]....
        /*00ac*/ 	.word	0x05000027


	//   ....[34]....
        /*00b0*/ 	.word	0x05000027


	//   ....[35]....
        /*00b4*/ 	.word	0x05000027


	//   ....[36]....
        /*00b8*/ 	.word	0x05000027


	//   ....[37]....
        /*00bc*/ 	.word	0x05000027


	//   ....[38]....
        /*00c0*/ 	.word	0x05000027


	//   ....[39]....
        /*00c4*/ 	.word	0x05000027


	//----- nvinfo : EIATTR_COOP_GROUP_INSTR_OFFSETS
	.align		4
.L_1882:
        /*00c8*/ 	.byte	0x04, 0x28
        /*00ca*/ 	.short	(.L_1884 - .L_1883)


	//   ....[0]....
.L_1883:
        /*00cc*/ 	.word	0x00001260


	//   ....[1]....
        /*00d0*/ 	.word	0x00001290


	//   ....[2]....
        /*00d4*/ 	.word	0x000012b0


	//   ....[3]....
        /*00d8*/ 	.word	0x000012d0


	//   ....[4]....
        /*00dc*/ 	.word	0x000012f0


	//   ....[5]....
        /*00e0*/ 	.word	0x00001620


	//   ....[6]....
        /*00e4*/ 	.word	0x00001640


	//   ....[7]....
        /*00e8*/ 	.word	0x00001660


	//   ....[8]....
        /*00ec*/ 	.word	0x00001680


	//   ....[9]....
        /*00f0*/ 	.word	0x000016a0


	//   ....[10]....
        /*00f4*/ 	.word	0x00002d00


	//   ....[11]....
        /*00f8*/ 	.word	0x00002d30


	//   ....[12]....
        /*00fc*/ 	.word	0x00002d50


	//   ....[13]....
        /*0100*/ 	.word	0x00002d70


	//   ....[14]....
        /*0104*/ 	.word	0x00002d90


	//   ....[15]....
        /*0108*/ 	.word	0x000030c0


	//   ....[16]....
        /*010c*/ 	.word	0x000030e0


	//   ....[17]....
        /*0110*/ 	.word	0x00003100


	//   ....[18]....
        /*0114*/ 	.word	0x00003120


	//   ....[19]....
        /*0118*/ 	.word	0x00003140


	//   ....[20]....
        /*011c*/ 	.word	0x00003880


	//   ....[21]....
        /*0120*/ 	.word	0x00003920


	//   ....[22]....
        /*0124*/ 	.word	0x00003980


	//   ....[23]....
        /*0128*/ 	.word	0x000039e0


	//   ....[24]....
        /*012c*/ 	.word	0x00003a40


	//   ....[25]....
        /*0130*/ 	.word	0x00003da0


	//   ....[26]....
        /*0134*/ 	.word	0x00003e00


	//   ....[27]....
        /*0138*/ 	.word	0x00003e60


	//   ....[28]....
        /*013c*/ 	.word	0x00003ec0


	//   ....[29]....
        /*0140*/ 	.word	0x00003f20


	//   ....[30]....
        /*0144*/ 	.word	0x00003fa0


	//   ....[31]....
        /*0148*/ 	.word	0x00004040


	//   ....[32]....
        /*014c*/ 	.word	0x000040a0


	//   ....[33]....
        /*0150*/ 	.word	0x00004100


	//   ....[34]....
        /*0154*/ 	.word	0x00004160


	//   ....[35]....
        /*0158*/ 	.word	0x000044c0


	//   ....[36]....
        /*015c*/ 	.word	0x00004520


	//   ....[37]....
        /*0160*/ 	.word	0x00004580


	//   ....[38]....
        /*0164*/ 	.word	0x000045e0


	//   ....[39]....
        /*0168*/ 	.word	0x00004640


	//----- nvinfo : EIATTR_VRC_CTA_INIT_COUNT
	.align		4
.L_1884:
        /*016c*/ 	.byte	0x02, 0x4a
	.zero		1
	.zero		1


	//----- nvinfo : EIATTR_EXIT_INSTR_OFFSETS
	.align		4
        /*0170*/ 	.byte	0x04, 0x1c
        /*0172*/ 	.short	(.L_1886 - .L_1885)


	//   ....[0]....
.L_1885:
        /*0174*/ 	.word	0x000001a0


	//   ....[1]....
        /*0178*/ 	.word	0x00001d90


	//   ....[2]....
        /*017c*/ 	.word	0x00003820


	//----- nvinfo : EIATTR_MAX_THREADS
	.align		4
.L_1886:
        /*0180*/ 	.byte	0x04, 0x05
        /*0182*/ 	.short	(.L_1888 - .L_1887)
.L_1887:
        /*0184*/ 	.word	0x00000080
        /*0188*/ 	.word	0x00000001
        /*018c*/ 	.word	0x00000001


	//----- nvinfo : EIATTR_CRS_STACK_SIZE
	.align		4
.L_1888:
        /*0190*/ 	.byte	0x04, 0x1e
        /*0192*/ 	.short	(.L_1890 - .L_1889)
.L_1889:
        /*0194*/ 	.word	0x00000000


	//----- nvinfo : EIATTR_CBANK_PARAM_SIZE
	.align		4
.L_1890:
        /*0198*/ 	.byte	0x03, 0x19
        /*019a*/ 	.short	0x00e8


	//----- nvinfo : EIATTR_PARAM_CBANK
	.align		4
        /*019c*/ 	.byte	0x04, 0x0a
        /*019e*/ 	.short	(.L_1892 - .L_1891)
	.align		4
.L_1891:
        /*01a0*/ 	.word	index@(.nv.constant0._ZN10layer_norm13ln_fwd_kernelINS_13Kernel_traitsI13__nv_bfloat16S2_fS2_fjLj768ELj1ELj4ELj1ELj16ENS_18Kernel_traits_baseILj768ES2_S2_fS2_fjLj128EEEEELb0ELb0ELb0ELb1EEEvNS_9FwdParamsE)
        /*01a4*/ 	.short	0x0380
        /*01a6*/ 	.short	0x00e8


	//----- nvinfo : EIATTR_SW_WAR
	.align		4
.L_1892:
        /*01a8*/ 	.byte	0x04, 0x36
        /*01aa*/ 	.short	(.L_1894 - .L_1893)
.L_1893:
        /*01ac*/ 	.word	0x00000008
.L_1894:


//--------------------- .nv.info._ZN10layer_norm13ln_fwd_kernelINS_13Kernel_traitsI13__nv_bfloat16S2_fS2_fjLj768ELj1ELj4ELj1ELj16ENS_18Kernel_traits_baseILj768ES2_S2_fS2_fjLj128EEEEELb0ELb0ELb1ELb0EEEvNS_9FwdParamsE --------------------------
	.section	.nv.info._ZN10layer_norm13ln_fwd_kernelINS_13Kernel_traitsI13__nv_bfloat16S2_fS2_fjLj768ELj1ELj4ELj1ELj16ENS_18Kernel_traits_baseILj768ES2_S2_fS2_fjLj128EEEEELb0ELb0ELb1ELb0EEEvNS_9FwdParamsE,"",@"SHT_CUDA_INFO"
	.sectionflags	@""
	.align	4


	//----- nvinfo : EIATTR_CUDA_API_VERSION
	.align		4
        /*0000*/ 	.byte	0x04, 0x37
        /*0002*/ 	.short	(.L_1896 - .L_1895)
.L_1895:
        /*0004*/ 	.word	0x00000082


	//----- nvinfo : EIATTR_KPARAM_INFO
	.align		4
.L_1896:
        /*0008*/ 	.byte	0x04, 0x17
        /*000a*/ 	.short	(.L_1898 - .L_1897)
.L_1897:
        /*000c*/ 	.word	0x00000000
        /*0010*/ 	.short	0x0000
        /*0012*/ 	.short	0x0000
        /*0014*/ 	.byte	0x00, 0xf0, 0xa1, 0x03


	//----- nvinfo : EIATTR_SPARSE_MMA_MASK
	.align		4
.L_1898:
        /*0018*/ 	.byte	0x03, 0x50
        /*001a*/ 	.short	0x0000


	//----- nvinfo : EIATTR_MAXREG_COUNT
	.align		4
        /*001c*/ 	.byte	0x03, 0x1b
        /*001e*/ 	.short	0x00ff


	//----- nvinfo : EIATTR_MERCURY_ISA_VERSION
	.align		4
        /*0020*/ 	.byte	0x03, 0x5f
        /*0022*/ 	.short	0x0101


	//----- nvinfo : EIATTR_COOP_GROUP_MASK_REGIDS
	.align		4
        /*0024*/ 	.byte	0x04, 0x29
        /*0026*/ 	.short	(.L_1900 - .L_1899)


	//   ....[0]....
.L_1899:
        /*0028*/ 	.word	0xffffffff


	//   ....[1]....
        /*002c*/ 	.word	0xffffffff


	//   ....[2]....
        /*0030*/ 	.word	0xffffffff


	//   ....[3]....
        /*0034*/ 	.word	0xffffffff


	//   ....[4]....
        /*0038*/ 	.word	0xffffffff


	//   ....[5]....
        /*003c*/ 	.word	0xffffffff


	//   ....[6]....
        /*0040*/ 	.word	0xffffffff


	//   ....[7]....
        /*0044*/ 	.word	0xffffffff


	//   ....[8]....
        /*0048*/ 	.word	0xffffffff


	//   ....[9]....
        /*004c*/ 	.word	0xffffffff


	//   ....[10]....
        /*0050*/ 	.word	0x05000056


	//   ....[11]....
        /*0054*/ 	.word	0x05000056


	//   ....[12]....
        /*0058*/ 	.word	0x05000056


	//   ....[13]....
        /*005c*/ 	.word	0x05000056


	//   ....[14]....
        /*0060*/ 	.word	0x05000056


	//   ....[15]....
        /*0064*/ 	.word	0x05000056


	//   ....[16]....
        /*0068*/ 	.word	0x05000056


	//   ....[17]....
        /*006c*/ 	.word	0x05000056


	//   ....[18]....
        /*0070*/ 	.word	0x05000056


	//   ....[19]....
        /*0074*/ 	.word	0x05000056


	//----- nvinfo : EIATTR_COOP_GROUP_INSTR_OFFSETS
	.align		4
.L_1900:
        /*0078*/ 	.byte	0x04, 0x28
        /*007a*/ 	.short	(.L_1902 - .L_1901)


	//   ....[0]....
.L_1901:
        /*007c*/ 	.word	0x00001970


	//   ....[1]....
        /*0080*/ 	.word	0x00001990


	//   ....[2]....
        /*0084*/ 	.word	0x000019b0


	//   ....[3]....
        /*0088*/ 	.word	0x000019d0


	//   ....[4]....
        /*008c*/ 	.word	0x00001a00


	//   ....[5]....
        /*0090*/ 	.word	0x00001d40


	//   ....[6]....
        /*0094*/ 	.word	0x00001d60


	//   ....[7]....
        /*0098*/ 	.word	0x00001d80


	//   ....[8]....
        /*009c*/ 	.word	0x00001da0


	//   ....[9]....
        /*00a0*/ 	.word	0x00001dc0


	//   ....[10]....
        /*00a4*/ 	.word	0x00002990


	//   ....[11]....
        /*00a8*/ 	.word	0x00002a30


	//   ....[12]....
        /*00ac*/ 	.word	0x00002aa0


	//   ....[13]....
        /*00b0*/ 	.word	0x00002b10


	//   ....[14]....
        /*00b4*/ 	.word	0x00002b90


	//   ....[15]....
        /*00b8*/ 	.word	0x00002f20


	//   ....[16]....
        /*00bc*/ 	.word	0x00002f90


	//   ....[17]....
        /*00c0*/ 	.word	0x00003000


	//   ....[18]....
        /*00c4*/ 	.word	0x00003070


	//   ....[19]....
        /*00c8*/ 	.word	0x000030e0


	//----- nvinfo : EIATTR_VRC_CTA_INIT_COUNT
	.align		4
.L_1902:
        /*00cc*/ 	.byte	0x02, 0x4a
	.zero		1
	.zero		1


	//----- nvinfo : EIATTR_EXIT_INSTR_OFFSETS
	.align		4
        /*00d0*/ 	.byte	0x04, 0x1c
        /*00d2*/ 	.short	(.L_1904 - .L_1903)


	//   ....[0]....
.L_1903:
        /*00d4*/ 	.word	0x00000460


	//   ....[1]....
        /*00d8*/ 	.word	0x00002920


	//----- nvinfo : EIATTR_MAX_THREADS
	.align		4
.L_1904:
        /*00dc*/ 	.byte	0x04, 0x05
        /*00de*/ 	.short	(.L_1906 - .L_1905)
.L_1905:
        /*00e0*/ 	.word	0x00000080
        /*00e4*/ 	.word	0x00000001
        /*00e8*/ 	.word	0x00000001


	//----- nvinfo : EIATTR_CRS_STACK_SIZE
	.align		4
.L_1906:
        /*00ec*/ 	.byte	0x04, 0x1e
        /*00ee*/ 	.short	(.L_1908 - .L_1907)
.L_1907:
        /*00f0*/ 	.word	0x00000000


	//----- nvinfo : EIATTR_CBANK_PARAM_SIZE
	.align		4
.L_1908:
        /*00f4*/ 	.byte	0x03, 0x19
        /*00f6*/ 	.short	0x00e8


	//----- nvinfo : EIATTR_PARAM_CBANK
	.align		4
        /*00f8*/ 	.byte	0x04, 0x0a
        /*00fa*/ 	.short	(.L_1910 - .L_1909)
	.align		4
.L_1909:
        /*00fc*/ 	.word	index@(.nv.constant0._ZN10layer_norm13ln_fwd_kernelINS_13Kernel_traitsI13__nv_bfloat16S2_fS2_fjLj768ELj1ELj4ELj1ELj16ENS_18Kernel_traits_baseILj768ES2_S2_fS2_fjLj128EEEEELb0ELb0ELb1ELb0EEEvNS_9FwdParamsE)
        /*0100*/ 	.short	0x0380
        /*0102*/ 	.short	0x00e8


	//----- nvinfo : EIATTR_SW_WAR
	.align		4
.L_1910:
        /*0104*/ 	.byte	0x04, 0x36
        /*0106*/ 	.short	(.L_1912 - .L_1911)
.L_1911:
        /*0108*/ 	.word	0x00000008
.L_1912:


//--------------------- .nv.info._ZN10layer_norm13ln_fwd_kernelINS_13Kernel_traitsI13__nv_bfloat16S2_fS2_fjLj768ELj1ELj4ELj1ELj16ENS_18Kernel_traits_baseILj768ES2_S2_fS2_fjLj128EEEEELb0ELb0ELb1ELb1EEEvNS_9FwdParamsE --------------------------
	.section	.nv.info._ZN10layer_norm13ln_fwd_kernelINS_13Kernel_traitsI13__nv_bfloat16S2_fS2_fjLj768ELj1ELj4ELj1ELj16ENS_18Kernel_traits_baseILj768ES2_S2_fS2_fjLj128EEEEELb0ELb0ELb1ELb1EEEvNS_9FwdParamsE,"",@"SHT_CUDA_INFO"
	.sectionflags	@""
	.align	4


	//----- nvinfo : EIATTR_CUDA_API_VERSION
	.align		4
        /*0000*/ 	.byte	0x04, 0x37
        /*0002*/ 	.short	(.L_1914 - .L_1913)
.L_1913:
        /*0004*/ 	.word	0x00000082


	//----- nvinfo : EIATTR_KPARAM_INFO
	.align		4
.L_1914:
        /*0008*/ 	.byte	0x04, 0x17
        /*000a*/ 	.short	(.L_1916 - .L_1915)
.L_1915:
        /*000c*/ 	.word	0x00000000
        /*0010*/ 	.short	0x0000
        /*0012*/ 	.short	0x0000
        /*0014*/ 	.byte	0x00, 0xf0, 0xa1, 0x03


	//----- nvinfo : EIATTR_SPARSE_MMA_MASK
	.align		4
.L_1916:
        /*0018*/ 	.byte	0x03, 0x50
        /*001a*/ 	.short	0x0000


	//----- nvinfo : EIATTR_MAXREG_COUNT
	.align		4
        /*001c*/ 	.byte	0x03, 0x1b
        /*001e*/ 	.short	0x00ff


	//----- nvinfo : EIATTR_MERCURY_ISA_VERSION
	.align		4
        /*0020*/ 	.byte	0x03, 0x5f
        /*0022*/ 	.short	0x0101


	//----- nvinfo : EIATTR_COOP_GROUP_MASK_REGIDS
	.align		4
        /*0024*/ 	.byte	0x04, 0x29
        /*0026*/ 	.short	(.L_1918 - .L_1917)


	//   ....[0]....
.L_1917:
        /*0028*/ 	.word	0xffffffff


	//   ....[1]....
        /*002c*/ 	.word	0xffffffff


	//   ....[2]....
        /*0030*/ 	.word	0xffffffff


	//   ....[3]....
        /*0034*/ 	.word	0xffffffff


	//   ....[4]....
        /*0038*/ 	.word	0xffffffff


	//   ....[5]....
        /*003c*/ 	.word	0xffffffff


	//   ....[6]....
        /*0040*/ 	.word	0xffffffff


	//   ....[7]....
        /*0044*/ 	.word	0xffffffff


	//   ....[8]....
        /*0048*/ 	.word	0xffffffff


	//   ....[9]....
        /*004c*/ 	.word	0xffffffff


	//   ....[10]....
        /*0050*/ 	.word	0x05000050


	//   ....[11]....
        /*0054*/ 	.word	0x05000050


	//   ....[12]....
        /*0058*/ 	.word	0x05000050


	//   ....[13]....
        /*005c*/ 	.word	0x05000050


	//   ....[14]....
        /*0060*/ 	.word	0x05000050


	//   ....[15]....
        /*0064*/ 	.word	0x05000050


	//   ....[16]....
        /*0068*/ 	.word	0x05000050


	//   ....[17]....
        /*006c*/ 	.word	0x05000050


	//   ....[18]....
        /*0070*/ 	.word	0x05000050


	//   ....[19]....
        /*0074*/ 	.word	0x05000050


	//----- nvinfo : EIATTR_COOP_GROUP_INSTR_OFFSETS
	.align		4
.L_1918:
        /*0078*/ 	.byte	0x04, 0x28
        /*007a*/ 	.short	(.L_1920 - .L_1919)


	//   ....[0]....
.L_1919:
        /*007c*/ 	.word	0x00001640


	//   ....[1]....
        /*0080*/ 	.word	0x00001670


	//   ....[2]....
        /*0084*/ 	.word	0x00001690


	//   ....[3]....
        /*0088*/ 	.word	0x000016b0


	//   ....[4]....
        /*008c*/ 	.word	0x000016d0


	//   ....[5]....
        /*0090*/ 	.word	0x00001a00


	//   ....[6]....
        /*0094*/ 	.word	0x00001a20


	//   ....[7]....
        /*0098*/ 	.word	0x00001a40


	//   ....[8]....
        /*009c*/ 	.word	0x00001a60


	//   ....[9]....
        /*00a0*/ 	.word	0x00001a80


	//   ....[10]....
        /*00a4*/ 	.word	0x00002610


	//   ....[11]....
        /*00a8*/ 	.word	0x000026c0


	//   ....[12]....
        /*00ac*/ 	.word	0x00002730


	//   ....[13]....
        /*00b0*/ 	.word	0x000027a0


	//   ....[14]....
        /*00b4*/ 	.word	0x00002810


	//   ....[15]....
        /*00b8*/ 	.word	0x00002b90


	//   ....[16]....
        /*00bc*/ 	.word	0x00002c00


	//   ....[17]....
        /*00c0*/ 	.word	0x00002c70


	//   ....[18]....
        /*00c4*/ 	.word	0x00002ce0


	//   ....[19]....
        /*00c8*/ 	.word	0x00002d50


	//----- nvinfo : EIATTR_VRC_CTA_INIT_COUNT
	.align		4
.L_1920:
        /*00cc*/ 	.byte	0x02, 0x4a
	.zero		1
	.zero		1


	//----- nvinfo : EIATTR_EXIT_INSTR_OFFSETS
	.align		4
        /*00d0*/ 	.byte	0x04, 0x1c
        /*00d2*/ 	.short	(.L_1922 - .L_1921)


	//   ....[0]....
.L_1921:
        /*00d4*/ 	.word	0x00000340


	//   ....[1]....
        /*00d8*/ 	.word	0x000025a0


	//----- nvinfo : EIATTR_MAX_THREADS
	.align		4
.L_1922:
        /*00dc*/ 	.byte	0x04, 0x05
        /*00de*/ 	.short	(.L_1924 - .L_1923)
.L_1923:
        /*00e0*/ 	.word	0x00000080
        /*00e4*/ 	.word	0x00000001
        /*00e8*/ 	.word	0x00000001


	//----- nvinfo : EIATTR_CRS_STACK_SIZE
	.align		4
.L_1924:
        /*00ec*/ 	.byte	0x04, 0x1e
        /*00ee*/ 	.short	(.L_1926 - .L_1925)
.L_1925:
        /*00f0*/ 	.word	0x00000000


	//----- nvinfo : EIATTR_CBANK_PARAM_SIZE
	.align		4
.L_1926:
        /*00f4*/ 	.byte	0x03, 0x19
        /*00f6*/ 	.short	0x00e8


	//----- nvinfo : EIATTR_PARAM_CBANK
	.align		4
        /*00f8*/ 	.byte	0x04, 0x0a
        /*00fa*/ 	.short	(.L_1928 - .L_1927)
	.align		4
.L_1927:
        /*00fc*/ 	.word	index@(.nv.constant0._ZN10layer_norm13ln_fwd_kernelINS_13Kernel_traitsI13__nv_bfloat16S2_fS2_fjLj768ELj1ELj4ELj1ELj16ENS_18Kernel_traits_baseILj768ES2_S2_fS2_fjLj128EEEEELb0ELb0ELb1ELb1EEEvNS_9FwdParamsE)
        /*0100*/ 	.short	0x0380
        /*0102*/ 	.short	0x00e8


	//----- nvinfo : EIATTR_SW_WAR
	.align		4
.L_1928:
        /*0104*/ 	.byte	0x04, 0x36
        /*0106*/ 	.short	(.L_1930 - .L_1929)
.L_1929:
        /*0108*/ 	.word	0x00000008
.L_1930:


//--------------------- .nv.info._ZN10layer_norm13ln_fwd_kernelINS_13Kernel_traitsI13__nv_bfloat16S2_fS2_fjLj768ELj1ELj4ELj1ELj16ENS_18Kernel_traits_baseILj768ES2_S2_fS2_fjLj128EEEEELb0ELb1ELb0ELb0EEEvNS_9FwdParamsE --------------------------
	.section	.nv.info._ZN10layer_norm13ln_fwd_kernelINS_13Kernel_traitsI13__nv_bfloat16S2_fS2_fjLj768ELj1ELj4ELj1ELj16ENS_18Kernel_traits_baseILj768ES2_S2_fS2_fjLj128EEEEELb0ELb1ELb0ELb0EEEvNS_9FwdParamsE,"",@"SHT_CUDA_INFO"
	.sectionflags	@""
	.align	4


	//----- nvinfo : EIATTR_CUDA_API_VERSION
	.align		4
        /*0000*/ 	.byte	0x04, 0x37
        /*0002*/ 	.short	(.L_1932 - .L_1931)
.L_1931:
        /*0004*/ 	.word	0x00000082


	//----- nvinfo : EIATTR_KPARAM_INFO
	.align		4
.L_1932:
        /*0008*/ 	.byte	0x04, 0x17
        /*000a*/ 	.short	(.L_1934 - .L_1933)
.L_1933:
        /*000c*/ 	.word	0x00000000
        /*0010*/ 	.short	0x0000
        /*0012*/ 	.short	0x0000
        /*0014*/ 	.byte	0x00, 0xf0, 0xa1, 0x03


	//----- nvinfo : EIATTR_SPARSE_MMA_MASK
	.align		4
.L_1934:
        /*0018*/ 	.byte	0x03, 0x50
        /*001a*/ 	.short	0x0000


	//----- nvinfo : EIATTR_MAXREG_COUNT
	.align		4
        /*001c*/ 	.byte	0x03, 0x1b
        /*001e*/ 	.short	0x00ff


	//----- nvinfo : EIATTR_MERCURY_ISA_VERSION
	.align		4
        /*0020*/ 	.byte	0x03, 0x5f
        /*0022*/ 	.short	0x0101


	//----- nvinfo : EIATTR_COOP_GROUP_MASK_REGIDS
	.align		4
        /*0024*/ 	.byte	0x04, 0x29
        /*0026*/ 	.short	(.L_1936 - .L_1935)


	//   ....[0]....
.L_1935:
        /*0028*/ 	.word	0xffffffff


	//   ....[1]....
        /*002c*/ 	.word	0xffffffff


	//   ....[2]....
        /*0030*/ 	.word	0xffffffff


	//   ....[3]....
        /*0034*/ 	.word	0xffffffff


	//   ....[4]....
        /*0038*/ 	.word	0xffffffff


	//   ....[5]....
        /*003c*/ 	.word	0xffffffff


	//   ....[6]....
        /*0040*/ 	.word	0xffffffff


	//   ....[7]....
        /*0044*/ 	.word	0xffffffff


	//   ....[8]....
        /*0048*/ 	.word	0xffffffff


	//   ....[9]....
        /*004c*/ 	.word	0xffffffff


	//   ....[10]....
        /*0050*/ 	.word	0x05000076


	//   ....[11]....
        /*0054*/ 	.word	0x05000076


	//   ....[12]....
        /*0058*/ 	.word	0x05000076


	//   ....[13]....
        /*005c*/ 	.word	0x05000076


	//   ....[14]....
        /*0060*/ 	.word	0x05000076


	//   ....[15]....
        /*0064*/ 	.word	0x05000076


	//   ....[16]....
        /*0068*/ 	.word	0x05000076


	//   ....[17]....
        /*006c*/ 	.word	0x05000076


	//   ....[18]....
        /*0070*/ 	.word	0x05000076


	//   ....[19]....
        /*0074*/ 	.word	0x05000076


	//----- nvinfo : EIATTR_COOP_GROUP_INSTR_OFFSETS
	.align		4
.L_1936:
        /*0078*/ 	.byte	0x04, 0x28
        /*007a*/ 	.short	(.L_1938 - .L_1937)


	//   ....[0]....
.L_1937:
        /*007c*/ 	.word	0x00001c00


	//   ....[1]....
        /*0080*/ 	.word	0x00001c20


	//   ....[2]....
        /*0084*/ 	.word	0x00001c40


	//   ....[3]....
        /*0088*/ 	.word	0x00001c60


	//   ....[4]....
        /*008c*/ 	.word	0x00001c90


	//   ....[5]....
        /*0090*/ 	.word	0x00001fd0


	//   ....[6]....
        /*0094*/ 	.word	0x00001ff0


	//   ....[7]....
        /*0098*/ 	.word	0x00002010


	//   ....[8]....
        /*009c*/ 	.word	0x00002030


	//   ....[9]....
        /*00a0*/ 	.word	0x00002050


	//   ....[10]....
        /*00a4*/ 	.word	0x00002b80


	//   ....[11]....
        /*00a8*/ 	.word	0x00002c20


	//   ....[12]....
        /*00ac*/ 	.word	0x00002c90


	//   ....[13]....
        /*00b0*/ 	.word	0x00002d00


	//   ....[14]....
        /*00b4*/ 	.word	0x00002d80


	//   ....[15]....
        /*00b8*/ 	.word	0x00003110


	//   ....[16]....
        /*00bc*/ 	.word	0x00003180


	//   ....[17]....
        /*00c0*/ 	.word	0x000031f0


	//   ....[18]....
        /*00c4*/ 	.word	0x00003260


	//   ....[19]....
        /*00c8*/ 	.word	0x000032d0


	//----- nvinfo : EIATTR_VRC_CTA_INIT_COUNT
	.align		4
.L_1938:
        /*00cc*/ 	.byte	0x02, 0x4a
	.zero		1
	.zero		1


	//----- nvinfo : EIATTR_EXIT_INSTR_OFFSETS
	.align		4
        /*00d0*/ 	.byte	0x04, 0x1c
        /*00d2*/ 	.short	(.L_1940 - .L_1939)


	//   ....[0]....
.L_1939:
        /*00d4*/ 	.word	0x00000580


	//   ....[1]....
        /*00d8*/ 	.word	0x00002b10


	//----- nvinfo : EIATTR_MAX_THREADS
	.align		4
.L_1940:
        /*00dc*/ 	.byte	0x04, 0x05
        /*00de*/ 	.short	(.L_1942 - .L_1941)
.L_1941:
        /*00e0*/ 	.word	0x00000080
        /*00e4*/ 	.word	0x00000001
        /*00e8*/ 	.word	0x00000001


	//----- nvinfo : EIATTR_CRS_STACK_SIZE
	.align		4
.L_1942:
        /*00ec*/ 	.byte	0x04, 0x1e
        /*00ee*/ 	.short	(.L_1944 - .L_1943)
.L_1943:
        /*00f0*/ 	.word	0x00000000


	//----- nvinfo : EIATTR_CBANK_PARAM_SIZE
	.align		4
.L_1944:
        /*00f4*/ 	.byte	0x03, 0x19
        /*00f6*/ 	.short	0x00e8


	//----- nvinfo : EIATTR_PARAM_CBANK
	.align		4
        /*00f8*/ 	.byte	0x04, 0x0a
        /*00fa*/ 	.short	(.L_1946 - .L_1945)
	.align		4
.L_1945:
        /*00fc*/ 	.word	index@(.nv.constant0._ZN10layer_norm13ln_fwd_kernelINS_13Kernel_traitsI13__nv_bfloat16S2_fS2_fjLj768ELj1ELj4ELj1ELj16ENS_18Kernel_traits_baseILj768ES2_S2_fS2_fjLj128EEEEELb0ELb1ELb0ELb0EEEvNS_9FwdParamsE)
        /*0100*/ 	.short	0x0380
        /*0102*/ 	.short	0x00e8


	//----- nvinfo : EIATTR_SW_WAR
	.align		4
.L_1946:
        /*0104*/ 	.byte	0x04, 0x36
        /*0106*/ 	.short	(.L_1948 - .L_1947)
.L_1947:
        /*0108*/ 	.word	0x00000008
.L_1948:


//--------------------- .nv.info._ZN10layer_norm13ln_fwd_kernelINS_13Kernel_traitsI13__nv_bfloat16S2_fS2_fjLj768ELj1ELj4ELj1ELj16ENS_18Kernel_traits_baseILj768ES2_S2_fS2_fjLj128EEEEELb0ELb1ELb0ELb1EEEvNS_9FwdParamsE --------------------------
	.section	.nv.info._ZN10layer_norm13ln_fwd_kernelINS_13Kernel_traitsI13__nv_bfloat16S2_fS2_fjLj768ELj1ELj4ELj1ELj16ENS_18Kernel_traits_baseILj768ES2_S2_fS2_fjLj128EEEEELb0ELb1ELb0ELb1EEEvNS_9FwdParamsE,"",@"SHT_CUDA_INFO"
	.sectionflags	@""
	.align	4


	//----- nvinfo : EIATTR_CUDA_API_VERSION
	.align		4
        /*0000*/ 	.byte	0x04, 0x37
        /*0002*/ 	.short	(.L_1950 - .L_1949)
.L_1949:
        /*0004*/ 	.word	0x00000082


	//----- nvinfo : EIATTR_KPARAM_INFO
	.align		4
.L_1950:
        /*0008*/ 	.byte	0x04, 0x17
        /*000a*/ 	.short	(.L_1952 - .L_1951)
.L_1951:
        /*000c*/ 	.word	0x00000000
        /*0010*/ 	.short	0x0000
        /*0012*/ 	.short	0x0000
        /*0014*/ 	.byte	0x00, 0xf0, 0xa1, 0x03


	//----- nvinfo : EIATTR_SPARSE_MMA_MASK
	.align		4
.L_1952:
        /*0018*/ 	.byte	0x03, 0x50
        /*001a*/ 	.short	0x0000


	//----- nvinfo : EIATTR_MAXREG_COUNT
	.align		4
        /*001c*/ 	.byte	0x03, 0x1b
        /*001e*/ 	.short	0x00ff


	//----- nvinfo : EIATTR_MERCURY_ISA_VERSION
	.align		4
        /*0020*/ 	.byte	0x03, 0x5f
        /*0022*/ 	.short	0x0101


	//----- nvinfo : EIATTR_COOP_GROUP_MASK_REGIDS
	.align		4
        /*0024*/ 	.byte	0x04, 0x29
        /*0026*/ 	.short	(.L_1954 - .L_1953)


	//   ....[0]....
.L_1953:
        /*0028*/ 	.word	0xffffffff


	//   ....[1]....
        /*002c*/ 	.word	0xffffffff


	//   ....[2]....
        /*0030*/ 	.word	0xffffffff


	//   ....[3]....
        /*0034*/ 	.word	0xffffffff


	//   ....[4]....
        /*0038*/ 	.word	0xffffffff


	//   ....[5]....
        /*003c*/ 	.word	0xffffffff


	//   ....[6]....
        /*0040*/ 	.word	0xffffffff


	//   ....[7]....
        /*0044*/ 	.word	0xffffffff


	//   ....[8]....
        /*0048*/ 	.word	0xffffffff


	//   ....[9]....
        /*004c*/ 	.word	0xffffffff


	//   ....[10]....
        /*0050*/ 	.word	0x05000076


	//   ....[11]....
        /*0054*/ 	.word	0x05000076


	//   ....[12]....
        /*0058*/ 	.word	0x05000076


	//   ....[13]....
        /*005c*/ 	.word	0x05000076


	//   ....[14]....
        /*0060*/ 	.word	0x05000076


	//   ....[15]....
        /*0064*/ 	.word	0x05000076


	//   ....[16]....
        /*0068*/ 	.word	0x05000076


	//   ....[17]....
        /*006c*/ 	.word	0x05000076


	//   ....[18]....
        /*0070*/ 	.word	0x05000076


	//   ....[19]....
        /*0074*/ 	.word	0x05000076


	//----- nvinfo : EIATTR_COOP_GROUP_INSTR_OFFSETS
	.align		4
.L_1954:
        /*0078*/ 	.byte	0x04, 0x28
        /*007a*/ 	.short	(.L_1956 - .L_1955)


	//   ....[0]....
.L_1955:
        /*007c*/ 	.word	0x00001ca0


	//   ....[1]....
        /*0080*/ 	.word	0x00001cc0


	//   ....[2]....
        /*0084*/ 	.word	0x00001ce0


	//   ....[3]....
        /*0088*/ 	.word	0x00001d00


	//   ....[4]....
        /*008c*/ 	.word	0x00001d30


	//   ....[5]....
        /*0090*/ 	.word	0x00002060


	//   ....[6]....
        /*0094*/ 	.word	0x00002080


	//   ....[7]....
        /*0098*/ 	.word	0x000020a0


	//   ....[8]....
        /*009c*/ 	.word	0x000020c0


	//   ....[9]....
        /*00a0*/ 	.word	0x000020e0


	//   ....[10]....
        /*00a4*/ 	.word	0x00002820


	//   ....[11]....
        /*00a8*/ 	.word	0x000028c0


	//   ....[12]....
        /*00ac*/ 	.word	0x00002930


	//   ....[13]....
        /*00b0*/ 	.word	0x000029a0


	//   ....[14]....
        /*00b4*/ 	.word	0x00002a20


	//   ....[15]....
        /*00b8*/ 	.word	0x00002da0


	//   ....[16]....
        /*00bc*/ 	.word	0x00002e10


	//   ....[17]....
        /*00c0*/ 	.word	0x00002e80


	//   ....[18]....
        /*00c4*/ 	.word	0x00002ef0


	//   ....[19]....
        /*00c8*/ 	.word	0x00002f60


	//----- nvinfo : EIATTR_VRC_CTA_INIT_COUNT
	.align		4
.L_1956:
        /*00cc*/ 	.byte	0x02, 0x4a
	.zero		1
	.zero		1


	//----- nvinfo : EIATTR_EXIT_INSTR_OFFSETS
	.align		4
        /*00d0*/ 	.byte	0x04, 0x1c
        /*00d2*/ 	.short	(.L_1958 - .L_1957)


	//   ....[0]....
.L_1957:
        /*00d4*/ 	.word	0x00000460


	//   ....[1]....
        /*00d8*/ 	.word	0x000027b0


	//----- nvinfo : EIATTR_MAX_THREADS
	.align		4
.L_1958:
        /*00dc*/ 	.byte	0x04, 0x05
        /*00de*/ 	.short	(.L_1960 - .L_1959)
.L_1959:
        /*00e0*/ 	.word	0x00000080
        /*00e4*/ 	.word	0x00000001
        /*00e8*/ 	.word	0x00000001


	//----- nvinfo : EIATTR_CRS_STACK_SIZE
	.align		4
.L_1960:
        /*00ec*/ 	.byte	0x04, 0x1e
        /*00ee*/ 	.short	(.L_1962 - .L_1961)
.L_1961:
        /*00f0*/ 	.word	0x00000000


	//----- nvinfo : EIATTR_CBANK_PARAM_SIZE
	.align		4
.L_1962:
        /*00f4*/ 	.byte	0x03, 0x19
        /*00f6*/ 	.short	0x00e8


	//----- nvinfo : EIATTR_PARAM_CBANK
	.align		4
        /*00f8*/ 	.byte	0x04, 0x0a
        /*00fa*/ 	.short	(.L_1964 - .L_1963)
	.align		4
.L_1963:
        /*00fc*/ 	.word	index@(.nv.constant0._ZN10layer_norm13ln_fwd_kernelINS_13Kernel_traitsI13__nv_bfloat16S2_fS2_fjLj768ELj1ELj4ELj1ELj16ENS_18Kernel_traits_baseILj768ES2_S2_fS2_fjLj128EEEEELb0ELb1ELb0ELb1EEEvNS_9FwdParamsE)
        /*0100*/ 	.short	0x0380
        /*0102*/ 	.short	0x00e8


	//----- nvinfo : EIATTR_SW_WAR
	.align		4
.L_1964:
        /*0104*/ 	.byte	0x04, 0x36
        /*0106*/ 	.short	(.L_1966 - .L_1965)
.L_1965:
        /*0108*/ 	.word	0x00000008
.L_1966:


//--------------------- .nv.info._ZN10layer_norm13ln_fwd_kernelINS_13Kernel_traitsI13__nv_bfloat16S2_fS2_fjLj768ELj1ELj4ELj1ELj16ENS_18Kernel_traits_baseILj768ES2_S2_fS2_fjLj128EEEEELb0ELb1ELb1ELb0EEEvNS_9FwdParamsE --------------------------
	.section	.nv.info._ZN10layer_norm13ln_fwd_kernelINS_13Kernel_traitsI13__nv_bfloat16S2_fS2_fjLj768ELj1ELj4ELj1ELj16ENS_18Kernel_traits_baseILj768ES2_S2_fS2_fjLj128EEEEELb0ELb1ELb1ELb0EEEvNS_9FwdParamsE,"",@"SHT_CUDA_INFO"
	.sectionflags	@""
	.align	4


	//----- nvinfo : EIATTR_CUDA_API_VERSION
	.align		4
        /*0000*/ 	.byte	0x04, 0x37
        /*0002*/ 	.short	(.L_1968 - .L_1967)
.L_1967:
        /*0004*/ 	.word	0x00000082


	//----- nvinfo : EIATTR_KPARAM_INFO
	.align		4
.L_1968:
        /*0008*/ 	.byte	0x04, 0x17
        /*000a*/ 	.short	(.L_1970 - .L_1969)
.L_1969:
        /*000c*/ 	.word	0x00000000
        /*0010*/ 	.short	0x0000
        /*0012*/ 	.short	0x0000
        /*0014*/ 	.byte	0x00, 0xf0, 0xa1, 0x03


	//----- nvinfo : EIATTR_SPARSE_MMA_MASK
	.align		4
.L_1970:
        /*0018*/ 	.byte	0x03, 0x50
        /*001a*/ 	.short	0x0000


	//----- nvinfo : EIATTR_MAXREG_COUNT
	.align		4
        /*001c*/ 	.byte	0x03, 0x1b
        /*001e*/ 	.short	0x00ff


	//----- nvinfo : EIATTR_MERCURY_ISA_VERSION
	.align		4
        /*0020*/ 	.byte	0x03, 0x5f
        /*0022*/ 	.short	0x0101


	//----- nvinfo : EIATTR_COOP_GROUP_MASK_REGIDS
	.align		4
        /*0024*/ 	.byte	0x04, 0x29
        /*0026*/ 	.short	(.L_1972 - .L_1971)


	//   ....[0]....
.L_1971:
        /*0028*/ 	.word	0xffffffff


	//   ....[1]....
        /*002c*/ 	.word	0xffffffff


	//   ....[2]....
        /*0030*/ 	.word	0xffffffff


	//   ....[3]....
        /*0034*/ 	.word	0xffffffff


	//   ....[4]....
        /*0038*/ 	.word	0xffffffff


	//   ....[5]....
        /*003c*/ 	.word	0xffffffff


	//   ....[6]....
        /*0040*/ 	.word	0xffffffff


	//   ....[7]....
        /*0044*/ 	.word	0xffffffff


	//   ....[8]....
        /*0048*/ 	.word	0xffffffff


	//   ....[9]....
        /*004c*/ 	.word	0xffffffff


	//   ....[10]....
        /*0050*/ 	.word	0x05000057


	//   ....[11]....
        /*0054*/ 	.word	0x05000057


	//   ....[12]....
        /*0058*/ 	.word	0x05000057


	//   ....[13]....
        /*005c*/ 	.word	0x05000057


	//   ....[14]....
        /*0060*/ 	.word	0x05000057


	//   ....[15]....
        /*0064*/ 	.word	0x05000057


	//   ....[16]....
        /*0068*/ 	.word	0x05000057


	//   ....[17]....
        /*006c*/ 	.word	0x05000057


	//   ....[18]....
        /*0070*/ 	.word	0x05000057


	//   ....[19]....
        /*0074*/ 	.word	0x05000057


	//----- nvinfo : EIATTR_COOP_GROUP_INSTR_OFFSETS
	.align		4
.L_1972:
        /*0078*/ 	.byte	0x04, 0x28
        /*007a*/ 	.short	(.L_1974 - .L_1973)


	//   ....[0]....
.L_1973:
        /*007c*/ 	.word	0x000022f0


	//   ....[1]....
        /*0080*/ 	.word	0x00002320


	//   ....[2]....
        /*0084*/ 	.word	0x00002340


	//   ....[3]....
        /*0088*/ 	.word	0x00002360


	//   ....[4]....
        /*008c*/ 	.word	0x00002380


	//   ....[5]....
        /*0090*/ 	.word	0x000026c0


	//   ....[6]....
        /*0094*/ 	.word	0x000026e0


	//   ....[7]....
        /*0098*/ 	.word	0x00002700


	//   ....[8]....
        /*009c*/ 	.word	0x00002720


	//   ....[9]....
        /*00a0*/ 	.word	0x00002740


	//   ....[10]....
        /*00a4*/ 	.word	0x000032e0


	//   ....[11]....
        /*00a8*/ 	.word	0x00003390


	//   ....[12]....
        /*00ac*/ 	.word	0x00003400


	//   ....[13]....
        /*00b0*/ 	.word	0x00003470


	//   ....[14]....
        /*00b4*/ 	.word	0x000034e0


	//   ....[15]....
        /*00b8*/ 	.word	0x00003880


	//   ....[16]....
        /*00bc*/ 	.word	0x000038f0


	//   ....[17]....
        /*00c0*/ 	.word	0x00003960


	//   ....[18]....
        /*00c4*/ 	.word	0x000039d0


	//   ....[19]....
        /*00c8*/ 	.word	0x00003a40


	//----- nvinfo : EIATTR_VRC_CTA_INIT_COUNT
	.align		4
.L_1974:
        /*00cc*/ 	.byte	0x02, 0x4a
	.zero		1
	.zero		1


	//----- nvinfo : EIATTR_EXIT_INSTR_OFFSETS
	.align		4
        /*00d0*/ 	.byte	0x04, 0x1c
        /*00d2*/ 	.short	(.L_1976 - .L_1975)


	//   ....[0]....
.L_1975:
        /*00d4*/ 	.word	0x00000580


	//   ....[1]....
        /*00d8*/ 	.word	0x00003270


	//----- nvinfo : EIATTR_MAX_THREADS
	.align		4
.L_1976:
        /*00dc*/ 	.byte	0x04, 0x05
        /*00de*/ 	.short	(.L_1978 - .L_1977)
.L_1977:
        /*00e0*/ 	.word	0x00000080
        /*00e4*/ 	.word	0x00000001
        /*00e8*/ 	.word	0x00000001


	//----- nvinfo : EIATTR_CRS_STACK_SIZE
	.align		4
.L_1978:
        /*00ec*/ 	.byte	0x04, 0x1e
        /*00ee*/ 	.short	(.L_1980 - .L_1979)
.L_1979:
        /*00f0*/ 	.word	0x00000000


	//----- nvinfo : EIATTR_CBANK_PARAM_SIZE
	.align		4
.L_1980:
        /*00f4*/ 	.byte	0x03, 0x19
        /*00f6*/ 	.short	0x00e8


	//----- nvinfo : EIATTR_PARAM_CBANK
	.align		4
        /*00f8*/ 	.byte	0x04, 0x0a
        /*00fa*/ 	.short	(.L_1982 - .L_1981)
	.align		4
.L_1981:
        /*00fc*/ 	.word	index@(.nv.constant0._ZN10layer_norm13ln_fwd_kernelINS_13Kernel_traitsI13__nv_bfloat16S2_fS2_fjLj768ELj1ELj4ELj1ELj16ENS_18Kernel_traits_baseILj768ES2_S2_fS2_fjLj128EEEEELb0ELb1ELb1ELb0EEEvNS_9FwdParamsE)
        /*0100*/ 	.short	0x0380
        /*0102*/ 	.short	0x00e8


	//----- nvinfo : EIATTR_SW_WAR
	.align		4
.L_1982:
        /*0104*/ 	.byte	0x04, 0x36
        /*0106*/ 	.short	(.L_1984 - .L_1983)
.L_1983:
        /*0108*/ 	.word	0x00000008
.L_1984:


//--------------------- .nv.info._ZN10layer_norm13ln_fwd_kernelINS_13Kernel_traitsI13__nv_bfloat16S2_fS2_fjLj768ELj1ELj4ELj1ELj16ENS_18Kernel_traits_baseILj768ES2_S2_fS2_fjLj128EEEEELb0ELb1ELb1ELb1EEEvNS_9FwdParamsE --------------------------
	.section	.nv.info._ZN10layer_norm13ln_fwd_kernelINS_13Kernel_traitsI13__nv_bfloat16S2_fS2_fjLj768ELj1ELj4ELj1ELj16ENS_18Kernel_traits_baseILj768ES2_S2_fS2_fjLj128EEEEELb0ELb1ELb1ELb1EEEvNS_9FwdParamsE,"",@"SHT_CUDA_INFO"
	.sectionflags	@""
	.align	4


	//----- nvinfo : EIATTR_CUDA_API_VERSION
	.align		4
        /*0000*/ 	.byte	0x04, 0x37
        /*0002*/ 	.short	(.L_1986 - .L_1985)
.L_1985:
        /*0004*/ 	.word	0x00000082


	//----- nvinfo : EIATTR_KPARAM_INFO
	.align		4
.L_1986:
        /*0008*/ 	.byte	0x04, 0x17
        /*000a*/ 	.short	(.L_1988 - .L_1987)
.L_1987:
        /*000c*/ 	.word	0x00000000
        /*0010*/ 	.short	0x0000
        /*0012*/ 	.short	0x0000
        /*0014*/ 	.byte	0x00, 0xf0, 0xa1, 0x03


	//----- nvinfo : EIATTR_SPARSE_MMA_MASK
	.align		4
.L_1988:
        /*0018*/ 	.byte	0x03, 0x50
        /*001a*/ 	.short	0x0000


	//----- nvinfo : EIATTR_MAXREG_COUNT
	.align		4
        /*001c*/ 	.byte	0x03, 0x1b
        /*001e*/ 	.short	0x00ff


	//----- nvinfo : EIATTR_MERCURY_ISA_VERSION
	.align		4
        /*0020*/ 	.byte	0x03, 0x5f
        /*0022*/ 	.short	0x0101


	//----- nvinfo : EIATTR_COOP_GROUP_MASK_REGIDS
	.align		4
        /*0024*/ 	.byte	0x04, 0x29
        /*0026*/ 	.short	(.L_1990 - .L_1989)


	//   ....[0]....
.L_1989:
        /*0028*/ 	.word	0xffffffff


	//   ....[1]....
        /*002c*/ 	.word	0xffffffff


	//   ....[2]....
        /*0030*/ 	.word	0xffffffff


	//   ....[3]....
        /*0034*/ 	.word	0xffffffff


	//   ....[4]....
        /*0038*/ 	.word	0xffffffff


	//   ....[5]....
        /*003c*/ 	.word	0xffffffff


	//   ....[6]....
        /*0040*/ 	.word	0xffffffff


	//   ....[7]....
        /*0044*/ 	.word	0xffffffff


	//   ....[8]....
        /*0048*/ 	.word	0xffffffff


	//   ....[9]....
        /*004c*/ 	.word	0xffffffff


	//   ....[10]....
        /*0050*/ 	.word	0x05000072


	//   ....[11]....
        /*0054*/ 	.word	0x05000072


	//   ....[12]....
        /*0058*/ 	.word	0x05000072


	//   ....[13]....
        /*005c*/ 	.word	0x05000072


	//   ....[14]....
        /*0060*/ 	.word	0x05000072


	//   ....[15]....
        /*0064*/ 	.word	0x05000072


	//   ....[16]....
        /*0068*/ 	.word	0x05000072


	//   ....[17]....
        /*006c*/ 	.word	0x05000072


	//   ....[18]....
        /*0070*/ 	.word	0x05000072


	//   ....[19]....
        /*0074*/ 	.word	0x05000072


	//----- nvinfo : EIATTR_COOP_GROUP_INSTR_OFFSETS
	.align		4
.L_1990:
        /*0078*/ 	.byte	0x04, 0x28
        /*007a*/ 	.short	(.L_1992 - .L_1991)


	//   ....[0]....
.L_1991:
        /*007c*/ 	.word	0x000020c0


	//   ....[1]....
        /*0080*/ 	.word	0x000020e0


	//   ....[2]....
        /*0084*/ 	.word	0x00002100


	//   ....[3]....
        /*0088*/ 	.word	0x00002120


	//   ....[4]....
        /*008c*/ 	.word	0x00002150


	//   ....[5]....
        /*0090*/ 	.word	0x00002480


	//   ....[6]....
        /*0094*/ 	.word	0x000024a0


	//   ....[7]....
        /*0098*/ 	.word	0x000024c0


	//   ....[8]....
        /*009c*/ 	.word	0x000024e0


	//   ....[9]....
        /*00a0*/ 	.word	0x00002500


	//   ....[10]....
        /*00a4*/ 	.word	0x00003000


	//   ....[11]....
        /*00a8*/ 	.word	0x000030a0


	//   ....[12]....
        /*00ac*/ 	.word	0x00003110


	//   ....[13]....
        /*00b0*/ 	.word	0x00003180


	//   ....[14]....
        /*00b4*/ 	.word	0x00003200


	//   ....[15]....
        /*00b8*/ 	.word	0x00003590


	//   ....[16]....
        /*00bc*/ 	.word	0x00003600


	//   ....[17]....
        /*00c0*/ 	.word	0x00003670


	//   ....[18]....
        /*00c4*/ 	.word	0x000036e0


	//   ....[19]....
        /*00c8*/ 	.word	0x00003750


	//----- nvinfo : EIATTR_VRC_CTA_INIT_COUNT
	.align		4
.L_1992:
        /*00cc*/ 	.byte	0x02, 0x4a
	.zero		1
	.zero		1


	//----- nvinfo : EIATTR_EXIT_INSTR_OFFSETS
	.align		4
        /*00d0*/ 	.byte	0x04, 0x1c
        /*00d2*/ 	.short	(.L_1994 - .L_1993)


	//   ....[0]....
.L_1993:
        /*00d4*/ 	.word	0x000004f0


	//   ....[1]....
        /*00d8*/ 	.word	0x00002f90


	//----- nvinfo : EIATTR_MAX_THREADS
	.align		4
.L_1994:
        /*00dc*/ 	.byte	0x04, 0x05
        /*00de*/ 	.short	(.L_1996 - .L_1995)
.L_1995:
        /*00e0*/ 	.word	0x00000080
        /*00e4*/ 	.word	0x00000001
        /*00e8*/ 	.word	0x00000001


	//----- nvinfo : EIATTR_CRS_STACK_SIZE
	.align		4
.L_1996:
        /*00ec*/ 	.byte	0x04, 0x1e
        /*00ee*/ 	.short	(.L_1998 - .L_1997)
.L_1997:
        /*00f0*/ 	.word	0x00000000


	//----- nvinfo : EIATTR_CBANK_PARAM_SIZE
	.align		4
.L_1998:
        /*00f4*/ 	.byte	0x03, 0x19
        /*00f6*/ 	.short	0x00e8


	//----- nvinfo : EIATTR_PARAM_CBANK
	.align		4
        /*00f8*/ 	.byte	0x04, 0x0a
        /*00fa*/ 	.short	(.L_2000 - .L_1999)
	.align		4
.L_1999:
        /*00fc*/ 	.word	index@(.nv.constant0._ZN10layer_norm13ln_fwd_kernelINS_13Kernel_traitsI13__nv_bfloat16S2_fS2_fjLj768ELj1ELj4ELj1ELj16ENS_18Kernel_traits_baseILj768ES2_S2_fS2_fjLj128EEEEELb0ELb1ELb1ELb1EEEvNS_9FwdParamsE)
        /*0100*/ 	.short	0x0380
        /*0102*/ 	.short	0x00e8


	//----- nvinfo : EIATTR_SW_WAR
	.align		4
.L_2000:
        /*0104*/ 	.byte	0x04, 0x36
        /*0106*/ 	.short	(.L_2002 - .L_2001)
.L_2001:
        /*0108*/ 	.word	0x00000008
.L_2002:


//--------------------- .nv.info._ZN10layer_norm13ln_fwd_kernelINS_13Kernel_traitsI13__nv_bfloat16S2_fS2_fjLj768ELj1ELj4ELj1ELj16ENS_18Kernel_traits_baseILj768ES2_S2_fS2_fjLj128EEEEELb1ELb0ELb0ELb0EEEvNS_9FwdParamsE --------------------------
	.section	.nv.info._ZN10layer_norm13ln_fwd_kernelINS_13Kernel_traitsI13__nv_bfloat16S2_fS2_fjLj768ELj1ELj4ELj1ELj16ENS_18Kernel_traits_baseILj768ES2_S2_fS2_fjLj128EEEEELb1ELb0ELb0ELb0EEEvNS_9FwdParamsE,"",@"SHT_CUDA_INFO"
	.sectionflags	@""
	.align	4


	//----- nvinfo : EIATTR_CUDA_API_VERSION
	.align		4
        /*0000*/ 	.byte	0x04, 0x37
        /*0002*/ 	.short	(.L_2004 - .L_2003)
.L_2003:
        /*0004*/ 	.word	0x00000082


	//----- nvinfo : EIATTR_KPARAM_INFO
	.align		4
.L_2004:
        /*0008*/ 	.byte	0x04, 0x17
        /*000a*/ 	.short	(.L_2006 - .L_2005)
.L_2005:
        /*000c*/ 	.word	0x00000000
        /*0010*/ 	.short	0x0000
        /*0012*/ 	.short	0x0000
        /*0014*/ 	.byte	0x00, 0xf0, 0xa1, 0x03


	//----- nvinfo : EIATTR_SPARSE_MMA_MASK
	.align		4
.L_2006:
        /*0018*/ 	.byte	0x03, 0x50
        /*001a*/ 	.short	0x0000


	//----- nvinfo : EIATTR_MAXREG_COUNT
	.align		4
        /*001c*/ 	.byte	0x03, 0x1b
        /*001e*/ 	.short	0x00ff


	//----- nvinfo : EIATTR_MERCURY_ISA_VERSION
	.align		4
        /*0020*/ 	.byte	0x03, 0x5f
        /*0022*/ 	.short	0x0101


	//----- nvinfo : EIATTR_COOP_GROUP_MASK_REGIDS
	.align		4
        /*0024*/ 	.byte	0x04, 0x29
        /*0026*/ 	.short	(.L_2008 - .L_2007)


	//   ....[0]....
.L_2007:
        /*0028*/ 	.word	0xffffffff


	//   ....[1]....
        /*002c*/ 	.word	0xffffffff


	//   ....[2]....
        /*0030*/ 	.word	0xffffffff


	//   ....[3]....
        /*0034*/ 	.word	0xffffffff


	//   ....[4]....
        /*0038*/ 	.word	0xffffffff


	//   ....[5]....
        /*003c*/ 	.word	0xffffffff


	//   ....[6]....
        /*0040*/ 	.word	0xffffffff


	//   ....[7]....
        /*0044*/ 	.word	0xffffffff


	//   ....[8]....
        /*0048*/ 	.word	0xffffffff


	//   ....[9]....
        /*004c*/ 	.word	0xffffffff


	//   ....[10]....
        /*0050*/ 	.word	0x0500005d


	//   ....[11]....
        /*0054*/ 	.word	0x0500005d


	//   ....[12]....
        /*0058*/ 	.word	0x0500005d


	//   ....[13]....
        /*005c*/ 	.word	0x0500005d


	//   ....[14]....
        /*0060*/ 	.word	0x0500005d


	//   ....[15]....
        /*0064*/ 	.word	0x0500005d


	//   ....[16]....
        /*0068*/ 	.word	0x0500005d


	//   ....[17]....
        /*006c*/ 	.word	0x0500005d


	//   ....[18]....
        /*0070*/ 	.word	0x0500005d


	//   ....[19]....
        /*0074*/ 	.word	0x0500005d


	//----- nvinfo : EIATTR_COOP_GROUP_INSTR_OFFSETS
	.align		4
.L_2008:
        /*0078*/ 	.byte	0x04, 0x28
        /*007a*/ 	.short	(.L_2010 - .L_2009)


	//   ....[0]....
.L_2009:
        /*007c*/ 	.word	0x00010880


	//   ....[1]....
        /*0080*/ 	.word	0x000108b0


	//   ....[2]....
        /*0084*/ 	.word	0x000108d0


	//   ....[3]....
        /*0088*/ 	.word	0x000108f0


	//   ....[4]....
        /*008c*/ 	.word	0x00010910


	//   ....[5]....
        /*0090*/ 	.word	0x00010c50


	//   ....[6]....
        /*0094*/ 	.word	0x00010c70


	//   ....[7]....
        /*0098*/ 	.word	0x00010c90


	//   ....[8]....
        /*009c*/ 	.word	0x00010cb0


	//   ....[9]....
        /*00a0*/ 	.word	0x00010cd0


	//   ....[10]....
        /*00a4*/ 	.word	0x00011830


	//   ....[11]....
        /*00a8*/ 	.word	0x000118e0


	//   ....[12]....
        /*00ac*/ 	.word	0x00011950


	//   ....[13]....
        /*00b0*/ 	.word	0x000119c0


	//   ....[14]....
        /*00b4*/ 	.word	0x00011a30


	//   ....[15]....
        /*00b8*/ 	.word	0x00011dc0


	//   ....[16]....
        /*00bc*/ 	.word	0x00011e30


	//   ....[17]....
        /*00c0*/ 	.word	0x00011ea0


	//   ....[18]....
        /*00c4*/ 	.word	0x00011f10


	//   ....[19]....
        /*00c8*/ 	.word	0x00011f80


	//----- nvinfo : EIATTR_VRC_CTA_INIT_COUNT
	.align		4
.L_2010:
        /*00cc*/ 	.byte	0x02, 0x4a
	.zero		1
	.zero		1


	//----- nvinfo : EIATTR_EXIT_INSTR_OFFSETS
	.align		4
        /*00d0*/ 	.byte	0x04, 0x1c
        /*00d2*/ 	.short	(.L_2012 - .L_2011)


	//   ....[0]....
.L_2011:
        /*00d4*/ 	.word	0x000006a0


	//   ....[1]....
        /*00d8*/ 	.word	0x000117c0


	//----- nvinfo : EIATTR_INDIRECT_BRANCH_TARGETS
	.align		4
.L_2012:
        /*00dc*/ 	.byte	0x04, 0x34
        /*00de*/ 	.short	(.L_2014 - .L_2013)


	//   ....[0]....
.L_2013:
        /*00e0*/ 	.word	.L_x_28590@srel
        /*00e4*/ 	.short	0x0
        /*00e6*/ 	.short	0x0
        /*00e8*/ 	.word	0x3
        /*00ec*/ 	.word	.L_x_28591@srel
        /*00f0*/ 	.word	.L_x_28592@srel
        /*00f4*/ 	.word	.L_x_28593@srel


	//----- nvinfo : EIATTR_MAX_THREADS
	.align		4
.L_2014:
        /*00f8*/ 	.byte	0x04, 0x05
        /*00fa*/ 	.short	(.L_2016 - .L_2015)
.L_2015:
        /*00fc*/ 	.word	0x00000080
        /*0100*/ 	.word	0x00000001
        /*0104*/ 	.word	0x00000001


	//----- nvinfo : EIATTR_CRS_STACK_SIZE
	.align		4
.L_2016:
        /*0108*/ 	.byte	0x04, 0x1e
        /*010a*/ 	.short	(.L_2018 - .L_2017)
.L_2017:
        /*010c*/ 	.word	0x00000000


	//----- nvinfo : EIATTR_CBANK_PARAM_SIZE
	.align		4
.L_2018:
        /*0110*/ 	.byte	0x03, 0x19
        /*0112*/ 	.short	0x00e8


	//----- nvinfo : EIATTR_PARAM_CBANK
	.align		4
        /*0114*/ 	.byte	0x04, 0x0a
        /*0116*/ 	.short	(.L_2020 - .L_2019)
	.align		4
.L_2019:
        /*0118*/ 	.word	index@(.nv.constant0._ZN10layer_norm13ln_fwd_kernelINS_13Kernel_traitsI13__nv_bfloat16S2_fS2_fjLj768ELj1ELj4ELj1ELj16ENS_18Kernel_traits_baseILj768ES2_S2_fS2_fjLj128EEEEELb1ELb0ELb0ELb0EEEvNS_9FwdParamsE)
        /*011c*/ 	.short	0x0380
        /*011e*/ 	.short	0x00e8


	//----- nvinfo : EIATTR_SW_WAR
	.align		4
.L_2020:
        /*0120*/ 	.byte	0x04, 0x36
        /*0122*/ 	.short	(.L_2022 - .L_2021)
.L_2021:
        /*0124*/ 	.word	0x00000008
.L_2022:


//--------------------- .nv.info._ZN10layer_norm13ln_fwd_kernelINS_13Kernel_traitsI13__nv_bfloat16S2_fS2_fjLj768ELj1ELj4ELj1ELj16ENS_18Kernel_traits_baseILj768ES2_S2_fS2_fjLj128EEEEELb1ELb0ELb0ELb1EEEvNS_9FwdParamsE --------------------------
	.section	.nv.info._ZN10layer_norm13ln_fwd_kernelINS_13Kernel_traitsI13__nv_bfloat16S2_fS2_fjLj768ELj1ELj4ELj1ELj16ENS_18Kernel_traits_baseILj768ES2_S2_fS2_fjLj128EEEEELb1ELb0ELb0ELb1EEEvNS_9FwdParamsE,"",@"SHT_CUDA_INFO"
	.sectionflags	@""
	.align	4


	//----- nvinfo : EIATTR_CUDA_API_VERSION
	.align		4
        /*0000*/ 	.byte	0x04, 0x37
        /*0002*/ 	.short	(.L_2024 - .L_2023)
.L_2023:
        /*0004*/ 	.word	0x00000082


	//----- nvinfo : EIATTR_KPARAM_INFO
	.align		4
.L_2024:
        /*0008*/ 	.byte	0x04, 0x17
        /*000a*/ 	.short	(.L_2026 - .L_2025)
.L_2025:
        /*000c*/ 	.word	0x00000000
        /*0010*/ 	.short	0x0000
        /*0012*/ 	.short	0x0000
        /*0014*/ 	.byte	0x00, 0xf0, 0xa1, 0x03


	//----- nvinfo : EIATTR_SPARSE_MMA_MASK
	.align		4
.L_2026:
        /*0018*/ 	.byte	0x03, 0x50
        /*001a*/ 	.short	0x0000


	//----- nvinfo : EIATTR_MAXREG_COUNT
	.align		4
        /*001c*/ 	.byte	0x03, 0x1b
        /*001e*/ 	.short	0x00ff


	//----- nvinfo : EIATTR_MERCURY_ISA_VERSION
	.align		4
        /*0020*/ 	.byte	0x03, 0x5f
        /*0022*/ 	.short	0x0101


	//----- nvinfo : EIATTR_COOP_GROUP_MASK_REGIDS
	.align		4
        /*0024*/ 	.byte	0x04, 0x29
        /*0026*/ 	.short	(.L_2028 - .L_2027)


	//   ....[0]....
.L_2027:
        /*0028*/ 	.word	0xffffffff


	//   ....[1]....
        /*002c*/ 	.word	0xffffffff


	//   ....[2]....
        /*0030*/ 	.word	0xffffffff


	//   ....[3]....
        /*0034*/ 	.word	0xffffffff


	//   ....[4]....
        /*0038*/ 	.word	0xffffffff


	//   ....[5]....
        /*003c*/ 	.word	0xffffffff


	//   ....[6]....
        /*0040*/ 	.word	0xffffffff


	//   ....[7]....
        /*0044*/ 	.word	0xffffffff


	//   ....[8]....
        /*0048*/ 	.word	0xffffffff


	//   ....[9]....
        /*004c*/ 	.word	0xffffffff


	//   ....[10]....
        /*0050*/ 	.word	0x0500005c


	//   ....[11]....
        /*0054*/ 	.word	0x0500005c


	//   ....[12]....
        /*0058*/ 	.word	0x0500005c


	//   ....[13]....
        /*005c*/ 	.word	0x0500005c


	//   ....[14]....
        /*0060*/ 	.word	0x0500005c


	//   ....[15]....
        /*0064*/ 	.word	0x0500005c


	//   ....[16]....
        /*0068*/ 	.word	0x0500005c


	//   ....[17]....
        /*006c*/ 	.word	0x0500005c


	//   ....[18]....
        /*0070*/ 	.word	0x0500005c


	//   ....[19]....
        /*0074*/ 	.word	0x0500005c


	//----- nvinfo : EIATTR_COOP_GROUP_INSTR_OFFSETS
	.align		4
.L_2028:
        /*0078*/ 	.byte	0x04, 0x28
        /*007a*/ 	.short	(.L_2030 - .L_2029)


	//   ....[0]....
.L_2029:
        /*007c*/ 	.word	0x00010790


	//   ....[1]....
        /*0080*/ 	.word	0x000107b0


	//   ....[2]....
        /*0084*/ 	.word	0x000107d0


	//   ....[3]....
        /*0088*/ 	.word	0x000107f0


	//   ....[4]....
        /*008c*/ 	.word	0x00010820


	//   ....[5]....
        /*0090*/ 	.word	0x00010b50


	//   ....[6]....
        /*0094*/ 	.word	0x00010b70


	//   ....[7]....
        /*0098*/ 	.word	0x00010b90


	//   ....[8]....
        /*009c*/ 	.word	0x00010bb0


	//   ....[9]....
        /*00a0*/ 	.word	0x00010bd0


	//   ....[10]....
        /*00a4*/ 	.word	0x00011340


	//   ....[11]....
        /*00a8*/ 	.word	0x000113e0


	//   ....[12]....
        /*00ac*/ 	.word	0x00011450


	//   ....[13]....
        /*00b0*/ 	.word	0x000114c0


	//   ....[14]....
        /*00b4*/ 	.word	0x00011540


	//   ....[15]....
        /*00b8*/ 	.word	0x000118c0


	//   ....[16]....
        /*00bc*/ 	.word	0x00011930


	//   ....[17]....
        /*00c0*/ 	.word	0x000119a0


	//   ....[18]....
        /*00c4*/ 	.word	0x00011a10


	//   ....[19]....
        /*00c8*/ 	.word	0x00011a80


	//----- nvinfo : EIATTR_VRC_CTA_INIT_COUNT
	.align		4
.L_2030:
        /*00cc*/ 	.byte	0x02, 0x4a
	.zero		1
	.zero		1


	//----- nvinfo : EIATTR_EXIT_INSTR_OFFSETS
	.align		4
        /*00d0*/ 	.byte	0x04, 0x1c
        /*00d2*/ 	.short	(.L_2032 - .L_2031)


	//   ....[0]....
.L_2031:
        /*00d4*/ 	.word	0x00000270


	//   ....[1]....
        /*00d8*/ 	.word	0x000112d0


	//----- nvinfo : EIATTR_INDIRECT_BRANCH_TARGETS
	.align		4
.L_2032:
        /*00dc*/ 	.byte	0x04, 0x34
        /*00de*/ 	.short	(.L_2034 - .L_2033)


	//   ....[0]....
.L_2033:
        /*00e0*/ 	.word	.L_x_28594@srel
        /*00e4*/ 	.short	0x0
        /*00e6*/ 	.short	0x0
        /*00e8*/ 	.word	0x3
        /*00ec*/ 	.word	.L_x_28595@srel
        /*00f0*/ 	.word	.L_x_28596@srel
        /*00f4*/ 	.word	.L_x_28597@srel


	//----- nvinfo : EIATTR_MAX_THREADS
	.align		4
.L_2034:
        /*00f8*/ 	.byte	0x04, 0x05
        /*00fa*/ 	.short	(.L_2036 - .L_2035)
.L_2035:
        /*00fc*/ 	.word	0x00000080
        /*0100*/ 	.word	0x00000001
        /*0104*/ 	.word	0x00000001


	//----- nvinfo : EIATTR_CRS_STACK_SIZE
	.align		4
.L_2036:
        /*0108*/ 	.byte	0x04, 0x1e
        /*010a*/ 	.short	(.L_2038 - .L_2037)
.L_2037:
        /*010c*/ 	.word	0x00000000


	//----- nvinfo : EIATTR_CBANK_PARAM_SIZE
	.align		4
.L_2038:
        /*0110*/ 	.byte	0x03, 0x19
        /*0112*/ 	.short	0x00e8


	//----- nvinfo : EIATTR_PARAM_CBANK
	.align		4
        /*0114*/ 	.byte	0x04, 0x0a
        /*0116*/ 	.short	(.L_2040 - .L_2039)
	.align		4
.L_2039:
        /*0118*/ 	.word	index@(.nv.constant0._ZN10layer_norm13ln_fwd_kernelINS_13Kernel_traitsI13__nv_bfloat16S2_fS2_fjLj768ELj1ELj4ELj1ELj16ENS_18Kernel_traits_baseILj768ES2_S2_fS2_fjLj128EEEEELb1ELb0ELb0ELb1EEEvNS_9FwdParamsE)
        /*011c*/ 	.short	0x0380
        /*011e*/ 	.short	0x00e8


	//----- nvinfo : EIATTR_SW_WAR
	.align		4
.L_2040:
        /*0120*/ 	.byte	0x04, 0x36
        /*0122*/ 	.short	(.L_2042 - .L_2041)
.L_2041:
        /*0124*/ 	.word	0x00000008
.L_2042:


//--------------------- .nv.info._ZN10layer_norm13ln_fwd_kernelINS_13Kernel_traitsI13__nv_bfloat16S2_fS2_fjLj768ELj1ELj4ELj1ELj16ENS_18Kernel_traits_baseILj768ES2_S2_fS2_fjLj128EEEEELb1ELb0ELb1ELb0EEEvNS_9FwdParamsE --------------------------
	.section	.nv.info._ZN10layer_norm13ln_fwd_kernelINS_13Kernel_traitsI13__nv_bfloat16S2_fS2_fjLj768ELj1ELj4ELj1ELj16ENS_18Kernel_traits_baseILj768ES2_S2_fS2_fjLj128EEEEELb1ELb0ELb1ELb0EEEvNS_9FwdParamsE,"",@"SHT_CUDA_INFO"
	.sectionflags	@""
	.align	4


	//----- nvinfo : EIATTR_CUDA_API_VERSION
	.align		4
        /*0000*/ 	.byte	0x04, 0x37
        /*0002*/ 	.short	(.L_2044 - .L_2043)
.L_2043:
        /*0004*/ 	.word	0x00000082


	//----- nvinfo : EIATTR_KPARAM_INFO
	.align		4
.L_2044:
        /*0008*/ 	.byte	0x04, 0x17
        /*000a*/ 	.short	(.L_2046 - .L_2045)
.L_2045:
        /*000c*/ 	.word	0x00000000
        /*0010*/ 	.short	0x0000
        /*0012*/ 	.short	0x0000
        /*0014*/ 	.byte	0x00, 0xf0, 0xa1, 0x03


	//----- nvinfo : EIATTR_SPARSE_MMA_MASK
	.align		4
.L_2046:
        /*0018*/ 	.byte	0x03, 0x50
        /*001a*/ 	.short	0x0000


	//----- nvinfo : EIATTR_MAXREG_COUNT
	.align		4
        /*001c*/ 	.byte	0x03, 0x1b
        /*001e*/ 	.short	0x00ff


	//----- nvinfo : EIATTR_MERCURY_ISA_VERSION
	.align		4
        /*0020*/ 	.byte	0x03, 0x5f
        /*0022*/ 	.short	0x0101


	//----- nvinfo : EIATTR_COOP_GROUP_MASK_REGIDS
	.align		4
        /*0024*/ 	.byte	0x04, 0x29
        /*0026*/ 	.short	(.L_2048 - .L_2047)


	//   ....[0]....
.L_2047:
        /*0028*/ 	.word	0xffffffff


	//   ....[1]....
        /*002c*/ 	.word	0xffffffff


	//   ....[2]....
        /*0030*/ 	.word	0xffffffff


	//   ....[3]....
        /*0034*/ 	.word	0xffffffff


	//   ....[4]....
        /*0038*/ 	.word	0xffffffff


	//   ....[5]....
        /*003c*/ 	.word	0xffffffff


	//   ....[6]....
        /*0040*/ 	.word	0xffffffff


	//   ....[7]....
        /*0044*/ 	.word	0xffffffff


	//   ....[8]....
        /*0048*/ 	.word	0xffffffff


	//   ....[9]....
        /*004c*/ 	.word	0xffffffff


	//   ....[10]....
        /*0050*/ 	.word	0x0500006a


	//   ....[11]....
        /*0054*/ 	.word	0x0500006a


	//   ....[12]....
        /*0058*/ 	.word	0x0500006a


	//   ....[13]....
        /*005c*/ 	.word	0x0500006a


	//   ....[14]....
        /*0060*/ 	.word	0x0500006a


	//   ....[15]....
        /*0064*/ 	.word	0x0500006a


	//   ....[16]....
        /*0068*/ 	.word	0x0500006a


	//   ....[17]....
        /*006c*/ 	.word	0x0500006a


	//   ....[18]....
        /*0070*/ 	.word	0x0500006a


	//   ....[19]....
        /*0074*/ 	.word	0x0500006a


	//----- nvinfo : EIATTR_COOP_GROUP_INSTR_OFFSETS
	.align		4
.L_2048:
        /*0078*/ 	.byte	0x04, 0x28
        /*007a*/ 	.short	(.L_2050 - .L_2049)


	//   ....[0]....
.L_2049:
        /*007c*/ 	.word	0x000128a0


	//   ....[1]....
        /*0080*/ 	.word	0x000128c0


	//   ....[2]....
        /*0084*/ 	.word	0x000128e0


	//   ....[3]....
        /*0088*/ 	.word	0x00012900


	//   ....[4]....
        /*008c*/ 	.word	0x00012930


	//   ....[5]....
        /*0090*/ 	.word	0x00012c70


	//   ....[6]....
        /*0094*/ 	.word	0x00012c90


	//   ....[7]....
        /*0098*/ 	.word	0x00012cb0


	//   ....[8]....
        /*009c*/ 	.word	0x00012cd0


	//   ....[9]....
        /*00a0*/ 	.word	0x00012cf0


	//   ....[10]....
        /*00a4*/ 	.word	0x000138c0


	//   ....[11]....
        /*00a8*/ 	.word	0x00013960


	//   ....[12]....
        /*00ac*/ 	.word	0x000139d0


	//   ....[13]....
        /*00b0*/ 	.word	0x00013a40


	//   ....[14]....
        /*00b4*/ 	.word	0x00013ac0


	//   ....[15]....
        /*00b8*/ 	.word	0x00013e50


	//   ....[16]....
        /*00bc*/ 	.word	0x00013ec0


	//   ....[17]....
        /*00c0*/ 	.word	0x00013f30


	//   ....[18]....
        /*00c4*/ 	.word	0x00013fa0


	//   ....[19]....
        /*00c8*/ 	.word	0x00014010


	//----- nvinfo : EIATTR_VRC_CTA_INIT_COUNT
	.align		4
.L_2050:
        /*00cc*/ 	.byte	0x02, 0x4a
	.zero		1
	.zero		1


	//----- nvinfo : EIATTR_EXIT_INSTR_OFFSETS
	.align		4
        /*00d0*/ 	.byte	0x04, 0x1c
        /*00d2*/ 	.short	(.L_2052 - .L_2051)


	//   ....[0]....
.L_2051:
        /*00d4*/ 	.word	0x000006a0


	//   ....[1]....
        /*00d8*/ 	.word	0x00013850


	//----- nvinfo : EIATTR_MAX_THREADS
	.align		4
.L_2052:
        /*00dc*/ 	.byte	0x04, 0x05
        /*00de*/ 	.short	(.L_2054 - .L_2053)
.L_2053:
        /*00e0*/ 	.word	0x00000080
        /*00e4*/ 	.word	0x00000001
        /*00e8*/ 	.word	0x00000001


	//----- nvinfo : EIATTR_CRS_STACK_SIZE
	.align		4
.L_2054:
        /*00ec*/ 	.byte	0x04, 0x1e
        /*00ee*/ 	.short	(.L_2056 - .L_2055)
.L_2055:
        /*00f0*/ 	.word	0x00000000


	//----- nvinfo : EIATTR_CBANK_PARAM_SIZE
	.align		4
.L_2056:
        /*00f4*/ 	.byte	0x03, 0x19
        /*00f6*/ 	.short	0x00e8


	//----- nvinfo : EIATTR_PARAM_CBANK
	.align		4
        /*00f8*/ 	.byte	0x04, 0x0a
        /*00fa*/ 	.short	(.L_2058 - .L_2057)
	.align		4
.L_2057:
        /*00fc*/ 	.word	index@(.nv.constant0._ZN10layer_norm13ln_fwd_kernelINS_13Kernel_traitsI13__nv_bfloat16S2_fS2_fjLj768ELj1ELj4ELj1ELj16ENS_18Kernel_traits_baseILj768ES2_S2_fS2_fjLj128EEEEELb1ELb0ELb1ELb0EEEvNS_9FwdParamsE)
        /*0100*/ 	.short	0x0380
        /*0102*/ 	.short	0x00e8


	//----- nvinfo : EIATTR_SW_WAR
	.align		4
.L_2058:
        /*0104*/ 	.byte	0x04, 0x36
        /*0106*/ 	.short	(.L_2060 - .L_2059)
.L_2059:
        /*0108*/ 	.word	0x00000008
.L_2060:


//--------------------- .nv.info._ZN10layer_norm13ln_fwd_kernelINS_13Kernel_traitsI13__nv_bfloat16S2_fS2_fjLj768ELj1ELj4ELj1ELj16ENS_18Kernel_traits_baseILj768ES2_S2_fS2_fjLj128EEEEELb1ELb0ELb1ELb1EEEvNS_9FwdParamsE --------------------------
	.section	.nv.info._ZN10layer_norm13ln_fwd_kernelINS_13Kernel_traitsI13__nv_bfloat16S2_fS2_fjLj768ELj1ELj4ELj1ELj16ENS_18Kernel_traits_baseILj768ES2_S2_fS2_fjLj128EEEEELb1ELb0ELb1ELb1EEEvNS_9FwdParamsE,"",@"SHT_CUDA_INFO"
	.sectionflags	@""
	.align	4


	//----- nvinfo : EIATTR_CUDA_API_VERSION
	.align		4
        /*0000*/ 	.byte	0x04, 0x37
        /*0002*/ 	.short	(.L_2062 - .L_2061)
.L_2061:
        /*0004*/ 	.word	0x00000082


	//----- nvinfo : EIATTR_KPARAM_INFO
	.align		4
.L_2062:
        /*0008*/ 	.byte	0x04, 0x17
        /*000a*/ 	.short	(.L_2064 - .L_2063)
.L_2063:
        /*000c*/ 	.word	0x00000000
        /*0010*/ 	.short	0x0000
        /*0012*/ 	.short	0x0000
        /*0014*/ 	.byte	0x00, 0xf0, 0xa1, 0x03


	//----- nvinfo : EIATTR_SPARSE_MMA_MASK
	.align		4
.L_2064:
        /*0018*/ 	.byte	0x03, 0x50
        /*001a*/ 	.short	0x0000


	//----- nvinfo : EIATTR_MAXREG_COUNT
	.align		4
        /*001c*/ 	.byte	0x03, 0x1b
        /*001e*/ 	.short	0x00ff


	//----- nvinfo : EIATTR_MERCURY_ISA_VERSION
	.align		4
        /*0020*/ 	.byte	0x03, 0x5f
        /*0022*/ 	.short	0x0101


	//----- nvinfo : EIATTR_COOP_GROUP_MASK_REGIDS
	.align		4
        /*0024*/ 	.byte	0x04, 0x29
        /*0026*/ 	.short	(.L_2066 - .L_2065)


	//   ....[0]....
.L_2065:
        /*0028*/ 	.word	0xffffffff


	//   ....[1]....
        /*002c*/ 	.word	0xffffffff


	//   ....[2]....
        /*0030*/ 	.word	0xffffffff


	//   ....[3]....
        /*0034*/ 	.word	0xffffffff


	//   ....[4]....
        /*0038*/ 	.word	0xffffffff


	//   ....[5]....
        /*003c*/ 	.word	0xffffffff


	//   ....[6]....
        /*0040*/ 	.word	0xffffffff


	//   ....[7]....
        /*0044*/ 	.word	0xffffffff


	//   ....[8]....
        /*0048*/ 	.word	0xffffffff


	//   ....[9]....
        /*004c*/ 	.word	0xffffffff


	//   ....[10]....
        /*0050*/ 	.word	0x0500006b


	//   ....[11]....
        /*0054*/ 	.word	0x0500006b


	//   ....[12]....
        /*0058*/ 	.word	0x0500006b


	//   ....[13]....
        /*005c*/ 	.word	0x0500006b


	//   ....[14]....
        /*0060*/ 	.word	0x0500006b


	//   ....[15]....
        /*0064*/ 	.word	0x0500006b


	//   ....[16]....
        /*0068*/ 	.word	0x0500006b


	//   ....[17]....
        /*006c*/ 	.word	0x0500006b


	//   ....[18]....
        /*0070*/ 	.word	0x0500006b


	//   ....[19]....
        /*0074*/ 	.word	0x0500006b


	//----- nvinfo : EIATTR_COOP_GROUP_INSTR_OFFSETS
	.align		4
.L_2066:
        /*0078*/ 	.byte	0x04, 0x28
        /*007a*/ 	.short	(.L_2068 - .L_2067)


	//   ....[0]....
.L_2067:
        /*007c*/ 	.word	0x00011aa0


	//   ....[1]....
        /*0080*/ 	.word	0x00011ad0


	//   ....[2]....
        /*0084*/ 	.word	0x00011af0


	//   ....[3]....
        /*0088*/ 	.word	0x00011b10


	//   ....[4]....
        /*008c*/ 	.word	0x00011b30


	//   ....[5]....
        /*0090*/ 	.word	0x00011e60


	//   ....[6]....
        /*0094*/ 	.word	0x00011e80


	//   ....[7]....
        /*0098*/ 	.word	0x00011ea0


	//   ....[8]....
        /*009c*/ 	.word	0x00011ec0


	//   ....[9]....
        /*00a0*/ 	.word	0x00011ee0


	//   ....[10]....
        /*00a4*/ 	.word	0x00012a00


	//   ....[11]....
        /*00a8*/ 	.word	0x00012ab0


	//   ....[12]....
        /*00ac*/ 	.word	0x00012b20


	//   ....[13]....
        /*00b0*/ 	.word	0x00012b90


	//   ....[14]....
        /*00b4*/ 	.word	0x00012c00


	//   ....[15]....
        /*00b8*/ 	.word	0x00012f80


	//   ....[16]....
        /*00bc*/ 	.word	0x00012ff0


	//   ....[17]....
        /*00c0*/ 	.word	0x00013060


	//   ....[18]....
        /*00c4*/ 	.word	0x000130d0


	//   ....[19]....
        /*00c8*/ 	.word	0x00013140


	//----- nvinfo : EIATTR_VRC_CTA_INIT_COUNT
	.align		4
.L_2068:
        /*00cc*/ 	.byte	0x02, 0x4a
	.zero		1
	.zero		1


	//----- nvinfo : EIATTR_EXIT_INSTR_OFFSETS
	.align		4
        /*00d0*/ 	.byte	0x04, 0x1c
        /*00d2*/ 	.short	(.L_2070 - .L_2069)


	//   ....[0]....
.L_2069:
        /*00d4*/ 	.word	0x000002d0


	//   ....[1]....
        /*00d8*/ 	.word	0x000129a0


	//----- nvinfo : EIATTR_MAX_THREADS
	.align		4
.L_2070:
        /*00dc*/ 	.byte	0x04, 0x05
        /*00de*/ 	.short	(.L_2072 - .L_2071)
.L_2071:
        /*00e0*/ 	.word	0x00000080
        /*00e4*/ 	.word	0x00000001
        /*00e8*/ 	.word	0x00000001


	//----- nvinfo : EIATTR_CRS_STACK_SIZE
	.align		4
.L_2072:
        /*00ec*/ 	.byte	0x04, 0x1e
        /*00ee*/ 	.short	(.L_2074 - .L_2073)
.L_2073:
        /*00f0*/ 	.word	0x00000000


	//----- nvinfo : EIATTR_CBANK_PARAM_SIZE
	.align		4
.L_2074:
        /*00f4*/ 	.byte	0x03, 0x19
        /*00f6*/ 	.short	0x00e8


	//----- nvinfo : EIATTR_PARAM_CBANK
	.align		4
        /*00f8*/ 	.byte	0x04, 0x0a
        /*00fa*/ 	.short	(.L_2076 - .L_2075)
	.align		4
.L_2075:
        /*00fc*/ 	.word	index@(.nv.constant0._ZN10layer_norm13ln_fwd_kernelINS_13Kernel_traitsI13__nv_bfloat16S2_fS2_fjLj768ELj1ELj4ELj1ELj16ENS_18Kernel_traits_baseILj768ES2_S2_fS2_fjLj128EEEEELb1ELb0ELb1ELb1EEEvNS_9FwdParamsE)
        /*0100*/ 	.short	0x0380
        /*0102*/ 	.short	0x00e8


	//----- nvinfo : EIATTR_SW_WAR
	.align		4
.L_2076:
        /*0104*/ 	.byte	0x04, 0x36
        /*0106*/ 	.short	(.L_2078 - .L_2077)
.L_2077:
        /*0108*/ 	.word	0x00000008
.L_2078:


//--------------------- .nv.info._ZN10layer_norm13ln_fwd_kernelINS_13Kernel_traitsI13__nv_bfloat16S2_fS2_fjLj768ELj1ELj4ELj1ELj16ENS_18Kernel_traits_baseILj768ES2_S2_fS2_fjLj128EEEEELb1ELb1ELb0ELb0EEEvNS_9FwdParamsE --------------------------
	.section	.nv.info._ZN10layer_norm13ln_fwd_kernelINS_13Kernel_traitsI13__nv_bfloat16S2_fS2_fjLj768ELj1ELj4ELj1ELj16ENS_18Kernel_traits_baseILj768ES2_S2_fS2_fjLj128EEEEELb1ELb1ELb0ELb0EEEvNS_9FwdParamsE,"",@"SHT_CUDA_INFO"
	.sectionflags	@""
	.align	4


	//----- nvinfo : EIATTR_CUDA_API_VERSION
	.align		4
        /*0000*/ 	.byte	0x04, 0x37
        /*0002*/ 	.short	(.L_2080 - .L_2079)
.L_2079:
        /*0004*/ 	.word	0x00000082


	//----- nvinfo : EIATTR_KPARAM_INFO
	.align		4
.L_2080:
        /*0008*/ 	.byte	0x04, 0x17
        /*000a*/ 	.short	(.L_2082 - .L_2081)
.L_2081:
        /*000c*/ 	.word	0x00000000
        /*0010*/ 	.short	0x0000
        /*0012*/ 	.short	0x0000
        /*0014*/ 	.byte	0x00, 0xf0, 0xa1, 0x03


	//----- nvinfo : EIATTR_SPARSE_MMA_MASK
	.align		4
.L_2082:
        /*0018*/ 	.byte	0x03, 0x50
        /*001a*/ 	.short	0x0000


	//----- nvinfo : EIATTR_MAXREG_COUNT
	.align		4
        /*001c*/ 	.byte	0x03, 0x1b
        /*001e*/ 	.short	0x00ff


	//----- nvinfo : EIATTR_MERCURY_ISA_VERSION
	.align		4
        /*0020*/ 	.byte	0x03, 0x5f
        /*0022*/ 	.short	0x0101


	//----- nvinfo : EIATTR_COOP_GROUP_MASK_REGIDS
	.align		4
        /*0024*/ 	.byte	0x04, 0x29
        /*0026*/ 	.short	(.L_2084 - .L_2083)


	//   ....[0]....
.L_2083:
        /*0028*/ 	.word	0xffffffff


	//   ....[1]....
        /*002c*/ 	.word	0xffffffff


	//   ....[2]....
        /*0030*/ 	.word	0xffffffff


	//   ....[3]....
        /*0034*/ 	.word	0xffffffff


	//   ....[4]....
        /*0038*/ 	.word	0xffffffff


	//   ....[5]....
        /*003c*/ 	.word	0xffffffff


	//   ....[6]....
        /*0040*/ 	.word	0xffffffff


	//   ....[7]....
        /*0044*/ 	.word	0xffffffff


	//   ....[8]....
        /*0048*/ 	.word	0xffffffff


	//   ....[9]....
        /*004c*/ 	.word	0xffffffff


	//   ....[10]....
        /*0050*/ 	.word	0x0500007d


	//   ....[11]....
        /*0054*/ 	.word	0x0500007d


	//   ....[12]....
        /*0058*/ 	.word	0x0500007d


	//   ....[13]....
        /*005c*/ 	.word	0x0500007d


	//   ....[14]....
        /*0060*/ 	.word	0x0500007d


	//   ....[15]....
        /*0064*/ 	.word	0x0500007d


	//   ....[16]....
        /*0068*/ 	.word	0x0500007d


	//   ....[17]....
        /*006c*/ 	.word	0x0500007d


	//   ....[18]....
        /*0070*/ 	.word	0x0500007d


	//   ....[19]....
        /*0074*/ 	.word	0x0500007d


	//----- nvinfo : EIATTR_COOP_GROUP_INSTR_OFFSETS
	.align		4
.L_2084:
        /*0078*/ 	.byte	0x04, 0x28
        /*007a*/ 	.short	(.L_2086 - .L_2085)


	//   ....[0]....
.L_2085:
        /*007c*/ 	.word	0x00010d80


	//   ....[1]....
        /*0080*/ 	.word	0x00010db0


	//   ....[2]....
        /*0084*/ 	.word	0x00010dd0


	//   ....[3]....
        /*0088*/ 	.word	0x00010df0


	//   ....[4]....
        /*008c*/ 	.word	0x00010e10


	//   ....[5]....
        /*0090*/ 	.word	0x00011150


	//   ....[6]....
        /*0094*/ 	.word	0x00011170


	//   ....[7]....
        /*0098*/ 	.word	0x00011190


	//   ....[8]....
        /*009c*/ 	.word	0x000111b0


	//   ....[9]....
        /*00a0*/ 	.word	0x000111d0


	//   ....[10]....
        /*00a4*/ 	.word	0x00011d20


	//   ....[11]....
        /*00a8*/ 	.word	0x00011dd0


	//   ....[12]....
        /*00ac*/ 	.word	0x00011e40


	//   ....[13]....
        /*00b0*/ 	.word	0x00011eb0


	//   ....[14]....
        /*00b4*/ 	.word	0x00011f20


	//   ....[15]....
        /*00b8*/ 	.word	0x000122b0


	//   ....[16]....
        /*00bc*/ 	.word	0x00012320


	//   ....[17]....
        /*00c0*/ 	.word	0x00012390


	//   ....[18]....
        /*00c4*/ 	.word	0x00012400


	//   ....[19]....
        /*00c8*/ 	.word	0x00012470


	//----- nvinfo : EIATTR_VRC_CTA_INIT_COUNT
	.align		4
.L_2086:
        /*00cc*/ 	.byte	0x02, 0x4a
	.zero		1
	.zero		1


	//----- nvinfo : EIATTR_EXIT_INSTR_OFFSETS
	.align		4
        /*00d0*/ 	.byte	0x04, 0x1c
        /*00d2*/ 	.short	(.L_2088 - .L_2087)


	//   ....[0]....
.L_2087:
        /*00d4*/ 	.word	0x000007c0


	//   ....[1]....
        /*00d8*/ 	.word	0x00011cb0


	//----- nvinfo : EIATTR_INDIRECT_BRANCH_TARGETS
	.align		4
.L_2088:
        /*00dc*/ 	.byte	0x04, 0x34
        /*00de*/ 	.short	(.L_2090 - .L_2089)


	//   ....[0]....
.L_2089:
        /*00e0*/ 	.word	.L_x_28598@srel
        /*00e4*/ 	.short	0x0
        /*00e6*/ 	.short	0x0
        /*00e8*/ 	.word	0x3
        /*00ec*/ 	.word	.L_x_28599@srel
        /*00f0*/ 	.word	.L_x_28600@srel
        /*00f4*/ 	.word	.L_x_28601@srel


	//----- nvinfo : EIATTR_MAX_THREADS
	.align		4
.L_2090:
        /*00f8*/ 	.byte	0x04, 0x05
        /*00fa*/ 	.short	(.L_2092 - .L_2091)
.L_2091:
        /*00fc*/ 	.word	0x00000080
        /*0100*/ 	.word	0x00000001
        /*0104*/ 	.word	0x00000001


	//----- nvinfo : EIATTR_CRS_STACK_SIZE
	.align		4
.L_2092:
        /*0108*/ 	.byte	0x04, 0x1e
        /*010a*/ 	.short	(.L_2094 - .L_2093)
.L_2093:
        /*010c*/ 	.word	0x00000000


	//----- nvinfo : EIATTR_CBANK_PARAM_SIZE
	.align		4
.L_2094:
        /*0110*/ 	.byte	0x03, 0x19
        /*0112*/ 	.short	0x00e8


	//----- nvinfo : EIATTR_PARAM_CBANK
	.align		4
        /*0114*/ 	.byte	0x04, 0x0a
        /*0116*/ 	.short	(.L_2096 - .L_2095)
	.align		4
.L_2095:
        /*0118*/ 	.word	index@(.nv.constant0._ZN10layer_norm13ln_fwd_kernelINS_13Kernel_traitsI13__nv_bfloat16S2_fS2_fjLj768ELj1ELj4ELj1ELj16ENS_18Kernel_traits_baseILj768ES2_S2_fS2_fjLj128EEEEELb1ELb1ELb0ELb0EEEvNS_9FwdParamsE)
        /*011c*/ 	.short	0x0380
        /*011e*/ 	.short	0x00e8


	//----- nvinfo : EIATTR_SW_WAR
	.align		4
.L_2096:
        /*0120*/ 	.byte	0x04, 0x36
        /*0122*/ 	.short	(.L_2098 - .L_2097)
.L_2097:
        /*0124*/ 	.word	0x00000008
.L_2098:


//--------------------- .nv.info._ZN10layer_norm13ln_fwd_kernelINS_13Kernel_traitsI13__nv_bfloat16S2_fS2_fjLj768ELj1ELj4ELj1ELj16ENS_18Kernel_traits_baseILj768ES2_S2_fS2_fjLj128EEEEELb1ELb1ELb0ELb1EEEvNS_9FwdParamsE --------------------------
	.section	.nv.info._ZN10layer_norm13ln_fwd_kernelINS_13Kernel_traitsI13__nv_bfloat16S2_fS2_fjLj768ELj1ELj4ELj1ELj16ENS_18Kernel_traits_baseILj768ES2_S2_fS2_fjLj128EEEEELb1ELb1ELb0ELb1EEEvNS_9FwdParamsE,"",@"SHT_CUDA_INFO"
	.sectionflags	@""
	.align	4


	//----- nvinfo : EIATTR_CUDA_API_VERSION
	.align		4
        /*0000*/ 	.byte	0x04, 0x37
        /*0002*/ 	.short	(.L_2100 - .L_2099)
.L_2099:
        /*0004*/ 	.word	0x00000082


	//----- nvinfo : EIATTR_KPARAM_INFO
	.align		4
.L_2100:
        /*0008*/ 	.byte	0x04, 0x17
        /*000a*/ 	.short	(.L_2102 - .L_2101)
.L_2101:
        /*000c*/ 	.word	0x00000000
        /*0010*/ 	.short	0x0000
        /*0012*/ 	.short	0x0000
        /*0014*/ 	.byte	0x00, 0xf0, 0xa1, 0x03


	//----- nvinfo : EIATTR_SPARSE_MMA_MASK
	.align		4
.L_2102:
        /*0018*/ 	.byte	0x03, 0x50
        /*001a*/ 	.short	0x0000


	//----- nvinfo : EIATTR_MAXREG_COUNT
	.align		4
        /*001c*/ 	.byte	0x03, 0x1b
        /*001e*/ 	.short	0x00ff


	//----- nvinfo : EIATTR_MERCURY_ISA_VERSION
	.align		4
        /*0020*/ 	.byte	0x03, 0x5f
        /*0022*/ 	.short	0x0101


	//----- nvinfo : EIATTR_COOP_GROUP_MASK_REGIDS
	.align		4
        /*0024*/ 	.byte	0x04, 0x29
        /*0026*/ 	.short	(.L_2104 - .L_2103)


	//   ....[0]....
.L_2103:
        /*0028*/ 	.word	0xffffffff


	//   ....[1]....
        /*002c*/ 	.word	0xffffffff


	//   ....[2]....
        /*0030*/ 	.word	0xffffffff


	//   ....[3]....
        /*0034*/ 	.word	0xffffffff


	//   ....[4]....
        /*0038*/ 	.word	0xffffffff


	//   ....[5]....
        /*003c*/ 	.word	0xffffffff


	//   ....[6]....
        /*0040*/ 	.word	0xffffffff


	//   ....[7]....
        /*0044*/ 	.word	0xffffffff


	//   ....[8]....
        /*0048*/ 	.word	0xffffffff


	//   ....[9]....
        /*004c*/ 	.word	0xffffffff


	//   ....[10]....
        /*0050*/ 	.word	0x0500007e


	//   ....[11]....
        /*0054*/ 	.word	0x0500007e


	//   ....[12]....
        /*0058*/ 	.word	0x0500007e


	//   ....[13]....
        /*005c*/ 	.word	0x0500007e


	//   ....[14]....
        /*0060*/ 	.word	0x0500007e


	//   ....[15]....
        /*0064*/ 	.word	0x0500007e


	//   ....[16]....
        /*0068*/ 	.word	0x0500007e


	//   ....[17]....
        /*006c*/ 	.word	0x0500007e


	//   ....[18]....
        /*0070*/ 	.word	0x0500007e


	//   ....[19]....
        /*0074*/ 	.word	0x0500007e


	//----- nvinfo : EIATTR_COOP_GROUP_INSTR_OFFSETS
	.align		4
.L_2104:
        /*0078*/ 	.byte	0x04, 0x28
        /*007a*/ 	.short	(.L_2106 - .L_2105)


	//   ....[0]....
.L_2105:
        /*007c*/ 	.word	0x00010d70


	//   ....[1]....
        /*0080*/ 	.word	0x00010d90


	//   ....[2]....
        /*0084*/ 	.word	0x00010db0


	//   ....[3]....
        /*0088*/ 	.word	0x00010de0


	//   ....[4]....
        /*008c*/ 	.word	0x00010e00


	//   ....[5]....
        /*0090*/ 	.word	0x00011130


	//   ....[6]....
        /*0094*/ 	.word	0x00011150


	//   ....[7]....
        /*0098*/ 	.word	0x00011170


	//   ....[8]....
        /*009c*/ 	.word	0x00011190


	//   ....[9]....
        /*00a0*/ 	.word	0x000111b0


	//   ....[10]....
        /*00a4*/ 	.word	0x00011920


	//   ....[11]....
        /*00a8*/ 	.word	0x000119c0


	//   ....[12]....
        /*00ac*/ 	.word	0x00011a30


	//   ....[13]....
        /*00b0*/ 	.word	0x00011ab0


	//   ....[14]....
        /*00b4*/ 	.word	0x00011b20


	//   ....[15]....
        /*00b8*/ 	.word	0x00011ea0


	//   ....[16]....
        /*00bc*/ 	.word	0x00011f10


	//   ....[17]....
        /*00c0*/ 	.word	0x00011f80


	//   ....[18]....
        /*00c4*/ 	.word	0x00011ff0


	//   ....[19]....
        /*00c8*/ 	.word	0x00012060


	//----- nvinfo : EIATTR_VRC_CTA_INIT_COUNT
	.align		4
.L_2106:
        /*00cc*/ 	.byte	0x02, 0x4a
	.zero		1
	.zero		1


	//----- nvinfo : EIATTR_EXIT_INSTR_OFFSETS
	.align		4
        /*00d0*/ 	.byte	0x04, 0x1c
        /*00d2*/ 	.short	(.L_2108 - .L_2107)


	//   ....[0]....
.L_2107:
        /*00d4*/ 	.word	0x00000340


	//   ....[1]....
        /*00d8*/ 	.word	0x000118b0


	//----- nvinfo : EIATTR_INDIRECT_BRANCH_TARGETS
	.align		4
.L_2108:
        /*00dc*/ 	.byte	0x04, 0x34
        /*00de*/ 	.short	(.L_2110 - .L_2109)


	//   ....[0]....
.L_2109:
        /*00e0*/ 	.word	.L_x_28602@srel
        /*00e4*/ 	.short	0x0
        /*00e6*/ 	.short	0x0
        /*00e8*/ 	.word	0x3
        /*00ec*/ 	.word	.L_x_28603@srel
        /*00f0*/ 	.word	.L_x_28604@srel
        /*00f4*/ 	.word	.L_x_28605@srel


	//----- nvinfo : EIATTR_MAX_THREADS
	.align		4
.L_2110:
        /*00f8*/ 	.byte	0x04, 0x05
        /*00fa*/ 	.short	(.L_2112 - .L_2111)
.L_2111:
        /*00fc*/ 	.word	0x00000080
        /*0100*/ 	.word	0x00000001
        /*0104*/ 	.word	0x00000001


	//----- nvinfo : EIATTR_CRS_STACK_SIZE
	.align		4
.L_2112:
        /*0108*/ 	.byte	0x04, 0x1e
        /*010a*/ 	.short	(.L_2114 - .L_2113)
.L_2113:
        /*010c*/ 	.word	0x00000000


	//----- nvinfo : EIATTR_CBANK_PARAM_SIZE
	.align		4
.L_2114:
        /*0110*/ 	.byte	0x03, 0x19
        /*0112*/ 	.short	0x00e8


	//----- nvinfo : EIATTR_PARAM_CBANK
	.align		4
        /*0114*/ 	.byte	0x04, 0x0a
        /*0116*/ 	.short	(.L_2116 - .L_2115)
	.align		4
.L_2115:
        /*0118*/ 	.word	index@(.nv.constant0._ZN10layer_norm13ln_fwd_kernelINS_13Kernel_traitsI13__nv_bfloat16S2_fS2_fjLj768ELj1ELj4ELj1ELj16ENS_18Kernel_traits_baseILj768ES2_S2_fS2_fjLj128EEEEELb1ELb1ELb0ELb1EEEvNS_9FwdParamsE)
        /*011c*/ 	.short	0x0380
        /*011e*/ 	.short	0x00e8


	//----- nvinfo : EIATTR_SW_WAR
	.align		4
.L_2116:
        /*0120*/ 	.byte	0x04, 0x36
        /*0122*/ 	.short	(.L_2118 - .L_2117)
.L_2117:
        /*0124*/ 	.word	0x00000008
.L_2118:


//--------------------- .nv.info._ZN10layer_norm13ln_fwd_kernelINS_13Kernel_traitsI13__nv_bfloat16S2_fS2_fjLj768ELj1ELj4ELj1ELj16ENS_18Kernel_traits_baseILj768ES2_S2_fS2_fjLj128EEEEELb1ELb1ELb1ELb0EEEvNS_9FwdParamsE --------------------------
	.section	.nv.info._ZN10layer_norm13ln_fwd_kernelINS_13Kernel_traitsI13__nv_bfloat16S2_fS2_fjLj768ELj1ELj4ELj1ELj16ENS_18Kernel_traits_baseILj768ES2_S2_fS2_fjLj128EEEEELb1ELb1ELb1ELb0EEEvNS_9FwdParamsE,"",@"SHT_CUDA_INFO"
	.sectionflags	@""
	.align	4


	//----- nvinfo : EIATTR_CUDA_API_VERSION
	.align		4
        /*0000*/ 	.byte	0x04, 0x37
        /*0002*/ 	.short	(.L_2120 - .L_2119)
.L_2119:
        /*0004*/ 	.word	0x00000082


	//----- nvinfo : EIATTR_KPARAM_INFO
	.align		4
.L_2120:
        /*0008*/ 	.byte	0x04, 0x17
        /*000a*/ 	.short	(.L_2122 - .L_2121)
.L_2121:
        /*000c*/ 	.word	0x00000000
        /*0010*/ 	.short	0x0000
        /*0012*/ 	.short	0x0000
        /*0014*/ 	.byte	0x00, 0xf0, 0xa1, 0x03


	//----- nvinfo : EIATTR_SPARSE_MMA_MASK
	.align		4
.L_2122:
        /*0018*/ 	.byte	0x03, 0x50
        /*001a*/ 	.short	0x0000


	//----- nvinfo : EIATTR_MAXREG_COUNT
	.align		4
        /*001c*/ 	.byte	0x03, 0x1b
        /*001e*/ 	.short	0x00ff


	//----- nvinfo : EIATTR_MERCURY_ISA_VERSION
	.align		4
        /*0020*/ 	.byte	0x03, 0x5f
        /*0022*/ 	.short	0x0101


	//----- nvinfo : EIATTR_COOP_GROUP_MASK_REGIDS
	.align		4
        /*0024*/ 	.byte	0x04, 0x29
        /*0026*/ 	.short	(.L_2124 - .L_2123)


	//   ....[0]....
.L_2123:
        /*0028*/ 	.word	0xffffffff


	//   ....[1]....
        /*002c*/ 	.word	0xffffffff


	//   ....[2]....
        /*0030*/ 	.word	0xffffffff


	//   ....[3]....
        /*0034*/ 	.word	0xffffffff


	//   ....[4]....
        /*0038*/ 	.word	0xffffffff


	//   ....[5]....
        /*003c*/ 	.word	0xffffffff


	//   ....[6]....
        /*0040*/ 	.word	0xffffffff


	//   ....[7]....
        /*0044*/ 	.word	0xffffffff


	//   ....[8]....
        /*0048*/ 	.word	0xffffffff


	//   ....[9]....
        /*004c*/ 	.word	0xffffffff


	//   ....[10]....
        /*0050*/ 	.word	0x0500008a


	//   ....[11]....
        /*0054*/ 	.word	0x0500008a


	//   ....[12]....
        /*0058*/ 	.word	0x0500008a


	//   ....[13]....
        /*005c*/ 	.word	0x0500008a


	//   ....[14]....
        /*0060*/ 	.word	0x0500008a


	//   ....[15]....
        /*0064*/ 	.word	0x0500008a


	//   ....[16]....
        /*0068*/ 	.word	0x0500008a


	//   ....[17]....
        /*006c*/ 	.word	0x0500008a


	//   ....[18]....
        /*0070*/ 	.word	0x0500008a


	//   ....[19]....
        /*0074*/ 	.word	0x0500008a


	//----- nvinfo : EIATTR_COOP_GROUP_INSTR_OFFSETS
	.align		4
.L_2124:
        /*0078*/ 	.byte	0x04, 0x28
        /*007a*/ 	.short	(.L_2126 - .L_2125)


	//   ....[0]....
.L_2125:
        /*007c*/ 	.word	0x00012130


	//   ....[1]....
        /*0080*/ 	.word	0x00012160


	//   ....[2]....
        /*0084*/ 	.word	0x00012180


	//   ....[3]....
        /*0088*/ 	.word	0x000121a0


	//   ....[4]....
        /*008c*/ 	.word	0x000121c0


	//   ....[5]....
        /*0090*/ 	.word	0x00012500


	//   ....[6]....
        /*0094*/ 	.word	0x00012520


	//   ....[7]....
        /*0098*/ 	.word	0x00012540


	//   ....[8]....
        /*009c*/ 	.word	0x00012560


	//   ....[9]....
        /*00a0*/ 	.word	0x00012580


	//   ....[10]....
        /*00a4*/ 	.word	0x00013120


	//   ....[11]....
        /*00a8*/ 	.word	0x000131d0


	//   ....[12]....
        /*00ac*/ 	.word	0x00013240


	//   ....[13]....
        /*00b0*/ 	.word	0x000132b0


	//   ....[14]....
        /*00b4*/ 	.word	0x00013320


	//   ....[15]....
        /*00b8*/ 	.word	0x000136b0


	//   ....[16]....
        /*00bc*/ 	.word	0x00013720


	//   ....[17]....
        /*00c0*/ 	.word	0x00013790


	//   ....[18]....
        /*00c4*/ 	.word	0x00013800


	//   ....[19]....
        /*00c8*/ 	.word	0x00013870


	//----- nvinfo : EIATTR_VRC_CTA_INIT_COUNT
	.align		4
.L_2126:
        /*00cc*/ 	.byte	0x02, 0x4a
	.zero		1
	.zero		1


	//----- nvinfo : EIATTR_EXIT_INSTR_OFFSETS
	.align		4
        /*00d0*/ 	.byte	0x04, 0x1c
        /*00d2*/ 	.short	(.L_2128 - .L_2127)


	//   ....[0]....
.L_2127:
        /*00d4*/ 	.word	0x000007c0


	//   ....[1]....
        /*00d8*/ 	.word	0x000130b0


	//----- nvinfo : EIATTR_MAX_THREADS
	.align		4
.L_2128:
        /*00dc*/ 	.byte	0x04, 0x05
        /*00de*/ 	.short	(.L_2130 - .L_2129)
.L_2129:
        /*00e0*/ 	.word	0x00000080
        /*00e4*/ 	.word	0x00000001
        /*00e8*/ 	.word	0x00000001


	//----- nvinfo : EIATTR_CRS_STACK_SIZE
	.align		4
.L_2130:
        /*00ec*/ 	.byte	0x04, 0x1e
        /*00ee*/ 	.short	(.L_2132 - .L_2131)
.L_2131:
        /*00f0*/ 	.word	0x00000000


	//----- nvinfo : EIATTR_CBANK_PARAM_SIZE
	.align		4
.L_2132:
        /*00f4*/ 	.byte	0x03, 0x19
        /*00f6*/ 	.short	0x00e8


	//----- nvinfo : EIATTR_PARAM_CBANK
	.align		4
        /*00f8*/ 	.byte	0x04, 0x0a
        /*00fa*/ 	.short	(.L_2134 - .L_2133)
	.align		4
.L_2133:
        /*00fc*/ 	.word	index@(.nv.constant0._ZN10layer_norm13ln_fwd_kernelINS_13Kernel_traitsI13__nv_bfloat16S2_fS2_fjLj768ELj1ELj4ELj1ELj16ENS_18Kernel_traits_baseILj768ES2_S2_fS2_fjLj128EEEEELb1ELb1ELb1ELb0EEEvNS_9FwdParamsE)
        /*0100*/ 	.short	0x0380
        /*0102*/ 	.short	0x00e8


	//----- nvinfo : EIATTR_SW_WAR
	.align		4
.L_2134:
        /*0104*/ 	.byte	0x04, 0x36
        /*0106*/ 	.short	(.L_2136 - .L_2135)
.L_2135:
        /*0108*/ 	.word	0x00000008
.L_2136:


//--------------------- .nv.info._ZN10layer_norm13ln_fwd_kernelINS_13Kernel_traitsI13__nv_bfloat16S2_fS2_fjLj768ELj1ELj4ELj1ELj16ENS_18Kernel_traits_baseILj768ES2_S2_fS2_fjLj128EEEEELb1ELb1ELb1ELb1EEEvNS_9FwdParamsE --------------------------
	.section	.nv.info._ZN10layer_norm13ln_fwd_kernelINS_13Kernel_traitsI13__nv_bfloat16S2_fS2_fjLj768ELj1ELj4ELj1ELj16ENS_18Kernel_traits_baseILj768ES2_S2_fS2_fjLj128EEEEELb1ELb1ELb1ELb1EEEvNS_9FwdParamsE,"",@"SHT_CUDA_INFO"
	.sectionflags	@""
	.align	4


	//----- nvinfo : EIATTR_CUDA_API_VERSION
	.align		4
        /*0000*/ 	.byte	0x04, 0x37
        /*0002*/ 	.short	(.L_2138 - .L_2137)
.L_2137:
        /*0004*/ 	.word	0x00000082


	//----- nvinfo : EIATTR_KPARAM_INFO
	.align		4
.L_2138:
        /*0008*/ 	.byte	0x04, 0x17
        /*000a*/ 	.short	(.L_2140 - .L_2139)
.L_2139:
        /*000c*/ 	.word	0x00000000
        /*0010*/ 	.short	0x0000
        /*0012*/ 	.short	0x0000
        /*0014*/ 	.byte	0x00, 0xf0, 0xa1, 0x03


	//----- nvinfo : EIATTR_SPARSE_MMA_MASK
	.align		4
.L_2140:
        /*0018*/ 	.byte	0x03, 0x50
        /*001a*/ 	.short	0x0000


	//----- nvinfo : EIATTR_MAXREG_COUNT
	.align		4
        /*001c*/ 	.byte	0x03, 0x1b
        /*001e*/ 	.short	0x00ff


	//----- nvinfo : EIATTR_MERCURY_ISA_VERSION
	.align		4
        /*0020*/ 	.byte	0x03, 0x5f
        /*0022*/ 	.short	0x0101


	//----- nvinfo : EIATTR_COOP_GROUP_MASK_REGIDS
	.align		4
        /*0024*/ 	.byte	0x04, 0x29
        /*0026*/ 	.short	(.L_2142 - .L_2141)


	//   ....[0]....
.L_2141:
        /*0028*/ 	.word	0xffffffff


	//   ....[1]....
        /*002c*/ 	.word	0xffffffff


	//   ....[2]....
        /*0030*/ 	.word	0xffffffff


	//   ....[3]....
        /*0034*/ 	.word	0xffffffff


	//   ....[4]....
        /*0038*/ 	.word	0xffffffff


	//   ....[5]....
        /*003c*/ 	.word	0xffffffff


	//   ....[6]....
        /*0040*/ 	.word	0xffffffff


	//   ....[7]....
        /*0044*/ 	.word	0xffffffff


	//   ....[8]....
        /*0048*/ 	.word	0xffffffff


	//   ....[9]....
        /*004c*/ 	.word	0xffffffff


	//   ....[10]....
        /*0050*/ 	.word	0x05000089


	//   ....[11]....
        /*0054*/ 	.word	0x05000089


	//   ....[12]....
        /*0058*/ 	.word	0x05000089


	//   ....[13]....
        /*005c*/ 	.word	0x05000089


	//   ....[14]....
        /*0060*/ 	.word	0x05000089


	//   ....[15]....
        /*0064*/ 	.word	0x05000089


	//   ....[16]....
        /*0068*/ 	.word	0x05000089


	//   ....[17]....
        /*006c*/ 	.word	0x05000089


	//   ....[18]....
        /*0070*/ 	.word	0x05000089


	//   ....[19]....
        /*0074*/ 	.word	0x05000089


	//----- nvinfo : EIATTR_COOP_GROUP_INSTR_OFFSETS
	.align		4
.L_2142:
        /*0078*/ 	.byte	0x04, 0x28
        /*007a*/ 	.short	(.L_2144 - .L_2143)


	//   ....[0]....
.L_2143:
        /*007c*/ 	.word	0x00011f30


	//   ....[1]....
        /*0080*/ 	.word	0x00011f60


	//   ....[2]....
        /*0084*/ 	.word	0x00011f80


	//   ....[3]....
        /*0088*/ 	.word	0x00011fa0


	//   ....[4]....
        /*008c*/ 	.word	0x00011fc0


	//   ....[5]....
        /*0090*/ 	.word	0x000122f0


	//   ....[6]....
        /*0094*/ 	.word	0x00012310


	//   ....[7]....
        /*0098*/ 	.word	0x00012330


	//   ....[8]....
        /*009c*/ 	.word	0x00012350


	//   ....[9]....
        /*00a0*/ 	.word	0x00012370


	//   ....[10]....
        /*00a4*/ 	.word	0x00012e70


	//   ....[11]....
        /*00a8*/ 	.word	0x00012f20


	//   ....[12]....
        /*00ac*/ 	.word	0x00012f90


	//   ....[13]....
        /*00b0*/ 	.word	0x00013000


	//   ....[14]....
        /*00b4*/ 	.word	0x00013070


	//   ....[15]....
        /*00b8*/ 	.word	0x000133f0


	//   ....[16]....
        /*00bc*/ 	.word	0x00013460


	//   ....[17]....
        /*00c0*/ 	.word	0x000134d0


	//   ....[18]....
        /*00c4*/ 	.word	0x00013540


	//   ....[19]....
        /*00c8*/ 	.word	0x000135b0


	//----- nvinfo : EIATTR_VRC_CTA_INIT_COUNT
	.align		4
.L_2144:
        /*00cc*/ 	.byte	0x02, 0x4a
	.zero		1
	.zero		1


	//----- nvinfo : EIATTR_EXIT_INSTR_OFFSETS
	.align		4
        /*00d0*/ 	.byte	0x04, 0x1c
        /*00d2*/ 	.short	(.L_2146 - .L_2145)


	//   ....[0]....
.L_2145:
        /*00d4*/ 	.word	0x000002e0


	//   ....[1]....
        /*00d8*/ 	.word	0x00012e10


	//----- nvinfo : EIATTR_MAX_THREADS
	.align		4
.L_2146:
        /*00dc*/ 	.byte	0x04, 0x05
        /*00de*/ 	.short	(.L_2148 - .L_2147)
.L_2147:
        /*00e0*/ 	.word	0x00000080
        /*00e4*/ 	.word	0x00000001
        /*00e8*/ 	.word	0x00000001


	//----- nvinfo : EIATTR_CRS_STACK_SIZE
	.align		4
.L_2148:
        /*00ec*/ 	.byte	0x04, 0x1e
        /*00ee*/ 	.short	(.L_2150 - .L_2149)
.L_2149:
        /*00f0*/ 	.word	0x00000000


	//----- nvinfo : EIATTR_CBANK_PARAM_SIZE
	.align		4
.L_2150:
        /*00f4*/ 	.byte	0x03, 0x19
        /*00f6*/ 	.short	0x00e8


	//----- nvinfo : EIATTR_PARAM_CBANK
	.align		4
        /*00f8*/ 	.byte	0x04, 0x0a
        /*00fa*/ 	.short	(.L_2152 - .L_2151)
	.align		4
.L_2151:
        /*00fc*/ 	.word	index@(.nv.constant0._ZN10layer_norm13ln_fwd_kernelINS_13Kernel_traitsI13__nv_bfloat16S2_fS2_fjLj768ELj1ELj4ELj1ELj16ENS_18Kernel_traits_baseILj768ES2_S2_fS2_fjLj128EEEEELb1ELb1ELb1ELb1EEEvNS_9FwdParamsE)
        /*0100*/ 	.short	0x0380
        /*0102*/ 	.short	0x00e8


	//----- nvinfo : EIATTR_SW_WAR
	.align		4
.L_2152:
        /*0104*/ 	.byte	0x04, 0x36
        /*0106*/ 	.short	(.L_2154 - .L_2153)
.L_2153:
        /*0108*/ 	.word	0x00000008
.L_2154:


//--------------------- .nv.info._ZN10layer_norm13ln_fwd_kernelINS_13Kernel_traitsIf13__nv_bfloat16fS2_fjLj768ELj1ELj4ELj1ELj16ENS_18Kernel_traits_baseILj768EfS2_fS2_fjLj128EEEEELb0ELb0ELb0ELb0EEEvNS_9FwdParamsE --------------------------
	.section	.nv.info._ZN10layer_norm13ln_fwd_kernelINS_13Kernel_traitsIf13__nv_bfloat16fS2_fjLj768ELj1ELj4ELj1ELj16ENS_18Kernel_traits_baseILj768EfS2_fS2_fjLj128EEEEELb0ELb0ELb0ELb0EEEvNS_9FwdParamsE,"",@"SHT_CUDA_INFO"
	.sectionflags	@""
	.align	4


	//----- nvinfo : EIATTR_CUDA_API_VERSION
	.align		4
        /*0000*/ 	.byte	0x04, 0x37
        /*0002*/ 	.short	(.L_2156 - .L_2155)
.L_2155:
        /*0004*/ 	.word	0x00000082


	//----- nvinfo : EIATTR_KPARAM_INFO
	.align		4
.L_2156:
        /*0008*/ 	.byte	0x04, 0x17
        /*000a*/ 	.short	(.L_2158 - .L_2157)
.L_2157:
        /*000c*/ 	.word	0x00000000
        /*0010*/ 	.short	0x0000
        /*0012*/ 	.short	0x0000
        /*0014*/ 	.byte	0x00, 0xf0, 0xa1, 0x03


	//----- nvinfo : EIATTR_SPARSE_MMA_MASK
	.align		4
.L_2158:
        /*0018*/ 	.byte	0x03, 0x50
        /*001a*/ 	.short	0x0000


	//----- nvinfo : EIATTR_MAXREG_COUNT
	.align		4
        /*001c*/ 	.byte	0x03, 0x1b
        /*001e*/ 	.short	0x00ff


	//----- nvinfo : EIATTR_MERCURY_ISA_VERSION
	.align		4
        /*0020*/ 	.byte	0x03, 0x5f
        /*0022*/ 	.short	0x0101


	//----- nvinfo : EIATTR_COOP_GROUP_MASK_REGIDS
	.align		4
        /*0024*/ 	.byte	0x04, 0x29
        /*0026*/ 	.short	(.L_2160 - .L_2159)


	//   ....[0]....
.L_2159:
        /*0028*/ 	.word	0xffffffff


	//   ....[1]....
        /*002c*/ 	.word	0xffffffff


	//   ....[2]....
        /*0030*/ 	.word	0xffffffff


	//   ....[3]....
        /*0034*/ 	.word	0xffffffff


	//   ....[4]....
        /*0038*/ 	.word	0xffffffff


	//   ....[5]....
        /*003c*/ 	.word	0xffffffff


	//   ....[6]....
        /*0040*/ 	.word	0xffffffff


	//   ....[7]....
        /*0044*/ 	.word	0xffffffff


	//   ....[8]....
        /*0048*/ 	.word	0xffffffff


	//   ....[9]....
        /*004c*/ 	.word	0xffffffff


	//   ....[10]....
        /*0050*/ 	.word	0x05000055


	//   ....[11]....
        /*0054*/ 	.word	0x05000055


	//   ....[12]....
        /*0058*/ 	.word	0x05000055


	//   ....[13]....
        /*005c*/ 	.word	0x05000055


	//   ....[14]....
        /*0060*/ 	.word	0x05000055


	//   ....[15]....
        /*0064*/ 	.word	0x05000055


	//   ....[16]....
        /*0068*/ 	.word	0x05000055


	//   ....[17]....
        /*006c*/ 	.word	0x05000055


	//   ....[18]....
        /*0070*/ 	.word	0x05000055


	//   ....[19]....
        /*0074*/ 	.word	0x05000055


	//----- nvinfo : EIATTR_COOP_GROUP_INSTR_OFFSETS
	.align		4
.L_2160:
        /*0078*/ 	.byte	0x04, 0x28
        /*007a*/ 	.short	(.L_2162 - .L_2161)


	//   ....[0]....
.L_2161:
        /*007c*/ 	.word	0x00001370


	//   ....[1]....
        /*0080*/ 	.word	0x000013a0


	//   ....[2]....
        /*0084*/ 	.word	0x000013c0


	//   ....[3]....
        /*0088*/ 	.word	0x000013e0


	//   ....[4]....
        /*008c*/ 	.word	0x00001400


	//   ....[5]....
        /*0090*/ 	.word	0x00001740


	//   ....[6]....
        /*0094*/ 	.word	0x00001760


	//   ....[7]....
        /*0098*/ 	.word	0x00001780


	//   ....[8]....
        /*009c*/ 	.word	0x000017a0


	//   ....[9]....
        /*00a0*/ 	.word	0x000017c0


	//   ....[10]....
        /*00a4*/ 	.word	0x00001ff0


	//   ....[11]....
        /*00a8*/ 	.word	0x000020a0


	//   ....[12]....
        /*00ac*/ 	.word	0x00002110


	//   ....[13]....
        /*00b0*/ 	.word	0x00002180


	//   ....[14]....
        /*00b4*/ 	.word	0x000021f0


	//   ....[15]....
        /*00b8*/ 	.word	0x00002580


	//   ....[16]....
        /*00bc*/ 	.word	0x000025f0


	//   ....[17]....
        /*00c0*/ 	.word	0x00002660


	//   ....[18]....
        /*00c4*/ 	.word	0x000026d0


	//   ....[19]....
        /*00c8*/ 	.word	0x00002740


	//----- nvinfo : EIATTR_VRC_CTA_INIT_COUNT
	.align		4
.L_2162:
        /*00cc*/ 	.byte	0x02, 0x4a
	.zero		1
	.zero		1


	//----- nvinfo : EIATTR_EXIT_INSTR_OFFSETS
	.align		4
        /*00d0*/ 	.byte	0x04, 0x1c
        /*00d2*/ 	.short	(.L_2164 - .L_2163)


	//   ....[0]....
.L_2163:
        /*00d4*/ 	.word	0x00000530


	//   ....[1]....
        /*00d8*/ 	.word	0x00001f80


	//----- nvinfo : EIATTR_MAX_THREADS
	.align		4
.L_2164:
        /*00dc*/ 	.byte	0x04, 0x05
        /*00de*/ 	.short	(.L_2166 - .L_2165)
.L_2165:
        /*00e0*/ 	.word	0x00000080
        /*00e4*/ 	.word	0x00000001
        /*00e8*/ 	.word	0x00000001


	//----- nvinfo : EIATTR_CRS_STACK_SIZE
	.align		4
.L_2166:
        /*00ec*/ 	.byte	0x04, 0x1e
        /*00ee*/ 	.short	(.L_2168 - .L_2167)
.L_2167:
        /*00f0*/ 	.word	0x00000000


	//----- nvinfo : EIATTR_CBANK_PARAM_SIZE
	.align		4
.L_2168:
        /*00f4*/ 	.byte	0x03, 0x19
        /*00f6*/ 	.short	0x00e8


	//----- nvinfo : EIATTR_PARAM_CBANK
	.align		4
        /*00f8*/ 	.byte	0x04, 0x0a
        /*00fa*/ 	.short	(.L_2170 - .L_2169)
	.align		4
.L_2169:
        /*00fc*/ 	.word	index@(.nv.constant0._ZN10layer_norm13ln_fwd_kernelINS_13Kernel_traitsIf13__nv_bfloat16fS2_fjLj768ELj1ELj4ELj1ELj16ENS_18Kernel_traits_baseILj768EfS2_fS2_fjLj128EEEEELb0ELb0ELb0ELb0EEEvNS_9FwdParamsE)
        /*0100*/ 	.short	0x0380
        /*0102*/ 	.short	0x00e8


	//----- nvinfo : EIATTR_SW_WAR
	.align		4
.L_2170:
        /*0104*/ 	.byte	0x04, 0x36
        /*0106*/ 	.short	(.L_2172 - .L_2171)
.L_2171:
        /*0108*/ 	.word	0x00000008
.L_2172:


//--------------------- .nv.info._ZN10layer_norm13ln_fwd_kernelINS_13Kernel_traitsIf13__nv_bfloat16fS2_fjLj768ELj1ELj4ELj1ELj16ENS_18Kernel_traits_baseILj768EfS2_fS2_fjLj128EEEEELb0ELb0ELb0ELb1EEEvNS_9FwdParamsE --------------------------
	.section	.nv.info._ZN10layer_norm13ln_fwd_kernelINS_13Kernel_traitsIf13__nv_bfloat16fS2_fjLj768ELj1ELj4ELj1ELj16ENS_18Kernel_traits_baseILj768EfS2_fS2_fjLj128EEEEELb0ELb0ELb0ELb1EEEvNS_9FwdParamsE,"",@"SHT_CUDA_INFO"
	.sectionflags	@""
	.align	4


	//----- nvinfo : EIATTR_CUDA_API_VERSION
	.align		4
        /*0000*/ 	.byte	0x04, 0x37
        /*0002*/ 	.short	(.L_2174 - .L_2173)
.L_2173:
        /*0004*/ 	.word	0x00000082


	//----- nvinfo : EIATTR_KPARAM_INFO
	.align		4
.L_2174:
        /*0008*/ 	.byte	0x04, 0x17
        /*000a*/ 	.short	(.L_2176 - .L_2175)
.L_2175:
        /*000c*/ 	.word	0x00000000
        /*0010*/ 	.short	0x0000
        /*0012*/ 	.short	0x0000
        /*0014*/ 	.byte	0x00, 0xf0, 0xa1, 0x03


	//----- nvinfo : EIATTR_SPARSE_MMA_MASK
	.align		4
.L_2176:
        /*0018*/ 	.byte	0x03, 0x50
        /*001a*/ 	.short	0x0000


	//----- nvinfo : EIATTR_MAXREG_COUNT
	.align		4
        /*001c*/ 	.byte	0x03, 0x1b
        /*001e*/ 	.short	0x00ff


	//----- nvinfo : EIATTR_MERCURY_ISA_VERSION
	.align		4
        /*0020*/ 	.byte	0x03, 0x5f
        /*0022*/ 	.short	0x0101


	//----- nvinfo : EIATTR_COOP_GROUP_MASK_REGIDS
	.align		4
        /*0024*/ 	.byte	0x04, 0x29
        /*0026*/ 	.short	(.L_2178 - .L_2177)


	//   ....[0]....
.L_2177:
        /*0028*/ 	.word	0xffffffff


	//   ....[1]....
        /*002c*/ 	.word	0xffffffff


	//   ....[2]....
        /*0030*/ 	.word	0xffffffff


	//   ....[3]....
        /*0034*/ 	.word	0xffffffff


	//   ....[4]....
        /*0038*/ 	.word	0xffffffff


	//   ....[5]....
        /*003c*/ 	.word	0xffffffff


	//   ....[6]....
        /*0040*/ 	.word	0xffffffff


	//   ....[7]....
        /*0044*/ 	.word	0xffffffff


	//   ....[8]....
        /*0048*/ 	.word	0xffffffff


	//   ....[9]....
        /*004c*/ 	.word	0xffffffff


	//   ....[10]....
        /*0050*/ 	.word	0xffffffff


	//   ....[11]....
        /*0054*/ 	.word	0xffffffff


	//   ....[12]....
        /*0058*/ 	.word	0xffffffff


	//   ....[13]....
        /*005c*/ 	.word	0xffffffff


	//   ....[14]....
        /*0060*/ 	.word	0xffffffff


	//   ....[15]....
        /*0064*/ 	.word	0xffffffff


	//   ....[16]....
        /*0068*/ 	.word	0xffffffff


	//   ....[17]....
        /*006c*/ 	.word	0xffffffff


	//   ....[18]....
        /*0070*/ 	.word	0xffffffff


	//   ....[19]....
        /*0074*/ 	.word	0xffffffff


	//   ....[20]....
        /*0078*/ 	.word	0x05000000


	//   ....[21]....
        /*007c*/ 	.word	0x05000000


	//   ....[22]....
        /*0080*/ 	.word	0x05000000


	//   ....[23]....
        /*0084*/ 	.word	0x05000000


	//   ....[24]....
        /*0088*/ 	.word	0x05000000


	//   ....[25]....
        /*008c*/ 	.word	0x05000000


	//   ....[26]....
        /*0090*/ 	.word	0x05000000


	//   ....[27]....
        /*0094*/ 	.word	0x05000000


	//   ....[28]....
        /*0098*/ 	.word	0x05000000


	//   ....[29]....
        /*009c*/ 	.word	0x05000000


	//   ....[30]....
        /*00a0*/ 	.word	0x05000000


	//   ....[31]....
        /*00a4*/ 	.word	0x05000000


	//   ....[32]....
        /*00a8*/ 	.word	0x05000000


	//   ....[33]....
        /*00ac*/ 	.word	0x05000000


	//   ....[34]....
        /*00b0*/ 	.word	0x05000000


	//   ....[35]....
        /*00b4*/ 	.word	0x05000000


	//   ....[36]....
        /*00b8*/ 	.word	0x05000000


	//   ....[37]....
        /*00bc*/ 	.word	0x05000000


	//   ....[38]....
        /*00c0*/ 	.word	0x05000000


	//   ....[39]....
        /*00c4*/ 	.word	0x05000000


	//----- nvinfo : EIATTR_COOP_GROUP_INSTR_OFFSETS
	.align		4
.L_2178:
        /*00c8*/ 	.byte	0x04, 0x28
        /*00ca*/ 	.short	(.L_2180 - .L_2179)


	//   ....[0]....
.L_2179:
        /*00cc*/ 	.word	0x00001050


	//   ....[1]....
        /*00d0*/ 	.word	0x00001080


	//   ....[2]....
        /*00d4*/ 	.word	0x000010a0


	//   ....[3]....
        /*00d8*/ 	.word	0x000010c0


	//   ....[4]....
        /*00dc*/ 	.word	0x000010e0


	//   ....[5]....
        /*00e0*/ 	.word	0x00001410


	//   ....[6]....
        /*00e4*/ 	.word	0x00001430


	//   ....[7]....
        /*00e8*/ 	.word	0x00001450


	//   ....[8]....
        /*00ec*/ 	.word	0x00001470


	//   ....[9]....
        /*00f0*/ 	.word	0x00001490


	//   ....[10]....
        /*00f4*/ 	.word	0x00002680


	//   ....[11]....
        /*00f8*/ 	.word	0x000026b0


	//   ....[12]....
        /*00fc*/ 	.word	0x000026d0


	//   ....[13]....
        /*0100*/ 	.word	0x000026f0


	//   ....[14]....
        /*0104*/ 	.word	0x00002710


	//   ....[15]....
        /*0108*/ 	.word	0x00002a40


	//   ....[16]....
        /*010c*/ 	.word	0x00002a60


	//   ....[17]....
        /*0110*/ 	.word	0x00002a80


	//   ....[18]....
        /*0114*/ 	.word	0x00002aa0


	//   ....[19]....
        /*0118*/ 	.word	0x00002ac0


	//   ....[20]....
        /*011c*/ 	.word	0x00003210


	//   ....[21]....
        /*0120*/ 	.word	0x000032a0


	//   ....[22]....
        /*0124*/ 	.word	0x00003300


	//   ....[23]....
        /*0128*/ 	.word	0x00003360


	//   ....[24]....
        /*012c*/ 	.word	0x000033c0


	//   ....[25]....
        /*0130*/ 	.word	0x00003730


	//   ....[26]....
        /*0134*/ 	.word	0x00003790


	//   ....[27]....
        /*0138*/ 	.word	0x000037f0


	//   ....[28]....
        /*013c*/ 	.word	0x00003850


	//   ....[29]....
        /*0140*/ 	.word	0x000038b0


	//   ....[30]....
        /*0144*/ 	.word	0x00003930


	//   ....[31]....
        /*0148*/ 	.word	0x000039c0


	//   ....[32]....
        /*014c*/ 	.word	0x00003a20


	//   ....[33]....
        /*0150*/ 	.word	0x00003a80


	//   ....[34]....
        /*0154*/ 	.word	0x00003ae0


	//   ....[35]....
        /*0158*/ 	.word	0x00003e50


	//   ....[36]....
        /*015c*/ 	.word	0x00003eb0


	//   ....[37]....
        /*0160*/ 	.word	0x00003f10


	//   ....[38]....
        /*0164*/ 	.word	0x00003f70


	//   ....[39]....
        /*0168*/ 	.word	0x00003fd0


	//----- nvinfo : EIATTR_VRC_CTA_INIT_COUNT
	.align		4
.L_2180:
        /*016c*/ 	.byte	0x02, 0x4a
	.zero		1
	.zero		1


	//----- nvinfo : EIATTR_EXIT_INSTR_OFFSETS
	.align		4
        /*0170*/ 	.byte	0x04, 0x1c
        /*0172*/ 	.short	(.L_2182 - .L_2181)


	//   ....[0]....
.L_2181:
        /*0174*/ 	.word	0x00000330


	//   ....[1]....
        /*0178*/ 	.word	0x00001b70


	//   ....[2]....
        /*017c*/ 	.word	0x000031b0


	//----- nvinfo : EIATTR_MAX_THREADS
	.align		4
.L_2182:
        /*0180*/ 	.byte	0x04, 0x05
        /*0182*/ 	.short	(.L_2184 - .L_2183)
.L_2183:
        /*0184*/ 	.word	0x00000080
        /*0188*/ 	.word	0x00000001
        /*018c*/ 	.word	0x00000001


	//----- nvinfo : EIATTR_CRS_STACK_SIZE
	.align		4
.L_2184:
        /*0190*/ 	.byte	0x04, 0x1e
        /*0192*/ 	.short	(.L_2186 - .L_2185)
.L_2185:
        /*0194*/ 	.word	0x00000000


	//----- nvinfo : EIATTR_CBANK_PARAM_SIZE
	.align		4
.L_2186:
        /*0198*/ 	.byte	0x03, 0x19
        /*019a*/ 	.short	0x00e8


	//----- nvinfo : EIATTR_PARAM_CBANK
	.align		4
        /*019c*/ 	.byte	0x04, 0x0a
        /*019e*/ 	.short	(.L_2188 - .L_2187)
	.align		4
.L_2187:
        /*01a0*/ 	.word	index@(.nv.constant0._ZN10layer_norm13ln_fwd_kernelINS_13Kernel_traitsIf13__nv_bfloat16fS2_fjLj768ELj1ELj4ELj1ELj16ENS_18Kernel_traits_baseILj768EfS2_fS2_fjLj128EEEEELb0ELb0ELb0ELb1EEEvNS_9FwdParamsE)
        /*01a4*/ 	.short	0x0380
        /*01a6*/ 	.short	0x00e8


	//----- nvinfo : EIATTR_SW_WAR
	.align		4
.L_2188:
        /*01a8*/ 	.byte	0x04, 0x36
        /*01aa*/ 	.short	(.L_2190 - .L_2189)
.L_2189:
        /*01ac*/ 	.word	0x00000008
.L_2190:


//--------------------- .nv.info._ZN10layer_norm13ln_fwd_kernelINS_13Kernel_traitsIf13__nv_bfloat16fS2_fjLj768ELj1ELj4ELj1ELj16ENS_18Kernel_traits_baseILj768EfS2_fS2_fjLj128EEEEELb0ELb0ELb1ELb0EEEvNS_9FwdParamsE --------------------------
	.section	.nv.info._ZN10layer_norm13ln_fwd_kernelINS_13Kernel_traitsIf13__nv_bfloat16fS2_fjLj768ELj1ELj4ELj1ELj16ENS_18Kernel_traits_baseILj768EfS2_fS2_fjLj128EEEEELb0ELb0ELb1ELb0EEEvNS_9FwdParamsE,"",@"SHT_CUDA_INFO"
	.sectionflags	@""
	.align	4


	//----- nvinfo : EIATTR_CUDA_API_VERSION
	.align		4
        /*0000*/ 	.byte	0x04, 0x37
        /*0002*/ 	.short	(.L_2192 - .L_2191)
.L_2191:
        /*0004*/ 	.word	0x00000082


	//----- nvinfo : EIATTR_KPARAM_INFO
	.align		4
.L_2192:
        /*0008*/ 	.byte	0x04, 0x17
        /*000a*/ 	.short	(.L_2194 - .L_2193)
.L_2193:
        /*000c*/ 	.word	0x00000000
        /*0010*/ 	.short	0x0000
        /*0012*/ 	.short	0x0000
        /*0014*/ 	.byte	0x00, 0xf0, 0xa1, 0x03


	//----- nvinfo : EIATTR_SPARSE_MMA_MASK
	.align		4
.L_2194:
        /*0018*/ 	.byte	0x03, 0x50
        /*001a*/ 	.short	0x0000


	//----- nvinfo : EIATTR_MAXREG_COUNT
	.align		4
        /*001c*/ 	.byte	0x03, 0x1b
        /*001e*/ 	.short	0x00ff


	//----- nvinfo : EIATTR_MERCURY_ISA_VERSION
	.align		4
        /*0020*/ 	.byte	0x03, 0x5f
        /*0022*/ 	.short	0x0101


	//----- nvinfo : EIATTR_COOP_GROUP_MASK_REGIDS
	.align		4
        /*0024*/ 	.byte	0x04, 0x29
        /*0026*/ 	.short	(.L_2196 - .L_2195)


	//   ....[0]....
.L_2195:
        /*0028*/ 	.word	0xffffffff


	//   ....[1]....
        /*002c*/ 	.word	0xffffffff


	//   ....[2]....
        /*0030*/ 	.word	0xffffffff


	//   ....[3]....
        /*0034*/ 	.word	0xffffffff


	//   ....[4]....
        /*0038*/ 	.word	0xffffffff


	//   ....[5]....
        /*003c*/ 	.word	0xffffffff


	//   ....[6]....
        /*0040*/ 	.word	0xffffffff


	//   ....[7]....
        /*0044*/ 	.word	0xffffffff


	//   ....[8]....
        /*0048*/ 	.word	0xffffffff


	//   ....[9]....
        /*004c*/ 	.word	0xffffffff


	//   ....[10]....
        /*0050*/ 	.word	0x05000055


	//   ....[11]....
        /*0054*/ 	.word	0x05000055


	//   ....[12]....
        /*0058*/ 	.word	0x05000055


	//   ....[13]....
        /*005c*/ 	.word	0x05000055


	//   ....[14]....
        /*0060*/ 	.word	0x05000055


	//   ....[15]....
        /*0064*/ 	.word	0x05000055


	//   ....[16]....
        /*0068*/ 	.word	0x05000055


	//   ....[17]....
        /*006c*/ 	.word	0x05000055


	//   ....[18]....
        /*0070*/ 	.word	0x05000055


	//   ....[19]....
        /*0074*/ 	.word	0x05000055


	//----- nvinfo : EIATTR_COOP_GROUP_INSTR_OFFSETS
	.align		4
.L_2196:
        /*0078*/ 	.byte	0x04, 0x28
        /*007a*/ 	.short	(.L_2198 - .L_2197)


	//   ....[0]....
.L_2197:
        /*007c*/ 	.word	0x00001900


	//   ....[1]....
        /*0080*/ 	.word	0x00001930


	//   ....[2]....
        /*0084*/ 	.word	0x00001950


	//   ....[3]....
        /*0088*/ 	.word	0x00001970


	//   ....[4]....
        /*008c*/ 	.word	0x00001990


	//   ....[5]....
        /*0090*/ 	.word	0x00001cd0


	//   ....[6]....
        /*0094*/ 	.word	0x00001cf0


	//   ....[7]....
        /*0098*/ 	.word	0x00001d10


	//   ....[8]....
        /*009c*/ 	.word	0x00001d30


	//   ....[9]....
        /*00a0*/ 	.word	0x00001d50


	//   ....[10]....
        /*00a4*/ 	.word	0x000025e0


	//   ....[11]....
        /*00a8*/ 	.word	0x00002670


	//   ....[12]....
        /*00ac*/ 	.word	0x000026d0


	//   ....[13]....
        /*00b0*/ 	.word	0x00002730


	//   ....[14]....
        /*00b4*/ 	.word	0x00002790


	//   ....[15]....
        /*00b8*/ 	.word	0x00002b20


	//   ....[16]....
        /*00bc*/ 	.word	0x00002b80


	//   ....[17]....
        /*00c0*/ 	.word	0x00002bd0


	//   ....[18]....
        /*00c4*/ 	.word	0x00002c30


	//   ....[19]....
        /*00c8*/ 	.word	0x00002c90


	//----- nvinfo : EIATTR_VRC_CTA_INIT_COUNT
	.align		4
.L_2198:
        /*00cc*/ 	.byte	0x02, 0x4a
	.zero		1
	.zero		1


	//----- nvinfo : EIATTR_EXIT_INSTR_OFFSETS
	.align		4
        /*00d0*/ 	.byte	0x04, 0x1c
        /*00d2*/ 	.short	(.L_2200 - .L_2199)


	//   ....[0]....
.L_2199:
        /*00d4*/ 	.word	0x00000560


	//   ....[1]....
        /*00d8*/ 	.word	0x00002570


	//----- nvinfo : EIATTR_MAX_THREADS
	.align		4
.L_2200:
        /*00dc*/ 	.byte	0x04, 0x05
        /*00de*/ 	.short	(.L_2202 - .L_2201)
.L_2201:
        /*00e0*/ 	.word	0x00000080
        /*00e4*/ 	.word	0x00000001
        /*00e8*/ 	.word	0x00000001


	//----- nvinfo : EIATTR_CRS_STACK_SIZE
	.align		4
.L_2202:
        /*00ec*/ 	.byte	0x04, 0x1e
        /*00ee*/ 	.short	(.L_2204 - .L_2203)
.L_2203:
        /*00f0*/ 	.word	0x00000000


	//----- nvinfo : EIATTR_CBANK_PARAM_SIZE
	.align		4
.L_2204:
        /*00f4*/ 	.byte	0x03, 0x19
        /*00f6*/ 	.short	0x00e8


	//----- nvinfo : EIATTR_PARAM_CBANK
	.align		4
        /*00f8*/ 	.byte	0x04, 0x0a
        /*00fa*/ 	.short	(.L_2206 - .L_2205)
	.align		4
.L_2205:
        /*00fc*/ 	.word	index@(.nv.constant0._ZN10layer_norm13ln_fwd_kernelINS_13Kernel_traitsIf13__nv_bfloat16fS2_fjLj768ELj1ELj4ELj1ELj16ENS_18Kernel_traits_baseILj768EfS2_fS2_fjLj128EEEEELb0ELb0ELb1ELb0EEEvNS_9FwdParamsE)
        /*0100*/ 	.short	0x0380
        /*0102*/ 	.short	0x00e8


	//----- nvinfo : EIATTR_SW_WAR
	.align		4
.L_2206:
        /*0104*/ 	.byte	0x04, 0x36
        /*0106*/ 	.short	(.L_2208 - .L_2207)
.L_2207:
        /*0108*/ 	.word	0x00000008
.L_2208:


//--------------------- .nv.info._ZN10layer_norm13ln_fwd_kernelINS_13Kernel_traitsIf13__nv_bfloat16fS2_fjLj768ELj1ELj4ELj1ELj16ENS_18Kernel_traits_baseILj768EfS2_fS2_fjLj128EEEEELb0ELb0ELb1ELb1EEEvNS_9FwdParamsE --------------------------
	.section	.nv.info._ZN10layer_norm13ln_fwd_kernelINS_13Kernel_traitsIf13__nv_bfloat16fS2_fjLj768ELj1ELj4ELj1ELj16ENS_18Kernel_traits_baseILj768EfS2_fS2_fjLj128EEEEELb0ELb0ELb1ELb1EEEvNS_9FwdParamsE,"",@"SHT_CUDA_INFO"
	.sectionflags	@""
	.align	4


	//----- nvinfo : EIATTR_CUDA_API_VERSION
	.align		4
        /*0000*/ 	.byte	0x04, 0x37
        /*0002*/ 	.short	(.L_2210 - .L_2209)
.L_2209:
        /*0004*/ 	.word	0x00000082


	//----- nvinfo : EIATTR_KPARAM_INFO
	.align		4
.L_2210:
        /*0008*/ 	.byte	0x04, 0x17
        /*000a*/ 	.short	(.L_2212 - .L_2211)
.L_2211:
        /*000c*/ 	.word	0x00000000
        /*0010*/ 	.short	0x0000
        /*0012*/ 	.short	0x0000
        /*0014*/ 	.byte	0x00, 0xf0, 0xa1, 0x03


	//----- nvinfo : EIATTR_SPARSE_MMA_MASK
	.align		4
.L_2212:
        /*0018*/ 	.byte	0x03, 0x50
        /*001a*/ 	.short	0x0000


	//----- nvinfo : EIATTR_MAXREG_COUNT
	.align		4
        /*001c*/ 	.byte	0x03, 0x1b
        /*001e*/ 	.short	0x00ff


	//----- nvinfo : EIATTR_MERCURY_ISA_VERSION
	.align		4
        /*0020*/ 	.byte	0x03, 0x5f
        /*0022*/ 	.short	0x0101


	//----- nvinfo : EIATTR_COOP_GROUP_MASK_REGIDS
	.align		4
        /*0024*/ 	.byte	0x04, 0x29
        /*0026*/ 	.short	(.L_2214 - .L_2213)


	//   ....[0]....
.L_2213:
        /*0028*/ 	.word	0xffffffff


	//   ....[1]....
        /*002c*/ 	.word	0xffffffff


	//   ....[2]....
        /*0030*/ 	.word	0xffffffff


	//   ....[3]....
        /*0034*/ 	.word	0xffffffff


	//   ....[4]....
        /*0038*/ 	.word	0xffffffff


	//   ....[5]....
        /*003c*/ 	.word	0xffffffff


	//   ....[6]....
        /*0040*/ 	.word	0xffffffff


	//   ....[7]....
        /*0044*/ 	.word	0xffffffff


	//   ....[8]....
        /*0048*/ 	.word	0xffffffff


	//   ....[9]....
        /*004c*/ 	.word	0xffffffff


	//   ....[10]....
        /*0050*/ 	.word	0x05000054


	//   ....[11]....
        /*0054*/ 	.word	0x05000054


	//   ....[12]....
        /*0058*/ 	.word	0x05000054


	//   ....[13]....
        /*005c*/ 	.word	0x05000054


	//   ....[14]....
        /*0060*/ 	.word	0x05000054


	//   ....[15]....
        /*0064*/ 	.word	0x05000054


	//   ....[16]....
        /*0068*/ 	.word	0x05000054


	//   ....[17]....
        /*006c*/ 	.word	0x05000054


	//   ....[18]....
        /*0070*/ 	.word	0x05000054


	//   ....[19]....
        /*0074*/ 	.word	0x05000054


	//----- nvinfo : EIATTR_COOP_GROUP_INSTR_OFFSETS
	.align		4
.L_2214:
        /*0078*/ 	.byte	0x04, 0x28
        /*007a*/ 	.short	(.L_2216 - .L_2215)


	//   ....[0]....
.L_2215:
        /*007c*/ 	.word	0x00001540


	//   ....[1]....
        /*0080*/ 	.word	0x00001560


	//   ....[2]....
        /*0084*/ 	.word	0x00001580


	//   ....[3]....
        /*0088*/ 	.word	0x000015b0


	//   ....[4]....
        /*008c*/ 	.word	0x000015d0


	//   ....[5]....
        /*0090*/ 	.word	0x00001900


	//   ....[6]....
        /*0094*/ 	.word	0x00001920


	//   ....[7]....
        /*0098*/ 	.word	0x00001940


	//   ....[8]....
        /*009c*/ 	.word	0x00001960


	//   ....[9]....
        /*00a0*/ 	.word	0x00001980


	//   ....[10]....
        /*00a4*/ 	.word	0x00002180


	//   ....[11]....
        /*00a8*/ 	.word	0x00002220


	//   ....[12]....
        /*00ac*/ 	.word	0x00002290


	//   ....[13]....
        /*00b0*/ 	.word	0x00002310


	//   ....[14]....
        /*00b4*/ 	.word	0x00002380


	//   ....[15]....
        /*00b8*/ 	.word	0x00002700


	//   ....[16]....
        /*00bc*/ 	.word	0x00002770


	//   ....[17]....
        /*00c0*/ 	.word	0x000027e0


	//   ....[18]....
        /*00c4*/ 	.word	0x00002850


	//   ....[19]....
        /*00c8*/ 	.word	0x000028c0


	//----- nvinfo : EIATTR_VRC_CTA_INIT_COUNT
	.align		4
.L_2216:
        /*00cc*/ 	.byte	0x02, 0x4a
	.zero		1
	.zero		1


	//----- nvinfo : EIATTR_EXIT_INSTR_OFFSETS
	.align		4
        /*00d0*/ 	.byte	0x04, 0x1c
        /*00d2*/ 	.short	(.L_2218 - .L_2217)


	//   ....[0]....
.L_2217:
        /*00d4*/ 	.word	0x00000360


	//   ....[1]....
        /*00d8*/ 	.word	0x00002110


	//----- nvinfo : EIATTR_MAX_THREADS
	.align		4
.L_2218:
        /*00dc*/ 	.byte	0x04, 0x05
        /*00de*/ 	.short	(.L_2220 - .L_2219)
.L_2219:
        /*00e0*/ 	.word	0x00000080
        /*00e4*/ 	.word	0x00000001
        /*00e8*/ 	.word	0x00000001


	//----- nvinfo : EIATTR_CRS_STACK_SIZE
	.align		4
.L_2220:
        /*00ec*/ 	.byte	0x04, 0x1e
        /*00ee*/ 	.short	(.L_2222 - .L_2221)
.L_2221:
        /*00f0*/ 	.word	0x00000000


	//----- nvinfo : EIATTR_CBANK_PARAM_SIZE
	.align		4
.L_2222:
        /*00f4*/ 	.byte	0x03, 0x19
        /*00f6*/ 	.short	0x00e8


	//----- nvinfo : EIATTR_PARAM_CBANK
	.align		4
        /*00f8*/ 	.byte	0x04, 0x0a
        /*00fa*/ 	.short	(.L_2224 - .L_2223)
	.align		4
.L_2223:
        /*00fc*/ 	.word	index@(.nv.constant0._ZN10layer_norm13ln_fwd_kernelINS_13Kernel_traitsIf13__nv_bfloat16fS2_fjLj768ELj1ELj4ELj1ELj16ENS_18Kernel_traits_baseILj768EfS2_fS2_fjLj128EEEEELb0ELb0ELb1ELb1EEEvNS_9FwdParamsE)
        /*0100*/ 	.short	0x0380
        /*0102*/ 	.short	0x00e8


	//----- nvinfo : EIATTR_SW_WAR
	.align		4
.L_2224:
        /*0104*/ 	.byte	0x04, 0x36
        /*0106*/ 	.short	(.L_2226 - .L_2225)
.L_2225:
        /*0108*/ 	.word	0x00000008
.L_2226:


//--------------------- .nv.info._ZN10layer_norm13ln_fwd_kernelINS_13Kernel_traitsIf13__nv_bfloat16fS2_fjLj768ELj1ELj4ELj1ELj16ENS_18Kernel_traits_baseILj768EfS2_fS2_fjLj128EEEEELb0ELb1ELb0ELb0EEEvNS_9FwdParamsE --------------------------
	.section	.nv.info._ZN10layer_norm13ln_fwd_kernelINS_13Kernel_traitsIf13__nv_bfloat16fS2_fjLj768ELj1ELj4ELj1ELj16ENS_18Kernel_traits_baseILj768EfS2_fS2_fjLj128EEEEELb0ELb1ELb0ELb0EEEvNS_9FwdParamsE,"",@"SHT_CUDA_INFO"
	.sectionflags	@""
	.align	4


	//----- nvinfo : EIATTR_CUDA_API_VERSION
	.align		4
        /*0000*/ 	.byte	0x04, 0x37
        /*0002*/ 	.short	(.L_2228 - .L_2227)
.L_2227:
        /*0004*/ 	.word	0x00000082


	//----- nvinfo : EIATTR_KPARAM_INFO
	.align		4
.L_2228:
        /*0008*/ 	.byte	0x04, 0x17
        /*000a*/ 	.short	(.L_2230 - .L_2229)
.L_2229:
        /*000c*/ 	.word	0x00000000
        /*0010*/ 	.short	0x0000
        /*0012*/ 	.short	0x0000
        /*0014*/ 	.byte	0x00, 0xf0, 0xa1, 0x03


	//----- nvinfo : EIATTR_SPARSE_MMA_MASK
	.align		4
.L_2230:
        /*0018*/ 	.byte	0x03, 0x50
        /*001a*/ 	.short	0x0000


	//----- nvinfo : EIATTR_MAXREG_COUNT
	.align		4
        /*001c*/ 	.byte	0x03, 0x1b
        /*001e*/ 	.short	0x00ff


	//----- nvinfo : EIATTR_MERCURY_ISA_VERSION
	.align		4
        /*0020*/ 	.byte	0x03, 0x5f
        /*0022*/ 	.short	0x0101


	//----- nvinfo : EIATTR_COOP_GROUP_MASK_REGIDS
	.align		4
        /*0024*/ 	.byte	0x04, 0x29
        /*0026*/ 	.short	(.L_2232 - .L_2231)


	//   ....[0]....
.L_2231:
        /*0028*/ 	.word	0xffffffff


	//   ....[1]....
        /*002c*/ 	.word	0xffffffff


	//   ....[2]....
        /*0030*/ 	.word	0xffffffff


	//   ....[3]....
        /*0034*/ 	.word	0xffffffff


	//   ....[4]....
        /*0038*/ 	.word	0xffffffff


	//   ....[5]....
        /*003c*/ 	.word	0xffffffff


	//   ....[6]....
        /*0040*/ 	.word	0xffffffff


	//   ....[7]....
        /*0044*/ 	.word	0xffffffff


	//   ....[8]....
        /*0048*/ 	.word	0xffffffff


	//   ....[9]....
        /*004c*/ 	.word	0xffffffff


	//   ....[10]....
        /*0050*/ 	.word	0x05000076


	//   ....[11]....
        /*0054*/ 	.word	0x05000076


	//   ....[12]....
        /*0058*/ 	.word	0x05000076


	//   ....[13]....
        /*005c*/ 	.word	0x05000076


	//   ....[14]....
        /*0060*/ 	.word	0x05000076


	//   ....[15]....
        /*0064*/ 	.word	0x05000076


	//   ....[16]....
        /*0068*/ 	.word	0x05000076


	//   ....[17]....
        /*006c*/ 	.word	0x05000076


	//   ....[18]....
        /*0070*/ 	.word	0x05000076


	//   ....[19]....
        /*0074*/ 	.word	0x05000076


	//----- nvinfo : EIATTR_COOP_GROUP_INSTR_OFFSETS
	.align		4
.L_2232:
        /*0078*/ 	.byte	0x04, 0x28
        /*007a*/ 	.short	(.L_2234 - .L_2233)


	//   ....[0]....
.L_2233:
        /*007c*/ 	.word	0x000017f0


	//   ....[1]....
        /*0080*/ 	.word	0x00001810


	//   ....[2]....
        /*0084*/ 	.word	0x00001830


	//   ....[3]....
        /*0088*/ 	.word	0x00001860


	//   ....[4]....
        /*008c*/ 	.word	0x00001880


	//   ....[5]....
        /*0090*/ 	.word	0x00001bc0


	//   ....[6]....
        /*0094*/ 	.word	0x00001be0


	//   ....[7]....
        /*0098*/ 	.word	0x00001c00


	//   ....[8]....
        /*009c*/ 	.word	0x00001c20


	//   ....[9]....
        /*00a0*/ 	.word	0x00001c40


	//   ....[10]....
        /*00a4*/ 	.word	0x00002470


	//   ....[11]....
        /*00a8*/ 	.word	0x00002510


	//   ....[12]....
        /*00ac*/ 	.word	0x00002580


	//   ....[13]....
        /*00b0*/ 	.word	0x00002600


	//   ....[14]....
        /*00b4*/ 	.word	0x00002670


	//   ....[15]....
        /*00b8*/ 	.word	0x000029f0


	//   ....[16]....
        /*00bc*/ 	.word	0x00002a60


	//   ....[17]....
        /*00c0*/ 	.word	0x00002ad0


	//   ....[18]....
        /*00c4*/ 	.word	0x00002b40


	//   ....[19]....
        /*00c8*/ 	.word	0x00002bb0


	//----- nvinfo : EIATTR_VRC_CTA_INIT_COUNT
	.align		4
.L_2234:
        /*00cc*/ 	.byte	0x02, 0x4a
	.zero		1
	.zero		1


	//----- nvinfo : EIATTR_EXIT_INSTR_OFFSETS
	.align		4
        /*00d0*/ 	.byte	0x04, 0x1c
        /*00d2*/ 	.short	(.L_2236 - .L_2235)


	//   ....[0]....
.L_2235:
        /*00d4*/ 	.word	0x000006b0


	//   ....[1]....
        /*00d8*/ 	.word	0x00002400


	//----- nvinfo : EIATTR_MAX_THREADS
	.align		4
.L_2236:
        /*00dc*/ 	.byte	0x04, 0x05
        /*00de*/ 	.short	(.L_2238 - .L_2237)
.L_2237:
        /*00e0*/ 	.word	0x00000080
        /*00e4*/ 	.word	0x00000001
        /*00e8*/ 	.word	0x00000001


	//----- nvinfo : EIATTR_CRS_STACK_SIZE
	.align		4
.L_2238:
        /*00ec*/ 	.byte	0x04, 0x1e
        /*00ee*/ 	.short	(.L_2240 - .L_2239)
.L_2239:
        /*00f0*/ 	.word	0x00000000


	//----- nvinfo : EIATTR_CBANK_PARAM_SIZE
	.align		4
.L_2240:
        /*00f4*/ 	.byte	0x03, 0x19
        /*00f6*/ 	.short	0x00e8


	//----- nvinfo : EIATTR_PARAM_CBANK
	.align		4
        /*00f8*/ 	.byte	0x04, 0x0a
        /*00fa*/ 	.short	(.L_2242 - .L_2241)
	.align		4
.L_2241:
        /*00fc*/ 	.word	index@(.nv.constant0._ZN10layer_norm13ln_fwd_kernelINS_13Kernel_traitsIf13__nv_bfloat16fS2_fjLj768ELj1ELj4ELj1ELj16ENS_18Kernel_traits_baseILj768EfS2_fS2_fjLj128EEEEELb0ELb1ELb0ELb0EEEvNS_9FwdParamsE)
        /*0100*/ 	.short	0x0380
        /*0102*/ 	.short	0x00e8


	//----- nvinfo : EIATTR_SW_WAR
	.align		4
.L_2242:
        /*0104*/ 	.byte	0x04, 0x36
        /*0106*/ 	.short	(.L_2244 - .L_2243)
.L_2243:
        /*0108*/ 	.word	0x00000008
.L_2244:


//--------------------- .nv.info._ZN10layer_norm13ln_fwd_kernelINS_13Kernel_traitsIf13__nv_bfloat16fS2_fjLj768ELj1ELj4ELj1ELj16ENS_18Kernel_traits_baseILj768EfS2_fS2_fjLj128EEEEELb0ELb1ELb0ELb1EEEvNS_9FwdParamsE --------------------------
	.section	.nv.info._ZN10layer_norm13ln_fwd_kernelINS_13Kernel_traitsIf13__nv_bfloat16fS2_fjLj768ELj1ELj4ELj1ELj16ENS_18Kernel_traits_baseILj768EfS2_fS2_fjLj128EEEEELb0ELb1ELb0ELb1EEEvNS_9FwdParamsE,"",@"SHT_CUDA_INFO"
	.sectionflags	@""
	.align	4


	//----- nvinfo : EIATTR_CUDA_API_VERSION
	.align		4
        /*0000*/ 	.byte	0x04, 0x37
        /*0002*/ 	.short	(.L_2246 - .L_2245)
.L_2245:
        /*0004*/ 	.word	0x00000082


	//----- nvinfo : EIATTR_KPARAM_INFO
	.align		4
.L_2246:
        /*0008*/ 	.byte	0x04, 0x17
        /*000a*/ 	.short	(.L_2248 - .L_2247)
.L_2247:
        /*000c*/ 	.word	0x00000000
        /*0010*/ 	.short	0x0000
        /*0012*/ 	.short	0x0000
        /*0014*/ 	.byte	0x00, 0xf0, 0xa1, 0x03


	//----- nvinfo : EIATTR_SPARSE_MMA_MASK
	.align		4
.L_2248:
        /*0018*/ 	.byte	0x03, 0x50
        /*001a*/ 	.short	0x0000


	//----- nvinfo : EIATTR_MAXREG_COUNT
	.align		4
        /*001c*/ 	.byte	0x03, 0x1b
        /*001e*/ 	.short	0x00ff


	//----- nvinfo : EIATTR_MERCURY_ISA_VERSION
	.align		4
        /*0020*/ 	.byte	0x03, 0x5f
        /*0022*/ 	.short	0x0101


	//----- nvinfo : EIATTR_COOP_GROUP_MASK_REGIDS
	.align		4
        /*0024*/ 	.byte	0x04, 0x29
        /*0026*/ 	.short	(.L_2250 - .L_2249)


	//   ....[0]....
.L_2249:
        /*0028*/ 	.word	0xffffffff


	//   ....[1]....
        /*002c*/ 	.word	0xffffffff


	//   ....[2]....
        /*0030*/ 	.word	0xffffffff


	//   ....[3]....
        /*0034*/ 	.word	0xffffffff


	//   ....[4]....
        /*0038*/ 	.word	0xffffffff


	//   ....[5]....
        /*003c*/ 	.word	0xffffffff


	//   ....[6]....
        /*0040*/ 	.word	0xffffffff


	//   ....[7]....
        /*0044*/ 	.word	0xffffffff


	//   ....[8]....
        /*0048*/ 	.word	0xffffffff


	//   ....[9]....
        /*004c*/ 	.word	0xffffffff


	//   ....[10]....
        /*0050*/ 	.word	0x05000077


	//   ....[11]....
        /*0054*/ 	.word	0x05000077


	//   ....[12]....
        /*0058*/ 	.word	0x05000077


	//   ....[13]....
        /*005c*/ 	.word	0x05000077


	//   ....[14]....
        /*0060*/ 	.word	0x05000077


	//   ....[15]....
        /*0064*/ 	.word	0x05000077


	//   ....[16]....
        /*0068*/ 	.word	0x05000077


	//   ....[17]....
        /*006c*/ 	.word	0x05000077


	//   ....[18]....
        /*0070*/ 	.word	0x05000077


	//   ....[19]....
        /*0074*/ 	.word	0x05000077


	//----- nvinfo : EIATTR_COOP_GROUP_INSTR_OFFSETS
	.align		4
.L_2250:
        /*0078*/ 	.byte	0x04, 0x28
        /*007a*/ 	.short	(.L_2252 - .L_2251)


	//   ....[0]....
.L_2251:
        /*007c*/ 	.word	0x000013f0


	//   ....[1]....
        /*0080*/ 	.word	0x00001410


	//   ....[2]....
        /*0084*/ 	.word	0x00001430


	//   ....[3]....
        /*0088*/ 	.word	0x00001460


	//   ....[4]....
        /*008c*/ 	.word	0x00001480


	//   ....[5]....
        /*0090*/ 	.word	0x000017b0


	//   ....[6]....
        /*0094*/ 	.word	0x000017d0


	//   ....[7]....
        /*0098*/ 	.word	0x000017f0


	//   ....[8]....
        /*009c*/ 	.word	0x00001810


	//   ....[9]....
        /*00a0*/ 	.word	0x00001830


	//   ....[10]....
        /*00a4*/ 	.word	0x00001f70


	//   ....[11]....
        /*00a8*/ 	.word	0x00002010


	//   ....[12]....
        /*00ac*/ 	.word	0x00002080


	//   ....[13]....
        /*00b0*/ 	.word	0x00002100


	//   ....[14]....
        /*00b4*/ 	.word	0x00002170


	//   ....[15]....
        /*00b8*/ 	.word	0x000024e0


	//   ....[16]....
        /*00bc*/ 	.word	0x00002550


	//   ....[17]....
        /*00c0*/ 	.word	0x000025c0


	//   ....[18]....
        /*00c4*/ 	.word	0x00002630


	//   ....[19]....
        /*00c8*/ 	.word	0x000026a0


	//----- nvinfo : EIATTR_VRC_CTA_INIT_COUNT
	.align		4
.L_2252:
        /*00cc*/ 	.byte	0x02, 0x4a
	.zero		1
	.zero		1


	//----- nvinfo : EIATTR_EXIT_INSTR_OFFSETS
	.align		4
        /*00d0*/ 	.byte	0x04, 0x1c
        /*00d2*/ 	.short	(.L_2254 - .L_2253)


	//   ....[0]....
.L_2253:
        /*00d4*/ 	.word	0x00000430


	//   ....[1]....
        /*00d8*/ 	.word	0x00001f00


	//----- nvinfo : EIATTR_MAX_THREADS
	.align		4
.L_2254:
        /*00dc*/ 	.byte	0x04, 0x05
        /*00de*/ 	.short	(.L_2256 - .L_2255)
.L_2255:
        /*00e0*/ 	.word	0x00000080
        /*00e4*/ 	.word	0x00000001
        /*00e8*/ 	.word	0x00000001


	//----- nvinfo : EIATTR_CRS_STACK_SIZE
	.align		4
.L_2256:
        /*00ec*/ 	.byte	0x04, 0x1e
        /*00ee*/ 	.short	(.L_2258 - .L_2257)
.L_2257:
        /*00f0*/ 	.word	0x00000000


	//----- nvinfo : EIATTR_CBANK_PARAM_SIZE
	.align		4
.L_2258:
        /*00f4*/ 	.byte	0x03, 0x19
        /*00f6*/ 	.short	0x00e8


	//----- nvinfo : EIATTR_PARAM_CBANK
	.align		4
        /*00f8*/ 	.byte	0x04, 0x0a
        /*00fa*/ 	.short	(.L_2260 - .L_2259)
	.align		4
.L_2259:
        /*00fc*/ 	.word	index@(.nv.constant0._ZN10layer_norm13ln_fwd_kernelINS_13Kernel_traitsIf13__nv_bfloat16fS2_fjLj768ELj1ELj4ELj1ELj16ENS_18Kernel_traits_baseILj768EfS2_fS2_fjLj128EEEEELb0ELb1ELb0ELb1EEEvNS_9FwdParamsE)
        /*0100*/ 	.short	0x0380
        /*0102*/ 	.short	0x00e8


	//----- nvinfo : EIATTR_SW_WAR
	.align		4
.L_2260:
        /*0104*/ 	.byte	0x04, 0x36
        /*0106*/ 	.short	(.L_2262 - .L_2261)
.L_2261:
        /*0108*/ 	.word	0x00000008
.L_2262:


//--------------------- .nv.info._ZN10layer_norm13ln_fwd_kernelINS_13Kernel_traitsIf13__nv_bfloat16fS2_fjLj768ELj1ELj4ELj1ELj16ENS_18Kernel_traits_baseILj768EfS2_fS2_fjLj128EEEEELb0ELb1ELb1ELb0EEEvNS_9FwdParamsE --------------------------
	.section	.nv.info._ZN10layer_norm13ln_fwd_kernelINS_13Kernel_traitsIf13__nv_bfloat16fS2_fjLj768ELj1ELj4ELj1ELj16ENS_18Kernel_traits_baseILj768EfS2_fS2_fjLj128EEEEELb0ELb1ELb1ELb0EEEvNS_9FwdParamsE,"",@"SHT_CUDA_INFO"
	.sectionflags	@""
	.align	4


	//----- nvinfo : EIATTR_CUDA_API_VERSION
	.align		4
        /*0000*/ 	.byte	0x04, 0x37
        /*0002*/ 	.short	(.L_2264 - .L_2263)
.L_2263:
        /*0004*/ 	.word	0x00000082


	//----- nvinfo : EIATTR_KPARAM_INFO
	.align		4
.L_2264:
        /*0008*/ 	.byte	0x04, 0x17
        /*000a*/ 	.short	(.L_2266 - .L_2265)
.L_2265:
        /*000c*/ 	.word	0x00000000
        /*0010*/ 	.short	0x0000
        /*0012*/ 	.short	0x0000
        /*0014*/ 	.byte	0x00, 0xf0, 0xa1, 0x03


	//----- nvinfo : EIATTR_SPARSE_MMA_MASK
	.align		4
.L_2266:
        /*0018*/ 	.byte	0x03, 0x50
        /*001a*/ 	.short	0x0000


	//----- nvinfo : EIATTR_MAXREG_COUNT
	.align		4
        /*001c*/ 	.byte	0x03, 0x1b
        /*001e*/ 	.short	0x00ff


	//----- nvinfo : EIATTR_MERCURY_ISA_VERSION
	.align		4
        /*0020*/ 	.byte	0x03, 0x5f
        /*0022*/ 	.short	0x0101


	//----- nvinfo : EIATTR_COOP_GROUP_MASK_REGIDS
	.align		4
        /*0024*/ 	.byte	0x04, 0x29
        /*0026*/ 	.short	(.L_2268 - .L_2267)


	//   ....[0]....
.L_2267:
        /*0028*/ 	.word	0xffffffff


	//   ....[1]....
        /*002c*/ 	.word	0xffffffff


	//   ....[2]....
        /*0030*/ 	.word	0xffffffff


	//   ....[3]....
        /*0034*/ 	.word	0xffffffff


	//   ....[4]....
        /*0038*/ 	.word	0xffffffff


	//   ....[5]....
        /*003c*/ 	.word	0xffffffff


	//   ....[6]....
        /*0040*/ 	.word	0xffffffff


	//   ....[7]....
        /*0044*/ 	.word	0xffffffff


	//   ....[8]....
        /*0048*/ 	.word	0xffffffff


	//   ....[9]....
        /*004c*/ 	.word	0xffffffff


	//   ....[10]....
        /*0050*/ 	.word	0x05000076


	//   ....[11]....
        /*0054*/ 	.word	0x05000076


	//   ....[12]....
        /*0058*/ 	.word	0x05000076


	//   ....[13]....
        /*005c*/ 	.word	0x05000076


	//   ....[14]....
        /*0060*/ 	.word	0x05000076


	//   ....[15]....
        /*0064*/ 	.word	0x05000076


	//   ....[16]....
        /*0068*/ 	.word	0x05000076


	//   ....[17]....
        /*006c*/ 	.word	0x05000076


	//   ....[18]....
        /*0070*/ 	.word	0x05000076


	//   ....[19]....
        /*0074*/ 	.word	0x05000076


	//----- nvinfo : EIATTR_COOP_GROUP_INSTR_OFFSETS
	.align		4
.L_2268:
        /*0078*/ 	.byte	0x04, 0x28
        /*007a*/ 	.short	(.L_2270 - .L_2269)


	//   ....[0]....
.L_2269:
        /*007c*/ 	.word	0x00001ee0


	//   ....[1]....
        /*0080*/ 	.word	0x00001f10


	//   ....[2]....
        /*0084*/ 	.word	0x00001f30


	//   ....[3]....
        /*0088*/ 	.word	0x00001f50


	//   ....[4]....
        /*008c*/ 	.word	0x00001f70


	//   ....[5]....
        /*0090*/ 	.word	0x000022b0


	//   ....[6]....
        /*0094*/ 	.word	0x000022d0


	//   ....[7]....
        /*0098*/ 	.word	0x000022f0


	//   ....[8]....
        /*009c*/ 	.word	0x00002310


	//   ....[9]....
        /*00a0*/ 	.word	0x00002330


	//   ....[10]....
        /*00a4*/ 	.word	0x00002bc0


	//   ....[11]....
        /*00a8*/ 	.word	0x00002c60


	//   ....[12]....
        /*00ac*/ 	.word	0x00002cc0


	//   ....[13]....
        /*00b0*/ 	.word	0x00002d20


	//   ....[14]....
        /*00b4*/ 	.word	0x00002d70


	//   ....[15]....
        /*00b8*/ 	.word	0x00003100


	//   ....[16]....
        /*00bc*/ 	.word	0x00003160


	//   ....[17]....
        /*00c0*/ 	.word	0x000031c0


	//   ....[18]....
        /*00c4*/ 	.word	0x00003220


	//   ....[19]....
        /*00c8*/ 	.word	0x00003280


	//----- nvinfo : EIATTR_VRC_CTA_INIT_COUNT
	.align		4
.L_2270:
        /*00cc*/ 	.byte	0x02, 0x4a
	.zero		1
	.zero		1


	//----- nvinfo : EIATTR_EXIT_INSTR_OFFSETS
	.align		4
        /*00d0*/ 	.byte	0x04, 0x1c
        /*00d2*/ 	.short	(.L_2272 - .L_2271)


	//   ....[0]....
.L_2271:
        /*00d4*/ 	.word	0x000006f0


	//   ....[1]....
        /*00d8*/ 	.word	0x00002b50


	//----- nvinfo : EIATTR_MAX_THREADS
	.align		4
.L_2272:
        /*00dc*/ 	.byte	0x04, 0x05
        /*00de*/ 	.short	(.L_2274 - .L_2273)
.L_2273:
        /*00e0*/ 	.word	0x00000080
        /*00e4*/ 	.word	0x00000001
        /*00e8*/ 	.word	0x00000001


	//----- nvinfo : EIATTR_CRS_STACK_SIZE
	.align		4
.L_2274:
        /*00ec*/ 	.byte	0x04, 0x1e
        /*00ee*/ 	.short	(.L_2276 - .L_2275)
.L_2275:
        /*00f0*/ 	.word	0x00000000


	//----- nvinfo : EIATTR_CBANK_PARAM_SIZE
	.align		4
.L_2276:
        /*00f4*/ 	.byte	0x03, 0x19
        /*00f6*/ 	.short	0x00e8


	//----- nvinfo : EIATTR_PARAM_CBANK
	.align		4
        /*00f8*/ 	.byte	0x04, 0x0a
        /*00fa*/ 	.short	(.L_2278 - .L_2277)
	.align		4
.L_2277:
        /*00fc*/ 	.word	index@(.nv.constant0._ZN10layer_norm13ln_fwd_kernelINS_13Kernel_traitsIf13__nv_bfloat16fS2_fjLj768ELj1ELj4ELj1ELj16ENS_18Kernel_traits_baseILj768EfS2_fS2_fjLj128EEEEELb0ELb1ELb1ELb0EEEvNS_9FwdParamsE)
        /*0100*/ 	.short	0x0380
        /*0102*/ 	.short	0x00e8


	//----- nvinfo : EIATTR_SW_WAR
	.align		4
.L_2278:
        /*0104*/ 	.byte	0x04, 0x36
        /*0106*/ 	.short	(.L_2280 - .L_2279)
.L_2279:
        /*0108*/ 	.word	0x00000008
.L_2280:


//--------------------- .nv.info._ZN10layer_norm13ln_fwd_kernelINS_13Kernel_traitsIf13__nv_bfloat16fS2_fjLj768ELj1ELj4ELj1ELj16ENS_18Kernel_traits_baseILj768EfS2_fS2_fjLj128EEEEELb0ELb1ELb1ELb1EEEvNS_9FwdParamsE --------------------------
	.section	.nv.info._ZN10layer_norm13ln_fwd_kernelINS_13Kernel_traitsIf13__nv_bfloat16fS2_fjLj768ELj1ELj4ELj1ELj16ENS_18Kernel_traits_baseILj768EfS2_fS2_fjLj128EEEEELb0ELb1ELb1ELb1EEEvNS_9FwdParamsE,"",@"SHT_CUDA_INFO"
	.sectionflags	@""
	.align	4


	//----- nvinfo : EIATTR_CUDA_API_VERSION
	.align		4
        /*0000*/ 	.byte	0x04, 0x37
        /*0002*/ 	.short	(.L_2282 - .L_2281)
.L_2281:
        /*0004*/ 	.word	0x00000082


	//----- nvinfo : EIATTR_KPARAM_INFO
	.align		4
.L_2282:
        /*0008*/ 	.byte	0x04, 0x17
        /*000a*/ 	.short	(.L_2284 - .L_2283)
.L_2283:
        /*000c*/ 	.word	0x00000000
        /*0010*/ 	.short	0x0000
        /*0012*/ 	.short	0x0000
        /*0014*/ 	.byte	0x00, 0xf0, 0xa1, 0x03


	//----- nvinfo : EIATTR_SPARSE_MMA_MASK
	.align		4
.L_2284:
        /*0018*/ 	.byte	0x03, 0x50
        /*001a*/ 	.short	0x0000


	//----- nvinfo : EIATTR_MAXREG_COUNT
	.align		4
        /*001c*/ 	.byte	0x03, 0x1b
        /*001e*/ 	.short	0x00ff


	//----- nvinfo : EIATTR_MERCURY_ISA_VERSION
	.align		4
        /*0020*/ 	.byte	0x03, 0x5f
        /*0022*/ 	.short	0x0101


	//----- nvinfo : EIATTR_COOP_GROUP_MASK_REGIDS
	.align		4
        /*0024*/ 	.byte	0x04, 0x29
        /*0026*/ 	.short	(.L_2286 - .L_2285)


	//   ....[0]....
.L_2285:
        /*0028*/ 	.word	0xffffffff


	//   ....[1]....
        /*002c*/ 	.word	0xffffffff


	//   ....[2]....
        /*0030*/ 	.word	0xffffffff


	//   ....[3]....
        /*0034*/ 	.word	0xffffffff


	//   ....[4]....
        /*0038*/ 	.word	0xffffffff


	//   ....[5]....
        /*003c*/ 	.word	0xffffffff


	//   ....[6]....
        /*0040*/ 	.word	0xffffffff


	//   ....[7]....
        /*0044*/ 	.word	0xffffffff


	//   ....[8]....
        /*0048*/ 	.word	0xffffffff


	//   ....[9]....
        /*004c*/ 	.word	0xffffffff


	//   ....[10]....
        /*0050*/ 	.word	0x05000074


	//   ....[11]....
        /*0054*/ 	.word	0x05000074


	//   ....[12]....
        /*0058*/ 	.word	0x05000074


	//   ....[13]....
        /*005c*/ 	.word	0x05000074


	//   ....[14]....
        /*0060*/ 	.word	0x05000074


	//   ....[15]....
        /*0064*/ 	.word	0x05000074


	//   ....[16]....
        /*0068*/ 	.word	0x05000074


	//   ....[17]....
        /*006c*/ 	.word	0x05000074


	//   ....[18]....
        /*0070*/ 	.word	0x05000074


	//   ....[19]....
        /*0074*/ 	.word	0x05000074


	//----- nvinfo : EIATTR_COOP_GROUP_INSTR_OFFSETS
	.align		4
.L_2286:
        /*0078*/ 	.byte	0x04, 0x28
        /*007a*/ 	.short	(.L_2288 - .L_2287)


	//   ....[0]....
.L_2287:
        /*007c*/ 	.word	0x00001a70


	//   ....[1]....
        /*0080*/ 	.word	0x00001aa0


	//   ....[2]....
        /*0084*/ 	.word	0x00001ac0


	//   ....[3]....
        /*0088*/ 	.word	0x00001ae0


	//   ....[4]....
        /*008c*/ 	.word	0x00001b00


	//   ....[5]....
        /*0090*/ 	.word	0x00001e30


	//   ....[6]....
        /*0094*/ 	.word	0x00001e50


	//   ....[7]....
        /*0098*/ 	.word	0x00001e70


	//   ....[8]....
        /*009c*/ 	.word	0x00001e90


	//   ....[9]....
        /*00a0*/ 	.word	0x00001eb0


	//   ....[10]....
        /*00a4*/ 	.word	0x000026b0


	//   ....[11]....
        /*00a8*/ 	.word	0x00002760


	//   ....[12]....
        /*00ac*/ 	.word	0x000027d0


	//   ....[13]....
        /*00b0*/ 	.word	0x00002840


	//   ....[14]....
        /*00b4*/ 	.word	0x000028b0


	//   ....[15]....
        /*00b8*/ 	.word	0x00002c40


	//   ....[16]....
        /*00bc*/ 	.word	0x00002cb0


	//   ....[17]....
        /*00c0*/ 	.word	0x00002d20


	//   ....[18]....
        /*00c4*/ 	.word	0x00002d90


	//   ....[19]....
        /*00c8*/ 	.word	0x00002e00


	//----- nvinfo : EIATTR_VRC_CTA_INIT_COUNT
	.align		4
.L_2288:
        /*00cc*/ 	.byte	0x02, 0x4a
	.zero		1
	.zero		1


	//----- nvinfo : EIATTR_EXIT_INSTR_OFFSETS
	.align		4
        /*00d0*/ 	.byte	0x04, 0x1c
        /*00d2*/ 	.short	(.L_2290 - .L_2289)


	//   ....[0]....
.L_2289:
        /*00d4*/ 	.word	0x00000470


	//   ....[1]....
        /*00d8*/ 	.word	0x00002640


	//----- nvinfo : EIATTR_MAX_THREADS
	.align		4
.L_2290:
        /*00dc*/ 	.byte	0x04, 0x05
        /*00de*/ 	.short	(.L_2292 - .L_2291)
.L_2291:
        /*00e0*/ 	.word	0x00000080
        /*00e4*/ 	.word	0x00000001
        /*00e8*/ 	.word	0x00000001


	//----- nvinfo : EIATTR_CRS_STACK_SIZE
	.align		4
.L_2292:
        /*00ec*/ 	.byte	0x04, 0x1e
        /*00ee*/ 	.short	(.L_2294 - .L_2293)
.L_2293:
        /*00f0*/ 	.word	0x00000000


	//----- nvinfo : EIATTR_CBANK_PARAM_SIZE
	.align		4
.L_2294:
        /*00f4*/ 	.byte	0x03, 0x19
        /*00f6*/ 	.short	0x00e8


	//----- nvinfo : EIATTR_PARAM_CBANK
	.align		4
        /*00f8*/ 	.byte	0x04, 0x0a
        /*00fa*/ 	.short	(.L_2296 - .L_2295)
	.align		4
.L_2295:
        /*00fc*/ 	.word	index@(.nv.constant0._ZN10layer_norm13ln_fwd_kernelINS_13Kernel_traitsIf13__nv_bfloat16fS2_fjLj768ELj1ELj4ELj1ELj16ENS_18Kernel_traits_baseILj768EfS2_fS2_fjLj128EEEEELb0ELb1ELb1ELb1EEEvNS_9FwdParamsE)
        /*0100*/ 	.short	0x0380
        /*0102*/ 	.short	0x00e8


	//----- nvinfo : EIATTR_SW_WAR
	.align		4
.L_2296:
        /*0104*/ 	.byte	0x04, 0x36
        /*0106*/ 	.short	(.L_2298 - .L_2297)
.L_2297:
        /*0108*/ 	.word	0x00000008
.L_2298:


//--------------------- .nv.info._ZN10layer_norm13ln_fwd_kernelINS_13Kernel_traitsIf13__nv_bfloat16fS2_fjLj768ELj1ELj4ELj1ELj16ENS_18Kernel_traits_baseILj768EfS2_fS2_fjLj128EEEEELb1ELb0ELb0ELb0EEEvNS_9FwdParamsE --------------------------
	.section	.nv.info._ZN10layer_norm13ln_fwd_kernelINS_13Kernel_traitsIf13__nv_bfloat16fS2_fjLj768ELj1ELj4ELj1ELj16ENS_18Kernel_traits_baseILj768EfS2_fS2_fjLj128EEEEELb1ELb0ELb0ELb0EEEvNS_9FwdParamsE,"",@"SHT_CUDA_INFO"
	.sectionflags	@""
	.align	4


	//----- nvinfo : EIATTR_CUDA_API_VERSION
	.align		4
        /*0000*/ 	.byte	0x04, 0x37
        /*0002*/ 	.short	(.L_2300 - .L_2299)
.L_2299:
        /*0004*/ 	.word	0x00000082


	//----- nvinfo : EIATTR_KPARAM_INFO
	.align		4
.L_2300:
        /*0008*/ 	.byte	0x04, 0x17
        /*000a*/ 	.short	(.L_2302 - .L_2301)
.L_2301:
        /*000c*/ 	.word	0x00000000
        /*0010*/ 	.short	0x0000
        /*0012*/ 	.short	0x0000
        /*0014*/ 	.byte	0x00, 0xf0, 0xa1, 0x03


	//----- nvinfo : EIATTR_SPARSE_MMA_MASK
	.align		4
.L_2302:
        /*0018*/ 	.byte	0x03, 0x50
        /*001a*/ 	.short	0x0000


	//----- nvinfo : EIATTR_MAXREG_COUNT
	.align		4
        /*001c*/ 	.byte	0x03, 0x1b
        /*001e*/ 	.short	0x00ff


	//----- nvinfo : EIATTR_MERCURY_ISA_VERSION
	.align		4
        /*0020*/ 	.byte	0x03, 0x5f
        /*0022*/ 	.short	0x0101


	//----- nvinfo : EIATTR_COOP_GROUP_MASK_REGIDS
	.align		4
        /*0024*/ 	.byte	0x04, 0x29
        /*0026*/ 	.short	(.L_2304 - .L_2303)


	//   ....[0]....
.L_2303:
        /*0028*/ 	.word	0xffffffff


	//   ....[1]....
        /*002c*/ 	.word	0xffffffff


	//   ....[2]....
        /*0030*/ 	.word	0xffffffff


	//   ....[3]....
        /*0034*/ 	.word	0xffffffff


	//   ....[4]....
        /*0038*/ 	.word	0xffffffff


	//   ....[5]....
        /*003c*/ 	.word	0xffffffff


	//   ....[6]....
        /*0040*/ 	.word	0xffffffff


	//   ....[7]....
        /*0044*/ 	.word	0xffffffff


	//   ....[8]....
        /*0048*/ 	.word	0xffffffff


	//   ....[9]....
        /*004c*/ 	.word	0xffffffff


	//   ....[10]....
        /*0050*/ 	.word	0x0500005e


	//   ....[11]....
        /*0054*/ 	.word	0x0500005e


	//   ....[12]....
        /*0058*/ 	.word	0x0500005e


	//   ....[13]....
        /*005c*/ 	.word	0x0500005e


	//   ....[14]....
        /*0060*/ 	.word	0x0500005e


	//   ....[15]....
        /*0064*/ 	.word	0x0500005e


	//   ....[16]....
        /*0068*/ 	.word	0x0500005e


	//   ....[17]....
        /*006c*/ 	.word	0x0500005e


	//   ....[18]....
        /*0070*/ 	.word	0x0500005e


	//   ....[19]....
        /*0074*/ 	.word	0x0500005e


	//----- nvinfo : EIATTR_COOP_GROUP_INSTR_OFFSETS
	.align		4
.L_2304:
        /*0078*/ 	.byte	0x04, 0x28
        /*007a*/ 	.short	(.L_2306 - .L_2305)


	//   ....[0]....
.L_2305:
        /*007c*/ 	.word	0x00010820


	//   ....[1]....
        /*0080*/ 	.word	0x00010850


	//   ....[2]....
        /*0084*/ 	.word	0x00010870


	//   ....[3]....
        /*0088*/ 	.word	0x00010890


	//   ....[4]....
        /*008c*/ 	.word	0x000108b0


	//   ....[5]....
        /*0090*/ 	.word	0x00010bf0


	//   ....[6]....
        /*0094*/ 	.word	0x00010c10


	//   ....[7]....
        /*0098*/ 	.word	0x00010c30


	//   ....[8]....
        /*009c*/ 	.word	0x00010c50


	//   ....[9]....
        /*00a0*/ 	.word	0x00010c70


	//   ....[10]....
        /*00a4*/ 	.word	0x000114c0


	//   ....[11]....
        /*00a8*/ 	.word	0x00011570


	//   ....[12]....
        /*00ac*/ 	.word	0x000115e0


	//   ....[13]....
        /*00b0*/ 	.word	0x00011650


	//   ....[14]....
        /*00b4*/ 	.word	0x000116c0


	//   ....[15]....
        /*00b8*/ 	.word	0x00011a40


	//   ....[16]....
        /*00bc*/ 	.word	0x00011ab0


	//   ....[17]....
        /*00c0*/ 	.word	0x00011b20


	//   ....[18]....
        /*00c4*/ 	.word	0x00011b90


	//   ....[19]....
        /*00c8*/ 	.word	0x00011c00


	//----- nvinfo : EIATTR_VRC_CTA_INIT_COUNT
	.align		4
.L_2306:
        /*00cc*/ 	.byte	0x02, 0x4a
	.zero		1
	.zero		1


	//----- nvinfo : EIATTR_EXIT_INSTR_OFFSETS
	.align		4
        /*00d0*/ 	.byte	0x04, 0x1c
        /*00d2*/ 	.short	(.L_2308 - .L_2307)


	//   ....[0]....
.L_2307:
        /*00d4*/ 	.word	0x00000770


	//   ....[1]....
        /*00d8*/ 	.word	0x00011450


	//----- nvinfo : EIATTR_INDIRECT_BRANCH_TARGETS
	.align		4
.L_2308:
        /*00dc*/ 	.byte	0x04, 0x34
        /*00de*/ 	.short	(.L_2310 - .L_2309)


	//   ....[0]....
.L_2309:
        /*00e0*/ 	.word	.L_x_28606@srel
        /*00e4*/ 	.short	0x0
        /*00e6*/ 	.short	0x0
        /*00e8*/ 	.word	0x3
        /*00ec*/ 	.word	.L_x_28607@srel
        /*00f0*/ 	.word	.L_x_28608@srel
        /*00f4*/ 	.word	.L_x_28609@srel


	//----- nvinfo : EIATTR_MAX_THREADS
	.align		4
.L_2310:
        /*00f8*/ 	.byte	0x04, 0x05
        /*00fa*/ 	.short	(.L_2312 - .L_2311)
.L_2311:
        /*00fc*/ 	.word	0x00000080
        /*0100*/ 	.word	0x00000001
        /*0104*/ 	.word	0x00000001


	//----- nvinfo : EIATTR_CRS_STACK_SIZE
	.align		4
.L_2312:
        /*0108*/ 	.byte	0x04, 0x1e
        /*010a*/ 	.short	(.L_2314 - .L_2313)
.L_2313:
        /*010c*/ 	.word	0x00000000


	//----- nvinfo : EIATTR_CBANK_PARAM_SIZE
	.align		4
.L_2314:
        /*0110*/ 	.byte	0x03, 0x19
        /*0112*/ 	.short	0x00e8


	//----- nvinfo : EIATTR_PARAM_CBANK
	.align		4
        /*0114*/ 	.byte	0x04, 0x0a
        /*0116*/ 	.short	(.L_2316 - .L_2315)
	.align		4
.L_2315:
        /*0118*/ 	.word	index@(.nv.constant0._ZN10layer_norm13ln_fwd_kernelINS_13Kernel_traitsIf13__nv_bfloat16fS2_fjLj768ELj1ELj4ELj1ELj16ENS_18Kernel_traits_baseILj768EfS2_fS2_fjLj128EEEEELb1ELb0ELb0ELb0EEEvNS_9FwdParamsE)
        /*011c*/ 	.short	0x0380
        /*011e*/ 	.short	0x00e8


	//----- nvinfo : EIATTR_SW_WAR
	.align		4
.L_2316:
        /*0120*/ 	.byte	0x04, 0x36
        /*0122*/ 	.short	(.L_2318 - .L_2317)
.L_2317:
        /*0124*/ 	.word	0x00000008
.L_2318:


//--------------------- .nv.info._ZN10layer_norm13ln_fwd_kernelINS_13Kernel_traitsIf13__nv_bfloat16fS2_fjLj768ELj1ELj4ELj1ELj16ENS_18Kernel_traits_baseILj768EfS2_fS2_fjLj128EEEEELb1ELb0ELb0ELb1EEEvNS_9FwdParamsE --------------------------
	.section	.nv.info._ZN10layer_norm13ln_fwd_kernelINS_13Kernel_traitsIf13__nv_bfloat16fS2_fjLj768ELj1ELj4ELj1ELj16ENS_18Kernel_traits_baseILj768EfS2_fS2_fjLj128EEEEELb1ELb0ELb0ELb1EEEvNS_9FwdParamsE,"",@"SHT_CUDA_INFO"
	.sectionflags	@""
	.align	4


	//----- nvinfo : EIATTR_CUDA_API_VERSION
	.align		4
        /*0000*/ 	.byte	0x04, 0x37
        /*0002*/ 	.short	(.L_2320 - .L_2319)
.L_2319:
        /*0004*/ 	.word	0x00000082


	//----- nvinfo : EIATTR_KPARAM_INFO
	.align		4
.L_2320:
        /*0008*/ 	.byte	0x04, 0x17
        /*000a*/ 	.short	(.L_2322 - .L_2321)
.L_2321:
        /*000c*/ 	.word	0x00000000
        /*0010*/ 	.short	0x0000
        /*0012*/ 	.short	0x0000
        /*0014*/ 	.byte	0x00, 0xf0, 0xa1, 0x03


	//----- nvinfo : EIATTR_SPARSE_MMA_MASK
	.align		4
.L_2322:
        /*0018*/ 	.byte	0x03, 0x50
        /*001a*/ 	.short	0x0000


	//----- nvinfo : EIATTR_MAXREG_COUNT
	.align		4
        /*001c*/ 	.byte	0x03, 0x1b
        /*001e*/ 	.short	0x00ff


	//----- nvinfo : EIATTR_MERCURY_ISA_VERSION
	.align		4
        /*0020*/ 	.byte	0x03, 0x5f
        /*0022*/ 	.short	0x0101


	//----- nvinfo : EIATTR_COOP_GROUP_MASK_REGIDS
	.align		4
        /*0024*/ 	.byte	0x04, 0x29
        /*0026*/ 	.short	(.L_2324 - .L_2323)


	//   ....[0]....
.L_2323:
        /*0028*/ 	.word	0xffffffff


	//   ....[1]....
        /*002c*/ 	.word	0xffffffff


	//   ....[2]....
        /*0030*/ 	.word	0xffffffff


	//   ....[3]....
        /*0034*/ 	.word	0xffffffff


	//   ....[4]....
        /*0038*/ 	.word	0xffffffff


	//   ....[5]....
        /*003c*/ 	.word	0xffffffff


	//   ....[6]....
        /*0040*/ 	.word	0xffffffff


	//   ....[7]....
        /*0044*/ 	.word	0xffffffff


	//   ....[8]....
        /*0048*/ 	.word	0xffffffff


	//   ....[9]....
        /*004c*/ 	.word	0xffffffff


	//   ....[10]....
        /*0050*/ 	.word	0x0500005b


	//   ....[11]....
        /*0054*/ 	.word	0x0500005b


	//   ....[12]....
        /*0058*/ 	.word	0x0500005b


	//   ....[13]....
        /*005c*/ 	.word	0x0500005b


	//   ....[14]....
        /*0060*/ 	.word	0x0500005b


	//   ....[15]....
        /*0064*/ 	.word	0x0500005b


	//   ....[16]....
        /*0068*/ 	.word	0x0500005b


	//   ....[17]....
        /*006c*/ 	.word	0x0500005b


	//   ....[18]....
        /*0070*/ 	.word	0x0500005b


	//   ....[19]....
        /*0074*/ 	.word	0x0500005b


	//----- nvinfo : EIATTR_COOP_GROUP_INSTR_OFFSETS
	.align		4
.L_2324:
        /*0078*/ 	.byte	0x04, 0x28
        /*007a*/ 	.short	(.L_2326 - .L_2325)


	//   ....[0]....
.L_2325:
        /*007c*/ 	.word	0x00010380


	//   ....[1]....
        /*0080*/ 	.word	0x000103a0


	//   ....[2]....
        /*0084*/ 	.word	0x000103c0


	//   ....[3]....
        /*0088*/ 	.word	0x000103e0


	//   ....[4]....
        /*008c*/ 	.word	0x00010410


	//   ....[5]....
        /*0090*/ 	.word	0x00010740


	//   ....[6]....
        /*0094*/ 	.word	0x00010760


	//   ....[7]....
        /*0098*/ 	.word	0x00010780


	//   ....[8]....
        /*009c*/ 	.word	0x000107a0


	//   ....[9]....
        /*00a0*/ 	.word	0x000107c0


	//   ....[10]....
        /*00a4*/ 	.word	0x00010f30


	//   ....[11]....
        /*00a8*/ 	.word	0x00010fd0


	//   ....[12]....
        /*00ac*/ 	.word	0x00011040


	//   ....[13]....
        /*00b0*/ 	.word	0x000110b0


	//   ....[14]....
        /*00b4*/ 	.word	0x00011130


	//   ....[15]....
        /*00b8*/ 	.word	0x000114a0


	//   ....[16]....
        /*00bc*/ 	.word	0x00011510


	//   ....[17]....
        /*00c0*/ 	.word	0x00011580


	//   ....[18]....
        /*00c4*/ 	.word	0x000115f0


	//   ....[19]....
        /*00c8*/ 	.word	0x00011660


	//----- nvinfo : EIATTR_VRC_CTA_INIT_COUNT
	.align		4
.L_2326:
        /*00cc*/ 	.byte	0x02, 0x4a
	.zero		1
	.zero		1


	//----- nvinfo : EIATTR_EXIT_INSTR_OFFSETS
	.align		4
        /*00d0*/ 	.byte	0x04, 0x1c
        /*00d2*/ 	.short	(.L_2328 - .L_2327)


	//   ....[0]....
.L_2327:
        /*00d4*/ 	.word	0x00000550


	//   ....[1]....
        /*00d8*/ 	.word	0x00010ec0


	//----- nvinfo : EIATTR_INDIRECT_BRANCH_TARGETS
	.align		4
.L_2328:
        /*00dc*/ 	.byte	0x04, 0x34
        /*00de*/ 	.short	(.L_2330 - .L_2329)


	//   ....[0]....
.L_2329:
        /*00e0*/ 	.word	.L_x_28610@srel
        /*00e4*/ 	.short	0x0
        /*00e6*/ 	.short	0x0
        /*00e8*/ 	.word	0x3
        /*00ec*/ 	.word	.L_x_28611@srel
        /*00f0*/ 	.word	.L_x_28612@srel
        /*00f4*/ 	.word	.L_x_28613@srel


	//----- nvinfo : EIATTR_MAX_THREADS
	.align		4
.L_2330:
        /*00f8*/ 	.byte	0x04, 0x05
        /*00fa*/ 	.short	(.L_2332 - .L_2331)
.L_2331:
        /*00fc*/ 	.word	0x00000080
        /*0100*/ 	.word	0x00000001
        /*0104*/ 	.word	0x00000001


	//----- nvinfo : EIATTR_CRS_STACK_SIZE
	.align		4
.L_2332:
        /*0108*/ 	.byte	0x04, 0x1e
        /*010a*/ 	.short	(.L_2334 - .L_2333)
.L_2333:
        /*010c*/ 	.word	0x00000000


	//----- nvinfo : EIATTR_CBANK_PARAM_SIZE
	.align		4
.L_2334:
        /*0110*/ 	.byte	0x03, 0x19
        /*0112*/ 	.short	0x00e8


	//----- nvinfo : EIATTR_PARAM_CBANK
	.align		4
        /*0114*/ 	.byte	0x04, 0x0a
        /*0116*/ 	.short	(.L_2336 - .L_2335)
	.align		4
.L_2335:
        /*0118*/ 	.word	index@(.nv.constant0._ZN10layer_norm13ln_fwd_kernelINS_13Kernel_traitsIf13__nv_bfloat16fS2_fjLj768ELj1ELj4ELj1ELj16ENS_18Kernel_traits_baseILj768EfS2_fS2_fjLj128EEEEELb1ELb0ELb0ELb1EEEvNS_9FwdParamsE)
        /*011c*/ 	.short	0x0380
        /*011e*/ 	.short	0x00e8


	//----- nvinfo : EIATTR_SW_WAR
	.align		4
.L_2336:
        /*0120*/ 	.byte	0x04, 0x36
        /*0122*/ 	.short	(.L_2338 - .L_2337)
.L_2337:
        /*0124*/ 	.word	0x00000008
.L_2338:


//--------------------- .nv.info._ZN10layer_norm13ln_fwd_kernelINS_13Kernel_traitsIf13__nv_bfloat16fS2_fjLj768ELj1ELj4ELj1ELj16ENS_18Kernel_traits_baseILj768EfS2_fS2_fjLj128EEEEELb1ELb0ELb1ELb0EEEvNS_9FwdParamsE --------------------------
	.section	.nv.info._ZN10layer_norm13ln_fwd_kernelINS_13Kernel_traitsIf13__nv_bfloat16fS2_fjLj768ELj1ELj4ELj1ELj16ENS_18Kernel_traits_baseILj768EfS2_fS2_fjLj128EEEEELb1ELb0ELb1ELb0EEEvNS_9FwdParamsE,"",@"SHT_CUDA_INFO"
	.sectionflags	@""
	.align	4


	//----- nvinfo : EIATTR_CUDA_API_VERSION
	.align		4
        /*0000*/ 	.byte	0x04, 0x37
        /*0002*/ 	.short	(.L_2340 - .L_2339)
.L_2339:
        /*0004*/ 	.word	0x00000082


	//----- nvinfo : EIATTR_KPARAM_INFO
	.align		4
.L_2340:
        /*0008*/ 	.byte	0x04, 0x17
        /*000a*/ 	.short	(.L_2342 - .L_2341)
.L_2341:
        /*000c*/ 	.word	0x00000000
        /*0010*/ 	.short	0x0000
        /*0012*/ 	.short	0x0000
        /*0014*/ 	.byte	0x00, 0xf0, 0xa1, 0x03


	//----- nvinfo : EIATTR_SPARSE_MMA_MASK
	.align		4
.L_2342:
        /*0018*/ 	.byte	0x03, 0x50
        /*001a*/ 	.short	0x0000


	//----- nvinfo : EIATTR_MAXREG_COUNT
	.align		4
        /*001c*/ 	.byte	0x03, 0x1b
        /*001e*/ 	.short	0x00ff


	//----- nvinfo : EIATTR_MERCURY_ISA_VERSION
	.align		4
        /*0020*/ 	.byte	0x03, 0x5f
        /*0022*/ 	.short	0x0101


	//----- nvinfo : EIATTR_COOP_GROUP_MASK_REGIDS
	.align		4
        /*0024*/ 	.byte	0x04, 0x29
        /*0026*/ 	.short	(.L_2344 - .L_2343)


	//   ....[0]....
.L_2343:
        /*0028*/ 	.word	0xffffffff


	//   ....[1]....
        /*002c*/ 	.word	0xffffffff


	//   ....[2]....
        /*0030*/ 	.word	0xffffffff


	//   ....[3]....
        /*0034*/ 	.word	0xffffffff


	//   ....[4]....
        /*0038*/ 	.word	0xffffffff


	//   ....[5]....
        /*003c*/ 	.word	0xffffffff


	//   ....[6]....
        /*0040*/ 	.word	0xffffffff


	//   ....[7]....
        /*0044*/ 	.word	0xffffffff


	//   ....[8]....
        /*0048*/ 	.word	0xffffffff


	//   ....[9]....
        /*004c*/ 	.word	0xffffffff


	//   ....[10]....
        /*0050*/ 	.word	0x0500006c


	//   ....[11]....
        /*0054*/ 	.word	0x0500006c


	//   ....[12]....
        /*0058*/ 	.word	0x0500006c


	//   ....[13]....
        /*005c*/ 	.word	0x0500006c


	//   ....[14]....
        /*0060*/ 	.word	0x0500006c


	//   ....[15]....
        /*0064*/ 	.word	0x0500006c


	//   ....[16]....
        /*0068*/ 	.word	0x0500006c


	//   ....[17]....
        /*006c*/ 	.word	0x0500006c


	//   ....[18]....
        /*0070*/ 	.word	0x0500006c


	//   ....[19]....
        /*0074*/ 	.word	0x0500006c


	//----- nvinfo : EIATTR_COOP_GROUP_INSTR_OFFSETS
	.align		4
.L_2344:
        /*0078*/ 	.byte	0x04, 0x28
        /*007a*/ 	.short	(.L_2346 - .L_2345)


	//   ....[0]....
.L_2345:
        /*007c*/ 	.word	0x000128d0


	//   ....[1]....
        /*0080*/ 	.word	0x000128f0


	//   ....[2]....
        /*0084*/ 	.word	0x00012910


	//   ....[3]....
        /*0088*/ 	.word	0x00012940


	//   ....[4]....
        /*008c*/ 	.word	0x00012960


	//   ....[5]....
        /*0090*/ 	.word	0x00012ca0


	//   ....[6]....
        /*0094*/ 	.word	0x00012cc0


	//   ....[7]....
        /*0098*/ 	.word	0x00012ce0


	//   ....[8]....
        /*009c*/ 	.word	0x00012d00


	//   ....[9]....
        /*00a0*/ 	.word	0x00012d20


	//   ....[10]....
        /*00a4*/ 	.word	0x000135d0


	//   ....[11]....
        /*00a8*/ 	.word	0x00013670


	//   ....[12]....
        /*00ac*/ 	.word	0x000136e0


	//   ....[13]....
        /*00b0*/ 	.word	0x00013760


	//   ....[14]....
        /*00b4*/ 	.word	0x000137d0


	//   ....[15]....
        /*00b8*/ 	.word	0x00013b60


	//   ....[16]....
        /*00bc*/ 	.word	0x00013bd0


	//   ....[17]....
        /*00c0*/ 	.word	0x00013c40


	//   ....[18]....
        /*00c4*/ 	.word	0x00013cb0


	//   ....[19]....
        /*00c8*/ 	.word	0x00013d20


	//----- nvinfo : EIATTR_VRC_CTA_INIT_COUNT
	.align		4
.L_2346:
        /*00cc*/ 	.byte	0x02, 0x4a
	.zero		1
	.zero		1


	//----- nvinfo : EIATTR_EXIT_INSTR_OFFSETS
	.align		4
        /*00d0*/ 	.byte	0x04, 0x1c
        /*00d2*/ 	.short	(.L_2348 - .L_2347)


	//   ....[0]....
.L_2347:
        /*00d4*/ 	.word	0x00000770


	//   ....[1]....
        /*00d8*/ 	.word	0x00013560


	//----- nvinfo : EIATTR_MAX_THREADS
	.align		4
.L_2348:
        /*00dc*/ 	.byte	0x04, 0x05
        /*00de*/ 	.short	(.L_2350 - .L_2349)
.L_2349:
        /*00e0*/ 	.word	0x00000080
        /*00e4*/ 	.word	0x00000001
        /*00e8*/ 	.word	0x00000001


	//----- nvinfo : EIATTR_CRS_STACK_SIZE
	.align		4
.L_2350:
        /*00ec*/ 	.byte	0x04, 0x1e
        /*00ee*/ 	.short	(.L_2352 - .L_2351)
.L_2351:
        /*00f0*/ 	.word	0x00000000


	//----- nvinfo : EIATTR_CBANK_PARAM_SIZE
	.align		4
.L_2352:
        /*00f4*/ 	.byte	0x03, 0x19
        /*00f6*/ 	.short	0x00e8


	//----- nvinfo : EIATTR_PARAM_CBANK
	.align		4
        /*00f8*/ 	.byte	0x04, 0x0a
        /*00fa*/ 	.short	(.L_2354 - .L_2353)
	.align		4
.L_2353:
        /*00fc*/ 	.word	index@(.nv.constant0._ZN10layer_norm13ln_fwd_kernelINS_13Kernel_traitsIf13__nv_bfloat16fS2_fjLj768ELj1ELj4ELj1ELj16ENS_18Kernel_traits_baseILj768EfS2_fS2_fjLj128EEEEELb1ELb0ELb1ELb0EEEvNS_9FwdParamsE)
        /*0100*/ 	.short	0x0380
        /*0102*/ 	.short	0x00e8


	//----- nvinfo : EIATTR_SW_WAR
	.align		4
.L_2354:
        /*0104*/ 	.byte	0x04, 0x36
        /*0106*/ 	.short	(.L_2356 - .L_2355)
.L_2355:
        /*0108*/ 	.word	0x00000008
.L_2356:


//--------------------- .nv.info._ZN10layer_norm13ln_fwd_kernelINS_13Kernel_traitsIf13__nv_bfloat16fS2_fjLj768ELj1ELj4ELj1ELj16ENS_18Kernel_traits_baseILj768EfS2_fS2_fjLj128EEEEELb1ELb0ELb1ELb1EEEvNS_9FwdParamsE --------------------------
	.section	.nv.info._ZN10layer_norm13ln_fwd_kernelINS_13Kernel_traitsIf13__nv_bfloat16fS2_fjLj768ELj1ELj4ELj1ELj16ENS_18Kernel_traits_baseILj768EfS2_fS2_fjLj128EEEEELb1ELb0ELb1ELb1EEEvNS_9FwdParamsE,"",@"SHT_CUDA_INFO"
	.sectionflags	@""
	.align	4


	//----- nvinfo : EIATTR_CUDA_API_VERSION
	.align		4
        /*0000*/ 	.byte	0x04, 0x37
        /*0002*/ 	.short	(.L_2358 - .L_2357)
.L_2357:
        /*0004*/ 	.word	0x00000082


	//----- nvinfo : EIATTR_KPARAM_INFO
	.align		4
.L_2358:
        /*0008*/ 	.byte	0x04, 0x17
        /*000a*/ 	.short	(.L_2360 - .L_2359)
.L_2359:
        /*000c*/ 	.word	0x00000000
        /*0010*/ 	.short	0x0000
        /*0012*/ 	.short	0x0000
        /*0014*/ 	.byte	0x00, 0xf0, 0xa1, 0x03


	//----- nvinfo : EIATTR_SPARSE_MMA_MASK
	.align		4
.L_2360:
        /*0018*/ 	.byte	0x03, 0x50
        /*001a*/ 	.short	0x0000


	//----- nvinfo : EIATTR_MAXREG_COUNT
	.align		4
        /*001c*/ 	.byte	0x03, 0x1b
        /*001e*/ 	.short	0x00ff


	//----- nvinfo : EIATTR_MERCURY_ISA_VERSION
	.align		4
        /*0020*/ 	.byte	0x03, 0x5f
        /*0022*/ 	.short	0x0101


	//----- nvinfo : EIATTR_COOP_GROUP_MASK_REGIDS
	.align		4
        /*0024*/ 	.byte	0x04, 0x29
        /*0026*/ 	.short	(.L_2362 - .L_2361)


	//   ....[0]....
.L_2361:
        /*0028*/ 	.word	0xffffffff


	//   ....[1]....
        /*002c*/ 	.word	0xffffffff


	//   ....[2]....
        /*0030*/ 	.word	0xffffffff


	//   ....[3]....
        /*0034*/ 	.word	0xffffffff


	//   ....[4]....
        /*0038*/ 	.word	0xffffffff


	//   ....[5]....
        /*003c*/ 	.word	0xffffffff


	//   ....[6]....
        /*0040*/ 	.word	0xffffffff


	//   ....[7]....
        /*0044*/ 	.word	0xffffffff


	//   ....[8]....
        /*0048*/ 	.word	0xffffffff


	//   ....[9]....
        /*004c*/ 	.word	0xffffffff


	//   ....[10]....
        /*0050*/ 	.word	0x0500006a


	//   ....[11]....
        /*0054*/ 	.word	0x0500006a


	//   ....[12]....
        /*0058*/ 	.word	0x0500006a


	//   ....[13]....
        /*005c*/ 	.word	0x0500006a


	//   ....[14]....
        /*0060*/ 	.word	0x0500006a


	//   ....[15]....
        /*0064*/ 	.word	0x0500006a


	//   ....[16]....
        /*0068*/ 	.word	0x0500006a


	//   ....[17]....
        /*006c*/ 	.word	0x0500006a


	//   ....[18]....
        /*0070*/ 	.word	0x0500006a


	//   ....[19]....
        /*0074*/ 	.word	0x0500006a


	//----- nvinfo : EIATTR_COOP_GROUP_INSTR_OFFSETS
	.align		4
.L_2362:
        /*0078*/ 	.byte	0x04, 0x28
        /*007a*/ 	.short	(.L_2364 - .L_2363)


	//   ....[0]....
.L_2363:
        /*007c*/ 	.word	0x00011b20


	//   ....[1]....
        /*0080*/ 	.word	0x00011b40


	//   ....[2]....
        /*0084*/ 	.word	0x00011b60


	//   ....[3]....
        /*0088*/ 	.word	0x00011b90


	//   ....[4]....
        /*008c*/ 	.word	0x00011bb0


	//   ....[5]....
        /*0090*/ 	.word	0x00011ee0


	//   ....[6]....
        /*0094*/ 	.word	0x00011f00


	//   ....[7]....
        /*0098*/ 	.word	0x00011f20


	//   ....[8]....
        /*009c*/ 	.word	0x00011f40


	//   ....[9]....
        /*00a0*/ 	.word	0x00011f60


	//   ....[10]....
        /*00a4*/ 	.word	0x00012780


	//   ....[11]....
        /*00a8*/ 	.word	0x00012820


	//   ....[12]....
        /*00ac*/ 	.word	0x00012890


	//   ....[13]....
        /*00b0*/ 	.word	0x00012910


	//   ....[14]....
        /*00b4*/ 	.word	0x00012980


	//   ....[15]....
        /*00b8*/ 	.word	0x00012d00


	//   ....[16]....
        /*00bc*/ 	.word	0x00012d70


	//   ....[17]....
        /*00c0*/ 	.word	0x00012de0


	//   ....[18]....
        /*00c4*/ 	.word	0x00012e50


	//   ....[19]....
        /*00c8*/ 	.word	0x00012ec0


	//----- nvinfo : EIATTR_VRC_CTA_INIT_COUNT
	.align		4
.L_2364:
        /*00cc*/ 	.byte	0x02, 0x4a
	.zero		1
	.zero		1


	//----- nvinfo : EIATTR_EXIT_INSTR_OFFSETS
	.align		4
        /*00d0*/ 	.byte	0x04, 0x1c
        /*00d2*/ 	.short	(.L_2366 - .L_2365)


	//   ....[0]....
.L_2365:
        /*00d4*/ 	.word	0x00000560


	//   ....[1]....
        /*00d8*/ 	.word	0x00012710


	//----- nvinfo : EIATTR_MAX_THREADS
	.align		4
.L_2366:
        /*00dc*/ 	.byte	0x04, 0x05
        /*00de*/ 	.short	(.L_2368 - .L_2367)
.L_2367:
        /*00e0*/ 	.word	0x00000080
        /*00e4*/ 	.word	0x00000001
        /*00e8*/ 	.word	0x00000001


	//----- nvinfo : EIATTR_CRS_STACK_SIZE
	.align		4
.L_2368:
        /*00ec*/ 	.byte	0x04, 0x1e
        /*00ee*/ 	.short	(.L_2370 - .L_2369)
.L_2369:
        /*00f0*/ 	.word	0x00000000


	//----- nvinfo : EIATTR_CBANK_PARAM_SIZE
	.align		4
.L_2370:
        /*00f4*/ 	.byte	0x03, 0x19
        /*00f6*/ 	.short	0x00e8


	//----- nvinfo : EIATTR_PARAM_CBANK
	.align		4
        /*00f8*/ 	.byte	0x04, 0x0a
        /*00fa*/ 	.short	(.L_2372 - .L_2371)
	.align		4
.L_2371:
        /*00fc*/ 	.word	index@(.nv.constant0._ZN10layer_norm13ln_fwd_kernelINS_13Kernel_traitsIf13__nv_bfloat16fS2_fjLj768ELj1ELj4ELj1ELj16ENS_18Kernel_traits_baseILj768EfS2_fS2_fjLj128EEEEELb1ELb0ELb1ELb1EEEvNS_9FwdParamsE)
        /*0100*/ 	.short	0x0380
        /*0102*/ 	.short	0x00e8


	//----- nvinfo : EIATTR_SW_WAR
	.align		4
.L_2372:
        /*0104*/ 	.byte	0x04, 0x36
        /*0106*/ 	.short	(.L_2374 - .L_2373)
.L_2373:
        /*0108*/ 	.word	0x00000008
.L_2374:


//--------------------- .nv.info._ZN10layer_norm13ln_fwd_kernelINS_13Kernel_traitsIf13__nv_bfloat16fS2_fjLj768ELj1ELj4ELj1ELj16ENS_18Kernel_traits_baseILj768EfS2_fS2_fjLj128EEEEELb1ELb1ELb0ELb0EEEvNS_9FwdParamsE --------------------------
	.section	.nv.info._ZN10layer_norm13ln_fwd_kernelINS_13Kernel_traitsIf13__nv_bfloat16fS2_fjLj768ELj1ELj4ELj1ELj16ENS_18Kernel_traits_baseILj768EfS2_fS2_fjLj128EEEEELb1ELb1ELb0ELb0EEEvNS_9FwdParamsE,"",@"SHT_CUDA_INFO"
	.sectionflags	@""
	.align	4


	//----- nvinfo : EIATTR_CUDA_API_VERSION
	.align		4
        /*0000*/ 	.byte	0x04, 0x37
        /*0002*/ 	.short	(.L_2376 - .L_2375)
.L_2375:
        /*0004*/ 	.word	0x00000082


	//----- nvinfo : EIATTR_KPARAM_INFO
	.align		4
.L_2376:
        /*0008*/ 	.byte	0x04, 0x17
        /*000a*/ 	.short	(.L_2378 - .L_2377)
.L_2377:
        /*000c*/ 	.word	0x00000000
        /*0010*/ 	.short	0x0000
        /*0012*/ 	.short	0x0000
        /*0014*/ 	.byte	0x00, 0xf0, 0xa1, 0x03


	//----- nvinfo : EIATTR_SPARSE_MMA_MASK
	.align		4
.L_2378:
        /*0018*/ 	.byte	0x03, 0x50
        /*001a*/ 	.short	0x0000


	//----- nvinfo : EIATTR_MAXREG_COUNT
	.align		4
        /*001c*/ 	.byte	0x03, 0x1b
        /*001e*/ 	.short	0x00ff


	//----- nvinfo : EIATTR_MERCURY_ISA_VERSION
	.align		4
        /*0020*/ 	.byte	0x03, 0x5f
        /*0022*/ 	.short	0x0101


	//----- nvinfo : EIATTR_COOP_GROUP_MASK_REGIDS
	.align		4
        /*0024*/ 	.byte	0x04, 0x29
        /*0026*/ 	.short	(.L_2380 - .L_2379)


	//   ....[0]....
.L_2379:
        /*0028*/ 	.word	0xffffffff


	//   ....[1]....
        /*002c*/ 	.word	0xffffffff


	//   ....[2]....
        /*0030*/ 	.word	0xffffffff


	//   ....[3]....
        /*0034*/ 	.word	0xffffffff


	//   ....[4]....
        /*0038*/ 	.word	0xffffffff


	//   ....[5]....
        /*003c*/ 	.word	0xffffffff


	//   ....[6]....
        /*0040*/ 	.word	0xffffffff


	//   ....[7]....
        /*0044*/ 	.word	0xffffffff


	//   ....[8]....
        /*0048*/ 	.word	0xffffffff


	//   ....[9]....
        /*004c*/ 	.word	0xffffffff


	//   ....[10]....
        /*0050*/ 	.word	0x0500007e


	//   ....[11]....
        /*0054*/ 	.word	0x0500007e


	//   ....[12]....
        /*0058*/ 	.word	0x0500007e


	//   ....[13]....
        /*005c*/ 	.word	0x0500007e


	//   ....[14]....
        /*0060*/ 	.word	0x0500007e


	//   ....[15]....
        /*0064*/ 	.word	0x0500007e


	//   ....[16]....
        /*0068*/ 	.word	0x0500007e


	//   ....[17]....
        /*006c*/ 	.word	0x0500007e


	//   ....[18]....
        /*0070*/ 	.word	0x0500007e


	//   ....[19]....
        /*0074*/ 	.word	0x0500007e


	//----- nvinfo : EIATTR_COOP_GROUP_INSTR_OFFSETS
	.align		4
.L_2380:
        /*0078*/ 	.byte	0x04, 0x28
        /*007a*/ 	.short	(.L_2382 - .L_2381)


	//   ....[0]....
.L_2381:
        /*007c*/ 	.word	0x00010a00


	//   ....[1]....
        /*0080*/ 	.word	0x00010a20


	//   ....[2]....
        /*0084*/ 	.word	0x00010a40


	//   ....[3]....
        /*0088*/ 	.word	0x00010a60


	//   ....[4]....
        /*008c*/ 	.word	0x00010a90


	//   ....[5]....
        /*0090*/ 	.word	0x00010dd0


	//   ....[6]....
        /*0094*/ 	.word	0x00010df0


	//   ....[7]....
        /*0098*/ 	.word	0x00010e10


	//   ....[8]....
        /*009c*/ 	.word	0x00010e30


	//   ....[9]....
        /*00a0*/ 	.word	0x00010e50


	//   ....[10]....
        /*00a4*/ 	.word	0x000116a0


	//   ....[11]....
        /*00a8*/ 	.word	0x00011740


	//   ....[12]....
        /*00ac*/ 	.word	0x000117b0


	//   ....[13]....
        /*00b0*/ 	.word	0x00011820


	//   ....[14]....
        /*00b4*/ 	.word	0x000118a0


	//   ....[15]....
        /*00b8*/ 	.word	0x00011c30


	//   ....[16]....
        /*00bc*/ 	.word	0x00011ca0


	//   ....[17]....
        /*00c0*/ 	.word	0x00011d10


	//   ....[18]....
        /*00c4*/ 	.word	0x00011d80


	//   ....[19]....
        /*00c8*/ 	.word	0x00011df0


	//----- nvinfo : EIATTR_VRC_CTA_INIT_COUNT
	.align		4
.L_2382:
        /*00cc*/ 	.byte	0x02, 0x4a
	.zero		1
	.zero		1


	//----- nvinfo : EIATTR_EXIT_INSTR_OFFSETS
	.align		4
        /*00d0*/ 	.byte	0x04, 0x1c
        /*00d2*/ 	.short	(.L_2384 - .L_2383)


	//   ....[0]....
.L_2383:
        /*00d4*/ 	.word	0x00000910


	//   ....[1]....
        /*00d8*/ 	.word	0x00011630


	//----- nvinfo : EIATTR_INDIRECT_BRANCH_TARGETS
	.align		4
.L_2384:
        /*00dc*/ 	.byte	0x04, 0x34
        /*00de*/ 	.short	(.L_2386 - .L_2385)


	//   ....[0]....
.L_2385:
        /*00e0*/ 	.word	.L_x_28614@srel
        /*00e4*/ 	.short	0x0
        /*00e6*/ 	.short	0x0
        /*00e8*/ 	.word	0x3
        /*00ec*/ 	.word	.L_x_28615@srel
        /*00f0*/ 	.word	.L_x_28616@srel
        /*00f4*/ 	.word	.L_x_28617@srel


	//----- nvinfo : EIATTR_MAX_THREADS
	.align		4
.L_2386:
        /*00f8*/ 	.byte	0x04, 0x05
        /*00fa*/ 	.short	(.L_2388 - .L_2387)
.L_2387:
        /*00fc*/ 	.word	0x00000080
        /*0100*/ 	.word	0x00000001
        /*0104*/ 	.word	0x00000001


	//----- nvinfo : EIATTR_CRS_STACK_SIZE
	.align		4
.L_2388:
        /*0108*/ 	.byte	0x04, 0x1e
        /*010a*/ 	.short	(.L_2390 - .L_2389)
.L_2389:
        /*010c*/ 	.word	0x00000000


	//----- nvinfo : EIATTR_CBANK_PARAM_SIZE
	.align		4
.L_2390:
        /*0110*/ 	.byte	0x03, 0x19
        /*0112*/ 	.short	0x00e8


	//----- nvinfo : EIATTR_PARAM_CBANK
	.align		4
        /*0114*/ 	.byte	0x04, 0x0a
        /*0116*/ 	.short	(.L_2392 - .L_2391)
	.align		4
.L_2391:
        /*0118*/ 	.word	index@(.nv.constant0._ZN10layer_norm13ln_fwd_kernelINS_13Kernel_traitsIf13__nv_bfloat16fS2_fjLj768ELj1ELj4ELj1ELj16ENS_18Kernel_traits_baseILj768EfS2_fS2_fjLj128EEEEELb1ELb1ELb0ELb0EEEvNS_9FwdParamsE)
        /*011c*/ 	.short	0x0380
        /*011e*/ 	.short	0x00e8


	//----- nvinfo : EIATTR_SW_WAR
	.align		4
.L_2392:
        /*0120*/ 	.byte	0x04, 0x36
        /*0122*/ 	.short	(.L_2394 - .L_2393)
.L_2393:
        /*0124*/ 	.word	0x00000008
.L_2394:


//--------------------- .nv.info._ZN10layer_norm13ln_fwd_kernelINS_13Kernel_traitsIf13__nv_bfloat16fS2_fjLj768ELj1ELj4ELj1ELj16ENS_18Kernel_traits_baseILj768EfS2_fS2_fjLj128EEEEELb1ELb1ELb0ELb1EEEvNS_9FwdParamsE --------------------------
	.section	.nv.info._ZN10layer_norm13ln_fwd_kernelINS_13Kernel_traitsIf13__nv_bfloat16fS2_fjLj768ELj1ELj4ELj1ELj16ENS_18Kernel_traits_baseILj768EfS2_fS2_fjLj128EEEEELb1ELb1ELb0ELb1EEEvNS_9FwdParamsE,"",@"SHT_CUDA_INFO"
	.sectionflags	@""
	.align	4


	//----- nvinfo : EIATTR_CUDA_API_VERSION
	.align		4
        /*0000*/ 	.byte	0x04, 0x37
        /*0002*/ 	.short	(.L_2396 - .L_2395)
.L_2395:
        /*0004*/ 	.word	0x00000082


	//----- nvinfo : EIATTR_KPARAM_INFO
	.align		4
.L_2396:
        /*0008*/ 	.byte	0x04, 0x17
        /*000a*/ 	.short	(.L_2398 - .L_2397)
.L_2397:
        /*000c*/ 	.word	0x00000000
        /*0010*/ 	.short	0x0000
        /*0012*/ 	.short	0x0000
        /*0014*/ 	.byte	0x00, 0xf0, 0xa1, 0x03


	//----- nvinfo : EIATTR_SPARSE_MMA_MASK
	.align		4
.L_2398:
        /*0018*/ 	.byte	0x03, 0x50
        /*001a*/ 	.short	0x0000


	//----- nvinfo : EIATTR_MAXREG_COUNT
	.align		4
        /*001c*/ 	.byte	0x03, 0x1b
        /*001e*/ 	.short	0x00ff


	//----- nvinfo : EIATTR_MERCURY_ISA_VERSION
	.align		4
        /*0020*/ 	.byte	0x03, 0x5f
        /*0022*/ 	.short	0x0101


	//----- nvinfo : EIATTR_COOP_GROUP_MASK_REGIDS
	.align		4
        /*0024*/ 	.byte	0x04, 0x29
        /*0026*/ 	.short	(.L_2400 - .L_2399)


	//   ....[0]....
.L_2399:
        /*0028*/ 	.word	0xffffffff


	//   ....[1]....
        /*002c*/ 	.word	0xffffffff


	//   ....[2]....
        /*0030*/ 	.word	0xffffffff


	//   ....[3]....
        /*0034*/ 	.word	0xffffffff


	//   ....[4]....
        /*0038*/ 	.word	0xffffffff


	//   ....[5]....
        /*003c*/ 	.word	0xffffffff


	//   ....[6]....
        /*0040*/ 	.word	0xffffffff


	//   ....[7]....
        /*0044*/ 	.word	0xffffffff


	//   ....[8]....
        /*0048*/ 	.word	0xffffffff


	//   ....[9]....
        /*004c*/ 	.word	0xffffffff


	//   ....[10]....
        /*0050*/ 	.word	0x0500007f


	//   ....[11]....
        /*0054*/ 	.word	0x0500007f


	//   ....[12]....
        /*0058*/ 	.word	0x0500007f


	//   ....[13]....
        /*005c*/ 	.word	0x0500007f


	//   ....[14]....
        /*0060*/ 	.word	0x0500007f


	//   ....[15]....
        /*0064*/ 	.word	0x0500007f


	//   ....[16]....
        /*0068*/ 	.word	0x0500007f


	//   ....[17]....
        /*006c*/ 	.word	0x0500007f


	//   ....[18]....
        /*0070*/ 	.word	0x0500007f


	//   ....[19]....
        /*0074*/ 	.word	0x0500007f


	//----- nvinfo : EIATTR_COOP_GROUP_INSTR_OFFSETS
	.align		4
.L_2400:
        /*0078*/ 	.byte	0x04, 0x28
        /*007a*/ 	.short	(.L_2402 - .L_2401)


	//   ....[0]....
.L_2401:
        /*007c*/ 	.word	0x00010750


	//   ....[1]....
        /*0080*/ 	.word	0x00010770


	//   ....[2]....
        /*0084*/ 	.word	0x00010790


	//   ....[3]....
        /*0088*/ 	.word	0x000107c0


	//   ....[4]....
        /*008c*/ 	.word	0x000107e0


	//   ....[5]....
        /*0090*/ 	.word	0x00010b10


	//   ....[6]....
        /*0094*/ 	.word	0x00010b30


	//   ....[7]....
        /*0098*/ 	.word	0x00010b50


	//   ....[8]....
        /*009c*/ 	.word	0x00010b70


	//   ....[9]....
        /*00a0*/ 	.word	0x00010b90


	//   ....[10]....
        /*00a4*/ 	.word	0x00011300


	//   ....[11]....
        /*00a8*/ 	.word	0x000113a0


	//   ....[12]....
        /*00ac*/ 	.word	0x00011410


	//   ....[13]....
        /*00b0*/ 	.word	0x00011490


	//   ....[14]....
        /*00b4*/ 	.word	0x00011500


	//   ....[15]....
        /*00b8*/ 	.word	0x00011880


	//   ....[16]....
        /*00bc*/ 	.word	0x000118f0


	//   ....[17]....
        /*00c0*/ 	.word	0x00011960


	//   ....[18]....
        /*00c4*/ 	.word	0x000119d0


	//   ....[19]....
        /*00c8*/ 	.word	0x00011a40


	//----- nvinfo : EIATTR_VRC_CTA_INIT_COUNT
	.align		4
.L_2402:
        /*00cc*/ 	.byte	0x02, 0x4a
	.zero		1
	.zero		1


	//----- nvinfo : EIATTR_EXIT_INSTR_OFFSETS
	.align		4
        /*00d0*/ 	.byte	0x04, 0x1c
        /*00d2*/ 	.short	(.L_2404 - .L_2403)


	//   ....[0]....
.L_2403:
        /*00d4*/ 	.word	0x00000670


	//   ....[1]....
        /*00d8*/ 	.word	0x00011290


	//----- nvinfo : EIATTR_INDIRECT_BRANCH_TARGETS
	.align		4
.L_2404:
        /*00dc*/ 	.byte	0x04, 0x34
        /*00de*/ 	.short	(.L_2406 - .L_2405)


	//   ....[0]....
.L_2405:
        /*00e0*/ 	.word	.L_x_28618@srel
        /*00e4*/ 	.short	0x0
        /*00e6*/ 	.short	0x0
        /*00e8*/ 	.word	0x3
        /*00ec*/ 	.word	.L_x_28619@srel
        /*00f0*/ 	.word	.L_x_28620@srel
        /*00f4*/ 	.word	.L_x_28621@srel


	//----- nvinfo : EIATTR_MAX_THREADS
	.align		4
.L_2406:
        /*00f8*/ 	.byte	0x04, 0x05
        /*00fa*/ 	.short	(.L_2408 - .L_2407)
.L_2407:
        /*00fc*/ 	.word	0x00000080
        /*0100*/ 	.word	0x00000001
        /*0104*/ 	.word	0x00000001


	//----- nvinfo : EIATTR_CRS_STACK_SIZE
	.align		4
.L_2408:
        /*0108*/ 	.byte	0x04, 0x1e
        /*010a*/ 	.short	(.L_2410 - .L_2409)
.L_2409:
        /*010c*/ 	.word	0x00000000


	//----- nvinfo : EIATTR_CBANK_PARAM_SIZE
	.align		4
.L_2410:
        /*0110*/ 	.byte	0x03, 0x19
        /*0112*/ 	.short	0x00e8


	//----- nvinfo : EIATTR_PARAM_CBANK
	.align		4
        /*0114*/ 	.byte	0x04, 0x0a
        /*0116*/ 	.short	(.L_2412 - .L_2411)
	.align		4
.L_2411:
        /*0118*/ 	.word	index@(.nv.constant0._ZN10layer_norm13ln_fwd_kernelINS_13Kernel_traitsIf13__nv_bfloat16fS2_fjLj768ELj1ELj4ELj1ELj16ENS_18Kernel_traits_baseILj768EfS2_fS2_fjLj128EEEEELb1ELb1ELb0ELb1EEEvNS_9FwdParamsE)
        /*011c*/ 	.short	0x0380
        /*011e*/ 	.short	0x00e8


	//----- nvinfo : EIATTR_SW_WAR
	.align		4
.L_2412:
        /*0120*/ 	.byte	0x04, 0x36
        /*0122*/ 	.short	(.L_2414 - .L_2413)
.L_2413:
        /*0124*/ 	.word	0x00000008
.L_2414:


//--------------------- .nv.info._ZN10layer_norm13ln_fwd_kernelINS_13Kernel_traitsIf13__nv_bfloat16fS2_fjLj768ELj1ELj4ELj1ELj16ENS_18Kernel_traits_baseILj768EfS2_fS2_fjLj128EEEEELb1ELb1ELb1ELb0EEEvNS_9FwdParamsE --------------------------
	.section	.nv.info._ZN10layer_norm13ln_fwd_kernelINS_13Kernel_traitsIf13__nv_bfloat16fS2_fjLj768ELj1ELj4ELj1ELj16ENS_18Kernel_traits_baseILj768EfS2_fS2_fjLj128EEEEELb1ELb1ELb1ELb0EEEvNS_9FwdParamsE,"",@"SHT_CUDA_INFO"
	.sectionflags	@""
	.align	4


	//----- nvinfo : EIATTR_CUDA_API_VERSION
	.align		4
        /*0000*/ 	.byte	0x04, 0x37
        /*0002*/ 	.short	(.L_2416 - .L_2415)
.L_2415:
        /*0004*/ 	.word	0x00000082


	//----- nvinfo : EIATTR_KPARAM_INFO
	.align		4
.L_2416:
        /*0008*/ 	.byte	0x04, 0x17
        /*000a*/ 	.short	(.L_2418 - .L_2417)
.L_2417:
        /*000c*/ 	.word	0x00000000
        /*0010*/ 	.short	0x0000
        /*0012*/ 	.short	0x0000
        /*0014*/ 	.byte	0x00, 0xf0, 0xa1, 0x03


	//----- nvinfo : EIATTR_SPARSE_MMA_MASK
	.align		4
.L_2418:
        /*0018*/ 	.byte	0x03, 0x50
        /*001a*/ 	.short	0x0000


	//----- nvinfo : EIATTR_MAXREG_COUNT
	.align		4
        /*001c*/ 	.byte	0x03, 0x1b
        /*001e*/ 	.short	0x00ff


	//----- nvinfo : EIATTR_MERCURY_ISA_VERSION
	.align		4
        /*0020*/ 	.byte	0x03, 0x5f
        /*0022*/ 	.short	0x0101


	//----- nvinfo : EIATTR_COOP_GROUP_MASK_REGIDS
	.align		4
        /*0024*/ 	.byte	0x04, 0x29
        /*0026*/ 	.short	(.L_2420 - .L_2419)


	//   ....[0]....
.L_2419:
        /*0028*/ 	.word	0xffffffff


	//   ....[1]....
        /*002c*/ 	.word	0xffffffff


	//   ....[2]....
        /*0030*/ 	.word	0xffffffff


	//   ....[3]....
        /*0034*/ 	.word	0xffffffff


	//   ....[4]....
        /*0038*/ 	.word	0xffffffff


	//   ....[5]....
        /*003c*/ 	.word	0xffffffff


	//   ....[6]....
        /*0040*/ 	.word	0xffffffff


	//   ....[7]....
        /*0044*/ 	.word	0xffffffff


	//   ....[8]....
        /*0048*/ 	.word	0xffffffff


	//   ....[9]....
        /*004c*/ 	.word	0xffffffff


	//   ....[10]....
        /*0050*/ 	.word	0x0500008b


	//   ....[11]....
        /*0054*/ 	.word	0x0500008b


	//   ....[12]....
        /*0058*/ 	.word	0x0500008b


	//   ....[13]....
        /*005c*/ 	.word	0x0500008b


	//   ....[14]....
        /*0060*/ 	.word	0x0500008b


	//   ....[15]....
        /*0064*/ 	.word	0x0500008b


	//   ....[16]....
        /*0068*/ 	.word	0x0500008b


	//   ....[17]....
        /*006c*/ 	.word	0x0500008b


	//   ....[18]....
        /*0070*/ 	.word	0x0500008b


	//   ....[19]....
        /*0074*/ 	.word	0x0500008b


	//----- nvinfo : EIATTR_COOP_GROUP_INSTR_OFFSETS
	.align		4
.L_2420:
        /*0078*/ 	.byte	0x04, 0x28
        /*007a*/ 	.short	(.L_2422 - .L_2421)


	//   ....[0]....
.L_2421:
        /*007c*/ 	.word	0x00011de0


	//   ....[1]....
        /*0080*/ 	.word	0x00011e00


	//   ....[2]....
        /*0084*/ 	.word	0x00011e20


	//   ....[3]....
        /*0088*/ 	.word	0x00011e50


	//   ....[4]....
        /*008c*/ 	.word	0x00011e70


	//   ....[5]....
        /*0090*/ 	.word	0x000121b0


	//   ....[6]....
        /*0094*/ 	.word	0x000121d0


	//   ....[7]....
        /*0098*/ 	.word	0x000121f0


	//   ....[8]....
        /*009c*/ 	.word	0x00012210


	//   ....[9]....
        /*00a0*/ 	.word	0x00012230


	//   ....[10]....
        /*00a4*/ 	.word	0x00012ad0


	//   ....[11]....
        /*00a8*/ 	.word	0x00012b70


	//   ....[12]....
        /*00ac*/ 	.word	0x00012be0


	//   ....[13]....
        /*00b0*/ 	.word	0x00012c60


	//   ....[14]....
        /*00b4*/ 	.word	0x00012cd0


	//   ....[15]....
        /*00b8*/ 	.word	0x00013050


	//   ....[16]....
        /*00bc*/ 	.word	0x000130c0


	//   ....[17]....
        /*00c0*/ 	.word	0x00013130


	//   ....[18]....
        /*00c4*/ 	.word	0x000131a0


	//   ....[19]....
        /*00c8*/ 	.word	0x00013210


	//----- nvinfo : EIATTR_VRC_CTA_INIT_COUNT
	.align		4
.L_2422:
        /*00cc*/ 	.byte	0x02, 0x4a
	.zero		1
	.zero		1


	//----- nvinfo : EIATTR_EXIT_INSTR_OFFSETS
	.align		4
        /*00d0*/ 	.byte	0x04, 0x1c
        /*00d2*/ 	.short	(.L_2424 - .L_2423)


	//   ....[0]....
.L_2423:
        /*00d4*/ 	.word	0x00000910


	//   ....[1]....
        /*00d8*/ 	.word	0x00012a60


	//----- nvinfo : EIATTR_MAX_THREADS
	.align		4
.L_2424:
        /*00dc*/ 	.byte	0x04, 0x05
        /*00de*/ 	.short	(.L_2426 - .L_2425)
.L_2425:
        /*00e0*/ 	.word	0x00000080
        /*00e4*/ 	.word	0x00000001
        /*00e8*/ 	.word	0x00000001


	//----- nvinfo : EIATTR_CRS_STACK_SIZE
	.align		4
.L_2426:
        /*00ec*/ 	.byte	0x04, 0x1e
        /*00ee*/ 	.short	(.L_2428 - .L_2427)
.L_2427:
        /*00f0*/ 	.word	0x00000000


	//----- nvinfo : EIATTR_CBANK_PARAM_SIZE
	.align		4
.L_2428:
        /*00f4*/ 	.byte	0x03, 0x19
        /*00f6*/ 	.short	0x00e8


	//----- nvinfo : EIATTR_PARAM_CBANK
	.align		4
        /*00f8*/ 	.byte	0x04, 0x0a
        /*00fa*/ 	.short	(.L_2430 - .L_2429)
	.align		4
.L_2429:
        /*00fc*/ 	.word	index@(.nv.constant0._ZN10layer_norm13ln_fwd_kernelINS_13Kernel_traitsIf13__nv_bfloat16fS2_fjLj768ELj1ELj4ELj1ELj16ENS_18Kernel_traits_baseILj768EfS2_fS2_fjLj128EEEEELb1ELb1ELb1ELb0EEEvNS_9FwdParamsE)
        /*0100*/ 	.short	0x0380
        /*0102*/ 	.short	0x00e8


	//----- nvinfo : EIATTR_SW_WAR
	.align		4
.L_2430:
        /*0104*/ 	.byte	0x04, 0x36
        /*0106*/ 	.short	(.L_2432 - .L_2431)
.L_2431:
        /*0108*/ 	.word	0x00000008
.L_2432:


//--------------------- .nv.info._ZN10layer_norm13ln_fwd_kernelINS_13Kernel_traitsIf13__nv_bfloat16fS2_fjLj768ELj1ELj4ELj1ELj16ENS_18Kernel_traits_baseILj768EfS2_fS2_fjLj128EEEEELb1ELb1ELb1ELb1EEEvNS_9FwdParamsE --------------------------
	.section	.nv.info._ZN10layer_norm13ln_fwd_kernelINS_13Kernel_traitsIf13__nv_bfloat16fS2_fjLj768ELj1ELj4ELj1ELj16ENS_18Kernel_traits_baseILj768EfS2_fS2_fjLj128EEEEELb1ELb1ELb1ELb1EEEvNS_9FwdParamsE,"",@"SHT_CUDA_INFO"
	.sectionflags	@""
	.align	4


	//----- nvinfo : EIATTR_CUDA_API_VERSION
	.align		4
        /*0000*/ 	.byte	0x04, 0x37
        /*0002*/ 	.short	(.L_2434 - .L_2433)
.L_2433:
        /*0004*/ 	.word	0x00000082


	//----- nvinfo : EIATTR_KPARAM_INFO
	.align		4
.L_2434:
        /*0008*/ 	.byte	0x04, 0x17
        /*000a*/ 	.short	(.L_2436 - .L_2435)
.L_2435:
        /*000c*/ 	.word	0x00000000
        /*0010*/ 	.short	0x0000
        /*0012*/ 	.short	0x0000
        /*0014*/ 	.byte	0x00, 0xf0, 0xa1, 0x03


	//----- nvinfo : EIATTR_SPARSE_MMA_MASK
	.align		4
.L_2436:
        /*0018*/ 	.byte	0x03, 0x50
        /*001a*/ 	.short	0x0000


	//----- nvinfo : EIATTR_MAXREG_COUNT
	.align		4
        /*001c*/ 	.byte	0x03, 0x1b
        /*001e*/ 	.short	0x00ff


	//----- nvinfo : EIATTR_MERCURY_ISA_VERSION
	.align		4
        /*0020*/ 	.byte	0x03, 0x5f
        /*0022*/ 	.short	0x0101


	//----- nvinfo : EIATTR_COOP_GROUP_MASK_REGIDS
	.align		4
        /*0024*/ 	.byte	0x04, 0x29
        /*0026*/ 	.short	(.L_2438 - .L_2437)


	//   ....[0]....
.L_2437:
        /*0028*/ 	.word	0xffffffff


	//   ....[1]....
        /*002c*/ 	.word	0xffffffff


	//   ....[2]....
        /*0030*/ 	.word	0xffffffff


	//   ....[3]....
        /*0034*/ 	.word	0xffffffff


	//   ....[4]....
        /*0038*/ 	.word	0xffffffff


	//   ....[5]....
        /*003c*/ 	.word	0xffffffff


	//   ....[6]....
        /*0040*/ 	.word	0xffffffff


	//   ....[7]....
        /*0044*/ 	.word	0xffffffff


	//   ....[8]....
        /*0048*/ 	.word	0xffffffff


	//   ....[9]....
        /*004c*/ 	.word	0xffffffff


	//   ....[10]....
        /*0050*/ 	.word	0x0500008a


	//   ....[11]....
        /*0054*/ 	.word	0x0500008a


	//   ....[12]....
        /*0058*/ 	.word	0x0500008a


	//   ....[13]....
        /*005c*/ 	.word	0x0500008a


	//   ....[14]....
        /*0060*/ 	.word	0x0500008a


	//   ....[15]....
        /*0064*/ 	.word	0x0500008a


	//   ....[16]....
        /*0068*/ 	.word	0x0500008a


	//   ....[17]....
        /*006c*/ 	.word	0x0500008a


	//   ....[18]....
        /*0070*/ 	.word	0x0500008a


	//   ....[19]....
        /*0074*/ 	.word	0x0500008a


	//----- nvinfo : EIATTR_COOP_GROUP_INSTR_OFFSETS
	.align		4
.L_2438:
        /*0078*/ 	.byte	0x04, 0x28
        /*007a*/ 	.short	(.L_2440 - .L_2439)


	//   ....[0]....
.L_2439:
        /*007c*/ 	.word	0x00011900


	//   ....[1]....
        /*0080*/ 	.word	0x00011920


	//   ....[2]....
        /*0084*/ 	.word	0x00011940


	//   ....[3]....
        /*0088*/ 	.word	0x00011970


	//   ....[4]....
        /*008c*/ 	.word	0x00011990


	//   ....[5]....
        /*0090*/ 	.word	0x00011cc0


	//   ....[6]....
        /*0094*/ 	.word	0x00011ce0


	//   ....[7]....
        /*0098*/ 	.word	0x00011d00


	//   ....[8]....
        /*009c*/ 	.word	0x00011d20


	//   ....[9]....
        /*00a0*/ 	.word	0x00011d40


	//   ....[10]....
        /*00a4*/ 	.word	0x00012550


	//   ....[11]....
        /*00a8*/ 	.word	0x000125f0


	//   ....[12]....
        /*00ac*/ 	.word	0x00012660


	//   ....[13]....
        /*00b0*/ 	.word	0x000126e0


	//   ....[14]....
        /*00b4*/ 	.word	0x00012750


	//   ....[15]....
        /*00b8*/ 	.word	0x00012ac0


	//   ....[16]....
        /*00bc*/ 	.word	0x00012b30


	//   ....[17]....
        /*00c0*/ 	.word	0x00012ba0


	//   ....[18]....
        /*00c4*/ 	.word	0x00012c10


	//   ....[19]....
        /*00c8*/ 	.word	0x00012c80


	//----- nvinfo : EIATTR_VRC_CTA_INIT_COUNT
	.align		4
.L_2440:
        /*00cc*/ 	.byte	0x02, 0x4a
	.zero		1
	.zero		1


	//----- nvinfo : EIATTR_EXIT_INSTR_OFFSETS
	.align		4
        /*00d0*/ 	.byte	0x04, 0x1c
        /*00d2*/ 	.short	(.L_2442 - .L_2441)


	//   ....[0]....
.L_2441:
        /*00d4*/ 	.word	0x00000690


	//   ....[1]....
        /*00d8*/ 	.word	0x000124e0


	//----- nvinfo : EIATTR_MAX_THREADS
	.align		4
.L_2442:
        /*00dc*/ 	.byte	0x04, 0x05
        /*00de*/ 	.short	(.L_2444 - .L_2443)
.L_2443:
        /*00e0*/ 	.word	0x00000080
        /*00e4*/ 	.word	0x00000001
        /*00e8*/ 	.word	0x00000001


	//----- nvinfo : EIATTR_CRS_STACK_SIZE
	.align		4
.L_2444:
        /*00ec*/ 	.byte	0x04, 0x1e
        /*00ee*/ 	.short	(.L_2446 - .L_2445)
.L_2445:
        /*00f0*/ 	.word	0x00000000


	//----- nvinfo : EIATTR_CBANK_PARAM_SIZE
	.align		4
.L_2446:
        /*00f4*/ 	.byte	0x03, 0x19
        /*00f6*/ 	.short	0x00e8


	//----- nvinfo : EIATTR_PARAM_CBANK
	.align		4
        /*00f8*/ 	.byte	0x04, 0x0a
        /*00fa*/ 	.short	(.L_2448 - .L_2447)
	.align		4
.L_2447:
        /*00fc*/ 	.word	index@(.nv.constant0._ZN10layer_norm13ln_fwd_kernelINS_13Kernel_traitsIf13__nv_bfloat16fS2_fjLj768ELj1ELj4ELj1ELj16ENS_18Kernel_traits_baseILj768EfS2_fS2_fjLj128EEEEELb1ELb1ELb1ELb1EEEvNS_9FwdParamsE)
        /*0100*/ 	.short	0x0380
        /*0102*/ 	.short	0x00e8


	//----- nvinfo : EIATTR_SW_WAR
	.align		4
.L_2448:
        /*0104*/ 	.byte	0x04, 0x36
        /*0106*/ 	.short	(.L_2450 - .L_2449)
.L_2449:
        /*0108*/ 	.word	0x00000008
.L_2450:


//--------------------- .nv.info._ZN10layer_norm13ln_fwd_kernelINS_13Kernel_traitsIf6__halfS2_S2_fjLj768ELj1ELj4ELj1ELj16ENS_18Kernel_traits_baseILj768EfS2_S2_S2_fjLj128EEEEELb0ELb0ELb0ELb0EEEvNS_9FwdParamsE --------------------------
	.section	.nv.info._ZN10layer_norm13ln_fwd_kernelINS_13Kernel_traitsIf6__halfS2_S2_fjLj768ELj1ELj4ELj1ELj16ENS_18Kernel_traits_baseILj768EfS2_S2_S2_fjLj128EEEEELb0ELb0ELb0ELb0EEEvNS_9FwdParamsE,"",@"SHT_CUDA_INFO"
	.sectionflags	@""
	.align	4


	//----- nvinfo : EIATTR_CUDA_API_VERSION
	.align		4
        /*0000*/ 	.byte	0x04, 0x37
        /*0002*/ 	.short	(.L_2452 - .L_2451)
.L_2451:
        /*0004*/ 	.word	0x00000082


	//----- nvinfo : EIATTR_KPARAM_INFO
	.align		4
.L_2452:
        /*0008*/ 	.byte	0x04, 0x17
        /*000a*/ 	.short	(.L_2454 - .L_2453)
.L_2453:
        /*000c*/ 	.word	0x00000000
        /*0010*/ 	.short	0x0000
        /*0012*/ 	.short	0x0000
        /*0014*/ 	.byte	0x00, 0xf0, 0xa1, 0x03


	//----- nvinfo : EIATTR_SPARSE_MMA_MASK
	.align		4
.L_2454:
        /*0018*/ 	.byte	0x03, 0x50
        /*001a*/ 	.short	0x0000


	//----- nvinfo : EIATTR_MAXREG_COUNT
	.align		4
        /*001c*/ 	.byte	0x03, 0x1b
        /*001e*/ 	.short	0x00ff


	//----- nvinfo : EIATTR_MERCURY_ISA_VERSION
	.align		4
        /*0020*/ 	.byte	0x03, 0x5f
        /*0022*/ 	.short	0x0101


	//----- nvinfo : EIATTR_COOP_GROUP_MASK_REGIDS
	.align		4
        /*0024*/ 	.byte	0x04, 0x29
        /*0026*/ 	.short	(.L_2456 - .L_2455)


	//   ....[0]....
.L_2455:
        /*0028*/ 	.word	0xffffffff


	//   ....[1]....
        /*002c*/ 	.word	0xffffffff


	//   ....[2]....
        /*0030*/ 	.word	0xffffffff


	//   ....[3]....
        /*0034*/ 	.word	0xffffffff


	//   ....[4]....
        /*0038*/ 	.word	0xffffffff


	//   ....[5]....
        /*003c*/ 	.word	0xffffffff


	//   ....[6]....
        /*0040*/ 	.word	0xffffffff


	//   ....[7]....
        /*0044*/ 	.word	0xffffffff


	//   ....[8]....
        /*0048*/ 	.word	0xffffffff


	//   ....[9]....
        /*004c*/ 	.word	0xffffffff


	//   ....[10]....
        /*0050*/ 	.word	0x05000042


	//   ....[11]....
        /*0054*/ 	.word	0x05000042


	//   ....[12]....
        /*0058*/ 	.word	0x05000042


	//   ....[13]....
        /*005c*/ 	.word	0x05000042


	//   ....[14]....
        /*0060*/ 	.word	0x05000042


	//   ....[15]....
        /*0064*/ 	.word	0x05000042


	//   ....[16]....
        /*0068*/ 	.word	0x05000042


	//   ....[17]....
        /*006c*/ 	.word	0x05000042


	//   ....[18]....
        /*0070*/ 	.word	0x05000042


	//   ....[19]....
        /*0074*/ 	.word	0x05000042


	//----- nvinfo : EIATTR_COOP_GROUP_INSTR_OFFSETS
	.align		4
.L_2456:
        /*0078*/ 	.byte	0x04, 0x28
        /*007a*/ 	.short	(.L_2458 - .L_2457)


	//   ....[0]....
.L_2457:
        /*007c*/ 	.word	0x00001940


	//   ....[1]....
        /*0080*/ 	.word	0x00001960


	//   ....[2]....
        /*0084*/ 	.word	0x00001980


	//   ....[3]....
        /*0088*/ 	.word	0x000019b0


	//   ....[4]....
        /*008c*/ 	.word	0x000019d0


	//   ....[5]....
        /*0090*/ 	.word	0x00001d10


	//   ....[6]....
        /*0094*/ 	.word	0x00001d30


	//   ....[7]....
        /*0098*/ 	.word	0x00001d50


	//   ....[8]....
        /*009c*/ 	.word	0x00001d70


	//   ....[9]....
        /*00a0*/ 	.word	0x00001d90


	//   ....[10]....
        /*00a4*/ 	.word	0x000025c0


	//   ....[11]....
        /*00a8*/ 	.word	0x00002660


	//   ....[12]....
        /*00ac*/ 	.word	0x000026d0


	//   ....[13]....
        /*00b0*/ 	.word	0x00002750


	//   ....[14]....
        /*00b4*/ 	.word	0x000027c0


	//   ....[15]....
        /*00b8*/ 	.word	0x00002b70


	//   ....[16]....
        /*00bc*/ 	.word	0x00002be0


	//   ....[17]....
        /*00c0*/ 	.word	0x00002c50


	//   ....[18]....
        /*00c4*/ 	.word	0x00002cc0


	//   ....[19]....
        /*00c8*/ 	.word	0x00002d30


	//----- nvinfo : EIATTR_VRC_CTA_INIT_COUNT
	.align		4
.L_2458:
        /*00cc*/ 	.byte	0x02, 0x4a
	.zero		1
	.zero		1


	//----- nvinfo : EIATTR_EXIT_INSTR_OFFSETS
	.align		4
        /*00d0*/ 	.byte	0x04, 0x1c
        /*00d2*/ 	.short	(.L_2460 - .L_2459)


	//   ....[0]....
.L_2459:
        /*00d4*/ 	.word	0x00000570


	//   ....[1]....
        /*00d8*/ 	.word	0x00002550


	//----- nvinfo : EIATTR_MAX_THREADS
	.align		4
.L_2460:
        /*00dc*/ 	.byte	0x04, 0x05
        /*00de*/ 	.short	(.L_2462 - .L_2461)
.L_2461:
        /*00e0*/ 	.word	0x00000080
        /*00e4*/ 	.word	0x00000001
        /*00e8*/ 	.word	0x00000001


	//----- nvinfo : EIATTR_CRS_STACK_SIZE
	.align		4
.L_2462:
        /*00ec*/ 	.byte	0x04, 0x1e
        /*00ee*/ 	.short	(.L_2464 - .L_2463)
.L_2463:
        /*00f0*/ 	.word	0x00000000


	//----- nvinfo : EIATTR_CBANK_PARAM_SIZE
	.align		4
.L_2464:
        /*00f4*/ 	.byte	0x03, 0x19
        /*00f6*/ 	.short	0x00e8


	//----- nvinfo : EIATTR_PARAM_CBANK
	.align		4
        /*00f8*/ 	.byte	0x04, 0x0a
        /*00fa*/ 	.short	(.L_2466 - .L_2465)
	.align		4
.L_2465:
        /*00fc*/ 	.word	index@(.nv.constant0._ZN10layer_norm13ln_fwd_kernelINS_13Kernel_traitsIf6__halfS2_S2_fjLj768ELj1ELj4ELj1ELj16ENS_18Kernel_traits_baseILj768EfS2_S2_S2_fjLj128EEEEELb0ELb0ELb0ELb0EEEvNS_9FwdParamsE)
        /*0100*/ 	.short	0x0380
        /*0102*/ 	.short	0x00e8


	//----- nvinfo : EIATTR_SW_WAR
	.align		4
.L_2466:
        /*0104*/ 	.byte	0x04, 0x36
        /*0106*/ 	.short	(.L_2468 - .L_2467)
.L_2467:
        /*0108*/ 	.word	0x00000008
.L_2468:


//--------------------- .nv.info._ZN10layer_norm13ln_fwd_kernelINS_13Kernel_traitsIf6__halfS2_S2_fjLj768ELj1ELj4ELj1ELj16ENS_18Kernel_traits_baseILj768EfS2_S2_S2_fjLj128EEEEELb0ELb0ELb0ELb1EEEvNS_9FwdParamsE --------------------------
	.section	.nv.info._ZN10layer_norm13ln_fwd_kernelINS_13Kernel_traitsIf6__halfS2_S2_fjLj768ELj1ELj4ELj1ELj16ENS_18Kernel_traits_baseILj768EfS2_S2_S2_fjLj128EEEEELb0ELb0ELb0ELb1EEEvNS_9FwdParamsE,"",@"SHT_CUDA_INFO"
	.sectionflags	@""
	.align	4


	//----- nvinfo : EIATTR_CUDA_API_VERSION
	.align		4
        /*0000*/ 	.byte	0x04, 0x37
        /*0002*/ 	.short	(.L_2470 - .L_2469)
.L_2469:
        /*0004*/ 	.word	0x00000082


	//----- nvinfo : EIATTR_KPARAM_INFO
	.align		4
.L_2470:
        /*0008*/ 	.byte	0x04, 0x17
        /*000a*/ 	.short	(.L_2472 - .L_2471)
.L_2471:
        /*000c*/ 	.word	0x00000000
        /*0010*/ 	.short	0x0000
        /*0012*/ 	.short	0x0000
        /*0014*/ 	.byte	0x00, 0xf0, 0xa1, 0x03


	//----- nvinfo : EIATTR_SPARSE_MMA_MASK
	.align		4
.L_2472:
        /*0018*/ 	.byte	0x03, 0x50
        /*001a*/ 	.short	0x0000


	//----- nvinfo : EIATTR_MAXREG_COUNT
	.align		4
        /*001c*/ 	.byte	0x03, 0x1b
        /*001e*/ 	.short	0x00ff


	//----- nvinfo : EIATTR_MERCURY_ISA_VERSION
	.align		4
        /*0020*/ 	.byte	0x03, 0x5f
        /*0022*/ 	.short	0x0101


	//----- nvinfo : EIATTR_COOP_GROUP_MASK_REGIDS
	.align		4
        /*0024*/ 	.byte	0x04, 0x29
        /*0026*/ 	.short	(.L_2474 - .L_2473)


	//   ....[0]....
.L_2473:
        /*0028*/ 	.word	0xffffffff


	//   ....[1]....
        /*002c*/ 	.word	0xffffffff


	//   ....[2]....
        /*0030*/ 	.word	0xffffffff


	//   ....[3]....
        /*0034*/ 	.word	0xffffffff


	//   ....[4]....
        /*0038*/ 	.word	0xffffffff


	//   ....[5]....
        /*003c*/ 	.word	0xffffffff


	//   ....[6]....
        /*0040*/ 	.word	0xffffffff


	//   ....[7]....
        /*0044*/ 	.word	0xffffffff


	//   ....[8]....
        /*0048*/ 	.word	0xffffffff


	//   ....[9]....
        /*004c*/ 	.word	0xffffffff


	//   ....[10]....
        /*0050*/ 	.word	0x05000055


	//   ....[11]....
        /*0054*/ 	.word	0x05000055


	//   ....[12]....
        /*0058*/ 	.word	0x05000055


	//   ....[13]....
        /*005c*/ 	.word	0x05000055


	//   ....[14]....
        /*0060*/ 	.word	0x05000055


	//   ....[15]....
        /*0064*/ 	.word	0x05000055


	//   ....[16]....
        /*0068*/ 	.word	0x05000055


	//   ....[17]....
        /*006c*/ 	.word	0x05000055


	//   ....[18]....
        /*0070*/ 	.word	0x05000055


	//   ....[19]....
        /*0074*/ 	.word	0x05000055


	//----- nvinfo : EIATTR_COOP_GROUP_INSTR_OFFSETS
	.align		4
.L_2474:
        /*0078*/ 	.byte	0x04, 0x28
        /*007a*/ 	.short	(.L_2476 - .L_2475)


	//   ....[0]....
.L_2475:
        /*007c*/ 	.word	0x00001520


	//   ....[1]....
        /*0080*/ 	.word	0x00001550


	//   ....[2]....
        /*0084*/ 	.word	0x00001570


	//   ....[3]....
        /*0088*/ 	.word	0x00001590


	//   ....[4]....
        /*008c*/ 	.word	0x000015b0


	//   ....[5]....
        /*0090*/ 	.word	0x000018e0


	//   ....[6]....
        /*0094*/ 	.word	0x00001900


	//   ....[7]....
        /*0098*/ 	.word	0x00001920


	//   ....[8]....
        /*009c*/ 	.word	0x00001940


	//   ....[9]....
        /*00a0*/ 	.word	0x00001960


	//   ....[10]....
        /*00a4*/ 	.word	0x000020b0


	//   ....[11]....
        /*00a8*/ 	.word	0x00002140


	//   ....[12]....
        /*00ac*/ 	.word	0x000021a0


	//   ....[13]....
        /*00b0*/ 	.word	0x00002200


	//   ....[14]....
        /*00b4*/ 	.word	0x00002260


	//   ....[15]....
        /*00b8*/ 	.word	0x000025d0


	//   ....[16]....
        /*00bc*/ 	.word	0x00002630


	//   ....[17]....
        /*00c0*/ 	.word	0x00002690


	//   ....[18]....
        /*00c4*/ 	.word	0x000026f0


	//   ....[19]....
        /*00c8*/ 	.word	0x00002750


	//----- nvinfo : EIATTR_VRC_CTA_INIT_COUNT
	.align		4
.L_2476:
        /*00cc*/ 	.byte	0x02, 0x4a
	.zero		1
	.zero		1


	//----- nvinfo : EIATTR_EXIT_INSTR_OFFSETS
	.align		4
        /*00d0*/ 	.byte	0x04, 0x1c
        /*00d2*/ 	.short	(.L_2478 - .L_2477)


	//   ....[0]....
.L_2477:
        /*00d4*/ 	.word	0x00000360


	//   ....[1]....
        /*00d8*/ 	.word	0x00002040


	//----- nvinfo : EIATTR_MAX_THREADS
	.align		4
.L_2478:
        /*00dc*/ 	.byte	0x04, 0x05
        /*00de*/ 	.short	(.L_2480 - .L_2479)
.L_2479:
        /*00e0*/ 	.word	0x00000080
        /*00e4*/ 	.word	0x00000001
        /*00e8*/ 	.word	0x00000001


	//----- nvinfo : EIATTR_CRS_STACK_SIZE
	.align		4
.L_2480:
        /*00ec*/ 	.byte	0x04, 0x1e
        /*00ee*/ 	.short	(.L_2482 - .L_2481)
.L_2481:
        /*00f0*/ 	.word	0x00000000


	//----- nvinfo : EIATTR_CBANK_PARAM_SIZE
	.align		4
.L_2482:
        /*00f4*/ 	.byte	0x03, 0x19
        /*00f6*/ 	.short	0x00e8


	//----- nvinfo : EIATTR_PARAM_CBANK
	.align		4
        /*00f8*/ 	.byte	0x04, 0x0a
        /*00fa*/ 	.short	(.L_2484 - .L_2483)
	.align		4
.L_2483:
        /*00fc*/ 	.word	index@(.nv.constant0._ZN10layer_norm13ln_fwd_kernelINS_13Kernel_traitsIf6__halfS2_S2_fjLj768ELj1ELj4ELj1ELj16ENS_18Kernel_traits_baseILj768EfS2_S2_S2_fjLj128EEEEELb0ELb0ELb0ELb1EEEvNS_9FwdParamsE)
        /*0100*/ 	.short	0x0380
        /*0102*/ 	.short	0x00e8


	//----- nvinfo : EIATTR_SW_WAR
	.align		4
.L_2484:
        /*0104*/ 	.byte	0x04, 0x36
        /*0106*/ 	.short	(.L_2486 - .L_2485)
.L_2485:
        /*0108*/ 	.word	0x00000008
.L_2486:


//--------------------- .nv.info._ZN10layer_norm13ln_fwd_kernelINS_13Kernel_traitsIf6__halfS2_S2_fjLj768ELj1ELj4ELj1ELj16ENS_18Kernel_traits_baseILj768EfS2_S2_S2_fjLj128EEEEELb0ELb0ELb1ELb0EEEvNS_9FwdParamsE --------------------------
	.section	.nv.info._ZN10layer_norm13ln_fwd_kernelINS_13Kernel_traitsIf6__halfS2_S2_fjLj768ELj1ELj4ELj1ELj16ENS_18Kernel_traits_baseILj768EfS2_S2_S2_fjLj128EEEEELb0ELb0ELb1ELb0EEEvNS_9FwdParamsE,"",@"SHT_CUDA_INFO"
	.sectionflags	@""
	.align	4


	//----- nvinfo : EIATTR_CUDA_API_VERSION
	.align		4
        /*0000*/ 	.byte	0x04, 0x37
        /*0002*/ 	.short	(.L_2488 - .L_2487)
.L_2487:
        /*0004*/ 	.word	0x00000082


	//----- nvinfo : EIATTR_KPARAM_INFO
	.align		4
.L_2488:
        /*0008*/ 	.byte	0x04, 0x17
        /*000a*/ 	.short	(.L_2490 - .L_2489)
.L_2489:
        /*000c*/ 	.word	0x00000000
        /*0010*/ 	.short	0x0000
        /*0012*/ 	.short	0x0000
        /*0014*/ 	.byte	0x00, 0xf0, 0xa1, 0x03


	//----- nvinfo : EIATTR_SPARSE_MMA_MASK
	.align		4
.L_2490:
        /*0018*/ 	.byte	0x03, 0x50
        /*001a*/ 	.short	0x0000


	//----- nvinfo : EIATTR_MAXREG_COUNT
	.align		4
        /*001c*/ 	.byte	0x03, 0x1b
        /*001e*/ 	.short	0x00ff


	//----- nvinfo : EIATTR_MERCURY_ISA_VERSION
	.align		4
        /*0020*/ 	.byte	0x03, 0x5f
        /*0022*/ 	.short	0x0101


	//----- nvinfo : EIATTR_COOP_GROUP_MASK_REGIDS
	.align		4
        /*0024*/ 	.byte	0x04, 0x29
        /*0026*/ 	.short	(.L_2492 - .L_2491)


	//   ....[0]....
.L_2491:
        /*0028*/ 	.word	0xffffffff


	//   ....[1]....
        /*002c*/ 	.word	0xffffffff


	//   ....[2]....
        /*0030*/ 	.word	0xffffffff


	//   ....[3]....
        /*0034*/ 	.word	0xffffffff


	//   ....[4]....
        /*0038*/ 	.word	0xffffffff


	//   ....[5]....
        /*003c*/ 	.word	0xffffffff


	//   ....[6]....
        /*0040*/ 	.word	0xffffffff


	//   ....[7]....
        /*0044*/ 	.word	0xffffffff


	//   ....[8]....
        /*0048*/ 	.word	0xffffffff


	//   ....[9]....
        /*004c*/ 	.word	0xffffffff


	//   ....[10]....
        /*0050*/ 	.word	0x05000042


	//   ....[11]....
        /*0054*/ 	.word	0x05000042


	//   ....[12]....
        /*0058*/ 	.word	0x05000042


	//   ....[13]....
        /*005c*/ 	.word	0x05000042


	//   ....[14]....
        /*0060*/ 	.word	0x05000042


	//   ....[15]....
        /*0064*/ 	.word	0x05000042


	//   ....[16]....
        /*0068*/ 	.word	0x05000042


	//   ....[17]....
        /*006c*/ 	.word	0x05000042


	//   ....[18]....
        /*0070*/ 	.word	0x05000042


	//   ....[19]....
        /*0074*/ 	.word	0x05000042


	//----- nvinfo : EIATTR_COOP_GROUP_INSTR_OFFSETS
	.align		4
.L_2492:
        /*0078*/ 	.byte	0x04, 0x28
        /*007a*/ 	.short	(.L_2494 - .L_2493)


	//   ....[0]....
.L_2493:
        /*007c*/ 	.word	0x00001cf0


	//   ....[1]....
        /*0080*/ 	.word	0x00001d20


	//   ....[2]....
        /*0084*/ 	.word	0x00001d40


	//   ....[3]....
        /*0088*/ 	.word	0x00001d60


	//   ....[4]....
        /*008c*/ 	.word	0x00001d80


	//   ....[5]....
        /*0090*/ 	.word	0x000020c0


	//   ....[6]....
        /*0094*/ 	.word	0x000020e0


	//   ....[7]....
        /*0098*/ 	.word	0x00002100


	//   ....[8]....
        /*009c*/ 	.word	0x00002120


	//   ....[9]....
        /*00a0*/ 	.word	0x00002140


	//   ....[10]....
        /*00a4*/ 	.word	0x000029d0


	//   ....[11]....
        /*00a8*/ 	.word	0x00002a70


	//   ....[12]....
        /*00ac*/ 	.word	0x00002ad0


	//   ....[13]....
        /*00b0*/ 	.word	0x00002b30


	//   ....[14]....
        /*00b4*/ 	.word	0x00002b90


	//   ....[15]....
        /*00b8*/ 	.word	0x00002f30


	//   ....[16]....
        /*00bc*/ 	.word	0x00002f90


	//   ....[17]....
        /*00c0*/ 	.word	0x00002ff0


	//   ....[18]....
        /*00c4*/ 	.word	0x00003050


	//   ....[19]....
        /*00c8*/ 	.word	0x000030b0


	//----- nvinfo : EIATTR_VRC_CTA_INIT_COUNT
	.align		4
.L_2494:
        /*00cc*/ 	.byte	0x02, 0x4a
	.zero		1
	.zero		1


	//----- nvinfo : EIATTR_EXIT_INSTR_OFFSETS
	.align		4
        /*00d0*/ 	.byte	0x04, 0x1c
        /*00d2*/ 	.short	(.L_2496 - .L_2495)


	//   ....[0]....
.L_2495:
        /*00d4*/ 	.word	0x00000560


	//   ....[1]....
        /*00d8*/ 	.word	0x00002960


	//----- nvinfo : EIATTR_MAX_THREADS
	.align		4
.L_2496:
        /*00dc*/ 	.byte	0x04, 0x05
        /*00de*/ 	.short	(.L_2498 - .L_2497)
.L_2497:
        /*00e0*/ 	.word	0x00000080
        /*00e4*/ 	.word	0x00000001
        /*00e8*/ 	.word	0x00000001


	//----- nvinfo : EIATTR_CRS_STACK_SIZE
	.align		4
.L_2498:
        /*00ec*/ 	.byte	0x04, 0x1e
        /*00ee*/ 	.short	(.L_2500 - .L_2499)
.L_2499:
        /*00f0*/ 	.word	0x00000000


	//----- nvinfo : EIATTR_CBANK_PARAM_SIZE
	.align		4
.L_2500:
        /*00f4*/ 	.byte	0x03, 0x19
        /*00f6*/ 	.short	0x00e8


	//----- nvinfo : EIATTR_PARAM_CBANK
	.align		4
        /*00f8*/ 	.byte	0x04, 0x0a
        /*00fa*/ 	.short	(.L_2502 - .L_2501)
	.align		4
.L_2501:
        /*00fc*/ 	.word	index@(.nv.constant0._ZN10layer_norm13ln_fwd_kernelINS_13Kernel_traitsIf6__halfS2_S2_fjLj768ELj1ELj4ELj1ELj16ENS_18Kernel_traits_baseILj768EfS2_S2_S2_fjLj128EEEEELb0ELb0ELb1ELb0EEEvNS_9FwdParamsE)
        /*0100*/ 	.short	0x0380
        /*0102*/ 	.short	0x00e8


	//----- nvinfo : EIATTR_SW_WAR
	.align		4
.L_2502:
        /*0104*/ 	.byte	0x04, 0x36
        /*0106*/ 	.short	(.L_2504 - .L_2503)
.L_2503:
        /*0108*/ 	.word	0x00000008
.L_2504:


//--------------------- .nv.info._ZN10layer_norm13ln_fwd_kernelINS_13Kernel_traitsIf6__halfS2_S2_fjLj768ELj1ELj4ELj1ELj16ENS_18Kernel_traits_baseILj768EfS2_S2_S2_fjLj128EEEEELb0ELb0ELb1ELb1EEEvNS_9FwdParamsE --------------------------
	.section	.nv.info._ZN10layer_norm13ln_fwd_kernelINS_13Kernel_traitsIf6__halfS2_S2_fjLj768ELj1ELj4ELj1ELj16ENS_18Kernel_traits_baseILj768EfS2_S2_S2_fjLj128EEEEELb0ELb0ELb1ELb1EEEvNS_9FwdParamsE,"",@"SHT_CUDA_INFO"
	.sectionflags	@""
	.align	4


	//----- nvinfo : EIATTR_CUDA_API_VERSION
	.align		4
        /*0000*/ 	.byte	0x04, 0x37
        /*0002*/ 	.short	(.L_2506 - .L_2505)
.L_2505:
        /*0004*/ 	.word	0x00000082


	//----- nvinfo : EIATTR_KPARAM_INFO
	.align		4
.L_2506:
        /*0008*/ 	.byte	0x04, 0x17
        /*000a*/ 	.short	(.L_2508 - .L_2507)
.L_2507:
        /*000c*/ 	.word	0x00000000
        /*0010*/ 	.short	0x0000
        /*0012*/ 	.short	0x0000
        /*0014*/ 	.byte	0x00, 0xf0, 0xa1, 0x03


	//----- nvinfo : EIATTR_SPARSE_MMA_MASK
	.align		4
.L_2508:
        /*0018*/ 	.byte	0x03, 0x50
        /*001a*/ 	.short	0x0000


	//----- nvinfo : EIATTR_MAXREG_COUNT
	.align		4
        /*001c*/ 	.byte	0x03, 0x1b
        /*001e*/ 	.short	0x00ff


	//----- nvinfo : EIATTR_MERCURY_ISA_VERSION
	.align		4
        /*0020*/ 	.byte	0x03, 0x5f
        /*0022*/ 	.short	0x0101


	//----- nvinfo : EIATTR_COOP_GROUP_MASK_REGIDS
	.align		4
        /*0024*/ 	.byte	0x04, 0x29
        /*0026*/ 	.short	(.L_2510 - .L_2509)


	//   ....[0]....
.L_2509:
        /*0028*/ 	.word	0xffffffff


	//   ....[1]....
        /*002c*/ 	.word	0xffffffff


	//   ....[2]....
        /*0030*/ 	.word	0xffffffff


	//   ....[3]....
        /*0034*/ 	.word	0xffffffff


	//   ....[4]....
        /*0038*/ 	.word	0xffffffff


	//   ....[5]....
        /*003c*/ 	.word	0xffffffff


	//   ....[6]....
        /*0040*/ 	.word	0xffffffff


	//   ....[7]....
        /*0044*/ 	.word	0xffffffff


	//   ....[8]....
        /*0048*/ 	.word	0xffffffff


	//   ....[9]....
        /*004c*/ 	.word	0xffffffff


	//   ....[10]....
        /*0050*/ 	.word	0x05000040


	//   ....[11]....
        /*0054*/ 	.word	0x05000040


	//   ....[12]....
        /*0058*/ 	.word	0x05000040


	//   ....[13]....
        /*005c*/ 	.word	0x05000040


	//   ....[14]....
        /*0060*/ 	.word	0x05000040


	//   ....[15]....
        /*0064*/ 	.word	0x05000040


	//   ....[16]....
        /*0068*/ 	.word	0x05000040


	//   ....[17]....
        /*006c*/ 	.word	0x05000040


	//   ....[18]....
        /*0070*/ 	.word	0x05000040


	//   ....[19]....
        /*0074*/ 	.word	0x05000040


	//----- nvinfo : EIATTR_COOP_GROUP_INSTR_OFFSETS
	.align		4
.L_2510:
        /*0078*/ 	.byte	0x04, 0x28
        /*007a*/ 	.short	(.L_2512 - .L_2511)


	//   ....[0]....
.L_2511:
        /*007c*/ 	.word	0x00001940


	//   ....[1]....
        /*0080*/ 	.word	0x00001960


	//   ....[2]....
        /*0084*/ 	.word	0x00001980


	//   ....[3]....
        /*0088*/ 	.word	0x000019b0


	//   ....[4]....
        /*008c*/ 	.word	0x000019d0


	//   ....[5]....
        /*0090*/ 	.word	0x00001d00


	//   ....[6]....
        /*0094*/ 	.word	0x00001d20


	//   ....[7]....
        /*0098*/ 	.word	0x00001d40


	//   ....[8]....
        /*009c*/ 	.word	0x00001d60


	//   ....[9]....
        /*00a0*/ 	.word	0x00001d80


	//   ....[10]....
        /*00a4*/ 	.word	0x00002580


	//   ....[11]....
        /*00a8*/ 	.word	0x00002620


	//   ....[12]....
        /*00ac*/ 	.word	0x00002690


	//   ....[13]....
        /*00b0*/ 	.word	0x00002710


	//   ....[14]....
        /*00b4*/ 	.word	0x00002780


	//   ....[15]....
        /*00b8*/ 	.word	0x00002b10


	//   ....[16]....
        /*00bc*/ 	.word	0x00002b80


	//   ....[17]....
        /*00c0*/ 	.word	0x00002bf0


	//   ....[18]....
        /*00c4*/ 	.word	0x00002c60


	//   ....[19]....
        /*00c8*/ 	.word	0x00002cd0


	//----- nvinfo : EIATTR_VRC_CTA_INIT_COUNT
	.align		4
.L_2512:
        /*00cc*/ 	.byte	0x02, 0x4a
	.zero		1
	.zero		1


	//----- nvinfo : EIATTR_EXIT_INSTR_OFFSETS
	.align		4
        /*00d0*/ 	.byte	0x04, 0x1c
        /*00d2*/ 	.short	(.L_2514 - .L_2513)


	//   ....[0]....
.L_2513:
        /*00d4*/ 	.word	0x00000360


	//   ....[1]....
        /*00d8*/ 	.word	0x00002510


	//----- nvinfo : EIATTR_MAX_THREADS
	.align		4
.L_2514:
        /*00dc*/ 	.byte	0x04, 0x05
        /*00de*/ 	.short	(.L_2516 - .L_2515)
.L_2515:
        /*00e0*/ 	.word	0x00000080
        /*00e4*/ 	.word	0x00000001
        /*00e8*/ 	.word	0x00000001


	//----- nvinfo : EIATTR_CRS_STACK_SIZE
	.align		4
.L_2516:
        /*00ec*/ 	.byte	0x04, 0x1e
        /*00ee*/ 	.short	(.L_2518 - .L_2517)
.L_2517:
        /*00f0*/ 	.word	0x00000000


	//----- nvinfo : EIATTR_CBANK_PARAM_SIZE
	.align		4
.L_2518:
        /*00f4*/ 	.byte	0x03, 0x19
        /*00f6*/ 	.short	0x00e8


	//----- nvinfo : EIATTR_PARAM_CBANK
	.align		4
        /*00f8*/ 	.byte	0x04, 0x0a
        /*00fa*/ 	.short	(.L_2520 - .L_2519)
	.align		4
.L_2519:
        /*00fc*/ 	.word	index@(.nv.constant0._ZN10layer_norm13ln_fwd_kernelINS_13Kernel_traitsIf6__halfS2_S2_fjLj768ELj1ELj4ELj1ELj16ENS_18Kernel_traits_baseILj768EfS2_S2_S2_fjLj128EEEEELb0ELb0ELb1ELb1EEEvNS_9FwdParamsE)
        /*0100*/ 	.short	0x0380
        /*0102*/ 	.short	0x00e8


	//----- nvinfo : EIATTR_SW_WAR
	.align		4
.L_2520:
        /*0104*/ 	.byte	0x04, 0x36
        /*0106*/ 	.short	(.L_2522 - .L_2521)
.L_2521:
        /*0108*/ 	.word	0x00000008
.L_2522:


//--------------------- .nv.info._ZN10layer_norm13ln_fwd_kernelINS_13Kernel_traitsIf6__halfS2_S2_fjLj768ELj1ELj4ELj1ELj16ENS_18Kernel_traits_baseILj768EfS2_S2_S2_fjLj128EEEEELb0ELb1ELb0ELb0EEEvNS_9FwdParamsE --------------------------
	.section	.nv.info._ZN10layer_norm13ln_fwd_kernelINS_13Kernel_traitsIf6__halfS2_S2_fjLj768ELj1ELj4ELj1ELj16ENS_18Kernel_traits_baseILj768EfS2_S2_S2_fjLj128EEEEELb0ELb1ELb0ELb0EEEvNS_9FwdParamsE,"",@"SHT_CUDA_INFO"
	.sectionflags	@""
	.align	4


	//----- nvinfo : EIATTR_CUDA_API_VERSION
	.align		4
        /*0000*/ 	.byte	0x04, 0x37
        /*0002*/ 	.short	(.L_2524 - .L_2523)
.L_2523:
        /*0004*/ 	.word	0x00000082


	//----- nvinfo : EIATTR_KPARAM_INFO
	.align		4
.L_2524:
        /*0008*/ 	.byte	0x04, 0x17
        /*000a*/ 	.short	(.L_2526 - .L_2525)
.L_2525:
        /*000c*/ 	.word	0x00000000
        /*0010*/ 	.short	0x0000
        /*0012*/ 	.short	0x0000
        /*0014*/ 	.byte	0x00, 0xf0, 0xa1, 0x03


	//----- nvinfo : EIATTR_SPARSE_MMA_MASK
	.align		4
.L_2526:
        /*0018*/ 	.byte	0x03, 0x50
        /*001a*/ 	.short	0x0000


	//----- nvinfo : EIATTR_MAXREG_COUNT
	.align		4
        /*001c*/ 	.byte	0x03, 0x1b
        /*001e*/ 	.short	0x00ff


	//----- nvinfo : EIATTR_MERCURY_ISA_VERSION
	.align		4
        /*0020*/ 	.byte	0x03, 0x5f
        /*0022*/ 	.short	0x0101


	//----- nvinfo : EIATTR_COOP_GROUP_MASK_REGIDS
	.align		4
        /*0024*/ 	.byte	0x04, 0x29
        /*0026*/ 	.short	(.L_2528 - .L_2527)


	//   ....[0]....
.L_2527:
        /*0028*/ 	.word	0xffffffff


	//   ....[1]....
        /*002c*/ 	.word	0xffffffff


	//   ....[2]....
        /*0030*/ 	.word	0xffffffff


	//   ....[3]....
        /*0034*/ 	.word	0xffffffff


	//   ....[4]....
        /*0038*/ 	.word	0xffffffff


	//   ....[5]....
        /*003c*/ 	.word	0xffffffff


	//   ....[6]....
        /*0040*/ 	.word	0xffffffff


	//   ....[7]....
        /*0044*/ 	.word	0xffffffff


	//   ....[8]....
        /*0048*/ 	.word	0xffffffff


	//   ....[9]....
        /*004c*/ 	.word	0xffffffff


	//   ....[10]....
        /*0050*/ 	.word	0x05000072


	//   ....[11]....
        /*0054*/ 	.word	0x05000072


	//   ....[12]....
        /*0058*/ 	.word	0x05000072


	//   ....[13]....
        /*005c*/ 	.word	0x05000072


	//   ....[14]....
        /*0060*/ 	.word	0x05000072


	//   ....[15]....
        /*0064*/ 	.word	0x05000072


	//   ....[16]....
        /*0068*/ 	.word	0x05000072


	//   ....[17]....
        /*006c*/ 	.word	0x05000072


	//   ....[18]....
        /*0070*/ 	.word	0x05000072


	//   ....[19]....
        /*0074*/ 	.word	0x05000072


	//----- nvinfo : EIATTR_COOP_GROUP_INSTR_OFFSETS
	.align		4
.L_2528:
        /*0078*/ 	.byte	0x04, 0x28
        /*007a*/ 	.short	(.L_2530 - .L_2529)


	//   ....[0]....
.L_2529:
        /*007c*/ 	.word	0x00001950


	//   ....[1]....
        /*0080*/ 	.word	0x00001970


	//   ....[2]....
        /*0084*/ 	.word	0x00001990


	//   ....[3]....
        /*0088*/ 	.word	0x000019b0


	//   ....[4]....
        /*008c*/ 	.word	0x000019e0


	//   ....[5]....
        /*0090*/ 	.word	0x00001d20


	//   ....[6]....
        /*0094*/ 	.word	0x00001d40


	//   ....[7]....
        /*0098*/ 	.word	0x00001d60


	//   ....[8]....
        /*009c*/ 	.word	0x00001d80


	//   ....[9]....
        /*00a0*/ 	.word	0x00001da0


	//   ....[10]....
        /*00a4*/ 	.word	0x000025d0


	//   ....[11]....
        /*00a8*/ 	.word	0x00002670


	//   ....[12]....
        /*00ac*/ 	.word	0x000026e0


	//   ....[13]....
        /*00b0*/ 	.word	0x00002750


	//   ....[14]....
        /*00b4*/ 	.word	0x000027d0


	//   ....[15]....
        /*00b8*/ 	.word	0x00002b60


	//   ....[16]....
        /*00bc*/ 	.word	0x00002bd0


	//   ....[17]....
        /*00c0*/ 	.word	0x00002c40


	//   ....[18]....
        /*00c4*/ 	.word	0x00002cb0


	//   ....[19]....
        /*00c8*/ 	.word	0x00002d20


	//----- nvinfo : EIATTR_VRC_CTA_INIT_COUNT
	.align		4
.L_2530:
        /*00cc*/ 	.byte	0x02, 0x4a
	.zero		1
	.zero		1


	//----- nvinfo : EIATTR_EXIT_INSTR_OFFSETS
	.align		4
        /*00d0*/ 	.byte	0x04, 0x1c
        /*00d2*/ 	.short	(.L_2532 - .L_2531)


	//   ....[0]....
.L_2531:
        /*00d4*/ 	.word	0x000006b0


	//   ....[1]....
        /*00d8*/ 	.word	0x00002560


	//----- nvinfo : EIATTR_MAX_THREADS
	.align		4
.L_2532:
        /*00dc*/ 	.byte	0x04, 0x05
        /*00de*/ 	.short	(.L_2534 - .L_2533)
.L_2533:
        /*00e0*/ 	.word	0x00000080
        /*00e4*/ 	.word	0x00000001
        /*00e8*/ 	.word	0x00000001


	//----- nvinfo : EIATTR_CRS_STACK_SIZE
	.align		4
.L_2534:
        /*00ec*/ 	.byte	0x04, 0x1e
        /*00ee*/ 	.short	(.L_2536 - .L_2535)
.L_2535:
        /*00f0*/ 	.word	0x00000000


	//----- nvinfo : EIATTR_CBANK_PARAM_SIZE
	.align		4
.L_2536:
        /*00f4*/ 	.byte	0x03, 0x19
        /*00f6*/ 	.short	0x00e8


	//----- nvinfo : EIATTR_PARAM_CBANK
	.align		4
        /*00f8*/ 	.byte	0x04, 0x0a
        /*00fa*/ 	.short	(.L_2538 - .L_2537)
	.align		4
.L_2537:
        /*00fc*/ 	.word	index@(.nv.constant0._ZN10layer_norm13ln_fwd_kernelINS_13Kernel_traitsIf6__halfS2_S2_fjLj768ELj1ELj4ELj1ELj16ENS_18Kernel_traits_baseILj768EfS2_S2_S2_fjLj128EEEEELb0ELb1ELb0ELb0EEEvNS_9FwdParamsE)
        /*0100*/ 	.short	0x0380
        /*0102*/ 	.short	0x00e8


	//----- nvinfo : EIATTR_SW_WAR
	.align		4
.L_2538:
        /*0104*/ 	.byte	0x04, 0x36
        /*0106*/ 	.short	(.L_2540 - .L_2539)
.L_2539:
        /*0108*/ 	.word	0x00000008
.L_2540:


//--------------------- .nv.info._ZN10layer_norm13ln_fwd_kernelINS_13Kernel_traitsIf6__halfS2_S2_fjLj768ELj1ELj4ELj1ELj16ENS_18Kernel_traits_baseILj768EfS2_S2_S2_fjLj128EEEEELb0ELb1ELb0ELb1EEEvNS_9FwdParamsE --------------------------
	.section	.nv.info._ZN10layer_norm13ln_fwd_kernelINS_13Kernel_traitsIf6__halfS2_S2_fjLj768ELj1ELj4ELj1ELj16ENS_18Kernel_traits_baseILj768EfS2_S2_S2_fjLj128EEEEELb0ELb1ELb0ELb1EEEvNS_9FwdParamsE,"",@"SHT_CUDA_INFO"
	.sectionflags	@""
	.align	4


	//----- nvinfo : EIATTR_CUDA_API_VERSION
	.align		4
        /*0000*/ 	.byte	0x04, 0x37
        /*0002*/ 	.short	(.L_2542 - .L_2541)
.L_2541:
        /*0004*/ 	.word	0x00000082


	//----- nvinfo : EIATTR_KPARAM_INFO
	.align		4
.L_2542:
        /*0008*/ 	.byte	0x04, 0x17
        /*000a*/ 	.short	(.L_2544 - .L_2543)
.L_2543:
        /*000c*/ 	.word	0x00000000
        /*0010*/ 	.short	0x0000
        /*0012*/ 	.short	0x0000
        /*0014*/ 	.byte	0x00, 0xf0, 0xa1, 0x03


	//----- nvinfo : EIATTR_SPARSE_MMA_MASK
	.align		4
.L_2544:
        /*0018*/ 	.byte	0x03, 0x50
        /*001a*/ 	.short	0x0000


	//----- nvinfo : EIATTR_MAXREG_COUNT
	.align		4
        /*001c*/ 	.byte	0x03, 0x1b
        /*001e*/ 	.short	0x00ff


	//----- nvinfo : EIATTR_MERCURY_ISA_VERSION
	.align		4
        /*0020*/ 	.byte	0x03, 0x5f
        /*0022*/ 	.short	0x0101


	//----- nvinfo : EIATTR_COOP_GROUP_MASK_REGIDS
	.align		4
        /*0024*/ 	.byte	0x04, 0x29
        /*0026*/ 	.short	(.L_2546 - .L_2545)


	//   ....[0]....
.L_2545:
        /*0028*/ 	.word	0xffffffff


	//   ....[1]....
        /*002c*/ 	.word	0xffffffff


	//   ....[2]....
        /*0030*/ 	.word	0xffffffff


	//   ....[3]....
        /*0034*/ 	.word	0xffffffff


	//   ....[4]....
        /*0038*/ 	.word	0xffffffff


	//   ....[5]....
        /*003c*/ 	.word	0xffffffff


	//   ....[6]....
        /*0040*/ 	.word	0xffffffff


	//   ....[7]....
        /*0044*/ 	.word	0xffffffff


	//   ....[8]....
        /*0048*/ 	.word	0xffffffff


	//   ....[9]....
        /*004c*/ 	.word	0xffffffff


	//   ....[10]....
        /*0050*/ 	.word	0xffffffff


	//   ....[11]....
        /*0054*/ 	.word	0xffffffff


	//   ....[12]....
        /*0058*/ 	.word	0xffffffff


	//   ....[13]....
        /*005c*/ 	.word	0xffffffff


	//   ....[14]....
        /*0060*/ 	.word	0xffffffff


	//   ....[15]....
        /*0064*/ 	.word	0xffffffff


	//   ....[16]....
        /*0068*/ 	.word	0xffffffff


	//   ....[17]....
        /*006c*/ 	.word	0xffffffff


	//   ....[18]....
        /*0070*/ 	.word	0xffffffff


	//   ....[19]....
        /*0074*/ 	.word	0xffffffff


	//   ....[20]....
        /*0078*/ 	.word	0x05000064


	//   ....[21]....
        /*007c*/ 	.word	0x05000064


	//   ....[22]....
        /*0080*/ 	.word	0x05000064


	//   ....[23]....
        /*0084*/ 	.word	0x05000064


	//   ....[24]....
        /*0088*/ 	.word	0x05000064


	//   ....[25]....
        /*008c*/ 	.word	0x05000064


	//   ....[26]....
        /*0090*/ 	.word	0x05000064


	//   ....[27]....
        /*0094*/ 	.word	0x05000064


	//   ....[28]....
        /*0098*/ 	.word	0x05000064


	//   ....[29]....
        /*009c*/ 	.word	0x05000064


	//   ....[30]....
        /*00a0*/ 	.word	0x05000064


	//   ....[31]....
        /*00a4*/ 	.word	0x05000064


	//   ....[32]....
        /*00a8*/ 	.word	0x05000064


	//   ....[33]....
        /*00ac*/ 	.word	0x05000064


	//   ....[34]....
        /*00b0*/ 	.word	0x05000064


	//   ....[35]....
        /*00b4*/ 	.word	0x05000064


	//   ....[36]....
        /*00b8*/ 	.word	0x05000064


	//   ....[37]....
        /*00bc*/ 	.word	0x05000064


	//   ....[38]....
        /*00c0*/ 	.word	0x05000064


	//   ....[39]....
        /*00c4*/ 	.word	0x05000064


	//----- nvinfo : EIATTR_COOP_GROUP_INSTR_OFFSETS
	.align		4
.L_2546:
        /*00c8*/ 	.byte	0x04, 0x28
        /*00ca*/ 	.short	(.L_2548 - .L_2547)


	//   ....[0]....
.L_2547:
        /*00cc*/ 	.word	0x00001500


	//   ....[1]....
        /*00d0*/ 	.word	0x00001530


	//   ....[2]....
        /*00d4*/ 	.word	0x00001550


	//   ....[3]....
        /*00d8*/ 	.word	0x00001570


	//   ....[4]....
        /*00dc*/ 	.word	0x00001590


	//   ....[5]....
        /*00e0*/ 	.word	0x000018c0


	//   ....[6]....
        /*00e4*/ 	.word	0x000018e0


	//   ....[7]....
        /*00e8*/ 	.word	0x00001900


	//   ....[8]....
        /*00ec*/ 	.word	0x00001920


	//   ....[9]....
        /*00f0*/ 	.word	0x00001940


	//   ....[10]....
        /*00f4*/ 	.word	0x00002d60


	//   ....[11]....
        /*00f8*/ 	.word	0x00002d90


	//   ....[12]....
        /*00fc*/ 	.word	0x00002db0


	//   ....[13]....
        /*0100*/ 	.word	0x00002dd0


	//   ....[14]....
        /*0104*/ 	.word	0x00002df0


	//   ....[15]....
        /*0108*/ 	.word	0x00003120


	//   ....[16]....
        /*010c*/ 	.word	0x00003140


	//   ....[17]....
        /*0110*/ 	.word	0x00003160


	//   ....[18]....
        /*0114*/ 	.word	0x00003180


	//   ....[19]....
        /*0118*/ 	.word	0x000031a0


	//   ....[20]....
        /*011c*/ 	.word	0x000038f0


	//   ....[21]....
        /*0120*/ 	.word	0x00003980


	//   ....[22]....
        /*0124*/ 	.word	0x000039e0


	//   ....[23]....
        /*0128*/ 	.word	0x00003a40


	//   ....[24]....
        /*012c*/ 	.word	0x00003aa0


	//   ....[25]....
        /*0130*/ 	.word	0x00003e00


	//   ....[26]....
        /*0134*/ 	.word	0x00003e60


	//   ....[27]....
        /*0138*/ 	.word	0x00003ec0


	//   ....[28]....
        /*013c*/ 	.word	0x00003f20


	//   ....[29]....
        /*0140*/ 	.word	0x00003f80


	//   ....[30]....
        /*0144*/ 	.word	0x00004010


	//   ....[31]....
        /*0148*/ 	.word	0x000040a0


	//   ....[32]....
        /*014c*/ 	.word	0x00004100


	//   ....[33]....
        /*0150*/ 	.word	0x00004160


	//   ....[34]....
        /*0154*/ 	.word	0x000041c0


	//   ....[35]....
        /*0158*/ 	.word	0x00004520


	//   ....[36]....
        /*015c*/ 	.word	0x00004580


	//   ....[37]....
        /*0160*/ 	.word	0x000045e0


	//   ....[38]....
        /*0164*/ 	.word	0x00004640


	//   ....[39]....
        /*0168*/ 	.word	0x000046a0


	//----- nvinfo : EIATTR_VRC_CTA_INIT_COUNT
	.align		4
.L_2548:
        /*016c*/ 	.byte	0x02, 0x4a
	.zero		1
	.zero		1


	//----- nvinfo : EIATTR_EXIT_INSTR_OFFSETS
	.align		4
        /*0170*/ 	.byte	0x04, 0x1c
        /*0172*/ 	.short	(.L_2550 - .L_2549)


	//   ....[0]....
.L_2549:
        /*0174*/ 	.word	0x00000430


	//   ....[1]....
        /*0178*/ 	.word	0x00002020


	//   ....[2]....
        /*017c*/ 	.word	0x00003890


	//----- nvinfo : EIATTR_MAX_THREADS
	.align		4
.L_2550:
        /*0180*/ 	.byte	0x04, 0x05
        /*0182*/ 	.short	(.L_2552 - .L_2551)
.L_2551:
        /*0184*/ 	.word	0x00000080
        /*0188*/ 	.word	0x00000001
        /*018c*/ 	.word	0x00000001


	//----- nvinfo : EIATTR_CRS_STACK_SIZE
	.align		4
.L_2552:
        /*0190*/ 	.byte	0x04, 0x1e
        /*0192*/ 	.short	(.L_2554 - .L_2553)
.L_2553:
        /*0194*/ 	.word	0x00000000


	//----- nvinfo : EIATTR_CBANK_PARAM_SIZE
	.align		4
.L_2554:
        /*0198*/ 	.byte	0x03, 0x19
        /*019a*/ 	.short	0x00e8


	//----- nvinfo : EIATTR_PARAM_CBANK
	.align		4
        /*019c*/ 	.byte	0x04, 0x0a
        /*019e*/ 	.short	(.L_2556 - .L_2555)
	.align		4
.L_2555:
        /*01a0*/ 	.word	index@(.nv.constant0._ZN10layer_norm13ln_fwd_kernelINS_13Kernel_traitsIf6__halfS2_S2_fjLj768ELj1ELj4ELj1ELj16ENS_18Kernel_traits_baseILj768EfS2_S2_S2_fjLj128EEEEELb0ELb1ELb0ELb1EEEvNS_9FwdParamsE)
        /*01a4*/ 	.short	0x0380
        /*01a6*/ 	.short	0x00e8


	//----- nvinfo : EIATTR_SW_WAR
	.align		4
.L_2556:
        /*01a8*/ 	.byte	0x04, 0x36
        /*01aa*/ 	.short	(.L_2558 - .L_2557)
.L_2557:
        /*01ac*/ 	.word	0x00000008
.L_2558:


//--------------------- .nv.info._ZN10layer_norm13ln_fwd_kernelINS_13Kernel_traitsIf6__halfS2_S2_fjLj768ELj1ELj4ELj1ELj16ENS_18Kernel_traits_baseILj768EfS2_S2_S2_fjLj128EEEEELb0ELb1ELb1ELb0EEEvNS_9FwdParamsE --------------------------
	.section	.nv.info._ZN10layer_norm13ln_fwd_kernelINS_13Kernel_traitsIf6__halfS2_S2_fjLj768ELj1ELj4ELj1ELj16ENS_18Kernel_traits_baseILj768EfS2_S2_S2_fjLj128EEEEELb0ELb1ELb1ELb0EEEvNS_9FwdParamsE,"",@"SHT_CUDA_INFO"
	.sectionflags	@""
	.align	4


	//----- nvinfo : EIATTR_CUDA_API_VERSION
	.align		4
        /*0000*/ 	.byte	0x04, 0x37
        /*0002*/ 	.short	(.L_2560 - .L_2559)
.L_2559:
        /*0004*/ 	.word	0x00000082


	//----- nvinfo : EIATTR_KPARAM_INFO
	.align		4
.L_2560:
        /*0008*/ 	.byte	0x04, 0x17
        /*000a*/ 	.short	(.L_2562 - .L_2561)
.L_2561:
        /*000c*/ 	.word	0x00000000
        /*0010*/ 	.short	0x0000
        /*0012*/ 	.short	0x0000
        /*0014*/ 	.byte	0x00, 0xf0, 0xa1, 0x03


	//----- nvinfo : EIATTR_SPARSE_MMA_MASK
	.align		4
.L_2562:
        /*0018*/ 	.byte	0x03, 0x50
        /*001a*/ 	.short	0x0000


	//----- nvinfo : EIATTR_MAXREG_COUNT
	.align		4
        /*001c*/ 	.byte	0x03, 0x1b
        /*001e*/ 	.short	0x00ff


	//----- nvinfo : EIATTR_MERCURY_ISA_VERSION
	.align		4
        /*0020*/ 	.byte	0x03, 0x5f
        /*0022*/ 	.short	0x0101


	//----- nvinfo : EIATTR_COOP_GROUP_MASK_REGIDS
	.align		4
        /*0024*/ 	.byte	0x04, 0x29
        /*0026*/ 	.short	(.L_2564 - .L_2563)


	//   ....[0]....
.L_2563:
        /*0028*/ 	.word	0xffffffff


	//   ....[1]....
        /*002c*/ 	.word	0xffffffff


	//   ....[2]....
        /*0030*/ 	.word	0xffffffff


	//   ....[3]....
        /*0034*/ 	.word	0xffffffff


	//   ....[4]....
        /*0038*/ 	.word	0xffffffff


	//   ....[5]....
        /*003c*/ 	.word	0xffffffff


	//   ....[6]....
        /*0040*/ 	.word	0xffffffff


	//   ....[7]....
        /*0044*/ 	.word	0xffffffff


	//   ....[8]....
        /*0048*/ 	.word	0xffffffff


	//   ....[9]....
        /*004c*/ 	.word	0xffffffff


	//   ....[10]....
        /*0050*/ 	.word	0x05000075


	//   ....[11]....
        /*0054*/ 	.word	0x05000075


	//   ....[12]....
        /*0058*/ 	.word	0x05000075


	//   ....[13]....
        /*005c*/ 	.word	0x05000075


	//   ....[14]....
        /*0060*/ 	.word	0x05000075


	//   ....[15]....
        /*0064*/ 	.word	0x05000075


	//   ....[16]....
        /*0068*/ 	.word	0x05000075


	//   ....[17]....
        /*006c*/ 	.word	0x05000075


	//   ....[18]....
        /*0070*/ 	.word	0x05000075


	//   ....[19]....
        /*0074*/ 	.word	0x05000075


	//----- nvinfo : EIATTR_COOP_GROUP_INSTR_OFFSETS
	.align		4
.L_2564:
        /*0078*/ 	.byte	0x04, 0x28
        /*007a*/ 	.short	(.L_2566 - .L_2565)


	//   ....[0]....
.L_2565:
        /*007c*/ 	.word	0x00002190


	//   ....[1]....
        /*0080*/ 	.word	0x000021b0


	//   ....[2]....
        /*0084*/ 	.word	0x000021d0


	//   ....[3]....
        /*0088*/ 	.word	0x000021f0


	//   ....[4]....
        /*008c*/ 	.word	0x00002220


	//   ....[5]....
        /*0090*/ 	.word	0x00002560


	//   ....[6]....
        /*0094*/ 	.word	0x00002580


	//   ....[7]....
        /*0098*/ 	.word	0x000025a0


	//   ....[8]....
        /*009c*/ 	.word	0x000025c0


	//   ....[9]....
        /*00a0*/ 	.word	0x000025e0


	//   ....[10]....
        /*00a4*/ 	.word	0x00002e70


	//   ....[11]....
        /*00a8*/ 	.word	0x00002f10


	//   ....[12]....
        /*00ac*/ 	.word	0x00002f80


	//   ....[13]....
        /*00b0*/ 	.word	0x00002ff0


	//   ....[14]....
        /*00b4*/ 	.word	0x00003070


	//   ....[15]....
        /*00b8*/ 	.word	0x00003400


	//   ....[16]....
        /*00bc*/ 	.word	0x00003470


	//   ....[17]....
        /*00c0*/ 	.word	0x000034e0


	//   ....[18]....
        /*00c4*/ 	.word	0x00003550


	//   ....[19]....
        /*00c8*/ 	.word	0x000035c0


	//----- nvinfo : EIATTR_VRC_CTA_INIT_COUNT
	.align		4
.L_2566:
        /*00cc*/ 	.byte	0x02, 0x4a
	.zero		1
	.zero		1


	//----- nvinfo : EIATTR_EXIT_INSTR_OFFSETS
	.align		4
        /*00d0*/ 	.byte	0x04, 0x1c
        /*00d2*/ 	.short	(.L_2568 - .L_2567)


	//   ....[0]....
.L_2567:
        /*00d4*/ 	.word	0x000006e0


	//   ....[1]....
        /*00d8*/ 	.word	0x00002e00


	//----- nvinfo : EIATTR_MAX_THREADS
	.align		4
.L_2568:
        /*00dc*/ 	.byte	0x04, 0x05
        /*00de*/ 	.short	(.L_2570 - .L_2569)
.L_2569:
        /*00e0*/ 	.word	0x00000080
        /*00e4*/ 	.word	0x00000001
        /*00e8*/ 	.word	0x00000001


	//----- nvinfo : EIATTR_CRS_STACK_SIZE
	.align		4
.L_2570:
        /*00ec*/ 	.byte	0x04, 0x1e
        /*00ee*/ 	.short	(.L_2572 - .L_2571)
.L_2571:
        /*00f0*/ 	.word	0x00000000


	//----- nvinfo : EIATTR_CBANK_PARAM_SIZE
	.align		4
.L_2572:
        /*00f4*/ 	.byte	0x03, 0x19
        /*00f6*/ 	.short	0x00e8


	//----- nvinfo : EIATTR_PARAM_CBANK
	.align		4
        /*00f8*/ 	.byte	0x04, 0x0a
        /*00fa*/ 	.short	(.L_2574 - .L_2573)
	.align		4
.L_2573:
        /*00fc*/ 	.word	index@(.nv.constant0._ZN10layer_norm13ln_fwd_kernelINS_13Kernel_traitsIf6__halfS2_S2_fjLj768ELj1ELj4ELj1ELj16ENS_18Kernel_traits_baseILj768EfS2_S2_S2_fjLj128EEEEELb0ELb1ELb1ELb0EEEvNS_9FwdParamsE)
        /*0100*/ 	.short	0x0380
        /*0102*/ 	.short	0x00e8


	//----- nvinfo : EIATTR_SW_WAR
	.align		4
.L_2574:
        /*0104*/ 	.byte	0x04, 0x36
        /*0106*/ 	.short	(.L_2576 - .L_2575)
.L_2575:
        /*0108*/ 	.word	0x00000008
.L_2576:


//--------------------- .nv.info._ZN10layer_norm13ln_fwd_kernelINS_13Kernel_traitsIf6__halfS2_S2_fjLj768ELj1ELj4ELj1ELj16ENS_18Kernel_traits_baseILj768EfS2_S2_S2_fjLj128EEEEELb0ELb1ELb1ELb1EEEvNS_9FwdParamsE --------------------------
	.section	.nv.info._ZN10layer_norm13ln_fwd_kernelINS_13Kernel_traitsIf6__halfS2_S2_fjLj768ELj1ELj4ELj1ELj16ENS_18Kernel_traits_baseILj768EfS2_S2_S2_fjLj128EEEEELb0ELb1ELb1ELb1EEEvNS_9FwdParamsE,"",@"SHT_CUDA_INFO"
	.sectionflags	@""
	.align	4


	//----- nvinfo : EIATTR_CUDA_API_VERSION
	.align		4
        /*0000*/ 	.byte	0x04, 0x37
        /*0002*/ 	.short	(.L_2578 - .L_2577)
.L_2577:
        /*0004*/ 	.word	0x00000082


	//----- nvinfo : EIATTR_KPARAM_INFO
	.align		4
.L_2578:
        /*0008*/ 	.byte	0x04, 0x17
        /*000a*/ 	.short	(.L_2580 - .L_2579)
.L_2579:
        /*000c*/ 	.word	0x00000000
        /*0010*/ 	.short	0x0000
        /*0012*/ 	.short	0x0000
        /*0014*/ 	.byte	0x00, 0xf0, 0xa1, 0x03


	//----- nvinfo : EIATTR_SPARSE_MMA_MASK
	.align		4
.L_2580:
        /*0018*/ 	.byte	0x03, 0x50
        /*001a*/ 	.short	0x0000


	//----- nvinfo : EIATTR_MAXREG_COUNT
	.align		4
        /*001c*/ 	.byte	0x03, 0x1b
        /*001e*/ 	.short	0x00ff


	//----- nvinfo : EIATTR_MERCURY_ISA_VERSION
	.align		4
        /*0020*/ 	.byte	0x03, 0x5f
        /*0022*/ 	.short	0x0101


	//----- nvinfo : EIATTR_COOP_GROUP_MASK_REGIDS
	.align		4
        /*0024*/ 	.byte	0x04, 0x29
        /*0026*/ 	.short	(.L_2582 - .L_2581)


	//   ....[0]....
.L_2581:
        /*0028*/ 	.word	0xffffffff


	//   ....[1]....
        /*002c*/ 	.word	0xffffffff


	//   ....[2]....
        /*0030*/ 	.word	0xffffffff


	//   ....[3]....
        /*0034*/ 	.word	0xffffffff


	//   ....[4]....
        /*0038*/ 	.word	0xffffffff


	//   ....[5]....
        /*003c*/ 	.word	0xffffffff


	//   ....[6]....
        /*0040*/ 	.word	0xffffffff


	//   ....[7]....
        /*0044*/ 	.word	0xffffffff


	//   ....[8]....
        /*0048*/ 	.word	0xffffffff


	//   ....[9]....
        /*004c*/ 	.word	0xffffffff


	//   ....[10]....
        /*0050*/ 	.word	0x05000076


	//   ....[11]....
        /*0054*/ 	.word	0x05000076


	//   ....[12]....
        /*0058*/ 	.word	0x05000076


	//   ....[13]....
        /*005c*/ 	.word	0x05000076


	//   ....[14]....
        /*0060*/ 	.word	0x05000076


	//   ....[15]....
        /*0064*/ 	.word	0x05000076


	//   ....[16]....
        /*0068*/ 	.word	0x05000076


	//   ....[17]....
        /*006c*/ 	.word	0x05000076


	//   ....[18]....
        /*0070*/ 	.word	0x05000076


	//   ....[19]....
        /*0074*/ 	.word	0x05000076


	//----- nvinfo : EIATTR_COOP_GROUP_INSTR_OFFSETS
	.align		4
.L_2582:
        /*0078*/ 	.byte	0x04, 0x28
        /*007a*/ 	.short	(.L_2584 - .L_2583)


	//   ....[0]....
.L_2583:
        /*007c*/ 	.word	0x00001d60


	//   ....[1]....
        /*0080*/ 	.word	0x00001d80


	//   ....[2]....
        /*0084*/ 	.word	0x00001da0


	//   ....[3]....
        /*0088*/ 	.word	0x00001dc0


	//   ....[4]....
        /*008c*/ 	.word	0x00001df0


	//   ....[5]....
        /*0090*/ 	.word	0x00002120


	//   ....[6]....
        /*0094*/ 	.word	0x00002140


	//   ....[7]....
        /*0098*/ 	.word	0x00002160


	//   ....[8]....
        /*009c*/ 	.word	0x00002180


	//   ....[9]....
        /*00a0*/ 	.word	0x000021a0


	//   ....[10]....
        /*00a4*/ 	.word	0x00002990


	//   ....[11]....
        /*00a8*/ 	.word	0x00002a30


	//   ....[12]....
        /*00ac*/ 	.word	0x00002aa0


	//   ....[13]....
        /*00b0*/ 	.word	0x00002b10


	//   ....[14]....
        /*00b4*/ 	.word	0x00002b90


	//   ....[15]....
        /*00b8*/ 	.word	0x00002f00


	//   ....[16]....
        /*00bc*/ 	.word	0x00002f70


	//   ....[17]....
        /*00c0*/ 	.word	0x00002fe0


	//   ....[18]....
        /*00c4*/ 	.word	0x00003050


	//   ....[19]....
        /*00c8*/ 	.word	0x000030c0


	//----- nvinfo : EIATTR_VRC_CTA_INIT_COUNT
	.align		4
.L_2584:
        /*00cc*/ 	.byte	0x02, 0x4a
	.zero		1
	.zero		1


	//----- nvinfo : EIATTR_EXIT_INSTR_OFFSETS
	.align		4
        /*00d0*/ 	.byte	0x04, 0x1c
        /*00d2*/ 	.short	(.L_2586 - .L_2585)


	//   ....[0]....
.L_2585:
        /*00d4*/ 	.word	0x00000430


	//   ....[1]....
        /*00d8*/ 	.word	0x00002920


	//----- nvinfo : EIATTR_MAX_THREADS
	.align		4
.L_2586:
        /*00dc*/ 	.byte	0x04, 0x05
        /*00de*/ 	.short	(.L_2588 - .L_2587)
.L_2587:
        /*00e0*/ 	.word	0x00000080
        /*00e4*/ 	.word	0x00000001
        /*00e8*/ 	.word	0x00000001


	//----- nvinfo : EIATTR_CRS_STACK_SIZE
	.align		4
.L_2588:
        /*00ec*/ 	.byte	0x04, 0x1e
        /*00ee*/ 	.short	(.L_2590 - .L_2589)
.L_2589:
        /*00f0*/ 	.word	0x00000000


	//----- nvinfo : EIATTR_CBANK_PARAM_SIZE
	.align		4
.L_2590:
        /*00f4*/ 	.byte	0x03, 0x19
        /*00f6*/ 	.short	0x00e8


	//----- nvinfo : EIATTR_PARAM_CBANK
	.align		4
        /*00f8*/ 	.byte	0x04, 0x0a
        /*00fa*/ 	.short	(.L_2592 - .L_2591)
	.align		4
.L_2591:
        /*00fc*/ 	.word	index@(.nv.constant0._ZN10layer_norm13ln_fwd_kernelINS_13Kernel_traitsIf6__halfS2_S2_fjLj768ELj1ELj4ELj1ELj16ENS_18Kernel_traits_baseILj768EfS2_S2_S2_fjLj128EEEEELb0ELb1ELb1ELb1EEEvNS_9FwdParamsE)
        /*0100*/ 	.short	0x0380
        /*0102*/ 	.short	0x00e8


	//----- nvinfo : EIATTR_SW_WAR
	.align		4
.L_2592:
        /*0104*/ 	.byte	0x04, 0x36
        /*0106*/ 	.short	(.L_2594 - .L_2593)
.L_2593:
        /*0108*/ 	.word	0x00000008
.L_2594:


//--------------------- .nv.info._ZN10layer_norm13ln_fwd_kernelINS_13Kernel_traitsIf6__halfS2_S2_fjLj768ELj1ELj4ELj1ELj16ENS_18Kernel_traits_baseILj768EfS2_S2_S2_fjLj128EEEEELb1ELb0ELb0ELb0EEEvNS_9FwdParamsE --------------------------
	.section	.nv.info._ZN10layer_norm13ln_fwd_kernelINS_13Kernel_traitsIf6__halfS2_S2_fjLj768ELj1ELj4ELj1ELj16ENS_18Kernel_traits_baseILj768EfS2_S2_S2_fjLj128EEEEELb1ELb0ELb0ELb0EEEvNS_9FwdParamsE,"",@"SHT_CUDA_INFO"
	.sectionflags	@""
	.align	4


	//----- nvinfo : EIATTR_CUDA_API_VERSION
	.align		4
        /*0000*/ 	.byte	0x04, 0x37
        /*0002*/ 	.short	(.L_2596 - .L_2595)
.L_2595:
        /*0004*/ 	.word	0x00000082


	//----- nvinfo : EIATTR_KPARAM_INFO
	.align		4
.L_2596:
        /*0008*/ 	.byte	0x04, 0x17
        /*000a*/ 	.short	(.L_2598 - .L_2597)
.L_2597:
        /*000c*/ 	.word	0x00000000
        /*0010*/ 	.short	0x0000
        /*0012*/ 	.short	0x0000
        /*0014*/ 	.byte	0x00, 0xf0, 0xa1, 0x03


	//----- nvinfo : EIATTR_SPARSE_MMA_MASK
	.align		4
.L_2598:
        /*0018*/ 	.byte	0x03, 0x50
        /*001a*/ 	.short	0x0000


	//----- nvinfo : EIATTR_MAXREG_COUNT
	.align		4
        /*001c*/ 	.byte	0x03, 0x1b
        /*001e*/ 	.short	0x00ff


	//----- nvinfo : EIATTR_MERCURY_ISA_VERSION
	.align		4
        /*0020*/ 	.byte	0x03, 0x5f
        /*0022*/ 	.short	0x0101


	//----- nvinfo : EIATTR_COOP_GROUP_MASK_REGIDS
	.align		4
        /*0024*/ 	.byte	0x04, 0x29
        /*0026*/ 	.short	(.L_2600 - .L_2599)


	//   ....[0]....
.L_2599:
        /*0028*/ 	.word	0xffffffff


	//   ....[1]....
        /*002c*/ 	.word	0xffffffff


	//   ....[2]....
        /*0030*/ 	.word	0xffffffff


	//   ....[3]....
        /*0034*/ 	.word	0xffffffff


	//   ....[4]....
        /*0038*/ 	.word	0xffffffff


	//   ....[5]....
        /*003c*/ 	.word	0xffffffff


	//   ....[6]....
        /*0040*/ 	.word	0xffffffff


	//   ....[7]....
        /*0044*/ 	.word	0xffffffff


	//   ....[8]....
        /*0048*/ 	.word	0xffffffff


	//   ....[9]....
        /*004c*/ 	.word	0xffffffff


	//   ....[10]....
        /*0050*/ 	.word	0x0500005d


	//   ....[11]....
        /*0054*/ 	.word	0x0500005d


	//   ....[12]....
        /*0058*/ 	.word	0x0500005d


	//   ....[13]....
        /*005c*/ 	.word	0x0500005d


	//   ....[14]....
        /*0060*/ 	.word	0x0500005d


	//   ....[15]....
        /*0064*/ 	.word	0x0500005d


	//   ....[16]....
        /*0068*/ 	.word	0x0500005d


	//   ....[17]....
        /*006c*/ 	.word	0x0500005d


	//   ....[18]....
        /*0070*/ 	.word	0x0500005d


	//   ....[19]....
        /*0074*/ 	.word	0x0500005d


	//----- nvinfo : EIATTR_COOP_GROUP_INSTR_OFFSETS
	.align		4
.L_2600:
        /*0078*/ 	.byte	0x04, 0x28
        /*007a*/ 	.short	(.L_2602 - .L_2601)


	//   ....[0]....
.L_2601:
        /*007c*/ 	.word	0x00010760


	//   ....[1]....
        /*0080*/ 	.word	0x00010790


	//   ....[2]....
        /*0084*/ 	.word	0x000107b0


	//   ....[3]....
        /*0088*/ 	.word	0x000107d0


	//   ....[4]....
        /*008c*/ 	.word	0x000107f0


	//   ....[5]....
        /*0090*/ 	.word	0x00010b30


	//   ....[6]....
        /*0094*/ 	.word	0x00010b50


	//   ....[7]....
        /*0098*/ 	.word	0x00010b70


	//   ....[8]....
        /*009c*/ 	.word	0x00010b90


	//   ....[9]....
        /*00a0*/ 	.word	0x00010bb0


	//   ....[10]....
        /*00a4*/ 	.word	0x000113f0


	//   ....[11]....
        /*00a8*/ 	.word	0x000114a0


	//   ....[12]....
        /*00ac*/ 	.word	0x00011510


	//   ....[13]....
        /*00b0*/ 	.word	0x00011580


	//   ....[14]....
        /*00b4*/ 	.word	0x000115f0


	//   ....[15]....
        /*00b8*/ 	.word	0x00011980


	//   ....[16]....
        /*00bc*/ 	.word	0x000119f0


	//   ....[17]....
        /*00c0*/ 	.word	0x00011a60


	//   ....[18]....
        /*00c4*/ 	.word	0x00011ad0


	//   ....[19]....
        /*00c8*/ 	.word	0x00011b40


	//----- nvinfo : EIATTR_VRC_CTA_INIT_COUNT
	.align		4
.L_2602:
        /*00cc*/ 	.byte	0x02, 0x4a
	.zero		1
	.zero		1


	//----- nvinfo : EIATTR_EXIT_INSTR_OFFSETS
	.align		4
        /*00d0*/ 	.byte	0x04, 0x1c
        /*00d2*/ 	.short	(.L_2604 - .L_2603)


	//   ....[0]....
.L_2603:
        /*00d4*/ 	.word	0x00000790


	//   ....[1]....
        /*00d8*/ 	.word	0x00011380


	//----- nvinfo : EIATTR_INDIRECT_BRANCH_TARGETS
	.align		4
.L_2604:
        /*00dc*/ 	.byte	0x04, 0x34
        /*00de*/ 	.short	(.L_2606 - .L_2605)


	//   ....[0]....
.L_2605:
        /*00e0*/ 	.word	.L_x_28622@srel
        /*00e4*/ 	.short	0x0
        /*00e6*/ 	.short	0x0
        /*00e8*/ 	.word	0x3
        /*00ec*/ 	.word	.L_x_28623@srel
        /*00f0*/ 	.word	.L_x_28624@srel
        /*00f4*/ 	.word	.L_x_28625@srel


	//----- nvinfo : EIATTR_MAX_THREADS
	.align		4
.L_2606:
        /*00f8*/ 	.byte	0x04, 0x05
        /*00fa*/ 	.short	(.L_2608 - .L_2607)
.L_2607:
        /*00fc*/ 	.word	0x00000080
        /*0100*/ 	.word	0x00000001
        /*0104*/ 	.word	0x00000001


	//----- nvinfo : EIATTR_CRS_STACK_SIZE
	.align		4
.L_2608:
        /*0108*/ 	.byte	0x04, 0x1e
        /*010a*/ 	.short	(.L_2610 - .L_2609)
.L_2609:
        /*010c*/ 	.word	0x00000000


	//----- nvinfo : EIATTR_CBANK_PARAM_SIZE
	.align		4
.L_2610:
        /*0110*/ 	.byte	0x03, 0x19
        /*0112*/ 	.short	0x00e8


	//----- nvinfo : EIATTR_PARAM_CBANK
	.align		4
        /*0114*/ 	.byte	0x04, 0x0a
        /*0116*/ 	.short	(.L_2612 - .L_2611)
	.align		4
.L_2611:
        /*0118*/ 	.word	index@(.nv.constant0._ZN10layer_norm13ln_fwd_kernelINS_13Kernel_traitsIf6__halfS2_S2_fjLj768ELj1ELj4ELj1ELj16ENS_18Kernel_traits_baseILj768EfS2_S2_S2_fjLj128EEEEELb1ELb0ELb0ELb0EEEvNS_9FwdParamsE)
        /*011c*/ 	.short	0x0380
        /*011e*/ 	.short	0x00e8


	//----- nvinfo : EIATTR_SW_WAR
	.align		4
.L_2612:
        /*0120*/ 	.byte	0x04, 0x36
        /*0122*/ 	.short	(.L_2614 - .L_2613)
.L_2613:
        /*0124*/ 	.word	0x00000008
.L_2614:


//--------------------- .nv.info._ZN10layer_norm13ln_fwd_kernelINS_13Kernel_traitsIf6__halfS2_S2_fjLj768ELj1ELj4ELj1ELj16ENS_18Kernel_traits_baseILj768EfS2_S2_S2_fjLj128EEEEELb1ELb0ELb0ELb1EEEvNS_9FwdParamsE --------------------------
	.section	.nv.info._ZN10layer_norm13ln_fwd_kernelINS_13Kernel_traitsIf6__halfS2_S2_fjLj768ELj1ELj4ELj1ELj16ENS_18Kernel_traits_baseILj768EfS2_S2_S2_fjLj128EEEEELb1ELb0ELb0ELb1EEEvNS_9FwdParamsE,"",@"SHT_CUDA_INFO"
	.sectionflags	@""
	.align	4


	//----- nvinfo : EIATTR_CUDA_API_VERSION
	.align		4
        /*0000*/ 	.byte	0x04, 0x37
        /*0002*/ 	.short	(.L_2616 - .L_2615)
.L_2615:
        /*0004*/ 	.word	0x00000082


	//----- nvinfo : EIATTR_KPARAM_INFO
	.align		4
.L_2616:
        /*0008*/ 	.byte	0x04, 0x17
        /*000a*/ 	.short	(.L_2618 - .L_2617)
.L_2617:
        /*000c*/ 	.word	0x00000000
        /*0010*/ 	.short	0x0000
        /*0012*/ 	.short	0x0000
        /*0014*/ 	.byte	0x00, 0xf0, 0xa1, 0x03


	//----- nvinfo : EIATTR_SPARSE_MMA_MASK
	.align		4
.L_2618:
        /*0018*/ 	.byte	0x03, 0x50
        /*001a*/ 	.short	0x0000


	//----- nvinfo : EIATTR_MAXREG_COUNT
	.align		4
        /*001c*/ 	.byte	0x03, 0x1b
        /*001e*/ 	.short	0x00ff


	//----- nvinfo : EIATTR_MERCURY_ISA_VERSION
	.align		4
        /*0020*/ 	.byte	0x03, 0x5f
        /*0022*/ 	.short	0x0101


	//----- nvinfo : EIATTR_COOP_GROUP_MASK_REGIDS
	.align		4
        /*0024*/ 	.byte	0x04, 0x29
        /*0026*/ 	.short	(.L_2620 - .L_2619)


	//   ....[0]....
.L_2619:
        /*0028*/ 	.word	0xffffffff


	//   ....[1]....
        /*002c*/ 	.word	0xffffffff


	//   ....[2]....
        /*0030*/ 	.word	0xffffffff


	//   ....[3]....
        /*0034*/ 	.word	0xffffffff


	//   ....[4]....
        /*0038*/ 	.word	0xffffffff


	//   ....[5]....
        /*003c*/ 	.word	0xffffffff


	//   ....[6]....
        /*0040*/ 	.word	0xffffffff


	//   ....[7]....
        /*0044*/ 	.word	0xffffffff


	//   ....[8]....
        /*0048*/ 	.word	0xffffffff


	//   ....[9]....
        /*004c*/ 	.word	0xffffffff


	//   ....[10]....
        /*0050*/ 	.word	0x05000047


	//   ....[11]....
        /*0054*/ 	.word	0x05000047


	//   ....[12]....
        /*0058*/ 	.word	0x05000047


	//   ....[13]....
        /*005c*/ 	.word	0x05000047


	//   ....[14]....
        /*0060*/ 	.word	0x05000047


	//   ....[15]....
        /*0064*/ 	.word	0x05000047


	//   ....[16]....
        /*0068*/ 	.word	0x05000047


	//   ....[17]....
        /*006c*/ 	.word	0x05000047


	//   ....[18]....
        /*0070*/ 	.word	0x05000047


	//   ....[19]....
        /*0074*/ 	.word	0x05000047


	//----- nvinfo : EIATTR_COOP_GROUP_INSTR_OFFSETS
	.align		4
.L_2620:
        /*0078*/ 	.byte	0x04, 0x28
        /*007a*/ 	.short	(.L_2622 - .L_2621)


	//   ....[0]....
.L_2621:
        /*007c*/ 	.word	0x000105b0


	//   ....[1]....
        /*0080*/ 	.word	0x000105d0


	//   ....[2]....
        /*0084*/ 	.word	0x000105f0


	//   ....[3]....
        /*0088*/ 	.word	0x00010610


	//   ....[4]....
        /*008c*/ 	.word	0x00010640


	//   ....[5]....
        /*0090*/ 	.word	0x00010970


	//   ....[6]....
        /*0094*/ 	.word	0x00010990


	//   ....[7]....
        /*0098*/ 	.word	0x000109b0


	//   ....[8]....
        /*009c*/ 	.word	0x000109d0


	//   ....[9]....
        /*00a0*/ 	.word	0x000109f0


	//   ....[10]....
        /*00a4*/ 	.word	0x00011150


	//   ....[11]....
        /*00a8*/ 	.word	0x000111f0


	//   ....[12]....
        /*00ac*/ 	.word	0x00011260


	//   ....[13]....
        /*00b0*/ 	.word	0x000112d0


	//   ....[14]....
        /*00b4*/ 	.word	0x00011350


	//   ....[15]....
        /*00b8*/ 	.word	0x000116d0


	//   ....[16]....
        /*00bc*/ 	.word	0x00011740


	//   ....[17]....
        /*00c0*/ 	.word	0x000117b0


	//   ....[18]....
        /*00c4*/ 	.word	0x00011820


	//   ....[19]....
        /*00c8*/ 	.word	0x00011890


	//----- nvinfo : EIATTR_VRC_CTA_INIT_COUNT
	.align		4
.L_2622:
        /*00cc*/ 	.byte	0x02, 0x4a
	.zero		1
	.zero		1


	//----- nvinfo : EIATTR_EXIT_INSTR_OFFSETS
	.align		4
        /*00d0*/ 	.byte	0x04, 0x1c
        /*00d2*/ 	.short	(.L_2624 - .L_2623)


	//   ....[0]....
.L_2623:
        /*00d4*/ 	.word	0x00000560


	//   ....[1]....
        /*00d8*/ 	.word	0x000110e0


	//----- nvinfo : EIATTR_INDIRECT_BRANCH_TARGETS
	.align		4
.L_2624:
        /*00dc*/ 	.byte	0x04, 0x34
        /*00de*/ 	.short	(.L_2626 - .L_2625)


	//   ....[0]....
.L_2625:
        /*00e0*/ 	.word	.L_x_28626@srel
        /*00e4*/ 	.short	0x0
        /*00e6*/ 	.short	0x0
        /*00e8*/ 	.word	0x3
        /*00ec*/ 	.word	.L_x_28627@srel
        /*00f0*/ 	.word	.L_x_28628@srel
        /*00f4*/ 	.word	.L_x_28629@srel


	//----- nvinfo : EIATTR_MAX_THREADS
	.align		4
.L_2626:
        /*00f8*/ 	.byte	0x04, 0x05
        /*00fa*/ 	.short	(.L_2628 - .L_2627)
.L_2627:
        /*00fc*/ 	.word	0x00000080
        /*0100*/ 	.word	0x00000001
        /*0104*/ 	.word	0x00000001


	//----- nvinfo : EIATTR_CRS_STACK_SIZE
	.align		4
.L_2628:
        /*0108*/ 	.byte	0x04, 0x1e
        /*010a*/ 	.short	(.L_2630 - .L_2629)
.L_2629:
        /*010c*/ 	.word	0x00000000


	//----- nvinfo : EIATTR_CBANK_PARAM_SIZE
	.align		4
.L_2630:
        /*0110*/ 	.byte	0x03, 0x19
        /*0112*/ 	.short	0x00e8


	//----- nvinfo : EIATTR_PARAM_CBANK
	.align		4
        /*0114*/ 	.byte	0x04, 0x0a
        /*0116*/ 	.short	(.L_2632 - .L_2631)
	.align		4
.L_2631:
        /*0118*/ 	.word	index@(.nv.constant0._ZN10layer_norm13ln_fwd_kernelINS_13Kernel_traitsIf6__halfS2_S2_fjLj768ELj1ELj4ELj1ELj16ENS_18Kernel_traits_baseILj768EfS2_S2_S2_fjLj128EEEEELb1ELb0ELb0ELb1EEEvNS_9FwdParamsE)
        /*011c*/ 	.short	0x0380
        /*011e*/ 	.short	0x00e8


	//----- nvinfo : EIATTR_SW_WAR
	.align		4
.L_2632:
        /*0120*/ 	.byte	0x04, 0x36
        /*0122*/ 	.short	(.L_2634 - .L_2633)
.L_2633:
        /*0124*/ 	.word	0x00000008
.L_2634:


//--------------------- .nv.info._ZN10layer_norm13ln_fwd_kernelINS_13Kernel_traitsIf6__halfS2_S2_fjLj768ELj1ELj4ELj1ELj16ENS_18Kernel_traits_baseILj768EfS2_S2_S2_fjLj128EEEEELb1ELb0ELb1ELb0EEEvNS_9FwdParamsE --------------------------
	.section	.nv.info._ZN10layer_norm13ln_fwd_kernelINS_13Kernel_traitsIf6__halfS2_S2_fjLj768ELj1ELj4ELj1ELj16ENS_18Kernel_traits_baseILj768EfS2_S2_S2_fjLj128EEEEELb1ELb0ELb1ELb0EEEvNS_9FwdParamsE,"",@"SHT_CUDA_INFO"
	.sectionflags	@""
	.align	4


	//----- nvinfo : EIATTR_CUDA_API_VERSION
	.align		4
        /*0000*/ 	.byte	0x04, 0x37
        /*0002*/ 	.short	(.L_2636 - .L_2635)
.L_2635:
        /*0004*/ 	.word	0x00000082


	//----- nvinfo : EIATTR_KPARAM_INFO
	.align		4
.L_2636:
        /*0008*/ 	.byte	0x04, 0x17
        /*000a*/ 	.short	(.L_2638 - .L_2637)
.L_2637:
        /*000c*/ 	.word	0x00000000
        /*0010*/ 	.short	0x0000
        /*0012*/ 	.short	0x0000
        /*0014*/ 	.byte	0x00, 0xf0, 0xa1, 0x03


	//----- nvinfo : EIATTR_SPARSE_MMA_MASK
	.align		4
.L_2638:
        /*0018*/ 	.byte	0x03, 0x50
        /*001a*/ 	.short	0x0000


	//----- nvinfo : EIATTR_MAXREG_COUNT
	.align		4
        /*001c*/ 	.byte	0x03, 0x1b
        /*001e*/ 	.short	0x00ff


	//----- nvinfo : EIATTR_MERCURY_ISA_VERSION
	.align		4
        /*0020*/ 	.byte	0x03, 0x5f
        /*0022*/ 	.short	0x0101


	//----- nvinfo : EIATTR_COOP_GROUP_MASK_REGIDS
	.align		4
        /*0024*/ 	.byte	0x04, 0x29
        /*0026*/ 	.short	(.L_2640 - .L_2639)


	//   ....[0]....
.L_2639:
        /*0028*/ 	.word	0xffffffff


	//   ....[1]....
        /*002c*/ 	.word	0xffffffff


	//   ....[2]....
        /*0030*/ 	.word	0xffffffff


	//   ....[3]....
        /*0034*/ 	.word	0xffffffff


	//   ....[4]....
        /*0038*/ 	.word	0xffffffff


	//   ....[5]....
        /*003c*/ 	.word	0xffffffff


	//   ....[6]....
        /*0040*/ 	.word	0xffffffff


	//   ....[7]....
        /*0044*/ 	.word	0xffffffff


	//   ....[8]....
        /*0048*/ 	.word	0xffffffff


	//   ....[9]....
        /*004c*/ 	.word	0xffffffff


	//   ....[10]....
        /*0050*/ 	.word	0x0500006c


	//   ....[11]....
        /*0054*/ 	.word	0x0500006c


	//   ....[12]....
        /*0058*/ 	.word	0x0500006c


	//   ....[13]....
        /*005c*/ 	.word	0x0500006c


	//   ....[14]....
        /*0060*/ 	.word	0x0500006c


	//   ....[15]....
        /*0064*/ 	.word	0x0500006c


	//   ....[16]....
        /*0068*/ 	.word	0x0500006c


	//   ....[17]....
        /*006c*/ 	.word	0x0500006c


	//   ....[18]....
        /*0070*/ 	.word	0x0500006c


	//   ....[19]....
        /*0074*/ 	.word	0x0500006c


	//----- nvinfo : EIATTR_COOP_GROUP_INSTR_OFFSETS
	.align		4
.L_2640:
        /*0078*/ 	.byte	0x04, 0x28
        /*007a*/ 	.short	(.L_2642 - .L_2641)


	//   ....[0]....
.L_2641:
        /*007c*/ 	.word	0x00012b60


	//   ....[1]....
        /*0080*/ 	.word	0x00012b90


	//   ....[2]....
        /*0084*/ 	.word	0x00012bb0


	//   ....[3]....
        /*0088*/ 	.word	0x00012bd0


	//   ....[4]....
        /*008c*/ 	.word	0x00012bf0


	//   ....[5]....
        /*0090*/ 	.word	0x00012f30


	//   ....[6]....
        /*0094*/ 	.word	0x00012f50


	//   ....[7]....
        /*0098*/ 	.word	0x00012f70


	//   ....[8]....
        /*009c*/ 	.word	0x00012f90


	//   ....[9]....
        /*00a0*/ 	.word	0x00012fb0


	//   ....[10]....
        /*00a4*/ 	.word	0x00013850


	//   ....[11]....
        /*00a8*/ 	.word	0x00013900


	//   ....[12]....
        /*00ac*/ 	.word	0x00013970


	//   ....[13]....
        /*00b0*/ 	.word	0x000139e0


	//   ....[14]....
        /*00b4*/ 	.word	0x00013a50


	//   ....[15]....
        /*00b8*/ 	.word	0x00013de0


	//   ....[16]....
        /*00bc*/ 	.word	0x00013e50


	//   ....[17]....
        /*00c0*/ 	.word	0x00013ec0


	//   ....[18]....
        /*00c4*/ 	.word	0x00013f30


	//   ....[19]....
        /*00c8*/ 	.word	0x00013fa0


	//----- nvinfo : EIATTR_VRC_CTA_INIT_COUNT
	.align		4
.L_2642:
        /*00cc*/ 	.byte	0x02, 0x4a
	.zero		1
	.zero		1


	//----- nvinfo : EIATTR_EXIT_INSTR_OFFSETS
	.align		4
        /*00d0*/ 	.byte	0x04, 0x1c
        /*00d2*/ 	.short	(.L_2644 - .L_2643)


	//   ....[0]....
.L_2643:
        /*00d4*/ 	.word	0x00000780


	//   ....[1]....
        /*00d8*/ 	.word	0x000137e0


	//----- nvinfo : EIATTR_MAX_THREADS
	.align		4
.L_2644:
        /*00dc*/ 	.byte	0x04, 0x05
        /*00de*/ 	.short	(.L_2646 - .L_2645)
.L_2645:
        /*00e0*/ 	.word	0x00000080
        /*00e4*/ 	.word	0x00000001
        /*00e8*/ 	.word	0x00000001


	//----- nvinfo : EIATTR_CRS_STACK_SIZE
	.align		4
.L_2646:
        /*00ec*/ 	.byte	0x04, 0x1e
        /*00ee*/ 	.short	(.L_2648 - .L_2647)
.L_2647:
        /*00f0*/ 	.word	0x00000000


	//----- nvinfo : EIATTR_CBANK_PARAM_SIZE
	.align		4
.L_2648:
        /*00f4*/ 	.byte	0x03, 0x19
        /*00f6*/ 	.short	0x00e8


	//----- nvinfo : EIATTR_PARAM_CBANK
	.align		4
        /*00f8*/ 	.byte	0x04, 0x0a
        /*00fa*/ 	.short	(.L_2650 - .L_2649)
	.align		4
.L_2649:
        /*00fc*/ 	.word	index@(.nv.constant0._ZN10layer_norm13ln_fwd_kernelINS_13Kernel_traitsIf6__halfS2_S2_fjLj768ELj1ELj4ELj1ELj16ENS_18Kernel_traits_baseILj768EfS2_S2_S2_fjLj128EEEEELb1ELb0ELb1ELb0EEEvNS_9FwdParamsE)
        /*0100*/ 	.short	0x0380
        /*0102*/ 	.short	0x00e8


	//----- nvinfo : EIATTR_SW_WAR
	.align		4
.L_2650:
        /*0104*/ 	.byte	0x04, 0x36
        /*0106*/ 	.short	(.L_2652 - .L_2651)
.L_2651:
        /*0108*/ 	.word	0x00000008
.L_2652:


//--------------------- .nv.info._ZN10layer_norm13ln_fwd_kernelINS_13Kernel_traitsIf6__halfS2_S2_fjLj768ELj1ELj4ELj1ELj16ENS_18Kernel_traits_baseILj768EfS2_S2_S2_fjLj128EEEEELb1ELb0ELb1ELb1EEEvNS_9FwdParamsE --------------------------
	.section	.nv.info._ZN10layer_norm13ln_fwd_kernelINS_13Kernel_traitsIf6__halfS2_S2_fjLj768ELj1ELj4ELj1ELj16ENS_18Kernel_traits_baseILj768EfS2_S2_S2_fjLj128EEEEELb1ELb0ELb1ELb1EEEvNS_9FwdParamsE,"",@"SHT_CUDA_INFO"
	.sectionflags	@""
	.align	4


	//----- nvinfo : EIATTR_CUDA_API_VERSION
	.align		4
        /*0000*/ 	.byte	0x04, 0x37
        /*0002*/ 	.short	(.L_2654 - .L_2653)
.L_2653:
        /*0004*/ 	.word	0x00000082


	//----- nvinfo : EIATTR_KPARAM_INFO
	.align		4
.L_2654:
        /*0008*/ 	.byte	0x04, 0x17
        /*000a*/ 	.short	(.L_2656 - .L_2655)
.L_2655:
        /*000c*/ 	.word	0x00000000
        /*0010*/ 	.short	0x0000
        /*0012*/ 	.short	0x0000
        /*0014*/ 	.byte	0x00, 0xf0, 0xa1, 0x03


	//----- nvinfo : EIATTR_SPARSE_MMA_MASK
	.align		4
.L_2656:
        /*0018*/ 	.byte	0x03, 0x50
        /*001a*/ 	.short	0x0000


	//----- nvinfo : EIATTR_MAXREG_COUNT
	.align		4
        /*001c*/ 	.byte	0x03, 0x1b
        /*001e*/ 	.short	0x00ff


	//----- nvinfo : EIATTR_MERCURY_ISA_VERSION
	.align		4
        /*0020*/ 	.byte	0x03, 0x5f
        /*0022*/ 	.short	0x0101


	//----- nvinfo : EIATTR_COOP_GROUP_MASK_REGIDS
	.align		4
        /*0024*/ 	.byte	0x04, 0x29
        /*0026*/ 	.short	(.L_2658 - .L_2657)


	//   ....[0]....
.L_2657:
        /*0028*/ 	.word	0xffffffff


	//   ....[1]....
        /*002c*/ 	.word	0xffffffff


	//   ....[2]....
        /*0030*/ 	.word	0xffffffff


	//   ....[3]....
        /*0034*/ 	.word	0xffffffff


	//   ....[4]....
        /*0038*/ 	.word	0xffffffff


	//   ....[5]....
        /*003c*/ 	.word	0xffffffff


	//   ....[6]....
        /*0040*/ 	.word	0xffffffff


	//   ....[7]....
        /*0044*/ 	.word	0xffffffff


	//   ....[8]....
        /*0048*/ 	.word	0xffffffff


	//   ....[9]....
        /*004c*/ 	.word	0xffffffff


	//   ....[10]....
        /*0050*/ 	.word	0x05000066


	//   ....[11]....
        /*0054*/ 	.word	0x05000066


	//   ....[12]....
        /*0058*/ 	.word	0x05000066


	//   ....[13]....
        /*005c*/ 	.word	0x05000066


	//   ....[14]....
        /*0060*/ 	.word	0x05000066


	//   ....[15]....
        /*0064*/ 	.word	0x05000066


	//   ....[16]....
        /*0068*/ 	.word	0x05000066


	//   ....[17]....
        /*006c*/ 	.word	0x05000066


	//   ....[18]....
        /*0070*/ 	.word	0x05000066


	//   ....[19]....
        /*0074*/ 	.word	0x05000066


	//----- nvinfo : EIATTR_COOP_GROUP_INSTR_OFFSETS
	.align		4
.L_2658:
        /*0078*/ 	.byte	0x04, 0x28
        /*007a*/ 	.short	(.L_2660 - .L_2659)


	//   ....[0]....
.L_2659:
        /*007c*/ 	.word	0x000120a0


	//   ....[1]....
        /*0080*/ 	.word	0x000120d0


	//   ....[2]....
        /*0084*/ 	.word	0x000120f0


	//   ....[3]....
        /*0088*/ 	.word	0x00012110


	//   ....[4]....
        /*008c*/ 	.word	0x00012130


	//   ....[5]....
        /*0090*/ 	.word	0x00012460


	//   ....[6]....
        /*0094*/ 	.word	0x00012480


	//   ....[7]....
        /*0098*/ 	.word	0x000124a0


	//   ....[8]....
        /*009c*/ 	.word	0x000124c0


	//   ....[9]....
        /*00a0*/ 	.word	0x000124e0


	//   ....[10]....
        /*00a4*/ 	.word	0x00012cf0


	//   ....[11]....
        /*00a8*/ 	.word	0x00012da0


	//   ....[12]....
        /*00ac*/ 	.word	0x00012e10


	//   ....[13]....
        /*00b0*/ 	.word	0x00012e80


	//   ....[14]....
        /*00b4*/ 	.word	0x00012ef0


	//   ....[15]....
        /*00b8*/ 	.word	0x00013270


	//   ....[16]....
        /*00bc*/ 	.word	0x000132e0


	//   ....[17]....
        /*00c0*/ 	.word	0x00013350


	//   ....[18]....
        /*00c4*/ 	.word	0x000133c0


	//   ....[19]....
        /*00c8*/ 	.word	0x00013430


	//----- nvinfo : EIATTR_VRC_CTA_INIT_COUNT
	.align		4
.L_2660:
        /*00cc*/ 	.byte	0x02, 0x4a
	.zero		1
	.zero		1


	//----- nvinfo : EIATTR_EXIT_INSTR_OFFSETS
	.align		4
        /*00d0*/ 	.byte	0x04, 0x1c
        /*00d2*/ 	.short	(.L_2662 - .L_2661)


	//   ....[0]....
.L_2661:
        /*00d4*/ 	.word	0x00000580


	//   ....[1]....
        /*00d8*/ 	.word	0x00012c80


	//----- nvinfo : EIATTR_MAX_THREADS
	.align		4
.L_2662:
        /*00dc*/ 	.byte	0x04, 0x05
        /*00de*/ 	.short	(.L_2664 - .L_2663)
.L_2663:
        /*00e0*/ 	.word	0x00000080
        /*00e4*/ 	.word	0x00000001
        /*00e8*/ 	.word	0x00000001


	//----- nvinfo : EIATTR_CRS_STACK_SIZE
	.align		4
.L_2664:
        /*00ec*/ 	.byte	0x04, 0x1e
        /*00ee*/ 	.short	(.L_2666 - .L_2665)
.L_2665:
        /*00f0*/ 	.word	0x00000000


	//----- nvinfo : EIATTR_CBANK_PARAM_SIZE
	.align		4
.L_2666:
        /*00f4*/ 	.byte	0x03, 0x19
        /*00f6*/ 	.short	0x00e8


	//----- nvinfo : EIATTR_PARAM_CBANK
	.align		4
        /*00f8*/ 	.byte	0x04, 0x0a
        /*00fa*/ 	.short	(.L_2668 - .L_2667)
	.align		4
.L_2667:
        /*00fc*/ 	.word	index@(.nv.constant0._ZN10layer_norm13ln_fwd_kernelINS_13Kernel_traitsIf6__halfS2_S2_fjLj768ELj1ELj4ELj1ELj16ENS_18Kernel_traits_baseILj768EfS2_S2_S2_fjLj128EEEEELb1ELb0ELb1ELb1EEEvNS_9FwdParamsE)
        /*0100*/ 	.short	0x0380
        /*0102*/ 	.short	0x00e8


	//----- nvinfo : EIATTR_SW_WAR
	.align		4
.L_2668:
        /*0104*/ 	.byte	0x04, 0x36
        /*0106*/ 	.short	(.L_2670 - .L_2669)
.L_2669:
        /*0108*/ 	.word	0x00000008
.L_2670:


//--------------------- .nv.info._ZN10layer_norm13ln_fwd_kernelINS_13Kernel_traitsIf6__halfS2_S2_fjLj768ELj1ELj4ELj1ELj16ENS_18Kernel_traits_baseILj768EfS2_S2_S2_fjLj128EEEEELb1ELb1ELb0ELb0EEEvNS_9FwdParamsE --------------------------
	.section	.nv.info._ZN10layer_norm13ln_fwd_kernelINS_13Kernel_traitsIf6__halfS2_S2_fjLj768ELj1ELj4ELj1ELj16ENS_18Kernel_traits_baseILj768EfS2_S2_S2_fjLj128EEEEELb1ELb1ELb0ELb0EEEvNS_9FwdParamsE,"",@"SHT_CUDA_INFO"
	.sectionflags	@""
	.align	4


	//----- nvinfo : EIATTR_CUDA_API_VERSION
	.align		4
        /*0000*/ 	.byte	0x04, 0x37
        /*0002*/ 	.short	(.L_2672 - .L_2671)
.L_2671:
        /*0004*/ 	.word	0x00000082


	//----- nvinfo : EIATTR_KPARAM_INFO
	.align		4
.L_2672:
        /*0008*/ 	.byte	0x04, 0x17
        /*000a*/ 	.short	(.L_2674 - .L_2673)
.L_2673:
        /*000c*/ 	.word	0x00000000
        /*0010*/ 	.short	0x0000
        /*0012*/ 	.short	0x0000
        /*0014*/ 	.byte	0x00, 0xf0, 0xa1, 0x03


	//----- nvinfo : EIATTR_SPARSE_MMA_MASK
	.align		4
.L_2674:
        /*0018*/ 	.byte	0x03, 0x50
        /*001a*/ 	.short	0x0000


	//----- nvinfo : EIATTR_MAXREG_COUNT
	.align		4
        /*001c*/ 	.byte	0x03, 0x1b
        /*001e*/ 	.short	0x00ff


	//----- nvinfo : EIATTR_MERCURY_ISA_VERSION
	.align		4
        /*0020*/ 	.byte	0x03, 0x5f
        /*0022*/ 	.short	0x0101


	//----- nvinfo : EIATTR_COOP_GROUP_MASK_REGIDS
	.align		4
        /*0024*/ 	.byte	0x04, 0x29
        /*0026*/ 	.short	(.L_2676 - .L_2675)


	//   ....[0]....
.L_2675:
        /*0028*/ 	.word	0xffffffff


	//   ....[1]....
        /*002c*/ 	.word	0xffffffff


	//   ....[2]....
        /*0030*/ 	.word	0xffffffff


	//   ....[3]....
        /*0034*/ 	.word	0xffffffff


	//   ....[4]....
        /*0038*/ 	.word	0xffffffff


	//   ....[5]....
        /*003c*/ 	.word	0xffffffff


	//   ....[6]....
        /*0040*/ 	.word	0xffffffff


	//   ....[7]....
        /*0044*/ 	.word	0xffffffff


	//   ....[8]....
        /*0048*/ 	.word	0xffffffff


	//   ....[9]....
        /*004c*/ 	.word	0xffffffff


	//   ....[10]....
        /*0050*/ 	.word	0x05000075


	//   ....[11]....
        /*0054*/ 	.word	0x05000075


	//   ....[12]....
        /*0058*/ 	.word	0x05000075


	//   ....[13]....
        /*005c*/ 	.word	0x05000075


	//   ....[14]....
        /*0060*/ 	.word	0x05000075


	//   ....[15]....
        /*0064*/ 	.word	0x05000075


	//   ....[16]....
        /*0068*/ 	.word	0x05000075


	//   ....[17]....
        /*006c*/ 	.word	0x05000075


	//   ....[18]....
        /*0070*/ 	.word	0x05000075


	//   ....[19]....
        /*0074*/ 	.word	0x05000075


	//----- nvinfo : EIATTR_COOP_GROUP_INSTR_OFFSETS
	.align		4
.L_2676:
        /*0078*/ 	.byte	0x04, 0x28
        /*007a*/ 	.short	(.L_2678 - .L_2677)


	//   ....[0]....
.L_2677:
        /*007c*/ 	.word	0x00010ab0


	//   ....[1]....
        /*0080*/ 	.word	0x00010ad0


	//   ....[2]....
        /*0084*/ 	.word	0x00010af0


	//   ....[3]....
        /*0088*/ 	.word	0x00010b10


	//   ....[4]....
        /*008c*/ 	.word	0x00010b40


	//   ....[5]....
        /*0090*/ 	.word	0x00010e80


	//   ....[6]....
        /*0094*/ 	.word	0x00010ea0


	//   ....[7]....
        /*0098*/ 	.word	0x00010ec0


	//   ....[8]....
        /*009c*/ 	.word	0x00010ee0


	//   ....[9]....
        /*00a0*/ 	.word	0x00010f00


	//   ....[10]....
        /*00a4*/ 	.word	0x00011750


	//   ....[11]....
        /*00a8*/ 	.word	0x000117f0


	//   ....[12]....
        /*00ac*/ 	.word	0x00011860


	//   ....[13]....
        /*00b0*/ 	.word	0x000118d0


	//   ....[14]....
        /*00b4*/ 	.word	0x00011950


	//   ....[15]....
        /*00b8*/ 	.word	0x00011ce0


	//   ....[16]....
        /*00bc*/ 	.word	0x00011d50


	//   ....[17]....
        /*00c0*/ 	.word	0x00011dc0


	//   ....[18]....
        /*00c4*/ 	.word	0x00011e30


	//   ....[19]....
        /*00c8*/ 	.word	0x00011ea0


	//----- nvinfo : EIATTR_VRC_CTA_INIT_COUNT
	.align		4
.L_2678:
        /*00cc*/ 	.byte	0x02, 0x4a
	.zero		1
	.zero		1


	//----- nvinfo : EIATTR_EXIT_INSTR_OFFSETS
	.align		4
        /*00d0*/ 	.byte	0x04, 0x1c
        /*00d2*/ 	.short	(.L_2680 - .L_2679)


	//   ....[0]....
.L_2679:
        /*00d4*/ 	.word	0x000008f0


	//   ....[1]....
        /*00d8*/ 	.word	0x000116e0


	//----- nvinfo : EIATTR_INDIRECT_BRANCH_TARGETS
	.align		4
.L_2680:
        /*00dc*/ 	.byte	0x04, 0x34
        /*00de*/ 	.short	(.L_2682 - .L_2681)


	//   ....[0]....
.L_2681:
        /*00e0*/ 	.word	.L_x_28630@srel
        /*00e4*/ 	.short	0x0
        /*00e6*/ 	.short	0x0
        /*00e8*/ 	.word	0x3
        /*00ec*/ 	.word	.L_x_28631@srel
        /*00f0*/ 	.word	.L_x_28632@srel
        /*00f4*/ 	.word	.L_x_28633@srel


	//----- nvinfo : EIATTR_MAX_THREADS
	.align		4
.L_2682:
        /*00f8*/ 	.byte	0x04, 0x05
        /*00fa*/ 	.short	(.L_2684 - .L_2683)
.L_2683:
        /*00fc*/ 	.word	0x00000080
        /*0100*/ 	.word	0x00000001
        /*0104*/ 	.word	0x00000001


	//----- nvinfo : EIATTR_CRS_STACK_SIZE
	.align		4
.L_2684:
        /*0108*/ 	.byte	0x04, 0x1e
        /*010a*/ 	.short	(.L_2686 - .L_2685)
.L_2685:
        /*010c*/ 	.word	0x00000000


	//----- nvinfo : EIATTR_CBANK_PARAM_SIZE
	.align		4
.L_2686:
        /*0110*/ 	.byte	0x03, 0x19
        /*0112*/ 	.short	0x00e8


	//----- nvinfo : EIATTR_PARAM_CBANK
	.align		4
        /*0114*/ 	.byte	0x04, 0x0a
        /*0116*/ 	.short	(.L_2688 - .L_2687)
	.align		4
.L_2687:
        /*0118*/ 	.word	index@(.nv.constant0._ZN10layer_norm13ln_fwd_kernelINS_13Kernel_traitsIf6__halfS2_S2_fjLj768ELj1ELj4ELj1ELj16ENS_18Kernel_traits_baseILj768EfS2_S2_S2_fjLj128EEEEELb1ELb1ELb0ELb0EEEvNS_9FwdParamsE)
        /*011c*/ 	.short	0x0380
        /*011e*/ 	.short	0x00e8


	//----- nvinfo : EIATTR_SW_WAR
	.align		4
.L_2688:
        /*0120*/ 	.byte	0x04, 0x36
        /*0122*/ 	.short	(.L_2690 - .L_2689)
.L_2689:
        /*0124*/ 	.word	0x00000008
.L_2690:


//--------------------- .nv.info._ZN10layer_norm13ln_fwd_kernelINS_13Kernel_traitsIf6__halfS2_S2_fjLj768ELj1ELj4ELj1ELj16ENS_18Kernel_traits_baseILj768EfS2_S2_S2_fjLj128EEEEELb1ELb1ELb0ELb1EEEvNS_9FwdParamsE --------------------------
	.section	.nv.info._ZN10layer_norm13ln_fwd_kernelINS_13Kernel_traitsIf6__halfS2_S2_fjLj768ELj1ELj4ELj1ELj16ENS_18Kernel_traits_baseILj768EfS2_S2_S2_fjLj128EEEEELb1ELb1ELb0ELb1EEEvNS_9FwdParamsE,"",@"SHT_CUDA_INFO"
	.sectionflags	@""
	.align	4


	//----- nvinfo : EIATTR_CUDA_API_VERSION
	.align		4
        /*0000*/ 	.byte	0x04, 0x37
        /*0002*/ 	.short	(.L_2692 - .L_2691)
.L_2691:
        /*0004*/ 	.word	0x00000082


	//----- nvinfo : EIATTR_KPARAM_INFO
	.align		4
.L_2692:
        /*0008*/ 	.byte	0x04, 0x17
        /*000a*/ 	.short	(.L_2694 - .L_2693)
.L_2693:
        /*000c*/ 	.word	0x00000000
        /*0010*/ 	.short	0x0000
        /*0012*/ 	.short	0x0000
        /*0014*/ 	.byte	0x00, 0xf0, 0xa1, 0x03


	//----- nvinfo : EIATTR_SPARSE_MMA_MASK
	.align		4
.L_2694:
        /*0018*/ 	.byte	0x03, 0x50
        /*001a*/ 	.short	0x0000


	//----- nvinfo : EIATTR_MAXREG_COUNT
	.align		4
        /*001c*/ 	.byte	0x03, 0x1b
        /*001e*/ 	.short	0x00ff


	//----- nvinfo : EIATTR_MERCURY_ISA_VERSION
	.align		4
        /*0020*/ 	.byte	0x03, 0x5f
        /*0022*/ 	.short	0x0101


	//----- nvinfo : EIATTR_COOP_GROUP_MASK_REGIDS
	.align		4
        /*0024*/ 	.byte	0x04, 0x29
        /*0026*/ 	.short	(.L_2696 - .L_2695)


	//   ....[0]....
.L_2695:
        /*0028*/ 	.word	0xffffffff


	//   ....[1]....
        /*002c*/ 	.word	0xffffffff


	//   ....[2]....
        /*0030*/ 	.word	0xffffffff


	//   ....[3]....
        /*0034*/ 	.word	0xffffffff


	//   ....[4]....
        /*0038*/ 	.word	0xffffffff


	//   ....[5]....
        /*003c*/ 	.word	0xffffffff


	//   ....[6]....
        /*0040*/ 	.word	0xffffffff


	//   ....[7]....
        /*0044*/ 	.word	0xffffffff


	//   ....[8]....
        /*0048*/ 	.word	0xffffffff


	//   ....[9]....
        /*004c*/ 	.word	0xffffffff


	//   ....[10]....
        /*0050*/ 	.word	0x05000073


	//   ....[11]....
        /*0054*/ 	.word	0x05000073


	//   ....[12]....
        /*0058*/ 	.word	0x05000073


	//   ....[13]....
        /*005c*/ 	.word	0x05000073


	//   ....[14]....
        /*0060*/ 	.word	0x05000073


	//   ....[15]....
        /*0064*/ 	.word	0x05000073


	//   ....[16]....
        /*0068*/ 	.word	0x05000073


	//   ....[17]....
        /*006c*/ 	.word	0x05000073


	//   ....[18]....
        /*0070*/ 	.word	0x05000073


	//   ....[19]....
        /*0074*/ 	.word	0x05000073


	//----- nvinfo : EIATTR_COOP_GROUP_INSTR_OFFSETS
	.align		4
.L_2696:
        /*0078*/ 	.byte	0x04, 0x28
        /*007a*/ 	.short	(.L_2698 - .L_2697)


	//   ....[0]....
.L_2697:
        /*007c*/ 	.word	0x00010570


	//   ....[1]....
        /*0080*/ 	.word	0x00010590


	//   ....[2]....
        /*0084*/ 	.word	0x000105b0


	//   ....[3]....
        /*0088*/ 	.word	0x000105d0


	//   ....[4]....
        /*008c*/ 	.word	0x00010600


	//   ....[5]....
        /*0090*/ 	.word	0x00010930


	//   ....[6]....
        /*0094*/ 	.word	0x00010950


	//   ....[7]....
        /*0098*/ 	.word	0x00010970


	//   ....[8]....
        /*009c*/ 	.word	0x00010990


	//   ....[9]....
        /*00a0*/ 	.word	0x000109b0


	//   ....[10]....
        /*00a4*/ 	.word	0x00011120


	//   ....[11]....
        /*00a8*/ 	.word	0x000111c0


	//   ....[12]....
        /*00ac*/ 	.word	0x00011230


	//   ....[13]....
        /*00b0*/ 	.word	0x000112a0


	//   ....[14]....
        /*00b4*/ 	.word	0x00011320


	//   ....[15]....
        /*00b8*/ 	.word	0x000116a0


	//   ....[16]....
        /*00bc*/ 	.word	0x00011710


	//   ....[17]....
        /*00c0*/ 	.word	0x00011780


	//   ....[18]....
        /*00c4*/ 	.word	0x000117f0


	//   ....[19]....
        /*00c8*/ 	.word	0x00011860


	//----- nvinfo : EIATTR_VRC_CTA_INIT_COUNT
	.align		4
.L_2698:
        /*00cc*/ 	.byte	0x02, 0x4a
	.zero		1
	.zero		1


	//----- nvinfo : EIATTR_EXIT_INSTR_OFFSETS
	.align		4
        /*00d0*/ 	.byte	0x04, 0x1c
        /*00d2*/ 	.short	(.L_2700 - .L_2699)


	//   ....[0]....
.L_2699:
        /*00d4*/ 	.word	0x00000670


	//   ....[1]....
        /*00d8*/ 	.word	0x000110b0


	//----- nvinfo : EIATTR_INDIRECT_BRANCH_TARGETS
	.align		4
.L_2700:
        /*00dc*/ 	.byte	0x04, 0x34
        /*00de*/ 	.short	(.L_2702 - .L_2701)


	//   ....[0]....
.L_2701:
        /*00e0*/ 	.word	.L_x_28634@srel
        /*00e4*/ 	.short	0x0
        /*00e6*/ 	.short	0x0
        /*00e8*/ 	.word	0x3
        /*00ec*/ 	.word	.L_x_28635@srel
        /*00f0*/ 	.word	.L_x_28636@srel
        /*00f4*/ 	.word	.L_x_28637@srel


	//----- nvinfo : EIATTR_MAX_THREADS
	.align		4
.L_2702:
        /*00f8*/ 	.byte	0x04, 0x05
        /*00fa*/ 	.short	(.L_2704 - .L_2703)
.L_2703:
        /*00fc*/ 	.word	0x00000080
        /*0100*/ 	.word	0x00000001
        /*0104*/ 	.word	0x00000001


	//----- nvinfo : EIATTR_CRS_STACK_SIZE
	.align		4
.L_2704:
        /*0108*/ 	.byte	0x04, 0x1e
        /*010a*/ 	.short	(.L_2706 - .L_2705)
.L_2705:
        /*010c*/ 	.word	0x00000000


	//----- nvinfo : EIATTR_CBANK_PARAM_SIZE
	.align		4
.L_2706:
        /*0110*/ 	.byte	0x03, 0x19
        /*0112*/ 	.short	0x00e8


	//----- nvinfo : EIATTR_PARAM_CBANK
	.align		4
        /*0114*/ 	.byte	0x04, 0x0a
        /*0116*/ 	.short	(.L_2708 - .L_2707)
	.align		4
.L_2707:
        /*0118*/ 	.word	index@(.nv.constant0._ZN10layer_norm13ln_fwd_kernelINS_13Kernel_traitsIf6__halfS2_S2_fjLj768ELj1ELj4ELj1ELj16ENS_18Kernel_traits_baseILj768EfS2_S2_S2_fjLj128EEEEELb1ELb1ELb0ELb1EEEvNS_9FwdParamsE)
        /*011c*/ 	.short	0x0380
        /*011e*/ 	.short	0x00e8


	//----- nvinfo : EIATTR_SW_WAR
	.align		4
.L_2708:
        /*0120*/ 	.byte	0x04, 0x36
        /*0122*/ 	.short	(.L_2710 - .L_2709)
.L_2709:
        /*0124*/ 	.word	0x00000008
.L_2710:


//--------------------- .nv.info._ZN10layer_norm13ln_fwd_kernelINS_13Kernel_traitsIf6__halfS2_S2_fjLj768ELj1ELj4ELj1ELj16ENS_18Kernel_traits_baseILj768EfS2_S2_S2_fjLj128EEEEELb1ELb1ELb1ELb0EEEvNS_9FwdParamsE --------------------------
	.section	.nv.info._ZN10layer_norm13ln_fwd_kernelINS_13Kernel_traitsIf6__halfS2_S2_fjLj768ELj1ELj4ELj1ELj16ENS_18Kernel_traits_baseILj768EfS2_S2_S2_fjLj128EEEEELb1ELb1ELb1ELb0EEEvNS_9FwdParamsE,"",@"SHT_CUDA_INFO"
	.sectionflags	@""
	.align	4


	//----- nvinfo : EIATTR_CUDA_API_VERSION
	.align		4
        /*0000*/ 	.byte	0x04, 0x37
        /*0002*/ 	.short	(.L_2712 - .L_2711)
.L_2711:
        /*0004*/ 	.word	0x00000082


	//----- nvinfo : EIATTR_KPARAM_INFO
	.align		4
.L_2712:
        /*0008*/ 	.byte	0x04, 0x17
        /*000a*/ 	.short	(.L_2714 - .L_2713)
.L_2713:
        /*000c*/ 	.word	0x00000000
        /*0010*/ 	.short	0x0000
        /*0012*/ 	.short	0x0000
        /*0014*/ 	.byte	0x00, 0xf0, 0xa1, 0x03


	//----- nvinfo : EIATTR_SPARSE_MMA_MASK
	.align		4
.L_2714:
        /*0018*/ 	.byte	0x03, 0x50
        /*001a*/ 	.short	0x0000


	//----- nvinfo : EIATTR_MAXREG_COUNT
	.align		4
        /*001c*/ 	.byte	0x03, 0x1b
        /*001e*/ 	.short	0x00ff


	//----- nvinfo : EIATTR_MERCURY_ISA_VERSION
	.align		4
        /*0020*/ 	.byte	0x03, 0x5f
        /*0022*/ 	.short	0x0101


	//----- nvinfo : EIATTR_COOP_GROUP_MASK_REGIDS
	.align		4
        /*0024*/ 	.byte	0x04, 0x29
        /*0026*/ 	.short	(.L_2716 - .L_2715)


	//   ....[0]....
.L_2715:
        /*0028*/ 	.word	0xffffffff


	//   ....[1]....
        /*002c*/ 	.word	0xffffffff


	//   ....[2]....
        /*0030*/ 	.word	0xffffffff


	//   ....[3]....
        /*0034*/ 	.word	0xffffffff


	//   ....[4]....
        /*0038*/ 	.word	0xffffffff


	//   ....[5]....
        /*003c*/ 	.word	0xffffffff


	//   ....[6]....
        /*0040*/ 	.word	0xffffffff


	//   ....[7]....
        /*0044*/ 	.word	0xffffffff


	//   ....[8]....
        /*0048*/ 	.word	0xffffffff


	//   ....[9]....
        /*004c*/ 	.word	0xffffffff


	//   ....[10]....
        /*0050*/ 	.word	0x05000084


	//   ....[11]....
        /*0054*/ 	.word	0x05000084


	//   ....[12]....
        /*0058*/ 	.word	0x05000084


	//   ....[13]....
        /*005c*/ 	.word	0x05000084


	//   ....[14]....
        /*0060*/ 	.word	0x05000084


	//   ....[15]....
        /*0064*/ 	.word	0x05000084


	//   ....[16]....
        /*0068*/ 	.word	0x05000084


	//   ....[17]....
        /*006c*/ 	.word	0x05000084


	//   ....[18]....
        /*0070*/ 	.word	0x05000084


	//   ....[19]....
        /*0074*/ 	.word	0x05000084


	//----- nvinfo : EIATTR_COOP_GROUP_INSTR_OFFSETS
	.align		4
.L_2716:
        /*0078*/ 	.byte	0x04, 0x28
        /*007a*/ 	.short	(.L_2718 - .L_2717)


	//   ....[0]....
.L_2717:
        /*007c*/ 	.word	0x00012330


	//   ....[1]....
        /*0080*/ 	.word	0x00012350


	//   ....[2]....
        /*0084*/ 	.word	0x00012370


	//   ....[3]....
        /*0088*/ 	.word	0x00012390


	//   ....[4]....
        /*008c*/ 	.word	0x000123c0


	//   ....[5]....
        /*0090*/ 	.word	0x00012700


	//   ....[6]....
        /*0094*/ 	.word	0x00012720


	//   ....[7]....
        /*0098*/ 	.word	0x00012740


	//   ....[8]....
        /*009c*/ 	.word	0x00012760


	//   ....[9]....
        /*00a0*/ 	.word	0x00012780


	//   ....[10]....
        /*00a4*/ 	.word	0x00013020


	//   ....[11]....
        /*00a8*/ 	.word	0x000130c0


	//   ....[12]....
        /*00ac*/ 	.word	0x00013130


	//   ....[13]....
        /*00b0*/ 	.word	0x000131a0


	//   ....[14]....
        /*00b4*/ 	.word	0x00013220


	//   ....[15]....
        /*00b8*/ 	.word	0x000135b0


	//   ....[16]....
        /*00bc*/ 	.word	0x00013620


	//   ....[17]....
        /*00c0*/ 	.word	0x00013690


	//   ....[18]....
        /*00c4*/ 	.word	0x00013700


	//   ....[19]....
        /*00c8*/ 	.word	0x00013770


	//----- nvinfo : EIATTR_VRC_CTA_INIT_COUNT
	.align		4
.L_2718:
        /*00cc*/ 	.byte	0x02, 0x4a
	.zero		1
	.zero		1


	//----- nvinfo : EIATTR_EXIT_INSTR_OFFSETS
	.align		4
        /*00d0*/ 	.byte	0x04, 0x1c
        /*00d2*/ 	.short	(.L_2720 - .L_2719)


	//   ....[0]....
.L_2719:
        /*00d4*/ 	.word	0x000008f0


	//   ....[1]....
        /*00d8*/ 	.word	0x00012fb0


	//----- nvinfo : EIATTR_MAX_THREADS
	.align		4
.L_2720:
        /*00dc*/ 	.byte	0x04, 0x05
        /*00de*/ 	.short	(.L_2722 - .L_2721)
.L_2721:
        /*00e0*/ 	.word	0x00000080
        /*00e4*/ 	.word	0x00000001
        /*00e8*/ 	.word	0x00000001


	//----- nvinfo : EIATTR_CRS_STACK_SIZE
	.align		4
.L_2722:
        /*00ec*/ 	.byte	0x04, 0x1e
        /*00ee*/ 	.short	(.L_2724 - .L_2723)
.L_2723:
        /*00f0*/ 	.word	0x00000000


	//----- nvinfo : EIATTR_CBANK_PARAM_SIZE
	.align		4
.L_2724:
        /*00f4*/ 	.byte	0x03, 0x19
        /*00f6*/ 	.short	0x00e8


	//----- nvinfo : EIATTR_PARAM_CBANK
	.align		4
        /*00f8*/ 	.byte	0x04, 0x0a
        /*00fa*/ 	.short	(.L_2726 - .L_2725)
	.align		4
.L_2725:
        /*00fc*/ 	.word	index@(.nv.constant0._ZN10layer_norm13ln_fwd_kernelINS_13Kernel_traitsIf6__halfS2_S2_fjLj768ELj1ELj4ELj1ELj16ENS_18Kernel_traits_baseILj768EfS2_S2_S2_fjLj128EEEEELb1ELb1ELb1ELb0EEEvNS_9FwdParamsE)
        /*0100*/ 	.short	0x0380
        /*0102*/ 	.short	0x00e8


	//----- nvinfo : EIATTR_SW_WAR
	.align		4
.L_2726:
        /*0104*/ 	.byte	0x04, 0x36
        /*0106*/ 	.short	(.L_2728 - .L_2727)
.L_2727:
        /*0108*/ 	.word	0x00000008
.L_2728:


//--------------------- .nv.info._ZN10layer_norm13ln_fwd_kernelINS_13Kernel_traitsIf6__halfS2_S2_fjLj768ELj1ELj4ELj1ELj16ENS_18Kernel_traits_baseILj768EfS2_S2_S2_fjLj128EEEEELb1ELb1ELb1ELb1EEEvNS_9FwdParamsE --------------------------
	.section	.nv.info._ZN10layer_norm13ln_fwd_kernelINS_13Kernel_traitsIf6__halfS2_S2_fjLj768ELj1ELj4ELj1ELj16ENS_18Kernel_traits_baseILj768EfS2_S2_S2_fjLj128EEEEELb1ELb1ELb1ELb1EEEvNS_9FwdParamsE,"",@"SHT_CUDA_INFO"
	.sectionflags	@""
	.align	4


	//----- nvinfo : EIATTR_CUDA_API_VERSION
	.align		4
        /*0000*/ 	.byte	0x04, 0x37
        /*0002*/ 	.short	(.L_2730 - .L_2729)
.L_2729:
        /*0004*/ 	.word	0x00000082


	//----- nvinfo : EIATTR_KPARAM_INFO
	.align		4
.L_2730:
        /*0008*/ 	.byte	0x04, 0x17
        /*000a*/ 	.short	(.L_2732 - .L_2731)
.L_2731:
        /*000c*/ 	.word	0x00000000
        /*0010*/ 	.short	0x0000
        /*0012*/ 	.short	0x0000
        /*0014*/ 	.byte	0x00, 0xf0, 0xa1, 0x03


	//----- nvinfo : EIATTR_SPARSE_MMA_MASK
	.align		4
.L_2732:
        /*0018*/ 	.byte	0x03, 0x50
        /*001a*/ 	.short	0x0000


	//----- nvinfo : EIATTR_MAXREG_COUNT
	.align		4
        /*001c*/ 	.byte	0x03, 0x1b
        /*001e*/ 	.short	0x00ff


	//----- nvinfo : EIATTR_MERCURY_ISA_VERSION
	.align		4
        /*0020*/ 	.byte	0x03, 0x5f
        /*0022*/ 	.short	0x0101


	//----- nvinfo : EIATTR_COOP_GROUP_MASK_REGIDS
	.align		4
        /*0024*/ 	.byte	0x04, 0x29
        /*0026*/ 	.short	(.L_2734 - .L_2733)


	//   ....[0]....
.L_2733:
        /*0028*/ 	.word	0xffffffff


	//   ....[1]....
        /*002c*/ 	.word	0xffffffff


	//   ....[2]....
        /*0030*/ 	.word	0xffffffff


	//   ....[3]....
        /*0034*/ 	.word	0xffffffff


	//   ....[4]....
        /*0038*/ 	.word	0xffffffff


	//   ....[5]....
        /*003c*/ 	.word	0xffffffff


	//   ....[6]....
        /*0040*/ 	.word	0xffffffff


	//   ....[7]....
        /*0044*/ 	.word	0xffffffff


	//   ....[8]....
        /*0048*/ 	.word	0xffffffff


	//   ....[9]....
        /*004c*/ 	.word	0xffffffff


	//   ....[10]....
        /*0050*/ 	.word	0x05000085


	//   ....[11]....
        /*0054*/ 	.word	0x05000085


	//   ....[12]....
        /*0058*/ 	.word	0x05000085


	//   ....[13]....
        /*005c*/ 	.word	0x05000085


	//   ....[14]....
        /*0060*/ 	.word	0x05000085


	//   ....[15]....
        /*0064*/ 	.word	0x05000085


	//   ....[16]....
        /*0068*/ 	.word	0x05000085


	//   ....[17]....
        /*006c*/ 	.word	0x05000085


	//   ....[18]....
        /*0070*/ 	.word	0x05000085


	//   ....[19]....
        /*0074*/ 	.word	0x05000085


	//----- nvinfo : EIATTR_COOP_GROUP_INSTR_OFFSETS
	.align		4
.L_2734:
        /*0078*/ 	.byte	0x04, 0x28
        /*007a*/ 	.short	(.L_2736 - .L_2735)


	//   ....[0]....
.L_2735:
        /*007c*/ 	.word	0x00011f40


	//   ....[1]....
        /*0080*/ 	.word	0x00011f70


	//   ....[2]....
        /*0084*/ 	.word	0x00011f90


	//   ....[3]....
        /*0088*/ 	.word	0x00011fb0


	//   ....[4]....
        /*008c*/ 	.word	0x00011fd0


	//   ....[5]....
        /*0090*/ 	.word	0x00012300


	//   ....[6]....
        /*0094*/ 	.word	0x00012320


	//   ....[7]....
        /*0098*/ 	.word	0x00012340


	//   ....[8]....
        /*009c*/ 	.word	0x00012360


	//   ....[9]....
        /*00a0*/ 	.word	0x00012380


	//   ....[10]....
        /*00a4*/ 	.word	0x00012b90


	//   ....[11]....
        /*00a8*/ 	.word	0x00012c40


	//   ....[12]....
        /*00ac*/ 	.word	0x00012cb0


	//   ....[13]....
        /*00b0*/ 	.word	0x00012d20


	//   ....[14]....
        /*00b4*/ 	.word	0x00012d90


	//   ....[15]....
        /*00b8*/ 	.word	0x00013100


	//   ....[16]....
        /*00bc*/ 	.word	0x00013170


	//   ....[17]....
        /*00c0*/ 	.word	0x000131e0


	//   ....[18]....
        /*00c4*/ 	.word	0x00013250


	//   ....[19]....
        /*00c8*/ 	.word	0x000132c0


	//----- nvinfo : EIATTR_VRC_CTA_INIT_COUNT
	.align		4
.L_2736:
        /*00cc*/ 	.byte	0x02, 0x4a
	.zero		1
	.zero		1


	//----- nvinfo : EIATTR_EXIT_INSTR_OFFSETS
	.align		4
        /*00d0*/ 	.byte	0x04, 0x1c
        /*00d2*/ 	.short	(.L_2738 - .L_2737)


	//   ....[0]....
.L_2737:
        /*00d4*/ 	.word	0x00000670


	//   ....[1]....
        /*00d8*/ 	.word	0x00012b20


	//----- nvinfo : EIATTR_MAX_THREADS
	.align		4
.L_2738:
        /*00dc*/ 	.byte	0x04, 0x05
        /*00de*/ 	.short	(.L_2740 - .L_2739)
.L_2739:
        /*00e0*/ 	.word	0x00000080
        /*00e4*/ 	.word	0x00000001
        /*00e8*/ 	.word	0x00000001


	//----- nvinfo : EIATTR_CRS_STACK_SIZE
	.align		4
.L_2740:
        /*00ec*/ 	.byte	0x04, 0x1e
        /*00ee*/ 	.short	(.L_2742 - .L_2741)
.L_2741:
        /*00f0*/ 	.word	0x00000000


	//----- nvinfo : EIATTR_CBANK_PARAM_SIZE
	.align		4
.L_2742:
        /*00f4*/ 	.byte	0x03, 0x19
        /*00f6*/ 	.short	0x00e8


	//----- nvinfo : EIATTR_PARAM_CBANK
	.align		4
        /*00f8*/ 	.byte	0x04, 0x0a
        /*00fa*/ 	.short	(.L_2744 - .L_2743)
	.align		4
.L_2743:
        /*00fc*/ 	.word	index@(.nv.constant0._ZN10layer_norm13ln_fwd_kernelINS_13Kernel_traitsIf6__halfS2_S2_fjLj768ELj1ELj4ELj1ELj16ENS_18Kernel_traits_baseILj768EfS2_S2_S2_fjLj128EEEEELb1ELb1ELb1ELb1EEEvNS_9FwdParamsE)
        /*0100*/ 	.short	0x0380
        /*0102*/ 	.short	0x00e8


	//----- nvinfo : EIATTR_SW_WAR
	.align		4
.L_2744:
        /*0104*/ 	.byte	0x04, 0x36
        /*0106*/ 	.short	(.L_2746 - .L_2745)
.L_2745:
        /*0108*/ 	.word	0x00000008
.L_2746:


//--------------------- .nv.info._ZN10layer_norm13ln_fwd_kernelINS_13Kernel_traitsI6__halfS2_fS2_fjLj768ELj1ELj4ELj1ELj16ENS_18Kernel_traits_baseILj768ES2_S2_fS2_fjLj128EEEEELb0ELb0ELb0ELb0EEEvNS_9FwdParamsE --------------------------
	.section	.nv.info._ZN10layer_norm13ln_fwd_kernelINS_13Kernel_traitsI6__halfS2_fS2_fjLj768ELj1ELj4ELj1ELj16ENS_18Kernel_traits_baseILj768ES2_S2_fS2_fjLj128EEEEELb0ELb0ELb0ELb0EEEvNS_9FwdParamsE,"",@"SHT_CUDA_INFO"
	.sectionflags	@""
	.align	4


	//----- nvinfo : EIATTR_CUDA_API_VERSION
	.align		4
        /*0000*/ 	.byte	0x04, 0x37
        /*0002*/ 	.short	(.L_2748 - .L_2747)
.L_2747:
        /*0004*/ 	.word	0x00000082


	//----- nvinfo : EIATTR_KPARAM_INFO
	.align		4
.L_2748:
        /*0008*/ 	.byte	0x04, 0x17
        /*000a*/ 	.short	(.L_2750 - .L_2749)
.L_2749:
        /*000c*/ 	.word	0x00000000
        /*0010*/ 	.short	0x0000
        /*0012*/ 	.short	0x0000
        /*0014*/ 	.byte	0x00, 0xf0, 0xa1, 0x03


	//----- nvinfo : EIATTR_SPARSE_MMA_MASK
	.align		4
.L_2750:
        /*0018*/ 	.byte	0x03, 0x50
        /*001a*/ 	.short	0x0000


	//----- nvinfo : EIATTR_MAXREG_COUNT
	.align		4
        /*001c*/ 	.byte	0x03, 0x1b
        /*001e*/ 	.short	0x00ff


	//----- nvinfo : EIATTR_MERCURY_ISA_VERSION
	.align		4
        /*0020*/ 	.byte	0x03, 0x5f
        /*0022*/ 	.short	0x0101


	//----- nvinfo : EIATTR_COOP_GROUP_MASK_REGIDS
	.align		4
        /*0024*/ 	.byte	0x04, 0x29
        /*0026*/ 	.short	(.L_2752 - .L_2751)


	//   ....[0]....
.L_2751:
        /*0028*/ 	.word	0xffffffff


	//   ....[1]....
        /*002c*/ 	.word	0xffffffff


	//   ....[2]....
        /*0030*/ 	.word	0xffffffff


	//   ....[3]....
        /*0034*/ 	.word	0xffffffff


	//   ....[4]....
        /*0038*/ 	.word	0xffffffff


	//   ....[5]....
        /*003c*/ 	.word	0xffffffff


	//   ....[6]....
        /*0040*/ 	.word	0xffffffff


	//   ....[7]....
        /*0044*/ 	.word	0xffffffff


	//   ....[8]....
        /*0048*/ 	.word	0xffffffff


	//   ....[9]....
        /*004c*/ 	.word	0xffffffff


	//   ....[10]....
        /*0050*/ 	.word	0x0500003d


	//   ....[11]....
        /*0054*/ 	.word	0x0500003d


	//   ....[12]....
        /*0058*/ 	.word	0x0500003d


	//   ....[13]....
        /*005c*/ 	.word	0x0500003d


	//   ....[14]....
        /*0060*/ 	.word	0x0500003d


	//   ....[15]....
        /*0064*/ 	.word	0x0500003d


	//   ....[16]....
        /*0068*/ 	.word	0x0500003d


	//   ....[17]....
        /*006c*/ 	.word	0x0500003d


	//   ....[18]....
        /*0070*/ 	.word	0x0500003d


	//   ....[19]....
        /*0074*/ 	.word	0x0500003d


	//----- nvinfo : EIATTR_COOP_GROUP_INSTR_OFFSETS
	.align		4
.L_2752:
        /*0078*/ 	.byte	0x04, 0x28
        /*007a*/ 	.short	(.L_2754 - .L_2753)


	//   ....[0]....
.L_2753:
        /*007c*/ 	.word	0x00001120


	//   ....[1]....
        /*0080*/ 	.word	0x00001150


	//   ....[2]....
        /*0084*/ 	.word	0x00001170


	//   ....[3]....
        /*0088*/ 	.word	0x00001190


	//   ....[4]....
        /*008c*/ 	.word	0x000011b0


	//   ....[5]....
        /*0090*/ 	.word	0x000014f0


	//   ....[6]....
        /*0094*/ 	.word	0x00001510


	//   ....[7]....
        /*0098*/ 	.word	0x00001530


	//   ....[8]....
        /*009c*/ 	.word	0x00001550


	//   ....[9]....
        /*00a0*/ 	.word	0x00001570


	//   ....[10]....
        /*00a4*/ 	.word	0x000020a0


	//   ....[11]....
        /*00a8*/ 	.word	0x00002150


	//   ....[12]....
        /*00ac*/ 	.word	0x000021c0


	//   ....[13]....
        /*00b0*/ 	.word	0x00002230


	//   ....[14]....
        /*00b4*/ 	.word	0x000022a0


	//   ....[15]....
        /*00b8*/ 	.word	0x00002630


	//   ....[16]....
        /*00bc*/ 	.word	0x000026a0


	//   ....[17]....
        /*00c0*/ 	.word	0x00002710


	//   ....[18]....
        /*00c4*/ 	.word	0x00002780


	//   ....[19]....
        /*00c8*/ 	.word	0x000027f0


	//----- nvinfo : EIATTR_VRC_CTA_INIT_COUNT
	.align		4
.L_2754:
        /*00cc*/ 	.byte	0x02, 0x4a
	.zero		1
	.zero		1


	//----- nvinfo : EIATTR_EXIT_INSTR_OFFSETS
	.align		4
        /*00d0*/ 	.byte	0x04, 0x1c
        /*00d2*/ 	.short	(.L_2756 - .L_2755)


	//   ....[0]....
.L_2755:
        /*00d4*/ 	.word	0x00000460


	//   ....[1]....
        /*00d8*/ 	.word	0x00002030


	//----- nvinfo : EIATTR_MAX_THREADS
	.align		4
.L_2756:
        /*00dc*/ 	.byte	0x04, 0x05
        /*00de*/ 	.short	(.L_2758 - .L_2757)
.L_2757:
        /*00e0*/ 	.word	0x00000080
        /*00e4*/ 	.word	0x00000001
        /*00e8*/ 	.word	0x00000001


	//----- nvinfo : EIATTR_CRS_STACK_SIZE
	.align		4
.L_2758:
        /*00ec*/ 	.byte	0x04, 0x1e
        /*00ee*/ 	.short	(.L_2760 - .L_2759)
.L_2759:
        /*00f0*/ 	.word	0x00000000


	//----- nvinfo : EIATTR_CBANK_PARAM_SIZE
	.align		4
.L_2760:
        /*00f4*/ 	.byte	0x03, 0x19
        /*00f6*/ 	.short	0x00e8


	//----- nvinfo : EIATTR_PARAM_CBANK
	.align		4
        /*00f8*/ 	.byte	0x04, 0x0a
        /*00fa*/ 	.short	(.L_2762 - .L_2761)
	.align		4
.L_2761:
        /*00fc*/ 	.word	index@(.nv.constant0._ZN10layer_norm13ln_fwd_kernelINS_13Kernel_traitsI6__halfS2_fS2_fjLj768ELj1ELj4ELj1ELj16ENS_18Kernel_traits_baseILj768ES2_S2_fS2_fjLj128EEEEELb0ELb0ELb0ELb0EEEvNS_9FwdParamsE)
        /*0100*/ 	.short	0x0380
        /*0102*/ 	.short	0x00e8


	//----- nvinfo : EIATTR_SW_WAR
	.align		4
.L_2762:
        /*0104*/ 	.byte	0x04, 0x36
        /*0106*/ 	.short	(.L_2764 - .L_2763)
.L_2763:
        /*0108*/ 	.word	0x00000008
.L_2764:


//--------------------- .nv.info._ZN10layer_norm13ln_fwd_kernelINS_13Kernel_traitsI6__halfS2_fS2_fjLj768ELj1ELj4ELj1ELj16ENS_18Kernel_traits_baseILj768ES2_S2_fS2_fjLj128EEEEELb0ELb0ELb0ELb1EEEvNS_9FwdParamsE --------------------------
	.section	.nv.info._ZN10layer_norm13ln_fwd_kernelINS_13Kernel_traitsI6__halfS2_fS2_fjLj768ELj1ELj4ELj1ELj16ENS_18Kernel_traits_baseILj768ES2_S2_fS2_fjLj128EEEEELb0ELb0ELb0ELb1EEEvNS_9FwdParamsE,"",@"SHT_CUDA_INFO"
	.sectionflags	@""
	.align	4


	//----- nvinfo : EIATTR_CUDA_API_VERSION
	.align		4
        /*0000*/ 	.byte	0x04, 0x37
        /*0002*/ 	.short	(.L_2766 - .L_2765)
.L_2765:
        /*0004*/ 	.word	0x00000082


	//----- nvinfo : EIATTR_KPARAM_INFO
	.align		4
.L_2766:
        /*0008*/ 	.byte	0x04, 0x17
        /*000a*/ 	.short	(.L_2768 - .L_2767)
.L_2767:
        /*000c*/ 	.word	0x00000000
        /*0010*/ 	.short	0x0000
        /*0012*/ 	.short	0x0000
        /*0014*/ 	.byte	0x00, 0xf0, 0xa1, 0x03


	//----- nvinfo : EIATTR_SPARSE_MMA_MASK
	.align		4
.L_2768:
        /*0018*/ 	.byte	0x03, 0x50
        /*001a*/ 	.short	0x0000


	//----- nvinfo : EIATTR_MAXREG_COUNT
	.align		4
        /*001c*/ 	.byte	0x03, 0x1b
        /*001e*/ 	.short	0x00ff


	//----- nvinfo : EIATTR_MERCURY_ISA_VERSION
	.align		4
        /*0020*/ 	.byte	0x03, 0x5f
        /*0022*/ 	.short	0x0101


	//----- nvinfo : EIATTR_COOP_GROUP_MASK_REGIDS
	.align		4
        /*0024*/ 	.byte	0x04, 0x29
        /*0026*/ 	.short	(.L_2770 - .L_2769)


	//   ....[0]....
.L_2769:
        /*0028*/ 	.word	0xffffffff


	//   ....[1]....
        /*002c*/ 	.word	0xffffffff


	//   ....[2]....
        /*0030*/ 	.word	0xffffffff


	//   ....[3]....
        /*0034*/ 	.word	0xffffffff


	//   ....[4]....
        /*0038*/ 	.word	0xffffffff


	//   ....[5]....
        /*003c*/ 	.word	0xffffffff


	//   ....[6]....
        /*0040*/ 	.word	0xffffffff


	//   ....[7]....
        /*0044*/ 	.word	0xffffffff


	//   ....[8]....
        /*0048*/ 	.word	0xffffffff


	//   ....[9]....
        /*004c*/ 	.word	0xffffffff


	//   ....[10]....
        /*0050*/ 	.word	0xffffffff


	//   ....[11]....
        /*0054*/ 	.word	0xffffffff


	//   ....[12]....
        /*0058*/ 	.word	0xffffffff


	//   ....[13]....
        /*005c*/ 	.word	0xffffffff


	//   ....[14]....
        /*0060*/ 	.word	0xffffffff


	//   ....[15]....
        /*0064*/ 	.word	0xffffffff


	//   ....[16]....
        /*0068*/ 	.word	0xffffffff


	//   ....[17]....
        /*006c*/ 	.word	0xffffffff


	//   ....[18]....
        /*0070*/ 	.word	0xffffffff


	//   ....[19]....
        /*0074*/ 	.word	0xffffffff


	//   ....[20]....
        /*0078*/ 	.word	0x05000023


	//   ....[21]....
        /*007c*/ 	.word	0x05000023


	//   ....[22]....
        /*0080*/ 	.word	0x05000023


	//   ....[23]....
        /*0084*/ 	.word	0x05000023


	//   ....[24]....
        /*0088*/ 	.word	0x05000023


	//   ....[25]....
        /*008c*/ 	.word	0x05000023


	//   ....[26]....
        /*0090*/ 	.word	0x05000023


	//   ....[27]....
        /*0094*/ 	.word	0x05000023


	//   ....[28]....
        /*0098*/ 	.word	0x05000023


	//   ....[29]....
        /*009c*/ 	.word	0x05000023


	//   ....[30]....
        /*00a0*/ 	.word	0x05000023


	//   ....[31]....
        /*00a4*/ 	.word	0x05000023


	//   ....[32]....
        /*00a8*/ 	.word	0x05000023


	//   ....[33]....
        /*00ac*/ 	.word	0x05000023


	//   ....[34]....
        /*00b0*/ 	.word	0x05000023


	//   ....[35]....
        /*00b4*/ 	.word	0x05000023


	//   ....[36]....
        /*00b8*/ 	.word	0x05000023


	//   ....[37]....
        /*00bc*/ 	.word	0x05000023


	//   ....[38]....
        /*00c0*/ 	.word	0x05000023


	//   ....[39]....
        /*00c4*/ 	.word	0x05000023


	//----- nvinfo : EIATTR_COOP_GROUP_INSTR_OFFSETS
	.align		4
.L_2770:
        /*00c8*/ 	.byte	0x04, 0x28
        /*00ca*/ 	.short	(.L_2772 - .L_2771)


	//   ....[0]....
.L_2771:
        /*00cc*/ 	.word	0x00000f90


	//   ....[1]....
        /*00d0*/ 	.word	0x00000fc0


	//   ....[2]....
        /*00d4*/ 	.word	0x00000fe0


	//   ....[3]....
        /*00d8*/ 	.word	0x00001000


	//   ....[4]....
        /*00dc*/ 	.word	0x00001020


	//   ....[5]....
        /*00e0*/ 	.word	0x00001350


	//   ....[6]....
        /*00e4*/ 	.word	0x00001370


	//   ....[7]....
        /*00e8*/ 	.word	0x00001390


	//   ....[8]....
        /*00ec*/ 	.word	0x000013b0


	//   ....[9]....
        /*00f0*/ 	.word	0x000013d0


	//   ....[10]....
        /*00f4*/ 	.word	0x000028b0


	//   ....[11]....
        /*00f8*/ 	.word	0x000028e0


	//   ....[12]....
        /*00fc*/ 	.word	0x00002900


	//   ....[13]....
        /*0100*/ 	.word	0x00002920


	//   ....[14]....
        /*0104*/ 	.word	0x00002940


	//   ....[15]....
        /*0108*/ 	.word	0x00002c70


	//   ....[16]....
        /*010c*/ 	.word	0x00002c90


	//   ....[17]....
        /*0110*/ 	.word	0x00002cb0


	//   ....[18]....
        /*0114*/ 	.word	0x00002cd0


	//   ....[19]....
        /*0118*/ 	.word	0x00002cf0


	//   ....[20]....
        /*011c*/ 	.word	0x00003430


	//   ....[21]....
        /*0120*/ 	.word	0x000034d0


	//   ....[22]....
        /*0124*/ 	.word	0x00003530


	//   ....[23]....
        /*0128*/ 	.word	0x00003590


	//   ....[24]....
        /*012c*/ 	.word	0x000035f0


	//   ....[25]....
        /*0130*/ 	.word	0x00003950


	//   ....[26]....
        /*0134*/ 	.word	0x000039b0


	//   ....[27]....
        /*0138*/ 	.word	0x00003a10


	//   ....[28]....
        /*013c*/ 	.word	0x00003a70


	//   ....[29]....
        /*0140*/ 	.word	0x00003ad0


	//   ....[30]....
        /*0144*/ 	.word	0x00003b50


	//   ....[31]....
        /*0148*/ 	.word	0x00003bf0


	//   ....[32]....
        /*014c*/ 	.word	0x00003c50


	//   ....[33]....
        /*0150*/ 	.word	0x00003cb0


	//   ....[34]....
        /*0154*/ 	.word	0x00003d10


	//   ....[35]....
        /*0158*/ 	.word	0x00004070


	//   ....[36]....
        /*015c*/ 	.word	0x000040d0


	//   ....[37]....
        /*0160*/ 	.word	0x00004130


	//   ....[38]....
        /*0164*/ 	.word	0x00004190


	//   ....[39]....
        /*0168*/ 	.word	0x000041f0


	//----- nvinfo : EIATTR_VRC_CTA_INIT_COUNT
	.align		4
.L_2772:
        /*016c*/ 	.byte	0x02, 0x4a
	.zero		1
	.zero		1


	//----- nvinfo : EIATTR_EXIT_INSTR_OFFSETS
	.align		4
        /*0170*/ 	.byte	0x04, 0x1c
        /*0172*/ 	.short	(.L_2774 - .L_2773)


	//   ....[0]....
.L_2773:
        /*0174*/ 	.word	0x000001b0


	//   ....[1]....
        /*0178*/ 	.word	0x00001ac0


	//   ....[2]....
        /*017c*/ 	.word	0x000033d0


	//----- nvinfo : EIATTR_MAX_THREADS
	.align		4
.L_2774:
        /*0180*/ 	.byte	0x04, 0x05
        /*0182*/ 	.short	(.L_2776 - .L_2775)
.L_2775:
        /*0184*/ 	.word	0x00000080
        /*0188*/ 	.word	0x00000001
        /*018c*/ 	.word	0x00000001


	//----- nvinfo : EIATTR_CRS_STACK_SIZE
	.align		4
.L_2776:
        /*0190*/ 	.byte	0x04, 0x1e
        /*0192*/ 	.short	(.L_2778 - .L_2777)
.L_2777:
        /*0194*/ 	.word	0x00000000


	//----- nvinfo : EIATTR_CBANK_PARAM_SIZE
	.align		4
.L_2778:
        /*0198*/ 	.byte	0x03, 0x19
        /*019a*/ 	.short	0x00e8


	//----- nvinfo : EIATTR_PARAM_CBANK
	.align		4
        /*019c*/ 	.byte	0x04, 0x0a
        /*019e*/ 	.short	(.L_2780 - .L_2779)
	.align		4
.L_2779:
        /*01a0*/ 	.word	index@(.nv.constant0._ZN10layer_norm13ln_fwd_kernelINS_13Kernel_traitsI6__halfS2_fS2_fjLj768ELj1ELj4ELj1ELj16ENS_18Kernel_traits_baseILj768ES2_S2_fS2_fjLj128EEEEELb0ELb0ELb0ELb1EEEvNS_9FwdParamsE)
        /*01a4*/ 	.short	0x0380
        /*01a6*/ 	.short	0x00e8


	//----- nvinfo : EIATTR_SW_WAR
	.align		4
.L_2780:
        /*01a8*/ 	.byte	0x04, 0x36
        /*01aa*/ 	.short	(.L_2782 - .L_2781)
.L_2781:
        /*01ac*/ 	.word	0x00000008
.L_2782:


//--------------------- .nv.info._ZN10layer_norm13ln_fwd_kernelINS_13Kernel_traitsI6__halfS2_fS2_fjLj768ELj1ELj4ELj1ELj16ENS_18Kernel_traits_baseILj768ES2_S2_fS2_fjLj128EEEEELb0ELb0ELb1ELb0EEEvNS_9FwdParamsE --------------------------
	.section	.nv.info._ZN10layer_norm13ln_fwd_kernelINS_13Kernel_traitsI6__halfS2_fS2_fjLj768ELj1ELj4ELj1ELj16ENS_18Kernel_traits_baseILj768ES2_S2_fS2_fjLj128EEEEELb0ELb0ELb1ELb0EEEvNS_9FwdParamsE,"",@"SHT_CUDA_INFO"
	.sectionflags	@""
	.align	4


	//----- nvinfo : EIATTR_CUDA_API_VERSION
	.align		4
        /*0000*/ 	.byte	0x04, 0x37
        /*0002*/ 	.short	(.L_2784 - .L_2783)
.L_2783:
        /*0004*/ 	.word	0x00000082


	//----- nvinfo : EIATTR_KPARAM_INFO
	.align		4
.L_2784:
        /*0008*/ 	.byte	0x04, 0x17
        /*000a*/ 	.short	(.L_2786 - .L_2785)
.L_2785:
        /*000c*/ 	.word	0x00000000
        /*0010*/ 	.short	0x0000
        /*0012*/ 	.short	0x0000
        /*0014*/ 	.byte	0x00, 0xf0, 0xa1, 0x03


	//----- nvinfo : EIATTR_SPARSE_MMA_MASK
	.align		4
.L_2786:
        /*0018*/ 	.byte	0x03, 0x50
        /*001a*/ 	.short	0x0000


	//----- nvinfo : EIATTR_MAXREG_COUNT
	.align		4
        /*001c*/ 	.byte	0x03, 0x1b
        /*001e*/ 	.short	0x00ff


	//----- nvinfo : EIATTR_MERCURY_ISA_VERSION
	.align		4
        /*0020*/ 	.byte	0x03, 0x5f
        /*0022*/ 	.short	0x0101


	//----- nvinfo : EIATTR_COOP_GROUP_MASK_REGIDS
	.align		4
        /*0024*/ 	.byte	0x04, 0x29
        /*0026*/ 	.short	(.L_2788 - .L_2787)


	//   ....[0]....
.L_2787:
        /*0028*/ 	.word	0xffffffff


	//   ....[1]....
        /*002c*/ 	.word	0xffffffff


	//   ....[2]....
        /*0030*/ 	.word	0xffffffff


	//   ....[3]....
        /*0034*/ 	.word	0xffffffff


	//   ....[4]....
        /*0038*/ 	.word	0xffffffff


	//   ....[5]....
        /*003c*/ 	.word	0xffffffff


	//   ....[6]....
        /*0040*/ 	.word	0xffffffff


	//   ....[7]....
        /*0044*/ 	.word	0xffffffff


	//   ....[8]....
        /*0048*/ 	.word	0xffffffff


	//   ....[9]....
        /*004c*/ 	.word	0xffffffff


	//   ....[10]....
        /*0050*/ 	.word	0x0500003d


	//   ....[11]....
        /*0054*/ 	.word	0x0500003d


	//   ....[12]....
        /*0058*/ 	.word	0x0500003d


	//   ....[13]....
        /*005c*/ 	.word	0x0500003d


	//   ....[14]....
        /*0060*/ 	.word	0x0500003d


	//   ....[15]....
        /*0064*/ 	.word	0x0500003d


	//   ....[16]....
        /*0068*/ 	.word	0x0500003d


	//   ....[17]....
        /*006c*/ 	.word	0x0500003d


	//   ....[18]....
        /*0070*/ 	.word	0x0500003d


	//   ....[19]....
        /*0074*/ 	.word	0x0500003d


	//----- nvinfo : EIATTR_COOP_GROUP_INSTR_OFFSETS
	.align		4
.L_2788:
        /*0078*/ 	.byte	0x04, 0x28
        /*007a*/ 	.short	(.L_2790 - .L_2789)


	//   ....[0]....
.L_2789:
        /*007c*/ 	.word	0x00001650


	//   ....[1]....
        /*0080*/ 	.word	0x00001680


	//   ....[2]....
        /*0084*/ 	.word	0x000016a0


	//   ....[3]....
        /*0088*/ 	.word	0x000016c0


	//   ....[4]....
        /*008c*/ 	.word	0x000016e0


	//   ....[5]....
        /*0090*/ 	.word	0x00001a20


	//   ....[6]....
        /*0094*/ 	.word	0x00001a40


	//   ....[7]....
        /*0098*/ 	.word	0x00001a60


	//   ....[8]....
        /*009c*/ 	.word	0x00001a80


	//   ....[9]....
        /*00a0*/ 	.word	0x00001aa0


	//   ....[10]....
        /*00a4*/ 	.word	0x00002630


	//   ....[11]....
        /*00a8*/ 	.word	0x000026c0


	//   ....[12]....
        /*00ac*/ 	.word	0x00002720


	//   ....[13]....
        /*00b0*/ 	.word	0x00002780


	//   ....[14]....
        /*00b4*/ 	.word	0x000027e0


	//   ....[15]....
        /*00b8*/ 	.word	0x00002b70


	//   ....[16]....
        /*00bc*/ 	.word	0x00002bd0


	//   ....[17]....
        /*00c0*/ 	.word	0x00002c20


	//   ....[18]....
        /*00c4*/ 	.word	0x00002c80


	//   ....[19]....
        /*00c8*/ 	.word	0x00002ce0


	//----- nvinfo : EIATTR_VRC_CTA_INIT_COUNT
	.align		4
.L_2790:
        /*00cc*/ 	.byte	0x02, 0x4a
	.zero		1
	.zero		1


	//----- nvinfo : EIATTR_EXIT_INSTR_OFFSETS
	.align		4
        /*00d0*/ 	.byte	0x04, 0x1c
        /*00d2*/ 	.short	(.L_2792 - .L_2791)


	//   ....[0]....
.L_2791:
        /*00d4*/ 	.word	0x00000490


	//   ....[1]....
        /*00d8*/ 	.word	0x000025c0


	//----- nvinfo : EIATTR_MAX_THREADS
	.align		4
.L_2792:
        /*00dc*/ 	.byte	0x04, 0x05
        /*00de*/ 	.short	(.L_2794 - .L_2793)
.L_2793:
        /*00e0*/ 	.word	0x00000080
        /*00e4*/ 	.word	0x00000001
        /*00e8*/ 	.word	0x00000001


	//----- nvinfo : EIATTR_CRS_STACK_SIZE
	.align		4
.L_2794:
        /*00ec*/ 	.byte	0x04, 0x1e
        /*00ee*/ 	.short	(.L_2796 - .L_2795)
.L_2795:
        /*00f0*/ 	.word	0x00000000


	//----- nvinfo : EIATTR_CBANK_PARAM_SIZE
	.align		4
.L_2796:
        /*00f4*/ 	.byte	0x03, 0x19
        /*00f6*/ 	.short	0x00e8


	//----- nvinfo : EIATTR_PARAM_CBANK
	.align		4
        /*00f8*/ 	.byte	0x04, 0x0a
        /*00fa*/ 	.short	(.L_2798 - .L_2797)
	.align		4
.L_2797:
        /*00fc*/ 	.word	index@(.nv.constant0._ZN10layer_norm13ln_fwd_kernelINS_13Kernel_traitsI6__halfS2_fS2_fjLj768ELj1ELj4ELj1ELj16ENS_18Kernel_traits_baseILj768ES2_S2_fS2_fjLj128EEEEELb0ELb0ELb1ELb0EEEvNS_9FwdParamsE)
        /*0100*/ 	.short	0x0380
        /*0102*/ 	.short	0x00e8


	//----- nvinfo : EIATTR_SW_WAR
	.align		4
.L_2798:
        /*0104*/ 	.byte	0x04, 0x36
        /*0106*/ 	.short	(.L_2800 - .L_2799)
.L_2799:
        /*0108*/ 	.word	0x00000008
.L_2800:


//--------------------- .nv.info._ZN10layer_norm13ln_fwd_kernelINS_13Kernel_traitsI6__halfS2_fS2_fjLj768ELj1ELj4ELj1ELj16ENS_18Kernel_traits_baseILj768ES2_S2_fS2_fjLj128EEEEELb0ELb0ELb1ELb1EEEvNS_9FwdParamsE --------------------------
	.section	.nv.info._ZN10layer_norm13ln_fwd_kernelINS_13Kernel_traitsI6__halfS2_fS2_fjLj768ELj1ELj4ELj1ELj16ENS_18Kernel_traits_baseILj768ES2_S2_fS2_fjLj128EEEEELb0ELb0ELb1ELb1EEEvNS_9FwdParamsE,"",@"SHT_CUDA_INFO"
	.sectionflags	@""
	.align	4


	//----- nvinfo : EIATTR_CUDA_API_VERSION
	.align		4
        /*0000*/ 	.byte	0x04, 0x37
        /*0002*/ 	.short	(.L_2802 - .L_2801)
.L_2801:
        /*0004*/ 	.word	0x00000082


	//----- nvinfo : EIATTR_KPARAM_INFO
	.align		4
.L_2802:
        /*0008*/ 	.byte	0x04, 0x17
        /*000a*/ 	.short	(.L_2804 - .L_2803)
.L_2803:
        /*000c*/ 	.word	0x00000000
        /*0010*/ 	.short	0x0000
        /*0012*/ 	.short	0x0000
        /*0014*/ 	.byte	0x00, 0xf0, 0xa1, 0x03


	//----- nvinfo : EIATTR_SPARSE_MMA_MASK
	.align		4
.L_2804:
        /*0018*/ 	.byte	0x03, 0x50
        /*001a*/ 	.short	0x0000


	//----- nvinfo : EIATTR_MAXREG_COUNT
	.align		4
        /*001c*/ 	.byte	0x03, 0x1b
        /*001e*/ 	.short	0x00ff


	//----- nvinfo : EIATTR_ANNOTATIONS
	.align		4
        /*0020*/ 	.byte	0x04, 0x55
        /*0022*/ 	.short	(.L_2806 - .L_2805)


	//   ....[0]....
.L_2805:
        /*0024*/ 	.word	0x00000001
        /*0028*/ 	.byte	0x10, 0x02, 0x00, 0x00, 0x01, 0x00, 0x00, 0x00, 0x40, 0x02, 0x00, 0x00, 0x01, 0x00, 0x00, 0x00
        /*0038*/ 	.byte	0x00, 0x1a, 0x00, 0x00, 0x01, 0x00, 0x00, 0x00, 0x10, 0x1a, 0x00, 0x00


	//----- nvinfo : EIATTR_MERCURY_ISA_VERSION
	.align		4
.L_2806:
        /*0044*/ 	.byte	0x03, 0x5f
        /*0046*/ 	.short	0x0101


	//----- nvinfo : EIATTR_COOP_GROUP_MASK_REGIDS
	.align		4
        /*0048*/ 	.byte	0x04, 0x29
        /*004a*/ 	.short	(.L_2808 - .L_2807)


	//   ....[0]....
.L_2807:
        /*004c*/ 	.word	0xffffffff


	//   ....[1]....
        /*0050*/ 	.word	0xffffffff


	//   ....[2]....
        /*0054*/ 	.word	0xffffffff


	//   ....[3]....
        /*0058*/ 	.word	0xffffffff


	//   ....[4]....
        /*005c*/ 	.word	0xffffffff


	//   ....[5]....
        /*0060*/ 	.word	0xffffffff


	//   ....[6]....
        /*0064*/ 	.word	0xffffffff


	//   ....[7]....
        /*0068*/ 	.word	0xffffffff


	//   ....[8]....
        /*006c*/ 	.word	0xffffffff


	//   ....[9]....
        /*0070*/ 	.word	0xffffffff


	//   ....[10]....
        /*0074*/ 	.word	0x05000006


	//   ....[11]....
        /*0078*/ 	.word	0x05000006


	//   ....[12]....
        /*007c*/ 	.word	0x05000006


	//   ....[13]....
        /*0080*/ 	.word	0x05000006


	//   ....[14]....
        /*0084*/ 	.word	0x05000006


	//   ....[15]....
        /*0088*/ 	.word	0x05000006


	//   ....[16]....
        /*008c*/ 	.word	0x05000006


	//   ....[17]....
        /*0090*/ 	.word	0x05000006


	//   ....[18]....
        /*0094*/ 	.word	0x05000006


	//   ....[19]....
        /*0098*/ 	.word	0x05000006


	//----- nvinfo : EIATTR_COOP_GROUP_INSTR_OFFSETS
	.align		4
.L_2808:
        /*009c*/ 	.byte	0x04, 0x28
        /*009e*/ 	.short	(.L_2810 - .L_2809)


	//   ....[0]....
.L_2809:
        /*00a0*/ 	.word	0x000014b0


	//   ....[1]....
        /*00a4*/ 	.word	0x000014e0


	//   ....[2]....
        /*00a8*/ 	.word	0x00001500


	//   ....[3]....
        /*00ac*/ 	.word	0x00001520


	//   ....[4]....
        /*00b0*/ 	.word	0x00001540


	//   ....[5]....
        /*00b4*/ 	.word	0x00001870


	//   ....[6]....
        /*00b8*/ 	.word	0x00001890


	//   ....[7]....
        /*00bc*/ 	.word	0x000018b0


	//   ....[8]....
        /*00c0*/ 	.word	0x000018d0


	//   ....[9]....
        /*00c4*/ 	.word	0x000018f0


	//   ....[10]....
        /*00c8*/ 	.word	0x00002430


	//   ....[11]....
        /*00cc*/ 	.word	0x000024c0


	//   ....[12]....
        /*00d0*/ 	.word	0x00002540


	//   ....[13]....
        /*00d4*/ 	.word	0x000025c0


	//   ....[14]....
        /*00d8*/ 	.word	0x00002640


	//   ....[15]....
        /*00dc*/ 	.word	0x000029d0


	//   ....[16]....
        /*00e0*/ 	.word	0x00002a50


	//   ....[17]....
        /*00e4*/ 	.word	0x00002ad0


	//   ....[18]....
        /*00e8*/ 	.word	0x00002b50


	//   ....[19]....
        /*00ec*/ 	.word	0x00002bd0


	//----- nvinfo : EIATTR_VRC_CTA_INIT_COUNT
	.align		4
.L_2810:
        /*00f0*/ 	.byte	0x02, 0x4a
	.zero		1
	.zero		1


	//----- nvinfo : EIATTR_EXIT_INSTR_OFFSETS
	.align		4
        /*00f4*/ 	.byte	0x04, 0x1c
        /*00f6*/ 	.short	(.L_2812 - .L_2811)


	//   ....[0]....
.L_2811:
        /*00f8*/ 	.word	0x000003b0


	//   ....[1]....
        /*00fc*/ 	.word	0x000023d0


	//----- nvinfo : EIATTR_MAX_THREADS
	.align		4
.L_2812:
        /*0100*/ 	.byte	0x04, 0x05
        /*0102*/ 	.short	(.L_2814 - .L_2813)
.L_2813:
        /*0104*/ 	.word	0x00000080
        /*0108*/ 	.word	0x00000001
        /*010c*/ 	.word	0x00000001


	//----- nvinfo : EIATTR_CRS_STACK_SIZE
	.align		4
.L_2814:
        /*0110*/ 	.byte	0x04, 0x1e
        /*0112*/ 	.short	(.L_2816 - .L_2815)
.L_2815:
        /*0114*/ 	.word	0x00000000


	//----- nvinfo : EIATTR_CBANK_PARAM_SIZE
	.align		4
.L_2816:
        /*0118*/ 	.byte	0x03, 0x19
        /*011a*/ 	.short	0x00e8


	//----- nvinfo : EIATTR_PARAM_CBANK
	.align		4
        /*011c*/ 	.byte	0x04, 0x0a
        /*011e*/ 	.short	(.L_2818 - .L_2817)
	.align		4
.L_2817:
        /*0120*/ 	.word	index@(.nv.constant0._ZN10layer_norm13ln_fwd_kernelINS_13Kernel_traitsI6__halfS2_fS2_fjLj768ELj1ELj4ELj1ELj16ENS_18Kernel_traits_baseILj768ES2_S2_fS2_fjLj128EEEEELb0ELb0ELb1ELb1EEEvNS_9FwdParamsE)
        /*0124*/ 	.short	0x0380
        /*0126*/ 	.short	0x00e8


	//----- nvinfo : EIATTR_SW_WAR
	.align		4
.L_2818:
        /*0128*/ 	.byte	0x04, 0x36
        /*012a*/ 	.short	(.L_2820 - .L_2819)
.L_2819:
        /*012c*/ 	.word	0x00000008
.L_2820:


//--------------------- .nv.info._ZN10layer_norm13ln_fwd_kernelINS_13Kernel_traitsI6__halfS2_fS2_fjLj768ELj1ELj4ELj1ELj16ENS_18Kernel_traits_baseILj768ES2_S2_fS2_fjLj128EEEEELb0ELb1ELb0ELb0EEEvNS_9FwdParamsE --------------------------
	.section	.nv.info._ZN10layer_norm13ln_fwd_kernelINS_13Kernel_traitsI6__halfS2_fS2_fjLj768ELj1ELj4ELj1ELj16ENS_18Kernel_traits_baseILj768ES2_S2_fS2_fjLj128EEEEELb0ELb1ELb0ELb0EEEvNS_9FwdParamsE,"",@"SHT_CUDA_INFO"
	.sectionflags	@""
	.align	4


	//----- nvinfo : EIATTR_CUDA_API_VERSION
	.align		4
        /*0000*/ 	.byte	0x04, 0x37
        /*0002*/ 	.short	(.L_2822 - .L_2821)
.L_2821:
        /*0004*/ 	.word	0x00000082


	//----- nvinfo : EIATTR_KPARAM_INFO
	.align		4
.L_2822:
        /*0008*/ 	.byte	0x04, 0x17
        /*000a*/ 	.short	(.L_2824 - .L_2823)
.L_2823:
        /*000c*/ 	.word	0x00000000
        /*0010*/ 	.short	0x0000
        /*0012*/ 	.short	0x0000
        /*0014*/ 	.byte	0x00, 0xf0, 0xa1, 0x03


	//----- nvinfo : EIATTR_SPARSE_MMA_MASK
	.align		4
.L_2824:
        /*0018*/ 	.byte	0x03, 0x50
        /*001a*/ 	.short	0x0000


	//----- nvinfo : EIATTR_MAXREG_COUNT
	.align		4
        /*001c*/ 	.byte	0x03, 0x1b
        /*001e*/ 	.short	0x00ff


	//----- nvinfo : EIATTR_MERCURY_ISA_VERSION
	.align		4
        /*0020*/ 	.byte	0x03, 0x5f
        /*0022*/ 	.short	0x0101


	//----- nvinfo : EIATTR_COOP_GROUP_MASK_REGIDS
	.align		4
        /*0024*/ 	.byte	0x04, 0x29
        /*0026*/ 	.short	(.L_2826 - .L_2825)


	//   ....[0]....
.L_2825:
        /*0028*/ 	.word	0xffffffff


	//   ....[1]....
        /*002c*/ 	.word	0xffffffff


	//   ....[2]....
        /*0030*/ 	.word	0xffffffff


	//   ....[3]....
        /*0034*/ 	.word	0xffffffff


	//   ....[4]....
        /*0038*/ 	.word	0xffffffff


	//   ....[5]....
        /*003c*/ 	.word	0xffffffff


	//   ....[6]....
        /*0040*/ 	.word	0xffffffff


	//   ....[7]....
        /*0044*/ 	.word	0xffffffff


	//   ....[8]....
        /*0048*/ 	.word	0xffffffff


	//   ....[9]....
        /*004c*/ 	.word	0xffffffff


	//   ....[10]....
        /*0050*/ 	.word	0x05000052


	//   ....[11]....
        /*0054*/ 	.word	0x05000052


	//   ....[12]....
        /*0058*/ 	.word	0x05000052


	//   ....[13]....
        /*005c*/ 	.word	0x05000052


	//   ....[14]....
        /*0060*/ 	.word	0x05000052


	//   ....[15]....
        /*0064*/ 	.word	0x05000052


	//   ....[16]....
        /*0068*/ 	.word	0x05000052


	//   ....[17]....
        /*006c*/ 	.word	0x05000052


	//   ....[18]....
        /*0070*/ 	.word	0x05000052


	//   ....[19]....
        /*0074*/ 	.word	0x05000052


	//----- nvinfo : EIATTR_COOP_GROUP_INSTR_OFFSETS
	.align		4
.L_2826:
        /*0078*/ 	.byte	0x04, 0x28
        /*007a*/ 	.short	(.L_2828 - .L_2827)


	//   ....[0]....
.L_2827:
        /*007c*/ 	.word	0x00001840


	//   ....[1]....
        /*0080*/ 	.word	0x00001860


	//   ....[2]....
        /*0084*/ 	.word	0x00001880


	//   ....[3]....
        /*0088*/ 	.word	0x000018b0


	//   ....[4]....
        /*008c*/ 	.word	0x000018d0


	//   ....[5]....
        /*0090*/ 	.word	0x00001c10


	//   ....[6]....
        /*0094*/ 	.word	0x00001c30


	//   ....[7]....
        /*0098*/ 	.word	0x00001c50


	//   ....[8]....
        /*009c*/ 	.word	0x00001c70


	//   ....[9]....
        /*00a0*/ 	.word	0x00001c90


	//   ....[10]....
        /*00a4*/ 	.word	0x000027c0


	//   ....[11]....
        /*00a8*/ 	.word	0x00002860


	//   ....[12]....
        /*00ac*/ 	.word	0x000028d0


	//   ....[13]....
        /*00b0*/ 	.word	0x00002950


	//   ....[14]....
        /*00b4*/ 	.word	0x000029c0


	//   ....[15]....
        /*00b8*/ 	.word	0x00002d40


	//   ....[16]....
        /*00bc*/ 	.word	0x00002db0


	//   ....[17]....
        /*00c0*/ 	.word	0x00002e20


	//   ....[18]....
        /*00c4*/ 	.word	0x00002e90


	//   ....[19]....
        /*00c8*/ 	.word	0x00002f00


	//----- nvinfo : EIATTR_VRC_CTA_INIT_COUNT
	.align		4
.L_2828:
        /*00cc*/ 	.byte	0x02, 0x4a
	.zero		1
	.zero		1


	//----- nvinfo : EIATTR_EXIT_INSTR_OFFSETS
	.align		4
        /*00d0*/ 	.byte	0x04, 0x1c
        /*00d2*/ 	.short	(.L_2830 - .L_2829)


	//   ....[0]....
.L_2829:
        /*00d4*/ 	.word	0x00000580


	//   ....[1]....
        /*00d8*/ 	.word	0x00002750


	//----- nvinfo : EIATTR_MAX_THREADS
	.align		4
.L_2830:
        /*00dc*/ 	.byte	0x04, 0x05
        /*00de*/ 	.short	(.L_2832 - .L_2831)
.L_2831:
        /*00e0*/ 	.word	0x00000080
        /*00e4*/ 	.word	0x00000001
        /*00e8*/ 	.word	0x00000001


	//----- nvinfo : EIATTR_CRS_STACK_SIZE
	.align		4
.L_2832:
        /*00ec*/ 	.byte	0x04, 0x1e
        /*00ee*/ 	.short	(.L_2834 - .L_2833)
.L_2833:
        /*00f0*/ 	.word	0x00000000


	//----- nvinfo : EIATTR_CBANK_PARAM_SIZE
	.align		4
.L_2834:
        /*00f4*/ 	.byte	0x03, 0x19
        /*00f6*/ 	.short	0x00e8


	//----- nvinfo : EIATTR_PARAM_CBANK
	.align		4
        /*00f8*/ 	.byte	0x04, 0x0a
        /*00fa*/ 	.short	(.L_2836 - .L_2835)
	.align		4
.L_2835:
        /*00fc*/ 	.word	index@(.nv.constant0._ZN10layer_norm13ln_fwd_kernelINS_13Kernel_traitsI6__halfS2_fS2_fjLj768ELj1ELj4ELj1ELj16ENS_18Kernel_traits_baseILj768ES2_S2_fS2_fjLj128EEEEELb0ELb1ELb0ELb0EEEvNS_9FwdParamsE)
        /*0100*/ 	.short	0x0380
        /*0102*/ 	.short	0x00e8


	//----- nvinfo : EIATTR_SW_WAR
	.align		4
.L_2836:
        /*0104*/ 	.byte	0x04, 0x36
        /*0106*/ 	.short	(.L_2838 - .L_2837)
.L_2837:
        /*0108*/ 	.word	0x00000008
.L_2838:


//--------------------- .nv.info._ZN10layer_norm13ln_fwd_kernelINS_13Kernel_traitsI6__halfS2_fS2_fjLj768ELj1ELj4ELj1ELj16ENS_18Kernel_traits_baseILj768ES2_S2_fS2_fjLj128EEEEELb0ELb1ELb0ELb1EEEvNS_9FwdParamsE --------------------------
	.section	.nv.info._ZN10layer_norm13ln_fwd_kernelINS_13Kernel_traitsI6__halfS2_fS2_fjLj768ELj1ELj4ELj1ELj16ENS_18Kernel_traits_baseILj768ES2_S2_fS2_fjLj128EEEEELb0ELb1ELb0ELb1EEEvNS_9FwdParamsE,"",@"SHT_CUDA_INFO"
	.sectionflags	@""
	.align	4


	//----- nvinfo : EIATTR_CUDA_API_VERSION
	.align		4
        /*0000*/ 	.byte	0x04, 0x37
        /*0002*/ 	.short	(.L_2840 - .L_2839)
.L_2839:
        /*0004*/ 	.word	0x00000082


	//----- nvinfo : EIATTR_KPARAM_INFO
	.align		4
.L_2840:
        /*0008*/ 	.byte	0x04, 0x17
        /*000a*/ 	.short	(.L_2842 - .L_2841)
.L_2841:
        /*000c*/ 	.word	0x00000000
        /*0010*/ 	.short	0x0000
        /*0012*/ 	.short	0x0000
        /*0014*/ 	.byte	0x00, 0xf0, 0xa1, 0x03


	//----- nvinfo : EIATTR_SPARSE_MMA_MASK
	.align		4
.L_2842:
        /*0018*/ 	.byte	0x03, 0x50
        /*001a*/ 	.short	0x0000


	//----- nvinfo : EIATTR_MAXREG_COUNT
	.align		4
        /*001c*/ 	.byte	0x03, 0x1b
        /*001e*/ 	.short	0x00ff


	//----- nvinfo : EIATTR_MERCURY_ISA_VERSION
	.align		4
        /*0020*/ 	.byte	0x03, 0x5f
        /*0022*/ 	.short	0x0101


	//----- nvinfo : EIATTR_COOP_GROUP_MASK_REGIDS
	.align		4
        /*0024*/ 	.byte	0x04, 0x29
        /*0026*/ 	.short	(.L_2844 - .L_2843)


	//   ....[0]....
.L_2843:
        /*0028*/ 	.word	0xffffffff


	//   ....[1]....
        /*002c*/ 	.word	0xffffffff


	//   ....[2]....
        /*0030*/ 	.word	0xffffffff


	//   ....[3]....
        /*0034*/ 	.word	0xffffffff


	//   ....[4]....
        /*0038*/ 	.word	0xffffffff


	//   ....[5]....
        /*003c*/ 	.word	0xffffffff


	//   ....[6]....
        /*0040*/ 	.word	0xffffffff


	//   ....[7]....
        /*0044*/ 	.word	0xffffffff


	//   ....[8]....
        /*0048*/ 	.word	0xffffffff


	//   ....[9]....
        /*004c*/ 	.word	0xffffffff


	//   ....[10]....
        /*0050*/ 	.word	0x0500006a


	//   ....[11]....
        /*0054*/ 	.word	0x0500006a


	//   ....[12]....
        /*0058*/ 	.word	0x0500006a


	//   ....[13]....
        /*005c*/ 	.word	0x0500006a


	//   ....[14]....
        /*0060*/ 	.word	0x0500006a


	//   ....[15]....
        /*0064*/ 	.word	0x0500006a


	//   ....[16]....
        /*0068*/ 	.word	0x0500006a


	//   ....[17]....
        /*006c*/ 	.word	0x0500006a


	//   ....[18]....
        /*0070*/ 	.word	0x0500006a


	//   ....[19]....
        /*0074*/ 	.word	0x0500006a


	//----- nvinfo : EIATTR_COOP_GROUP_INSTR_OFFSETS
	.align		4
.L_2844:
        /*0078*/ 	.byte	0x04, 0x28
        /*007a*/ 	.short	(.L_2846 - .L_2845)


	//   ....[0]....
.L_2845:
        /*007c*/ 	.word	0x00001920


	//   ....[1]....
        /*0080*/ 	.word	0x00001940


	//   ....[2]....
        /*0084*/ 	.word	0x00001960


	//   ....[3]....
        /*0088*/ 	.word	0x00001980


	//   ....[4]....
        /*008c*/ 	.word	0x000019b0


	//   ....[5]....
        /*0090*/ 	.word	0x00001ce0


	//   ....[6]....
        /*0094*/ 	.word	0x00001d00


	//   ....[7]....
        /*0098*/ 	.word	0x00001d20


	//   ....[8]....
        /*009c*/ 	.word	0x00001d40


	//   ....[9]....
        /*00a0*/ 	.word	0x00001d60


	//   ....[10]....
        /*00a4*/ 	.word	0x000024a0


	//   ....[11]....
        /*00a8*/ 	.word	0x00002540


	//   ....[12]....
        /*00ac*/ 	.word	0x000025b0


	//   ....[13]....
        /*00b0*/ 	.word	0x00002620


	//   ....[14]....
        /*00b4*/ 	.word	0x000026a0


	//   ....[15]....
        /*00b8*/ 	.word	0x00002a20


	//   ....[16]....
        /*00bc*/ 	.word	0x00002a90


	//   ....[17]....
        /*00c0*/ 	.word	0x00002b00


	//   ....[18]....
        /*00c4*/ 	.word	0x00002b70


	//   ....[19]....
        /*00c8*/ 	.word	0x00002be0


	//----- nvinfo : EIATTR_VRC_CTA_INIT_COUNT
	.align		4
.L_2846:
        /*00cc*/ 	.byte	0x02, 0x4a
	.zero		1
	.zero		1


	//----- nvinfo : EIATTR_EXIT_INSTR_OFFSETS
	.align		4
        /*00d0*/ 	.byte	0x04, 0x1c
        /*00d2*/ 	.short	(.L_2848 - .L_2847)


	//   ....[0]....
.L_2847:
        /*00d4*/ 	.word	0x000004a0


	//   ....[1]....
        /*00d8*/ 	.word	0x00002430


	//----- nvinfo : EIATTR_MAX_THREADS
	.align		4
.L_2848:
        /*00dc*/ 	.byte	0x04, 0x05
        /*00de*/ 	.short	(.L_2850 - .L_2849)
.L_2849:
        /*00e0*/ 	.word	0x00000080
        /*00e4*/ 	.word	0x00000001
        /*00e8*/ 	.word	0x00000001


	//----- nvinfo : EIATTR_CRS_STACK_SIZE
	.align		4
.L_2850:
        /*00ec*/ 	.byte	0x04, 0x1e
        /*00ee*/ 	.short	(.L_2852 - .L_2851)
.L_2851:
        /*00f0*/ 	.word	0x00000000


	//----- nvinfo : EIATTR_CBANK_PARAM_SIZE
	.align		4
.L_2852:
        /*00f4*/ 	.byte	0x03, 0x19
        /*00f6*/ 	.short	0x00e8


	//----- nvinfo : EIATTR_PARAM_CBANK
	.align		4
        /*00f8*/ 	.byte	0x04, 0x0a
        /*00fa*/ 	.short	(.L_2854 - .L_2853)
	.align		4
.L_2853:
        /*00fc*/ 	.word	index@(.nv.constant0._ZN10layer_norm13ln_fwd_kernelINS_13Kernel_traitsI6__halfS2_fS2_fjLj768ELj1ELj4ELj1ELj16ENS_18Kernel_traits_baseILj768ES2_S2_fS2_fjLj128EEEEELb0ELb1ELb0ELb1EEEvNS_9FwdParamsE)
        /*0100*/ 	.short	0x0380
        /*0102*/ 	.short	0x00e8


	//----- nvinfo : EIATTR_SW_WAR
	.align		4
.L_2854:
        /*0104*/ 	.byte	0x04, 0x36
        /*0106*/ 	.short	(.L_2856 - .L_2855)
.L_2855:
        /*0108*/ 	.word	0x00000008
.L_2856:


//--------------------- .nv.info._ZN10layer_norm13ln_fwd_kernelINS_13Kernel_traitsI6__halfS2_fS2_fjLj768ELj1ELj4ELj1ELj16ENS_18Kernel_traits_baseILj768ES2_S2_fS2_fjLj128EEEEELb0ELb1ELb1ELb0EEEvNS_9FwdParamsE --------------------------
	.section	.nv.info._ZN10layer_norm13ln_fwd_kernelINS_13Kernel_traitsI6__halfS2_fS2_fjLj768ELj1ELj4ELj1ELj16ENS_18Kernel_traits_baseILj768ES2_S2_fS2_fjLj128EEEEELb0ELb1ELb1ELb0EEEvNS_9FwdParamsE,"",@"SHT_CUDA_INFO"
	.sectionflags	@""
	.align	4


	//----- nvinfo : EIATTR_CUDA_API_VERSION
	.align		4
        /*0000*/ 	.byte	0x04, 0x37
        /*0002*/ 	.short	(.L_2858 - .L_2857)
.L_2857:
        /*0004*/ 	.word	0x00000082


	//----- nvinfo : EIATTR_KPARAM_INFO
	.align		4
.L_2858:
        /*0008*/ 	.byte	0x04, 0x17
        /*000a*/ 	.short	(.L_2860 - .L_2859)
.L_2859:
        /*000c*/ 	.word	0x00000000
        /*0010*/ 	.short	0x0000
        /*0012*/ 	.short	0x0000
        /*0014*/ 	.byte	0x00, 0xf0, 0xa1, 0x03


	//----- nvinfo : EIATTR_SPARSE_MMA_MASK
	.align		4
.L_2860:
        /*0018*/ 	.byte	0x03, 0x50
        /*001a*/ 	.short	0x0000


	//----- nvinfo : EIATTR_MAXREG_COUNT
	.align		4
        /*001c*/ 	.byte	0x03, 0x1b
        /*001e*/ 	.short	0x00ff


	//----- nvinfo : EIATTR_MERCURY_ISA_VERSION
	.align		4
        /*0020*/ 	.byte	0x03, 0x5f
        /*0022*/ 	.short	0x0101


	//----- nvinfo : EIATTR_COOP_GROUP_MASK_REGIDS
	.align		4
        /*0024*/ 	.byte	0x04, 0x29
        /*0026*/ 	.short	(.L_2862 - .L_2861)


	//   ....[0]....
.L_2861:
        /*0028*/ 	.word	0xffffffff


	//   ....[1]....
        /*002c*/ 	.word	0xffffffff


	//   ....[2]....
        /*0030*/ 	.word	0xffffffff


	//   ....[3]....
        /*0034*/ 	.word	0xffffffff


	//   ....[4]....
        /*0038*/ 	.word	0xffffffff


	//   ....[5]....
        /*003c*/ 	.word	0xffffffff


	//   ....[6]....
        /*0040*/ 	.word	0xffffffff


	//   ....[7]....
        /*0044*/ 	.word	0xffffffff


	//   ....[8]....
        /*0048*/ 	.word	0xffffffff


	//   ....[9]....
        /*004c*/ 	.word	0xffffffff


	//   ....[10]....
        /*0050*/ 	.word	0x05000057


	//   ....[11]....
        /*0054*/ 	.word	0x05000057


	//   ....[12]....
        /*0058*/ 	.word	0x05000057


	//   ....[13]....
        /*005c*/ 	.word	0x05000057


	//   ....[14]....
        /*0060*/ 	.word	0x05000057


	//   ....[15]....
        /*0064*/ 	.word	0x05000057


	//   ....[16]....
        /*0068*/ 	.word	0x05000057


	//   ....[17]....
        /*006c*/ 	.word	0x05000057


	//   ....[18]....
        /*0070*/ 	.word	0x05000057


	//   ....[19]....
        /*0074*/ 	.word	0x05000057


	//----- nvinfo : EIATTR_COOP_GROUP_INSTR_OFFSETS
	.align		4
.L_2862:
        /*0078*/ 	.byte	0x04, 0x28
        /*007a*/ 	.short	(.L_2864 - .L_2863)


	//   ....[0]....
.L_2863:
        /*007c*/ 	.word	0x00001ef0


	//   ....[1]....
        /*0080*/ 	.word	0x00001f20


	//   ....[2]....
        /*0084*/ 	.word	0x00001f40


	//   ....[3]....
        /*0088*/ 	.word	0x00001f60


	//   ....[4]....
        /*008c*/ 	.word	0x00001f80


	//   ....[5]....
        /*0090*/ 	.word	0x000022c0


	//   ....[6]....
        /*0094*/ 	.word	0x000022e0


	//   ....[7]....
        /*0098*/ 	.word	0x00002300


	//   ....[8]....
        /*009c*/ 	.word	0x00002320


	//   ....[9]....
        /*00a0*/ 	.word	0x00002340


	//   ....[10]....
        /*00a4*/ 	.word	0x00002ed0


	//   ....[11]....
        /*00a8*/ 	.word	0x00002f80


	//   ....[12]....
        /*00ac*/ 	.word	0x00002ff0


	//   ....[13]....
        /*00b0*/ 	.word	0x00003060


	//   ....[14]....
        /*00b4*/ 	.word	0x000030d0


	//   ....[15]....
        /*00b8*/ 	.word	0x00003460


	//   ....[16]....
        /*00bc*/ 	.word	0x000034d0


	//   ....[17]....
        /*00c0*/ 	.word	0x00003540


	//   ....[18]....
        /*00c4*/ 	.word	0x000035b0


	//   ....[19]....
        /*00c8*/ 	.word	0x00003620


	//----- nvinfo : EIATTR_VRC_CTA_INIT_COUNT
	.align		4
.L_2864:
        /*00cc*/ 	.byte	0x02, 0x4a
	.zero		1
	.zero		1


	//----- nvinfo : EIATTR_EXIT_INSTR_OFFSETS
	.align		4
        /*00d0*/ 	.byte	0x04, 0x1c
        /*00d2*/ 	.short	(.L_2866 - .L_2865)


	//   ....[0]....
.L_2865:
        /*00d4*/ 	.word	0x000005c0


	//   ....[1]....
        /*00d8*/ 	.word	0x00002e60


	//----- nvinfo : EIATTR_MAX_THREADS
	.align		4
.L_2866:
        /*00dc*/ 	.byte	0x04, 0x05
        /*00de*/ 	.short	(.L_2868 - .L_2867)
.L_2867:
        /*00e0*/ 	.word	0x00000080
        /*00e4*/ 	.word	0x00000001
        /*00e8*/ 	.word	0x00000001


	//----- nvinfo : EIATTR_CRS_STACK_SIZE
	.align		4
.L_2868:
        /*00ec*/ 	.byte	0x04, 0x1e
        /*00ee*/ 	.short	(.L_2870 - .L_2869)
.L_2869:
        /*00f0*/ 	.word	0x00000000


	//----- nvinfo : EIATTR_CBANK_PARAM_SIZE
	.align		4
.L_2870:
        /*00f4*/ 	.byte	0x03, 0x19
        /*00f6*/ 	.short	0x00e8


	//----- nvinfo : EIATTR_PARAM_CBANK
	.align		4
        /*00f8*/ 	.byte	0x04, 0x0a
        /*00fa*/ 	.short	(.L_2872 - .L_2871)
	.align		4
.L_2871:
        /*00fc*/ 	.word	index@(.nv.constant0._ZN10layer_norm13ln_fwd_kernelINS_13Kernel_traitsI6__halfS2_fS2_fjLj768ELj1ELj4ELj1ELj16ENS_18Kernel_traits_baseILj768ES2_S2_fS2_fjLj128EEEEELb0ELb1ELb1ELb0EEEvNS_9FwdParamsE)
        /*0100*/ 	.short	0x0380
        /*0102*/ 	.short	0x00e8


	//----- nvinfo : EIATTR_SW_WAR
	.align		4
.L_2872:
        /*0104*/ 	.byte	0x04, 0x36
        /*0106*/ 	.short	(.L_2874 - .L_2873)
.L_2873:
        /*0108*/ 	.word	0x00000008
.L_2874:


//--------------------- .nv.info._ZN10layer_norm13ln_fwd_kernelINS_13Kernel_traitsI6__halfS2_fS2_fjLj768ELj1ELj4ELj1ELj16ENS_18Kernel_traits_baseILj768ES2_S2_fS2_fjLj128EEEEELb0ELb1ELb1ELb1EEEvNS_9FwdParamsE --------------------------
	.section	.nv.info._ZN10layer_norm13ln_fwd_kernelINS_13Kernel_traitsI6__halfS2_fS2_fjLj768ELj1ELj4ELj1ELj16ENS_18Kernel_traits_baseILj768ES2_S2_fS2_fjLj128EEEEELb0ELb1ELb1ELb1EEEvNS_9FwdParamsE,"",@"SHT_CUDA_INFO"
	.sectionflags	@""
	.align	4


	//----- nvinfo : EIATTR_CUDA_API_VERSION
	.align		4
        /*0000*/ 	.byte	0x04, 0x37
        /*0002*/ 	.short	(.L_2876 - .L_2875)
.L_2875:
        /*0004*/ 	.word	0x00000082


	//----- nvinfo : EIATTR_KPARAM_INFO
	.align		4
.L_2876:
        /*0008*/ 	.byte	0x04, 0x17
        /*000a*/ 	.short	(.L_2878 - .L_2877)
.L_2877:
        /*000c*/ 	.word	0x00000000
        /*0010*/ 	.short	0x0000
        /*0012*/ 	.short	0x0000
        /*0014*/ 	.byte	0x00, 0xf0, 0xa1, 0x03


	//----- nvinfo : EIATTR_SPARSE_MMA_MASK
	.align		4
.L_2878:
        /*0018*/ 	.byte	0x03, 0x50
        /*001a*/ 	.short	0x0000


	//----- nvinfo : EIATTR_MAXREG_COUNT
	.align		4
        /*001c*/ 	.byte	0x03, 0x1b
        /*001e*/ 	.short	0x00ff


	//----- nvinfo : EIATTR_MERCURY_ISA_VERSION
	.align		4
        /*0020*/ 	.byte	0x03, 0x5f
        /*0022*/ 	.short	0x0101


	//----- nvinfo : EIATTR_COOP_GROUP_MASK_REGIDS
	.align		4
        /*0024*/ 	.byte	0x04, 0x29
        /*0026*/ 	.short	(.L_2880 - .L_2879)


	//   ....[0]....
.L_2879:
        /*0028*/ 	.word	0xffffffff


	//   ....[1]....
        /*002c*/ 	.word	0xffffffff


	//   ....[2]....
        /*0030*/ 	.word	0xffffffff


	//   ....[3]....
        /*0034*/ 	.word	0xffffffff


	//   ....[4]....
        /*0038*/ 	.word	0xffffffff


	//   ....[5]....
        /*003c*/ 	.word	0xffffffff


	//   ....[6]....
        /*0040*/ 	.word	0xffffffff


	//   ....[7]....
        /*0044*/ 	.word	0xffffffff


	//   ....[8]....
        /*0048*/ 	.word	0xffffffff


	//   ....[9]....
        /*004c*/ 	.word	0xffffffff


	//   ....[10]....
        /*0050*/ 	.word	0x05000056


	//   ....[11]....
        /*0054*/ 	.word	0x05000056


	//   ....[12]....
        /*0058*/ 	.word	0x05000056


	//   ....[13]....
        /*005c*/ 	.word	0x05000056


	//   ....[14]....
        /*0060*/ 	.word	0x05000056


	//   ....[15]....
        /*0064*/ 	.word	0x05000056


	//   ....[16]....
        /*0068*/ 	.word	0x05000056


	//   ....[17]....
        /*006c*/ 	.word	0x05000056


	//   ....[18]....
        /*0070*/ 	.word	0x05000056


	//   ....[19]....
        /*0074*/ 	.word	0x05000056


	//----- nvinfo : EIATTR_COOP_GROUP_INSTR_OFFSETS
	.align		4
.L_2880:
        /*0078*/ 	.byte	0x04, 0x28
        /*007a*/ 	.short	(.L_2882 - .L_2881)


	//   ....[0]....
.L_2881:
        /*007c*/ 	.word	0x00001cf0


	//   ....[1]....
        /*0080*/ 	.word	0x00001d10


	//   ....[2]....
        /*0084*/ 	.word	0x00001d30


	//   ....[3]....
        /*0088*/ 	.word	0x00001d50


	//   ....[4]....
        /*008c*/ 	.word	0x00001d80


	//   ....[5]....
        /*0090*/ 	.word	0x000020b0


	//   ....[6]....
        /*0094*/ 	.word	0x000020d0


	//   ....[7]....
        /*0098*/ 	.word	0x000020f0


	//   ....[8]....
        /*009c*/ 	.word	0x00002110


	//   ....[9]....
        /*00a0*/ 	.word	0x00002130


	//   ....[10]....
        /*00a4*/ 	.word	0x00002c30


	//   ....[11]....
        /*00a8*/ 	.word	0x00002cd0


	//   ....[12]....
        /*00ac*/ 	.word	0x00002d40


	//   ....[13]....
        /*00b0*/ 	.word	0x00002db0


	//   ....[14]....
        /*00b4*/ 	.word	0x00002e30


	//   ....[15]....
        /*00b8*/ 	.word	0x000031b0


	//   ....[16]....
        /*00bc*/ 	.word	0x00003220


	//   ....[17]....
        /*00c0*/ 	.word	0x00003290


	//   ....[18]....
        /*00c4*/ 	.word	0x00003300


	//   ....[19]....
        /*00c8*/ 	.word	0x00003370


	//----- nvinfo : EIATTR_VRC_CTA_INIT_COUNT
	.align		4
.L_2882:
        /*00cc*/ 	.byte	0x02, 0x4a
	.zero		1
	.zero		1


	//----- nvinfo : EIATTR_EXIT_INSTR_OFFSETS
	.align		4
        /*00d0*/ 	.byte	0x04, 0x1c
        /*00d2*/ 	.short	(.L_2884 - .L_2883)


	//   ....[0]....
.L_2883:
        /*00d4*/ 	.word	0x00000560


	//   ....[1]....
        /*00d8*/ 	.word	0x00002bc0


	//----- nvinfo : EIATTR_MAX_THREADS
	.align		4
.L_2884:
        /*00dc*/ 	.byte	0x04, 0x05
        /*00de*/ 	.short	(.L_2886 - .L_2885)
.L_2885:
        /*00e0*/ 	.word	0x00000080
        /*00e4*/ 	.word	0x00000001
        /*00e8*/ 	.word	0x00000001


	//----- nvinfo : EIATTR_CRS_STACK_SIZE
	.align		4
.L_2886:
        /*00ec*/ 	.byte	0x04, 0x1e
        /*00ee*/ 	.short	(.L_2888 - .L_2887)
.L_2887:
        /*00f0*/ 	.word	0x00000000


	//----- nvinfo : EIATTR_CBANK_PARAM_SIZE
	.align		4
.L_2888:
        /*00f4*/ 	.byte	0x03, 0x19
        /*00f6*/ 	.short	0x00e8


	//----- nvinfo : EIATTR_PARAM_CBANK
	.align		4
        /*00f8*/ 	.byte	0x04, 0x0a
        /*00fa*/ 	.short	(.L_2890 - .L_2889)
	.align		4
.L_2889:
        /*00fc*/ 	.word	index@(.nv.constant0._ZN10layer_norm13ln_fwd_kernelINS_13Kernel_traitsI6__halfS2_fS2_fjLj768ELj1ELj4ELj1ELj16ENS_18Kernel_traits_baseILj768ES2_S2_fS2_fjLj128EEEEELb0ELb1ELb1ELb1EEEvNS_9FwdParamsE)
        /*0100*/ 	.short	0x0380
        /*0102*/ 	.short	0x00e8


	//----- nvinfo : EIATTR_SW_WAR
	.align		4
.L_2890:
        /*0104*/ 	.byte	0x04, 0x36
        /*0106*/ 	.short	(.L_2892 - .L_2891)
.L_2891:
        /*0108*/ 	.word	0x00000008
.L_2892:


//--------------------- .nv.info._ZN10layer_norm13ln_fwd_kernelINS_13Kernel_traitsI6__halfS2_fS2_fjLj768ELj1ELj4ELj1ELj16ENS_18Kernel_traits_baseILj768ES2_S2_fS2_fjLj128EEEEELb1ELb0ELb0ELb0EEEvNS_9FwdParamsE --------------------------
	.section	.nv.info._ZN10layer_norm13ln_fwd_kernelINS_13Kernel_traitsI6__halfS2_fS2_fjLj768ELj1ELj4ELj1ELj16ENS_18Kernel_traits_baseILj768ES2_S2_fS2_fjLj128EEEEELb1ELb0ELb0ELb0EEEvNS_9FwdParamsE,"",@"SHT_CUDA_INFO"
	.sectionflags	@""
	.align	4


	//----- nvinfo : EIATTR_CUDA_API_VERSION
	.align		4
        /*0000*/ 	.byte	0x04, 0x37
        /*0002*/ 	.short	(.L_2894 - .L_2893)
.L_2893:
        /*0004*/ 	.word	0x00000082


	//----- nvinfo : EIATTR_KPARAM_INFO
	.align		4
.L_2894:
        /*0008*/ 	.byte	0x04, 0x17
        /*000a*/ 	.short	(.L_2896 - .L_2895)
.L_2895:
        /*000c*/ 	.word	0x00000000
        /*0010*/ 	.short	0x0000
        /*0012*/ 	.short	0x0000
        /*0014*/ 	.byte	0x00, 0xf0, 0xa1, 0x03


	//----- nvinfo : EIATTR_SPARSE_MMA_MASK
	.align		4
.L_2896:
        /*0018*/ 	.byte	0x03, 0x50
        /*001a*/ 	.short	0x0000


	//----- nvinfo : EIATTR_MAXREG_COUNT
	.align		4
        /*001c*/ 	.byte	0x03, 0x1b
        /*001e*/ 	.short	0x00ff


	//----- nvinfo : EIATTR_MERCURY_ISA_VERSION
	.align		4
        /*0020*/ 	.byte	0x03, 0x5f
        /*0022*/ 	.short	0x0101


	//----- nvinfo : EIATTR_COOP_GROUP_MASK_REGIDS
	.align		4
        /*0024*/ 	.byte	0x04, 0x29
        /*0026*/ 	.short	(.L_2898 - .L_2897)


	//   ....[0]....
.L_2897:
        /*0028*/ 	.word	0xffffffff


	//   ....[1]....
        /*002c*/ 	.word	0xffffffff


	//   ....[2]....
        /*0030*/ 	.word	0xffffffff


	//   ....[3]....
        /*0034*/ 	.word	0xffffffff


	//   ....[4]....
        /*0038*/ 	.word	0xffffffff


	//   ....[5]....
        /*003c*/ 	.word	0xffffffff


	//   ....[6]....
        /*0040*/ 	.word	0xffffffff


	//   ....[7]....
        /*0044*/ 	.word	0xffffffff


	//   ....[8]....
        /*0048*/ 	.word	0xffffffff


	//   ....[9]....
        /*004c*/ 	.word	0xffffffff


	//   ....[10]....
        /*0050*/ 	.word	0x05000046


	//   ....[11]....
        /*0054*/ 	.word	0x05000046


	//   ....[12]....
        /*0058*/ 	.word	0x05000046


	//   ....[13]....
        /*005c*/ 	.word	0x05000046


	//   ....[14]....
        /*0060*/ 	.word	0x05000046


	//   ....[15]....
        /*0064*/ 	.word	0x05000046


	//   ....[16]....
        /*0068*/ 	.word	0x05000046


	//   ....[17]....
        /*006c*/ 	.word	0x05000046


	//   ....[18]....
        /*0070*/ 	.word	0x05000046


	//   ....[19]....
        /*0074*/ 	.word	0x05000046


	//----- nvinfo : EIATTR_COOP_GROUP_INSTR_OFFSETS
	.align		4
.L_2898:
        /*0078*/ 	.byte	0x04, 0x28
        /*007a*/ 	.short	(.L_2900 - .L_2899)


	//   ....[0]....
.L_2899:
        /*007c*/ 	.word	0x00010590


	//   ....[1]....
        /*0080*/ 	.word	0x000105c0


	//   ....[2]....
        /*0084*/ 	.word	0x000105e0


	//   ....[3]....
        /*0088*/ 	.word	0x00010600


	//   ....[4]....
        /*008c*/ 	.word	0x00010620


	//   ....[5]....
        /*0090*/ 	.word	0x00010960


	//   ....[6]....
        /*0094*/ 	.word	0x00010980


	//   ....[7]....
        /*0098*/ 	.word	0x000109a0


	//   ....[8]....
        /*009c*/ 	.word	0x000109c0


	//   ....[9]....
        /*00a0*/ 	.word	0x000109e0


	//   ....[10]....
        /*00a4*/ 	.word	0x00011530


	//   ....[11]....
        /*00a8*/ 	.word	0x000115e0


	//   ....[12]....
        /*00ac*/ 	.word	0x00011650


	//   ....[13]....
        /*00b0*/ 	.word	0x000116c0


	//   ....[14]....
        /*00b4*/ 	.word	0x00011730


	//   ....[15]....
        /*00b8*/ 	.word	0x00011ac0


	//   ....[16]....
        /*00bc*/ 	.word	0x00011b30


	//   ....[17]....
        /*00c0*/ 	.word	0x00011ba0


	//   ....[18]....
        /*00c4*/ 	.word	0x00011c10


	//   ....[19]....
        /*00c8*/ 	.word	0x00011c80


	//----- nvinfo : EIATTR_VRC_CTA_INIT_COUNT
	.align		4
.L_2900:
        /*00cc*/ 	.byte	0x02, 0x4a
	.zero		1
	.zero		1


	//----- nvinfo : EIATTR_EXIT_INSTR_OFFSETS
	.align		4
        /*00d0*/ 	.byte	0x04, 0x1c
        /*00d2*/ 	.short	(.L_2902 - .L_2901)


	//   ....[0]....
.L_2901:
        /*00d4*/ 	.word	0x000006a0


	//   ....[1]....
        /*00d8*/ 	.word	0x000114c0


	//----- nvinfo : EIATTR_INDIRECT_BRANCH_TARGETS
	.align		4
.L_2902:
        /*00dc*/ 	.byte	0x04, 0x34
        /*00de*/ 	.short	(.L_2904 - .L_2903)


	//   ....[0]....
.L_2903:
        /*00e0*/ 	.word	.L_x_28638@srel
        /*00e4*/ 	.short	0x0
        /*00e6*/ 	.short	0x0
        /*00e8*/ 	.word	0x3
        /*00ec*/ 	.word	.L_x_28639@srel
        /*00f0*/ 	.word	.L_x_28640@srel
        /*00f4*/ 	.word	.L_x_28641@srel


	//----- nvinfo : EIATTR_MAX_THREADS
	.align		4
.L_2904:
        /*00f8*/ 	.byte	0x04, 0x05
        /*00fa*/ 	.short	(.L_2906 - .L_2905)
.L_2905:
        /*00fc*/ 	.word	0x00000080
        /*0100*/ 	.word	0x00000001
        /*0104*/ 	.word	0x00000001


	//----- nvinfo : EIATTR_CRS_STACK_SIZE
	.align		4
.L_2906:
        /*0108*/ 	.byte	0x04, 0x1e
        /*010a*/ 	.short	(.L_2908 - .L_2907)
.L_2907:
        /*010c*/ 	.word	0x00000000


	//----- nvinfo : EIATTR_CBANK_PARAM_SIZE
	.align		4
.L_2908:
        /*0110*/ 	.byte	0x03, 0x19
        /*0112*/ 	.short	0x00e8


	//----- nvinfo : EIATTR_PARAM_CBANK
	.align		4
        /*0114*/ 	.byte	0x04, 0x0a
        /*0116*/ 	.short	(.L_2910 - .L_2909)
	.align		4
.L_2909:
        /*0118*/ 	.word	index@(.nv.constant0._ZN10layer_norm13ln_fwd_kernelINS_13Kernel_traitsI6__halfS2_fS2_fjLj768ELj1ELj4ELj1ELj16ENS_18Kernel_traits_baseILj768ES2_S2_fS2_fjLj128EEEEELb1ELb0ELb0ELb0EEEvNS_9FwdParamsE)
        /*011c*/ 	.short	0x0380
        /*011e*/ 	.short	0x00e8


	//----- nvinfo : EIATTR_SW_WAR
	.align		4
.L_2910:
        /*0120*/ 	.byte	0x04, 0x36
        /*0122*/ 	.short	(.L_2912 - .L_2911)
.L_2911:
        /*0124*/ 	.word	0x00000008
.L_2912:


//--------------------- .nv.info._ZN10layer_norm13ln_fwd_kernelINS_13Kernel_traitsI6__halfS2_fS2_fjLj768ELj1ELj4ELj1ELj16ENS_18Kernel_traits_baseILj768ES2_S2_fS2_fjLj128EEEEELb1ELb0ELb0ELb1EEEvNS_9FwdParamsE --------------------------
	.section	.nv.info._ZN10layer_norm13ln_fwd_kernelINS_13Kernel_traitsI6__halfS2_fS2_fjLj768ELj1ELj4ELj1ELj16ENS_18Kernel_traits_baseILj768ES2_S2_fS2_fjLj128EEEEELb1ELb0ELb0ELb1EEEvNS_9FwdParamsE,"",@"SHT_CUDA_INFO"
	.sectionflags	@""
	.align	4


	//----- nvinfo : EIATTR_CUDA_API_VERSION
	.align		4
        /*0000*/ 	.byte	0x04, 0x37
        /*0002*/ 	.short	(.L_2914 - .L_2913)
.L_2913:
        /*0004*/ 	.word	0x00000082


	//----- nvinfo : EIATTR_KPARAM_INFO
	.align		4
.L_2914:
        /*0008*/ 	.byte	0x04, 0x17
        /*000a*/ 	.short	(.L_2916 - .L_2915)
.L_2915:
        /*000c*/ 	.word	0x00000000
        /*0010*/ 	.short	0x0000
        /*0012*/ 	.short	0x0000
        /*0014*/ 	.byte	0x00, 0xf0, 0xa1, 0x03


	//----- nvinfo : EIATTR_SPARSE_MMA_MASK
	.align		4
.L_2916:
        /*0018*/ 	.byte	0x03, 0x50
        /*001a*/ 	.short	0x0000


	//----- nvinfo : EIATTR_MAXREG_COUNT
	.align		4
        /*001c*/ 	.byte	0x03, 0x1b
        /*001e*/ 	.short	0x00ff


	//----- nvinfo : EIATTR_MERCURY_ISA_VERSION
	.align		4
        /*0020*/ 	.byte	0x03, 0x5f
        /*0022*/ 	.short	0x0101


	//----- nvinfo : EIATTR_COOP_GROUP_MASK_REGIDS
	.align		4
        /*0024*/ 	.byte	0x04, 0x29
        /*0026*/ 	.short	(.L_2918 - .L_2917)


	//   ....[0]....
.L_2917:
        /*0028*/ 	.word	0xffffffff


	//   ....[1]....
        /*002c*/ 	.word	0xffffffff


	//   ....[2]....
        /*0030*/ 	.word	0xffffffff


	//   ....[3]....
        /*0034*/ 	.word	0xffffffff


	//   ....[4]....
        /*0038*/ 	.word	0xffffffff


	//   ....[5]....
        /*003c*/ 	.word	0xffffffff


	//   ....[6]....
        /*0040*/ 	.word	0xffffffff


	//   ....[7]....
        /*0044*/ 	.word	0xffffffff


	//   ....[8]....
        /*0048*/ 	.word	0xffffffff


	//   ....[9]....
        /*004c*/ 	.word	0xffffffff


	//   ....[10]....
        /*0050*/ 	.word	0x0500005c


	//   ....[11]....
        /*0054*/ 	.word	0x0500005c


	//   ....[12]....
        /*0058*/ 	.word	0x0500005c


	//   ....[13]....
        /*005c*/ 	.word	0x0500005c


	//   ....[14]....
        /*0060*/ 	.word	0x0500005c


	//   ....[15]....
        /*0064*/ 	.word	0x0500005c


	//   ....[16]....
        /*0068*/ 	.word	0x0500005c


	//   ....[17]....
        /*006c*/ 	.word	0x0500005c


	//   ....[18]....
        /*0070*/ 	.word	0x0500005c


	//   ....[19]....
        /*0074*/ 	.word	0x0500005c


	//----- nvinfo : EIATTR_COOP_GROUP_INSTR_OFFSETS
	.align		4
.L_2918:
        /*0078*/ 	.byte	0x04, 0x28
        /*007a*/ 	.short	(.L_2920 - .L_2919)


	//   ....[0]....
.L_2919:
        /*007c*/ 	.word	0x00010550


	//   ....[1]....
        /*0080*/ 	.word	0x00010570


	//   ....[2]....
        /*0084*/ 	.word	0x00010590


	//   ....[3]....
        /*0088*/ 	.word	0x000105b0


	//   ....[4]....
        /*008c*/ 	.word	0x000105e0


	//   ....[5]....
        /*0090*/ 	.word	0x00010910


	//   ....[6]....
        /*0094*/ 	.word	0x00010930


	//   ....[7]....
        /*0098*/ 	.word	0x00010950


	//   ....[8]....
        /*009c*/ 	.word	0x00010970


	//   ....[9]....
        /*00a0*/ 	.word	0x00010990


	//   ....[10]....
        /*00a4*/ 	.word	0x00011100


	//   ....[11]....
        /*00a8*/ 	.word	0x000111a0


	//   ....[12]....
        /*00ac*/ 	.word	0x00011210


	//   ....[13]....
        /*00b0*/ 	.word	0x00011280


	//   ....[14]....
        /*00b4*/ 	.word	0x00011300


	//   ....[15]....
        /*00b8*/ 	.word	0x00011680


	//   ....[16]....
        /*00bc*/ 	.word	0x000116f0


	//   ....[17]....
        /*00c0*/ 	.word	0x00011760


	//   ....[18]....
        /*00c4*/ 	.word	0x000117d0


	//   ....[19]....
        /*00c8*/ 	.word	0x00011840


	//----- nvinfo : EIATTR_VRC_CTA_INIT_COUNT
	.align		4
.L_2920:
        /*00cc*/ 	.byte	0x02, 0x4a
	.zero		1
	.zero		1


	//----- nvinfo : EIATTR_EXIT_INSTR_OFFSETS
	.align		4
        /*00d0*/ 	.byte	0x04, 0x1c
        /*00d2*/ 	.short	(.L_2922 - .L_2921)


	//   ....[0]....
.L_2921:
        /*00d4*/ 	.word	0x00000270


	//   ....[1]....
        /*00d8*/ 	.word	0x00011090


	//----- nvinfo : EIATTR_INDIRECT_BRANCH_TARGETS
	.align		4
.L_2922:
        /*00dc*/ 	.byte	0x04, 0x34
        /*00de*/ 	.short	(.L_2924 - .L_2923)


	//   ....[0]....
.L_2923:
        /*00e0*/ 	.word	.L_x_28642@srel
        /*00e4*/ 	.short	0x0
        /*00e6*/ 	.short	0x0
        /*00e8*/ 	.word	0x3
        /*00ec*/ 	.word	.L_x_28643@srel
        /*00f0*/ 	.word	.L_x_28644@srel
        /*00f4*/ 	.word	.L_x_28645@srel


	//----- nvinfo : EIATTR_MAX_THREADS
	.align		4
.L_2924:
        /*00f8*/ 	.byte	0x04, 0x05
        /*00fa*/ 	.short	(.L_2926 - .L_2925)
.L_2925:
        /*00fc*/ 	.word	0x00000080
        /*0100*/ 	.word	0x00000001
        /*0104*/ 	.word	0x00000001


	//----- nvinfo : EIATTR_CRS_STACK_SIZE
	.align		4
.L_2926:
        /*0108*/ 	.byte	0x04, 0x1e
        /*010a*/ 	.short	(.L_2928 - .L_2927)
.L_2927:
        /*010c*/ 	.word	0x00000000


	//----- nvinfo : EIATTR_CBANK_PARAM_SIZE
	.align		4
.L_2928:
        /*0110*/ 	.byte	0x03, 0x19
        /*0112*/ 	.short	0x00e8


	//----- nvinfo : EIATTR_PARAM_CBANK
	.align		4
        /*0114*/ 	.byte	0x04, 0x0a
        /*0116*/ 	.short	(.L_2930 - .L_2929)
	.align		4
.L_2929:
        /*0118*/ 	.word	index@(.nv.constant0._ZN10layer_norm13ln_fwd_kernelINS_13Kernel_traitsI6__halfS2_fS2_fjLj768ELj1ELj4ELj1ELj16ENS_18Kernel_traits_baseILj768ES2_S2_fS2_fjLj128EEEEELb1ELb0ELb0ELb1EEEvNS_9FwdParamsE)
        /*011c*/ 	.short	0x0380
        /*011e*/ 	.short	0x00e8


	//----- nvinfo : EIATTR_SW_WAR
	.align		4
.L_2930:
        /*0120*/ 	.byte	0x04, 0x36
        /*0122*/ 	.short	(.L_2932 - .L_2931)
.L_2931:
        /*0124*/ 	.word	0x00000008
.L_2932:


//--------------------- .nv.info._ZN10layer_norm13ln_fwd_kernelINS_13Kernel_traitsI6__halfS2_fS2_fjLj768ELj1ELj4ELj1ELj16ENS_18Kernel_traits_baseILj768ES2_S2_fS2_fjLj128EEEEELb1ELb0ELb1ELb0EEEvNS_9FwdParamsE --------------------------
	.section	.nv.info._ZN10layer_norm13ln_fwd_kernelINS_13Kernel_traitsI6__halfS2_fS2_fjLj768ELj1ELj4ELj1ELj16ENS_18Kernel_traits_baseILj768ES2_S2_fS2_fjLj128EEEEELb1ELb0ELb1ELb0EEEvNS_9FwdParamsE,"",@"SHT_CUDA_INFO"
	.sectionflags	@""
	.align	4


	//----- nvinfo : EIATTR_CUDA_API_VERSION
	.align		4
        /*0000*/ 	.byte	0x04, 0x37
        /*0002*/ 	.short	(.L_2934 - .L_2933)
.L_2933:
        /*0004*/ 	.word	0x00000082


	//----- nvinfo : EIATTR_KPARAM_INFO
	.align		4
.L_2934:
        /*0008*/ 	.byte	0x04, 0x17
        /*000a*/ 	.short	(.L_2936 - .L_2935)
.L_2935:
        /*000c*/ 	.word	0x00000000
        /*0010*/ 	.short	0x0000
        /*0012*/ 	.short	0x0000
        /*0014*/ 	.byte	0x00, 0xf0, 0xa1, 0x03


	//----- nvinfo : EIATTR_SPARSE_MMA_MASK
	.align		4
.L_2936:
        /*0018*/ 	.byte	0x03, 0x50
        /*001a*/ 	.short	0x0000


	//----- nvinfo : EIATTR_MAXREG_COUNT
	.align		4
        /*001c*/ 	.byte	0x03, 0x1b
        /*001e*/ 	.short	0x00ff


	//----- nvinfo : EIATTR_MERCURY_ISA_VERSION
	.align		4
        /*0020*/ 	.byte	0x03, 0x5f
        /*0022*/ 	.short	0x0101


	//----- nvinfo : EIATTR_COOP_GROUP_MASK_REGIDS
	.align		4
        /*0024*/ 	.byte	0x04, 0x29
        /*0026*/ 	.short	(.L_2938 - .L_2937)


	//   ....[0]....
.L_2937:
        /*0028*/ 	.word	0xffffffff


	//   ....[1]....
        /*002c*/ 	.word	0xffffffff


	//   ....[2]....
        /*0030*/ 	.word	0xffffffff


	//   ....[3]....
        /*0034*/ 	.word	0xffffffff


	//   ....[4]....
        /*0038*/ 	.word	0xffffffff


	//   ....[5]....
        /*003c*/ 	.word	0xffffffff


	//   ....[6]....
        /*0040*/ 	.word	0xffffffff


	//   ....[7]....
        /*0044*/ 	.word	0xffffffff


	//   ....[8]....
        /*0048*/ 	.word	0xffffffff


	//   ....[9]....
        /*004c*/ 	.word	0xffffffff


	//   ....[10]....
        /*0050*/ 	.word	0x05000054


	//   ....[11]....
        /*0054*/ 	.word	0x05000054


	//   ....[12]....
        /*0058*/ 	.word	0x05000054


	//   ....[13]....
        /*005c*/ 	.word	0x05000054


	//   ....[14]....
        /*0060*/ 	.word	0x05000054


	//   ....[15]....
        /*0064*/ 	.word	0x05000054


	//   ....[16]....
        /*0068*/ 	.word	0x05000054


	//   ....[17]....
        /*006c*/ 	.word	0x05000054


	//   ....[18]....
        /*0070*/ 	.word	0x05000054


	//   ....[19]....
        /*0074*/ 	.word	0x05000054


	//----- nvinfo : EIATTR_COOP_GROUP_INSTR_OFFSETS
	.align		4
.L_2938:
        /*0078*/ 	.byte	0x04, 0x28
        /*007a*/ 	.short	(.L_2940 - .L_2939)


	//   ....[0]....
.L_2939:
        /*007c*/ 	.word	0x00012300


	//   ....[1]....
        /*0080*/ 	.word	0x00012320


	//   ....[2]....
        /*0084*/ 	.word	0x00012340


	//   ....[3]....
        /*0088*/ 	.word	0x00012360


	//   ....[4]....
        /*008c*/ 	.word	0x00012390


	//   ....[5]....
        /*0090*/ 	.word	0x000126d0


	//   ....[6]....
        /*0094*/ 	.word	0x000126f0


	//   ....[7]....
        /*0098*/ 	.word	0x00012710


	//   ....[8]....
        /*009c*/ 	.word	0x00012730


	//   ....[9]....
        /*00a0*/ 	.word	0x00012750


	//   ....[10]....
        /*00a4*/ 	.word	0x00013300


	//   ....[11]....
        /*00a8*/ 	.word	0x000133a0


	//   ....[12]....
        /*00ac*/ 	.word	0x00013410


	//   ....[13]....
        /*00b0*/ 	.word	0x00013480


	//   ....[14]....
        /*00b4*/ 	.word	0x00013500


	//   ....[15]....
        /*00b8*/ 	.word	0x00013890


	//   ....[16]....
        /*00bc*/ 	.word	0x00013900


	//   ....[17]....
        /*00c0*/ 	.word	0x00013970


	//   ....[18]....
        /*00c4*/ 	.word	0x000139e0


	//   ....[19]....
        /*00c8*/ 	.word	0x00013a50


	//----- nvinfo : EIATTR_VRC_CTA_INIT_COUNT
	.align		4
.L_2940:
        /*00cc*/ 	.byte	0x02, 0x4a
	.zero		1
	.zero		1


	//----- nvinfo : EIATTR_EXIT_INSTR_OFFSETS
	.align		4
        /*00d0*/ 	.byte	0x04, 0x1c
        /*00d2*/ 	.short	(.L_2942 - .L_2941)


	//   ....[0]....
.L_2941:
        /*00d4*/ 	.word	0x000006b0


	//   ....[1]....
        /*00d8*/ 	.word	0x00013290


	//----- nvinfo : EIATTR_MAX_THREADS
	.align		4
.L_2942:
        /*00dc*/ 	.byte	0x04, 0x05
        /*00de*/ 	.short	(.L_2944 - .L_2943)
.L_2943:
        /*00e0*/ 	.word	0x00000080
        /*00e4*/ 	.word	0x00000001
        /*00e8*/ 	.word	0x00000001


	//----- nvinfo : EIATTR_CRS_STACK_SIZE
	.align		4
.L_2944:
        /*00ec*/ 	.byte	0x04, 0x1e
        /*00ee*/ 	.short	(.L_2946 - .L_2945)
.L_2945:
        /*00f0*/ 	.word	0x00000000


	//----- nvinfo : EIATTR_CBANK_PARAM_SIZE
	.align		4
.L_2946:
        /*00f4*/ 	.byte	0x03, 0x19
        /*00f6*/ 	.short	0x00e8


	//----- nvinfo : EIATTR_PARAM_CBANK
	.align		4
        /*00f8*/ 	.byte	0x04, 0x0a
        /*00fa*/ 	.short	(.L_2948 - .L_2947)
	.align		4
.L_2947:
        /*00fc*/ 	.word	index@(.nv.constant0._ZN10layer_norm13ln_fwd_kernelINS_13Kernel_traitsI6__halfS2_fS2_fjLj768ELj1ELj4ELj1ELj16ENS_18Kernel_traits_baseILj768ES2_S2_fS2_fjLj128EEEEELb1ELb0ELb1ELb0EEEvNS_9FwdParamsE)
        /*0100*/ 	.short	0x0380
        /*0102*/ 	.short	0x00e8


	//----- nvinfo : EIATTR_SW_WAR
	.align		4
.L_2948:
        /*0104*/ 	.byte	0x04, 0x36
        /*0106*/ 	.short	(.L_2950 - .L_2949)
.L_2949:
        /*0108*/ 	.word	0x00000008
.L_2950:


//--------------------- .nv.info._ZN10layer_norm13ln_fwd_kernelINS_13Kernel_traitsI6__halfS2_fS2_fjLj768ELj1ELj4ELj1ELj16ENS_18Kernel_traits_baseILj768ES2_S2_fS2_fjLj128EEEEELb1ELb0ELb1ELb1EEEvNS_9FwdParamsE --------------------------
	.section	.nv.info._ZN10layer_norm13ln_fwd_kernelINS_13Kernel_traitsI6__halfS2_fS2_fjLj768ELj1ELj4ELj1ELj16ENS_18Kernel_traits_baseILj768ES2_S2_fS2_fjLj128EEEEELb1ELb0ELb1ELb1EEEvNS_9FwdParamsE,"",@"SHT_CUDA_INFO"
	.sectionflags	@""
	.align	4


	//----- nvinfo : EIATTR_CUDA_API_VERSION
	.align		4
        /*0000*/ 	.byte	0x04, 0x37
        /*0002*/ 	.short	(.L_2952 - .L_2951)
.L_2951:
        /*0004*/ 	.word	0x00000082


	//----- nvinfo : EIATTR_KPARAM_INFO
	.align		4
.L_2952:
        /*0008*/ 	.byte	0x04, 0x17
        /*000a*/ 	.short	(.L_2954 - .L_2953)
.L_2953:
        /*000c*/ 	.word	0x00000000
        /*0010*/ 	.short	0x0000
        /*0012*/ 	.short	0x0000
        /*0014*/ 	.byte	0x00, 0xf0, 0xa1, 0x03


	//----- nvinfo : EIATTR_SPARSE_MMA_MASK
	.align		4
.L_2954:
        /*0018*/ 	.byte	0x03, 0x50
        /*001a*/ 	.short	0x0000


	//----- nvinfo : EIATTR_MAXREG_COUNT
	.align		4
        /*001c*/ 	.byte	0x03, 0x1b
        /*001e*/ 	.short	0x00ff


	//----- nvinfo : EIATTR_MERCURY_ISA_VERSION
	.align		4
        /*0020*/ 	.byte	0x03, 0x5f
        /*0022*/ 	.short	0x0101


	//----- nvinfo : EIATTR_COOP_GROUP_MASK_REGIDS
	.align		4
        /*0024*/ 	.byte	0x04, 0x29
        /*0026*/ 	.short	(.L_2956 - .L_2955)


	//   ....[0]....
.L_2955:
        /*0028*/ 	.word	0xffffffff


	//   ....[1]....
        /*002c*/ 	.word	0xffffffff


	//   ....[2]....
        /*0030*/ 	.word	0xffffffff


	//   ....[3]....
        /*0034*/ 	.word	0xffffffff


	//   ....[4]....
        /*0038*/ 	.word	0xffffffff


	//   ....[5]....
        /*003c*/ 	.word	0xffffffff


	//   ....[6]....
        /*0040*/ 	.word	0xffffffff


	//   ....[7]....
        /*0044*/ 	.word	0xffffffff


	//   ....[8]....
        /*0048*/ 	.word	0xffffffff


	//   ....[9]....
        /*004c*/ 	.word	0xffffffff


	//   ....[10]....
        /*0050*/ 	.word	0x05000053


	//   ....[11]....
        /*0054*/ 	.word	0x05000053


	//   ....[12]....
        /*0058*/ 	.word	0x05000053


	//   ....[13]....
        /*005c*/ 	.word	0x05000053


	//   ....[14]....
        /*0060*/ 	.word	0x05000053


	//   ....[15]....
        /*0064*/ 	.word	0x05000053


	//   ....[16]....
        /*0068*/ 	.word	0x05000053


	//   ....[17]....
        /*006c*/ 	.word	0x05000053


	//   ....[18]....
        /*0070*/ 	.word	0x05000053


	//   ....[19]....
        /*0074*/ 	.word	0x05000053


	//----- nvinfo : EIATTR_COOP_GROUP_INSTR_OFFSETS
	.align		4
.L_2956:
        /*0078*/ 	.byte	0x04, 0x28
        /*007a*/ 	.short	(.L_2958 - .L_2957)


	//   ....[0]....
.L_2957:
        /*007c*/ 	.word	0x00011810


	//   ....[1]....
        /*0080*/ 	.word	0x00011840


	//   ....[2]....
        /*0084*/ 	.word	0x00011860


	//   ....[3]....
        /*0088*/ 	.word	0x00011880


	//   ....[4]....
        /*008c*/ 	.word	0x000118a0


	//   ....[5]....
        /*0090*/ 	.word	0x00011bd0


	//   ....[6]....
        /*0094*/ 	.word	0x00011bf0


	//   ....[7]....
        /*0098*/ 	.word	0x00011c10


	//   ....[8]....
        /*009c*/ 	.word	0x00011c30


	//   ....[9]....
        /*00a0*/ 	.word	0x00011c50


	//   ....[10]....
        /*00a4*/ 	.word	0x00012770


	//   ....[11]....
        /*00a8*/ 	.word	0x00012820


	//   ....[12]....
        /*00ac*/ 	.word	0x00012890


	//   ....[13]....
        /*00b0*/ 	.word	0x00012900


	//   ....[14]....
        /*00b4*/ 	.word	0x00012970


	//   ....[15]....
        /*00b8*/ 	.word	0x00012ce0


	//   ....[16]....
        /*00bc*/ 	.word	0x00012d50


	//   ....[17]....
        /*00c0*/ 	.word	0x00012dc0


	//   ....[18]....
        /*00c4*/ 	.word	0x00012e30


	//   ....[19]....
        /*00c8*/ 	.word	0x00012ea0


	//----- nvinfo : EIATTR_VRC_CTA_INIT_COUNT
	.align		4
.L_2958:
        /*00cc*/ 	.byte	0x02, 0x4a
	.zero		1
	.zero		1


	//----- nvinfo : EIATTR_EXIT_INSTR_OFFSETS
	.align		4
        /*00d0*/ 	.byte	0x04, 0x1c
        /*00d2*/ 	.short	(.L_2960 - .L_2959)


	//   ....[0]....
.L_2959:
        /*00d4*/ 	.word	0x000002b0


	//   ....[1]....
        /*00d8*/ 	.word	0x00012700


	//----- nvinfo : EIATTR_MAX_THREADS
	.align		4
.L_2960:
        /*00dc*/ 	.byte	0x04, 0x05
        /*00de*/ 	.short	(.L_2962 - .L_2961)
.L_2961:
        /*00e0*/ 	.word	0x00000080
        /*00e4*/ 	.word	0x00000001
        /*00e8*/ 	.word	0x00000001


	//----- nvinfo : EIATTR_CRS_STACK_SIZE
	.align		4
.L_2962:
        /*00ec*/ 	.byte	0x04, 0x1e
        /*00ee*/ 	.short	(.L_2964 - .L_2963)
.L_2963:
        /*00f0*/ 	.word	0x00000000


	//----- nvinfo : EIATTR_CBANK_PARAM_SIZE
	.align		4
.L_2964:
        /*00f4*/ 	.byte	0x03, 0x19
        /*00f6*/ 	.short	0x00e8


	//----- nvinfo : EIATTR_PARAM_CBANK
	.align		4
        /*00f8*/ 	.byte	0x04, 0x0a
        /*00fa*/ 	.short	(.L_2966 - .L_2965)
	.align		4
.L_2965:
        /*00fc*/ 	.word	index@(.nv.constant0._ZN10layer_norm13ln_fwd_kernelINS_13Kernel_traitsI6__halfS2_fS2_fjLj768ELj1ELj4ELj1ELj16ENS_18Kernel_traits_baseILj768ES2_S2_fS2_fjLj128EEEEELb1ELb0ELb1ELb1EEEvNS_9FwdParamsE)
        /*0100*/ 	.short	0x0380
        /*0102*/ 	.short	0x00e8


	//----- nvinfo : EIATTR_SW_WAR
	.align		4
.L_2966:
        /*0104*/ 	.byte	0x04, 0x36
        /*0106*/ 	.short	(.L_2968 - .L_2967)
.L_2967:
        /*0108*/ 	.word	0x00000008
.L_2968:


//--------------------- .nv.info._ZN10layer_norm13ln_fwd_kernelINS_13Kernel_traitsI6__halfS2_fS2_fjLj768ELj1ELj4ELj1ELj16ENS_18Kernel_traits_baseILj768ES2_S2_fS2_fjLj128EEEEELb1ELb1ELb0ELb0EEEvNS_9FwdParamsE --------------------------
	.section	.nv.info._ZN10layer_norm13ln_fwd_kernelINS_13Kernel_traitsI6__halfS2_fS2_fjLj768ELj1ELj4ELj1ELj16ENS_18Kernel_traits_baseILj768ES2_S2_fS2_fjLj128EEEEELb1ELb1ELb0ELb0EEEvNS_9FwdParamsE,"",@"SHT_CUDA_INFO"
	.sectionflags	@""
	.align	4


	//----- nvinfo : EIATTR_CUDA_API_VERSION
	.align		4
        /*0000*/ 	.byte	0x04, 0x37
        /*0002*/ 	.short	(.L_2970 - .L_2969)
.L_2969:
        /*0004*/ 	.word	0x00000082


	//----- nvinfo : EIATTR_KPARAM_INFO
	.align		4
.L_2970:
        /*0008*/ 	.byte	0x04, 0x17
        /*000a*/ 	.short	(.L_2972 - .L_2971)
.L_2971:
        /*000c*/ 	.word	0x00000000
        /*0010*/ 	.short	0x0000
        /*0012*/ 	.short	0x0000
        /*0014*/ 	.byte	0x00, 0xf0, 0xa1, 0x03


	//----- nvinfo : EIATTR_SPARSE_MMA_MASK
	.align		4
.L_2972:
        /*0018*/ 	.byte	0x03, 0x50
        /*001a*/ 	.short	0x0000


	//----- nvinfo : EIATTR_MAXREG_COUNT
	.align		4
        /*001c*/ 	.byte	0x03, 0x1b
        /*001e*/ 	.short	0x00ff


	//----- nvinfo : EIATTR_MERCURY_ISA_VERSION
	.align		4
        /*0020*/ 	.byte	0x03, 0x5f
        /*0022*/ 	.short	0x0101


	//----- nvinfo : EIATTR_COOP_GROUP_MASK_REGIDS
	.align		4
        /*0024*/ 	.byte	0x04, 0x29
        /*0026*/ 	.short	(.L_2974 - .L_2973)


	//   ....[0]....
.L_2973:
        /*0028*/ 	.word	0xffffffff


	//   ....[1]....
        /*002c*/ 	.word	0xffffffff


	//   ....[2]....
        /*0030*/ 	.word	0xffffffff


	//   ....[3]....
        /*0034*/ 	.word	0xffffffff


	//   ....[4]....
        /*0038*/ 	.word	0xffffffff


	//   ....[5]....
        /*003c*/ 	.word	0xffffffff


	//   ....[6]....
        /*0040*/ 	.word	0xffffffff


	//   ....[7]....
        /*0044*/ 	.word	0xffffffff


	//   ....[8]....
        /*0048*/ 	.word	0xffffffff


	//   ....[9]....
        /*004c*/ 	.word	0xffffffff


	//   ....[10]....
        /*0050*/ 	.word	0x0500004f


	//   ....[11]....
        /*0054*/ 	.word	0x0500004f


	//   ....[12]....
        /*0058*/ 	.word	0x0500004f


	//   ....[13]....
        /*005c*/ 	.word	0x0500004f


	//   ....[14]....
        /*0060*/ 	.word	0x0500004f


	//   ....[15]....
        /*0064*/ 	.word	0x0500004f


	//   ....[16]....
        /*0068*/ 	.word	0x0500004f


	//   ....[17]....
        /*006c*/ 	.word	0x0500004f


	//   ....[18]....
        /*0070*/ 	.word	0x0500004f


	//   ....[19]....
        /*0074*/ 	.word	0x0500004f


	//----- nvinfo : EIATTR_COOP_GROUP_INSTR_OFFSETS
	.align		4
.L_2974:
        /*0078*/ 	.byte	0x04, 0x28
        /*007a*/ 	.short	(.L_2976 - .L_2975)


	//   ....[0]....
.L_2975:
        /*007c*/ 	.word	0x00010c80


	//   ....[1]....
        /*0080*/ 	.word	0x00010cb0


	//   ....[2]....
        /*0084*/ 	.word	0x00010cd0


	//   ....[3]....
        /*0088*/ 	.word	0x00010cf0


	//   ....[4]....
        /*008c*/ 	.word	0x00010d10


	//   ....[5]....
        /*0090*/ 	.word	0x00011050


	//   ....[6]....
        /*0094*/ 	.word	0x00011070


	//   ....[7]....
        /*0098*/ 	.word	0x00011090


	//   ....[8]....
        /*009c*/ 	.word	0x000110b0


	//   ....[9]....
        /*00a0*/ 	.word	0x000110d0


	//   ....[10]....
        /*00a4*/ 	.word	0x00011c20


	//   ....[11]....
        /*00a8*/ 	.word	0x00011cc0


	//   ....[12]....
        /*00ac*/ 	.word	0x00011d20


	//   ....[13]....
        /*00b0*/ 	.word	0x00011d80


	//   ....[14]....
        /*00b4*/ 	.word	0x00011dd0


	//   ....[15]....
        /*00b8*/ 	.word	0x00012160


	//   ....[16]....
        /*00bc*/ 	.word	0x000121c0


	//   ....[17]....
        /*00c0*/ 	.word	0x00012220


	//   ....[18]....
        /*00c4*/ 	.word	0x00012280


	//   ....[19]....
        /*00c8*/ 	.word	0x000122e0


	//----- nvinfo : EIATTR_VRC_CTA_INIT_COUNT
	.align		4
.L_2976:
        /*00cc*/ 	.byte	0x02, 0x4a
	.zero		1
	.zero		1


	//----- nvinfo : EIATTR_EXIT_INSTR_OFFSETS
	.align		4
        /*00d0*/ 	.byte	0x04, 0x1c
        /*00d2*/ 	.short	(.L_2978 - .L_2977)


	//   ....[0]....
.L_2977:
        /*00d4*/ 	.word	0x000007c0


	//   ....[1]....
        /*00d8*/ 	.word	0x00011bb0


	//----- nvinfo : EIATTR_INDIRECT_BRANCH_TARGETS
	.align		4
.L_2978:
        /*00dc*/ 	.byte	0x04, 0x34
        /*00de*/ 	.short	(.L_2980 - .L_2979)


	//   ....[0]....
.L_2979:
        /*00e0*/ 	.word	.L_x_28646@srel
        /*00e4*/ 	.short	0x0
        /*00e6*/ 	.short	0x0
        /*00e8*/ 	.word	0x3
        /*00ec*/ 	.word	.L_x_28647@srel
        /*00f0*/ 	.word	.L_x_28648@srel
        /*00f4*/ 	.word	.L_x_28649@srel


	//----- nvinfo : EIATTR_MAX_THREADS
	.align		4
.L_2980:
        /*00f8*/ 	.byte	0x04, 0x05
        /*00fa*/ 	.short	(.L_2982 - .L_2981)
.L_2981:
        /*00fc*/ 	.word	0x00000080
        /*0100*/ 	.word	0x00000001
        /*0104*/ 	.word	0x00000001


	//----- nvinfo : EIATTR_CRS_STACK_SIZE
	.align		4
.L_2982:
        /*0108*/ 	.byte	0x04, 0x1e
        /*010a*/ 	.short	(.L_2984 - .L_2983)
.L_2983:
        /*010c*/ 	.word	0x00000000


	//----- nvinfo : EIATTR_CBANK_PARAM_SIZE
	.align		4
.L_2984:
        /*0110*/ 	.byte	0x03, 0x19
        /*0112*/ 	.short	0x00e8


	//----- nvinfo : EIATTR_PARAM_CBANK
	.align		4
        /*0114*/ 	.byte	0x04, 0x0a
        /*0116*/ 	.short	(.L_2986 - .L_2985)
	.align		4
.L_2985:
        /*0118*/ 	.word	index@(.nv.constant0._ZN10layer_norm13ln_fwd_kernelINS_13Kernel_traitsI6__halfS2_fS2_fjLj768ELj1ELj4ELj1ELj16ENS_18Kernel_traits_baseILj768ES2_S2_fS2_fjLj128EEEEELb1ELb1ELb0ELb0EEEvNS_9FwdParamsE)
        /*011c*/ 	.short	0x0380
        /*011e*/ 	.short	0x00e8


	//----- nvinfo : EIATTR_SW_WAR
	.align		4
.L_2986:
        /*0120*/ 	.byte	0x04, 0x36
        /*0122*/ 	.short	(.L_2988 - .L_2987)
.L_2987:
        /*0124*/ 	.word	0x00000008
.L_2988:


//--------------------- .nv.info._ZN10layer_norm13ln_fwd_kernelINS_13Kernel_traitsI6__halfS2_fS2_fjLj768ELj1ELj4ELj1ELj16ENS_18Kernel_traits_baseILj768ES2_S2_fS2_fjLj128EEEEELb1ELb1ELb0ELb1EEEvNS_9FwdParamsE --------------------------
	.section	.nv.info._ZN10layer_norm13ln_fwd_kernelINS_13Kernel_traitsI6__halfS2_fS2_fjLj768ELj1ELj4ELj1ELj16ENS_18Kernel_traits_baseILj768ES2_S2_fS2_fjLj128EEEEELb1ELb1ELb0ELb1EEEvNS_9FwdParamsE,"",@"SHT_CUDA_INFO"
	.sectionflags	@""
	.align	4


	//----- nvinfo : EIATTR_CUDA_API_VERSION
	.align		4
        /*0000*/ 	.byte	0x04, 0x37
        /*0002*/ 	.short	(.L_2990 - .L_2989)
.L_2989:
        /*0004*/ 	.word	0x00000082


	//----- nvinfo : EIATTR_KPARAM_INFO
	.align		4
.L_2990:
        /*0008*/ 	.byte	0x04, 0x17
        /*000a*/ 	.short	(.L_2992 - .L_2991)
.L_2991:
        /*000c*/ 	.word	0x00000000
        /*0010*/ 	.short	0x0000
        /*0012*/ 	.short	0x0000
        /*0014*/ 	.byte	0x00, 0xf0, 0xa1, 0x03


	//----- nvinfo : EIATTR_SPARSE_MMA_MASK
	.align		4
.L_2992:
        /*0018*/ 	.byte	0x03, 0x50
        /*001a*/ 	.short	0x0000


	//----- nvinfo : EIATTR_MAXREG_COUNT
	.align		4
        /*001c*/ 	.byte	0x03, 0x1b
        /*001e*/ 	.short	0x00ff


	//----- nvinfo : EIATTR_MERCURY_ISA_VERSION
	.align		4
        /*0020*/ 	.byte	0x03, 0x5f
        /*0022*/ 	.short	0x0101


	//----- nvinfo : EIATTR_COOP_GROUP_MASK_REGIDS
	.align		4
        /*0024*/ 	.byte	0x04, 0x29
        /*0026*/ 	.short	(.L_2994 - .L_2993)


	//   ....[0]....
.L_2993:
        /*0028*/ 	.word	0xffffffff


	//   ....[1]....
        /*002c*/ 	.word	0xffffffff


	//   ....[2]....
        /*0030*/ 	.word	0xffffffff


	//   ....[3]....
        /*0034*/ 	.word	0xffffffff


	//   ....[4]....
        /*0038*/ 	.word	0xffffffff


	//   ....[5]....
        /*003c*/ 	.word	0xffffffff


	//   ....[6]....
        /*0040*/ 	.word	0xffffffff


	//   ....[7]....
        /*0044*/ 	.word	0xffffffff


	//   ....[8]....
        /*0048*/ 	.word	0xffffffff


	//   ....[9]....
        /*004c*/ 	.word	0xffffffff


	//   ....[10]....
        /*0050*/ 	.word	0x05000072


	//   ....[11]....
        /*0054*/ 	.word	0x05000072


	//   ....[12]....
        /*0058*/ 	.word	0x05000072


	//   ....[13]....
        /*005c*/ 	.word	0x05000072


	//   ....[14]....
        /*0060*/ 	.word	0x05000072


	//   ....[15]....
        /*0064*/ 	.word	0x05000072


	//   ....[16]....
        /*0068*/ 	.word	0x05000072


	//   ....[17]....
        /*006c*/ 	.word	0x05000072


	//   ....[18]....
        /*0070*/ 	.word	0x05000072


	//   ....[19]....
        /*0074*/ 	.word	0x05000072


	//----- nvinfo : EIATTR_COOP_GROUP_INSTR_OFFSETS
	.align		4
.L_2994:
        /*0078*/ 	.byte	0x04, 0x28
        /*007a*/ 	.short	(.L_2996 - .L_2995)


	//   ....[0]....
.L_2995:
        /*007c*/ 	.word	0x000109c0


	//   ....[1]....
        /*0080*/ 	.word	0x000109e0


	//   ....[2]....
        /*0084*/ 	.word	0x00010a00


	//   ....[3]....
        /*0088*/ 	.word	0x00010a20


	//   ....[4]....
        /*008c*/ 	.word	0x00010a50


	//   ....[5]....
        /*0090*/ 	.word	0x00010d80


	//   ....[6]....
        /*0094*/ 	.word	0x00010da0


	//   ....[7]....
        /*0098*/ 	.word	0x00010dc0


	//   ....[8]....
        /*009c*/ 	.word	0x00010de0


	//   ....[9]....
        /*00a0*/ 	.word	0x00010e00


	//   ....[10]....
        /*00a4*/ 	.word	0x00011570


	//   ....[11]....
        /*00a8*/ 	.word	0x00011610


	//   ....[12]....
        /*00ac*/ 	.word	0x00011680


	//   ....[13]....
        /*00b0*/ 	.word	0x000116f0


	//   ....[14]....
        /*00b4*/ 	.word	0x00011770


	//   ....[15]....
        /*00b8*/ 	.word	0x00011af0


	//   ....[16]....
        /*00bc*/ 	.word	0x00011b60


	//   ....[17]....
        /*00c0*/ 	.word	0x00011bd0


	//   ....[18]....
        /*00c4*/ 	.word	0x00011c40


	//   ....[19]....
        /*00c8*/ 	.word	0x00011cb0


	//----- nvinfo : EIATTR_VRC_CTA_INIT_COUNT
	.align		4
.L_2996:
        /*00cc*/ 	.byte	0x02, 0x4a
	.zero		1
	.zero		1


	//----- nvinfo : EIATTR_EXIT_INSTR_OFFSETS
	.align		4
        /*00d0*/ 	.byte	0x04, 0x1c
        /*00d2*/ 	.short	(.L_2998 - .L_2997)


	//   ....[0]....
.L_2997:
        /*00d4*/ 	.word	0x00000380


	//   ....[1]....
        /*00d8*/ 	.word	0x00011500


	//----- nvinfo : EIATTR_INDIRECT_BRANCH_TARGETS
	.align		4
.L_2998:
        /*00dc*/ 	.byte	0x04, 0x34
        /*00de*/ 	.short	(.L_3000 - .L_2999)


	//   ....[0]....
.L_2999:
        /*00e0*/ 	.word	.L_x_28650@srel
        /*00e4*/ 	.short	0x0
        /*00e6*/ 	.short	0x0
        /*00e8*/ 	.word	0x3
        /*00ec*/ 	.word	.L_x_28651@srel
        /*00f0*/ 	.word	.L_x_28652@srel
        /*00f4*/ 	.word	.L_x_28653@srel


	//----- nvinfo : EIATTR_MAX_THREADS
	.align		4
.L_3000:
        /*00f8*/ 	.byte	0x04, 0x05
        /*00fa*/ 	.short	(.L_3002 - .L_3001)
.L_3001:
        /*00fc*/ 	.word	0x00000080
        /*0100*/ 	.word	0x00000001
        /*0104*/ 	.word	0x00000001


	//----- nvinfo : EIATTR_CRS_STACK_SIZE
	.align		4
.L_3002:
        /*0108*/ 	.byte	0x04, 0x1e
        /*010a*/ 	.short	(.L_3004 - .L_3003)
.L_3003:
        /*010c*/ 	.word	0x00000000


	//----- nvinfo : EIATTR_CBANK_PARAM_SIZE
	.align		4
.L_3004:
        /*0110*/ 	.byte	0x03, 0x19
        /*0112*/ 	.short	0x00e8


	//----- nvinfo : EIATTR_PARAM_CBANK
	.align		4
        /*0114*/ 	.byte	0x04, 0x0a
        /*0116*/ 	.short	(.L_3006 - .L_3005)
	.align		4
.L_3005:
        /*0118*/ 	.word	index@(.nv.constant0._ZN10layer_norm13ln_fwd_kernelINS_13Kernel_traitsI6__halfS2_fS2_fjLj768ELj1ELj4ELj1ELj16ENS_18Kernel_traits_baseILj768ES2_S2_fS2_fjLj128EEEEELb1ELb1ELb0ELb1EEEvNS_9FwdParamsE)
        /*011c*/ 	.short	0x0380
        /*011e*/ 	.short	0x00e8


	//----- nvinfo : EIATTR_SW_WAR
	.align		4
.L_3006:
        /*0120*/ 	.byte	0x04, 0x36
        /*0122*/ 	.short	(.L_3008 - .L_3007)
.L_3007:
        /*0124*/ 	.word	0x00000008
.L_3008:


//--------------------- .nv.info._ZN10layer_norm13ln_fwd_kernelINS_13Kernel_traitsI6__halfS2_fS2_fjLj768ELj1ELj4ELj1ELj16ENS_18Kernel_traits_baseILj768ES2_S2_fS2_fjLj128EEEEELb1ELb1ELb1ELb0EEEvNS_9FwdParamsE --------------------------
	.section	.nv.info._ZN10layer_norm13ln_fwd_kernelINS_13Kernel_traitsI6__halfS2_fS2_fjLj768ELj1ELj4ELj1ELj16ENS_18Kernel_traits_baseILj768ES2_S2_fS2_fjLj128EEEEELb1ELb1ELb1ELb0EEEvNS_9FwdParamsE,"",@"SHT_CUDA_INFO"
	.sectionflags	@""
	.align	4


	//----- nvinfo : EIATTR_CUDA_API_VERSION
	.align		4
        /*0000*/ 	.byte	0x04, 0x37
        /*0002*/ 	.short	(.L_3010 - .L_3009)
.L_3009:
        /*0004*/ 	.word	0x00000082


	//----- nvinfo : EIATTR_KPARAM_INFO
	.align		4
.L_3010:
        /*0008*/ 	.byte	0x04, 0x17
        /*000a*/ 	.short	(.L_3012 - .L_3011)
.L_3011:
        /*000c*/ 	.word	0x00000000
        /*0010*/ 	.short	0x0000
        /*0012*/ 	.short	0x0000
        /*0014*/ 	.byte	0x00, 0xf0, 0xa1, 0x03


	//----- nvinfo : EIATTR_SPARSE_MMA_MASK
	.align		4
.L_3012:
        /*0018*/ 	.byte	0x03, 0x50
        /*001a*/ 	.short	0x0000


	//----- nvinfo : EIATTR_MAXREG_COUNT
	.align		4
        /*001c*/ 	.byte	0x03, 0x1b
        /*001e*/ 	.short	0x00ff


	//----- nvinfo : EIATTR_MERCURY_ISA_VERSION
	.align		4
        /*0020*/ 	.byte	0x03, 0x5f
        /*0022*/ 	.short	0x0101


	//----- nvinfo : EIATTR_COOP_GROUP_MASK_REGIDS
	.align		4
        /*0024*/ 	.byte	0x04, 0x29
        /*0026*/ 	.short	(.L_3014 - .L_3013)


	//   ....[0]....
.L_3013:
        /*0028*/ 	.word	0xffffffff


	//   ....[1]....
        /*002c*/ 	.word	0xffffffff


	//   ....[2]....
        /*0030*/ 	.word	0xffffffff


	//   ....[3]....
        /*0034*/ 	.word	0xffffffff


	//   ....[4]....
        /*0038*/ 	.word	0xffffffff


	//   ....[5]....
        /*003c*/ 	.word	0xffffffff


	//   ....[6]....
        /*0040*/ 	.word	0xffffffff


	//   ....[7]....
        /*0044*/ 	.word	0xffffffff


	//   ....[8]....
        /*0048*/ 	.word	0xffffffff


	//   ....[9]....
        /*004c*/ 	.word	0xffffffff


	//   ....[10]....
        /*0050*/ 	.word	0x05000067


	//   ....[11]....
        /*0054*/ 	.word	0x05000067


	//   ....[12]....
        /*0058*/ 	.word	0x05000067


	//   ....[13]....
        /*005c*/ 	.word	0x05000067


	//   ....[14]....
        /*0060*/ 	.word	0x05000067


	//   ....[15]....
        /*0064*/ 	.word	0x05000067


	//   ....[16]....
        /*0068*/ 	.word	0x05000067


	//   ....[17]....
        /*006c*/ 	.word	0x05000067


	//   ....[18]....
        /*0070*/ 	.word	0x05000067


	//   ....[19]....
        /*0074*/ 	.word	0x05000067


	//----- nvinfo : EIATTR_COOP_GROUP_INSTR_OFFSETS
	.align		4
.L_3014:
        /*0078*/ 	.byte	0x04, 0x28
        /*007a*/ 	.short	(.L_3016 - .L_3015)


	//   ....[0]....
.L_3015:
        /*007c*/ 	.word	0x00011e90


	//   ....[1]....
        /*0080*/ 	.word	0x00011ec0


	//   ....[2]....
        /*0084*/ 	.word	0x00011ee0


	//   ....[3]....
        /*0088*/ 	.word	0x00011f00


	//   ....[4]....
        /*008c*/ 	.word	0x00011f20


	//   ....[5]....
        /*0090*/ 	.word	0x00012260


	//   ....[6]....
        /*0094*/ 	.word	0x00012280


	//   ....[7]....
        /*0098*/ 	.word	0x000122a0


	//   ....[8]....
        /*009c*/ 	.word	0x000122c0


	//   ....[9]....
        /*00a0*/ 	.word	0x000122e0


	//   ....[10]....
        /*00a4*/ 	.word	0x00012e80


	//   ....[11]....
        /*00a8*/ 	.word	0x00012f30


	//   ....[12]....
        /*00ac*/ 	.word	0x00012fa0


	//   ....[13]....
        /*00b0*/ 	.word	0x00013010


	//   ....[14]....
        /*00b4*/ 	.word	0x00013080


	//   ....[15]....
        /*00b8*/ 	.word	0x00013410


	//   ....[16]....
        /*00bc*/ 	.word	0x00013480


	//   ....[17]....
        /*00c0*/ 	.word	0x000134f0


	//   ....[18]....
        /*00c4*/ 	.word	0x00013560


	//   ....[19]....
        /*00c8*/ 	.word	0x000135d0


	//----- nvinfo : EIATTR_VRC_CTA_INIT_COUNT
	.align		4
.L_3016:
        /*00cc*/ 	.byte	0x02, 0x4a
	.zero		1
	.zero		1


	//----- nvinfo : EIATTR_EXIT_INSTR_OFFSETS
	.align		4
        /*00d0*/ 	.byte	0x04, 0x1c
        /*00d2*/ 	.short	(.L_3018 - .L_3017)


	//   ....[0]....
.L_3017:
        /*00d4*/ 	.word	0x000007e0


	//   ....[1]....
        /*00d8*/ 	.word	0x00012e10


	//----- nvinfo : EIATTR_MAX_THREADS
	.align		4
.L_3018:
        /*00dc*/ 	.byte	0x04, 0x05
        /*00de*/ 	.short	(.L_3020 - .L_3019)
.L_3019:
        /*00e0*/ 	.word	0x00000080
        /*00e4*/ 	.word	0x00000001
        /*00e8*/ 	.word	0x00000001


	//----- nvinfo : EIATTR_CRS_STACK_SIZE
	.align		4
.L_3020:
        /*00ec*/ 	.byte	0x04, 0x1e
        /*00ee*/ 	.short	(.L_3022 - .L_3021)
.L_3021:
        /*00f0*/ 	.word	0x00000000


	//----- nvinfo : EIATTR_CBANK_PARAM_SIZE
	.align		4
.L_3022:
        /*00f4*/ 	.byte	0x03, 0x19
        /*00f6*/ 	.short	0x00e8


	//----- nvinfo : EIATTR_PARAM_CBANK
	.align		4
        /*00f8*/ 	.byte	0x04, 0x0a
        /*00fa*/ 	.short	(.L_3024 - .L_3023)
	.align		4
.L_3023:
        /*00fc*/ 	.word	index@(.nv.constant0._ZN10layer_norm13ln_fwd_kernelINS_13Kernel_traitsI6__halfS2_fS2_fjLj768ELj1ELj4ELj1ELj16ENS_18Kernel_traits_baseILj768ES2_S2_fS2_fjLj128EEEEELb1ELb1ELb1ELb0EEEvNS_9FwdParamsE)
        /*0100*/ 	.short	0x0380
        /*0102*/ 	.short	0x00e8


	//----- nvinfo : EIATTR_SW_WAR
	.align		4
.L_3024:
        /*0104*/ 	.byte	0x04, 0x36
        /*0106*/ 	.short	(.L_3026 - .L_3025)
.L_3025:
        /*0108*/ 	.word	0x00000008
.L_3026:


//--------------------- .nv.info._ZN10layer_norm13ln_fwd_kernelINS_13Kernel_traitsI6__halfS2_fS2_fjLj768ELj1ELj4ELj1ELj16ENS_18Kernel_traits_baseILj768ES2_S2_fS2_fjLj128EEEEELb1ELb1ELb1ELb1EEEvNS_9FwdParamsE --------------------------
	.section	.nv.info._ZN10layer_norm13ln_fwd_kernelINS_13Kernel_traitsI6__halfS2_fS2_fjLj768ELj1ELj4ELj1ELj16ENS_18Kernel_traits_baseILj768ES2_S2_fS2_fjLj128EEEEELb1ELb1ELb1ELb1EEEvNS_9FwdParamsE,"",@"SHT_CUDA_INFO"
	.sectionflags	@""
	.align	4


	//----- nvinfo : EIATTR_CUDA_API_VERSION
	.align		4
        /*0000*/ 	.byte	0x04, 0x37
        /*0002*/ 	.short	(.L_3028 - .L_3027)
.L_3027:
        /*0004*/ 	.word	0x00000082


	//----- nvinfo : EIATTR_KPARAM_INFO
	.align		4
.L_3028:
        /*0008*/ 	.byte	0x04, 0x17
        /*000a*/ 	.short	(.L_3030 - .L_3029)
.L_3029:
        /*000c*/ 	.word	0x00000000
        /*0010*/ 	.short	0x0000
        /*0012*/ 	.short	0x0000
        /*0014*/ 	.byte	0x00, 0xf0, 0xa1, 0x03


	//----- nvinfo : EIATTR_SPARSE_MMA_MASK
	.align		4
.L_3030:
        /*0018*/ 	.byte	0x03, 0x50
        /*001a*/ 	.short	0x0000


	//----- nvinfo : EIATTR_MAXREG_COUNT
	.align		4
        /*001c*/ 	.byte	0x03, 0x1b
        /*001e*/ 	.short	0x00ff


	//----- nvinfo : EIATTR_MERCURY_ISA_VERSION
	.align		4
        /*0020*/ 	.byte	0x03, 0x5f
        /*0022*/ 	.short	0x0101


	//----- nvinfo : EIATTR_COOP_GROUP_MASK_REGIDS
	.align		4
        /*0024*/ 	.byte	0x04, 0x29
        /*0026*/ 	.short	(.L_3032 - .L_3031)


	//   ....[0]....
.L_3031:
        /*0028*/ 	.word	0xffffffff


	//   ....[1]....
        /*002c*/ 	.word	0xffffffff


	//   ....[2]....
        /*0030*/ 	.word	0xffffffff


	//   ....[3]....
        /*0034*/ 	.word	0xffffffff


	//   ....[4]....
        /*0038*/ 	.word	0xffffffff


	//   ....[5]....
        /*003c*/ 	.word	0xffffffff


	//   ....[6]....
        /*0040*/ 	.word	0xffffffff


	//   ....[7]....
        /*0044*/ 	.word	0xffffffff


	//   ....[8]....
        /*0048*/ 	.word	0xffffffff


	//   ....[9]....
        /*004c*/ 	.word	0xffffffff


	//   ....[10]....
        /*0050*/ 	.word	0x05000065


	//   ....[11]....
        /*0054*/ 	.word	0x05000065


	//   ....[12]....
        /*0058*/ 	.word	0x05000065


	//   ....[13]....
        /*005c*/ 	.word	0x05000065


	//   ....[14]....
        /*0060*/ 	.word	0x05000065


	//   ....[15]....
        /*0064*/ 	.word	0x05000065


	//   ....[16]....
        /*0068*/ 	.word	0x05000065


	//   ....[17]....
        /*006c*/ 	.word	0x05000065


	//   ....[18]....
        /*0070*/ 	.word	0x05000065


	//   ....[19]....
        /*0074*/ 	.word	0x05000065


	//----- nvinfo : EIATTR_COOP_GROUP_INSTR_OFFSETS
	.align		4
.L_3032:
        /*0078*/ 	.byte	0x04, 0x28
        /*007a*/ 	.short	(.L_3034 - .L_3033)


	//   ....[0]....
.L_3033:
        /*007c*/ 	.word	0x00011bd0


	//   ....[1]....
        /*0080*/ 	.word	0x00011c00


	//   ....[2]....
        /*0084*/ 	.word	0x00011c20


	//   ....[3]....
        /*0088*/ 	.word	0x00011c40


	//   ....[4]....
        /*008c*/ 	.word	0x00011c60


	//   ....[5]....
        /*0090*/ 	.word	0x00011f90


	//   ....[6]....
        /*0094*/ 	.word	0x00011fb0


	//   ....[7]....
        /*0098*/ 	.word	0x00011fd0


	//   ....[8]....
        /*009c*/ 	.word	0x00011ff0


	//   ....[9]....
        /*00a0*/ 	.word	0x00012010


	//   ....[10]....
        /*00a4*/ 	.word	0x00012b10


	//   ....[11]....
        /*00a8*/ 	.word	0x00012bc0


	//   ....[12]....
        /*00ac*/ 	.word	0x00012c30


	//   ....[13]....
        /*00b0*/ 	.word	0x00012ca0


	//   ....[14]....
        /*00b4*/ 	.word	0x00012d10


	//   ....[15]....
        /*00b8*/ 	.word	0x00013090


	//   ....[16]....
        /*00bc*/ 	.word	0x00013100


	//   ....[17]....
        /*00c0*/ 	.word	0x00013170


	//   ....[18]....
        /*00c4*/ 	.word	0x000131e0


	//   ....[19]....
        /*00c8*/ 	.word	0x00013250


	//----- nvinfo : EIATTR_VRC_CTA_INIT_COUNT
	.align		4
.L_3034:
        /*00cc*/ 	.byte	0x02, 0x4a
	.zero		1
	.zero		1


	//----- nvinfo : EIATTR_EXIT_INSTR_OFFSETS
	.align		4
        /*00d0*/ 	.byte	0x04, 0x1c
        /*00d2*/ 	.short	(.L_3036 - .L_3035)


	//   ....[0]....
.L_3035:
        /*00d4*/ 	.word	0x000002c0


	//   ....[1]....
        /*00d8*/ 	.word	0x00012ab0


	//----- nvinfo : EIATTR_MAX_THREADS
	.align		4
.L_3036:
        /*00dc*/ 	.byte	0x04, 0x05
        /*00de*/ 	.short	(.L_3038 - .L_3037)
.L_3037:
        /*00e0*/ 	.word	0x00000080
        /*00e4*/ 	.word	0x00000001
        /*00e8*/ 	.word	0x00000001


	//----- nvinfo : EIATTR_CRS_STACK_SIZE
	.align		4
.L_3038:
        /*00ec*/ 	.byte	0x04, 0x1e
        /*00ee*/ 	.short	(.L_3040 - .L_3039)
.L_3039:
        /*00f0*/ 	.word	0x00000000


	//----- nvinfo : EIATTR_CBANK_PARAM_SIZE
	.align		4
.L_3040:
        /*00f4*/ 	.byte	0x03, 0x19
        /*00f6*/ 	.short	0x00e8


	//----- nvinfo : EIATTR_PARAM_CBANK
	.align		4
        /*00f8*/ 	.byte	0x04, 0x0a
        /*00fa*/ 	.short	(.L_3042 - .L_3041)
	.align		4
.L_3041:
        /*00fc*/ 	.word	index@(.nv.constant0._ZN10layer_norm13ln_fwd_kernelINS_13Kernel_traitsI6__halfS2_fS2_fjLj768ELj1ELj4ELj1ELj16ENS_18Kernel_traits_baseILj768ES2_S2_fS2_fjLj128EEEEELb1ELb1ELb1ELb1EEEvNS_9FwdParamsE)
        /*0100*/ 	.short	0x0380
        /*0102*/ 	.short	0x00e8


	//----- nvinfo : EIATTR_SW_WAR
	.align		4
.L_3042:
        /*0104*/ 	.byte	0x04, 0x36
        /*0106*/ 	.short	(.L_3044 - .L_3043)
.L_3043:
        /*0108*/ 	.word	0x00000008
.L_3044:


//--------------------- .nv.info._ZN10layer_norm13ln_fwd_kernelINS_13Kernel_traitsIf6__halffS2_fjLj768ELj1ELj4ELj1ELj16ENS_18Kernel_traits_baseILj768EfS2_fS2_fjLj128EEEEELb0ELb0ELb0ELb0EEEvNS_9FwdParamsE --------------------------
	.section	.nv.info._ZN10layer_norm13ln_fwd_kernelINS_13Kernel_traitsIf6__halffS2_fjLj768ELj1ELj4ELj1ELj16ENS_18Kernel_traits_baseILj768EfS2_fS2_fjLj128EEEEELb0ELb0ELb0ELb0EEEvNS_9FwdParamsE,"",@"SHT_CUDA_INFO"
	.sectionflags	@""
	.align	4


	//----- nvinfo : EIATTR_CUDA_API_VERSION
	.align		4
        /*0000*/ 	.byte	0x04, 0x37
        /*0002*/ 	.short	(.L_3046 - .L_3045)
.L_3045:
        /*0004*/ 	.word	0x00000082


	//----- nvinfo : EIATTR_KPARAM_INFO
	.align		4
.L_3046:
        /*0008*/ 	.byte	0x04, 0x17
        /*000a*/ 	.short	(.L_3048 - .L_3047)
.L_3047:
        /*000c*/ 	.word	0x00000000
        /*0010*/ 	.short	0x0000
        /*0012*/ 	.short	0x0000
        /*0014*/ 	.byte	0x00, 0xf0, 0xa1, 0x03


	//----- nvinfo : EIATTR_SPARSE_MMA_MASK
	.align		4
.L_3048:
        /*0018*/ 	.byte	0x03, 0x50
        /*001a*/ 	.short	0x0000


	//----- nvinfo : EIATTR_MAXREG_COUNT
	.align		4
        /*001c*/ 	.byte	0x03, 0x1b
        /*001e*/ 	.short	0x00ff


	//----- nvinfo : EIATTR_MERCURY_ISA_VERSION
	.align		4
        /*0020*/ 	.byte	0x03, 0x5f
        /*0022*/ 	.short	0x0101


	//----- nvinfo : EIATTR_COOP_GROUP_MASK_REGIDS
	.align		4
        /*0024*/ 	.byte	0x04, 0x29
        /*0026*/ 	.short	(.L_3050 - .L_3049)


	//   ....[0]....
.L_3049:
        /*0028*/ 	.word	0xffffffff


	//   ....[1]....
        /*002c*/ 	.word	0xffffffff


	//   ....[2]....
        /*0030*/ 	.word	0xffffffff


	//   ....[3]....
        /*0034*/ 	.word	0xffffffff


	//   ....[4]....
        /*0038*/ 	.word	0xffffffff


	//   ....[5]....
        /*003c*/ 	.word	0xffffffff


	//   ....[6]....
        /*0040*/ 	.word	0xffffffff


	//   ....[7]....
        /*0044*/ 	.word	0xffffffff


	//   ....[8]....
        /*0048*/ 	.word	0xffffffff


	//   ....[9]....
        /*004c*/ 	.word	0xffffffff


	//   ....[10]....
        /*0050*/ 	.word	0x05000055


	//   ....[11]....
        /*0054*/ 	.word	0x05000055


	//   ....[12]....
        /*0058*/ 	.word	0x05000055


	//   ....[13]....
        /*005c*/ 	.word	0x05000055


	//   ....[14]....
        /*0060*/ 	.word	0x05000055


	//   ....[15]....
        /*0064*/ 	.word	0x05000055


	//   ....[16]....
        /*0068*/ 	.word	0x05000055


	//   ....[17]....
        /*006c*/ 	.word	0x05000055


	//   ....[18]....
        /*0070*/ 	.word	0x05000055


	//   ....[19]....
        /*0074*/ 	.word	0x05000055


	//----- nvinfo : EIATTR_COOP_GROUP_INSTR_OFFSETS
	.align		4
.L_3050:
        /*0078*/ 	.byte	0x04, 0x28
        /*007a*/ 	.short	(.L_3052 - .L_3051)


	//   ....[0]....
.L_3051:
        /*007c*/ 	.word	0x000011f0


	//   ....[1]....
        /*0080*/ 	.word	0x00001220


	//   ....[2]....
        /*0084*/ 	.word	0x00001240


	//   ....[3]....
        /*0088*/ 	.word	0x00001260


	//   ....[4]....
        /*008c*/ 	.word	0x00001280


	//   ....[5]....
        /*0090*/ 	.word	0x000015c0


	//   ....[6]....
        /*0094*/ 	.word	0x000015e0


	//   ....[7]....
        /*0098*/ 	.word	0x00001600


	//   ....[8]....
        /*009c*/ 	.word	0x00001620


	//   ....[9]....
        /*00a0*/ 	.word	0x00001640


	//   ....[10]....
        /*00a4*/ 	.word	0x00001e70


	//   ....[11]....
        /*00a8*/ 	.word	0x00001f20


	//   ....[12]....
        /*00ac*/ 	.word	0x00001f90


	//   ....[13]....
        /*00b0*/ 	.word	0x00002000


	//   ....[14]....
        /*00b4*/ 	.word	0x00002070


	//   ....[15]....
        /*00b8*/ 	.word	0x00002400


	//   ....[16]....
        /*00bc*/ 	.word	0x00002470


	//   ....[17]....
        /*00c0*/ 	.word	0x000024e0


	//   ....[18]....
        /*00c4*/ 	.word	0x00002550


	//   ....[19]....
        /*00c8*/ 	.word	0x000025c0


	//----- nvinfo : EIATTR_VRC_CTA_INIT_COUNT
	.align		4
.L_3052:
        /*00cc*/ 	.byte	0x02, 0x4a
	.zero		1
	.zero		1


	//----- nvinfo : EIATTR_EXIT_INSTR_OFFSETS
	.align		4
        /*00d0*/ 	.byte	0x04, 0x1c
        /*00d2*/ 	.short	(.L_3054 - .L_3053)


	//   ....[0]....
.L_3053:
        /*00d4*/ 	.word	0x00000530


	//   ....[1]....
        /*00d8*/ 	.word	0x00001e00


	//----- nvinfo : EIATTR_MAX_THREADS
	.align		4
.L_3054:
        /*00dc*/ 	.byte	0x04, 0x05
        /*00de*/ 	.short	(.L_3056 - .L_3055)
.L_3055:
        /*00e0*/ 	.word	0x00000080
        /*00e4*/ 	.word	0x00000001
        /*00e8*/ 	.word	0x00000001


	//----- nvinfo : EIATTR_CRS_STACK_SIZE
	.align		4
.L_3056:
        /*00ec*/ 	.byte	0x04, 0x1e
        /*00ee*/ 	.short	(.L_3058 - .L_3057)
.L_3057:
        /*00f0*/ 	.word	0x00000000


	//----- nvinfo : EIATTR_CBANK_PARAM_SIZE
	.align		4
.L_3058:
        /*00f4*/ 	.byte	0x03, 0x19
        /*00f6*/ 	.short	0x00e8


	//----- nvinfo : EIATTR_PARAM_CBANK
	.align		4
        /*00f8*/ 	.byte	0x04, 0x0a
        /*00fa*/ 	.short	(.L_3060 - .L_3059)
	.align		4
.L_3059:
        /*00fc*/ 	.word	index@(.nv.constant0._ZN10layer_norm13ln_fwd_kernelINS_13Kernel_traitsIf6__halffS2_fjLj768ELj1ELj4ELj1ELj16ENS_18Kernel_traits_baseILj768EfS2_fS2_fjLj128EEEEELb0ELb0ELb0ELb0EEEvNS_9FwdParamsE)
        /*0100*/ 	.short	0x0380
        /*0102*/ 	.short	0x00e8


	//----- nvinfo : EIATTR_SW_WAR
	.align		4
.L_3060:
        /*0104*/ 	.byte	0x04, 0x36
        /*0106*/ 	.short	(.L_3062 - .L_3061)
.L_3061:
        /*0108*/ 	.word	0x00000008
.L_3062:


//--------------------- .nv.info._ZN10layer_norm13ln_fwd_kernelINS_13Kernel_traitsIf6__halffS2_fjLj768ELj1ELj4ELj1ELj16ENS_18Kernel_traits_baseILj768EfS2_fS2_fjLj128EEEEELb0ELb0ELb0ELb1EEEvNS_9FwdParamsE --------------------------
	.section	.nv.info._ZN10layer_norm13ln_fwd_kernelINS_13Kernel_traitsIf6__halffS2_fjLj768ELj1ELj4ELj1ELj16ENS_18Kernel_traits_baseILj768EfS2_fS2_fjLj128EEEEELb0ELb0ELb0ELb1EEEvNS_9FwdParamsE,"",@"SHT_CUDA_INFO"
	.sectionflags	@""
	.align	4


	//----- nvinfo : EIATTR_CUDA_API_VERSION
	.align		4
        /*0000*/ 	.byte	0x04, 0x37
        /*0002*/ 	.short	(.L_3064 - .L_3063)
.L_3063:
        /*0004*/ 	.word	0x00000082


	//----- nvinfo : EIATTR_KPARAM_INFO
	.align		4
.L_3064:
        /*0008*/ 	.byte	0x04, 0x17
        /*000a*/ 	.short	(.L_3066 - .L_3065)
.L_3065:
        /*000c*/ 	.word	0x00000000
        /*0010*/ 	.short	0x0000
        /*0012*/ 	.short	0x0000
        /*0014*/ 	.byte	0x00, 0xf0, 0xa1, 0x03


	//----- nvinfo : EIATTR_SPARSE_MMA_MASK
	.align		4
.L_3066:
        /*0018*/ 	.byte	0x03, 0x50
        /*001a*/ 	.short	0x0000


	//----- nvinfo : EIATTR_MAXREG_COUNT
	.align		4
        /*001c*/ 	.byte	0x03, 0x1b
        /*001e*/ 	.short	0x00ff


	//----- nvinfo : EIATTR_MERCURY_ISA_VERSION
	.align		4
        /*0020*/ 	.byte	0x03, 0x5f
        /*0022*/ 	.short	0x0101


	//----- nvinfo : EIATTR_COOP_GROUP_MASK_REGIDS
	.align		4
        /*0024*/ 	.byte	0x04, 0x29
        /*0026*/ 	.short	(.L_3068 - .L_3067)


	//   ....[0]....
.L_3067:
        /*0028*/ 	.word	0xffffffff


	//   ....[1]....
        /*002c*/ 	.word	0xffffffff


	//   ....[2]....
        /*0030*/ 	.word	0xffffffff


	//   ....[3]....
        /*0034*/ 	.word	0xffffffff


	//   ....[4]....
        /*0038*/ 	.word	0xffffffff


	//   ....[5]....
        /*003c*/ 	.word	0xffffffff


	//   ....[6]....
        /*0040*/ 	.word	0xffffffff


	//   ....[7]....
        /*0044*/ 	.word	0xffffffff


	//   ....[8]....
        /*0048*/ 	.word	0xffffffff


	//   ....[9]....
        /*004c*/ 	.word	0xffffffff


	//   ....[10]....
        /*0050*/ 	.word	0xffffffff


	//   ....[11]....
        /*0054*/ 	.word	0xffffffff


	//   ....[12]....
        /*0058*/ 	.word	0xffffffff


	//   ....[13]....
        /*005c*/ 	.word	0xffffffff


	//   ....[14]....
        /*0060*/ 	.word	0xffffffff


	//   ....[15]....
        /*0064*/ 	.word	0xffffffff


	//   ....[16]....
        /*0068*/ 	.word	0xffffffff


	//   ....[17]....
        /*006c*/ 	.word	0xffffffff


	//   ....[18]....
        /*0070*/ 	.word	0xffffffff


	//   ....[19]....
        /*0074*/ 	.word	0xffffffff


	//   ....[20]....
        /*0078*/ 	.word	0x05000000


	//   ....[21]....
        /*007c*/ 	.word	0x05000000


	//   ....[22]....
        /*0080*/ 	.word	0x05000000


	//   ....[23]....
        /*0084*/ 	.word	0x05000000


	//   ....[24]....
        /*0088*/ 	.word	0x05000000


	//   ....[25]....
        /*008c*/ 	.word	0x05000000


	//   ....[26]....
        /*0090*/ 	.word	0x05000000


	//   ....[27]....
        /*0094*/ 	.word	0x05000000


	//   ....[28]....
        /*0098*/ 	.word	0x05000000


	//   ....[29]....
        /*009c*/ 	.word	0x05000000


	//   ....[30]....
        /*00a0*/ 	.word	0x05000000


	//   ....[31]....
        /*00a4*/ 	.word	0x05000000


	//   ....[32]....
        /*00a8*/ 	.word	0x05000000


	//   ....[33]....
        /*00ac*/ 	.word	0x05000000


	//   ....[34]....
        /*00b0*/ 	.word	0x05000000


	//   ....[35]....
        /*00b4*/ 	.word	0x05000000


	//   ....[36]....
        /*00b8*/ 	.word	0x05000000


	//   ....[37]....
        /*00bc*/ 	.word	0x05000000


	//   ....[38]....
        /*00c0*/ 	.word	0x05000000


	//   ....[39]....
        /*00c4*/ 	.word	0x05000000


	//----- nvinfo : EIATTR_COOP_GROUP_INSTR_OFFSETS
	.align		4
.L_3068:
        /*00c8*/ 	.byte	0x04, 0x28
        /*00ca*/ 	.short	(.L_3070 - .L_3069)


	//   ....[0]....
.L_3069:
        /*00cc*/ 	.word	0x00000ed0


	//   ....[1]....
        /*00d0*/ 	.word	0x00000f00


	//   ....[2]....
        /*00d4*/ 	.word	0x00000f20


	//   ....[3]....
        /*00d8*/ 	.word	0x00000f40


	//   ....[4]....
        /*00dc*/ 	.word	0x00000f60


	//   ....[5]....
        /*00e0*/ 	.word	0x00001290


	//   ....[6]....
        /*00e4*/ 	.word	0x000012b0


	//   ....[7]....
        /*00e8*/ 	.word	0x000012d0


	//   ....[8]....
        /*00ec*/ 	.word	0x000012f0


	//   ....[9]....
        /*00f0*/ 	.word	0x00001310


	//   ....[10]....
        /*00f4*/ 	.word	0x00002380


	//   ....[11]....
        /*00f8*/ 	.word	0x000023b0


	//   ....[12]....
        /*00fc*/ 	.word	0x000023d0


	//   ....[13]....
        /*0100*/ 	.word	0x000023f0


	//   ....[14]....
        /*0104*/ 	.word	0x00002410


	//   ....[15]....
        /*0108*/ 	.word	0x00002740


	//   ....[16]....
        /*010c*/ 	.word	0x00002760


	//   ....[17]....
        /*0110*/ 	.word	0x00002780


	//   ....[18]....
        /*0114*/ 	.word	0x000027a0


	//   ....[19]....
        /*0118*/ 	.word	0x000027c0


	//   ....[20]....
        /*011c*/ 	.word	0x00002f10


	//   ....[21]....
        /*0120*/ 	.word	0x00002fa0


	//   ....[22]....
        /*0124*/ 	.word	0x00003000


	//   ....[23]....
        /*0128*/ 	.word	0x00003060


	//   ....[24]....
        /*012c*/ 	.word	0x000030c0


	//   ....[25]....
        /*0130*/ 	.word	0x00003430


	//   ....[26]....
        /*0134*/ 	.word	0x00003490


	//   ....[27]....
        /*0138*/ 	.word	0x000034f0


	//   ....[28]....
        /*013c*/ 	.word	0x00003550


	//   ....[29]....
        /*0140*/ 	.word	0x000035b0


	//   ....[30]....
        /*0144*/ 	.word	0x00003630


	//   ....[31]....
        /*0148*/ 	.word	0x000036c0


	//   ....[32]....
        /*014c*/ 	.word	0x00003720


	//   ....[33]....
        /*0150*/ 	.word	0x00003780


	//   ....[34]....
        /*0154*/ 	.word	0x000037e0


	//   ....[35]....
        /*0158*/ 	.word	0x00003b50


	//   ....[36]....
        /*015c*/ 	.word	0x00003bb0


	//   ....[37]....
        /*0160*/ 	.word	0x00003c10


	//   ....[38]....
        /*0164*/ 	.word	0x00003c70


	//   ....[39]....
        /*0168*/ 	.word	0x00003cd0


	//----- nvinfo : EIATTR_VRC_CTA_INIT_COUNT
	.align		4
.L_3070:
        /*016c*/ 	.byte	0x02, 0x4a
	.zero		1
	.zero		1


	//----- nvinfo : EIATTR_EXIT_INSTR_OFFSETS
	.align		4
        /*0170*/ 	.byte	0x04, 0x1c
        /*0172*/ 	.short	(.L_3072 - .L_3071)


	//   ....[0]....
.L_3071:
        /*0174*/ 	.word	0x00000330


	//   ....[1]....
        /*0178*/ 	.word	0x000019f0


	//   ....[2]....
        /*017c*/ 	.word	0x00002eb0


	//----- nvinfo : EIATTR_MAX_THREADS
	.align		4
.L_3072:
        /*0180*/ 	.byte	0x04, 0x05
        /*0182*/ 	.short	(.L_3074 - .L_3073)
.L_3073:
        /*0184*/ 	.word	0x00000080
        /*0188*/ 	.word	0x00000001
        /*018c*/ 	.word	0x00000001


	//----- nvinfo : EIATTR_CRS_STACK_SIZE
	.align		4
.L_3074:
        /*0190*/ 	.byte	0x04, 0x1e
        /*0192*/ 	.short	(.L_3076 - .L_3075)
.L_3075:
        /*0194*/ 	.word	0x00000000


	//----- nvinfo : EIATTR_CBANK_PARAM_SIZE
	.align		4
.L_3076:
        /*0198*/ 	.byte	0x03, 0x19
        /*019a*/ 	.short	0x00e8


	//----- nvinfo : EIATTR_PARAM_CBANK
	.align		4
        /*019c*/ 	.byte	0x04, 0x0a
        /*019e*/ 	.short	(.L_3078 - .L_3077)
	.align		4
.L_3077:
        /*01a0*/ 	.word	index@(.nv.constant0._ZN10layer_norm13ln_fwd_kernelINS_13Kernel_traitsIf6__halffS2_fjLj768ELj1ELj4ELj1ELj16ENS_18Kernel_traits_baseILj768EfS2_fS2_fjLj128EEEEELb0ELb0ELb0ELb1EEEvNS_9FwdParamsE)
        /*01a4*/ 	.short	0x0380
        /*01a6*/ 	.short	0x00e8


	//----- nvinfo : EIATTR_SW_WAR
	.align		4
.L_3078:
        /*01a8*/ 	.byte	0x04, 0x36
        /*01aa*/ 	.short	(.L_3080 - .L_3079)
.L_3079:
        /*01ac*/ 	.word	0x00000008
.L_3080:


//--------------------- .nv.info._ZN10layer_norm13ln_fwd_kernelINS_13Kernel_traitsIf6__halffS2_fjLj768ELj1ELj4ELj1ELj16ENS_18Kernel_traits_baseILj768EfS2_fS2_fjLj128EEEEELb0ELb0ELb1ELb0EEEvNS_9FwdParamsE --------------------------
	.section	.nv.info._ZN10layer_norm13ln_fwd_kernelINS_13Kernel_traitsIf6__halffS2_fjLj768ELj1ELj4ELj1ELj16ENS_18Kernel_traits_baseILj768EfS2_fS2_fjLj128EEEEELb0ELb0ELb1ELb0EEEvNS_9FwdParamsE,"",@"SHT_CUDA_INFO"
	.sectionflags	@""
	.align	4


	//----- nvinfo : EIATTR_CUDA_API_VERSION
	.align		4
        /*0000*/ 	.byte	0x04, 0x37
        /*0002*/ 	.short	(.L_3082 - .L_3081)
.L_3081:
        /*0004*/ 	.word	0x00000082


	//----- nvinfo : EIATTR_KPARAM_INFO
	.align		4
.L_3082:
        /*0008*/ 	.byte	0x04, 0x17
        /*000a*/ 	.short	(.L_3084 - .L_3083)
.L_3083:
        /*000c*/ 	.word	0x00000000
        /*0010*/ 	.short	0x0000
        /*0012*/ 	.short	0x0000
        /*0014*/ 	.byte	0x00, 0xf0, 0xa1, 0x03


	//----- nvinfo : EIATTR_SPARSE_MMA_MASK
	.align		4
.L_3084:
        /*0018*/ 	.byte	0x03, 0x50
        /*001a*/ 	.short	0x0000


	//----- nvinfo : EIATTR_MAXREG_COUNT
	.align		4
        /*001c*/ 	.byte	0x03, 0x1b
        /*001e*/ 	.short	0x00ff


	//----- nvinfo : EIATTR_MERCURY_ISA_VERSION
	.align		4
        /*0020*/ 	.byte	0x03, 0x5f
        /*0022*/ 	.short	0x0101


	//----- nvinfo : EIATTR_COOP_GROUP_MASK_REGIDS
	.align		4
        /*0024*/ 	.byte	0x04, 0x29
        /*0026*/ 	.short	(.L_3086 - .L_3085)


	//   ....[0]....
.L_3085:
        /*0028*/ 	.word	0xffffffff


	//   ....[1]....
        /*002c*/ 	.word	0xffffffff


	//   ....[2]....
        /*0030*/ 	.word	0xffffffff


	//   ....[3]....
        /*0034*/ 	.word	0xffffffff


	//   ....[4]....
        /*0038*/ 	.word	0xffffffff


	//   ....[5]....
        /*003c*/ 	.word	0xffffffff


	//   ....[6]....
        /*0040*/ 	.word	0xffffffff


	//   ....[7]....
        /*0044*/ 	.word	0xffffffff


	//   ....[8]....
        /*0048*/ 	.word	0xffffffff


	//   ....[9]....
        /*004c*/ 	.word	0xffffffff


	//   ....[10]....
        /*0050*/ 	.word	0x05000055


	//   ....[11]....
        /*0054*/ 	.word	0x05000055


	//   ....[12]....
        /*0058*/ 	.word	0x05000055


	//   ....[13]....
        /*005c*/ 	.word	0x05000055


	//   ....[14]....
        /*0060*/ 	.word	0x05000055


	//   ....[15]....
        /*0064*/ 	.word	0x05000055


	//   ....[16]....
        /*0068*/ 	.word	0x05000055


	//   ....[17]....
        /*006c*/ 	.word	0x05000055


	//   ....[18]....
        /*0070*/ 	.word	0x05000055


	//   ....[19]....
        /*0074*/ 	.word	0x05000055


	//----- nvinfo : EIATTR_COOP_GROUP_INSTR_OFFSETS
	.align		4
.L_3086:
        /*0078*/ 	.byte	0x04, 0x28
        /*007a*/ 	.short	(.L_3088 - .L_3087)


	//   ....[0]....
.L_3087:
        /*007c*/ 	.word	0x00001770


	//   ....[1]....
        /*0080*/ 	.word	0x000017a0


	//   ....[2]....
        /*0084*/ 	.word	0x000017c0


	//   ....[3]....
        /*0088*/ 	.word	0x000017e0


	//   ....[4]....
        /*008c*/ 	.word	0x00001800


	//   ....[5]....
        /*0090*/ 	.word	0x00001b40


	//   ....[6]....
        /*0094*/ 	.word	0x00001b60


	//   ....[7]....
        /*0098*/ 	.word	0x00001b80


	//   ....[8]....
        /*009c*/ 	.word	0x00001ba0


	//   ....[9]....
        /*00a0*/ 	.word	0x00001bc0


	//   ....[10]....
        /*00a4*/ 	.word	0x00002450


	//   ....[11]....
        /*00a8*/ 	.word	0x000024e0


	//   ....[12]....
        /*00ac*/ 	.word	0x00002540


	//   ....[13]....
        /*00b0*/ 	.word	0x000025a0


	//   ....[14]....
        /*00b4*/ 	.word	0x00002600


	//   ....[15]....
        /*00b8*/ 	.word	0x00002990


	//   ....[16]....
        /*00bc*/ 	.word	0x000029f0


	//   ....[17]....
        /*00c0*/ 	.word	0x00002a40


	//   ....[18]....
        /*00c4*/ 	.word	0x00002aa0


	//   ....[19]....
        /*00c8*/ 	.word	0x00002b00


	//----- nvinfo : EIATTR_VRC_CTA_INIT_COUNT
	.align		4
.L_3088:
        /*00cc*/ 	.byte	0x02, 0x4a
	.zero		1
	.zero		1


	//----- nvinfo : EIATTR_EXIT_INSTR_OFFSETS
	.align		4
        /*00d0*/ 	.byte	0x04, 0x1c
        /*00d2*/ 	.short	(.L_3090 - .L_3089)


	//   ....[0]....
.L_3089:
        /*00d4*/ 	.word	0x00000560


	//   ....[1]....
        /*00d8*/ 	.word	0x000023e0


	//----- nvinfo : EIATTR_MAX_THREADS
	.align		4
.L_3090:
        /*00dc*/ 	.byte	0x04, 0x05
        /*00de*/ 	.short	(.L_3092 - .L_3091)
.L_3091:
        /*00e0*/ 	.word	0x00000080
        /*00e4*/ 	.word	0x00000001
        /*00e8*/ 	.word	0x00000001


	//----- nvinfo : EIATTR_CRS_STACK_SIZE
	.align		4
.L_3092:
        /*00ec*/ 	.byte	0x04, 0x1e
        /*00ee*/ 	.short	(.L_3094 - .L_3093)
.L_3093:
        /*00f0*/ 	.word	0x00000000


	//----- nvinfo : EIATTR_CBANK_PARAM_SIZE
	.align		4
.L_3094:
        /*00f4*/ 	.byte	0x03, 0x19
        /*00f6*/ 	.short	0x00e8


	//----- nvinfo : EIATTR_PARAM_CBANK
	.align		4
        /*00f8*/ 	.byte	0x04, 0x0a
        /*00fa*/ 	.short	(.L_3096 - .L_3095)
	.align		4
.L_3095:
        /*00fc*/ 	.word	index@(.nv.constant0._ZN10layer_norm13ln_fwd_kernelINS_13Kernel_traitsIf6__halffS2_fjLj768ELj1ELj4ELj1ELj16ENS_18Kernel_traits_baseILj768EfS2_fS2_fjLj128EEEEELb0ELb0ELb1ELb0EEEvNS_9FwdParamsE)
        /*0100*/ 	.short	0x0380
        /*0102*/ 	.short	0x00e8


	//----- nvinfo : EIATTR_SW_WAR
	.align		4
.L_3096:
        /*0104*/ 	.byte	0x04, 0x36
        /*0106*/ 	.short	(.L_3098 - .L_3097)
.L_3097:
        /*0108*/ 	.word	0x00000008
.L_3098:


//--------------------- .nv.info._ZN10layer_norm13ln_fwd_kernelINS_13Kernel_traitsIf6__halffS2_fjLj768ELj1ELj4ELj1ELj16ENS_18Kernel_traits_baseILj768EfS2_fS2_fjLj128EEEEELb0ELb0ELb1ELb1EEEvNS_9FwdParamsE --------------------------
	.section	.nv.info._ZN10layer_norm13ln_fwd_kernelINS_13Kernel_traitsIf6__halffS2_fjLj768ELj1ELj4ELj1ELj16ENS_18Kernel_traits_baseILj768EfS2_fS2_fjLj128EEEEELb0ELb0ELb1ELb1EEEvNS_9FwdParamsE,"",@"SHT_CUDA_INFO"
	.sectionflags	@""
	.align	4


	//----- nvinfo : EIATTR_CUDA_API_VERSION
	.align		4
        /*0000*/ 	.byte	0x04, 0x37
        /*0002*/ 	.short	(.L_3100 - .L_3099)
.L_3099:
        /*0004*/ 	.word	0x00000082


	//----- nvinfo : EIATTR_KPARAM_INFO
	.align		4
.L_3100:
        /*0008*/ 	.byte	0x04, 0x17
        /*000a*/ 	.short	(.L_3102 - .L_3101)
.L_3101:
        /*000c*/ 	.word	0x00000000
        /*0010*/ 	.short	0x0000
        /*0012*/ 	.short	0x0000
        /*0014*/ 	.byte	0x00, 0xf0, 0xa1, 0x03


	//----- nvinfo : EIATTR_SPARSE_MMA_MASK
	.align		4
.L_3102:
        /*0018*/ 	.byte	0x03, 0x50
        /*001a*/ 	.short	0x0000


	//----- nvinfo : EIATTR_MAXREG_COUNT
	.align		4
        /*001c*/ 	.byte	0x03, 0x1b
        /*001e*/ 	.short	0x00ff


	//----- nvinfo : EIATTR_MERCURY_ISA_VERSION
	.align		4
        /*0020*/ 	.byte	0x03, 0x5f
        /*0022*/ 	.short	0x0101


	//----- nvinfo : EIATTR_COOP_GROUP_MASK_REGIDS
	.align		4
        /*0024*/ 	.byte	0x04, 0x29
        /*0026*/ 	.short	(.L_3104 - .L_3103)


	//   ....[0]....
.L_3103:
        /*0028*/ 	.word	0xffffffff


	//   ....[1]....
        /*002c*/ 	.word	0xffffffff


	//   ....[2]....
        /*0030*/ 	.word	0xffffffff


	//   ....[3]....
        /*0034*/ 	.word	0xffffffff


	//   ....[4]....
        /*0038*/ 	.word	0xffffffff


	//   ....[5]....
        /*003c*/ 	.word	0xffffffff


	//   ....[6]....
        /*0040*/ 	.word	0xffffffff


	//   ....[7]....
        /*0044*/ 	.word	0xffffffff


	//   ....[8]....
        /*0048*/ 	.word	0xffffffff


	//   ....[9]....
        /*004c*/ 	.word	0xffffffff


	//   ....[10]....
        /*0050*/ 	.word	0x05000054


	//   ....[11]....
        /*0054*/ 	.word	0x05000054


	//   ....[12]....
        /*0058*/ 	.word	0x05000054


	//   ....[13]....
        /*005c*/ 	.word	0x05000054


	//   ....[14]....
        /*0060*/ 	.word	0x05000054


	//   ....[15]....
        /*0064*/ 	.word	0x05000054


	//   ....[16]....
        /*0068*/ 	.word	0x05000054


	//   ....[17]....
        /*006c*/ 	.word	0x05000054


	//   ....[18]....
        /*0070*/ 	.word	0x05000054


	//   ....[19]....
        /*0074*/ 	.word	0x05000054


	//----- nvinfo : EIATTR_COOP_GROUP_INSTR_OFFSETS
	.align		4
.L_3104:
        /*0078*/ 	.byte	0x04, 0x28
        /*007a*/ 	.short	(.L_3106 - .L_3105)


	//   ....[0]....
.L_3105:
        /*007c*/ 	.word	0x00001370


	//   ....[1]....
        /*0080*/ 	.word	0x00001390


	//   ....[2]....
        /*0084*/ 	.word	0x000013b0


	//   ....[3]....
        /*0088*/ 	.word	0x000013e0


	//   ....[4]....
        /*008c*/ 	.word	0x00001400


	//   ....[5]....
        /*0090*/ 	.word	0x00001730


	//   ....[6]....
        /*0094*/ 	.word	0x00001750


	//   ....[7]....
        /*0098*/ 	.word	0x00001770


	//   ....[8]....
        /*009c*/ 	.word	0x00001790


	//   ....[9]....
        /*00a0*/ 	.word	0x000017b0


	//   ....[10]....
        /*00a4*/ 	.word	0x00001fb0


	//   ....[11]....
        /*00a8*/ 	.word	0x00002050


	//   ....[12]....
        /*00ac*/ 	.word	0x000020c0


	//   ....[13]....
        /*00b0*/ 	.word	0x00002140


	//   ....[14]....
        /*00b4*/ 	.word	0x000021b0


	//   ....[15]....
        /*00b8*/ 	.word	0x00002530


	//   ....[16]....
        /*00bc*/ 	.word	0x000025a0


	//   ....[17]....
        /*00c0*/ 	.word	0x00002610


	//   ....[18]....
        /*00c4*/ 	.word	0x00002680


	//   ....[19]....
        /*00c8*/ 	.word	0x000026f0


	//----- nvinfo : EIATTR_VRC_CTA_INIT_COUNT
	.align		4
.L_3106:
        /*00cc*/ 	.byte	0x02, 0x4a
	.zero		1
	.zero		1


	//----- nvinfo : EIATTR_EXIT_INSTR_OFFSETS
	.align		4
        /*00d0*/ 	.byte	0x04, 0x1c
        /*00d2*/ 	.short	(.L_3108 - .L_3107)


	//   ....[0]....
.L_3107:
        /*00d4*/ 	.word	0x00000360


	//   ....[1]....
        /*00d8*/ 	.word	0x00001f40


	//----- nvinfo : EIATTR_MAX_THREADS
	.align		4
.L_3108:
        /*00dc*/ 	.byte	0x04, 0x05
        /*00de*/ 	.short	(.L_3110 - .L_3109)
.L_3109:
        /*00e0*/ 	.word	0x00000080
        /*00e4*/ 	.word	0x00000001
        /*00e8*/ 	.word	0x00000001


	//----- nvinfo : EIATTR_CRS_STACK_SIZE
	.align		4
.L_3110:
        /*00ec*/ 	.byte	0x04, 0x1e
        /*00ee*/ 	.short	(.L_3112 - .L_3111)
.L_3111:
        /*00f0*/ 	.word	0x00000000


	//----- nvinfo : EIATTR_CBANK_PARAM_SIZE
	.align		4
.L_3112:
        /*00f4*/ 	.byte	0x03, 0x19
        /*00f6*/ 	.short	0x00e8


	//----- nvinfo : EIATTR_PARAM_CBANK
	.align		4
        /*00f8*/ 	.byte	0x04, 0x0a
        /*00fa*/ 	.short	(.L_3114 - .L_3113)
	.align		4
.L_3113:
        /*00fc*/ 	.word	index@(.nv.constant0._ZN10layer_norm13ln_fwd_kernelINS_13Kernel_traitsIf6__halffS2_fjLj768ELj1ELj4ELj1ELj16ENS_18Kernel_traits_baseILj768EfS2_fS2_fjLj128EEEEELb0ELb0ELb1ELb1EEEvNS_9FwdParamsE)
        /*0100*/ 	.short	0x0380
        /*0102*/ 	.short	0x00e8


	//----- nvinfo : EIATTR_SW_WAR
	.align		4
.L_3114:
        /*0104*/ 	.byte	0x04, 0x36
        /*0106*/ 	.short	(.L_3116 - .L_3115)
.L_3115:
        /*0108*/ 	.word	0x00000008
.L_3116:


//--------------------- .nv.info._ZN10layer_norm13ln_fwd_kernelINS_13Kernel_traitsIf6__halffS2_fjLj768ELj1ELj4ELj1ELj16ENS_18Kernel_traits_baseILj768EfS2_fS2_fjLj128EEEEELb0ELb1ELb0ELb0EEEvNS_9FwdParamsE --------------------------
	.section	.nv.info._ZN10layer_norm13ln_fwd_kernelINS_13Kernel_traitsIf6__halffS2_fjLj768ELj1ELj4ELj1ELj16ENS_18Kernel_traits_baseILj768EfS2_fS2_fjLj128EEEEELb0ELb1ELb0ELb0EEEvNS_9FwdParamsE,"",@"SHT_CUDA_INFO"
	.sectionflags	@""
	.align	4


	//----- nvinfo : EIATTR_CUDA_API_VERSION
	.align		4
        /*0000*/ 	.byte	0x04, 0x37
        /*0002*/ 	.short	(.L_3118 - .L_3117)
.L_3117:
        /*0004*/ 	.word	0x00000082


	//----- nvinfo : EIATTR_KPARAM_INFO
	.align		4
.L_3118:
        /*0008*/ 	.byte	0x04, 0x17
        /*000a*/ 	.short	(.L_3120 - .L_3119)
.L_3119:
        /*000c*/ 	.word	0x00000000
        /*0010*/ 	.short	0x0000
        /*0012*/ 	.short	0x0000
        /*0014*/ 	.byte	0x00, 0xf0, 0xa1, 0x03


	//----- nvinfo : EIATTR_SPARSE_MMA_MASK
	.align		4
.L_3120:
        /*0018*/ 	.byte	0x03, 0x50
        /*001a*/ 	.short	0x0000


	//----- nvinfo : EIATTR_MAXREG_COUNT
	.align		4
        /*001c*/ 	.byte	0x03, 0x1b
        /*001e*/ 	.short	0x00ff


	//----- nvinfo : EIATTR_MERCURY_ISA_VERSION
	.align		4
        /*0020*/ 	.byte	0x03, 0x5f
        /*0022*/ 	.short	0x0101


	//----- nvinfo : EIATTR_COOP_GROUP_MASK_REGIDS
	.align		4
        /*0024*/ 	.byte	0x04, 0x29
        /*0026*/ 	.short	(.L_3122 - .L_3121)


	//   ....[0]....
.L_3121:
        /*0028*/ 	.word	0xffffffff


	//   ....[1]....
        /*002c*/ 	.word	0xffffffff


	//   ....[2]....
        /*0030*/ 	.word	0xffffffff


	//   ....[3]....
        /*0034*/ 	.word	0xffffffff


	//   ....[4]....
        /*0038*/ 	.word	0xffffffff


	//   ....[5]....
        /*003c*/ 	.word	0xffffffff


	//   ....[6]....
        /*0040*/ 	.word	0xffffffff


	//   ....[7]....
        /*0044*/ 	.word	0xffffffff


	//   ....[8]....
        /*0048*/ 	.word	0xffffffff


	//   ....[9]....
        /*004c*/ 	.word	0xffffffff


	//   ....[10]....
        /*0050*/ 	.word	0x05000076


	//   ....[11]....
        /*0054*/ 	.word	0x05000076


	//   ....[12]....
        /*0058*/ 	.word	0x05000076


	//   ....[13]....
        /*005c*/ 	.word	0x05000076


	//   ....[14]....
        /*0060*/ 	.word	0x05000076


	//   ....[15]....
        /*0064*/ 	.word	0x05000076


	//   ....[16]....
        /*0068*/ 	.word	0x05000076


	//   ....[17]....
        /*006c*/ 	.word	0x05000076


	//   ....[18]....
        /*0070*/ 	.word	0x05000076


	//   ....[19]....
        /*0074*/ 	.word	0x05000076


	//----- nvinfo : EIATTR_COOP_GROUP_INSTR_OFFSETS
	.align		4
.L_3122:
        /*0078*/ 	.byte	0x04, 0x28
        /*007a*/ 	.short	(.L_3124 - .L_3123)


	//   ....[0]....
.L_3123:
        /*007c*/ 	.word	0x00001670


	//   ....[1]....
        /*0080*/ 	.word	0x00001690


	//   ....[2]....
        /*0084*/ 	.word	0x000016b0


	//   ....[3]....
        /*0088*/ 	.word	0x000016e0


	//   ....[4]....
        /*008c*/ 	.word	0x00001700


	//   ....[5]....
        /*0090*/ 	.word	0x00001a40


	//   ....[6]....
        /*0094*/ 	.word	0x00001a60


	//   ....[7]....
        /*0098*/ 	.word	0x00001a80


	//   ....[8]....
        /*009c*/ 	.word	0x00001aa0


	//   ....[9]....
        /*00a0*/ 	.word	0x00001ac0


	//   ....[10]....
        /*00a4*/ 	.word	0x000022f0


	//   ....[11]....
        /*00a8*/ 	.word	0x00002390


	//   ....[12]....
        /*00ac*/ 	.word	0x00002400


	//   ....[13]....
        /*00b0*/ 	.word	0x00002480


	//   ....[14]....
        /*00b4*/ 	.word	0x000024f0


	//   ....[15]....
        /*00b8*/ 	.word	0x00002870


	//   ....[16]....
        /*00bc*/ 	.word	0x000028e0


	//   ....[17]....
        /*00c0*/ 	.word	0x00002950


	//   ....[18]....
        /*00c4*/ 	.word	0x000029c0


	//   ....[19]....
        /*00c8*/ 	.word	0x00002a30


	//----- nvinfo : EIATTR_VRC_CTA_INIT_COUNT
	.align		4
.L_3124:
        /*00cc*/ 	.byte	0x02, 0x4a
	.zero		1
	.zero		1


	//----- nvinfo : EIATTR_EXIT_INSTR_OFFSETS
	.align		4
        /*00d0*/ 	.byte	0x04, 0x1c
        /*00d2*/ 	.short	(.L_3126 - .L_3125)


	//   ....[0]....
.L_3125:
        /*00d4*/ 	.word	0x000006b0


	//   ....[1]....
        /*00d8*/ 	.word	0x00002280


	//----- nvinfo : EIATTR_MAX_THREADS
	.align		4
.L_3126:
        /*00dc*/ 	.byte	0x04, 0x05
        /*00de*/ 	.short	(.L_3128 - .L_3127)
.L_3127:
        /*00e0*/ 	.word	0x00000080
        /*00e4*/ 	.word	0x00000001
        /*00e8*/ 	.word	0x00000001


	//----- nvinfo : EIATTR_CRS_STACK_SIZE
	.align		4
.L_3128:
        /*00ec*/ 	.byte	0x04, 0x1e
        /*00ee*/ 	.short	(.L_3130 - .L_3129)
.L_3129:
        /*00f0*/ 	.word	0x00000000


	//----- nvinfo : EIATTR_CBANK_PARAM_SIZE
	.align		4
.L_3130:
        /*00f4*/ 	.byte	0x03, 0x19
        /*00f6*/ 	.short	0x00e8


	//----- nvinfo : EIATTR_PARAM_CBANK
	.align		4
        /*00f8*/ 	.byte	0x04, 0x0a
        /*00fa*/ 	.short	(.L_3132 - .L_3131)
	.align		4
.L_3131:
        /*00fc*/ 	.word	index@(.nv.constant0._ZN10layer_norm13ln_fwd_kernelINS_13Kernel_traitsIf6__halffS2_fjLj768ELj1ELj4ELj1ELj16ENS_18Kernel_traits_baseILj768EfS2_fS2_fjLj128EEEEELb0ELb1ELb0ELb0EEEvNS_9FwdParamsE)
        /*0100*/ 	.short	0x0380
        /*0102*/ 	.short	0x00e8


	//----- nvinfo : EIATTR_SW_WAR
	.align		4
.L_3132:
        /*0104*/ 	.byte	0x04, 0x36
        /*0106*/ 	.short	(.L_3134 - .L_3133)
.L_3133:
        /*0108*/ 	.word	0x00000008
.L_3134:


//--------------------- .nv.info._ZN10layer_norm13ln_fwd_kernelINS_13Kernel_traitsIf6__halffS2_fjLj768ELj1ELj4ELj1ELj16ENS_18Kernel_traits_baseILj768EfS2_fS2_fjLj128EEEEELb0ELb1ELb0ELb1EEEvNS_9FwdParamsE --------------------------
	.section	.nv.info._ZN10layer_norm13ln_fwd_kernelINS_13Kernel_traitsIf6__halffS2_fjLj768ELj1ELj4ELj1ELj16ENS_18Kernel_traits_baseILj768EfS2_fS2_fjLj128EEEEELb0ELb1ELb0ELb1EEEvNS_9FwdParamsE,"",@"SHT_CUDA_INFO"
	.sectionflags	@""
	.align	4


	//----- nvinfo : EIATTR_CUDA_API_VERSION
	.align		4
        /*0000*/ 	.byte	0x04, 0x37
        /*0002*/ 	.short	(.L_3136 - .L_3135)
.L_3135:
        /*0004*/ 	.word	0x00000082


	//----- nvinfo : EIATTR_KPARAM_INFO
	.align		4
.L_3136:
        /*0008*/ 	.byte	0x04, 0x17
        /*000a*/ 	.short	(.L_3138 - .L_3137)
.L_3137:
        /*000c*/ 	.word	0x00000000
        /*0010*/ 	.short	0x0000
        /*0012*/ 	.short	0x0000
        /*0014*/ 	.byte	0x00, 0xf0, 0xa1, 0x03


	//----- nvinfo : EIATTR_SPARSE_MMA_MASK
	.align		4
.L_3138:
        /*0018*/ 	.byte	0x03, 0x50
        /*001a*/ 	.short	0x0000


	//----- nvinfo : EIATTR_MAXREG_COUNT
	.align		4
        /*001c*/ 	.byte	0x03, 0x1b
        /*001e*/ 	.short	0x00ff


	//----- nvinfo : EIATTR_MERCURY_ISA_VERSION
	.align		4
        /*0020*/ 	.byte	0x03, 0x5f
        /*0022*/ 	.short	0x0101


	//----- nvinfo : EIATTR_COOP_GROUP_MASK_REGIDS
	.align		4
        /*0024*/ 	.byte	0x04, 0x29
        /*0026*/ 	.short	(.L_3140 - .L_3139)


	//   ....[0]....
.L_3139:
        /*0028*/ 	.word	0xffffffff


	//   ....[1]....
        /*002c*/ 	.word	0xffffffff


	//   ....[2]....
        /*0030*/ 	.word	0xffffffff


	//   ....[3]....
        /*0034*/ 	.word	0xffffffff


	//   ....[4]....
        /*0038*/ 	.word	0xffffffff


	//   ....[5]....
        /*003c*/ 	.word	0xffffffff


	//   ....[6]....
        /*0040*/ 	.word	0xffffffff


	//   ....[7]....
        /*0044*/ 	.word	0xffffffff


	//   ....[8]....
        /*0048*/ 	.word	0xffffffff


	//   ....[9]....
        /*004c*/ 	.word	0xffffffff


	//   ....[10]....
        /*0050*/ 	.word	0x05000077


	//   ....[11]....
        /*0054*/ 	.word	0x05000077


	//   ....[12]....
        /*0058*/ 	.word	0x05000077


	//   ....[13]....
        /*005c*/ 	.word	0x05000077


	//   ....[14]....
        /*0060*/ 	.word	0x05000077


	//   ....[15]....
        /*0064*/ 	.word	0x05000077


	//   ....[16]....
        /*0068*/ 	.word	0x05000077


	//   ....[17]....
        /*006c*/ 	.word	0x05000077


	//   ....[18]....
        /*0070*/ 	.word	0x05000077


	//   ....[19]....
        /*0074*/ 	.word	0x05000077


	//----- nvinfo : EIATTR_COOP_GROUP_INSTR_OFFSETS
	.align		4
.L_3140:
        /*0078*/ 	.byte	0x04, 0x28
        /*007a*/ 	.short	(.L_3142 - .L_3141)


	//   ....[0]....
.L_3141:
        /*007c*/ 	.word	0x00001270


	//   ....[1]....
        /*0080*/ 	.word	0x00001290


	//   ....[2]....
        /*0084*/ 	.word	0x000012b0


	//   ....[3]....
        /*0088*/ 	.word	0x000012e0


	//   ....[4]....
        /*008c*/ 	.word	0x00001300


	//   ....[5]....
        /*0090*/ 	.word	0x00001630


	//   ....[6]....
        /*0094*/ 	.word	0x00001650


	//   ....[7]....
        /*0098*/ 	.word	0x00001670


	//   ....[8]....
        /*009c*/ 	.word	0x00001690


	//   ....[9]....
        /*00a0*/ 	.word	0x000016b0


	//   ....[10]....
        /*00a4*/ 	.word	0x00001df0


	//   ....[11]....
        /*00a8*/ 	.word	0x00001e90


	//   ....[12]....
        /*00ac*/ 	.word	0x00001f00


	//   ....[13]....
        /*00b0*/ 	.word	0x00001f80


	//   ....[14]....
        /*00b4*/ 	.word	0x00001ff0


	//   ....[15]....
        /*00b8*/ 	.word	0x00002360


	//   ....[16]....
        /*00bc*/ 	.word	0x000023d0


	//   ....[17]....
        /*00c0*/ 	.word	0x00002440


	//   ....[18]....
        /*00c4*/ 	.word	0x000024b0


	//   ....[19]....
        /*00c8*/ 	.word	0x00002520


	//----- nvinfo : EIATTR_VRC_CTA_INIT_COUNT
	.align		4
.L_3142:
        /*00cc*/ 	.byte	0x02, 0x4a
	.zero		1
	.zero		1


	//----- nvinfo : EIATTR_EXIT_INSTR_OFFSETS
	.align		4
        /*00d0*/ 	.byte	0x04, 0x1c
        /*00d2*/ 	.short	(.L_3144 - .L_3143)


	//   ....[0]....
.L_3143:
        /*00d4*/ 	.word	0x00000430


	//   ....[1]....
        /*00d8*/ 	.word	0x00001d80


	//----- nvinfo : EIATTR_MAX_THREADS
	.align		4
.L_3144:
        /*00dc*/ 	.byte	0x04, 0x05
        /*00de*/ 	.short	(.L_3146 - .L_3145)
.L_3145:
        /*00e0*/ 	.word	0x00000080
        /*00e4*/ 	.word	0x00000001
        /*00e8*/ 	.word	0x00000001


	//----- nvinfo : EIATTR_CRS_STACK_SIZE
	.align		4
.L_3146:
        /*00ec*/ 	.byte	0x04, 0x1e
        /*00ee*/ 	.short	(.L_3148 - .L_3147)
.L_3147:
        /*00f0*/ 	.word	0x00000000


	//----- nvinfo : EIATTR_CBANK_PARAM_SIZE
	.align		4
.L_3148:
        /*00f4*/ 	.byte	0x03, 0x19
        /*00f6*/ 	.short	0x00e8


	//----- nvinfo : EIATTR_PARAM_CBANK
	.align		4
        /*00f8*/ 	.byte	0x04, 0x0a
        /*00fa*/ 	.short	(.L_3150 - .L_3149)
	.align		4
.L_3149:
        /*00fc*/ 	.word	index@(.nv.constant0._ZN10layer_norm13ln_fwd_kernelINS_13Kernel_traitsIf6__halffS2_fjLj768ELj1ELj4ELj1ELj16ENS_18Kernel_traits_baseILj768EfS2_fS2_fjLj128EEEEELb0ELb1ELb0ELb1EEEvNS_9FwdParamsE)
        /*0100*/ 	.short	0x0380
        /*0102*/ 	.short	0x00e8


	//----- nvinfo : EIATTR_SW_WAR
	.align		4
.L_3150:
        /*0104*/ 	.byte	0x04, 0x36
        /*0106*/ 	.short	(.L_3152 - .L_3151)
.L_3151:
        /*0108*/ 	.word	0x00000008
.L_3152:


//--------------------- .nv.info._ZN10layer_norm13ln_fwd_kernelINS_13Kernel_traitsIf6__halffS2_fjLj768ELj1ELj4ELj1ELj16ENS_18Kernel_traits_baseILj768EfS2_fS2_fjLj128EEEEELb0ELb1ELb1ELb0EEEvNS_9FwdParamsE --------------------------
	.section	.nv.info._ZN10layer_norm13ln_fwd_kernelINS_13Kernel_traitsIf6__halffS2_fjLj768ELj1ELj4ELj1ELj16ENS_18Kernel_traits_baseILj768EfS2_fS2_fjLj128EEEEELb0ELb1ELb1ELb0EEEvNS_9FwdParamsE,"",@"SHT_CUDA_INFO"
	.sectionflags	@""
	.align	4


	//----- nvinfo : EIATTR_CUDA_API_VERSION
	.align		4
        /*0000*/ 	.byte	0x04, 0x37
        /*0002*/ 	.short	(.L_3154 - .L_3153)
.L_3153:
        /*0004*/ 	.word	0x00000082


	//----- nvinfo : EIATTR_KPARAM_INFO
	.align		4
.L_3154:
        /*0008*/ 	.byte	0x04, 0x17
        /*000a*/ 	.short	(.L_3156 - .L_3155)
.L_3155:
        /*000c*/ 	.word	0x00000000
        /*0010*/ 	.short	0x0000
        /*0012*/ 	.short	0x0000
        /*0014*/ 	.byte	0x00, 0xf0, 0xa1, 0x03


	//----- nvinfo : EIATTR_SPARSE_MMA_MASK
	.align		4
.L_3156:
        /*0018*/ 	.byte	0x03, 0x50
        /*001a*/ 	.short	0x0000


	//----- nvinfo : EIATTR_MAXREG_COUNT
	.align		4
        /*001c*/ 	.byte	0x03, 0x1b
        /*001e*/ 	.short	0x00ff


	//----- nvinfo : EIATTR_MERCURY_ISA_VERSION
	.align		4
        /*0020*/ 	.byte	0x03, 0x5f
        /*0022*/ 	.short	0x0101


	//----- nvinfo : EIATTR_COOP_GROUP_MASK_REGIDS
	.align		4
        /*0024*/ 	.byte	0x04, 0x29
        /*0026*/ 	.short	(.L_3158 - .L_3157)


	//   ....[0]....
.L_3157:
        /*0028*/ 	.word	0xffffffff


	//   ....[1]....
        /*002c*/ 	.word	0xffffffff


	//   ....[2]....
        /*0030*/ 	.word	0xffffffff


	//   ....[3]....
        /*0034*/ 	.word	0xffffffff


	//   ....[4]....
        /*0038*/ 	.word	0xffffffff


	//   ....[5]....
        /*003c*/ 	.word	0xffffffff


	//   ....[6]....
        /*0040*/ 	.word	0xffffffff


	//   ....[7]....
        /*0044*/ 	.word	0xffffffff


	//   ....[8]....
        /*0048*/ 	.word	0xffffffff


	//   ....[9]....
        /*004c*/ 	.word	0xffffffff


	//   ....[10]....
        /*0050*/ 	.word	0x05000076


	//   ....[11]....
        /*0054*/ 	.word	0x05000076


	//   ....[12]....
        /*0058*/ 	.word	0x05000076


	//   ....[13]....
        /*005c*/ 	.word	0x05000076


	//   ....[14]....
        /*0060*/ 	.word	0x05000076


	//   ....[15]....
        /*0064*/ 	.word	0x05000076


	//   ....[16]....
        /*0068*/ 	.word	0x05000076


	//   ....[17]....
        /*006c*/ 	.word	0x05000076


	//   ....[18]....
        /*0070*/ 	.word	0x05000076


	//   ....[19]....
        /*0074*/ 	.word	0x05000076


	//----- nvinfo : EIATTR_COOP_GROUP_INSTR_OFFSETS
	.align		4
.L_3158:
        /*0078*/ 	.byte	0x04, 0x28
        /*007a*/ 	.short	(.L_3160 - .L_3159)


	//   ....[0]....
.L_3159:
        /*007c*/ 	.word	0x00001d60


	//   ....[1]....
        /*0080*/ 	.word	0x00001d90


	//   ....[2]....
        /*0084*/ 	.word	0x00001db0


	//   ....[3]....
        /*0088*/ 	.word	0x00001dd0


	//   ....[4]....
        /*008c*/ 	.word	0x00001df0


	//   ....[5]....
        /*0090*/ 	.word	0x00002130


	//   ....[6]....
        /*0094*/ 	.word	0x00002150


	//   ....[7]....
        /*0098*/ 	.word	0x00002170


	//   ....[8]....
        /*009c*/ 	.word	0x00002190


	//   ....[9]....
        /*00a0*/ 	.word	0x000021b0


	//   ....[10]....
        /*00a4*/ 	.word	0x00002a40


	//   ....[11]....
        /*00a8*/ 	.word	0x00002ae0


	//   ....[12]....
        /*00ac*/ 	.word	0x00002b40


	//   ....[13]....
        /*00b0*/ 	.word	0x00002ba0


	//   ....[14]....
        /*00b4*/ 	.word	0x00002bf0


	//   ....[15]....
        /*00b8*/ 	.word	0x00002f80


	//   ....[16]....
        /*00bc*/ 	.word	0x00002fe0


	//   ....[17]....
        /*00c0*/ 	.word	0x00003040


	//   ....[18]....
        /*00c4*/ 	.word	0x000030a0


	//   ....[19]....
        /*00c8*/ 	.word	0x00003100


	//----- nvinfo : EIATTR_VRC_CTA_INIT_COUNT
	.align		4
.L_3160:
        /*00cc*/ 	.byte	0x02, 0x4a
	.zero		1
	.zero		1


	//----- nvinfo : EIATTR_EXIT_INSTR_OFFSETS
	.align		4
        /*00d0*/ 	.byte	0x04, 0x1c
        /*00d2*/ 	.short	(.L_3162 - .L_3161)


	//   ....[0]....
.L_3161:
        /*00d4*/ 	.word	0x000006f0


	//   ....[1]....
        /*00d8*/ 	.word	0x000029d0


	//----- nvinfo : EIATTR_MAX_THREADS
	.align		4
.L_3162:
        /*00dc*/ 	.byte	0x04, 0x05
        /*00de*/ 	.short	(.L_3164 - .L_3163)
.L_3163:
        /*00e0*/ 	.word	0x00000080
        /*00e4*/ 	.word	0x00000001
        /*00e8*/ 	.word	0x00000001


	//----- nvinfo : EIATTR_CRS_STACK_SIZE
	.align		4
.L_3164:
        /*00ec*/ 	.byte	0x04, 0x1e
        /*00ee*/ 	.short	(.L_3166 - .L_3165)
.L_3165:
        /*00f0*/ 	.word	0x00000000


	//----- nvinfo : EIATTR_CBANK_PARAM_SIZE
	.align		4
.L_3166:
        /*00f4*/ 	.byte	0x03, 0x19
        /*00f6*/ 	.short	0x00e8


	//----- nvinfo : EIATTR_PARAM_CBANK
	.align		4
        /*00f8*/ 	.byte	0x04, 0x0a
        /*00fa*/ 	.short	(.L_3168 - .L_3167)
	.align		4
.L_3167:
        /*00fc*/ 	.word	index@(.nv.constant0._ZN10layer_norm13ln_fwd_kernelINS_13Kernel_traitsIf6__halffS2_fjLj768ELj1ELj4ELj1ELj16ENS_18Kernel_traits_baseILj768EfS2_fS2_fjLj128EEEEELb0ELb1ELb1ELb0EEEvNS_9FwdParamsE)
        /*0100*/ 	.short	0x0380
        /*0102*/ 	.short	0x00e8


	//----- nvinfo : EIATTR_SW_WAR
	.align		4
.L_3168:
        /*0104*/ 	.byte	0x04, 0x36
        /*0106*/ 	.short	(.L_3170 - .L_3169)
.L_3169:
        /*0108*/ 	.word	0x00000008
.L_3170:


//--------------------- .nv.info._ZN10layer_norm13ln_fwd_kernelINS_13Kernel_traitsIf6__halffS2_fjLj768ELj1ELj4ELj1ELj16ENS_18Kernel_traits_baseILj768EfS2_fS2_fjLj128EEEEELb0ELb1ELb1ELb1EEEvNS_9FwdParamsE --------------------------
	.section	.nv.info._ZN10layer_norm13ln_fwd_kernelINS_13Kernel_traitsIf6__halffS2_fjLj768ELj1ELj4ELj1ELj16ENS_18Kernel_traits_baseILj768EfS2_fS2_fjLj128EEEEELb0ELb1ELb1ELb1EEEvNS_9FwdParamsE,"",@"SHT_CUDA_INFO"
	.sectionflags	@""
	.align	4


	//----- nvinfo : EIATTR_CUDA_API_VERSION
	.align		4
        /*0000*/ 	.byte	0x04, 0x37
        /*0002*/ 	.short	(.L_3172 - .L_3171)
.L_3171:
        /*0004*/ 	.word	0x00000082


	//----- nvinfo : EIATTR_KPARAM_INFO
	.align		4
.L_3172:
        /*0008*/ 	.byte	0x04, 0x17
        /*000a*/ 	.short	(.L_3174 - .L_3173)
.L_3173:
        /*000c*/ 	.word	0x00000000
        /*0010*/ 	.short	0x0000
        /*0012*/ 	.short	0x0000
        /*0014*/ 	.byte	0x00, 0xf0, 0xa1, 0x03


	//----- nvinfo : EIATTR_SPARSE_MMA_MASK
	.align		4
.L_3174:
        /*0018*/ 	.byte	0x03, 0x50
        /*001a*/ 	.short	0x0000


	//----- nvinfo : EIATTR_MAXREG_COUNT
	.align		4
        /*001c*/ 	.byte	0x03, 0x1b
        /*001e*/ 	.short	0x00ff


	//----- nvinfo : EIATTR_MERCURY_ISA_VERSION
	.align		4
        /*0020*/ 	.byte	0x03, 0x5f
        /*0022*/ 	.short	0x0101


	//----- nvinfo : EIATTR_COOP_GROUP_MASK_REGIDS
	.align		4
        /*0024*/ 	.byte	0x04, 0x29
        /*0026*/ 	.short	(.L_3176 - .L_3175)


	//   ....[0]....
.L_3175:
        /*0028*/ 	.word	0xffffffff


	//   ....[1]....
        /*002c*/ 	.word	0xffffffff


	//   ....[2]....
        /*0030*/ 	.word	0xffffffff


	//   ....[3]....
        /*0034*/ 	.word	0xffffffff


	//   ....[4]....
        /*0038*/ 	.word	0xffffffff


	//   ....[5]....
        /*003c*/ 	.word	0xffffffff


	//   ....[6]....
        /*0040*/ 	.word	0xffffffff


	//   ....[7]....
        /*0044*/ 	.word	0xffffffff


	//   ....[8]....
        /*0048*/ 	.word	0xffffffff


	//   ....[9]....
        /*004c*/ 	.word	0xffffffff


	//   ....[10]....
        /*0050*/ 	.word	0x05000074


	//   ....[11]....
        /*0054*/ 	.word	0x05000074


	//   ....[12]....
        /*0058*/ 	.word	0x05000074


	//   ....[13]....
        /*005c*/ 	.word	0x05000074


	//   ....[14]....
        /*0060*/ 	.word	0x05000074


	//   ....[15]....
        /*0064*/ 	.word	0x05000074


	//   ....[16]....
        /*0068*/ 	.word	0x05000074


	//   ....[17]....
        /*006c*/ 	.word	0x05000074


	//   ....[18]....
        /*0070*/ 	.word	0x05000074


	//   ....[19]....
        /*0074*/ 	.word	0x05000074


	//----- nvinfo : EIATTR_COOP_GROUP_INSTR_OFFSETS
	.align		4
.L_3176:
        /*0078*/ 	.byte	0x04, 0x28
        /*007a*/ 	.short	(.L_3178 - .L_3177)


	//   ....[0]....
.L_3177:
        /*007c*/ 	.word	0x00001910


	//   ....[1]....
        /*0080*/ 	.word	0x00001940


	//   ....[2]....
        /*0084*/ 	.word	0x00001960


	//   ....[3]....
        /*0088*/ 	.word	0x00001980


	//   ....[4]....
        /*008c*/ 	.word	0x000019a0


	//   ....[5]....
        /*0090*/ 	.word	0x00001cd0


	//   ....[6]....
        /*0094*/ 	.word	0x00001cf0


	//   ....[7]....
        /*0098*/ 	.word	0x00001d10


	//   ....[8]....
        /*009c*/ 	.word	0x00001d30


	//   ....[9]....
        /*00a0*/ 	.word	0x00001d50


	//   ....[10]....
        /*00a4*/ 	.word	0x00002550


	//   ....[11]....
        /*00a8*/ 	.word	0x00002600


	//   ....[12]....
        /*00ac*/ 	.word	0x00002670


	//   ....[13]....
        /*00b0*/ 	.word	0x000026e0


	//   ....[14]....
        /*00b4*/ 	.word	0x00002750


	//   ....[15]....
        /*00b8*/ 	.word	0x00002ae0


	//   ....[16]....
        /*00bc*/ 	.word	0x00002b50


	//   ....[17]....
        /*00c0*/ 	.word	0x00002bc0


	//   ....[18]....
        /*00c4*/ 	.word	0x00002c30


	//   ....[19]....
        /*00c8*/ 	.word	0x00002ca0


	//----- nvinfo : EIATTR_VRC_CTA_INIT_COUNT
	.align		4
.L_3178:
        /*00cc*/ 	.byte	0x02, 0x4a
	.zero		1
	.zero		1


	//----- nvinfo : EIATTR_EXIT_INSTR_OFFSETS
	.align		4
        /*00d0*/ 	.byte	0x04, 0x1c
        /*00d2*/ 	.short	(.L_3180 - .L_3179)


	//   ....[0]....
.L_3179:
        /*00d4*/ 	.word	0x00000470


	//   ....[1]....
        /*00d8*/ 	.word	0x000024e0


	//----- nvinfo : EIATTR_MAX_THREADS
	.align		4
.L_3180:
        /*00dc*/ 	.byte	0x04, 0x05
        /*00de*/ 	.short	(.L_3182 - .L_3181)
.L_3181:
        /*00e0*/ 	.word	0x00000080
        /*00e4*/ 	.word	0x00000001
        /*00e8*/ 	.word	0x00000001


	//----- nvinfo : EIATTR_CRS_STACK_SIZE
	.align		4
.L_3182:
        /*00ec*/ 	.byte	0x04, 0x1e
        /*00ee*/ 	.short	(.L_3184 - .L_3183)
.L_3183:
        /*00f0*/ 	.word	0x00000000


	//----- nvinfo : EIATTR_CBANK_PARAM_SIZE
	.align		4
.L_3184:
        /*00f4*/ 	.byte	0x03, 0x19
        /*00f6*/ 	.short	0x00e8


	//----- nvinfo : EIATTR_PARAM_CBANK
	.align		4
        /*00f8*/ 	.byte	0x04, 0x0a
        /*00fa*/ 	.short	(.L_3186 - .L_3185)
	.align		4
.L_3185:
        /*00fc*/ 	.word	index@(.nv.constant0._ZN10layer_norm13ln_fwd_kernelINS_13Kernel_traitsIf6__halffS2_fjLj768ELj1ELj4ELj1ELj16ENS_18Kernel_traits_baseILj768EfS2_fS2_fjLj128EEEEELb0ELb1ELb1ELb1EEEvNS_9FwdParamsE)
        /*0100*/ 	.short	0x0380
        /*0102*/ 	.short	0x00e8


	//----- nvinfo : EIATTR_SW_WAR
	.align		4
.L_3186:
        /*0104*/ 	.byte	0x04, 0x36
        /*0106*/ 	.short	(.L_3188 - .L_3187)
.L_3187:
        /*0108*/ 	.word	0x00000008
.L_3188:


//--------------------- .nv.info._ZN10layer_norm13ln_fwd_kernelINS_13Kernel_traitsIf6__halffS2_fjLj768ELj1ELj4ELj1ELj16ENS_18Kernel_traits_baseILj768EfS2_fS2_fjLj128EEEEELb1ELb0ELb0ELb0EEEvNS_9FwdParamsE --------------------------
	.section	.nv.info._ZN10layer_norm13ln_fwd_kernelINS_13Kernel_traitsIf6__halffS2_fjLj768ELj1ELj4ELj1ELj16ENS_18Kernel_traits_baseILj768EfS2_fS2_fjLj128EEEEELb1ELb0ELb0ELb0EEEvNS_9FwdParamsE,"",@"SHT_CUDA_INFO"
	.sectionflags	@""
	.align	4


	//----- nvinfo : EIATTR_CUDA_API_VERSION
	.align		4
        /*0000*/ 	.byte	0x04, 0x37
        /*0002*/ 	.short	(.L_3190 - .L_3189)
.L_3189:
        /*0004*/ 	.word	0x00000082


	//----- nvinfo : EIATTR_KPARAM_INFO
	.align		4
.L_3190:
        /*0008*/ 	.byte	0x04, 0x17
        /*000a*/ 	.short	(.L_3192 - .L_3191)
.L_3191:
        /*000c*/ 	.word	0x00000000
        /*0010*/ 	.short	0x0000
        /*0012*/ 	.short	0x0000
        /*0014*/ 	.byte	0x00, 0xf0, 0xa1, 0x03


	//----- nvinfo : EIATTR_SPARSE_MMA_MASK
	.align		4
.L_3192:
        /*0018*/ 	.byte	0x03, 0x50
        /*001a*/ 	.short	0x0000


	//----- nvinfo : EIATTR_MAXREG_COUNT
	.align		4
        /*001c*/ 	.byte	0x03, 0x1b
        /*001e*/ 	.short	0x00ff


	//----- nvinfo : EIATTR_MERCURY_ISA_VERSION
	.align		4
        /*0020*/ 	.byte	0x03, 0x5f
        /*0022*/ 	.short	0x0101


	//----- nvinfo : EIATTR_COOP_GROUP_MASK_REGIDS
	.align		4
        /*0024*/ 	.byte	0x04, 0x29
        /*0026*/ 	.short	(.L_3194 - .L_3193)


	//   ....[0]....
.L_3193:
        /*0028*/ 	.word	0xffffffff


	//   ....[1]....
        /*002c*/ 	.word	0xffffffff


	//   ....[2]....
        /*0030*/ 	.word	0xffffffff


	//   ....[3]....
        /*0034*/ 	.word	0xffffffff


	//   ....[4]....
        /*0038*/ 	.word	0xffffffff


	//   ....[5]....
        /*003c*/ 	.word	0xffffffff


	//   ....[6]....
        /*0040*/ 	.word	0xffffffff


	//   ....[7]....
        /*0044*/ 	.word	0xffffffff


	//   ....[8]....
        /*0048*/ 	.word	0xffffffff


	//   ....[9]....
        /*004c*/ 	.word	0xffffffff


	//   ....[10]....
        /*0050*/ 	.word	0x0500005e


	//   ....[11]....
        /*0054*/ 	.word	0x0500005e


	//   ....[12]....
        /*0058*/ 	.word	0x0500005e


	//   ....[13]....
        /*005c*/ 	.word	0x0500005e


	//   ....[14]....
        /*0060*/ 	.word	0x0500005e


	//   ....[15]....
        /*0064*/ 	.word	0x0500005e


	//   ....[16]....
        /*0068*/ 	.word	0x0500005e


	//   ....[17]....
        /*006c*/ 	.word	0x0500005e


	//   ....[18]....
        /*0070*/ 	.word	0x0500005e


	//   ....[19]....
        /*0074*/ 	.word	0x0500005e


	//----- nvinfo : EIATTR_COOP_GROUP_INSTR_OFFSETS
	.align		4
.L_3194:
        /*0078*/ 	.byte	0x04, 0x28
        /*007a*/ 	.short	(.L_3196 - .L_3195)


	//   ....[0]....
.L_3195:
        /*007c*/ 	.word	0x000106a0


	//   ....[1]....
        /*0080*/ 	.word	0x000106d0


	//   ....[2]....
        /*0084*/ 	.word	0x000106f0


	//   ....[3]....
        /*0088*/ 	.word	0x00010710


	//   ....[4]....
        /*008c*/ 	.word	0x00010730


	//   ....[5]....
        /*0090*/ 	.word	0x00010a70


	//   ....[6]....
        /*0094*/ 	.word	0x00010a90


	//   ....[7]....
        /*0098*/ 	.word	0x00010ab0


	//   ....[8]....
        /*009c*/ 	.word	0x00010ad0


	//   ....[9]....
        /*00a0*/ 	.word	0x00010af0


	//   ....[10]....
        /*00a4*/ 	.word	0x00011340


	//   ....[11]....
        /*00a8*/ 	.word	0x000113f0


	//   ....[12]....
        /*00ac*/ 	.word	0x00011460


	//   ....[13]....
        /*00b0*/ 	.word	0x000114d0


	//   ....[14]....
        /*00b4*/ 	.word	0x00011540


	//   ....[15]....
        /*00b8*/ 	.word	0x000118c0


	//   ....[16]....
        /*00bc*/ 	.word	0x00011930


	//   ....[17]....
        /*00c0*/ 	.word	0x000119a0


	//   ....[18]....
        /*00c4*/ 	.word	0x00011a10


	//   ....[19]....
        /*00c8*/ 	.word	0x00011a80


	//----- nvinfo : EIATTR_VRC_CTA_INIT_COUNT
	.align		4
.L_3196:
        /*00cc*/ 	.byte	0x02, 0x4a
	.zero		1
	.zero		1


	//----- nvinfo : EIATTR_EXIT_INSTR_OFFSETS
	.align		4
        /*00d0*/ 	.byte	0x04, 0x1c
        /*00d2*/ 	.short	(.L_3198 - .L_3197)


	//   ....[0]....
.L_3197:
        /*00d4*/ 	.word	0x00000770


	//   ....[1]....
        /*00d8*/ 	.word	0x000112d0


	//----- nvinfo : EIATTR_INDIRECT_BRANCH_TARGETS
	.align		4
.L_3198:
        /*00dc*/ 	.byte	0x04, 0x34
        /*00de*/ 	.short	(.L_3200 - .L_3199)


	//   ....[0]....
.L_3199:
        /*00e0*/ 	.word	.L_x_28654@srel
        /*00e4*/ 	.short	0x0
        /*00e6*/ 	.short	0x0
        /*00e8*/ 	.word	0x3
        /*00ec*/ 	.word	.L_x_28655@srel
        /*00f0*/ 	.word	.L_x_28656@srel
        /*00f4*/ 	.word	.L_x_28657@srel


	//----- nvinfo : EIATTR_MAX_THREADS
	.align		4
.L_3200:
        /*00f8*/ 	.byte	0x04, 0x05
        /*00fa*/ 	.short	(.L_3202 - .L_3201)
.L_3201:
        /*00fc*/ 	.word	0x00000080
        /*0100*/ 	.word	0x00000001
        /*0104*/ 	.word	0x00000001


	//----- nvinfo : EIATTR_CRS_STACK_SIZE
	.align		4
.L_3202:
        /*0108*/ 	.byte	0x04, 0x1e
        /*010a*/ 	.short	(.L_3204 - .L_3203)
.L_3203:
        /*010c*/ 	.word	0x00000000


	//----- nvinfo : EIATTR_CBANK_PARAM_SIZE
	.align		4
.L_3204:
        /*0110*/ 	.byte	0x03, 0x19
        /*0112*/ 	.short	0x00e8


	//----- nvinfo : EIATTR_PARAM_CBANK
	.align		4
        /*0114*/ 	.byte	0x04, 0x0a
        /*0116*/ 	.short	(.L_3206 - .L_3205)
	.align		4
.L_3205:
        /*0118*/ 	.word	index@(.nv.constant0._ZN10layer_norm13ln_fwd_kernelINS_13Kernel_traitsIf6__halffS2_fjLj768ELj1ELj4ELj1ELj16ENS_18Kernel_traits_baseILj768EfS2_fS2_fjLj128EEEEELb1ELb0ELb0ELb0EEEvNS_9FwdParamsE)
        /*011c*/ 	.short	0x0380
        /*011e*/ 	.short	0x00e8


	//----- nvinfo : EIATTR_SW_WAR
	.align		4
.L_3206:
        /*0120*/ 	.byte	0x04, 0x36
        /*0122*/ 	.short	(.L_3208 - .L_3207)
.L_3207:
        /*0124*/ 	.word	0x00000008
.L_3208:


//--------------------- .nv.info._ZN10layer_norm13ln_fwd_kernelINS_13Kernel_traitsIf6__halffS2_fjLj768ELj1ELj4ELj1ELj16ENS_18Kernel_traits_baseILj768EfS2_fS2_fjLj128EEEEELb1ELb0ELb0ELb1EEEvNS_9FwdParamsE --------------------------
	.section	.nv.info._ZN10layer_norm13ln_fwd_kernelINS_13Kernel_traitsIf6__halffS2_fjLj768ELj1ELj4ELj1ELj16ENS_18Kernel_traits_baseILj768EfS2_fS2_fjLj128EEEEELb1ELb0ELb0ELb1EEEvNS_9FwdParamsE,"",@"SHT_CUDA_INFO"
	.sectionflags	@""
	.align	4


	//----- nvinfo : EIATTR_CUDA_API_VERSION
	.align		4
        /*0000*/ 	.byte	0x04, 0x37
        /*0002*/ 	.short	(.L_3210 - .L_3209)
.L_3209:
        /*0004*/ 	.word	0x00000082


	//----- nvinfo : EIATTR_KPARAM_INFO
	.align		4
.L_3210:
        /*0008*/ 	.byte	0x04, 0x17
        /*000a*/ 	.short	(.L_3212 - .L_3211)
.L_3211:
        /*000c*/ 	.word	0x00000000
        /*0010*/ 	.short	0x0000
        /*0012*/ 	.short	0x0000
        /*0014*/ 	.byte	0x00, 0xf0, 0xa1, 0x03


	//----- nvinfo : EIATTR_SPARSE_MMA_MASK
	.align		4
.L_3212:
        /*0018*/ 	.byte	0x03, 0x50
        /*001a*/ 	.short	0x0000


	//----- nvinfo : EIATTR_MAXREG_COUNT
	.align		4
        /*001c*/ 	.byte	0x03, 0x1b
        /*001e*/ 	.short	0x00ff


	//----- nvinfo : EIATTR_MERCURY_ISA_VERSION
	.align		4
        /*0020*/ 	.byte	0x03, 0x5f
        /*0022*/ 	.short	0x0101


	//----- nvinfo : EIATTR_COOP_GROUP_MASK_REGIDS
	.align		4
        /*0024*/ 	.byte	0x04, 0x29
        /*0026*/ 	.short	(.L_3214 - .L_3213)


	//   ....[0]....
.L_3213:
        /*0028*/ 	.word	0xffffffff


	//   ....[1]....
        /*002c*/ 	.word	0xffffffff


	//   ....[2]....
        /*0030*/ 	.word	0xffffffff


	//   ....[3]....
        /*0034*/ 	.word	0xffffffff


	//   ....[4]....
        /*0038*/ 	.word	0xffffffff


	//   ....[5]....
        /*003c*/ 	.word	0xffffffff


	//   ....[6]....
        /*0040*/ 	.word	0xffffffff


	//   ....[7]....
        /*0044*/ 	.word	0xffffffff


	//   ....[8]....
        /*0048*/ 	.word	0xffffffff


	//   ....[9]....
        /*004c*/ 	.word	0xffffffff


	//   ....[10]....
        /*0050*/ 	.word	0x0500005b


	//   ....[11]....
        /*0054*/ 	.word	0x0500005b


	//   ....[12]....
        /*0058*/ 	.word	0x0500005b


	//   ....[13]....
        /*005c*/ 	.word	0x0500005b


	//   ....[14]....
        /*0060*/ 	.word	0x0500005b


	//   ....[15]....
        /*0064*/ 	.word	0x0500005b


	//   ....[16]....
        /*0068*/ 	.word	0x0500005b


	//   ....[17]....
        /*006c*/ 	.word	0x0500005b


	//   ....[18]....
        /*0070*/ 	.word	0x0500005b


	//   ....[19]....
        /*0074*/ 	.word	0x0500005b


	//----- nvinfo : EIATTR_COOP_GROUP_INSTR_OFFSETS
	.align		4
.L_3214:
        /*0078*/ 	.byte	0x04, 0x28
        /*007a*/ 	.short	(.L_3216 - .L_3215)


	//   ....[0]....
.L_3215:
        /*007c*/ 	.word	0x00010200


	//   ....[1]....
        /*0080*/ 	.word	0x00010220


	//   ....[2]....
        /*0084*/ 	.word	0x00010240


	//   ....[3]....
        /*0088*/ 	.word	0x00010260


	//   ....[4]....
        /*008c*/ 	.word	0x00010290


	//   ....[5]....
        /*0090*/ 	.word	0x000105c0


	//   ....[6]....
        /*0094*/ 	.word	0x000105e0


	//   ....[7]....
        /*0098*/ 	.word	0x00010600


	//   ....[8]....
        /*009c*/ 	.word	0x00010620


	//   ....[9]....
        /*00a0*/ 	.word	0x00010640


	//   ....[10]....
        /*00a4*/ 	.word	0x00010db0


	//   ....[11]....
        /*00a8*/ 	.word	0x00010e50


	//   ....[12]....
        /*00ac*/ 	.word	0x00010ec0


	//   ....[13]....
        /*00b0*/ 	.word	0x00010f30


	//   ....[14]....
        /*00b4*/ 	.word	0x00010fb0


	//   ....[15]....
        /*00b8*/ 	.word	0x00011320


	//   ....[16]....
        /*00bc*/ 	.word	0x00011390


	//   ....[17]....
        /*00c0*/ 	.word	0x00011400


	//   ....[18]....
        /*00c4*/ 	.word	0x00011470


	//   ....[19]....
        /*00c8*/ 	.word	0x000114e0


	//----- nvinfo : EIATTR_VRC_CTA_INIT_COUNT
	.align		4
.L_3216:
        /*00cc*/ 	.byte	0x02, 0x4a
	.zero		1
	.zero		1


	//----- nvinfo : EIATTR_EXIT_INSTR_OFFSETS
	.align		4
        /*00d0*/ 	.byte	0x04, 0x1c
        /*00d2*/ 	.short	(.L_3218 - .L_3217)


	//   ....[0]....
.L_3217:
        /*00d4*/ 	.word	0x00000550


	//   ....[1]....
        /*00d8*/ 	.word	0x00010d40


	//----- nvinfo : EIATTR_INDIRECT_BRANCH_TARGETS
	.align		4
.L_3218:
        /*00dc*/ 	.byte	0x04, 0x34
        /*00de*/ 	.short	(.L_3220 - .L_3219)


	//   ....[0]....
.L_3219:
        /*00e0*/ 	.word	.L_x_28658@srel
        /*00e4*/ 	.short	0x0
        /*00e6*/ 	.short	0x0
        /*00e8*/ 	.word	0x3
        /*00ec*/ 	.word	.L_x_28659@srel
        /*00f0*/ 	.word	.L_x_28660@srel
        /*00f4*/ 	.word	.L_x_28661@srel


	//----- nvinfo : EIATTR_MAX_THREADS
	.align		4
.L_3220:
        /*00f8*/ 	.byte	0x04, 0x05
        /*00fa*/ 	.short	(.L_3222 - .L_3221)
.L_3221:
        /*00fc*/ 	.word	0x00000080
        /*0100*/ 	.word	0x00000001
        /*0104*/ 	.word	0x00000001


	//----- nvinfo : EIATTR_CRS_STACK_SIZE
	.align		4
.L_3222:
        /*0108*/ 	.byte	0x04, 0x1e
        /*010a*/ 	.short	(.L_3224 - .L_3223)
.L_3223:
        /*010c*/ 	.word	0x00000000


	//----- nvinfo : EIATTR_CBANK_PARAM_SIZE
	.align		4
.L_3224:
        /*0110*/ 	.byte	0x03, 0x19
        /*0112*/ 	.short	0x00e8


	//----- nvinfo : EIATTR_PARAM_CBANK
	.align		4
        /*0114*/ 	.byte	0x04, 0x0a
        /*0116*/ 	.short	(.L_3226 - .L_3225)
	.align		4
.L_3225:
        /*0118*/ 	.word	index@(.nv.constant0._ZN10layer_norm13ln_fwd_kernelINS_13Kernel_traitsIf6__halffS2_fjLj768ELj1ELj4ELj1ELj16ENS_18Kernel_traits_baseILj768EfS2_fS2_fjLj128EEEEELb1ELb0ELb0ELb1EEEvNS_9FwdParamsE)
        /*011c*/ 	.short	0x0380
        /*011e*/ 	.short	0x00e8


	//----- nvinfo : EIATTR_SW_WAR
	.align		4
.L_3226:
        /*0120*/ 	.byte	0x04, 0x36
        /*0122*/ 	.short	(.L_3228 - .L_3227)
.L_3227:
        /*0124*/ 	.word	0x00000008
.L_3228:


//--------------------- .nv.info._ZN10layer_norm13ln_fwd_kernelINS_13Kernel_traitsIf6__halffS2_fjLj768ELj1ELj4ELj1ELj16ENS_18Kernel_traits_baseILj768EfS2_fS2_fjLj128EEEEELb1ELb0ELb1ELb0EEEvNS_9FwdParamsE --------------------------
	.section	.nv.info._ZN10layer_norm13ln_fwd_kernelINS_13Kernel_traitsIf6__halffS2_fjLj768ELj1ELj4ELj1ELj16ENS_18Kernel_traits_baseILj768EfS2_fS2_fjLj128EEEEELb1ELb0ELb1ELb0EEEvNS_9FwdParamsE,"",@"SHT_CUDA_INFO"
	.sectionflags	@""
	.align	4


	//----- nvinfo : EIATTR_CUDA_API_VERSION
	.align		4
        /*0000*/ 	.byte	0x04, 0x37
        /*0002*/ 	.short	(.L_3230 - .L_3229)
.L_3229:
        /*0004*/ 	.word	0x00000082


	//----- nvinfo : EIATTR_KPARAM_INFO
	.align		4
.L_3230:
        /*0008*/ 	.byte	0x04, 0x17
        /*000a*/ 	.short	(.L_3232 - .L_3231)
.L_3231:
        /*000c*/ 	.word	0x00000000
        /*0010*/ 	.short	0x0000
        /*0012*/ 	.short	0x0000
        /*0014*/ 	.byte	0x00, 0xf0, 0xa1, 0x03


	//----- nvinfo : EIATTR_SPARSE_MMA_MASK
	.align		4
.L_3232:
        /*0018*/ 	.byte	0x03, 0x50
        /*001a*/ 	.short	0x0000


	//----- nvinfo : EIATTR_MAXREG_COUNT
	.align		4
        /*001c*/ 	.byte	0x03, 0x1b
        /*001e*/ 	.short	0x00ff


	//----- nvinfo : EIATTR_MERCURY_ISA_VERSION
	.align		4
        /*0020*/ 	.byte	0x03, 0x5f
        /*0022*/ 	.short	0x0101


	//----- nvinfo : EIATTR_COOP_GROUP_MASK_REGIDS
	.align		4
        /*0024*/ 	.byte	0x04, 0x29
        /*0026*/ 	.short	(.L_3234 - .L_3233)


	//   ....[0]....
.L_3233:
        /*0028*/ 	.word	0xffffffff


	//   ....[1]....
        /*002c*/ 	.word	0xffffffff


	//   ....[2]....
        /*0030*/ 	.word	0xffffffff


	//   ....[3]....
        /*0034*/ 	.word	0xffffffff


	//   ....[4]....
        /*0038*/ 	.word	0xffffffff


	//   ....[5]....
        /*003c*/ 	.word	0xffffffff


	//   ....[6]....
        /*0040*/ 	.word	0xffffffff


	//   ....[7]....
        /*0044*/ 	.word	0xffffffff


	//   ....[8]....
        /*0048*/ 	.word	0xffffffff


	//   ....[9]....
        /*004c*/ 	.word	0xffffffff


	//   ....[10]....
        /*0050*/ 	.word	0x0500006c


	//   ....[11]....
        /*0054*/ 	.word	0x0500006c


	//   ....[12]....
        /*0058*/ 	.word	0x0500006c


	//   ....[13]....
        /*005c*/ 	.word	0x0500006c


	//   ....[14]....
        /*0060*/ 	.word	0x0500006c


	//   ....[15]....
        /*0064*/ 	.word	0x0500006c


	//   ....[16]....
        /*0068*/ 	.word	0x0500006c


	//   ....[17]....
        /*006c*/ 	.word	0x0500006c


	//   ....[18]....
        /*0070*/ 	.word	0x0500006c


	//   ....[19]....
        /*0074*/ 	.word	0x0500006c


	//----- nvinfo : EIATTR_COOP_GROUP_INSTR_OFFSETS
	.align		4
.L_3234:
        /*0078*/ 	.byte	0x04, 0x28
        /*007a*/ 	.short	(.L_3236 - .L_3235)


	//   ....[0]....
.L_3235:
        /*007c*/ 	.word	0x00012750


	//   ....[1]....
        /*0080*/ 	.word	0x00012770


	//   ....[2]....
        /*0084*/ 	.word	0x00012790


	//   ....[3]....
        /*0088*/ 	.word	0x000127c0


	//   ....[4]....
        /*008c*/ 	.word	0x000127e0


	//   ....[5]....
        /*0090*/ 	.word	0x00012b20


	//   ....[6]....
        /*0094*/ 	.word	0x00012b40


	//   ....[7]....
        /*0098*/ 	.word	0x00012b60


	//   ....[8]....
        /*009c*/ 	.word	0x00012b80


	//   ....[9]....
        /*00a0*/ 	.word	0x00012ba0


	//   ....[10]....
        /*00a4*/ 	.word	0x00013450


	//   ....[11]....
        /*00a8*/ 	.word	0x000134f0


	//   ....[12]....
        /*00ac*/ 	.word	0x00013560


	//   ....[13]....
        /*00b0*/ 	.word	0x000135e0


	//   ....[14]....
        /*00b4*/ 	.word	0x00013650


	//   ....[15]....
        /*00b8*/ 	.word	0x000139e0


	//   ....[16]....
        /*00bc*/ 	.word	0x00013a50


	//   ....[17]....
        /*00c0*/ 	.word	0x00013ac0


	//   ....[18]....
        /*00c4*/ 	.word	0x00013b30


	//   ....[19]....
        /*00c8*/ 	.word	0x00013ba0


	//----- nvinfo : EIATTR_VRC_CTA_INIT_COUNT
	.align		4
.L_3236:
        /*00cc*/ 	.byte	0x02, 0x4a
	.zero		1
	.zero		1


	//----- nvinfo : EIATTR_EXIT_INSTR_OFFSETS
	.align		4
        /*00d0*/ 	.byte	0x04, 0x1c
        /*00d2*/ 	.short	(.L_3238 - .L_3237)


	//   ....[0]....
.L_3237:
        /*00d4*/ 	.word	0x00000770


	//   ....[1]....
        /*00d8*/ 	.word	0x000133e0


	//----- nvinfo : EIATTR_MAX_THREADS
	.align		4
.L_3238:
        /*00dc*/ 	.byte	0x04, 0x05
        /*00de*/ 	.short	(.L_3240 - .L_3239)
.L_3239:
        /*00e0*/ 	.word	0x00000080
        /*00e4*/ 	.word	0x00000001
        /*00e8*/ 	.word	0x00000001


	//----- nvinfo : EIATTR_CRS_STACK_SIZE
	.align		4
.L_3240:
        /*00ec*/ 	.byte	0x04, 0x1e
        /*00ee*/ 	.short	(.L_3242 - .L_3241)
.L_3241:
        /*00f0*/ 	.word	0x00000000


	//----- nvinfo : EIATTR_CBANK_PARAM_SIZE
	.align		4
.L_3242:
        /*00f4*/ 	.byte	0x03, 0x19
        /*00f6*/ 	.short	0x00e8


	//----- nvinfo : EIATTR_PARAM_CBANK
	.align		4
        /*00f8*/ 	.byte	0x04, 0x0a
        /*00fa*/ 	.short	(.L_3244 - .L_3243)
	.align		4
.L_3243:
        /*00fc*/ 	.word	index@(.nv.constant0._ZN10layer_norm13ln_fwd_kernelINS_13Kernel_traitsIf6__halffS2_fjLj768ELj1ELj4ELj1ELj16ENS_18Kernel_traits_baseILj768EfS2_fS2_fjLj128EEEEELb1ELb0ELb1ELb0EEEvNS_9FwdParamsE)
        /*0100*/ 	.short	0x0380
        /*0102*/ 	.short	0x00e8


	//----- nvinfo : EIATTR_SW_WAR
	.align		4
.L_3244:
        /*0104*/ 	.byte	0x04, 0x36
        /*0106*/ 	.short	(.L_3246 - .L_3245)
.L_3245:
        /*0108*/ 	.word	0x00000008
.L_3246:


//--------------------- .nv.info._ZN10layer_norm13ln_fwd_kernelINS_13Kernel_traitsIf6__halffS2_fjLj768ELj1ELj4ELj1ELj16ENS_18Kernel_traits_baseILj768EfS2_fS2_fjLj128EEEEELb1ELb0ELb1ELb1EEEvNS_9FwdParamsE --------------------------
	.section	.nv.info._ZN10layer_norm13ln_fwd_kernelINS_13Kernel_traitsIf6__halffS2_fjLj768ELj1ELj4ELj1ELj16ENS_18Kernel_traits_baseILj768EfS2_fS2_fjLj128EEEEELb1ELb0ELb1ELb1EEEvNS_9FwdParamsE,"",@"SHT_CUDA_INFO"
	.sectionflags	@""
	.align	4


	//----- nvinfo : EIATTR_CUDA_API_VERSION
	.align		4
        /*0000*/ 	.byte	0x04, 0x37
        /*0002*/ 	.short	(.L_3248 - .L_3247)
.L_3247:
        /*0004*/ 	.word	0x00000082


	//----- nvinfo : EIATTR_KPARAM_INFO
	.align		4
.L_3248:
        /*0008*/ 	.byte	0x04, 0x17
        /*000a*/ 	.short	(.L_3250 - .L_3249)
.L_3249:
        /*000c*/ 	.word	0x00000000
        /*0010*/ 	.short	0x0000
        /*0012*/ 	.short	0x0000
        /*0014*/ 	.byte	0x00, 0xf0, 0xa1, 0x03


	//----- nvinfo : EIATTR_SPARSE_MMA_MASK
	.align		4
.L_3250:
        /*0018*/ 	.byte	0x03, 0x50
        /*001a*/ 	.short	0x0000


	//----- nvinfo : EIATTR_MAXREG_COUNT
	.align		4
        /*001c*/ 	.byte	0x03, 0x1b
        /*001e*/ 	.short	0x00ff


	//----- nvinfo : EIATTR_MERCURY_ISA_VERSION
	.align		4
        /*0020*/ 	.byte	0x03, 0x5f
        /*0022*/ 	.short	0x0101


	//----- nvinfo : EIATTR_COOP_GROUP_MASK_REGIDS
	.align		4
        /*0024*/ 	.byte	0x04, 0x29
        /*0026*/ 	.short	(.L_3252 - .L_3251)


	//   ....[0]....
.L_3251:
        /*0028*/ 	.word	0xffffffff


	//   ....[1]....
        /*002c*/ 	.word	0xffffffff


	//   ....[2]....
        /*0030*/ 	.word	0xffffffff


	//   ....[3]....
        /*0034*/ 	.word	0xffffffff


	//   ....[4]....
        /*0038*/ 	.word	0xffffffff


	//   ....[5]....
        /*003c*/ 	.word	0xffffffff


	//   ....[6]....
        /*0040*/ 	.word	0xffffffff


	//   ....[7]....
        /*0044*/ 	.word	0xffffffff


	//   ....[8]....
        /*0048*/ 	.word	0xffffffff


	//   ....[9]....
        /*004c*/ 	.word	0xffffffff


	//   ....[10]....
        /*0050*/ 	.word	0x0500006a


	//   ....[11]....
        /*0054*/ 	.word	0x0500006a


	//   ....[12]....
        /*0058*/ 	.word	0x0500006a


	//   ....[13]....
        /*005c*/ 	.word	0x0500006a


	//   ....[14]....
        /*0060*/ 	.word	0x0500006a


	//   ....[15]....
        /*0064*/ 	.word	0x0500006a


	//   ....[16]....
        /*0068*/ 	.word	0x0500006a


	//   ....[17]....
        /*006c*/ 	.word	0x0500006a


	//   ....[18]....
        /*0070*/ 	.word	0x0500006a


	//   ....[19]....
        /*0074*/ 	.word	0x0500006a


	//----- nvinfo : EIATTR_COOP_GROUP_INSTR_OFFSETS
	.align		4
.L_3252:
        /*0078*/ 	.byte	0x04, 0x28
        /*007a*/ 	.short	(.L_3254 - .L_3253)


	//   ....[0]....
.L_3253:
        /*007c*/ 	.word	0x000119a0


	//   ....[1]....
        /*0080*/ 	.word	0x000119c0


	//   ....[2]....
        /*0084*/ 	.word	0x000119e0


	//   ....[3]....
        /*0088*/ 	.word	0x00011a10


	//   ....[4]....
        /*008c*/ 	.word	0x00011a30


	//   ....[5]....
        /*0090*/ 	.word	0x00011d60


	//   ....[6]....
        /*0094*/ 	.word	0x00011d80


	//   ....[7]....
        /*0098*/ 	.word	0x00011da0


	//   ....[8]....
        /*009c*/ 	.word	0x00011dc0


	//   ....[9]....
        /*00a0*/ 	.word	0x00011de0


	//   ....[10]....
        /*00a4*/ 	.word	0x00012600


	//   ....[11]....
        /*00a8*/ 	.word	0x000126a0


	//   ....[12]....
        /*00ac*/ 	.word	0x00012710


	//   ....[13]....
        /*00b0*/ 	.word	0x00012790


	//   ....[14]....
        /*00b4*/ 	.word	0x00012800


	//   ....[15]....
        /*00b8*/ 	.word	0x00012b80


	//   ....[16]....
        /*00bc*/ 	.word	0x00012bf0


	//   ....[17]....
        /*00c0*/ 	.word	0x00012c60


	//   ....[18]....
        /*00c4*/ 	.word	0x00012cd0


	//   ....[19]....
        /*00c8*/ 	.word	0x00012d40


	//----- nvinfo : EIATTR_VRC_CTA_INIT_COUNT
	.align		4
.L_3254:
        /*00cc*/ 	.byte	0x02, 0x4a
	.zero		1
	.zero		1


	//----- nvinfo : EIATTR_EXIT_INSTR_OFFSETS
	.align		4
        /*00d0*/ 	.byte	0x04, 0x1c
        /*00d2*/ 	.short	(.L_3256 - .L_3255)


	//   ....[0]....
.L_3255:
        /*00d4*/ 	.word	0x00000560


	//   ....[1]....
        /*00d8*/ 	.word	0x00012590


	//----- nvinfo : EIATTR_MAX_THREADS
	.align		4
.L_3256:
        /*00dc*/ 	.byte	0x04, 0x05
        /*00de*/ 	.short	(.L_3258 - .L_3257)
.L_3257:
        /*00e0*/ 	.word	0x00000080
        /*00e4*/ 	.word	0x00000001
        /*00e8*/ 	.word	0x00000001


	//----- nvinfo : EIATTR_CRS_STACK_SIZE
	.align		4
.L_3258:
        /*00ec*/ 	.byte	0x04, 0x1e
        /*00ee*/ 	.short	(.L_3260 - .L_3259)
.L_3259:
        /*00f0*/ 	.word	0x00000000


	//----- nvinfo : EIATTR_CBANK_PARAM_SIZE
	.align		4
.L_3260:
        /*00f4*/ 	.byte	0x03, 0x19
        /*00f6*/ 	.short	0x00e8


	//----- nvinfo : EIATTR_PARAM_CBANK
	.align		4
        /*00f8*/ 	.byte	0x04, 0x0a
        /*00fa*/ 	.short	(.L_3262 - .L_3261)
	.align		4
.L_3261:
        /*00fc*/ 	.word	index@(.nv.constant0._ZN10layer_norm13ln_fwd_kernelINS_13Kernel_traitsIf6__halffS2_fjLj768ELj1ELj4ELj1ELj16ENS_18Kernel_traits_baseILj768EfS2_fS2_fjLj128EEEEELb1ELb0ELb1ELb1EEEvNS_9FwdParamsE)
        /*0100*/ 	.short	0x0380
        /*0102*/ 	.short	0x00e8


	//----- nvinfo : EIATTR_SW_WAR
	.align		4
.L_3262:
        /*0104*/ 	.byte	0x04, 0x36
        /*0106*/ 	.short	(.L_3264 - .L_3263)
.L_3263:
        /*0108*/ 	.word	0x00000008
.L_3264:


//--------------------- .nv.info._ZN10layer_norm13ln_fwd_kernelINS_13Kernel_traitsIf6__halffS2_fjLj768ELj1ELj4ELj1ELj16ENS_18Kernel_traits_baseILj768EfS2_fS2_fjLj128EEEEELb1ELb1ELb0ELb0EEEvNS_9FwdParamsE --------------------------
	.section	.nv.info._ZN10layer_norm13ln_fwd_kernelINS_13Kernel_traitsIf6__halffS2_fjLj768ELj1ELj4ELj1ELj16ENS_18Kernel_traits_baseILj768EfS2_fS2_fjLj128EEEEELb1ELb1ELb0ELb0EEEvNS_9FwdParamsE,"",@"SHT_CUDA_INFO"
	.sectionflags	@""
	.align	4


	//----- nvinfo : EIATTR_CUDA_API_VERSION
	.align		4
        /*0000*/ 	.byte	0x04, 0x37
        /*0002*/ 	.short	(.L_3266 - .L_3265)
.L_3265:
        /*0004*/ 	.word	0x00000082


	//----- nvinfo : EIATTR_KPARAM_INFO
	.align		4
.L_3266:
        /*0008*/ 	.byte	0x04, 0x17
        /*000a*/ 	.short	(.L_3268 - .L_3267)
.L_3267:
        /*000c*/ 	.word	0x00000000
        /*0010*/ 	.short	0x0000
        /*0012*/ 	.short	0x0000
        /*0014*/ 	.byte	0x00, 0xf0, 0xa1, 0x03


	//----- nvinfo : EIATTR_SPARSE_MMA_MASK
	.align		4
.L_3268:
        /*0018*/ 	.byte	0x03, 0x50
        /*001a*/ 	.short	0x0000


	//----- nvinfo : EIATTR_MAXREG_COUNT
	.align		4
        /*001c*/ 	.byte	0x03, 0x1b
        /*001e*/ 	.short	0x00ff


	//----- nvinfo : EIATTR_MERCURY_ISA_VERSION
	.align		4
        /*0020*/ 	.byte	0x03, 0x5f
        /*0022*/ 	.short	0x0101


	//----- nvinfo : EIATTR_COOP_GROUP_MASK_REGIDS
	.align		4
        /*0024*/ 	.byte	0x04, 0x29
        /*0026*/ 	.short	(.L_3270 - .L_3269)


	//   ....[0]....
.L_3269:
        /*0028*/ 	.word	0xffffffff


	//   ....[1]....
        /*002c*/ 	.word	0xffffffff


	//   ....[2]....
        /*0030*/ 	.word	0xffffffff


	//   ....[3]....
        /*0034*/ 	.word	0xffffffff


	//   ....[4]....
        /*0038*/ 	.word	0xffffffff


	//   ....[5]....
        /*003c*/ 	.word	0xffffffff


	//   ....[6]....
        /*0040*/ 	.word	0xffffffff


	//   ....[7]....
        /*0044*/ 	.word	0xffffffff


	//   ....[8]....
        /*0048*/ 	.word	0xffffffff


	//   ....[9]....
        /*004c*/ 	.word	0xffffffff


	//   ....[10]....
        /*0050*/ 	.word	0x0500007e


	//   ....[11]....
        /*0054*/ 	.word	0x0500007e


	//   ....[12]....
        /*0058*/ 	.word	0x0500007e


	//   ....[13]....
        /*005c*/ 	.word	0x0500007e


	//   ....[14]....
        /*0060*/ 	.word	0x0500007e


	//   ....[15]....
        /*0064*/ 	.word	0x0500007e


	//   ....[16]....
        /*0068*/ 	.word	0x0500007e


	//   ....[17]....
        /*006c*/ 	.word	0x0500007e


	//   ....[18]....
        /*0070*/ 	.word	0x0500007e


	//   ....[19]....
        /*0074*/ 	.word	0x0500007e


	//----- nvinfo : EIATTR_COOP_GROUP_INSTR_OFFSETS
	.align		4
.L_3270:
        /*0078*/ 	.byte	0x04, 0x28
        /*007a*/ 	.short	(.L_3272 - .L_3271)


	//   ....[0]....
.L_3271:
        /*007c*/ 	.word	0x00010860


	//   ....[1]....
        /*0080*/ 	.word	0x00010880


	//   ....[2]....
        /*0084*/ 	.word	0x000108a0


	//   ....[3]....
        /*0088*/ 	.word	0x000108d0


	//   ....[4]....
        /*008c*/ 	.word	0x000108f0


	//   ....[5]....
        /*0090*/ 	.word	0x00010c30


	//   ....[6]....
        /*0094*/ 	.word	0x00010c50


	//   ....[7]....
        /*0098*/ 	.word	0x00010c70


	//   ....[8]....
        /*009c*/ 	.word	0x00010c90


	//   ....[9]....
        /*00a0*/ 	.word	0x00010cb0


	//   ....[10]....
        /*00a4*/ 	.word	0x00011500


	//   ....[11]....
        /*00a8*/ 	.word	0x000115a0


	//   ....[12]....
        /*00ac*/ 	.word	0x00011610


	//   ....[13]....
        /*00b0*/ 	.word	0x00011690


	//   ....[14]....
        /*00b4*/ 	.word	0x00011700


	//   ....[15]....
        /*00b8*/ 	.word	0x00011a90


	//   ....[16]....
        /*00bc*/ 	.word	0x00011b00


	//   ....[17]....
        /*00c0*/ 	.word	0x00011b70


	//   ....[18]....
        /*00c4*/ 	.word	0x00011be0


	//   ....[19]....
        /*00c8*/ 	.word	0x00011c50


	//----- nvinfo : EIATTR_VRC_CTA_INIT_COUNT
	.align		4
.L_3272:
        /*00cc*/ 	.byte	0x02, 0x4a
	.zero		1
	.zero		1


	//----- nvinfo : EIATTR_EXIT_INSTR_OFFSETS
	.align		4
        /*00d0*/ 	.byte	0x04, 0x1c
        /*00d2*/ 	.short	(.L_3274 - .L_3273)


	//   ....[0]....
.L_3273:
        /*00d4*/ 	.word	0x00000910


	//   ....[1]....
        /*00d8*/ 	.word	0x00011490


	//----- nvinfo : EIATTR_INDIRECT_BRANCH_TARGETS
	.align		4
.L_3274:
        /*00dc*/ 	.byte	0x04, 0x34
        /*00de*/ 	.short	(.L_3276 - .L_3275)


	//   ....[0]....
.L_3275:
        /*00e0*/ 	.word	.L_x_28662@srel
        /*00e4*/ 	.short	0x0
        /*00e6*/ 	.short	0x0
        /*00e8*/ 	.word	0x3
        /*00ec*/ 	.word	.L_x_28663@srel
        /*00f0*/ 	.word	.L_x_28664@srel
        /*00f4*/ 	.word	.L_x_28665@srel


	//----- nvinfo : EIATTR_MAX_THREADS
	.align		4
.L_3276:
        /*00f8*/ 	.byte	0x04, 0x05
        /*00fa*/ 	.short	(.L_3278 - .L_3277)
.L_3277:
        /*00fc*/ 	.word	0x00000080
        /*0100*/ 	.word	0x00000001
        /*0104*/ 	.word	0x00000001


	//----- nvinfo : EIATTR_CRS_STACK_SIZE
	.align		4
.L_3278:
        /*0108*/ 	.byte	0x04, 0x1e
        /*010a*/ 	.short	(.L_3280 - .L_3279)
.L_3279:
        /*010c*/ 	.word	0x00000000


	//----- nvinfo : EIATTR_CBANK_PARAM_SIZE
	.align		4
.L_3280:
        /*0110*/ 	.byte	0x03, 0x19
        /*0112*/ 	.short	0x00e8


	//----- nvinfo : EIATTR_PARAM_CBANK
	.align		4
        /*0114*/ 	.byte	0x04, 0x0a
        /*0116*/ 	.short	(.L_3282 - .L_3281)
	.align		4
.L_3281:
        /*0118*/ 	.word	index@(.nv.constant0._ZN10layer_norm13ln_fwd_kernelINS_13Kernel_traitsIf6__halffS2_fjLj768ELj1ELj4ELj1ELj16ENS_18Kernel_traits_baseILj768EfS2_fS2_fjLj128EEEEELb1ELb1ELb0ELb0EEEvNS_9FwdParamsE)
        /*011c*/ 	.short	0x0380
        /*011e*/ 	.short	0x00e8


	//----- nvinfo : EIATTR_SW_WAR
	.align		4
.L_3282:
        /*0120*/ 	.byte	0x04, 0x36
        /*0122*/ 	.short	(.L_3284 - .L_3283)
.L_3283:
        /*0124*/ 	.word	0x00000008
.L_3284:


//--------------------- .nv.info._ZN10layer_norm13ln_fwd_kernelINS_13Kernel_traitsIf6__halffS2_fjLj768ELj1ELj4ELj1ELj16ENS_18Kernel_traits_baseILj768EfS2_fS2_fjLj128EEEEELb1ELb1ELb0ELb1EEEvNS_9FwdParamsE --------------------------
	.section	.nv.info._ZN10layer_norm13ln_fwd_kernelINS_13Kernel_traitsIf6__halffS2_fjLj768ELj1ELj4ELj1ELj16ENS_18Kernel_traits_baseILj768EfS2_fS2_fjLj128EEEEELb1ELb1ELb0ELb1EEEvNS_9FwdParamsE,"",@"SHT_CUDA_INFO"
	.sectionflags	@""
	.align	4


	//----- nvinfo : EIATTR_CUDA_API_VERSION
	.align		4
        /*0000*/ 	.byte	0x04, 0x37
        /*0002*/ 	.short	(.L_3286 - .L_3285)
.L_3285:
        /*0004*/ 	.word	0x00000082


	//----- nvinfo : EIATTR_KPARAM_INFO
	.align		4
.L_3286:
        /*0008*/ 	.byte	0x04, 0x17
        /*000a*/ 	.short	(.L_3288 - .L_3287)
.L_3287:
        /*000c*/ 	.word	0x00000000
        /*0010*/ 	.short	0x0000
        /*0012*/ 	.short	0x0000
        /*0014*/ 	.byte	0x00, 0xf0, 0xa1, 0x03


	//----- nvinfo : EIATTR_SPARSE_MMA_MASK
	.align		4
.L_3288:
        /*0018*/ 	.byte	0x03, 0x50
        /*001a*/ 	.short	0x0000


	//----- nvinfo : EIATTR_MAXREG_COUNT
	.align		4
        /*001c*/ 	.byte	0x03, 0x1b
        /*001e*/ 	.short	0x00ff


	//----- nvinfo : EIATTR_MERCURY_ISA_VERSION
	.align		4
        /*0020*/ 	.byte	0x03, 0x5f
        /*0022*/ 	.short	0x0101


	//----- nvinfo : EIATTR_COOP_GROUP_MASK_REGIDS
	.align		4
        /*0024*/ 	.byte	0x04, 0x29
        /*0026*/ 	.short	(.L_3290 - .L_3289)


	//   ....[0]....
.L_3289:
        /*0028*/ 	.word	0xffffffff


	//   ....[1]....
        /*002c*/ 	.word	0xffffffff


	//   ....[2]....
        /*0030*/ 	.word	0xffffffff


	//   ....[3]....
        /*0034*/ 	.word	0xffffffff


	//   ....[4]....
        /*0038*/ 	.word	0xffffffff


	//   ....[5]....
        /*003c*/ 	.word	0xffffffff


	//   ....[6]....
        /*0040*/ 	.word	0xffffffff


	//   ....[7]....
        /*0044*/ 	.word	0xffffffff


	//   ....[8]....
        /*0048*/ 	.word	0xffffffff


	//   ....[9]....
        /*004c*/ 	.word	0xffffffff


	//   ....[10]....
        /*0050*/ 	.word	0x0500007f


	//   ....[11]....
        /*0054*/ 	.word	0x0500007f


	//   ....[12]....
        /*0058*/ 	.word	0x0500007f


	//   ....[13]....
        /*005c*/ 	.word	0x0500007f


	//   ....[14]....
        /*0060*/ 	.word	0x0500007f


	//   ....[15]....
        /*0064*/ 	.word	0x0500007f


	//   ....[16]....
        /*0068*/ 	.word	0x0500007f


	//   ....[17]....
        /*006c*/ 	.word	0x0500007f


	//   ....[18]....
        /*0070*/ 	.word	0x0500007f


	//   ....[19]....
        /*0074*/ 	.word	0x0500007f


	//----- nvinfo : EIATTR_COOP_GROUP_INSTR_OFFSETS
	.align		4
.L_3290:
        /*0078*/ 	.byte	0x04, 0x28
        /*007a*/ 	.short	(.L_3292 - .L_3291)


	//   ....[0]....
.L_3291:
        /*007c*/ 	.word	0x000105d0


	//   ....[1]....
        /*0080*/ 	.word	0x000105f0


	//   ....[2]....
        /*0084*/ 	.word	0x00010610


	//   ....[3]....
        /*0088*/ 	.word	0x00010640


	//   ....[4]....
        /*008c*/ 	.word	0x00010660


	//   ....[5]....
        /*0090*/ 	.word	0x00010990


	//   ....[6]....
        /*0094*/ 	.word	0x000109b0


	//   ....[7]....
        /*0098*/ 	.word	0x000109d0


	//   ....[8]....
        /*009c*/ 	.word	0x000109f0


	//   ....[9]....
        /*00a0*/ 	.word	0x00010a10


	//   ....[10]....
        /*00a4*/ 	.word	0x00011180


	//   ....[11]....
        /*00a8*/ 	.word	0x00011220


	//   ....[12]....
        /*00ac*/ 	.word	0x00011290


	//   ....[13]....
        /*00b0*/ 	.word	0x00011310


	//   ....[14]....
        /*00b4*/ 	.word	0x00011380


	//   ....[15]....
        /*00b8*/ 	.word	0x00011700


	//   ....[16]....
        /*00bc*/ 	.word	0x00011770


	//   ....[17]....
        /*00c0*/ 	.word	0x000117e0


	//   ....[18]....
        /*00c4*/ 	.word	0x00011850


	//   ....[19]....
        /*00c8*/ 	.word	0x000118c0


	//----- nvinfo : EIATTR_VRC_CTA_INIT_COUNT
	.align		4
.L_3292:
        /*00cc*/ 	.byte	0x02, 0x4a
	.zero		1
	.zero		1


	//----- nvinfo : EIATTR_EXIT_INSTR_OFFSETS
	.align		4
        /*00d0*/ 	.byte	0x04, 0x1c
        /*00d2*/ 	.short	(.L_3294 - .L_3293)


	//   ....[0]....
.L_3293:
        /*00d4*/ 	.word	0x00000670


	//   ....[1]....
        /*00d8*/ 	.word	0x00011110


	//----- nvinfo : EIATTR_INDIRECT_BRANCH_TARGETS
	.align		4
.L_3294:
        /*00dc*/ 	.byte	0x04, 0x34
        /*00de*/ 	.short	(.L_3296 - .L_3295)


	//   ....[0]....
.L_3295:
        /*00e0*/ 	.word	.L_x_28666@srel
        /*00e4*/ 	.short	0x0
        /*00e6*/ 	.short	0x0
        /*00e8*/ 	.word	0x3
        /*00ec*/ 	.word	.L_x_28667@srel
        /*00f0*/ 	.word	.L_x_28668@srel
        /*00f4*/ 	.word	.L_x_28669@srel


	//----- nvinfo : EIATTR_MAX_THREADS
	.align		4
.L_3296:
        /*00f8*/ 	.byte	0x04, 0x05
        /*00fa*/ 	.short	(.L_3298 - .L_3297)
.L_3297:
        /*00fc*/ 	.word	0x00000080
        /*0100*/ 	.word	0x00000001
        /*0104*/ 	.word	0x00000001


	//----- nvinfo : EIATTR_CRS_STACK_SIZE
	.align		4
.L_3298:
        /*0108*/ 	.byte	0x04, 0x1e
        /*010a*/ 	.short	(.L_3300 - .L_3299)
.L_3299:
        /*010c*/ 	.word	0x00000000


	//----- nvinfo : EIATTR_CBANK_PARAM_SIZE
	.align		4
.L_3300:
        /*0110*/ 	.byte	0x03, 0x19
        /*0112*/ 	.short	0x00e8


	//----- nvinfo : EIATTR_PARAM_CBANK
	.align		4
        /*0114*/ 	.byte	0x04, 0x0a
        /*0116*/ 	.short	(.L_3302 - .L_3301)
	.align		4
.L_3301:
        /*0118*/ 	.word	index@(.nv.constant0._ZN10layer_norm13ln_fwd_kernelINS_13Kernel_traitsIf6__halffS2_fjLj768ELj1ELj4ELj1ELj16ENS_18Kernel_traits_baseILj768EfS2_fS2_fjLj128EEEEELb1ELb1ELb0ELb1EEEvNS_9FwdParamsE)
        /*011c*/ 	.short	0x0380
        /*011e*/ 	.short	0x00e8


	//----- nvinfo : EIATTR_SW_WAR
	.align		4
.L_3302:
        /*0120*/ 	.byte	0x04, 0x36
        /*0122*/ 	.short	(.L_3304 - .L_3303)
.L_3303:
        /*0124*/ 	.word	0x00000008
.L_3304:


//--------------------- .nv.info._ZN10layer_norm13ln_fwd_kernelINS_13Kernel_traitsIf6__halffS2_fjLj768ELj1ELj4ELj1ELj16ENS_18Kernel_traits_baseILj768EfS2_fS2_fjLj128EEEEELb1ELb1ELb1ELb0EEEvNS_9FwdParamsE --------------------------
	.section	.nv.info._ZN10layer_norm13ln_fwd_kernelINS_13Kernel_traitsIf6__halffS2_fjLj768ELj1ELj4ELj1ELj16ENS_18Kernel_traits_baseILj768EfS2_fS2_fjLj128EEEEELb1ELb1ELb1ELb0EEEvNS_9FwdParamsE,"",@"SHT_CUDA_INFO"
	.sectionflags	@""
	.align	4


	//----- nvinfo : EIATTR_CUDA_API_VERSION
	.align		4
        /*0000*/ 	.byte	0x04, 0x37
        /*0002*/ 	.short	(.L_3306 - .L_3305)
.L_3305:
        /*0004*/ 	.word	0x00000082


	//----- nvinfo : EIATTR_KPARAM_INFO
	.align		4
.L_3306:
        /*0008*/ 	.byte	0x04, 0x17
        /*000a*/ 	.short	(.L_3308 - .L_3307)
.L_3307:
        /*000c*/ 	.word	0x00000000
        /*0010*/ 	.short	0x0000
        /*0012*/ 	.short	0x0000
        /*0014*/ 	.byte	0x00, 0xf0, 0xa1, 0x03


	//----- nvinfo : EIATTR_SPARSE_MMA_MASK
	.align		4
.L_3308:
        /*0018*/ 	.byte	0x03, 0x50
        /*001a*/ 	.short	0x0000


	//----- nvinfo : EIATTR_MAXREG_COUNT
	.align		4
        /*001c*/ 	.byte	0x03, 0x1b
        /*001e*/ 	.short	0x00ff


	//----- nvinfo : EIATTR_MERCURY_ISA_VERSION
	.align		4
        /*0020*/ 	.byte	0x03, 0x5f
        /*0022*/ 	.short	0x0101


	//----- nvinfo : EIATTR_COOP_GROUP_MASK_REGIDS
	.align		4
        /*0024*/ 	.byte	0x04, 0x29
        /*0026*/ 	.short	(.L_3310 - .L_3309)


	//   ....[0]....
.L_3309:
        /*0028*/ 	.word	0xffffffff


	//   ....[1]....
        /*002c*/ 	.word	0xffffffff


	//   ....[2]....
        /*0030*/ 	.word	0xffffffff


	//   ....[3]....
        /*0034*/ 	.word	0xffffffff


	//   ....[4]....
        /*0038*/ 	.word	0xffffffff


	//   ....[5]....
        /*003c*/ 	.word	0xffffffff


	//   ....[6]....
        /*0040*/ 	.word	0xffffffff


	//   ....[7]....
        /*0044*/ 	.word	0xffffffff


	//   ....[8]....
        /*0048*/ 	.word	0xffffffff


	//   ....[9]....
        /*004c*/ 	.word	0xffffffff


	//   ....[10]....
        /*0050*/ 	.word	0x0500008b


	//   ....[11]....
        /*0054*/ 	.word	0x0500008b


	//   ....[12]....
        /*0058*/ 	.word	0x0500008b


	//   ....[13]....
        /*005c*/ 	.word	0x0500008b


	//   ....[14]....
        /*0060*/ 	.word	0x0500008b


	//   ....[15]....
        /*0064*/ 	.word	0x0500008b


	//   ....[16]....
        /*0068*/ 	.word	0x0500008b


	//   ....[17]....
        /*006c*/ 	.word	0x0500008b


	//   ....[18]....
        /*0070*/ 	.word	0x0500008b


	//   ....[19]....
        /*0074*/ 	.word	0x0500008b


	//----- nvinfo : EIATTR_COOP_GROUP_INSTR_OFFSETS
	.align		4
.L_3310:
        /*0078*/ 	.byte	0x04, 0x28
        /*007a*/ 	.short	(.L_3312 - .L_3311)


	//   ....[0]....
.L_3311:
        /*007c*/ 	.word	0x00011c60


	//   ....[1]....
        /*0080*/ 	.word	0x00011c80


	//   ....[2]....
        /*0084*/ 	.word	0x00011ca0


	//   ....[3]....
        /*0088*/ 	.word	0x00011cd0


	//   ....[4]....
        /*008c*/ 	.word	0x00011cf0


	//   ....[5]....
        /*0090*/ 	.word	0x00012030


	//   ....[6]....
        /*0094*/ 	.word	0x00012050


	//   ....[7]....
        /*0098*/ 	.word	0x00012070


	//   ....[8]....
        /*009c*/ 	.word	0x00012090


	//   ....[9]....
        /*00a0*/ 	.word	0x000120b0


	//   ....[10]....
        /*00a4*/ 	.word	0x00012950


	//   ....[11]....
        /*00a8*/ 	.word	0x000129f0


	//   ....[12]....
        /*00ac*/ 	.word	0x00012a60


	//   ....[13]....
        /*00b0*/ 	.word	0x00012ae0


	//   ....[14]....
        /*00b4*/ 	.word	0x00012b50


	//   ....[15]....
        /*00b8*/ 	.word	0x00012ed0


	//   ....[16]....
        /*00bc*/ 	.word	0x00012f40


	//   ....[17]....
        /*00c0*/ 	.word	0x00012fb0


	//   ....[18]....
        /*00c4*/ 	.word	0x00013020


	//   ....[19]....
        /*00c8*/ 	.word	0x00013090


	//----- nvinfo : EIATTR_VRC_CTA_INIT_COUNT
	.align		4
.L_3312:
        /*00cc*/ 	.byte	0x02, 0x4a
	.zero		1
	.zero		1


	//----- nvinfo : EIATTR_EXIT_INSTR_OFFSETS
	.align		4
        /*00d0*/ 	.byte	0x04, 0x1c
        /*00d2*/ 	.short	(.L_3314 - .L_3313)


	//   ....[0]....
.L_3313:
        /*00d4*/ 	.word	0x00000910


	//   ....[1]....
        /*00d8*/ 	.word	0x000128e0


	//----- nvinfo : EIATTR_MAX_THREADS
	.align		4
.L_3314:
        /*00dc*/ 	.byte	0x04, 0x05
        /*00de*/ 	.short	(.L_3316 - .L_3315)
.L_3315:
        /*00e0*/ 	.word	0x00000080
        /*00e4*/ 	.word	0x00000001
        /*00e8*/ 	.word	0x00000001


	//----- nvinfo : EIATTR_CRS_STACK_SIZE
	.align		4
.L_3316:
        /*00ec*/ 	.byte	0x04, 0x1e
        /*00ee*/ 	.short	(.L_3318 - .L_3317)
.L_3317:
        /*00f0*/ 	.word	0x00000000


	//----- nvinfo : EIATTR_CBANK_PARAM_SIZE
	.align		4
.L_3318:
        /*00f4*/ 	.byte	0x03, 0x19
        /*00f6*/ 	.short	0x00e8


	//----- nvinfo : EIATTR_PARAM_CBANK
	.align		4
        /*00f8*/ 	.byte	0x04, 0x0a
        /*00fa*/ 	.short	(.L_3320 - .L_3319)
	.align		4
.L_3319:
        /*00fc*/ 	.word	index@(.nv.constant0._ZN10layer_norm13ln_fwd_kernelINS_13Kernel_traitsIf6__halffS2_fjLj768ELj1ELj4ELj1ELj16ENS_18Kernel_traits_baseILj768EfS2_fS2_fjLj128EEEEELb1ELb1ELb1ELb0EEEvNS_9FwdParamsE)
        /*0100*/ 	.short	0x0380
        /*0102*/ 	.short	0x00e8


	//----- nvinfo : EIATTR_SW_WAR
	.align		4
.L_3320:
        /*0104*/ 	.byte	0x04, 0x36
        /*0106*/ 	.short	(.L_3322 - .L_3321)
.L_3321:
        /*0108*/ 	.word	0x00000008
.L_3322:


//--------------------- .nv.info._ZN10layer_norm13ln_fwd_kernelINS_13Kernel_traitsIf6__halffS2_fjLj768ELj1ELj4ELj1ELj16ENS_18Kernel_traits_baseILj768EfS2_fS2_fjLj128EEEEELb1ELb1ELb1ELb1EEEvNS_9FwdParamsE --------------------------
	.section	.nv.info._ZN10layer_norm13ln_fwd_kernelINS_13Kernel_traitsIf6__halffS2_fjLj768ELj1ELj4ELj1ELj16ENS_18Kernel_traits_baseILj768EfS2_fS2_fjLj128EEEEELb1ELb1ELb1ELb1EEEvNS_9FwdParamsE,"",@"SHT_CUDA_INFO"
	.sectionflags	@""
	.align	4


	//----- nvinfo : EIATTR_CUDA_API_VERSION
	.align		4
        /*0000*/ 	.byte	0x04, 0x37
        /*0002*/ 	.short	(.L_3324 - .L_3323)
.L_3323:
        /*0004*/ 	.word	0x00000082


	//----- nvinfo : EIATTR_KPARAM_INFO
	.align		4
.L_3324:
        /*0008*/ 	.byte	0x04, 0x17
        /*000a*/ 	.short	(.L_3326 - .L_3325)
.L_3325:
        /*000c*/ 	.word	0x00000000
        /*0010*/ 	.short	0x0000
        /*0012*/ 	.short	0x0000
        /*0014*/ 	.byte	0x00, 0xf0, 0xa1, 0x03


	//----- nvinfo : EIATTR_SPARSE_MMA_MASK
	.align		4
.L_3326:
        /*0018*/ 	.byte	0x03, 0x50
        /*001a*/ 	.short	0x0000


	//----- nvinfo : EIATTR_MAXREG_COUNT
	.align		4
        /*001c*/ 	.byte	0x03, 0x1b
        /*001e*/ 	.short	0x00ff


	//----- nvinfo : EIATTR_MERCURY_ISA_VERSION
	.align		4
        /*0020*/ 	.byte	0x03, 0x5f
        /*0022*/ 	.short	0x0101


	//----- nvinfo : EIATTR_COOP_GROUP_MASK_REGIDS
	.align		4
        /*0024*/ 	.byte	0x04, 0x29
        /*0026*/ 	.short	(.L_3328 - .L_3327)


	//   ....[0]....
.L_3327:
        /*0028*/ 	.word	0xffffffff


	//   ....[1]....
        /*002c*/ 	.word	0xffffffff


	//   ....[2]....
        /*0030*/ 	.word	0xffffffff


	//   ....[3]....
        /*0034*/ 	.word	0xffffffff


	//   ....[4]....
        /*0038*/ 	.word	0xffffffff


	//   ....[5]....
        /*003c*/ 	.word	0xffffffff


	//   ....[6]....
        /*0040*/ 	.word	0xffffffff


	//   ....[7]....
        /*0044*/ 	.word	0xffffffff


	//   ....[8]....
        /*0048*/ 	.word	0xffffffff


	//   ....[9]....
        /*004c*/ 	.word	0xffffffff


	//   ....[10]....
        /*0050*/ 	.word	0x0500008a


	//   ....[11]....
        /*0054*/ 	.word	0x0500008a


	//   ....[12]....
        /*0058*/ 	.word	0x0500008a


	//   ....[13]....
        /*005c*/ 	.word	0x0500008a


	//   ....[14]....
        /*0060*/ 	.word	0x0500008a


	//   ....[15]....
        /*0064*/ 	.word	0x0500008a


	//   ....[16]....
        /*0068*/ 	.word	0x0500008a


	//   ....[17]....
        /*006c*/ 	.word	0x0500008a


	//   ....[18]....
        /*0070*/ 	.word	0x0500008a


	//   ....[19]....
        /*0074*/ 	.word	0x0500008a


	//----- nvinfo : EIATTR_COOP_GROUP_INSTR_OFFSETS
	.align		4
.L_3328:
        /*0078*/ 	.byte	0x04, 0x28
        /*007a*/ 	.short	(.L_3330 - .L_3329)


	//   ....[0]....
.L_3329:
        /*007c*/ 	.word	0x000117e0


	//   ....[1]....
        /*0080*/ 	.word	0x00011800


	//   ....[2]....
        /*0084*/ 	.word	0x00011820


	//   ....[3]....
        /*0088*/ 	.word	0x00011850


	//   ....[4]....
        /*008c*/ 	.word	0x00011870


	//   ....[5]....
        /*0090*/ 	.word	0x00011ba0


	//   ....[6]....
        /*0094*/ 	.word	0x00011bc0


	//   ....[7]....
        /*0098*/ 	.word	0x00011be0


	//   ....[8]....
        /*009c*/ 	.word	0x00011c00


	//   ....[9]....
        /*00a0*/ 	.word	0x00011c20


	//   ....[10]....
        /*00a4*/ 	.word	0x00012430


	//   ....[11]....
        /*00a8*/ 	.word	0x000124d0


	//   ....[12]....
        /*00ac*/ 	.word	0x00012540


	//   ....[13]....
        /*00b0*/ 	.word	0x000125c0


	//   ....[14]....
        /*00b4*/ 	.word	0x00012630


	//   ....[15]....
        /*00b8*/ 	.word	0x000129a0


	//   ....[16]....
        /*00bc*/ 	.word	0x00012a10


	//   ....[17]....
        /*00c0*/ 	.word	0x00012a80


	//   ....[18]....
        /*00c4*/ 	.word	0x00012af0


	//   ....[19]....
        /*00c8*/ 	.word	0x00012b60


	//----- nvinfo : EIATTR_VRC_CTA_INIT_COUNT
	.align		4
.L_3330:
        /*00cc*/ 	.byte	0x02, 0x4a
	.zero		1
	.zero		1


	//----- nvinfo : EIATTR_EXIT_INSTR_OFFSETS
	.align		4
        /*00d0*/ 	.byte	0x04, 0x1c
        /*00d2*/ 	.short	(.L_3332 - .L_3331)


	//   ....[0]....
.L_3331:
        /*00d4*/ 	.word	0x00000690


	//   ....[1]....
        /*00d8*/ 	.word	0x000123c0


	//----- nvinfo : EIATTR_MAX_THREADS
	.align		4
.L_3332:
        /*00dc*/ 	.byte	0x04, 0x05
        /*00de*/ 	.short	(.L_3334 - .L_3333)
.L_3333:
        /*00e0*/ 	.word	0x00000080
        /*00e4*/ 	.word	0x00000001
        /*00e8*/ 	.word	0x00000001


	//----- nvinfo : EIATTR_CRS_STACK_SIZE
	.align		4
.L_3334:
        /*00ec*/ 	.byte	0x04, 0x1e
        /*00ee*/ 	.short	(.L_3336 - .L_3335)
.L_3335:
        /*00f0*/ 	.word	0x00000000


	//----- nvinfo : EIATTR_CBANK_PARAM_SIZE
	.align		4
.L_3336:
        /*00f4*/ 	.byte	0x03, 0x19
        /*00f6*/ 	.short	0x00e8


	//----- nvinfo : EIATTR_PARAM_CBANK
	.align		4
        /*00f8*/ 	.byte	0x04, 0x0a
        /*00fa*/ 	.short	(.L_3338 - .L_3337)
	.align		4
.L_3337:
        /*00fc*/ 	.word	index@(.nv.constant0._ZN10layer_norm13ln_fwd_kernelINS_13Kernel_traitsIf6__halffS2_fjLj768ELj1ELj4ELj1ELj16ENS_18Kernel_traits_baseILj768EfS2_fS2_fjLj128EEEEELb1ELb1ELb1ELb1EEEvNS_9FwdParamsE)
        /*0100*/ 	.short	0x0380
        /*0102*/ 	.short	0x00e8


	//----- nvinfo : EIATTR_SW_WAR
	.align		4
.L_3338:
        /*0104*/ 	.byte	0x04, 0x36
        /*0106*/ 	.short	(.L_3340 - .L_3339)
.L_3339:
        /*0108*/ 	.word	0x00000008
.L_3340:


//--------------------- .nv.info._ZN10layer_norm13ln_fwd_kernelINS_13Kernel_traitsI6__halfffffjLj768ELj1ELj4ELj1ELj16ENS_18Kernel_traits_baseILj768ES2_ffffjLj128EEEEELb0ELb0ELb0ELb0EEEvNS_9FwdParamsE --------------------------
	.section	.nv.info._ZN10layer_norm13ln_fwd_kernelINS_13Kernel_traitsI6__halfffffjLj768ELj1ELj4ELj1ELj16ENS_18Kernel_traits_baseILj768ES2_ffffjLj128EEEEELb0ELb0ELb0ELb0EEEvNS_9FwdParamsE,"",@"SHT_CUDA_INFO"
	.sectionflags	@""
	.align	4


	//----- nvinfo : EIATTR_CUDA_API_VERSION
	.align		4
        /*0000*/ 	.byte	0x04, 0x37
        /*0002*/ 	.short	(.L_3342 - .L_3341)
.L_3341:
        /*0004*/ 	.word	0x00000082


	//----- nvinfo : EIATTR_KPARAM_INFO
	.align		4
.L_3342:
        /*0008*/ 	.byte	0x04, 0x17
        /*000a*/ 	.short	(.L_3344 - .L_3343)
.L_3343:
        /*000c*/ 	.word	0x00000000
        /*0010*/ 	.short	0x0000
        /*0012*/ 	.short	0x0000
        /*0014*/ 	.byte	0x00, 0xf0, 0xa1, 0x03


	//----- nvinfo : EIATTR_SPARSE_MMA_MASK
	.align		4
.L_3344:
        /*0018*/ 	.byte	0x03, 0x50
        /*001a*/ 	.short	0x0000


	//----- nvinfo : EIATTR_MAXREG_COUNT
	.align		4
        /*001c*/ 	.byte	0x03, 0x1b
        /*001e*/ 	.short	0x00ff


	//----- nvinfo : EIATTR_MERCURY_ISA_VERSION
	.align		4
        /*0020*/ 	.byte	0x03, 0x5f
        /*0022*/ 	.short	0x0101


	//----- nvinfo : EIATTR_COOP_GROUP_MASK_REGIDS
	.align		4
        /*0024*/ 	.byte	0x04, 0x29
        /*0026*/ 	.short	(.L_3346 - .L_3345)


	//   ....[0]....
.L_3345:
        /*0028*/ 	.word	0xffffffff


	//   ....[1]....
        /*002c*/ 	.word	0xffffffff


	//   ....[2]....
        /*0030*/ 	.word	0xffffffff


	//   ....[3]....
        /*0034*/ 	.word	0xffffffff


	//   ....[4]....
        /*0038*/ 	.word	0xffffffff


	//   ....[5]....
        /*003c*/ 	.word	0xffffffff


	//   ....[6]....
        /*0040*/ 	.word	0xffffffff


	//   ....[7]....
        /*0044*/ 	.word	0xffffffff


	//   ....[8]....
        /*0048*/ 	.word	0xffffffff


	//   ....[9]....
        /*004c*/ 	.word	0xffffffff


	//   ....[10]....
        /*0050*/ 	.word	0x05000017


	//   ....[11]....
        /*0054*/ 	.word	0x05000017


	//   ....[12]....
        /*0058*/ 	.word	0x05000017


	//   ....[13]....
        /*005c*/ 	.word	0x05000017


	//   ....[14]....
        /*0060*/ 	.word	0x05000017


	//   ....[15]....
        /*0064*/ 	.word	0x05000017


	//   ....[16]....
        /*0068*/ 	.word	0x05000017


	//   ....[17]....
        /*006c*/ 	.word	0x05000017


	//   ....[18]....
        /*0070*/ 	.word	0x05000017


	//   ....[19]....
        /*0074*/ 	.word	0x05000017


	//----- nvinfo : EIATTR_COOP_GROUP_INSTR_OFFSETS
	.align		4
.L_3346:
        /*0078*/ 	.byte	0x04, 0x28
        /*007a*/ 	.short	(.L_3348 - .L_3347)


	//   ....[0]....
.L_3347:
        /*007c*/ 	.word	0x00001af0


	//   ....[1]....
        /*0080*/ 	.word	0x00001b30


	//   ....[2]....
        /*0084*/ 	.word	0x00001b50


	//   ....[3]....
        /*0088*/ 	.word	0x00001b70


	//   ....[4]....
        /*008c*/ 	.word	0x00001b90


	//   ....[5]....
        /*0090*/ 	.word	0x00001ee0


	//   ....[6]....
        /*0094*/ 	.word	0x00001f00


	//   ....[7]....
        /*0098*/ 	.word	0x00001f20


	//   ....[8]....
        /*009c*/ 	.word	0x00001f40


	//   ....[9]....
        /*00a0*/ 	.word	0x00001f60


	//   ....[10]....
        /*00a4*/ 	.word	0x00002b30


	//   ....[11]....
        /*00a8*/ 	.word	0x00002bc0


	//   ....[12]....
        /*00ac*/ 	.word	0x00002c20


	//   ....[13]....
        /*00b0*/ 	.word	0x00002c80


	//   ....[14]....
        /*00b4*/ 	.word	0x00002ce0


	//   ....[15]....
        /*00b8*/ 	.word	0x00003080


	//   ....[16]....
        /*00bc*/ 	.word	0x000030e0


	//   ....[17]....
        /*00c0*/ 	.word	0x00003140


	//   ....[18]....
        /*00c4*/ 	.word	0x000031a0


	//   ....[19]....
        /*00c8*/ 	.word	0x00003200


	//----- nvinfo : EIATTR_VRC_CTA_INIT_COUNT
	.align		4
.L_3348:
        /*00cc*/ 	.byte	0x02, 0x4a
	.zero		1
	.zero		1


	//----- nvinfo : EIATTR_EXIT_INSTR_OFFSETS
	.align		4
        /*00d0*/ 	.byte	0x04, 0x1c
        /*00d2*/ 	.short	(.L_3350 - .L_3349)


	//   ....[0]....
.L_3349:
        /*00d4*/ 	.word	0x000006b0


	//   ....[1]....
        /*00d8*/ 	.word	0x00002ad0


	//----- nvinfo : EIATTR_MAX_THREADS
	.align		4
.L_3350:
        /*00dc*/ 	.byte	0x04, 0x05
        /*00de*/ 	.short	(.L_3352 - .L_3351)
.L_3351:
        /*00e0*/ 	.word	0x00000080
        /*00e4*/ 	.word	0x00000001
        /*00e8*/ 	.word	0x00000001


	//----- nvinfo : EIATTR_CRS_STACK_SIZE
	.align		4
.L_3352:
        /*00ec*/ 	.byte	0x04, 0x1e
        /*00ee*/ 	.short	(.L_3354 - .L_3353)
.L_3353:
        /*00f0*/ 	.word	0x00000000


	//----- nvinfo : EIATTR_CBANK_PARAM_SIZE
	.align		4
.L_3354:
        /*00f4*/ 	.byte	0x03, 0x19
        /*00f6*/ 	.short	0x00e8


	//----- nvinfo : EIATTR_PARAM_CBANK
	.align		4
        /*00f8*/ 	.byte	0x04, 0x0a
        /*00fa*/ 	.short	(.L_3356 - .L_3355)
	.align		4
.L_3355:
        /*00fc*/ 	.word	index@(.nv.constant0._ZN10layer_norm13ln_fwd_kernelINS_13Kernel_traitsI6__halfffffjLj768ELj1ELj4ELj1ELj16ENS_18Kernel_traits_baseILj768ES2_ffffjLj128EEEEELb0ELb0ELb0ELb0EEEvNS_9FwdParamsE)
        /*0100*/ 	.short	0x0380
        /*0102*/ 	.short	0x00e8


	//----- nvinfo : EIATTR_SW_WAR
	.align		4
.L_3356:
        /*0104*/ 	.byte	0x04, 0x36
        /*0106*/ 	.short	(.L_3358 - .L_3357)
.L_3357:
        /*0108*/ 	.word	0x00000008
.L_3358:


//--------------------- .nv.info._ZN10layer_norm13ln_fwd_kernelINS_13Kernel_traitsI6__halfffffjLj768ELj1ELj4ELj1ELj16ENS_18Kernel_traits_baseILj768ES2_ffffjLj128EEEEELb0ELb0ELb0ELb1EEEvNS_9FwdParamsE --------------------------
	.section	.nv.info._ZN10layer_norm13ln_fwd_kernelINS_13Kernel_traitsI6__halfffffjLj768ELj1ELj4ELj1ELj16ENS_18Kernel_traits_baseILj768ES2_ffffjLj128EEEEELb0ELb0ELb0ELb1EEEvNS_9FwdParamsE,"",@"SHT_CUDA_INFO"
	.sectionflags	@""
	.align	4


	//----- nvinfo : EIATTR_CUDA_API_VERSION
	.align		4
        /*0000*/ 	.byte	0x04, 0x37
        /*0002*/ 	.short	(.L_3360 - .L_3359)
.L_3359:
        /*0004*/ 	.word	0x00000082


	//----- nvinfo : EIATTR_KPARAM_INFO
	.align		4
.L_3360:
        /*0008*/ 	.byte	0x04, 0x17
        /*000a*/ 	.short	(.L_3362 - .L_3361)
.L_3361:
        /*000c*/ 	.word	0x00000000
        /*0010*/ 	.short	0x0000
        /*0012*/ 	.short	0x0000
        /*0014*/ 	.byte	0x00, 0xf0, 0xa1, 0x03


	//----- nvinfo : EIATTR_SPARSE_MMA_MASK
	.align		4
.L_3362:
        /*0018*/ 	.byte	0x03, 0x50
        /*001a*/ 	.short	0x0000


	//----- nvinfo : EIATTR_MAXREG_COUNT
	.align		4
        /*001c*/ 	.byte	0x03, 0x1b
        /*001e*/ 	.short	0x00ff


	//----- nvinfo : EIATTR_MERCURY_ISA_VERSION
	.align		4
        /*0020*/ 	.byte	0x03, 0x5f
        /*0022*/ 	.short	0x0101


	//----- nvinfo : EIATTR_COOP_GROUP_MASK_REGIDS
	.align		4
        /*0024*/ 	.byte	0x04, 0x29
        /*0026*/ 	.short	(.L_3364 - .L_3363)


	//   ....[0]....
.L_3363:
        /*0028*/ 	.word	0xffffffff


	//   ....[1]....
        /*002c*/ 	.word	0xffffffff


	//   ....[2]....
        /*0030*/ 	.word	0xffffffff


	//   ....[3]....
        /*0034*/ 	.word	0xffffffff


	//   ....[4]....
        /*0038*/ 	.word	0xffffffff


	//   ....[5]....
        /*003c*/ 	.word	0xffffffff


	//   ....[6]....
        /*0040*/ 	.word	0xffffffff


	//   ....[7]....
        /*0044*/ 	.word	0xffffffff


	//   ....[8]....
        /*0048*/ 	.word	0xffffffff


	//   ....[9]....
        /*004c*/ 	.word	0xffffffff


	//   ....[10]....
        /*0050*/ 	.word	0x0500001a


	//   ....[11]....
        /*0054*/ 	.word	0x0500001a


	//   ....[12]....
        /*0058*/ 	.word	0x0500001a


	//   ....[13]....
        /*005c*/ 	.word	0x0500001a


	//   ....[14]....
        /*0060*/ 	.word	0x0500001a


	//   ....[15]....
        /*0064*/ 	.word	0x0500001a


	//   ....[16]....
        /*0068*/ 	.word	0x0500001a


	//   ....[17]....
        /*006c*/ 	.word	0x0500001a


	//   ....[18]....
        /*0070*/ 	.word	0x0500001a


	//   ....[19]....
        /*0074*/ 	.word	0x0500001a


	//----- nvinfo : EIATTR_COOP_GROUP_INSTR_OFFSETS
	.align		4
.L_3364:
        /*0078*/ 	.byte	0x04, 0x28
        /*007a*/ 	.short	(.L_3366 - .L_3365)


	//   ....[0]....
.L_3365:
        /*007c*/ 	.word	0x00001630


	//   ....[1]....
        /*0080*/ 	.word	0x00001660


	//   ....[2]....
        /*0084*/ 	.word	0x00001680


	//   ....[3]....
        /*0088*/ 	.word	0x000016a0


	//   ....[4]....
        /*008c*/ 	.word	0x000016c0


	//   ....[5]....
        /*0090*/ 	.word	0x000019f0


	//   ....[6]....
        /*0094*/ 	.word	0x00001a10


	//   ....[7]....
        /*0098*/ 	.word	0x00001a30


	//   ....[8]....
        /*009c*/ 	.word	0x00001a50


	//   ....[9]....
        /*00a0*/ 	.word	0x00001a70


	//   ....[10]....
        /*00a4*/ 	.word	0x00002160


	//   ....[11]....
        /*00a8*/ 	.word	0x000021f0


	//   ....[12]....
        /*00ac*/ 	.word	0x00002250


	//   ....[13]....
        /*00b0*/ 	.word	0x000022b0


	//   ....[14]....
        /*00b4*/ 	.word	0x00002310


	//   ....[15]....
        /*00b8*/ 	.word	0x00002680


	//   ....[16]....
        /*00bc*/ 	.word	0x000026e0


	//   ....[17]....
        /*00c0*/ 	.word	0x00002740


	//   ....[18]....
        /*00c4*/ 	.word	0x000027a0


	//   ....[19]....
        /*00c8*/ 	.word	0x00002800


	//----- nvinfo : EIATTR_VRC_CTA_INIT_COUNT
	.align		4
.L_3366:
        /*00cc*/ 	.byte	0x02, 0x4a
	.zero		1
	.zero		1


	//----- nvinfo : EIATTR_EXIT_INSTR_OFFSETS
	.align		4
        /*00d0*/ 	.byte	0x04, 0x1c
        /*00d2*/ 	.short	(.L_3368 - .L_3367)


	//   ....[0]....
.L_3367:
        /*00d4*/ 	.word	0x000002d0


	//   ....[1]....
        /*00d8*/ 	.word	0x000020f0


	//----- nvinfo : EIATTR_MAX_THREADS
	.align		4
.L_3368:
        /*00dc*/ 	.byte	0x04, 0x05
        /*00de*/ 	.short	(.L_3370 - .L_3369)
.L_3369:
        /*00e0*/ 	.word	0x00000080
        /*00e4*/ 	.word	0x00000001
        /*00e8*/ 	.word	0x00000001


	//----- nvinfo : EIATTR_CRS_STACK_SIZE
	.align		4
.L_3370:
        /*00ec*/ 	.byte	0x04, 0x1e
        /*00ee*/ 	.short	(.L_3372 - .L_3371)
.L_3371:
        /*00f0*/ 	.word	0x00000000


	//----- nvinfo : EIATTR_CBANK_PARAM_SIZE
	.align		4
.L_3372:
        /*00f4*/ 	.byte	0x03, 0x19
        /*00f6*/ 	.short	0x00e8


	//----- nvinfo : EIATTR_PARAM_CBANK
	.align		4
        /*00f8*/ 	.byte	0x04, 0x0a
        /*00fa*/ 	.short	(.L_3374 - .L_3373)
	.align		4
.L_3373:
        /*00fc*/ 	.word	index@(.nv.constant0._ZN10layer_norm13ln_fwd_kernelINS_13Kernel_traitsI6__halfffffjLj768ELj1ELj4ELj1ELj16ENS_18Kernel_traits_baseILj768ES2_ffffjLj128EEEEELb0ELb0ELb0ELb1EEEvNS_9FwdParamsE)
        /*0100*/ 	.short	0x0380
        /*0102*/ 	.short	0x00e8


	//----- nvinfo : EIATTR_SW_WAR
	.align		4
.L_3374:
        /*0104*/ 	.byte	0x04, 0x36
        /*0106*/ 	.short	(.L_3376 - .L_3375)
.L_3375:
        /*0108*/ 	.word	0x00000008
.L_3376:


//--------------------- .nv.info._ZN10layer_norm13ln_fwd_kernelINS_13Kernel_traitsI6__halfffffjLj768ELj1ELj4ELj1ELj16ENS_18Kernel_traits_baseILj768ES2_ffffjLj128EEEEELb0ELb0ELb1ELb0EEEvNS_9FwdParamsE --------------------------
	.section	.nv.info._ZN10layer_norm13ln_fwd_kernelINS_13Kernel_traitsI6__halfffffjLj768ELj1ELj4ELj1ELj16ENS_18Kernel_traits_baseILj768ES2_ffffjLj128EEEEELb0ELb0ELb1ELb0EEEvNS_9FwdParamsE,"",@"SHT_CUDA_INFO"
	.sectionflags	@""
	.align	4


	//----- nvinfo : EIATTR_CUDA_API_VERSION
	.align		4
        /*0000*/ 	.byte	0x04, 0x37
        /*0002*/ 	.short	(.L_3378 - .L_3377)
.L_3377:
        /*0004*/ 	.word	0x00000082


	//----- nvinfo : EIATTR_KPARAM_INFO
	.align		4
.L_3378:
        /*0008*/ 	.byte	0x04, 0x17
        /*000a*/ 	.short	(.L_3380 - .L_3379)
.L_3379:
        /*000c*/ 	.word	0x00000000
        /*0010*/ 	.short	0x0000
        /*0012*/ 	.short	0x0000
        /*0014*/ 	.byte	0x00, 0xf0, 0xa1, 0x03


	//----- nvinfo : EIATTR_SPARSE_MMA_MASK
	.align		4
.L_3380:
        /*0018*/ 	.byte	0x03, 0x50
        /*001a*/ 	.short	0x0000


	//----- nvinfo : EIATTR_MAXREG_COUNT
	.align		4
        /*001c*/ 	.byte	0x03, 0x1b
        /*001e*/ 	.short	0x00ff


	//----- nvinfo : EIATTR_MERCURY_ISA_VERSION
	.align		4
        /*0020*/ 	.byte	0x03, 0x5f
        /*0022*/ 	.short	0x0101


	//----- nvinfo : EIATTR_COOP_GROUP_MASK_REGIDS
	.align		4
        /*0024*/ 	.byte	0x04, 0x29
        /*0026*/ 	.short	(.L_3382 - .L_3381)


	//   ....[0]....
.L_3381:
        /*0028*/ 	.word	0xffffffff


	//   ....[1]....
        /*002c*/ 	.word	0xffffffff


	//   ....[2]....
        /*0030*/ 	.word	0xffffffff


	//   ....[3]....
        /*0034*/ 	.word	0xffffffff


	//   ....[4]....
        /*0038*/ 	.word	0xffffffff


	//   ....[5]....
        /*003c*/ 	.word	0xffffffff


	//   ....[6]....
        /*0040*/ 	.word	0xffffffff


	//   ....[7]....
        /*0044*/ 	.word	0xffffffff


	//   ....[8]....
        /*0048*/ 	.word	0xffffffff


	//   ....[9]....
        /*004c*/ 	.word	0xffffffff


	//   ....[10]....
        /*0050*/ 	.word	0x05000038


	//   ....[11]....
        /*0054*/ 	.word	0x05000038


	//   ....[12]....
        /*0058*/ 	.word	0x05000038


	//   ....[13]....
        /*005c*/ 	.word	0x05000038


	//   ....[14]....
        /*0060*/ 	.word	0x05000038


	//   ....[15]....
        /*0064*/ 	.word	0x05000038


	//   ....[16]....
        /*0068*/ 	.word	0x05000038


	//   ....[17]....
        /*006c*/ 	.word	0x05000038


	//   ....[18]....
        /*0070*/ 	.word	0x05000038


	//   ....[19]....
        /*0074*/ 	.word	0x05000038


	//----- nvinfo : EIATTR_COOP_GROUP_INSTR_OFFSETS
	.align		4
.L_3382:
        /*0078*/ 	.byte	0x04, 0x28
        /*007a*/ 	.short	(.L_3384 - .L_3383)


	//   ....[0]....
.L_3383:
        /*007c*/ 	.word	0x00001910


	//   ....[1]....
        /*0080*/ 	.word	0x00001950


	//   ....[2]....
        /*0084*/ 	.word	0x00001970


	//   ....[3]....
        /*0088*/ 	.word	0x00001990


	//   ....[4]....
        /*008c*/ 	.word	0x000019b0


	//   ....[5]....
        /*0090*/ 	.word	0x00001cf0


	//   ....[6]....
        /*0094*/ 	.word	0x00001d10


	//   ....[7]....
        /*0098*/ 	.word	0x00001d30


	//   ....[8]....
        /*009c*/ 	.word	0x00001d50


	//   ....[9]....
        /*00a0*/ 	.word	0x00001d70


	//   ....[10]....
        /*00a4*/ 	.word	0x000029e0


	//   ....[11]....
        /*00a8*/ 	.word	0x00002a80


	//   ....[12]....
        /*00ac*/ 	.word	0x00002af0


	//   ....[13]....
        /*00b0*/ 	.word	0x00002b60


	//   ....[14]....
        /*00b4*/ 	.word	0x00002bd0


	//   ....[15]....
        /*00b8*/ 	.word	0x00002f70


	//   ....[16]....
        /*00bc*/ 	.word	0x00002fe0


	//   ....[17]....
        /*00c0*/ 	.word	0x00003050


	//   ....[18]....
        /*00c4*/ 	.word	0x000030c0


	//   ....[19]....
        /*00c8*/ 	.word	0x00003130


	//----- nvinfo : EIATTR_VRC_CTA_INIT_COUNT
	.align		4
.L_3384:
        /*00cc*/ 	.byte	0x02, 0x4a
	.zero		1
	.zero		1


	//----- nvinfo : EIATTR_EXIT_INSTR_OFFSETS
	.align		4
        /*00d0*/ 	.byte	0x04, 0x1c
        /*00d2*/ 	.short	(.L_3386 - .L_3385)


	//   ....[0]....
.L_3385:
        /*00d4*/ 	.word	0x000006b0


	//   ....[1]....
        /*00d8*/ 	.word	0x00002970


	//----- nvinfo : EIATTR_MAX_THREADS
	.align		4
.L_3386:
        /*00dc*/ 	.byte	0x04, 0x05
        /*00de*/ 	.short	(.L_3388 - .L_3387)
.L_3387:
        /*00e0*/ 	.word	0x00000080
        /*00e4*/ 	.word	0x00000001
        /*00e8*/ 	.word	0x00000001


	//----- nvinfo : EIATTR_CRS_STACK_SIZE
	.align		4
.L_3388:
        /*00ec*/ 	.byte	0x04, 0x1e
        /*00ee*/ 	.short	(.L_3390 - .L_3389)
.L_3389:
        /*00f0*/ 	.word	0x00000000


	//----- nvinfo : EIATTR_CBANK_PARAM_SIZE
	.align		4
.L_3390:
        /*00f4*/ 	.byte	0x03, 0x19
        /*00f6*/ 	.short	0x00e8


	//----- nvinfo : EIATTR_PARAM_CBANK
	.align		4
        /*00f8*/ 	.byte	0x04, 0x0a
        /*00fa*/ 	.short	(.L_3392 - .L_3391)
	.align		4
.L_3391:
        /*00fc*/ 	.word	index@(.nv.constant0._ZN10layer_norm13ln_fwd_kernelINS_13Kernel_traitsI6__halfffffjLj768ELj1ELj4ELj1ELj16ENS_18Kernel_traits_baseILj768ES2_ffffjLj128EEEEELb0ELb0ELb1ELb0EEEvNS_9FwdParamsE)
        /*0100*/ 	.short	0x0380
        /*0102*/ 	.short	0x00e8


	//----- nvinfo : EIATTR_SW_WAR
	.align		4
.L_3392:
        /*0104*/ 	.byte	0x04, 0x36
        /*0106*/ 	.short	(.L_3394 - .L_3393)
.L_3393:
        /*0108*/ 	.word	0x00000008
.L_3394:


//--------------------- .nv.info._ZN10layer_norm13ln_fwd_kernelINS_13Kernel_traitsI6__halfffffjLj768ELj1ELj4ELj1ELj16ENS_18Kernel_traits_baseILj768ES2_ffffjLj128EEEEELb0ELb0ELb1ELb1EEEvNS_9FwdParamsE --------------------------
	.section	.nv.info._ZN10layer_norm13ln_fwd_kernelINS_13Kernel_traitsI6__halfffffjLj768ELj1ELj4ELj1ELj16ENS_18Kernel_traits_baseILj768ES2_ffffjLj128EEEEELb0ELb0ELb1ELb1EEEvNS_9FwdParamsE,"",@"SHT_CUDA_INFO"
	.sectionflags	@""
	.align	4


	//----- nvinfo : EIATTR_CUDA_API_VERSION
	.align		4
        /*0000*/ 	.byte	0x04, 0x37
        /*0002*/ 	.short	(.L_3396 - .L_3395)
.L_3395:
        /*0004*/ 	.word	0x00000082


	//----- nvinfo : EIATTR_KPARAM_INFO
	.align		4
.L_3396:
        /*0008*/ 	.byte	0x04, 0x17
        /*000a*/ 	.short	(.L_3398 - .L_3397)
.L_3397:
        /*000c*/ 	.word	0x00000000
        /*0010*/ 	.short	0x0000
        /*0012*/ 	.short	0x0000
        /*0014*/ 	.byte	0x00, 0xf0, 0xa1, 0x03


	//----- nvinfo : EIATTR_SPARSE_MMA_MASK
	.align		4
.L_3398:
        /*0018*/ 	.byte	0x03, 0x50
        /*001a*/ 	.short	0x0000


	//----- nvinfo : EIATTR_MAXREG_COUNT
	.align		4
        /*001c*/ 	.byte	0x03, 0x1b
        /*001e*/ 	.short	0x00ff


	//----- nvinfo : EIATTR_MERCURY_ISA_VERSION
	.align		4
        /*0020*/ 	.byte	0x03, 0x5f
        /*0022*/ 	.short	0x0101


	//----- nvinfo : EIATTR_COOP_GROUP_MASK_REGIDS
	.align		4
        /*0024*/ 	.byte	0x04, 0x29
        /*0026*/ 	.short	(.L_3400 - .L_3399)


	//   ....[0]....
.L_3399:
        /*0028*/ 	.word	0xffffffff


	//   ....[1]....
        /*002c*/ 	.word	0xffffffff


	//   ....[2]....
        /*0030*/ 	.word	0xffffffff


	//   ....[3]....
        /*0034*/ 	.word	0xffffffff


	//   ....[4]....
        /*0038*/ 	.word	0xffffffff


	//   ....[5]....
        /*003c*/ 	.word	0xffffffff


	//   ....[6]....
        /*0040*/ 	.word	0xffffffff


	//   ....[7]....
        /*0044*/ 	.word	0xffffffff


	//   ....[8]....
        /*0048*/ 	.word	0xffffffff


	//   ....[9]....
        /*004c*/ 	.word	0xffffffff


	//   ....[10]....
        /*0050*/ 	.word	0x0500003c


	//   ....[11]....
        /*0054*/ 	.word	0x0500003c


	//   ....[12]....
        /*0058*/ 	.word	0x0500003c


	//   ....[13]....
        /*005c*/ 	.word	0x0500003c


	//   ....[14]....
        /*0060*/ 	.word	0x0500003c


	//   ....[15]....
        /*0064*/ 	.word	0x0500003c


	//   ....[16]....
        /*0068*/ 	.word	0x0500003c


	//   ....[17]....
        /*006c*/ 	.word	0x0500003c


	//   ....[18]....
        /*0070*/ 	.word	0x0500003c


	//   ....[19]....
        /*0074*/ 	.word	0x0500003c


	//----- nvinfo : EIATTR_COOP_GROUP_INSTR_OFFSETS
	.align		4
.L_3400:
        /*0078*/ 	.byte	0x04, 0x28
        /*007a*/ 	.short	(.L_3402 - .L_3401)


	//   ....[0]....
.L_3401:
        /*007c*/ 	.word	0x00001350


	//   ....[1]....
        /*0080*/ 	.word	0x00001380


	//   ....[2]....
        /*0084*/ 	.word	0x000013a0


	//   ....[3]....
        /*0088*/ 	.word	0x000013c0


	//   ....[4]....
        /*008c*/ 	.word	0x000013e0


	//   ....[5]....
        /*0090*/ 	.word	0x00001710


	//   ....[6]....
        /*0094*/ 	.word	0x00001730


	//   ....[7]....
        /*0098*/ 	.word	0x00001750


	//   ....[8]....
        /*009c*/ 	.word	0x00001770


	//   ....[9]....
        /*00a0*/ 	.word	0x00001790


	//   ....[10]....
        /*00a4*/ 	.word	0x00002320


	//   ....[11]....
        /*00a8*/ 	.word	0x000023c0


	//   ....[12]....
        /*00ac*/ 	.word	0x00002430


	//   ....[13]....
        /*00b0*/ 	.word	0x000024a0


	//   ....[14]....
        /*00b4*/ 	.word	0x00002510


	//   ....[15]....
        /*00b8*/ 	.word	0x000028a0


	//   ....[16]....
        /*00bc*/ 	.word	0x00002910


	//   ....[17]....
        /*00c0*/ 	.word	0x00002980


	//   ....[18]....
        /*00c4*/ 	.word	0x000029f0


	//   ....[19]....
        /*00c8*/ 	.word	0x00002a60


	//----- nvinfo : EIATTR_VRC_CTA_INIT_COUNT
	.align		4
.L_3402:
        /*00cc*/ 	.byte	0x02, 0x4a
	.zero		1
	.zero		1


	//----- nvinfo : EIATTR_EXIT_INSTR_OFFSETS
	.align		4
        /*00d0*/ 	.byte	0x04, 0x1c
        /*00d2*/ 	.short	(.L_3404 - .L_3403)


	//   ....[0]....
.L_3403:
        /*00d4*/ 	.word	0x00000210


	//   ....[1]....
        /*00d8*/ 	.word	0x000022b0


	//----- nvinfo : EIATTR_MAX_THREADS
	.align		4
.L_3404:
        /*00dc*/ 	.byte	0x04, 0x05
        /*00de*/ 	.short	(.L_3406 - .L_3405)
.L_3405:
        /*00e0*/ 	.word	0x00000080
        /*00e4*/ 	.word	0x00000001
        /*00e8*/ 	.word	0x00000001


	//----- nvinfo : EIATTR_CRS_STACK_SIZE
	.align		4
.L_3406:
        /*00ec*/ 	.byte	0x04, 0x1e
        /*00ee*/ 	.short	(.L_3408 - .L_3407)
.L_3407:
        /*00f0*/ 	.word	0x00000000


	//----- nvinfo : EIATTR_CBANK_PARAM_SIZE
	.align		4
.L_3408:
        /*00f4*/ 	.byte	0x03, 0x19
        /*00f6*/ 	.short	0x00e8


	//----- nvinfo : EIATTR_PARAM_CBANK
	.align		4
        /*00f8*/ 	.byte	0x04, 0x0a
        /*00fa*/ 	.short	(.L_3410 - .L_3409)
	.align		4
.L_3409:
        /*00fc*/ 	.word	index@(.nv.constant0._ZN10layer_norm13ln_fwd_kernelINS_13Kernel_traitsI6__halfffffjLj768ELj1ELj4ELj1ELj16ENS_18Kernel_traits_baseILj768ES2_ffffjLj128EEEEELb0ELb0ELb1ELb1EEEvNS_9FwdParamsE)
        /*0100*/ 	.short	0x0380
        /*0102*/ 	.short	0x00e8


	//----- nvinfo : EIATTR_SW_WAR
	.align		4
.L_3410:
        /*0104*/ 	.byte	0x04, 0x36
        /*0106*/ 	.short	(.L_3412 - .L_3411)
.L_3411:
        /*0108*/ 	.word	0x00000008
.L_3412:


//--------------------- .nv.info._ZN10layer_norm13ln_fwd_kernelINS_13Kernel_traitsI6__halfffffjLj768ELj1ELj4ELj1ELj16ENS_18Kernel_traits_baseILj768ES2_ffffjLj128EEEEELb0ELb1ELb0ELb0EEEvNS_9FwdParamsE --------------------------
	.section	.nv.info._ZN10layer_norm13ln_fwd_kernelINS_13Kernel_traitsI6__halfffffjLj768ELj1ELj4ELj1ELj16ENS_18Kernel_traits_baseILj768ES2_ffffjLj128EEEEELb0ELb1ELb0ELb0EEEvNS_9FwdParamsE,"",@"SHT_CUDA_INFO"
	.sectionflags	@""
	.align	4


	//----- nvinfo : EIATTR_CUDA_API_VERSION
	.align		4
        /*0000*/ 	.byte	0x04, 0x37
        /*0002*/ 	.short	(.L_3414 - .L_3413)
.L_3413:
        /*0004*/ 	.word	0x00000082


	//----- nvinfo : EIATTR_KPARAM_INFO
	.align		4
.L_3414:
        /*0008*/ 	.byte	0x04, 0x17
        /*000a*/ 	.short	(.L_3416 - .L_3415)
.L_3415:
        /*000c*/ 	.word	0x00000000
        /*0010*/ 	.short	0x0000
        /*0012*/ 	.short	0x0000
        /*0014*/ 	.byte	0x00, 0xf0, 0xa1, 0x03


	//----- nvinfo : EIATTR_SPARSE_MMA_MASK
	.align		4
.L_3416:
        /*0018*/ 	.byte	0x03, 0x50
        /*001a*/ 	.short	0x0000


	//----- nvinfo : EIATTR_MAXREG_COUNT
	.align		4
        /*001c*/ 	.byte	0x03, 0x1b
        /*001e*/ 	.short	0x00ff


	//----- nvinfo : EIATTR_MERCURY_ISA_VERSION
	.align		4
        /*0020*/ 	.byte	0x03, 0x5f
        /*0022*/ 	.short	0x0101


	//----- nvinfo : EIATTR_COOP_GROUP_MASK_REGIDS
	.align		4
        /*0024*/ 	.byte	0x04, 0x29
        /*0026*/ 	.short	(.L_3418 - .L_3417)


	//   ....[0]....
.L_3417:
        /*0028*/ 	.word	0xffffffff


	//   ....[1]....
        /*002c*/ 	.word	0xffffffff


	//   ....[2]....
        /*0030*/ 	.word	0xffffffff


	//   ....[3]....
        /*0034*/ 	.word	0xffffffff


	//   ....[4]....
        /*0038*/ 	.word	0xffffffff


	//   ....[5]....
        /*003c*/ 	.word	0xffffffff


	//   ....[6]....
        /*0040*/ 	.word	0xffffffff


	//   ....[7]....
        /*0044*/ 	.word	0xffffffff


	//   ....[8]....
        /*0048*/ 	.word	0xffffffff


	//   ....[9]....
        /*004c*/ 	.word	0xffffffff


	//   ....[10]....
        /*0050*/ 	.word	0x05000043


	//   ....[11]....
        /*0054*/ 	.word	0x05000043


	//   ....[12]....
        /*0058*/ 	.word	0x05000043


	//   ....[13]....
        /*005c*/ 	.word	0x05000043


	//   ....[14]....
        /*0060*/ 	.word	0x05000043


	//   ....[15]....
        /*0064*/ 	.word	0x05000043


	//   ....[16]....
        /*0068*/ 	.word	0x05000043


	//   ....[17]....
        /*006c*/ 	.word	0x05000043


	//   ....[18]....
        /*0070*/ 	.word	0x05000043


	//   ....[19]....
        /*0074*/ 	.word	0x05000043


	//----- nvinfo : EIATTR_COOP_GROUP_INSTR_OFFSETS
	.align		4
.L_3418:
        /*0078*/ 	.byte	0x04, 0x28
        /*007a*/ 	.short	(.L_3420 - .L_3419)


	//   ....[0]....
.L_3419:
        /*007c*/ 	.word	0x00002240


	//   ....[1]....
        /*0080*/ 	.word	0x00002280


	//   ....[2]....
        /*0084*/ 	.word	0x000022a0


	//   ....[3]....
        /*0088*/ 	.word	0x000022c0


	//   ....[4]....
        /*008c*/ 	.word	0x000022e0


	//   ....[5]....
        /*0090*/ 	.word	0x00002620


	//   ....[6]....
        /*0094*/ 	.word	0x00002640


	//   ....[7]....
        /*0098*/ 	.word	0x00002660


	//   ....[8]....
        /*009c*/ 	.word	0x00002680


	//   ....[9]....
        /*00a0*/ 	.word	0x000026a0


	//   ....[10]....
        /*00a4*/ 	.word	0x00003230


	//   ....[11]....
        /*00a8*/ 	.word	0x000032c0


	//   ....[12]....
        /*00ac*/ 	.word	0x00003320


	//   ....[13]....
        /*00b0*/ 	.word	0x00003380


	//   ....[14]....
        /*00b4*/ 	.word	0x000033e0


	//   ....[15]....
        /*00b8*/ 	.word	0x00003770


	//   ....[16]....
        /*00bc*/ 	.word	0x000037d0


	//   ....[17]....
        /*00c0*/ 	.word	0x00003830


	//   ....[18]....
        /*00c4*/ 	.word	0x00003890


	//   ....[19]....
        /*00c8*/ 	.word	0x000038f0


	//----- nvinfo : EIATTR_VRC_CTA_INIT_COUNT
	.align		4
.L_3420:
        /*00cc*/ 	.byte	0x02, 0x4a
	.zero		1
	.zero		1


	//----- nvinfo : EIATTR_EXIT_INSTR_OFFSETS
	.align		4
        /*00d0*/ 	.byte	0x04, 0x1c
        /*00d2*/ 	.short	(.L_3422 - .L_3421)


	//   ....[0]....
.L_3421:
        /*00d4*/ 	.word	0x000008f0


	//   ....[1]....
        /*00d8*/ 	.word	0x000031c0


	//----- nvinfo : EIATTR_MAX_THREADS
	.align		4
.L_3422:
        /*00dc*/ 	.byte	0x04, 0x05
        /*00de*/ 	.short	(.L_3424 - .L_3423)
.L_3423:
        /*00e0*/ 	.word	0x00000080
        /*00e4*/ 	.word	0x00000001
        /*00e8*/ 	.word	0x00000001


	//----- nvinfo : EIATTR_CRS_STACK_SIZE
	.align		4
.L_3424:
        /*00ec*/ 	.byte	0x04, 0x1e
        /*00ee*/ 	.short	(.L_3426 - .L_3425)
.L_3425:
        /*00f0*/ 	.word	0x00000000


	//----- nvinfo : EIATTR_CBANK_PARAM_SIZE
	.align		4
.L_3426:
        /*00f4*/ 	.byte	0x03, 0x19
        /*00f6*/ 	.short	0x00e8


	//----- nvinfo : EIATTR_PARAM_CBANK
	.align		4
        /*00f8*/ 	.byte	0x04, 0x0a
        /*00fa*/ 	.short	(.L_3428 - .L_3427)
	.align		4
.L_3427:
        /*00fc*/ 	.word	index@(.nv.constant0._ZN10layer_norm13ln_fwd_kernelINS_13Kernel_traitsI6__halfffffjLj768ELj1ELj4ELj1ELj16ENS_18Kernel_traits_baseILj768ES2_ffffjLj128EEEEELb0ELb1ELb0ELb0EEEvNS_9FwdParamsE)
        /*0100*/ 	.short	0x0380
        /*0102*/ 	.short	0x00e8


	//----- nvinfo : EIATTR_SW_WAR
	.align		4
.L_3428:
        /*0104*/ 	.byte	0x04, 0x36
        /*0106*/ 	.short	(.L_3430 - .L_3429)
.L_3429:
        /*0108*/ 	.word	0x00000008
.L_3430:


//--------------------- .nv.info._ZN10layer_norm13ln_fwd_kernelINS_13Kernel_traitsI6__halfffffjLj768ELj1ELj4ELj1ELj16ENS_18Kernel_traits_baseILj768ES2_ffffjLj128EEEEELb0ELb1ELb0ELb1EEEvNS_9FwdParamsE --------------------------
	.section	.nv.info._ZN10layer_norm13ln_fwd_kernelINS_13Kernel_traitsI6__halfffffjLj768ELj1ELj4ELj1ELj16ENS_18Kernel_traits_baseILj768ES2_ffffjLj128EEEEELb0ELb1ELb0ELb1EEEvNS_9FwdParamsE,"",@"SHT_CUDA_INFO"
	.sectionflags	@""
	.align	4


	//----- nvinfo : EIATTR_CUDA_API_VERSION
	.align		4
        /*0000*/ 	.byte	0x04, 0x37
        /*0002*/ 	.short	(.L_3432 - .L_3431)
.L_3431:
        /*0004*/ 	.word	0x00000082


	//----- nvinfo : EIATTR_KPARAM_INFO
	.align		4
.L_3432:
        /*0008*/ 	.byte	0x04, 0x17
        /*000a*/ 	.short	(.L_3434 - .L_3433)
.L_3433:
        /*000c*/ 	.word	0x00000000
        /*0010*/ 	.short	0x0000
        /*0012*/ 	.short	0x0000
        /*0014*/ 	.byte	0x00, 0xf0, 0xa1, 0x03


	//----- nvinfo : EIATTR_SPARSE_MMA_MASK
	.align		4
.L_3434:
        /*0018*/ 	.byte	0x03, 0x50
        /*001a*/ 	.short	0x0000


	//----- nvinfo : EIATTR_MAXREG_COUNT
	.align		4
        /*001c*/ 	.byte	0x03, 0x1b
        /*001e*/ 	.short	0x00ff


	//----- nvinfo : EIATTR_MERCURY_ISA_VERSION
	.align		4
        /*0020*/ 	.byte	0x03, 0x5f
        /*0022*/ 	.short	0x0101


	//----- nvinfo : EIATTR_COOP_GROUP_MASK_REGIDS
	.align		4
        /*0024*/ 	.byte	0x04, 0x29
        /*0026*/ 	.short	(.L_3436 - .L_3435)


	//   ....[0]....
.L_3435:
        /*0028*/ 	.word	0xffffffff


	//   ....[1]....
        /*002c*/ 	.word	0xffffffff


	//   ....[2]....
        /*0030*/ 	.word	0xffffffff


	//   ....[3]....
        /*0034*/ 	.word	0xffffffff


	//   ....[4]....
        /*0038*/ 	.word	0xffffffff


	//   ....[5]....
        /*003c*/ 	.word	0xffffffff


	//   ....[6]....
        /*0040*/ 	.word	0xffffffff


	//   ....[7]....
        /*0044*/ 	.word	0xffffffff


	//   ....[8]....
        /*0048*/ 	.word	0xffffffff


	//   ....[9]....
        /*004c*/ 	.word	0xffffffff


	//   ....[10]....
        /*0050*/ 	.word	0xffffffff


	//   ....[11]....
        /*0054*/ 	.word	0xffffffff


	//   ....[12]....
        /*0058*/ 	.word	0xffffffff


	//   ....[13]....
        /*005c*/ 	.word	0xffffffff


	//   ....[14]....
        /*0060*/ 	.word	0xffffffff


	//   ....[15]....
        /*0064*/ 	.word	0xffffffff


	//   ....[16]....
        /*0068*/ 	.word	0xffffffff


	//   ....[17]....
        /*006c*/ 	.word	0xffffffff


	//   ....[18]....
        /*0070*/ 	.word	0xffffffff


	//   ....[19]....
        /*0074*/ 	.word	0xffffffff


	//   ....[20]....
        /*0078*/ 	.word	0x05000058


	//   ....[21]....
        /*007c*/ 	.word	0x05000058


	//   ....[22]....
        /*0080*/ 	.word	0x05000058


	//   ....[23]....
        /*0084*/ 	.word	0x05000058


	//   ....[24]....
        /*0088*/ 	.word	0x05000058


	//   ....[25]....
        /*008c*/ 	.word	0x05000058


	//   ....[26]....
        /*0090*/ 	.word	0x05000058


	//   ....[27]....
        /*0094*/ 	.word	0x05000058


	//   ....[28]....
        /*0098*/ 	.word	0x05000058


	//   ....[29]....
        /*009c*/ 	.word	0x05000058


	//   ....[30]....
        /*00a0*/ 	.word	0x05000058


	//   ....[31]....
        /*00a4*/ 	.word	0x05000058


	//   ....[32]....
        /*00a8*/ 	.word	0x05000058


	//   ....[33]....
        /*00ac*/ 	.word	0x05000058


	//   ....[34]....
        /*00b0*/ 	.word	0x05000058


	//   ....[35]....
        /*00b4*/ 	.word	0x05000058


	//   ....[36]....
        /*00b8*/ 	.word	0x05000058


	//   ....[37]....
        /*00bc*/ 	.word	0x05000058


	//   ....[38]....
        /*00c0*/ 	.word	0x05000058


	//   ....[39]....
        /*00c4*/ 	.word	0x05000058


	//----- nvinfo : EIATTR_COOP_GROUP_INSTR_OFFSETS
	.align		4
.L_3436:
        /*00c8*/ 	.byte	0x04, 0x28
        /*00ca*/ 	.short	(.L_3438 - .L_3437)


	//   ....[0]....
.L_3437:
        /*00cc*/ 	.word	0x000015e0


	//   ....[1]....
        /*00d0*/ 	.word	0x00001610


	//   ....[2]....
        /*00d4*/ 	.word	0x00001630


	//   ....[3]....
        /*00d8*/ 	.word	0x00001650


	//   ....[4]....
        /*00dc*/ 	.word	0x00001670


	//   ....[5]....
        /*00e0*/ 	.word	0x000019a0


	//   ....[6]....
        /*00e4*/ 	.word	0x000019c0


	//   ....[7]....
        /*00e8*/ 	.word	0x000019e0


	//   ....[8]....
        /*00ec*/ 	.word	0x00001a00


	//   ....[9]....
        /*00f0*/ 	.word	0x00001a20


	//   ....[10]....
        /*00f4*/ 	.word	0x00003590


	//   ....[11]....
        /*00f8*/ 	.word	0x000035c0


	//   ....[12]....
        /*00fc*/ 	.word	0x000035e0


	//   ....[13]....
        /*0100*/ 	.word	0x00003600


	//   ....[14]....
        /*0104*/ 	.word	0x00003620


	//   ....[15]....
        /*0108*/ 	.word	0x00003950


	//   ....[16]....
        /*010c*/ 	.word	0x00003970


	//   ....[17]....
        /*0110*/ 	.word	0x00003990


	//   ....[18]....
        /*0114*/ 	.word	0x000039b0


	//   ....[19]....
        /*0118*/ 	.word	0x000039d0


	//   ....[20]....
        /*011c*/ 	.word	0x000040b0


	//   ....[21]....
        /*0120*/ 	.word	0x00004140


	//   ....[22]....
        /*0124*/ 	.word	0x000041a0


	//   ....[23]....
        /*0128*/ 	.word	0x00004200


	//   ....[24]....
        /*012c*/ 	.word	0x00004260


	//   ....[25]....
        /*0130*/ 	.word	0x000045c0


	//   ....[26]....
        /*0134*/ 	.word	0x00004620


	//   ....[27]....
        /*0138*/ 	.word	0x00004680


	//   ....[28]....
        /*013c*/ 	.word	0x000046e0


	//   ....[29]....
        /*0140*/ 	.word	0x00004740


	//   ....[30]....
        /*0144*/ 	.word	0x000047c0


	//   ....[31]....
        /*0148*/ 	.word	0x00004860


	//   ....[32]....
        /*014c*/ 	.word	0x000048c0


	//   ....[33]....
        /*0150*/ 	.word	0x00004920


	//   ....[34]....
        /*0154*/ 	.word	0x00004980


	//   ....[35]....
        /*0158*/ 	.word	0x00004ce0


	//   ....[36]....
        /*015c*/ 	.word	0x00004d40


	//   ....[37]....
        /*0160*/ 	.word	0x00004da0


	//   ....[38]....
        /*0164*/ 	.word	0x00004e00


	//   ....[39]....
        /*0168*/ 	.word	0x00004e60


	//----- nvinfo : EIATTR_VRC_CTA_INIT_COUNT
	.align		4
.L_3438:
        /*016c*/ 	.byte	0x02, 0x4a
	.zero		1
	.zero		1


	//----- nvinfo : EIATTR_EXIT_INSTR_OFFSETS
	.align		4
        /*0170*/ 	.byte	0x04, 0x1c
        /*0172*/ 	.short	(.L_3440 - .L_3439)


	//   ....[0]....
.L_3439:
        /*0174*/ 	.word	0x000003d0


	//   ....[1]....
        /*0178*/ 	.word	0x000020b0


	//   ....[2]....
        /*017c*/ 	.word	0x00004050


	//----- nvinfo : EIATTR_MAX_THREADS
	.align		4
.L_3440:
        /*0180*/ 	.byte	0x04, 0x05
        /*0182*/ 	.short	(.L_3442 - .L_3441)
.L_3441:
        /*0184*/ 	.word	0x00000080
        /*0188*/ 	.word	0x00000001
        /*018c*/ 	.word	0x00000001


	//----- nvinfo : EIATTR_CRS_STACK_SIZE
	.align		4
.L_3442:
        /*0190*/ 	.byte	0x04, 0x1e
        /*0192*/ 	.short	(.L_3444 - .L_3443)
.L_3443:
        /*0194*/ 	.word	0x00000000


	//----- nvinfo : EIATTR_CBANK_PARAM_SIZE
	.align		4
.L_3444:
        /*0198*/ 	.byte	0x03, 0x19
        /*019a*/ 	.short	0x00e8


	//----- nvinfo : EIATTR_PARAM_CBANK
	.align		4
        /*019c*/ 	.byte	0x04, 0x0a
        /*019e*/ 	.short	(.L_3446 - .L_3445)
	.align		4
.L_3445:
        /*01a0*/ 	.word	index@(.nv.constant0._ZN10layer_norm13ln_fwd_kernelINS_13Kernel_traitsI6__halfffffjLj768ELj1ELj4ELj1ELj16ENS_18Kernel_traits_baseILj768ES2_ffffjLj128EEEEELb0ELb1ELb0ELb1EEEvNS_9FwdParamsE)
        /*01a4*/ 	.short	0x0380
        /*01a6*/ 	.short	0x00e8


	//----- nvinfo : EIATTR_SW_WAR
	.align		4
.L_3446:
        /*01a8*/ 	.byte	0x04, 0x36
        /*01aa*/ 	.short	(.L_3448 - .L_3447)
.L_3447:
        /*01ac*/ 	.word	0x00000008
.L_3448:


//--------------------- .nv.info._ZN10layer_norm13ln_fwd_kernelINS_13Kernel_traitsI6__halfffffjLj768ELj1ELj4ELj1ELj16ENS_18Kernel_traits_baseILj768ES2_ffffjLj128EEEEELb0ELb1ELb1ELb0EEEvNS_9FwdParamsE --------------------------
	.section	.nv.info._ZN10layer_norm13ln_fwd_kernelINS_13Kernel_traitsI6__halfffffjLj768ELj1ELj4ELj1ELj16ENS_18Kernel_traits_baseILj768ES2_ffffjLj128EEEEELb0ELb1ELb1ELb0EEEvNS_9FwdParamsE,"",@"SHT_CUDA_INFO"
	.sectionflags	@""
	.align	4


	//----- nvinfo : EIATTR_CUDA_API_VERSION
	.align		4
        /*0000*/ 	.byte	0x04, 0x37
        /*0002*/ 	.short	(.L_3450 - .L_3449)
.L_3449:
        /*0004*/ 	.word	0x00000082


	//----- nvinfo : EIATTR_KPARAM_INFO
	.align		4
.L_3450:
        /*0008*/ 	.byte	0x04, 0x17
        /*000a*/ 	.short	(.L_3452 - .L_3451)
.L_3451:
        /*000c*/ 	.word	0x00000000
        /*0010*/ 	.short	0x0000
        /*0012*/ 	.short	0x0000
        /*0014*/ 	.byte	0x00, 0xf0, 0xa1, 0x03


	//----- nvinfo : EIATTR_SPARSE_MMA_MASK
	.align		4
.L_3452:
        /*0018*/ 	.byte	0x03, 0x50
        /*001a*/ 	.short	0x0000


	//----- nvinfo : EIATTR_MAXREG_COUNT
	.align		4
        /*001c*/ 	.byte	0x03, 0x1b
        /*001e*/ 	.short	0x00ff


	//----- nvinfo : EIATTR_MERCURY_ISA_VERSION
	.align		4
        /*0020*/ 	.byte	0x03, 0x5f
        /*0022*/ 	.short	0x0101


	//----- nvinfo : EIATTR_COOP_GROUP_MASK_REGIDS
	.align		4
        /*0024*/ 	.byte	0x04, 0x29
        /*0026*/ 	.short	(.L_3454 - .L_3453)


	//   ....[0]....
.L_3453:
        /*0028*/ 	.word	0xffffffff


	//   ....[1]....
        /*002c*/ 	.word	0xffffffff


	//   ....[2]....
        /*0030*/ 	.word	0xffffffff


	//   ....[3]....
        /*0034*/ 	.word	0xffffffff


	//   ....[4]....
        /*0038*/ 	.word	0xffffffff


	//   ....[5]....
        /*003c*/ 	.word	0xffffffff


	//   ....[6]....
        /*0040*/ 	.word	0xffffffff


	//   ....[7]....
        /*0044*/ 	.word	0xffffffff


	//   ....[8]....
        /*0048*/ 	.word	0xffffffff


	//   ....[9]....
        /*004c*/ 	.word	0xffffffff


	//   ....[10]....
        /*0050*/ 	.word	0x05000027


	//   ....[11]....
        /*0054*/ 	.word	0x05000027


	//   ....[12]....
        /*0058*/ 	.word	0x05000027


	//   ....[13]....
        /*005c*/ 	.word	0x05000027


	//   ....[14]....
        /*0060*/ 	.word	0x05000027


	//   ....[15]....
        /*0064*/ 	.word	0x05000027


	//   ....[16]....
        /*0068*/ 	.word	0x05000027


	//   ....[17]....
        /*006c*/ 	.word	0x05000027


	//   ....[18]....
        /*0070*/ 	.word	0x05000027


	//   ....[19]....
        /*0074*/ 	.word	0x05000027


	//----- nvinfo : EIATTR_COOP_GROUP_INSTR_OFFSETS
	.align		4
.L_3454:
        /*0078*/ 	.byte	0x04, 0x28
        /*007a*/ 	.short	(.L_3456 - .L_3455)


	//   ....[0]....
.L_3455:
        /*007c*/ 	.word	0x00002a10


	//   ....[1]....
        /*0080*/ 	.word	0x00002a50


	//   ....[2]....
        /*0084*/ 	.word	0x00002a70


	//   ....[3]....
        /*0088*/ 	.word	0x00002a90


	//   ....[4]....
        /*008c*/ 	.word	0x00002ab0


	//   ....[5]....
        /*0090*/ 	.word	0x00002df0


	//   ....[6]....
        /*0094*/ 	.word	0x00002e10


	//   ....[7]....
        /*0098*/ 	.word	0x00002e30


	//   ....[8]....
        /*009c*/ 	.word	0x00002e50


	//   ....[9]....
        /*00a0*/ 	.word	0x00002e70


	//   ....[10]....
        /*00a4*/ 	.word	0x00003a60


	//   ....[11]....
        /*00a8*/ 	.word	0x00003b00


	//   ....[12]....
        /*00ac*/ 	.word	0x00003b70


	//   ....[13]....
        /*00b0*/ 	.word	0x00003be0


	//   ....[14]....
        /*00b4*/ 	.word	0x00003c50


	//   ....[15]....
        /*00b8*/ 	.word	0x00004000


	//   ....[16]....
        /*00bc*/ 	.word	0x00004070


	//   ....[17]....
        /*00c0*/ 	.word	0x000040e0


	//   ....[18]....
        /*00c4*/ 	.word	0x00004150


	//   ....[19]....
        /*00c8*/ 	.word	0x000041c0


	//----- nvinfo : EIATTR_VRC_CTA_INIT_COUNT
	.align		4
.L_3456:
        /*00cc*/ 	.byte	0x02, 0x4a
	.zero		1
	.zero		1


	//----- nvinfo : EIATTR_EXIT_INSTR_OFFSETS
	.align		4
        /*00d0*/ 	.byte	0x04, 0x1c
        /*00d2*/ 	.short	(.L_3458 - .L_3457)


	//   ....[0]....
.L_3457:
        /*00d4*/ 	.word	0x000008f0


	//   ....[1]....
        /*00d8*/ 	.word	0x000039f0


	//----- nvinfo : EIATTR_MAX_THREADS
	.align		4
.L_3458:
        /*00dc*/ 	.byte	0x04, 0x05
        /*00de*/ 	.short	(.L_3460 - .L_3459)
.L_3459:
        /*00e0*/ 	.word	0x00000080
        /*00e4*/ 	.word	0x00000001
        /*00e8*/ 	.word	0x00000001


	//----- nvinfo : EIATTR_CRS_STACK_SIZE
	.align		4
.L_3460:
        /*00ec*/ 	.byte	0x04, 0x1e
        /*00ee*/ 	.short	(.L_3462 - .L_3461)
.L_3461:
        /*00f0*/ 	.word	0x00000000


	//----- nvinfo : EIATTR_CBANK_PARAM_SIZE
	.align		4
.L_3462:
        /*00f4*/ 	.byte	0x03, 0x19
        /*00f6*/ 	.short	0x00e8


	//----- nvinfo : EIATTR_PARAM_CBANK
	.align		4
        /*00f8*/ 	.byte	0x04, 0x0a
        /*00fa*/ 	.short	(.L_3464 - .L_3463)
	.align		4
.L_3463:
        /*00fc*/ 	.word	index@(.nv.constant0._ZN10layer_norm13ln_fwd_kernelINS_13Kernel_traitsI6__halfffffjLj768ELj1ELj4ELj1ELj16ENS_18Kernel_traits_baseILj768ES2_ffffjLj128EEEEELb0ELb1ELb1ELb0EEEvNS_9FwdParamsE)
        /*0100*/ 	.short	0x0380
        /*0102*/ 	.short	0x00e8


	//----- nvinfo : EIATTR_SW_WAR
	.align		4
.L_3464:
        /*0104*/ 	.byte	0x04, 0x36
        /*0106*/ 	.short	(.L_3466 - .L_3465)
.L_3465:
        /*0108*/ 	.word	0x00000008
.L_3466:


//--------------------- .nv.info._ZN10layer_norm13ln_fwd_kernelINS_13Kernel_traitsI6__halfffffjLj768ELj1ELj4ELj1ELj16ENS_18Kernel_traits_baseILj768ES2_ffffjLj128EEEEELb0ELb1ELb1ELb1EEEvNS_9FwdParamsE --------------------------
	.section	.nv.info._ZN10layer_norm13ln_fwd_kernelINS_13Kernel_traitsI6__halfffffjLj768ELj1ELj4ELj1ELj16ENS_18Kernel_traits_baseILj768ES2_ffffjLj128EEEEELb0ELb1ELb1ELb1EEEvNS_9FwdParamsE,"",@"SHT_CUDA_INFO"
	.sectionflags	@""
	.align	4


	//----- nvinfo : EIATTR_CUDA_API_VERSION
	.align		4
        /*0000*/ 	.byte	0x04, 0x37
        /*0002*/ 	.short	(.L_3468 - .L_3467)
.L_3467:
        /*0004*/ 	.word	0x00000082


	//----- nvinfo : EIATTR_KPARAM_INFO
	.align		4
.L_3468:
        /*0008*/ 	.byte	0x04, 0x17
        /*000a*/ 	.short	(.L_3470 - .L_3469)
.L_3469:
        /*000c*/ 	.word	0x00000000
        /*0010*/ 	.short	0x0000
        /*0012*/ 	.short	0x0000
        /*0014*/ 	.byte	0x00, 0xf0, 0xa1, 0x03


	//----- nvinfo : EIATTR_SPARSE_MMA_MASK
	.align		4
.L_3470:
        /*0018*/ 	.byte	0x03, 0x50
        /*001a*/ 	.short	0x0000


	//----- nvinfo : EIATTR_MAXREG_COUNT
	.align		4
        /*001c*/ 	.byte	0x03, 0x1b
        /*001e*/ 	.short	0x00ff


	//----- nvinfo : EIATTR_MERCURY_ISA_VERSION
	.align		4
        /*0020*/ 	.byte	0x03, 0x5f
        /*0022*/ 	.short	0x0101


	//----- nvinfo : EIATTR_COOP_GROUP_MASK_REGIDS
	.align		4
        /*0024*/ 	.byte	0x04, 0x29
        /*0026*/ 	.short	(.L_3472 - .L_3471)


	//   ....[0]....
.L_3471:
        /*0028*/ 	.word	0xffffffff


	//   ....[1]....
        /*002c*/ 	.word	0xffffffff


	//   ....[2]....
        /*0030*/ 	.word	0xffffffff


	//   ....[3]....
        /*0034*/ 	.word	0xffffffff


	//   ....[4]....
        /*0038*/ 	.word	0xffffffff


	//   ....[5]....
        /*003c*/ 	.word	0xffffffff


	//   ....[6]....
        /*0040*/ 	.word	0xffffffff


	//   ....[7]....
        /*0044*/ 	.word	0xffffffff


	//   ....[8]....
        /*0048*/ 	.word	0xffffffff


	//   ....[9]....
        /*004c*/ 	.word	0xffffffff


	//   ....[10]....
        /*0050*/ 	.word	0x05000041


	//   ....[11]....
        /*0054*/ 	.word	0x05000041


	//   ....[12]....
        /*0058*/ 	.word	0x05000041


	//   ....[13]....
        /*005c*/ 	.word	0x05000041


	//   ....[14]....
        /*0060*/ 	.word	0x05000041


	//   ....[15]....
        /*0064*/ 	.word	0x05000041


	//   ....[16]....
        /*0068*/ 	.word	0x05000041


	//   ....[17]....
        /*006c*/ 	.word	0x05000041


	//   ....[18]....
        /*0070*/ 	.word	0x05000041


	//   ....[19]....
        /*0074*/ 	.word	0x05000041


	//----- nvinfo : EIATTR_COOP_GROUP_INSTR_OFFSETS
	.align		4
.L_3472:
        /*0078*/ 	.byte	0x04, 0x28
        /*007a*/ 	.short	(.L_3474 - .L_3473)


	//   ....[0]....
.L_3473:
        /*007c*/ 	.word	0x000020d0


	//   ....[1]....
        /*0080*/ 	.word	0x00002100


	//   ....[2]....
        /*0084*/ 	.word	0x00002120


	//   ....[3]....
        /*0088*/ 	.word	0x00002140


	//   ....[4]....
        /*008c*/ 	.word	0x00002160


	//   ....[5]....
        /*0090*/ 	.word	0x00002490


	//   ....[6]....
        /*0094*/ 	.word	0x000024b0


	//   ....[7]....
        /*0098*/ 	.word	0x000024d0


	//   ....[8]....
        /*009c*/ 	.word	0x000024f0


	//   ....[9]....
        /*00a0*/ 	.word	0x00002510


	//   ....[10]....
        /*00a4*/ 	.word	0x00002fd0


	//   ....[11]....
        /*00a8*/ 	.word	0x00003070


	//   ....[12]....
        /*00ac*/ 	.word	0x000030e0


	//   ....[13]....
        /*00b0*/ 	.word	0x00003150


	//   ....[14]....
        /*00b4*/ 	.word	0x000031c0


	//   ....[15]....
        /*00b8*/ 	.word	0x00003540


	//   ....[16]....
        /*00bc*/ 	.word	0x000035b0


	//   ....[17]....
        /*00c0*/ 	.word	0x00003620


	//   ....[18]....
        /*00c4*/ 	.word	0x00003690


	//   ....[19]....
        /*00c8*/ 	.word	0x00003700


	//----- nvinfo : EIATTR_VRC_CTA_INIT_COUNT
	.align		4
.L_3474:
        /*00cc*/ 	.byte	0x02, 0x4a
	.zero		1
	.zero		1


	//----- nvinfo : EIATTR_EXIT_INSTR_OFFSETS
	.align		4
        /*00d0*/ 	.byte	0x04, 0x1c
        /*00d2*/ 	.short	(.L_3476 - .L_3475)


	//   ....[0]....
.L_3475:
        /*00d4*/ 	.word	0x000003d0


	//   ....[1]....
        /*00d8*/ 	.word	0x00002f60


	//----- nvinfo : EIATTR_MAX_THREADS
	.align		4
.L_3476:
        /*00dc*/ 	.byte	0x04, 0x05
        /*00de*/ 	.short	(.L_3478 - .L_3477)
.L_3477:
        /*00e0*/ 	.word	0x00000080
        /*00e4*/ 	.word	0x00000001
        /*00e8*/ 	.word	0x00000001


	//----- nvinfo : EIATTR_CRS_STACK_SIZE
	.align		4
.L_3478:
        /*00ec*/ 	.byte	0x04, 0x1e
        /*00ee*/ 	.short	(.L_3480 - .L_3479)
.L_3479:
        /*00f0*/ 	.word	0x00000000


	//----- nvinfo : EIATTR_CBANK_PARAM_SIZE
	.align		4
.L_3480:
        /*00f4*/ 	.byte	0x03, 0x19
        /*00f6*/ 	.short	0x00e8


	//----- nvinfo : EIATTR_PARAM_CBANK
	.align		4
        /*00f8*/ 	.byte	0x04, 0x0a
        /*00fa*/ 	.short	(.L_3482 - .L_3481)
	.align		4
.L_3481:
        /*00fc*/ 	.word	index@(.nv.constant0._ZN10layer_norm13ln_fwd_kernelINS_13Kernel_traitsI6__halfffffjLj768ELj1ELj4ELj1ELj16ENS_18Kernel_traits_baseILj768ES2_ffffjLj128EEEEELb0ELb1ELb1ELb1EEEvNS_9FwdParamsE)
        /*0100*/ 	.short	0x0380
        /*0102*/ 	.short	0x00e8


	//----- nvinfo : EIATTR_SW_WAR
	.align		4
.L_3482:
        /*0104*/ 	.byte	0x04, 0x36
        /*0106*/ 	.short	(.L_3484 - .L_3483)
.L_3483:
        /*0108*/ 	.word	0x00000008
.L_3484:


//--------------------- .nv.info._ZN10layer_norm13ln_fwd_kernelINS_13Kernel_traitsI6__halfffffjLj768ELj1ELj4ELj1ELj16ENS_18Kernel_traits_baseILj768ES2_ffffjLj128EEEEELb1ELb0ELb0ELb0EEEvNS_9FwdParamsE --------------------------
	.section	.nv.info._ZN10layer_norm13ln_fwd_kernelINS_13Kernel_traitsI6__halfffffjLj768ELj1ELj4ELj1ELj16ENS_18Kernel_traits_baseILj768ES2_ffffjLj128EEEEELb1ELb0ELb0ELb0EEEvNS_9FwdParamsE,"",@"SHT_CUDA_INFO"
	.sectionflags	@""
	.align	4


	//----- nvinfo : EIATTR_CUDA_API_VERSION
	.align		4
        /*0000*/ 	.byte	0x04, 0x37
        /*0002*/ 	.short	(.L_3486 - .L_3485)
.L_3485:
        /*0004*/ 	.word	0x00000082


	//----- nvinfo : EIATTR_KPARAM_INFO
	.align		4
.L_3486:
        /*0008*/ 	.byte	0x04, 0x17
        /*000a*/ 	.short	(.L_3488 - .L_3487)
.L_3487:
        /*000c*/ 	.word	0x00000000
        /*0010*/ 	.short	0x0000
        /*0012*/ 	.short	0x0000
        /*0014*/ 	.byte	0x00, 0xf0, 0xa1, 0x03


	//----- nvinfo : EIATTR_SPARSE_MMA_MASK
	.align		4
.L_3488:
        /*0018*/ 	.byte	0x03, 0x50
        /*001a*/ 	.short	0x0000


	//----- nvinfo : EIATTR_MAXREG_COUNT
	.align		4
        /*001c*/ 	.byte	0x03, 0x1b
        /*001e*/ 	.short	0x00ff


	//----- nvinfo : EIATTR_MERCURY_ISA_VERSION
	.align		4
        /*0020*/ 	.byte	0x03, 0x5f
        /*0022*/ 	.short	0x0101


	//----- nvinfo : EIATTR_COOP_GROUP_MASK_REGIDS
	.align		4
        /*0024*/ 	.byte	0x04, 0x29
        /*0026*/ 	.short	(.L_3490 - .L_3489)


	//   ....[0]....
.L_3489:
        /*0028*/ 	.word	0xffffffff


	//   ....[1]....
        /*002c*/ 	.word	0xffffffff


	//   ....[2]....
        /*0030*/ 	.word	0xffffffff


	//   ....[3]....
        /*0034*/ 	.word	0xffffffff


	//   ....[4]....
        /*0038*/ 	.word	0xffffffff


	//   ....[5]....
        /*003c*/ 	.word	0xffffffff


	//   ....[6]....
        /*0040*/ 	.word	0xffffffff


	//   ....[7]....
        /*0044*/ 	.word	0xffffffff


	//   ....[8]....
        /*0048*/ 	.word	0xffffffff


	//   ....[9]....
        /*004c*/ 	.word	0xffffffff


	//   ....[10]....
        /*0050*/ 	.word	0x0500003c


	//   ....[11]....
        /*0054*/ 	.word	0x0500003c


	//   ....[12]....
        /*0058*/ 	.word	0x0500003c


	//   ....[13]....
        /*005c*/ 	.word	0x0500003c


	//   ....[14]....
        /*0060*/ 	.word	0x0500003c


	//   ....[15]....
        /*0064*/ 	.word	0x0500003c


	//   ....[16]....
        /*0068*/ 	.word	0x0500003c


	//   ....[17]....
        /*006c*/ 	.word	0x0500003c


	//   ....[18]....
        /*0070*/ 	.word	0x0500003c


	//   ....[19]....
        /*0074*/ 	.word	0x0500003c


	//----- nvinfo : EIATTR_COOP_GROUP_INSTR_OFFSETS
	.align		4
.L_3490:
        /*0078*/ 	.byte	0x04, 0x28
        /*007a*/ 	.short	(.L_3492 - .L_3491)


	//   ....[0]....
.L_3491:
        /*007c*/ 	.word	0x00010a10


	//   ....[1]....
        /*0080*/ 	.word	0x00010a50


	//   ....[2]....
        /*0084*/ 	.word	0x00010a70


	//   ....[3]....
        /*0088*/ 	.word	0x00010a90


	//   ....[4]....
        /*008c*/ 	.word	0x00010ab0


	//   ....[5]....
        /*0090*/ 	.word	0x00010df0


	//   ....[6]....
        /*0094*/ 	.word	0x00010e10


	//   ....[7]....
        /*0098*/ 	.word	0x00010e30


	//   ....[8]....
        /*009c*/ 	.word	0x00010e50


	//   ....[9]....
        /*00a0*/ 	.word	0x00010e70


	//   ....[10]....
        /*00a4*/ 	.word	0x00011a00


	//   ....[11]....
        /*00a8*/ 	.word	0x00011aa0


	//   ....[12]....
        /*00ac*/ 	.word	0x00011b00


	//   ....[13]....
        /*00b0*/ 	.word	0x00011b60


	//   ....[14]....
        /*00b4*/ 	.word	0x00011bc0


	//   ....[15]....
        /*00b8*/ 	.word	0x00011f60


	//   ....[16]....
        /*00bc*/ 	.word	0x00011fc0


	//   ....[17]....
        /*00c0*/ 	.word	0x00012020


	//   ....[18]....
        /*00c4*/ 	.word	0x00012080


	//   ....[19]....
        /*00c8*/ 	.word	0x000120e0


	//----- nvinfo : EIATTR_VRC_CTA_INIT_COUNT
	.align		4
.L_3492:
        /*00cc*/ 	.byte	0x02, 0x4a
	.zero		1
	.zero		1


	//----- nvinfo : EIATTR_EXIT_INSTR_OFFSETS
	.align		4
        /*00d0*/ 	.byte	0x04, 0x1c
        /*00d2*/ 	.short	(.L_3494 - .L_3493)


	//   ....[0]....
.L_3493:
        /*00d4*/ 	.word	0x000008f0


	//   ....[1]....
        /*00d8*/ 	.word	0x00011990


	//----- nvinfo : EIATTR_INDIRECT_BRANCH_TARGETS
	.align		4
.L_3494:
        /*00dc*/ 	.byte	0x04, 0x34
        /*00de*/ 	.short	(.L_3496 - .L_3495)


	//   ....[0]....
.L_3495:
        /*00e0*/ 	.word	.L_x_28670@srel
        /*00e4*/ 	.short	0x0
        /*00e6*/ 	.short	0x0
        /*00e8*/ 	.word	0x3
        /*00ec*/ 	.word	.L_x_28671@srel
        /*00f0*/ 	.word	.L_x_28672@srel
        /*00f4*/ 	.word	.L_x_28673@srel


	//----- nvinfo : EIATTR_MAX_THREADS
	.align		4
.L_3496:
        /*00f8*/ 	.byte	0x04, 0x05
        /*00fa*/ 	.short	(.L_3498 - .L_3497)
.L_3497:
        /*00fc*/ 	.word	0x00000080
        /*0100*/ 	.word	0x00000001
        /*0104*/ 	.word	0x00000001


	//----- nvinfo : EIATTR_CRS_STACK_SIZE
	.align		4
.L_3498:
        /*0108*/ 	.byte	0x04, 0x1e
        /*010a*/ 	.short	(.L_3500 - .L_3499)
.L_3499:
        /*010c*/ 	.word	0x00000000


	//----- nvinfo : EIATTR_CBANK_PARAM_SIZE
	.align		4
.L_3500:
        /*0110*/ 	.byte	0x03, 0x19
        /*0112*/ 	.short	0x00e8


	//----- nvinfo : EIATTR_PARAM_CBANK
	.align		4
        /*0114*/ 	.byte	0x04, 0x0a
        /*0116*/ 	.short	(.L_3502 - .L_3501)
	.align		4
.L_3501:
        /*0118*/ 	.word	index@(.nv.constant0._ZN10layer_norm13ln_fwd_kernelINS_13Kernel_traitsI6__halfffffjLj768ELj1ELj4ELj1ELj16ENS_18Kernel_traits_baseILj768ES2_ffffjLj128EEEEELb1ELb0ELb0ELb0EEEvNS_9FwdParamsE)
        /*011c*/ 	.short	0x0380
        /*011e*/ 	.short	0x00e8


	//----- nvinfo : EIATTR_SW_WAR
	.align		4
.L_3502:
        /*0120*/ 	.byte	0x04, 0x36
        /*0122*/ 	.short	(.L_3504 - .L_3503)
.L_3503:
        /*0124*/ 	.word	0x00000008
.L_3504:


//--------------------- .nv.info._ZN10layer_norm13ln_fwd_kernelINS_13Kernel_traitsI6__halfffffjLj768ELj1ELj4ELj1ELj16ENS_18Kernel_traits_baseILj768ES2_ffffjLj128EEEEELb1ELb0ELb0ELb1EEEvNS_9FwdParamsE --------------------------
	.section	.nv.info._ZN10layer_norm13ln_fwd_kernelINS_13Kernel_traitsI6__halfffffjLj768ELj1ELj4ELj1ELj16ENS_18Kernel_traits_baseILj768ES2_ffffjLj128EEEEELb1ELb0ELb0ELb1EEEvNS_9FwdParamsE,"",@"SHT_CUDA_INFO"
	.sectionflags	@""
	.align	4


	//----- nvinfo : EIATTR_CUDA_API_VERSION
	.align		4
        /*0000*/ 	.byte	0x04, 0x37
        /*0002*/ 	.short	(.L_3506 - .L_3505)
.L_3505:
        /*0004*/ 	.word	0x00000082


	//----- nvinfo : EIATTR_KPARAM_INFO
	.align		4
.L_3506:
        /*0008*/ 	.byte	0x04, 0x17
        /*000a*/ 	.short	(.L_3508 - .L_3507)
.L_3507:
        /*000c*/ 	.word	0x00000000
        /*0010*/ 	.short	0x0000
        /*0012*/ 	.short	0x0000
        /*0014*/ 	.byte	0x00, 0xf0, 0xa1, 0x03


	//----- nvinfo : EIATTR_SPARSE_MMA_MASK
	.align		4
.L_3508:
        /*0018*/ 	.byte	0x03, 0x50
        /*001a*/ 	.short	0x0000


	//----- nvinfo : EIATTR_MAXREG_COUNT
	.align		4
        /*001c*/ 	.byte	0x03, 0x1b
        /*001e*/ 	.short	0x00ff


	//----- nvinfo : EIATTR_MERCURY_ISA_VERSION
	.align		4
        /*0020*/ 	.byte	0x03, 0x5f
        /*0022*/ 	.short	0x0101


	//----- nvinfo : EIATTR_COOP_GROUP_MASK_REGIDS
	.align		4
        /*0024*/ 	.byte	0x04, 0x29
        /*0026*/ 	.short	(.L_3510 - .L_3509)


	//   ....[0]....
.L_3509:
        /*0028*/ 	.word	0xffffffff


	//   ....[1]....
        /*002c*/ 	.word	0xffffffff


	//   ....[2]....
        /*0030*/ 	.word	0xffffffff


	//   ....[3]....
        /*0034*/ 	.word	0xffffffff


	//   ....[4]....
        /*0038*/ 	.word	0xffffffff


	//   ....[5]....
        /*003c*/ 	.word	0xffffffff


	//   ....[6]....
        /*0040*/ 	.word	0xffffffff


	//   ....[7]....
        /*0044*/ 	.word	0xffffffff


	//   ....[8]....
        /*0048*/ 	.word	0xffffffff


	//   ....[9]....
        /*004c*/ 	.word	0xffffffff


	//   ....[10]....
        /*0050*/ 	.word	0x0500005e


	//   ....[11]....
        /*0054*/ 	.word	0x0500005e


	//   ....[12]....
        /*0058*/ 	.word	0x0500005e


	//   ....[13]....
        /*005c*/ 	.word	0x0500005e


	//   ....[14]....
        /*0060*/ 	.word	0x0500005e


	//   ....[15]....
        /*0064*/ 	.word	0x0500005e


	//   ....[16]....
        /*0068*/ 	.word	0x0500005e


	//   ....[17]....
        /*006c*/ 	.word	0x0500005e


	//   ....[18]....
        /*0070*/ 	.word	0x0500005e


	//   ....[19]....
        /*0074*/ 	.word	0x0500005e


	//----- nvinfo : EIATTR_COOP_GROUP_INSTR_OFFSETS
	.align		4
.L_3510:
        /*0078*/ 	.byte	0x04, 0x28
        /*007a*/ 	.short	(.L_3512 - .L_3511)


	//   ....[0]....
.L_3511:
        /*007c*/ 	.word	0x00010200


	//   ....[1]....
        /*0080*/ 	.word	0x00010220


	//   ....[2]....
        /*0084*/ 	.word	0x00010240


	//   ....[3]....
        /*0088*/ 	.word	0x00010270


	//   ....[4]....
        /*008c*/ 	.word	0x00010290


	//   ....[5]....
        /*0090*/ 	.word	0x000105c0


	//   ....[6]....
        /*0094*/ 	.word	0x000105e0


	//   ....[7]....
        /*0098*/ 	.word	0x00010600


	//   ....[8]....
        /*009c*/ 	.word	0x00010620


	//   ....[9]....
        /*00a0*/ 	.word	0x00010640


	//   ....[10]....
        /*00a4*/ 	.word	0x00010d40


	//   ....[11]....
        /*00a8*/ 	.word	0x00010de0


	//   ....[12]....
        /*00ac*/ 	.word	0x00010e50


	//   ....[13]....
        /*00b0*/ 	.word	0x00010ed0


	//   ....[14]....
        /*00b4*/ 	.word	0x00010f40


	//   ....[15]....
        /*00b8*/ 	.word	0x000112c0


	//   ....[16]....
        /*00bc*/ 	.word	0x00011330


	//   ....[17]....
        /*00c0*/ 	.word	0x000113a0


	//   ....[18]....
        /*00c4*/ 	.word	0x00011410


	//   ....[19]....
        /*00c8*/ 	.word	0x00011480


	//----- nvinfo : EIATTR_VRC_CTA_INIT_COUNT
	.align		4
.L_3512:
        /*00cc*/ 	.byte	0x02, 0x4a
	.zero		1
	.zero		1


	//----- nvinfo : EIATTR_EXIT_INSTR_OFFSETS
	.align		4
        /*00d0*/ 	.byte	0x04, 0x1c
        /*00d2*/ 	.short	(.L_3514 - .L_3513)


	//   ....[0]....
.L_3513:
        /*00d4*/ 	.word	0x000002d0


	//   ....[1]....
        /*00d8*/ 	.word	0x00010cd0


	//----- nvinfo : EIATTR_INDIRECT_BRANCH_TARGETS
	.align		4
.L_3514:
        /*00dc*/ 	.byte	0x04, 0x34
        /*00de*/ 	.short	(.L_3516 - .L_3515)


	//   ....[0]....
.L_3515:
        /*00e0*/ 	.word	.L_x_28674@srel
        /*00e4*/ 	.short	0x0
        /*00e6*/ 	.short	0x0
        /*00e8*/ 	.word	0x3
        /*00ec*/ 	.word	.L_x_28675@srel
        /*00f0*/ 	.word	.L_x_28676@srel
        /*00f4*/ 	.word	.L_x_28677@srel


	//----- nvinfo : EIATTR_MAX_THREADS
	.align		4
.L_3516:
        /*00f8*/ 	.byte	0x04, 0x05
        /*00fa*/ 	.short	(.L_3518 - .L_3517)
.L_3517:
        /*00fc*/ 	.word	0x00000080
        /*0100*/ 	.word	0x00000001
        /*0104*/ 	.word	0x00000001


	//----- nvinfo : EIATTR_CRS_STACK_SIZE
	.align		4
.L_3518:
        /*0108*/ 	.byte	0x04, 0x1e
        /*010a*/ 	.short	(.L_3520 - .L_3519)
.L_3519:
        /*010c*/ 	.word	0x00000000


	//----- nvinfo : EIATTR_CBANK_PARAM_SIZE
	.align		4
.L_3520:
        /*0110*/ 	.byte	0x03, 0x19
        /*0112*/ 	.short	0x00e8


	//----- nvinfo : EIATTR_PARAM_CBANK
	.align		4
        /*0114*/ 	.byte	0x04, 0x0a
        /*0116*/ 	.short	(.L_3522 - .L_3521)
	.align		4
.L_3521:
        /*0118*/ 	.word	index@(.nv.constant0._ZN10layer_norm13ln_fwd_kernelINS_13Kernel_traitsI6__halfffffjLj768ELj1ELj4ELj1ELj16ENS_18Kernel_traits_baseILj768ES2_ffffjLj128EEEEELb1ELb0ELb0ELb1EEEvNS_9FwdParamsE)
        /*011c*/ 	.short	0x0380
        /*011e*/ 	.short	0x00e8


	//----- nvinfo : EIATTR_SW_WAR
	.align		4
.L_3522:
        /*0120*/ 	.byte	0x04, 0x36
        /*0122*/ 	.short	(.L_3524 - .L_3523)
.L_3523:
        /*0124*/ 	.word	0x00000008
.L_3524:


//--------------------- .nv.info._ZN10layer_norm13ln_fwd_kernelINS_13Kernel_traitsI6__halfffffjLj768ELj1ELj4ELj1ELj16ENS_18Kernel_traits_baseILj768ES2_ffffjLj128EEEEELb1ELb0ELb1ELb0EEEvNS_9FwdParamsE --------------------------
	.section	.nv.info._ZN10layer_norm13ln_fwd_kernelINS_13Kernel_traitsI6__halfffffjLj768ELj1ELj4ELj1ELj16ENS_18Kernel_traits_baseILj768ES2_ffffjLj128EEEEELb1ELb0ELb1ELb0EEEvNS_9FwdParamsE,"",@"SHT_CUDA_INFO"
	.sectionflags	@""
	.align	4


	//----- nvinfo : EIATTR_CUDA_API_VERSION
	.align		4
        /*0000*/ 	.byte	0x04, 0x37
        /*0002*/ 	.short	(.L_3526 - .L_3525)
.L_3525:
        /*0004*/ 	.word	0x00000082


	//----- nvinfo : EIATTR_KPARAM_INFO
	.align		4
.L_3526:
        /*0008*/ 	.byte	0x04, 0x17
        /*000a*/ 	.short	(.L_3528 - .L_3527)
.L_3527:
        /*000c*/ 	.word	0x00000000
        /*0010*/ 	.short	0x0000
        /*0012*/ 	.short	0x0000
        /*0014*/ 	.byte	0x00, 0xf0, 0xa1, 0x03


	//----- nvinfo : EIATTR_SPARSE_MMA_MASK
	.align		4
.L_3528:
        /*0018*/ 	.byte	0x03, 0x50
        /*001a*/ 	.short	0x0000


	//----- nvinfo : EIATTR_MAXREG_COUNT
	.align		4
        /*001c*/ 	.byte	0x03, 0x1b
        /*001e*/ 	.short	0x00ff


	//----- nvinfo : EIATTR_MERCURY_ISA_VERSION
	.align		4
        /*0020*/ 	.byte	0x03, 0x5f
        /*0022*/ 	.short	0x0101


	//----- nvinfo : EIATTR_COOP_GROUP_MASK_REGIDS
	.align		4
        /*0024*/ 	.byte	0x04, 0x29
        /*0026*/ 	.short	(.L_3530 - .L_3529)


	//   ....[0]....
.L_3529:
        /*0028*/ 	.word	0xffffffff


	//   ....[1]....
        /*002c*/ 	.word	0xffffffff


	//   ....[2]....
        /*0030*/ 	.word	0xffffffff


	//   ....[3]....
        /*0034*/ 	.word	0xffffffff


	//   ....[4]....
        /*0038*/ 	.word	0xffffffff


	//   ....[5]....
        /*003c*/ 	.word	0xffffffff


	//   ....[6]....
        /*0040*/ 	.word	0xffffffff


	//   ....[7]....
        /*0044*/ 	.word	0xffffffff


	//   ....[8]....
        /*0048*/ 	.word	0xffffffff


	//   ....[9]....
        /*004c*/ 	.word	0xffffffff


	//   ....[10]....
        /*0050*/ 	.word	0x05000043


	//   ....[11]....
        /*0054*/ 	.word	0x05000043


	//   ....[12]....
        /*0058*/ 	.word	0x05000043


	//   ....[13]....
        /*005c*/ 	.word	0x05000043


	//   ....[14]....
        /*0060*/ 	.word	0x05000043


	//   ....[15]....
        /*0064*/ 	.word	0x05000043


	//   ....[16]....
        /*0068*/ 	.word	0x05000043


	//   ....[17]....
        /*006c*/ 	.word	0x05000043


	//   ....[18]....
        /*0070*/ 	.word	0x05000043


	//   ....[19]....
        /*0074*/ 	.word	0x05000043


	//----- nvinfo : EIATTR_COOP_GROUP_INSTR_OFFSETS
	.align		4
.L_3530:
        /*0078*/ 	.byte	0x04, 0x28
        /*007a*/ 	.short	(.L_3532 - .L_3531)


	//   ....[0]....
.L_3531:
        /*007c*/ 	.word	0x000127a0


	//   ....[1]....
        /*0080*/ 	.word	0x000127e0


	//   ....[2]....
        /*0084*/ 	.word	0x00012800


	//   ....[3]....
        /*0088*/ 	.word	0x00012820


	//   ....[4]....
        /*008c*/ 	.word	0x00012840


	//   ....[5]....
        /*0090*/ 	.word	0x00012b80


	//   ....[6]....
        /*0094*/ 	.word	0x00012ba0


	//   ....[7]....
        /*0098*/ 	.word	0x00012bc0


	//   ....[8]....
        /*009c*/ 	.word	0x00012be0


	//   ....[9]....
        /*00a0*/ 	.word	0x00012c00


	//   ....[10]....
        /*00a4*/ 	.word	0x00013860


	//   ....[11]....
        /*00a8*/ 	.word	0x000138f0


	//   ....[12]....
        /*00ac*/ 	.word	0x00013950


	//   ....[13]....
        /*00b0*/ 	.word	0x000139b0


	//   ....[14]....
        /*00b4*/ 	.word	0x00013a10


	//   ....[15]....
        /*00b8*/ 	.word	0x00013db0


	//   ....[16]....
        /*00bc*/ 	.word	0x00013e10


	//   ....[17]....
        /*00c0*/ 	.word	0x00013e70


	//   ....[18]....
        /*00c4*/ 	.word	0x00013ed0


	//   ....[19]....
        /*00c8*/ 	.word	0x00013f30


	//----- nvinfo : EIATTR_VRC_CTA_INIT_COUNT
	.align		4
.L_3532:
        /*00cc*/ 	.byte	0x02, 0x4a
	.zero		1
	.zero		1


	//----- nvinfo : EIATTR_EXIT_INSTR_OFFSETS
	.align		4
        /*00d0*/ 	.byte	0x04, 0x1c
        /*00d2*/ 	.short	(.L_3534 - .L_3533)


	//   ....[0]....
.L_3533:
        /*00d4*/ 	.word	0x000008f0


	//   ....[1]....
        /*00d8*/ 	.word	0x000137f0


	//----- nvinfo : EIATTR_MAX_THREADS
	.align		4
.L_3534:
        /*00dc*/ 	.byte	0x04, 0x05
        /*00de*/ 	.short	(.L_3536 - .L_3535)
.L_3535:
        /*00e0*/ 	.word	0x00000080
        /*00e4*/ 	.word	0x00000001
        /*00e8*/ 	.word	0x00000001


	//----- nvinfo : EIATTR_CRS_STACK_SIZE
	.align		4
.L_3536:
        /*00ec*/ 	.byte	0x04, 0x1e
        /*00ee*/ 	.short	(.L_3538 - .L_3537)
.L_3537:
        /*00f0*/ 	.word	0x00000000


	//----- nvinfo : EIATTR_CBANK_PARAM_SIZE
	.align		4
.L_3538:
        /*00f4*/ 	.byte	0x03, 0x19
        /*00f6*/ 	.short	0x00e8


	//----- nvinfo : EIATTR_PARAM_CBANK
	.align		4
        /*00f8*/ 	.byte	0x04, 0x0a
        /*00fa*/ 	.short	(.L_3540 - .L_3539)
	.align		4
.L_3539:
        /*00fc*/ 	.word	index@(.nv.constant0._ZN10layer_norm13ln_fwd_kernelINS_13Kernel_traitsI6__halfffffjLj768ELj1ELj4ELj1ELj16ENS_18Kernel_traits_baseILj768ES2_ffffjLj128EEEEELb1ELb0ELb1ELb0EEEvNS_9FwdParamsE)
        /*0100*/ 	.short	0x0380
        /*0102*/ 	.short	0x00e8


	//----- nvinfo : EIATTR_SW_WAR
	.align		4
.L_3540:
        /*0104*/ 	.byte	0x04, 0x36
        /*0106*/ 	.short	(.L_3542 - .L_3541)
.L_3541:
        /*0108*/ 	.word	0x00000008
.L_3542:


//--------------------- .nv.info._ZN10layer_norm13ln_fwd_kernelINS_13Kernel_traitsI6__halfffffjLj768ELj1ELj4ELj1ELj16ENS_18Kernel_traits_baseILj768ES2_ffffjLj128EEEEELb1ELb0ELb1ELb1EEEvNS_9FwdParamsE --------------------------
	.section	.nv.info._ZN10layer_norm13ln_fwd_kernelINS_13Kernel_traitsI6__halfffffjLj768ELj1ELj4ELj1ELj16ENS_18Kernel_traits_baseILj768ES2_ffffjLj128EEEEELb1ELb0ELb1ELb1EEEvNS_9FwdParamsE,"",@"SHT_CUDA_INFO"
	.sectionflags	@""
	.align	4


	//----- nvinfo : EIATTR_CUDA_API_VERSION
	.align		4
        /*0000*/ 	.byte	0x04, 0x37
        /*0002*/ 	.short	(.L_3544 - .L_3543)
.L_3543:
        /*0004*/ 	.word	0x00000082


	//----- nvinfo : EIATTR_KPARAM_INFO
	.align		4
.L_3544:
        /*0008*/ 	.byte	0x04, 0x17
        /*000a*/ 	.short	(.L_3546 - .L_3545)
.L_3545:
        /*000c*/ 	.word	0x00000000
        /*0010*/ 	.short	0x0000
        /*0012*/ 	.short	0x0000
        /*0014*/ 	.byte	0x00, 0xf0, 0xa1, 0x03


	//----- nvinfo : EIATTR_SPARSE_MMA_MASK
	.align		4
.L_3546:
        /*0018*/ 	.byte	0x03, 0x50
        /*001a*/ 	.short	0x0000


	//----- nvinfo : EIATTR_MAXREG_COUNT
	.align		4
        /*001c*/ 	.byte	0x03, 0x1b
        /*001e*/ 	.short	0x00ff


	//----- nvinfo : EIATTR_MERCURY_ISA_VERSION
	.align		4
        /*0020*/ 	.byte	0x03, 0x5f
        /*0022*/ 	.short	0x0101


	//----- nvinfo : EIATTR_COOP_GROUP_MASK_REGIDS
	.align		4
        /*0024*/ 	.byte	0x04, 0x29
        /*0026*/ 	.short	(.L_3548 - .L_3547)


	//   ....[0]....
.L_3547:
        /*0028*/ 	.word	0xffffffff


	//   ....[1]....
        /*002c*/ 	.word	0xffffffff


	//   ....[2]....
        /*0030*/ 	.word	0xffffffff


	//   ....[3]....
        /*0034*/ 	.word	0xffffffff


	//   ....[4]....
        /*0038*/ 	.word	0xffffffff


	//   ....[5]....
        /*003c*/ 	.word	0xffffffff


	//   ....[6]....
        /*0040*/ 	.word	0xffffffff


	//   ....[7]....
        /*0044*/ 	.word	0xffffffff


	//   ....[8]....
        /*0048*/ 	.word	0xffffffff


	//   ....[9]....
        /*004c*/ 	.word	0xffffffff


	//   ....[10]....
        /*0050*/ 	.word	0x05000049


	//   ....[11]....
        /*0054*/ 	.word	0x05000049


	//   ....[12]....
        /*0058*/ 	.word	0x05000049


	//   ....[13]....
        /*005c*/ 	.word	0x05000049


	//   ....[14]....
        /*0060*/ 	.word	0x05000049


	//   ....[15]....
        /*0064*/ 	.word	0x05000049


	//   ....[16]....
        /*0068*/ 	.word	0x05000049


	//   ....[17]....
        /*006c*/ 	.word	0x05000049


	//   ....[18]....
        /*0070*/ 	.word	0x05000049


	//   ....[19]....
        /*0074*/ 	.word	0x05000049


	//----- nvinfo : EIATTR_COOP_GROUP_INSTR_OFFSETS
	.align		4
.L_3548:
        /*0078*/ 	.byte	0x04, 0x28
        /*007a*/ 	.short	(.L_3550 - .L_3549)


	//   ....[0]....
.L_3549:
        /*007c*/ 	.word	0x00011d50


	//   ....[1]....
        /*0080*/ 	.word	0x00011d80


	//   ....[2]....
        /*0084*/ 	.word	0x00011da0


	//   ....[3]....
        /*0088*/ 	.word	0x00011dc0


	//   ....[4]....
        /*008c*/ 	.word	0x00011de0


	//   ....[5]....
        /*0090*/ 	.word	0x00012110


	//   ....[6]....
        /*0094*/ 	.word	0x00012130


	//   ....[7]....
        /*0098*/ 	.word	0x00012150


	//   ....[8]....
        /*009c*/ 	.word	0x00012170


	//   ....[9]....
        /*00a0*/ 	.word	0x00012190


	//   ....[10]....
        /*00a4*/ 	.word	0x00012c70


	//   ....[11]....
        /*00a8*/ 	.word	0x00012d00


	//   ....[12]....
        /*00ac*/ 	.word	0x00012d60


	//   ....[13]....
        /*00b0*/ 	.word	0x00012dc0


	//   ....[14]....
        /*00b4*/ 	.word	0x00012e20


	//   ....[15]....
        /*00b8*/ 	.word	0x000131a0


	//   ....[16]....
        /*00bc*/ 	.word	0x00013200


	//   ....[17]....
        /*00c0*/ 	.word	0x00013260


	//   ....[18]....
        /*00c4*/ 	.word	0x000132c0


	//   ....[19]....
        /*00c8*/ 	.word	0x00013320


	//----- nvinfo : EIATTR_VRC_CTA_INIT_COUNT
	.align		4
.L_3550:
        /*00cc*/ 	.byte	0x02, 0x4a
	.zero		1
	.zero		1


	//----- nvinfo : EIATTR_EXIT_INSTR_OFFSETS
	.align		4
        /*00d0*/ 	.byte	0x04, 0x1c
        /*00d2*/ 	.short	(.L_3552 - .L_3551)


	//   ....[0]....
.L_3551:
        /*00d4*/ 	.word	0x00000350


	//   ....[1]....
        /*00d8*/ 	.word	0x00012c10


	//----- nvinfo : EIATTR_MAX_THREADS
	.align		4
.L_3552:
        /*00dc*/ 	.byte	0x04, 0x05
        /*00de*/ 	.short	(.L_3554 - .L_3553)
.L_3553:
        /*00e0*/ 	.word	0x00000080
        /*00e4*/ 	.word	0x00000001
        /*00e8*/ 	.word	0x00000001


	//----- nvinfo : EIATTR_CRS_STACK_SIZE
	.align		4
.L_3554:
        /*00ec*/ 	.byte	0x04, 0x1e
        /*00ee*/ 	.short	(.L_3556 - .L_3555)
.L_3555:
        /*00f0*/ 	.word	0x00000000


	//----- nvinfo : EIATTR_CBANK_PARAM_SIZE
	.align		4
.L_3556:
        /*00f4*/ 	.byte	0x03, 0x19
        /*00f6*/ 	.short	0x00e8


	//----- nvinfo : EIATTR_PARAM_CBANK
	.align		4
        /*00f8*/ 	.byte	0x04, 0x0a
        /*00fa*/ 	.short	(.L_3558 - .L_3557)
	.align		4
.L_3557:
        /*00fc*/ 	.word	index@(.nv.constant0._ZN10layer_norm13ln_fwd_kernelINS_13Kernel_traitsI6__halfffffjLj768ELj1ELj4ELj1ELj16ENS_18Kernel_traits_baseILj768ES2_ffffjLj128EEEEELb1ELb0ELb1ELb1EEEvNS_9FwdParamsE)
        /*0100*/ 	.short	0x0380
        /*0102*/ 	.short	0x00e8


	//----- nvinfo : EIATTR_SW_WAR
	.align		4
.L_3558:
        /*0104*/ 	.byte	0x04, 0x36
        /*0106*/ 	.short	(.L_3560 - .L_3559)
.L_3559:
        /*0108*/ 	.word	0x00000008
.L_3560:


//--------------------- .nv.info._ZN10layer_norm13ln_fwd_kernelINS_13Kernel_traitsI6__halfffffjLj768ELj1ELj4ELj1ELj16ENS_18Kernel_traits_baseILj768ES2_ffffjLj128EEEEELb1ELb1ELb0ELb0EEEvNS_9FwdParamsE --------------------------
	.section	.nv.info._ZN10layer_norm13ln_fwd_kernelINS_13Kernel_traitsI6__halfffffjLj768ELj1ELj4ELj1ELj16ENS_18Kernel_traits_baseILj768ES2_ffffjLj128EEEEELb1ELb1ELb0ELb0EEEvNS_9FwdParamsE,"",@"SHT_CUDA_INFO"
	.sectionflags	@""
	.align	4


	//----- nvinfo : EIATTR_CUDA_API_VERSION
	.align		4
        /*0000*/ 	.byte	0x04, 0x37
        /*0002*/ 	.short	(.L_3562 - .L_3561)
.L_3561:
        /*0004*/ 	.word	0x00000082


	//----- nvinfo : EIATTR_KPARAM_INFO
	.align		4
.L_3562:
        /*0008*/ 	.byte	0x04, 0x17
        /*000a*/ 	.short	(.L_3564 - .L_3563)
.L_3563:
        /*000c*/ 	.word	0x00000000
        /*0010*/ 	.short	0x0000
        /*0012*/ 	.short	0x0000
        /*0014*/ 	.byte	0x00, 0xf0, 0xa1, 0x03


	//----- nvinfo : EIATTR_SPARSE_MMA_MASK
	.align		4
.L_3564:
        /*0018*/ 	.byte	0x03, 0x50
        /*001a*/ 	.short	0x0000


	//----- nvinfo : EIATTR_MAXREG_COUNT
	.align		4
        /*001c*/ 	.byte	0x03, 0x1b
        /*001e*/ 	.short	0x00ff


	//----- nvinfo : EIATTR_MERCURY_ISA_VERSION
	.align		4
        /*0020*/ 	.byte	0x03, 0x5f
        /*0022*/ 	.short	0x0101


	//----- nvinfo : EIATTR_COOP_GROUP_MASK_REGIDS
	.align		4
        /*0024*/ 	.byte	0x04, 0x29
        /*0026*/ 	.short	(.L_3566 - .L_3565)


	//   ....[0]....
.L_3565:
        /*0028*/ 	.word	0xffffffff


	//   ....[1]....
        /*002c*/ 	.word	0xffffffff


	//   ....[2]....
        /*0030*/ 	.word	0xffffffff


	//   ....[3]....
        /*0034*/ 	.word	0xffffffff


	//   ....[4]....
        /*0038*/ 	.word	0xffffffff


	//   ....[5]....
        /*003c*/ 	.word	0xffffffff


	//   ....[6]....
        /*0040*/ 	.word	0xffffffff


	//   ....[7]....
        /*0044*/ 	.word	0xffffffff


	//   ....[8]....
        /*0048*/ 	.word	0xffffffff


	//   ....[9]....
        /*004c*/ 	.word	0xffffffff


	//   ....[10]....
        /*0050*/ 	.word	0x05000022


	//   ....[11]....
        /*0054*/ 	.word	0x05000022


	//   ....[12]....
        /*0058*/ 	.word	0x05000022


	//   ....[13]....
        /*005c*/ 	.word	0x05000022


	//   ....[14]....
        /*0060*/ 	.word	0x05000022


	//   ....[15]....
        /*0064*/ 	.word	0x05000022


	//   ....[16]....
        /*0068*/ 	.word	0x05000022


	//   ....[17]....
        /*006c*/ 	.word	0x05000022


	//   ....[18]....
        /*0070*/ 	.word	0x05000022


	//   ....[19]....
        /*0074*/ 	.word	0x05000022


	//----- nvinfo : EIATTR_COOP_GROUP_INSTR_OFFSETS
	.align		4
.L_3566:
        /*0078*/ 	.byte	0x04, 0x28
        /*007a*/ 	.short	(.L_3568 - .L_3567)


	//   ....[0]....
.L_3567:
        /*007c*/ 	.word	0x00011800


	//   ....[1]....
        /*0080*/ 	.word	0x00011840


	//   ....[2]....
        /*0084*/ 	.word	0x00011860


	//   ....[3]....
        /*0088*/ 	.word	0x00011880


	//   ....[4]....
        /*008c*/ 	.word	0x000118a0


	//   ....[5]....
        /*0090*/ 	.word	0x00011be0


	//   ....[6]....
        /*0094*/ 	.word	0x00011c00


	//   ....[7]....
        /*0098*/ 	.word	0x00011c20


	//   ....[8]....
        /*009c*/ 	.word	0x00011c40


	//   ....[9]....
        /*00a0*/ 	.word	0x00011c60


	//   ....[10]....
        /*00a4*/ 	.word	0x00012800


	//   ....[11]....
        /*00a8*/ 	.word	0x000128a0


	//   ....[12]....
        /*00ac*/ 	.word	0x00012900


	//   ....[13]....
        /*00b0*/ 	.word	0x00012960


	//   ....[14]....
        /*00b4*/ 	.word	0x000129c0


	//   ....[15]....
        /*00b8*/ 	.word	0x00012d60


	//   ....[16]....
        /*00bc*/ 	.word	0x00012dc0


	//   ....[17]....
        /*00c0*/ 	.word	0x00012e20


	//   ....[18]....
        /*00c4*/ 	.word	0x00012e80


	//   ....[19]....
        /*00c8*/ 	.word	0x00012ee0


	//----- nvinfo : EIATTR_VRC_CTA_INIT_COUNT
	.align		4
.L_3568:
        /*00cc*/ 	.byte	0x02, 0x4a
	.zero		1
	.zero		1


	//----- nvinfo : EIATTR_EXIT_INSTR_OFFSETS
	.align		4
        /*00d0*/ 	.byte	0x04, 0x1c
        /*00d2*/ 	.short	(.L_3570 - .L_3569)


	//   ....[0]....
.L_3569:
        /*00d4*/ 	.word	0x00000b30


	//   ....[1]....
        /*00d8*/ 	.word	0x00012790


	//----- nvinfo : EIATTR_INDIRECT_BRANCH_TARGETS
	.align		4
.L_3570:
        /*00dc*/ 	.byte	0x04, 0x34
        /*00de*/ 	.short	(.L_3572 - .L_3571)


	//   ....[0]....
.L_3571:
        /*00e0*/ 	.word	.L_x_28678@srel
        /*00e4*/ 	.short	0x0
        /*00e6*/ 	.short	0x0
        /*00e8*/ 	.word	0x3
        /*00ec*/ 	.word	.L_x_28679@srel
        /*00f0*/ 	.word	.L_x_28680@srel
        /*00f4*/ 	.word	.L_x_28681@srel


	//----- nvinfo : EIATTR_MAX_THREADS
	.align		4
.L_3572:
        /*00f8*/ 	.byte	0x04, 0x05
        /*00fa*/ 	.short	(.L_3574 - .L_3573)
.L_3573:
        /*00fc*/ 	.word	0x00000080
        /*0100*/ 	.word	0x00000001
        /*0104*/ 	.word	0x00000001


	//----- nvinfo : EIATTR_CRS_STACK_SIZE
	.align		4
.L_3574:
        /*0108*/ 	.byte	0x04, 0x1e
        /*010a*/ 	.short	(.L_3576 - .L_3575)
.L_3575:
        /*010c*/ 	.word	0x00000000


	//----- nvinfo : EIATTR_CBANK_PARAM_SIZE
	.align		4
.L_3576:
        /*0110*/ 	.byte	0x03, 0x19
        /*0112*/ 	.short	0x00e8


	//----- nvinfo : EIATTR_PARAM_CBANK
	.align		4
        /*0114*/ 	.byte	0x04, 0x0a
        /*0116*/ 	.short	(.L_3578 - .L_3577)
	.align		4
.L_3577:
        /*0118*/ 	.word	index@(.nv.constant0._ZN10layer_norm13ln_fwd_kernelINS_13Kernel_traitsI6__halfffffjLj768ELj1ELj4ELj1ELj16ENS_18Kernel_traits_baseILj768ES2_ffffjLj128EEEEELb1ELb1ELb0ELb0EEEvNS_9FwdParamsE)
        /*011c*/ 	.short	0x0380
        /*011e*/ 	.short	0x00e8


	//----- nvinfo : EIATTR_SW_WAR
	.align		4
.L_3578:
        /*0120*/ 	.byte	0x04, 0x36
        /*0122*/ 	.short	(.L_3580 - .L_3579)
.L_3579:
        /*0124*/ 	.word	0x00000008
.L_3580:


//--------------------- .nv.info._ZN10layer_norm13ln_fwd_kernelINS_13Kernel_traitsI6__halfffffjLj768ELj1ELj4ELj1ELj16ENS_18Kernel_traits_baseILj768ES2_ffffjLj128EEEEELb1ELb1ELb0ELb1EEEvNS_9FwdParamsE --------------------------
	.section	.nv.info._ZN10layer_norm13ln_fwd_kernelINS_13Kernel_traitsI6__halfffffjLj768ELj1ELj4ELj1ELj16ENS_18Kernel_traits_baseILj768ES2_ffffjLj128EEEEELb1ELb1ELb0ELb1EEEvNS_9FwdParamsE,"",@"SHT_CUDA_INFO"
	.sectionflags	@""
	.align	4


	//----- nvinfo : EIATTR_CUDA_API_VERSION
	.align		4
        /*0000*/ 	.byte	0x04, 0x37
        /*0002*/ 	.short	(.L_3582 - .L_3581)
.L_3581:
        /*0004*/ 	.word	0x00000082


	//----- nvinfo : EIATTR_KPARAM_INFO
	.align		4
.L_3582:
        /*0008*/ 	.byte	0x04, 0x17
        /*000a*/ 	.short	(.L_3584 - .L_3583)
.L_3583:
        /*000c*/ 	.word	0x00000000
        /*0010*/ 	.short	0x0000
        /*0012*/ 	.short	0x0000
        /*0014*/ 	.byte	0x00, 0xf0, 0xa1, 0x03


	//----- nvinfo : EIATTR_SPARSE_MMA_MASK
	.align		4
.L_3584:
        /*0018*/ 	.byte	0x03, 0x50
        /*001a*/ 	.short	0x0000


	//----- nvinfo : EIATTR_MAXREG_COUNT
	.align		4
        /*001c*/ 	.byte	0x03, 0x1b
        /*001e*/ 	.short	0x00ff


	//----- nvinfo : EIATTR_MERCURY_ISA_VERSION
	.align		4
        /*0020*/ 	.byte	0x03, 0x5f
        /*0022*/ 	.short	0x0101


	//----- nvinfo : EIATTR_COOP_GROUP_MASK_REGIDS
	.align		4
        /*0024*/ 	.byte	0x04, 0x29
        /*0026*/ 	.short	(.L_3586 - .L_3585)


	//   ....[0]....
.L_3585:
        /*0028*/ 	.word	0xffffffff


	//   ....[1]....
        /*002c*/ 	.word	0xffffffff


	//   ....[2]....
        /*0030*/ 	.word	0xffffffff


	//   ....[3]....
        /*0034*/ 	.word	0xffffffff


	//   ....[4]....
        /*0038*/ 	.word	0xffffffff


	//   ....[5]....
        /*003c*/ 	.word	0xffffffff


	//   ....[6]....
        /*0040*/ 	.word	0xffffffff


	//   ....[7]....
        /*0044*/ 	.word	0xffffffff


	//   ....[8]....
        /*0048*/ 	.word	0xffffffff


	//   ....[9]....
        /*004c*/ 	.word	0xffffffff


	//   ....[10]....
        /*0050*/ 	.word	0x05000057


	//   ....[11]....
        /*0054*/ 	.word	0x05000057


	//   ....[12]....
        /*0058*/ 	.word	0x05000057


	//   ....[13]....
        /*005c*/ 	.word	0x05000057


	//   ....[14]....
        /*0060*/ 	.word	0x05000057


	//   ....[15]....
        /*0064*/ 	.word	0x05000057


	//   ....[16]....
        /*0068*/ 	.word	0x05000057


	//   ....[17]....
        /*006c*/ 	.word	0x05000057


	//   ....[18]....
        /*0070*/ 	.word	0x05000057


	//   ....[19]....
        /*0074*/ 	.word	0x05000057


	//----- nvinfo : EIATTR_COOP_GROUP_INSTR_OFFSETS
	.align		4
.L_3586:
        /*0078*/ 	.byte	0x04, 0x28
        /*007a*/ 	.short	(.L_3588 - .L_3587)


	//   ....[0]....
.L_3587:
        /*007c*/ 	.word	0x00010ae0


	//   ....[1]....
        /*0080*/ 	.word	0x00010b10


	//   ....[2]....
        /*0084*/ 	.word	0x00010b30


	//   ....[3]....
        /*0088*/ 	.word	0x00010b50


	//   ....[4]....
        /*008c*/ 	.word	0x00010b70


	//   ....[5]....
        /*0090*/ 	.word	0x00010ea0


	//   ....[6]....
        /*0094*/ 	.word	0x00010ec0


	//   ....[7]....
        /*0098*/ 	.word	0x00010ee0


	//   ....[8]....
        /*009c*/ 	.word	0x00010f00


	//   ....[9]....
        /*00a0*/ 	.word	0x00010f20


	//   ....[10]....
        /*00a4*/ 	.word	0x00011630


	//   ....[11]....
        /*00a8*/ 	.word	0x000116c0


	//   ....[12]....
        /*00ac*/ 	.word	0x00011720


	//   ....[13]....
        /*00b0*/ 	.word	0x00011780


	//   ....[14]....
        /*00b4*/ 	.word	0x000117e0


	//   ....[15]....
        /*00b8*/ 	.word	0x00011b60


	//   ....[16]....
        /*00bc*/ 	.word	0x00011bb0


	//   ....[17]....
        /*00c0*/ 	.word	0x00011c10


	//   ....[18]....
        /*00c4*/ 	.word	0x00011c70


	//   ....[19]....
        /*00c8*/ 	.word	0x00011cd0


	//----- nvinfo : EIATTR_VRC_CTA_INIT_COUNT
	.align		4
.L_3588:
        /*00cc*/ 	.byte	0x02, 0x4a
	.zero		1
	.zero		1


	//----- nvinfo : EIATTR_EXIT_INSTR_OFFSETS
	.align		4
        /*00d0*/ 	.byte	0x04, 0x1c
        /*00d2*/ 	.short	(.L_3590 - .L_3589)


	//   ....[0]....
.L_3589:
        /*00d4*/ 	.word	0x00000610


	//   ....[1]....
        /*00d8*/ 	.word	0x000115c0


	//----- nvinfo : EIATTR_INDIRECT_BRANCH_TARGETS
	.align		4
.L_3590:
        /*00dc*/ 	.byte	0x04, 0x34
        /*00de*/ 	.short	(.L_3592 - .L_3591)


	//   ....[0]....
.L_3591:
        /*00e0*/ 	.word	.L_x_28682@srel
        /*00e4*/ 	.short	0x0
        /*00e6*/ 	.short	0x0
        /*00e8*/ 	.word	0x3
        /*00ec*/ 	.word	.L_x_28683@srel
        /*00f0*/ 	.word	.L_x_28684@srel
        /*00f4*/ 	.word	.L_x_28685@srel


	//----- nvinfo : EIATTR_MAX_THREADS
	.align		4
.L_3592:
        /*00f8*/ 	.byte	0x04, 0x05
        /*00fa*/ 	.short	(.L_3594 - .L_3593)
.L_3593:
        /*00fc*/ 	.word	0x00000080
        /*0100*/ 	.word	0x00000001
        /*0104*/ 	.word	0x00000001


	//----- nvinfo : EIATTR_CRS_STACK_SIZE
	.align		4
.L_3594:
        /*0108*/ 	.byte	0x04, 0x1e
        /*010a*/ 	.short	(.L_3596 - .L_3595)
.L_3595:
        /*010c*/ 	.word	0x00000000


	//----- nvinfo : EIATTR_CBANK_PARAM_SIZE
	.align		4
.L_3596:
        /*0110*/ 	.byte	0x03, 0x19
        /*0112*/ 	.short	0x00e8


	//----- nvinfo : EIATTR_PARAM_CBANK
	.align		4
        /*0114*/ 	.byte	0x04, 0x0a
        /*0116*/ 	.short	(.L_3598 - .L_3597)
	.align		4
.L_3597:
        /*0118*/ 	.word	index@(.nv.constant0._ZN10layer_norm13ln_fwd_kernelINS_13Kernel_traitsI6__halfffffjLj768ELj1ELj4ELj1ELj16ENS_18Kernel_traits_baseILj768ES2_ffffjLj128EEEEELb1ELb1ELb0ELb1EEEvNS_9FwdParamsE)
        /*011c*/ 	.short	0x0380
        /*011e*/ 	.short	0x00e8


	//----- nvinfo : EIATTR_SW_WAR
	.align		4
.L_3598:
        /*0120*/ 	.byte	0x04, 0x36
        /*0122*/ 	.short	(.L_3600 - .L_3599)
.L_3599:
        /*0124*/ 	.word	0x00000008
.L_3600:


//--------------------- .nv.info._ZN10layer_norm13ln_fwd_kernelINS_13Kernel_traitsI6__halfffffjLj768ELj1ELj4ELj1ELj16ENS_18Kernel_traits_baseILj768ES2_ffffjLj128EEEEELb1ELb1ELb1ELb0EEEvNS_9FwdParamsE --------------------------
	.section	.nv.info._ZN10layer_norm13ln_fwd_kernelINS_13Kernel_traitsI6__halfffffjLj768ELj1ELj4ELj1ELj16ENS_18Kernel_traits_baseILj768ES2_ffffjLj128EEEEELb1ELb1ELb1ELb0EEEvNS_9FwdParamsE,"",@"SHT_CUDA_INFO"
	.sectionflags	@""
	.align	4


	//----- nvinfo : EIATTR_CUDA_API_VERSION
	.align		4
        /*0000*/ 	.byte	0x04, 0x37
        /*0002*/ 	.short	(.L_3602 - .L_3601)
.L_3601:
        /*0004*/ 	.word	0x00000082


	//----- nvinfo : EIATTR_KPARAM_INFO
	.align		4
.L_3602:
        /*0008*/ 	.byte	0x04, 0x17
        /*000a*/ 	.short	(.L_3604 - .L_3603)
.L_3603:
        /*000c*/ 	.word	0x00000000
        /*0010*/ 	.short	0x0000
        /*0012*/ 	.short	0x0000
        /*0014*/ 	.byte	0x00, 0xf0, 0xa1, 0x03


	//----- nvinfo : EIATTR_SPARSE_MMA_MASK
	.align		4
.L_3604:
        /*0018*/ 	.byte	0x03, 0x50
        /*001a*/ 	.short	0x0000


	//----- nvinfo : EIATTR_MAXREG_COUNT
	.align		4
        /*001c*/ 	.byte	0x03, 0x1b
        /*001e*/ 	.short	0x00ff


	//----- nvinfo : EIATTR_MERCURY_ISA_VERSION
	.align		4
        /*0020*/ 	.byte	0x03, 0x5f
        /*0022*/ 	.short	0x0101


	//----- nvinfo : EIATTR_COOP_GROUP_MASK_REGIDS
	.align		4
        /*0024*/ 	.byte	0x04, 0x29
        /*0026*/ 	.short	(.L_3606 - .L_3605)


	//   ....[0]....
.L_3605:
        /*0028*/ 	.word	0xffffffff


	//   ....[1]....
        /*002c*/ 	.word	0xffffffff


	//   ....[2]....
        /*0030*/ 	.word	0xffffffff


	//   ....[3]....
        /*0034*/ 	.word	0xffffffff


	//   ....[4]....
        /*0038*/ 	.word	0xffffffff


	//   ....[5]....
        /*003c*/ 	.word	0xffffffff


	//   ....[6]....
        /*0040*/ 	.word	0xffffffff


	//   ....[7]....
        /*0044*/ 	.word	0xffffffff


	//   ....[8]....
        /*0048*/ 	.word	0xffffffff


	//   ....[9]....
        /*004c*/ 	.word	0xffffffff


	//   ....[10]....
        /*0050*/ 	.word	0x05000027


	//   ....[11]....
        /*0054*/ 	.word	0x05000027


	//   ....[12]....
        /*0058*/ 	.word	0x05000027


	//   ....[13]....
        /*005c*/ 	.word	0x05000027


	//   ....[14]....
        /*0060*/ 	.word	0x05000027


	//   ....[15]....
        /*0064*/ 	.word	0x05000027


	//   ....[16]....
        /*0068*/ 	.word	0x05000027


	//   ....[17]....
        /*006c*/ 	.word	0x05000027


	//   ....[18]....
        /*0070*/ 	.word	0x05000027


	//   ....[19]....
        /*0074*/ 	.word	0x05000027


	//----- nvinfo : EIATTR_COOP_GROUP_INSTR_OFFSETS
	.align		4
.L_3606:
        /*0078*/ 	.byte	0x04, 0x28
        /*007a*/ 	.short	(.L_3608 - .L_3607)


	//   ....[0]....
.L_3607:
        /*007c*/ 	.word	0x00012d20


	//   ....[1]....
        /*0080*/ 	.word	0x00012d60


	//   ....[2]....
        /*0084*/ 	.word	0x00012d80


	//   ....[3]....
        /*0088*/ 	.word	0x00012da0


	//   ....[4]....
        /*008c*/ 	.word	0x00012dc0


	//   ....[5]....
        /*0090*/ 	.word	0x00013100


	//   ....[6]....
        /*0094*/ 	.word	0x00013120


	//   ....[7]....
        /*0098*/ 	.word	0x00013140


	//   ....[8]....
        /*009c*/ 	.word	0x00013160


	//   ....[9]....
        /*00a0*/ 	.word	0x00013180


	//   ....[10]....
        /*00a4*/ 	.word	0x00013d80


	//   ....[11]....
        /*00a8*/ 	.word	0x00013e10


	//   ....[12]....
        /*00ac*/ 	.word	0x00013e70


	//   ....[13]....
        /*00b0*/ 	.word	0x00013ed0


	//   ....[14]....
        /*00b4*/ 	.word	0x00013f30


	//   ....[15]....
        /*00b8*/ 	.word	0x000142e0


	//   ....[16]....
        /*00bc*/ 	.word	0x00014340


	//   ....[17]....
        /*00c0*/ 	.word	0x000143a0


	//   ....[18]....
        /*00c4*/ 	.word	0x00014400


	//   ....[19]....
        /*00c8*/ 	.word	0x00014460


	//----- nvinfo : EIATTR_VRC_CTA_INIT_COUNT
	.align		4
.L_3608:
        /*00cc*/ 	.byte	0x02, 0x4a
	.zero		1
	.zero		1


	//----- nvinfo : EIATTR_EXIT_INSTR_OFFSETS
	.align		4
        /*00d0*/ 	.byte	0x04, 0x1c
        /*00d2*/ 	.short	(.L_3610 - .L_3609)


	//   ....[0]....
.L_3609:
        /*00d4*/ 	.word	0x00000b30


	//   ....[1]....
        /*00d8*/ 	.word	0x00013d10


	//----- nvinfo : EIATTR_MAX_THREADS
	.align		4
.L_3610:
        /*00dc*/ 	.byte	0x04, 0x05
        /*00de*/ 	.short	(.L_3612 - .L_3611)
.L_3611:
        /*00e0*/ 	.word	0x00000080
        /*00e4*/ 	.word	0x00000001
        /*00e8*/ 	.word	0x00000001


	//----- nvinfo : EIATTR_CRS_STACK_SIZE
	.align		4
.L_3612:
        /*00ec*/ 	.byte	0x04, 0x1e
        /*00ee*/ 	.short	(.L_3614 - .L_3613)
.L_3613:
        /*00f0*/ 	.word	0x00000000


	//----- nvinfo : EIATTR_CBANK_PARAM_SIZE
	.align		4
.L_3614:
        /*00f4*/ 	.byte	0x03, 0x19
        /*00f6*/ 	.short	0x00e8


	//----- nvinfo : EIATTR_PARAM_CBANK
	.align		4
        /*00f8*/ 	.byte	0x04, 0x0a
        /*00fa*/ 	.short	(.L_3616 - .L_3615)
	.align		4
.L_3615:
        /*00fc*/ 	.word	index@(.nv.constant0._ZN10layer_norm13ln_fwd_kernelINS_13Kernel_traitsI6__halfffffjLj768ELj1ELj4ELj1ELj16ENS_18Kernel_traits_baseILj768ES2_ffffjLj128EEEEELb1ELb1ELb1ELb0EEEvNS_9FwdParamsE)
        /*0100*/ 	.short	0x0380
        /*0102*/ 	.short	0x00e8


	//----- nvinfo : EIATTR_SW_WAR
	.align		4
.L_3616:
        /*0104*/ 	.byte	0x04, 0x36
        /*0106*/ 	.short	(.L_3618 - .L_3617)
.L_3617:
        /*0108*/ 	.word	0x00000008
.L_3618:


//--------------------- .nv.info._ZN10layer_norm13ln_fwd_kernelINS_13Kernel_traitsI6__halfffffjLj768ELj1ELj4ELj1ELj16ENS_18Kernel_traits_baseILj768ES2_ffffjLj128EEEEELb1ELb1ELb1ELb1EEEvNS_9FwdParamsE --------------------------
	.section	.nv.info._ZN10layer_norm13ln_fwd_kernelINS_13Kernel_traitsI6__halfffffjLj768ELj1ELj4ELj1ELj16ENS_18Kernel_traits_baseILj768ES2_ffffjLj128EEEEELb1ELb1ELb1ELb1EEEvNS_9FwdParamsE,"",@"SHT_CUDA_INFO"
	.sectionflags	@""
	.align	4


	//----- nvinfo : EIATTR_CUDA_API_VERSION
	.align		4
        /*0000*/ 	.byte	0x04, 0x37
        /*0002*/ 	.short	(.L_3620 - .L_3619)
.L_3619:
        /*0004*/ 	.word	0x00000082


	//----- nvinfo : EIATTR_KPARAM_INFO
	.align		4
.L_3620:
        /*0008*/ 	.byte	0x04, 0x17
        /*000a*/ 	.short	(.L_3622 - .L_3621)
.L_3621:
        /*000c*/ 	.word	0x00000000
        /*0010*/ 	.short	0x0000
        /*0012*/ 	.short	0x0000
        /*0014*/ 	.byte	0x00, 0xf0, 0xa1, 0x03


	//----- nvinfo : EIATTR_SPARSE_MMA_MASK
	.align		4
.L_3622:
        /*0018*/ 	.byte	0x03, 0x50
        /*001a*/ 	.short	0x0000


	//----- nvinfo : EIATTR_MAXREG_COUNT
	.align		4
        /*001c*/ 	.byte	0x03, 0x1b
        /*001e*/ 	.short	0x00ff


	//----- nvinfo : EIATTR_MERCURY_ISA_VERSION
	.align		4
        /*0020*/ 	.byte	0x03, 0x5f
        /*0022*/ 	.short	0x0101


	//----- nvinfo : EIATTR_COOP_GROUP_MASK_REGIDS
	.align		4
        /*0024*/ 	.byte	0x04, 0x29
        /*0026*/ 	.short	(.L_3624 - .L_3623)


	//   ....[0]....
.L_3623:
        /*0028*/ 	.word	0xffffffff


	//   ....[1]....
        /*002c*/ 	.word	0xffffffff


	//   ....[2]....
        /*0030*/ 	.word	0xffffffff


	//   ....[3]....
        /*0034*/ 	.word	0xffffffff


	//   ....[4]....
        /*0038*/ 	.word	0xffffffff


	//   ....[5]....
        /*003c*/ 	.word	0xffffffff


	//   ....[6]....
        /*0040*/ 	.word	0xffffffff


	//   ....[7]....
        /*0044*/ 	.word	0xffffffff


	//   ....[8]....
        /*0048*/ 	.word	0xffffffff


	//   ....[9]....
        /*004c*/ 	.word	0xffffffff


	//   ....[10]....
        /*0050*/ 	.word	0x0500002e


	//   ....[11]....
        /*0054*/ 	.word	0x0500002e


	//   ....[12]....
        /*0058*/ 	.word	0x0500002e


	//   ....[13]....
        /*005c*/ 	.word	0x0500002e


	//   ....[14]....
        /*0060*/ 	.word	0x0500002e


	//   ....[15]....
        /*0064*/ 	.word	0x0500002e


	//   ....[16]....
        /*0068*/ 	.word	0x0500002e


	//   ....[17]....
        /*006c*/ 	.word	0x0500002e


	//   ....[18]....
        /*0070*/ 	.word	0x0500002e


	//   ....[19]....
        /*0074*/ 	.word	0x0500002e


	//----- nvinfo : EIATTR_COOP_GROUP_INSTR_OFFSETS
	.align		4
.L_3624:
        /*0078*/ 	.byte	0x04, 0x28
        /*007a*/ 	.short	(.L_3626 - .L_3625)


	//   ....[0]....
.L_3625:
        /*007c*/ 	.word	0x00012470


	//   ....[1]....
        /*0080*/ 	.word	0x000124a0


	//   ....[2]....
        /*0084*/ 	.word	0x000124c0


	//   ....[3]....
        /*0088*/ 	.word	0x000124e0


	//   ....[4]....
        /*008c*/ 	.word	0x00012500


	//   ....[5]....
        /*0090*/ 	.word	0x00012830


	//   ....[6]....
        /*0094*/ 	.word	0x00012850


	//   ....[7]....
        /*0098*/ 	.word	0x00012870


	//   ....[8]....
        /*009c*/ 	.word	0x00012890


	//   ....[9]....
        /*00a0*/ 	.word	0x000128b0


	//   ....[10]....
        /*00a4*/ 	.word	0x00013370


	//   ....[11]....
        /*00a8*/ 	.word	0x00013400


	//   ....[12]....
        /*00ac*/ 	.word	0x00013460


	//   ....[13]....
        /*00b0*/ 	.word	0x000134c0


	//   ....[14]....
        /*00b4*/ 	.word	0x00013520


	//   ....[15]....
        /*00b8*/ 	.word	0x000138a0


	//   ....[16]....
        /*00bc*/ 	.word	0x00013900


	//   ....[17]....
        /*00c0*/ 	.word	0x00013960


	//   ....[18]....
        /*00c4*/ 	.word	0x000139c0


	//   ....[19]....
        /*00c8*/ 	.word	0x00013a20


	//----- nvinfo : EIATTR_VRC_CTA_INIT_COUNT
	.align		4
.L_3626:
        /*00cc*/ 	.byte	0x02, 0x4a
	.zero		1
	.zero		1


	//----- nvinfo : EIATTR_EXIT_INSTR_OFFSETS
	.align		4
        /*00d0*/ 	.byte	0x04, 0x1c
        /*00d2*/ 	.short	(.L_3628 - .L_3627)


	//   ....[0]....
.L_3627:
        /*00d4*/ 	.word	0x00000610


	//   ....[1]....
        /*00d8*/ 	.word	0x00013310


	//----- nvinfo : EIATTR_MAX_THREADS
	.align		4
.L_3628:
        /*00dc*/ 	.byte	0x04, 0x05
        /*00de*/ 	.short	(.L_3630 - .L_3629)
.L_3629:
        /*00e0*/ 	.word	0x00000080
        /*00e4*/ 	.word	0x00000001
        /*00e8*/ 	.word	0x00000001


	//----- nvinfo : EIATTR_CRS_STACK_SIZE
	.align		4
.L_3630:
        /*00ec*/ 	.byte	0x04, 0x1e
        /*00ee*/ 	.short	(.L_3632 - .L_3631)
.L_3631:
        /*00f0*/ 	.word	0x00000000


	//----- nvinfo : EIATTR_CBANK_PARAM_SIZE
	.align		4
.L_3632:
        /*00f4*/ 	.byte	0x03, 0x19
        /*00f6*/ 	.short	0x00e8


	//----- nvinfo : EIATTR_PARAM_CBANK
	.align		4
        /*00f8*/ 	.byte	0x04, 0x0a
        /*00fa*/ 	.short	(.L_3634 - .L_3633)
	.align		4
.L_3633:
        /*00fc*/ 	.word	index@(.nv.constant0._ZN10layer_norm13ln_fwd_kernelINS_13Kernel_traitsI6__halfffffjLj768ELj1ELj4ELj1ELj16ENS_18Kernel_traits_baseILj768ES2_ffffjLj128EEEEELb1ELb1ELb1ELb1EEEvNS_9FwdParamsE)
        /*0100*/ 	.short	0x0380
        /*0102*/ 	.short	0x00e8


	//----- nvinfo : EIATTR_SW_WAR
	.align		4
.L_3634:
        /*0104*/ 	.byte	0x04, 0x36
        /*0106*/ 	.short	(.L_3636 - .L_3635)
.L_3635:
        /*0108*/ 	.word	0x00000008
.L_3636:


//--------------------- .nv.info._ZN10layer_norm13ln_fwd_kernelINS_13Kernel_traitsIfffffjLj768ELj1ELj4ELj1ELj16ENS_18Kernel_traits_baseILj768EfffffjLj128EEEEELb0ELb0ELb0ELb0EEEvNS_9FwdParamsE --------------------------
	.section	.nv.info._ZN10layer_norm13ln_fwd_kernelINS_13Kernel_traitsIfffffjLj768ELj1ELj4ELj1ELj16ENS_18Kernel_traits_baseILj768EfffffjLj128EEEEELb0ELb0ELb0ELb0EEEvNS_9FwdParamsE,"",@"SHT_CUDA_INFO"
	.sectionflags	@""
	.align	4


	//----- nvinfo : EIATTR_CUDA_API_VERSION
	.align		4
        /*0000*/ 	.byte	0x04, 0x37
        /*0002*/ 	.short	(.L_3638 - .L_3637)
.L_3637:
        /*0004*/ 	.word	0x00000082


	//----- nvinfo : EIATTR_KPARAM_INFO
	.align		4
.L_3638:
        /*0008*/ 	.byte	0x04, 0x17
        /*000a*/ 	.short	(.L_3640 - .L_3639)
.L_3639:
        /*000c*/ 	.word	0x00000000
        /*0010*/ 	.short	0x0000
        /*0012*/ 	.short	0x0000
        /*0014*/ 	.byte	0x00, 0xf0, 0xa1, 0x03


	//----- nvinfo : EIATTR_SPARSE_MMA_MASK
	.align		4
.L_3640:
        /*0018*/ 	.byte	0x03, 0x50
        /*001a*/ 	.short	0x0000


	//----- nvinfo : EIATTR_MAXREG_COUNT
	.align		4
        /*001c*/ 	.byte	0x03, 0x1b
        /*001e*/ 	.short	0x00ff


	//----- nvinfo : EIATTR_MERCURY_ISA_VERSION
	.align		4
        /*0020*/ 	.byte	0x03, 0x5f
        /*0022*/ 	.short	0x0101


	//----- nvinfo : EIATTR_COOP_GROUP_MASK_REGIDS
	.align		4
        /*0024*/ 	.byte	0x04, 0x29
        /*0026*/ 	.short	(.L_3642 - .L_3641)


	//   ....[0]....
.L_3641:
        /*0028*/ 	.word	0xffffffff


	//   ....[1]....
        /*002c*/ 	.word	0xffffffff


	//   ....[2]....
        /*0030*/ 	.word	0xffffffff


	//   ....[3]....
        /*0034*/ 	.word	0xffffffff


	//   ....[4]....
        /*0038*/ 	.word	0xffffffff


	//   ....[5]....
        /*003c*/ 	.word	0xffffffff


	//   ....[6]....
        /*0040*/ 	.word	0xffffffff


	//   ....[7]....
        /*0044*/ 	.word	0xffffffff


	//   ....[8]....
        /*0048*/ 	.word	0xffffffff


	//   ....[9]....
        /*004c*/ 	.word	0xffffffff


	//   ....[10]....
        /*0050*/ 	.word	0x05000009


	//   ....[11]....
        /*0054*/ 	.word	0x05000009


	//   ....[12]....
        /*0058*/ 	.word	0x05000009


	//   ....[13]....
        /*005c*/ 	.word	0x05000009


	//   ....[14]....
        /*0060*/ 	.word	0x05000009


	//   ....[15]....
        /*0064*/ 	.word	0x05000009


	//   ....[16]....
        /*0068*/ 	.word	0x05000009


	//   ....[17]....
        /*006c*/ 	.word	0x05000009


	//   ....[18]....
        /*0070*/ 	.word	0x05000009


	//   ....[19]....
        /*0074*/ 	.word	0x05000009


	//----- nvinfo : EIATTR_COOP_GROUP_INSTR_OFFSETS
	.align		4
.L_3642:
        /*0078*/ 	.byte	0x04, 0x28
        /*007a*/ 	.short	(.L_3644 - .L_3643)


	//   ....[0]....
.L_3643:
        /*007c*/ 	.word	0x00001830


	//   ....[1]....
        /*0080*/ 	.word	0x00001870


	//   ....[2]....
        /*0084*/ 	.word	0x00001890


	//   ....[3]....
        /*0088*/ 	.word	0x000018b0


	//   ....[4]....
        /*008c*/ 	.word	0x000018d0


	//   ....[5]....
        /*0090*/ 	.word	0x00001c20


	//   ....[6]....
        /*0094*/ 	.word	0x00001c40


	//   ....[7]....
        /*0098*/ 	.word	0x00001c60


	//   ....[8]....
        /*009c*/ 	.word	0x00001c80


	//   ....[9]....
        /*00a0*/ 	.word	0x00001ca0


	//   ....[10]....
        /*00a4*/ 	.word	0x000025a0


	//   ....[11]....
        /*00a8*/ 	.word	0x00002650


	//   ....[12]....
        /*00ac*/ 	.word	0x000026c0


	//   ....[13]....
        /*00b0*/ 	.word	0x00002730


	//   ....[14]....
        /*00b4*/ 	.word	0x000027a0


	//   ....[15]....
        /*00b8*/ 	.word	0x00002b60


	//   ....[16]....
        /*00bc*/ 	.word	0x00002bd0


	//   ....[17]....
        /*00c0*/ 	.word	0x00002c40


	//   ....[18]....
        /*00c4*/ 	.word	0x00002cb0


	//   ....[19]....
        /*00c8*/ 	.word	0x00002d20


	//----- nvinfo : EIATTR_VRC_CTA_INIT_COUNT
	.align		4
.L_3644:
        /*00cc*/ 	.byte	0x02, 0x4a
	.zero		1
	.zero		1


	//----- nvinfo : EIATTR_EXIT_INSTR_OFFSETS
	.align		4
        /*00d0*/ 	.byte	0x04, 0x1c
        /*00d2*/ 	.short	(.L_3646 - .L_3645)


	//   ....[0]....
.L_3645:
        /*00d4*/ 	.word	0x00000710


	//   ....[1]....
        /*00d8*/ 	.word	0x00002530


	//----- nvinfo : EIATTR_MAX_THREADS
	.align		4
.L_3646:
        /*00dc*/ 	.byte	0x04, 0x05
        /*00de*/ 	.short	(.L_3648 - .L_3647)
.L_3647:
        /*00e0*/ 	.word	0x00000080
        /*00e4*/ 	.word	0x00000001
        /*00e8*/ 	.word	0x00000001


	//----- nvinfo : EIATTR_CRS_STACK_SIZE
	.align		4
.L_3648:
        /*00ec*/ 	.byte	0x04, 0x1e
        /*00ee*/ 	.short	(.L_3650 - .L_3649)
.L_3649:
        /*00f0*/ 	.word	0x00000000


	//----- nvinfo : EIATTR_CBANK_PARAM_SIZE
	.align		4
.L_3650:
        /*00f4*/ 	.byte	0x03, 0x19
        /*00f6*/ 	.short	0x00e8


	//----- nvinfo : EIATTR_PARAM_CBANK
	.align		4
        /*00f8*/ 	.byte	0x04, 0x0a
        /*00fa*/ 	.short	(.L_3652 - .L_3651)
	.align		4
.L_3651:
        /*00fc*/ 	.word	index@(.nv.constant0._ZN10layer_norm13ln_fwd_kernelINS_13Kernel_traitsIfffffjLj768ELj1ELj4ELj1ELj16ENS_18Kernel_traits_baseILj768EfffffjLj128EEEEELb0ELb0ELb0ELb0EEEvNS_9FwdParamsE)
        /*0100*/ 	.short	0x0380
        /*0102*/ 	.short	0x00e8


	//----- nvinfo : EIATTR_SW_WAR
	.align		4
.L_3652:
        /*0104*/ 	.byte	0x04, 0x36
        /*0106*/ 	.short	(.L_3654 - .L_3653)
.L_3653:
        /*0108*/ 	.word	0x00000008
.L_3654:


//--------------------- .nv.info._ZN10layer_norm13ln_fwd_kernelINS_13Kernel_traitsIfffffjLj768ELj1ELj4ELj1ELj16ENS_18Kernel_traits_baseILj768EfffffjLj128EEEEELb0ELb0ELb0ELb1EEEvNS_9FwdParamsE --------------------------
	.section	.nv.info._ZN10layer_norm13ln_fwd_kernelINS_13Kernel_traitsIfffffjLj768ELj1ELj4ELj1ELj16ENS_18Kernel_traits_baseILj768EfffffjLj128EEEEELb0ELb0ELb0ELb1EEEvNS_9FwdParamsE,"",@"SHT_CUDA_INFO"
	.sectionflags	@""
	.align	4


	//----- nvinfo : EIATTR_CUDA_API_VERSION
	.align		4
        /*0000*/ 	.byte	0x04, 0x37
        /*0002*/ 	.short	(.L_3656 - .L_3655)
.L_3655:
        /*0004*/ 	.word	0x00000082


	//----- nvinfo : EIATTR_KPARAM_INFO
	.align		4
.L_3656:
        /*0008*/ 	.byte	0x04, 0x17
        /*000a*/ 	.short	(.L_3658 - .L_3657)
.L_3657:
        /*000c*/ 	.word	0x00000000
        /*0010*/ 	.short	0x0000
        /*0012*/ 	.short	0x0000
        /*0014*/ 	.byte	0x00, 0xf0, 0xa1, 0x03


	//----- nvinfo : EIATTR_SPARSE_MMA_MASK
	.align		4
.L_3658:
        /*0018*/ 	.byte	0x03, 0x50
        /*001a*/ 	.short	0x0000


	//----- nvinfo : EIATTR_MAXREG_COUNT
	.align		4
        /*001c*/ 	.byte	0x03, 0x1b
        /*001e*/ 	.short	0x00ff


	//----- nvinfo : EIATTR_MERCURY_ISA_VERSION
	.align		4
        /*0020*/ 	.byte	0x03, 0x5f
        /*0022*/ 	.short	0x0101


	//----- nvinfo : EIATTR_COOP_GROUP_MASK_REGIDS
	.align		4
        /*0024*/ 	.byte	0x04, 0x29
        /*0026*/ 	.short	(.L_3660 - .L_3659)


	//   ....[0]....
.L_3659:
        /*0028*/ 	.word	0xffffffff


	//   ....[1]....
        /*002c*/ 	.word	0xffffffff


	//   ....[2]....
        /*0030*/ 	.word	0xffffffff


	//   ....[3]....
        /*0034*/ 	.word	0xffffffff


	//   ....[4]....
        /*0038*/ 	.word	0xffffffff


	//   ....[5]....
        /*003c*/ 	.word	0xffffffff


	//   ....[6]....
        /*0040*/ 	.word	0xffffffff


	//   ....[7]....
        /*0044*/ 	.word	0xffffffff


	//   ....[8]....
        /*0048*/ 	.word	0xffffffff


	//   ....[9]....
        /*004c*/ 	.word	0xffffffff


	//   ....[10]....
        /*0050*/ 	.word	0x0500003d


	//   ....[11]....
        /*0054*/ 	.word	0x0500003d


	//   ....[12]....
        /*0058*/ 	.word	0x0500003d


	//   ....[13]....
        /*005c*/ 	.word	0x0500003d


	//   ....[14]....
        /*0060*/ 	.word	0x0500003d


	//   ....[15]....
        /*0064*/ 	.word	0x0500003d


	//   ....[16]....
        /*0068*/ 	.word	0x0500003d


	//   ....[17]....
        /*006c*/ 	.word	0x0500003d


	//   ....[18]....
        /*0070*/ 	.word	0x0500003d


	//   ....[19]....
        /*0074*/ 	.word	0x0500003d


	//----- nvinfo : EIATTR_COOP_GROUP_INSTR_OFFSETS
	.align		4
.L_3660:
        /*0078*/ 	.byte	0x04, 0x28
        /*007a*/ 	.short	(.L_3662 - .L_3661)


	//   ....[0]....
.L_3661:
        /*007c*/ 	.word	0x00001120


	//   ....[1]....
        /*0080*/ 	.word	0x00001150


	//   ....[2]....
        /*0084*/ 	.word	0x00001170


	//   ....[3]....
        /*0088*/ 	.word	0x00001190


	//   ....[4]....
        /*008c*/ 	.word	0x000011b0


	//   ....[5]....
        /*0090*/ 	.word	0x000014e0


	//   ....[6]....
        /*0094*/ 	.word	0x00001500


	//   ....[7]....
        /*0098*/ 	.word	0x00001520


	//   ....[8]....
        /*009c*/ 	.word	0x00001540


	//   ....[9]....
        /*00a0*/ 	.word	0x00001560


	//   ....[10]....
        /*00a4*/ 	.word	0x00001c50


	//   ....[11]....
        /*00a8*/ 	.word	0x00001ce0


	//   ....[12]....
        /*00ac*/ 	.word	0x00001d40


	//   ....[13]....
        /*00b0*/ 	.word	0x00001da0


	//   ....[14]....
        /*00b4*/ 	.word	0x00001e00


	//   ....[15]....
        /*00b8*/ 	.word	0x00002170


	//   ....[16]....
        /*00bc*/ 	.word	0x000021d0


	//   ....[17]....
        /*00c0*/ 	.word	0x00002230


	//   ....[18]....
        /*00c4*/ 	.word	0x00002290


	//   ....[19]....
        /*00c8*/ 	.word	0x000022f0


	//----- nvinfo : EIATTR_VRC_CTA_INIT_COUNT
	.align		4
.L_3662:
        /*00cc*/ 	.byte	0x02, 0x4a
	.zero		1
	.zero		1


	//----- nvinfo : EIATTR_EXIT_INSTR_OFFSETS
	.align		4
        /*00d0*/ 	.byte	0x04, 0x1c
        /*00d2*/ 	.short	(.L_3664 - .L_3663)


	//   ....[0]....
.L_3663:
        /*00d4*/ 	.word	0x00000360


	//   ....[1]....
        /*00d8*/ 	.word	0x00001be0


	//----- nvinfo : EIATTR_MAX_THREADS
	.align		4
.L_3664:
        /*00dc*/ 	.byte	0x04, 0x05
        /*00de*/ 	.short	(.L_3666 - .L_3665)
.L_3665:
        /*00e0*/ 	.word	0x00000080
        /*00e4*/ 	.word	0x00000001
        /*00e8*/ 	.word	0x00000001


	//----- nvinfo : EIATTR_CRS_STACK_SIZE
	.align		4
.L_3666:
        /*00ec*/ 	.byte	0x04, 0x1e
        /*00ee*/ 	.short	(.L_3668 - .L_3667)
.L_3667:
        /*00f0*/ 	.word	0x00000000


	//----- nvinfo : EIATTR_CBANK_PARAM_SIZE
	.align		4
.L_3668:
        /*00f4*/ 	.byte	0x03, 0x19
        /*00f6*/ 	.short	0x00e8


	//----- nvinfo : EIATTR_PARAM_CBANK
	.align		4
        /*00f8*/ 	.byte	0x04, 0x0a
        /*00fa*/ 	.short	(.L_3670 - .L_3669)
	.align		4
.L_3669:
        /*00fc*/ 	.word	index@(.nv.constant0._ZN10layer_norm13ln_fwd_kernelINS_13Kernel_traitsIfffffjLj768ELj1ELj4ELj1ELj16ENS_18Kernel_traits_baseILj768EfffffjLj128EEEEELb0ELb0ELb0ELb1EEEvNS_9FwdParamsE)
        /*0100*/ 	.short	0x0380
        /*0102*/ 	.short	0x00e8


	//----- nvinfo : EIATTR_SW_WAR
	.align		4
.L_3670:
        /*0104*/ 	.byte	0x04, 0x36
        /*0106*/ 	.short	(.L_3672 - .L_3671)
.L_3671:
        /*0108*/ 	.word	0x00000008
.L_3672:


//--------------------- .nv.info._ZN10layer_norm13ln_fwd_kernelINS_13Kernel_traitsIfffffjLj768ELj1ELj4ELj1ELj16ENS_18Kernel_traits_baseILj768EfffffjLj128EEEEELb0ELb0ELb1ELb0EEEvNS_9FwdParamsE --------------------------
	.section	.nv.info._ZN10layer_norm13ln_fwd_kernelINS_13Kernel_traitsIfffffjLj768ELj1ELj4ELj1ELj16ENS_18Kernel_traits_baseILj768EfffffjLj128EEEEELb0ELb0ELb1ELb0EEEvNS_9FwdParamsE,"",@"SHT_CUDA_INFO"
	.sectionflags	@""
	.align	4


	//----- nvinfo : EIATTR_CUDA_API_VERSION
	.align		4
        /*0000*/ 	.byte	0x04, 0x37
        /*0002*/ 	.short	(.L_3674 - .L_3673)
.L_3673:
        /*0004*/ 	.word	0x00000082


	//----- nvinfo : EIATTR_KPARAM_INFO
	.align		4
.L_3674:
        /*0008*/ 	.byte	0x04, 0x17
        /*000a*/ 	.short	(.L_3676 - .L_3675)
.L_3675:
        /*000c*/ 	.word	0x00000000
        /*0010*/ 	.short	0x0000
        /*0012*/ 	.short	0x0000
        /*0014*/ 	.byte	0x00, 0xf0, 0xa1, 0x03


	//----- nvinfo : EIATTR_SPARSE_MMA_MASK
	.align		4
.L_3676:
        /*0018*/ 	.byte	0x03, 0x50
        /*001a*/ 	.short	0x0000


	//----- nvinfo : EIATTR_MAXREG_COUNT
	.align		4
        /*001c*/ 	.byte	0x03, 0x1b
        /*001e*/ 	.short	0x00ff


	//----- nvinfo : EIATTR_MERCURY_ISA_VERSION
	.align		4
        /*0020*/ 	.byte	0x03, 0x5f
        /*0022*/ 	.short	0x0101


	//----- nvinfo : EIATTR_COOP_GROUP_MASK_REGIDS
	.align		4
        /*0024*/ 	.byte	0x04, 0x29
        /*0026*/ 	.short	(.L_3678 - .L_3677)


	//   ....[0]....
.L_3677:
        /*0028*/ 	.word	0xffffffff


	//   ....[1]....
        /*002c*/ 	.word	0xffffffff


	//   ....[2]....
        /*0030*/ 	.word	0xffffffff


	//   ....[3]....
        /*0034*/ 	.word	0xffffffff


	//   ....[4]....
        /*0038*/ 	.word	0xffffffff


	//   ....[5]....
        /*003c*/ 	.word	0xffffffff


	//   ....[6]....
        /*0040*/ 	.word	0xffffffff


	//   ....[7]....
        /*0044*/ 	.word	0xffffffff


	//   ....[8]....
        /*0048*/ 	.word	0xffffffff


	//   ....[9]....
        /*004c*/ 	.word	0xffffffff


	//   ....[10]....
        /*0050*/ 	.word	0x05000056


	//   ....[11]....
        /*0054*/ 	.word	0x05000056


	//   ....[12]....
        /*0058*/ 	.word	0x05000056


	//   ....[13]....
        /*005c*/ 	.word	0x05000056


	//   ....[14]....
        /*0060*/ 	.word	0x05000056


	//   ....[15]....
        /*0064*/ 	.word	0x05000056


	//   ....[16]....
        /*0068*/ 	.word	0x05000056


	//   ....[17]....
        /*006c*/ 	.word	0x05000056


	//   ....[18]....
        /*0070*/ 	.word	0x05000056


	//   ....[19]....
        /*0074*/ 	.word	0x05000056


	//----- nvinfo : EIATTR_COOP_GROUP_INSTR_OFFSETS
	.align		4
.L_3678:
        /*0078*/ 	.byte	0x04, 0x28
        /*007a*/ 	.short	(.L_3680 - .L_3679)


	//   ....[0]....
.L_3679:
        /*007c*/ 	.word	0x00001670


	//   ....[1]....
        /*0080*/ 	.word	0x000016b0


	//   ....[2]....
        /*0084*/ 	.word	0x000016d0


	//   ....[3]....
        /*0088*/ 	.word	0x000016f0


	//   ....[4]....
        /*008c*/ 	.word	0x00001710


	//   ....[5]....
        /*0090*/ 	.word	0x00001a50


	//   ....[6]....
        /*0094*/ 	.word	0x00001a70


	//   ....[7]....
        /*0098*/ 	.word	0x00001a90


	//   ....[8]....
        /*009c*/ 	.word	0x00001ab0


	//   ....[9]....
        /*00a0*/ 	.word	0x00001ad0


	//   ....[10]....
        /*00a4*/ 	.word	0x00002440


	//   ....[11]....
        /*00a8*/ 	.word	0x000024e0


	//   ....[12]....
        /*00ac*/ 	.word	0x00002540


	//   ....[13]....
        /*00b0*/ 	.word	0x000025a0


	//   ....[14]....
        /*00b4*/ 	.word	0x000025f0


	//   ....[15]....
        /*00b8*/ 	.word	0x00002990


	//   ....[16]....
        /*00bc*/ 	.word	0x000029f0


	//   ....[17]....
        /*00c0*/ 	.word	0x00002a50


	//   ....[18]....
        /*00c4*/ 	.word	0x00002ab0


	//   ....[19]....
        /*00c8*/ 	.word	0x00002b10


	//----- nvinfo : EIATTR_VRC_CTA_INIT_COUNT
	.align		4
.L_3680:
        /*00cc*/ 	.byte	0x02, 0x4a
	.zero		1
	.zero		1


	//----- nvinfo : EIATTR_EXIT_INSTR_OFFSETS
	.align		4
        /*00d0*/ 	.byte	0x04, 0x1c
        /*00d2*/ 	.short	(.L_3682 - .L_3681)


	//   ....[0]....
.L_3681:
        /*00d4*/ 	.word	0x00000750


	//   ....[1]....
        /*00d8*/ 	.word	0x000023d0


	//----- nvinfo : EIATTR_MAX_THREADS
	.align		4
.L_3682:
        /*00dc*/ 	.byte	0x04, 0x05
        /*00de*/ 	.short	(.L_3684 - .L_3683)
.L_3683:
        /*00e0*/ 	.word	0x00000080
        /*00e4*/ 	.word	0x00000001
        /*00e8*/ 	.word	0x00000001


	//----- nvinfo : EIATTR_CRS_STACK_SIZE
	.align		4
.L_3684:
        /*00ec*/ 	.byte	0x04, 0x1e
        /*00ee*/ 	.short	(.L_3686 - .L_3685)
.L_3685:
        /*00f0*/ 	.word	0x00000000


	//----- nvinfo : EIATTR_CBANK_PARAM_SIZE
	.align		4
.L_3686:
        /*00f4*/ 	.byte	0x03, 0x19
        /*00f6*/ 	.short	0x00e8


	//----- nvinfo : EIATTR_PARAM_CBANK
	.align		4
        /*00f8*/ 	.byte	0x04, 0x0a
        /*00fa*/ 	.short	(.L_3688 - .L_3687)
	.align		4
.L_3687:
        /*00fc*/ 	.word	index@(.nv.constant0._ZN10layer_norm13ln_fwd_kernelINS_13Kernel_traitsIfffffjLj768ELj1ELj4ELj1ELj16ENS_18Kernel_traits_baseILj768EfffffjLj128EEEEELb0ELb0ELb1ELb0EEEvNS_9FwdParamsE)
        /*0100*/ 	.short	0x0380
        /*0102*/ 	.short	0x00e8


	//----- nvinfo : EIATTR_SW_WAR
	.align		4
.L_3688:
        /*0104*/ 	.byte	0x04, 0x36
        /*0106*/ 	.short	(.L_3690 - .L_3689)
.L_3689:
        /*0108*/ 	.word	0x00000008
.L_3690:


//--------------------- .nv.info._ZN10layer_norm13ln_fwd_kernelINS_13Kernel_traitsIfffffjLj768ELj1ELj4ELj1ELj16ENS_18Kernel_traits_baseILj768EfffffjLj128EEEEELb0ELb0ELb1ELb1EEEvNS_9FwdParamsE --------------------------
	.section	.nv.info._ZN10layer_norm13ln_fwd_kernelINS_13Kernel_traitsIfffffjLj768ELj1ELj4ELj1ELj16ENS_18Kernel_traits_baseILj768EfffffjLj128EEEEELb0ELb0ELb1ELb1EEEvNS_9FwdParamsE,"",@"SHT_CUDA_INFO"
	.sectionflags	@""
	.align	4


	//----- nvinfo : EIATTR_CUDA_API_VERSION
	.align		4
        /*0000*/ 	.byte	0x04, 0x37
        /*0002*/ 	.short	(.L_3692 - .L_3691)
.L_3691:
        /*0004*/ 	.word	0x00000082


	//----- nvinfo : EIATTR_KPARAM_INFO
	.align		4
.L_3692:
        /*0008*/ 	.byte	0x04, 0x17
        /*000a*/ 	.short	(.L_3694 - .L_3693)
.L_3693:
        /*000c*/ 	.word	0x00000000
        /*0010*/ 	.short	0x0000
        /*0012*/ 	.short	0x0000
        /*0014*/ 	.byte	0x00, 0xf0, 0xa1, 0x03


	//----- nvinfo : EIATTR_SPARSE_MMA_MASK
	.align		4
.L_3694:
        /*0018*/ 	.byte	0x03, 0x50
        /*001a*/ 	.short	0x0000


	//----- nvinfo : EIATTR_MAXREG_COUNT
	.align		4
        /*001c*/ 	.byte	0x03, 0x1b
        /*001e*/ 	.short	0x00ff


	//----- nvinfo : EIATTR_MERCURY_ISA_VERSION
	.align		4
        /*0020*/ 	.byte	0x03, 0x5f
        /*0022*/ 	.short	0x0101


	//----- nvinfo : EIATTR_COOP_GROUP_MASK_REGIDS
	.align		4
        /*0024*/ 	.byte	0x04, 0x29
        /*0026*/ 	.short	(.L_3696 - .L_3695)


	//   ....[0]....
.L_3695:
        /*0028*/ 	.word	0xffffffff


	//   ....[1]....
        /*002c*/ 	.word	0xffffffff


	//   ....[2]....
        /*0030*/ 	.word	0xffffffff


	//   ....[3]....
        /*0034*/ 	.word	0xffffffff


	//   ....[4]....
        /*0038*/ 	.word	0xffffffff


	//   ....[5]....
        /*003c*/ 	.word	0xffffffff


	//   ....[6]....
        /*0040*/ 	.word	0xffffffff


	//   ....[7]....
        /*0044*/ 	.word	0xffffffff


	//   ....[8]....
        /*0048*/ 	.word	0xffffffff


	//   ....[9]....
        /*004c*/ 	.word	0xffffffff


	//   ....[10]....
        /*0050*/ 	.word	0x05000054


	//   ....[11]....
        /*0054*/ 	.word	0x05000054


	//   ....[12]....
        /*0058*/ 	.word	0x05000054


	//   ....[13]....
        /*005c*/ 	.word	0x05000054


	//   ....[14]....
        /*0060*/ 	.word	0x05000054


	//   ....[15]....
        /*0064*/ 	.word	0x05000054


	//   ....[16]....
        /*0068*/ 	.word	0x05000054


	//   ....[17]....
        /*006c*/ 	.word	0x05000054


	//   ....[18]....
        /*0070*/ 	.word	0x05000054


	//   ....[19]....
        /*0074*/ 	.word	0x05000054


	//----- nvinfo : EIATTR_COOP_GROUP_INSTR_OFFSETS
	.align		4
.L_3696:
        /*0078*/ 	.byte	0x04, 0x28
        /*007a*/ 	.short	(.L_3698 - .L_3697)


	//   ....[0]....
.L_3697:
        /*007c*/ 	.word	0x000011d0


	//   ....[1]....
        /*0080*/ 	.word	0x000011f0


	//   ....[2]....
        /*0084*/ 	.word	0x00001210


	//   ....[3]....
        /*0088*/ 	.word	0x00001240


	//   ....[4]....
        /*008c*/ 	.word	0x00001260


	//   ....[5]....
        /*0090*/ 	.word	0x00001590


	//   ....[6]....
        /*0094*/ 	.word	0x000015b0


	//   ....[7]....
        /*0098*/ 	.word	0x000015d0


	//   ....[8]....
        /*009c*/ 	.word	0x000015f0


	//   ....[9]....
        /*00a0*/ 	.word	0x00001610


	//   ....[10]....
        /*00a4*/ 	.word	0x00001de0


	//   ....[11]....
        /*00a8*/ 	.word	0x00001e80


	//   ....[12]....
        /*00ac*/ 	.word	0x00001ef0


	//   ....[13]....
        /*00b0*/ 	.word	0x00001f70


	//   ....[14]....
        /*00b4*/ 	.word	0x00001fe0


	//   ....[15]....
        /*00b8*/ 	.word	0x00002360


	//   ....[16]....
        /*00bc*/ 	.word	0x000023d0


	//   ....[17]....
        /*00c0*/ 	.word	0x00002440


	//   ....[18]....
        /*00c4*/ 	.word	0x000024b0


	//   ....[19]....
        /*00c8*/ 	.word	0x00002520


	//----- nvinfo : EIATTR_VRC_CTA_INIT_COUNT
	.align		4
.L_3698:
        /*00cc*/ 	.byte	0x02, 0x4a
	.zero		1
	.zero		1


	//----- nvinfo : EIATTR_EXIT_INSTR_OFFSETS
	.align		4
        /*00d0*/ 	.byte	0x04, 0x1c
        /*00d2*/ 	.short	(.L_3700 - .L_3699)


	//   ....[0]....
.L_3699:
        /*00d4*/ 	.word	0x00000360


	//   ....[1]....
        /*00d8*/ 	.word	0x00001d70


	//----- nvinfo : EIATTR_MAX_THREADS
	.align		4
.L_3700:
        /*00dc*/ 	.byte	0x04, 0x05
        /*00de*/ 	.short	(.L_3702 - .L_3701)
.L_3701:
        /*00e0*/ 	.word	0x00000080
        /*00e4*/ 	.word	0x00000001
        /*00e8*/ 	.word	0x00000001


	//----- nvinfo : EIATTR_CRS_STACK_SIZE
	.align		4
.L_3702:
        /*00ec*/ 	.byte	0x04, 0x1e
        /*00ee*/ 	.short	(.L_3704 - .L_3703)
.L_3703:
        /*00f0*/ 	.word	0x00000000


	//----- nvinfo : EIATTR_CBANK_PARAM_SIZE
	.align		4
.L_3704:
        /*00f4*/ 	.byte	0x03, 0x19
        /*00f6*/ 	.short	0x00e8


	//----- nvinfo : EIATTR_PARAM_CBANK
	.align		4
        /*00f8*/ 	.byte	0x04, 0x0a
        /*00fa*/ 	.short	(.L_3706 - .L_3705)
	.align		4
.L_3705:
        /*00fc*/ 	.word	index@(.nv.constant0._ZN10layer_norm13ln_fwd_kernelINS_13Kernel_traitsIfffffjLj768ELj1ELj4ELj1ELj16ENS_18Kernel_traits_baseILj768EfffffjLj128EEEEELb0ELb0ELb1ELb1EEEvNS_9FwdParamsE)
        /*0100*/ 	.short	0x0380
        /*0102*/ 	.short	0x00e8


	//----- nvinfo : EIATTR_SW_WAR
	.align		4
.L_3706:
        /*0104*/ 	.byte	0x04, 0x36
        /*0106*/ 	.short	(.L_3708 - .L_3707)
.L_3707:
        /*0108*/ 	.word	0x00000008
.L_3708:


//--------------------- .nv.info._ZN10layer_norm13ln_fwd_kernelINS_13Kernel_traitsIfffffjLj768ELj1ELj4ELj1ELj16ENS_18Kernel_traits_baseILj768EfffffjLj128EEEEELb0ELb1ELb0ELb0EEEvNS_9FwdParamsE --------------------------
	.section	.nv.info._ZN10layer_norm13ln_fwd_kernelINS_13Kernel_traitsIfffffjLj768ELj1ELj4ELj1ELj16ENS_18Kernel_traits_baseILj768EfffffjLj128EEEEELb0ELb1ELb0ELb0EEEvNS_9FwdParamsE,"",@"SHT_CUDA_INFO"
	.sectionflags	@""
	.align	4


	//----- nvinfo : EIATTR_CUDA_API_VERSION
	.align		4
        /*0000*/ 	.byte	0x04, 0x37
        /*0002*/ 	.short	(.L_3710 - .L_3709)
.L_3709:
        /*0004*/ 	.word	0x00000082


	//----- nvinfo : EIATTR_KPARAM_INFO
	.align		4
.L_3710:
        /*0008*/ 	.byte	0x04, 0x17
        /*000a*/ 	.short	(.L_3712 - .L_3711)
.L_3711:
        /*000c*/ 	.word	0x00000000
        /*0010*/ 	.short	0x0000
        /*0012*/ 	.short	0x0000
        /*0014*/ 	.byte	0x00, 0xf0, 0xa1, 0x03


	//----- nvinfo : EIATTR_SPARSE_MMA_MASK
	.align		4
.L_3712:
        /*0018*/ 	.byte	0x03, 0x50
        /*001a*/ 	.short	0x0000


	//----- nvinfo : EIATTR_MAXREG_COUNT
	.align		4
        /*001c*/ 	.byte	0x03, 0x1b
        /*001e*/ 	.short	0x00ff


	//----- nvinfo : EIATTR_MERCURY_ISA_VERSION
	.align		4
        /*0020*/ 	.byte	0x03, 0x5f
        /*0022*/ 	.short	0x0101


	//----- nvinfo : EIATTR_COOP_GROUP_MASK_REGIDS
	.align		4
        /*0024*/ 	.byte	0x04, 0x29
        /*0026*/ 	.short	(.L_3714 - .L_3713)


	//   ....[0]....
.L_3713:
        /*0028*/ 	.word	0xffffffff


	//   ....[1]....
        /*002c*/ 	.word	0xffffffff


	//   ....[2]....
        /*0030*/ 	.word	0xffffffff


	//   ....[3]....
        /*0034*/ 	.word	0xffffffff


	//   ....[4]....
        /*0038*/ 	.word	0xffffffff


	//   ....[5]....
        /*003c*/ 	.word	0xffffffff


	//   ....[6]....
        /*0040*/ 	.word	0xffffffff


	//   ....[7]....
        /*0044*/ 	.word	0xffffffff


	//   ....[8]....
        /*0048*/ 	.word	0xffffffff


	//   ....[9]....
        /*004c*/ 	.word	0xffffffff


	//   ....[10]....
        /*0050*/ 	.word	0x05000072


	//   ....[11]....
        /*0054*/ 	.word	0x05000072


	//   ....[12]....
        /*0058*/ 	.word	0x05000072


	//   ....[13]....
        /*005c*/ 	.word	0x05000072


	//   ....[14]....
        /*0060*/ 	.word	0x05000072


	//   ....[15]....
        /*0064*/ 	.word	0x05000072


	//   ....[16]....
        /*0068*/ 	.word	0x05000072


	//   ....[17]....
        /*006c*/ 	.word	0x05000072


	//   ....[18]....
        /*0070*/ 	.word	0x05000072


	//   ....[19]....
        /*0074*/ 	.word	0x05000072


	//----- nvinfo : EIATTR_COOP_GROUP_INSTR_OFFSETS
	.align		4
.L_3714:
        /*0078*/ 	.byte	0x04, 0x28
        /*007a*/ 	.short	(.L_3716 - .L_3715)


	//   ....[0]....
.L_3715:
        /*007c*/ 	.word	0x00001790


	//   ....[1]....
        /*0080*/ 	.word	0x000017c0


	//   ....[2]....
        /*0084*/ 	.word	0x000017e0


	//   ....[3]....
        /*0088*/ 	.word	0x00001800


	//   ....[4]....
        /*008c*/ 	.word	0x00001830


	//   ....[5]....
        /*0090*/ 	.word	0x00001b70


	//   ....[6]....
        /*0094*/ 	.word	0x00001b90


	//   ....[7]....
        /*0098*/ 	.word	0x00001bb0


	//   ....[8]....
        /*009c*/ 	.word	0x00001bd0


	//   ....[9]....
        /*00a0*/ 	.word	0x00001bf0


	//   ....[10]....
        /*00a4*/ 	.word	0x000024f0


	//   ....[11]....
        /*00a8*/ 	.word	0x00002590


	//   ....[12]....
        /*00ac*/ 	.word	0x00002600


	//   ....[13]....
        /*00b0*/ 	.word	0x00002670


	//   ....[14]....
        /*00b4*/ 	.word	0x000026f0


	//   ....[15]....
        /*00b8*/ 	.word	0x00002a90


	//   ....[16]....
        /*00bc*/ 	.word	0x00002b00


	//   ....[17]....
        /*00c0*/ 	.word	0x00002b70


	//   ....[18]....
        /*00c4*/ 	.word	0x00002be0


	//   ....[19]....
        /*00c8*/ 	.word	0x00002c50


	//----- nvinfo : EIATTR_VRC_CTA_INIT_COUNT
	.align		4
.L_3716:
        /*00cc*/ 	.byte	0x02, 0x4a
	.zero		1
	.zero		1


	//----- nvinfo : EIATTR_EXIT_INSTR_OFFSETS
	.align		4
        /*00d0*/ 	.byte	0x04, 0x1c
        /*00d2*/ 	.short	(.L_3718 - .L_3717)


	//   ....[0]....
.L_3717:
        /*00d4*/ 	.word	0x00000950


	//   ....[1]....
        /*00d8*/ 	.word	0x00002480


	//----- nvinfo : EIATTR_MAX_THREADS
	.align		4
.L_3718:
        /*00dc*/ 	.byte	0x04, 0x05
        /*00de*/ 	.short	(.L_3720 - .L_3719)
.L_3719:
        /*00e0*/ 	.word	0x00000080
        /*00e4*/ 	.word	0x00000001
        /*00e8*/ 	.word	0x00000001


	//----- nvinfo : EIATTR_CRS_STACK_SIZE
	.align		4
.L_3720:
        /*00ec*/ 	.byte	0x04, 0x1e
        /*00ee*/ 	.short	(.L_3722 - .L_3721)
.L_3721:
        /*00f0*/ 	.word	0x00000000


	//----- nvinfo : EIATTR_CBANK_PARAM_SIZE
	.align		4
.L_3722:
        /*00f4*/ 	.byte	0x03, 0x19
        /*00f6*/ 	.short	0x00e8


	//----- nvinfo : EIATTR_PARAM_CBANK
	.align		4
        /*00f8*/ 	.byte	0x04, 0x0a
        /*00fa*/ 	.short	(.L_3724 - .L_3723)
	.align		4
.L_3723:
        /*00fc*/ 	.word	index@(.nv.constant0._ZN10layer_norm13ln_fwd_kernelINS_13Kernel_traitsIfffffjLj768ELj1ELj4ELj1ELj16ENS_18Kernel_traits_baseILj768EfffffjLj128EEEEELb0ELb1ELb0ELb0EEEvNS_9FwdParamsE)
        /*0100*/ 	.short	0x0380
        /*0102*/ 	.short	0x00e8


	//----- nvinfo : EIATTR_SW_WAR
	.align		4
.L_3724:
        /*0104*/ 	.byte	0x04, 0x36
        /*0106*/ 	.short	(.L_3726 - .L_3725)
.L_3725:
        /*0108*/ 	.word	0x00000008
.L_3726:


//--------------------- .nv.info._ZN10layer_norm13ln_fwd_kernelINS_13Kernel_traitsIfffffjLj768ELj1ELj4ELj1ELj16ENS_18Kernel_traits_baseILj768EfffffjLj128EEEEELb0ELb1ELb0ELb1EEEvNS_9FwdParamsE --------------------------
	.section	.nv.info._ZN10layer_norm13ln_fwd_kernelINS_13Kernel_traitsIfffffjLj768ELj1ELj4ELj1ELj16ENS_18Kernel_traits_baseILj768EfffffjLj128EEEEELb0ELb1ELb0ELb1EEEvNS_9FwdParamsE,"",@"SHT_CUDA_INFO"
	.sectionflags	@""
	.align	4


	//----- nvinfo : EIATTR_CUDA_API_VERSION
	.align		4
        /*0000*/ 	.byte	0x04, 0x37
        /*0002*/ 	.short	(.L_3728 - .L_3727)
.L_3727:
        /*0004*/ 	.word	0x00000082


	//----- nvinfo : EIATTR_KPARAM_INFO
	.align		4
.L_3728:
        /*0008*/ 	.byte	0x04, 0x17
        /*000a*/ 	.short	(.L_3730 - .L_3729)
.L_3729:
        /*000c*/ 	.word	0x00000000
        /*0010*/ 	.short	0x0000
        /*0012*/ 	.short	0x0000
        /*0014*/ 	.byte	0x00, 0xf0, 0xa1, 0x03


	//----- nvinfo : EIATTR_SPARSE_MMA_MASK
	.align		4
.L_3730:
        /*0018*/ 	.byte	0x03, 0x50
        /*001a*/ 	.short	0x0000


	//----- nvinfo : EIATTR_MAXREG_COUNT
	.align		4
        /*001c*/ 	.byte	0x03, 0x1b
        /*001e*/ 	.short	0x00ff


	//----- nvinfo : EIATTR_MERCURY_ISA_VERSION
	.align		4
        /*0020*/ 	.byte	0x03, 0x5f
        /*0022*/ 	.short	0x0101


	//----- nvinfo : EIATTR_COOP_GROUP_MASK_REGIDS
	.align		4
        /*0024*/ 	.byte	0x04, 0x29
        /*0026*/ 	.short	(.L_3732 - .L_3731)


	//   ....[0]....
.L_3731:
        /*0028*/ 	.word	0xffffffff


	//   ....[1]....
        /*002c*/ 	.word	0xffffffff


	//   ....[2]....
        /*0030*/ 	.word	0xffffffff


	//   ....[3]....
        /*0034*/ 	.word	0xffffffff


	//   ....[4]....
        /*0038*/ 	.word	0xffffffff


	//   ....[5]....
        /*003c*/ 	.word	0xffffffff


	//   ....[6]....
        /*0040*/ 	.word	0xffffffff


	//   ....[7]....
        /*0044*/ 	.word	0xffffffff


	//   ....[8]....
        /*0048*/ 	.word	0xffffffff


	//   ....[9]....
        /*004c*/ 	.word	0xffffffff


	//   ....[10]....
        /*0050*/ 	.word	0xffffffff


	//   ....[11]....
        /*0054*/ 	.word	0xffffffff


	//   ....[12]....
        /*0058*/ 	.word	0xffffffff


	//   ....[13]....
        /*005c*/ 	.word	0xffffffff


	//   ....[14]....
        /*0060*/ 	.word	0xffffffff


	//   ....[15]....
        /*0064*/ 	.word	0xffffffff


	//   ....[16]....
        /*0068*/ 	.word	0xffffffff


	//   ....[17]....
        /*006c*/ 	.word	0xffffffff


	//   ....[18]....
        /*0070*/ 	.word	0xffffffff


	//   ....[19]....
        /*0074*/ 	.word	0xffffffff


	//   ....[20]....
        /*0078*/ 	.word	0x05000000


	//   ....[21]....
        /*007c*/ 	.word	0x05000000


	//   ....[22]....
        /*0080*/ 	.word	0x05000000


	//   ....[23]....
        /*0084*/ 	.word	0x05000000


	//   ....[24]....
        /*0088*/ 	.word	0x05000000


	//   ....[25]....
        /*008c*/ 	.word	0x05000000


	//   ....[26]....
        /*0090*/ 	.word	0x05000000


	//   ....[27]....
        /*0094*/ 	.word	0x05000000


	//   ....[28]....
        /*0098*/ 	.word	0x05000000


	//   ....[29]....
        /*009c*/ 	.word	0x05000000


	//   ....[30]....
        /*00a0*/ 	.word	0x05000000


	//   ....[31]....
        /*00a4*/ 	.word	0x05000000


	//   ....[32]....
        /*00a8*/ 	.word	0x05000000


	//   ....[33]....
        /*00ac*/ 	.word	0x05000000


	//   ....[34]....
        /*00b0*/ 	.word	0x05000000


	//   ....[35]....
        /*00b4*/ 	.word	0x05000000


	//   ....[36]....
        /*00b8*/ 	.word	0x05000000


	//   ....[37]....
        /*00bc*/ 	.word	0x05000000


	//   ....[38]....
        /*00c0*/ 	.word	0x05000000


	//   ....[39]....
        /*00c4*/ 	.word	0x05000000


	//----- nvinfo : EIATTR_COOP_GROUP_INSTR_OFFSETS
	.align		4
.L_3732:
        /*00c8*/ 	.byte	0x04, 0x28
        /*00ca*/ 	.short	(.L_3734 - .L_3733)


	//   ....[0]....
.L_3733:
        /*00cc*/ 	.word	0x00000e90


	//   ....[1]....
        /*00d0*/ 	.word	0x00000ec0


	//   ....[2]....
        /*00d4*/ 	.word	0x00000ee0


	//   ....[3]....
        /*00d8*/ 	.word	0x00000f00


	//   ....[4]....
        /*00dc*/ 	.word	0x00000f20


	//   ....[5]....
        /*00e0*/ 	.word	0x00001250


	//   ....[6]....
        /*00e4*/ 	.word	0x00001270


	//   ....[7]....
        /*00e8*/ 	.word	0x00001290


	//   ....[8]....
        /*00ec*/ 	.word	0x000012b0


	//   ....[9]....
        /*00f0*/ 	.word	0x000012d0


	//   ....[10]....
        /*00f4*/ 	.word	0x000021b0


	//   ....[11]....
        /*00f8*/ 	.word	0x000021e0


	//   ....[12]....
        /*00fc*/ 	.word	0x00002200


	//   ....[13]....
        /*0100*/ 	.word	0x00002220


	//   ....[14]....
        /*0104*/ 	.word	0x00002240


	//   ....[15]....
        /*0108*/ 	.word	0x00002570


	//   ....[16]....
        /*010c*/ 	.word	0x00002590


	//   ....[17]....
        /*0110*/ 	.word	0x000025b0


	//   ....[18]....
        /*0114*/ 	.word	0x000025d0


	//   ....[19]....
        /*0118*/ 	.word	0x000025f0


	//   ....[20]....
        /*011c*/ 	.word	0x00002ce0


	//   ....[21]....
        /*0120*/ 	.word	0x00002d70


	//   ....[22]....
        /*0124*/ 	.word	0x00002dd0


	//   ....[23]....
        /*0128*/ 	.word	0x00002e30


	//   ....[24]....
        /*012c*/ 	.word	0x00002e90


	//   ....[25]....
        /*0130*/ 	.word	0x00003200


	//   ....[26]....
        /*0134*/ 	.word	0x00003260


	//   ....[27]....
        /*0138*/ 	.word	0x000032c0


	//   ....[28]....
        /*013c*/ 	.word	0x00003320


	//   ....[29]....
        /*0140*/ 	.word	0x00003380


	//   ....[30]....
        /*0144*/ 	.word	0x00003400


	//   ....[31]....
        /*0148*/ 	.word	0x00003490


	//   ....[32]....
        /*014c*/ 	.word	0x000034f0


	//   ....[33]....
        /*0150*/ 	.word	0x00003550


	//   ....[34]....
        /*0154*/ 	.word	0x000035b0


	//   ....[35]....
        /*0158*/ 	.word	0x00003920


	//   ....[36]....
        /*015c*/ 	.word	0x00003980


	//   ....[37]....
        /*0160*/ 	.word	0x000039e0


	//   ....[38]....
        /*0164*/ 	.word	0x00003a40


	//   ....[39]....
        /*0168*/ 	.word	0x00003aa0


	//----- nvinfo : EIATTR_VRC_CTA_INIT_COUNT
	.align		4
.L_3734:
        /*016c*/ 	.byte	0x02, 0x4a
	.zero		1
	.zero		1


	//----- nvinfo : EIATTR_EXIT_INSTR_OFFSETS
	.align		4
        /*0170*/ 	.byte	0x04, 0x1c
        /*0172*/ 	.short	(.L_3736 - .L_3735)


	//   ....[0]....
.L_3735:
        /*0174*/ 	.word	0x00000430


	//   ....[1]....
        /*0178*/ 	.word	0x00001950


	//   ....[2]....
        /*017c*/ 	.word	0x00002c80


	//----- nvinfo : EIATTR_MAX_THREADS
	.align		4
.L_3736:
        /*0180*/ 	.byte	0x04, 0x05
        /*0182*/ 	.short	(.L_3738 - .L_3737)
.L_3737:
        /*0184*/ 	.word	0x00000080
        /*0188*/ 	.word	0x00000001
        /*018c*/ 	.word	0x00000001


	//----- nvinfo : EIATTR_CRS_STACK_SIZE
	.align		4
.L_3738:
        /*0190*/ 	.byte	0x04, 0x1e
        /*0192*/ 	.short	(.L_3740 - .L_3739)
.L_3739:
        /*0194*/ 	.word	0x00000000


	//----- nvinfo : EIATTR_CBANK_PARAM_SIZE
	.align		4
.L_3740:
        /*0198*/ 	.byte	0x03, 0x19
        /*019a*/ 	.short	0x00e8


	//----- nvinfo : EIATTR_PARAM_CBANK
	.align		4
        /*019c*/ 	.byte	0x04, 0x0a
        /*019e*/ 	.short	(.L_3742 - .L_3741)
	.align		4
.L_3741:
        /*01a0*/ 	.word	index@(.nv.constant0._ZN10layer_norm13ln_fwd_kernelINS_13Kernel_traitsIfffffjLj768ELj1ELj4ELj1ELj16ENS_18Kernel_traits_baseILj768EfffffjLj128EEEEELb0ELb1ELb0ELb1EEEvNS_9FwdParamsE)
        /*01a4*/ 	.short	0x0380
        /*01a6*/ 	.short	0x00e8


	//----- nvinfo : EIATTR_SW_WAR
	.align		4
.L_3742:
        /*01a8*/ 	.byte	0x04, 0x36
        /*01aa*/ 	.short	(.L_3744 - .L_3743)
.L_3743:
        /*01ac*/ 	.word	0x00000008
.L_3744:


//--------------------- .nv.info._ZN10layer_norm13ln_fwd_kernelINS_13Kernel_traitsIfffffjLj768ELj1ELj4ELj1ELj16ENS_18Kernel_traits_baseILj768EfffffjLj128EEEEELb0ELb1ELb1ELb0EEEvNS_9FwdParamsE --------------------------
	.section	.nv.info._ZN10layer_norm13ln_fwd_kernelINS_13Kernel_traitsIfffffjLj768ELj1ELj4ELj1ELj16ENS_18Kernel_traits_baseILj768EfffffjLj128EEEEELb0ELb1ELb1ELb0EEEvNS_9FwdParamsE,"",@"SHT_CUDA_INFO"
	.sectionflags	@""
	.align	4


	//----- nvinfo : EIATTR_CUDA_API_VERSION
	.align		4
        /*0000*/ 	.byte	0x04, 0x37
        /*0002*/ 	.short	(.L_3746 - .L_3745)
.L_3745:
        /*0004*/ 	.word	0x00000082


	//----- nvinfo : EIATTR_KPARAM_INFO
	.align		4
.L_3746:
        /*0008*/ 	.byte	0x04, 0x17
        /*000a*/ 	.short	(.L_3748 - .L_3747)
.L_3747:
        /*000c*/ 	.word	0x00000000
        /*0010*/ 	.short	0x0000
        /*0012*/ 	.short	0x0000
        /*0014*/ 	.byte	0x00, 0xf0, 0xa1, 0x03


	//----- nvinfo : EIATTR_SPARSE_MMA_MASK
	.align		4
.L_3748:
        /*0018*/ 	.byte	0x03, 0x50
        /*001a*/ 	.short	0x0000


	//----- nvinfo : EIATTR_MAXREG_COUNT
	.align		4
        /*001c*/ 	.byte	0x03, 0x1b
        /*001e*/ 	.short	0x00ff


	//----- nvinfo : EIATTR_MERCURY_ISA_VERSION
	.align		4
        /*0020*/ 	.byte	0x03, 0x5f
        /*0022*/ 	.short	0x0101


	//----- nvinfo : EIATTR_COOP_GROUP_MASK_REGIDS
	.align		4
        /*0024*/ 	.byte	0x04, 0x29
        /*0026*/ 	.short	(.L_3750 - .L_3749)


	//   ....[0]....
.L_3749:
        /*0028*/ 	.word	0xffffffff


	//   ....[1]....
        /*002c*/ 	.word	0xffffffff


	//   ....[2]....
        /*0030*/ 	.word	0xffffffff


	//   ....[3]....
        /*0034*/ 	.word	0xffffffff


	//   ....[4]....
        /*0038*/ 	.word	0xffffffff


	//   ....[5]....
        /*003c*/ 	.word	0xffffffff


	//   ....[6]....
        /*0040*/ 	.word	0xffffffff


	//   ....[7]....
        /*0044*/ 	.word	0xffffffff


	//   ....[8]....
        /*0048*/ 	.word	0xffffffff


	//   ....[9]....
        /*004c*/ 	.word	0xffffffff


	//   ....[10]....
        /*0050*/ 	.word	0x05000076


	//   ....[11]....
        /*0054*/ 	.word	0x05000076


	//   ....[12]....
        /*0058*/ 	.word	0x05000076


	//   ....[13]....
        /*005c*/ 	.word	0x05000076


	//   ....[14]....
        /*0060*/ 	.word	0x05000076


	//   ....[15]....
        /*0064*/ 	.word	0x05000076


	//   ....[16]....
        /*0068*/ 	.word	0x05000076


	//   ....[17]....
        /*006c*/ 	.word	0x05000076


	//   ....[18]....
        /*0070*/ 	.word	0x05000076


	//   ....[19]....
        /*0074*/ 	.word	0x05000076


	//----- nvinfo : EIATTR_COOP_GROUP_INSTR_OFFSETS
	.align		4
.L_3750:
        /*0078*/ 	.byte	0x04, 0x28
        /*007a*/ 	.short	(.L_3752 - .L_3751)


	//   ....[0]....
.L_3751:
        /*007c*/ 	.word	0x000021a0


	//   ....[1]....
        /*0080*/ 	.word	0x000021e0


	//   ....[2]....
        /*0084*/ 	.word	0x00002200


	//   ....[3]....
        /*0088*/ 	.word	0x00002220


	//   ....[4]....
        /*008c*/ 	.word	0x00002240


	//   ....[5]....
        /*0090*/ 	.word	0x00002580


	//   ....[6]....
        /*0094*/ 	.word	0x000025a0


	//   ....[7]....
        /*0098*/ 	.word	0x000025c0


	//   ....[8]....
        /*009c*/ 	.word	0x000025e0


	//   ....[9]....
        /*00a0*/ 	.word	0x00002600


	//   ....[10]....
        /*00a4*/ 	.word	0x00002f70


	//   ....[11]....
        /*00a8*/ 	.word	0x00003020


	//   ....[12]....
        /*00ac*/ 	.word	0x00003090


	//   ....[13]....
        /*00b0*/ 	.word	0x00003100


	//   ....[14]....
        /*00b4*/ 	.word	0x00003170


	//   ....[15]....
        /*00b8*/ 	.word	0x00003500


	//   ....[16]....
        /*00bc*/ 	.word	0x00003570


	//   ....[17]....
        /*00c0*/ 	.word	0x000035e0


	//   ....[18]....
        /*00c4*/ 	.word	0x00003650


	//   ....[19]....
        /*00c8*/ 	.word	0x000036c0


	//----- nvinfo : EIATTR_VRC_CTA_INIT_COUNT
	.align		4
.L_3752:
        /*00cc*/ 	.byte	0x02, 0x4a
	.zero		1
	.zero		1


	//----- nvinfo : EIATTR_EXIT_INSTR_OFFSETS
	.align		4
        /*00d0*/ 	.byte	0x04, 0x1c
        /*00d2*/ 	.short	(.L_3754 - .L_3753)


	//   ....[0]....
.L_3753:
        /*00d4*/ 	.word	0x00000990


	//   ....[1]....
        /*00d8*/ 	.word	0x00002f00


	//----- nvinfo : EIATTR_MAX_THREADS
	.align		4
.L_3754:
        /*00dc*/ 	.byte	0x04, 0x05
        /*00de*/ 	.short	(.L_3756 - .L_3755)
.L_3755:
        /*00e0*/ 	.word	0x00000080
        /*00e4*/ 	.word	0x00000001
        /*00e8*/ 	.word	0x00000001


	//----- nvinfo : EIATTR_CRS_STACK_SIZE
	.align		4
.L_3756:
        /*00ec*/ 	.byte	0x04, 0x1e
        /*00ee*/ 	.short	(.L_3758 - .L_3757)
.L_3757:
        /*00f0*/ 	.word	0x00000000


	//----- nvinfo : EIATTR_CBANK_PARAM_SIZE
	.align		4
.L_3758:
        /*00f4*/ 	.byte	0x03, 0x19
        /*00f6*/ 	.short	0x00e8


	//----- nvinfo : EIATTR_PARAM_CBANK
	.align		4
        /*00f8*/ 	.byte	0x04, 0x0a
        /*00fa*/ 	.short	(.L_3760 - .L_3759)
	.align		4
.L_3759:
        /*00fc*/ 	.word	index@(.nv.constant0._ZN10layer_norm13ln_fwd_kernelINS_13Kernel_traitsIfffffjLj768ELj1ELj4ELj1ELj16ENS_18Kernel_traits_baseILj768EfffffjLj128EEEEELb0ELb1ELb1ELb0EEEvNS_9FwdParamsE)
        /*0100*/ 	.short	0x0380
        /*0102*/ 	.short	0x00e8


	//----- nvinfo : EIATTR_SW_WAR
	.align		4
.L_3760:
        /*0104*/ 	.byte	0x04, 0x36
        /*0106*/ 	.short	(.L_3762 - .L_3761)
.L_3761:
        /*0108*/ 	.word	0x00000008
.L_3762:


//--------------------- .nv.info._ZN10layer_norm13ln_fwd_kernelINS_13Kernel_traitsIfffffjLj768ELj1ELj4ELj1ELj16ENS_18Kernel_traits_baseILj768EfffffjLj128EEEEELb0ELb1ELb1ELb1EEEvNS_9FwdParamsE --------------------------
	.section	.nv.info._ZN10layer_norm13ln_fwd_kernelINS_13Kernel_traitsIfffffjLj768ELj1ELj4ELj1ELj16ENS_18Kernel_traits_baseILj768EfffffjLj128EEEEELb0ELb1ELb1ELb1EEEvNS_9FwdParamsE,"",@"SHT_CUDA_INFO"
	.sectionflags	@""
	.align	4


	//----- nvinfo : EIATTR_CUDA_API_VERSION
	.align		4
        /*0000*/ 	.byte	0x04, 0x37
        /*0002*/ 	.short	(.L_3764 - .L_3763)
.L_3763:
        /*0004*/ 	.word	0x00000082


	//----- nvinfo : EIATTR_KPARAM_INFO
	.align		4
.L_3764:
        /*0008*/ 	.byte	0x04, 0x17
        /*000a*/ 	.short	(.L_3766 - .L_3765)
.L_3765:
        /*000c*/ 	.word	0x00000000
        /*0010*/ 	.short	0x0000
        /*0012*/ 	.short	0x0000
        /*0014*/ 	.byte	0x00, 0xf0, 0xa1, 0x03


	//----- nvinfo : EIATTR_SPARSE_MMA_MASK
	.align		4
.L_3766:
        /*0018*/ 	.byte	0x03, 0x50
        /*001a*/ 	.short	0x0000


	//----- nvinfo : EIATTR_MAXREG_COUNT
	.align		4
        /*001c*/ 	.byte	0x03, 0x1b
        /*001e*/ 	.short	0x00ff


	//----- nvinfo : EIATTR_MERCURY_ISA_VERSION
	.align		4
        /*0020*/ 	.byte	0x03, 0x5f
        /*0022*/ 	.short	0x0101


	//----- nvinfo : EIATTR_COOP_GROUP_MASK_REGIDS
	.align		4
        /*0024*/ 	.byte	0x04, 0x29
        /*0026*/ 	.short	(.L_3768 - .L_3767)


	//   ....[0]....
.L_3767:
        /*0028*/ 	.word	0xffffffff


	//   ....[1]....
        /*002c*/ 	.word	0xffffffff


	//   ....[2]....
        /*0030*/ 	.word	0xffffffff


	//   ....[3]....
        /*0034*/ 	.word	0xffffffff


	//   ....[4]....
        /*0038*/ 	.word	0xffffffff


	//   ....[5]....
        /*003c*/ 	.word	0xffffffff


	//   ....[6]....
        /*0040*/ 	.word	0xffffffff


	//   ....[7]....
        /*0044*/ 	.word	0xffffffff


	//   ....[8]....
        /*0048*/ 	.word	0xffffffff


	//   ....[9]....
        /*004c*/ 	.word	0xffffffff


	//   ....[10]....
        /*0050*/ 	.word	0x05000075


	//   ....[11]....
        /*0054*/ 	.word	0x05000075


	//   ....[12]....
        /*0058*/ 	.word	0x05000075


	//   ....[13]....
        /*005c*/ 	.word	0x05000075


	//   ....[14]....
        /*0060*/ 	.word	0x05000075


	//   ....[15]....
        /*0064*/ 	.word	0x05000075


	//   ....[16]....
        /*0068*/ 	.word	0x05000075


	//   ....[17]....
        /*006c*/ 	.word	0x05000075


	//   ....[18]....
        /*0070*/ 	.word	0x05000075


	//   ....[19]....
        /*0074*/ 	.word	0x05000075


	//----- nvinfo : EIATTR_COOP_GROUP_INSTR_OFFSETS
	.align		4
.L_3768:
        /*0078*/ 	.byte	0x04, 0x28
        /*007a*/ 	.short	(.L_3770 - .L_3769)


	//   ....[0]....
.L_3769:
        /*007c*/ 	.word	0x00001890


	//   ....[1]....
        /*0080*/ 	.word	0x000018c0


	//   ....[2]....
        /*0084*/ 	.word	0x000018e0


	//   ....[3]....
        /*0088*/ 	.word	0x00001900


	//   ....[4]....
        /*008c*/ 	.word	0x00001920


	//   ....[5]....
        /*0090*/ 	.word	0x00001c50


	//   ....[6]....
        /*0094*/ 	.word	0x00001c70


	//   ....[7]....
        /*0098*/ 	.word	0x00001c90


	//   ....[8]....
        /*009c*/ 	.word	0x00001cb0


	//   ....[9]....
        /*00a0*/ 	.word	0x00001cd0


	//   ....[10]....
        /*00a4*/ 	.word	0x00002490


	//   ....[11]....
        /*00a8*/ 	.word	0x00002540


	//   ....[12]....
        /*00ac*/ 	.word	0x000025b0


	//   ....[13]....
        /*00b0*/ 	.word	0x00002620


	//   ....[14]....
        /*00b4*/ 	.word	0x00002690


	//   ....[15]....
        /*00b8*/ 	.word	0x00002a00


	//   ....[16]....
        /*00bc*/ 	.word	0x00002a70


	//   ....[17]....
        /*00c0*/ 	.word	0x00002ae0


	//   ....[18]....
        /*00c4*/ 	.word	0x00002b50


	//   ....[19]....
        /*00c8*/ 	.word	0x00002bc0


	//----- nvinfo : EIATTR_VRC_CTA_INIT_COUNT
	.align		4
.L_3770:
        /*00cc*/ 	.byte	0x02, 0x4a
	.zero		1
	.zero		1


	//----- nvinfo : EIATTR_EXIT_INSTR_OFFSETS
	.align		4
        /*00d0*/ 	.byte	0x04, 0x1c
        /*00d2*/ 	.short	(.L_3772 - .L_3771)


	//   ....[0]....
.L_3771:
        /*00d4*/ 	.word	0x00000430


	//   ....[1]....
        /*00d8*/ 	.word	0x00002420


	//----- nvinfo : EIATTR_MAX_THREADS
	.align		4
.L_3772:
        /*00dc*/ 	.byte	0x04, 0x05
        /*00de*/ 	.short	(.L_3774 - .L_3773)
.L_3773:
        /*00e0*/ 	.word	0x00000080
        /*00e4*/ 	.word	0x00000001
        /*00e8*/ 	.word	0x00000001


	//----- nvinfo : EIATTR_CRS_STACK_SIZE
	.align		4
.L_3774:
        /*00ec*/ 	.byte	0x04, 0x1e
        /*00ee*/ 	.short	(.L_3776 - .L_3775)
.L_3775:
        /*00f0*/ 	.word	0x00000000


	//----- nvinfo : EIATTR_CBANK_PARAM_SIZE
	.align		4
.L_3776:
        /*00f4*/ 	.byte	0x03, 0x19
        /*00f6*/ 	.short	0x00e8


	//----- nvinfo : EIATTR_PARAM_CBANK
	.align		4
        /*00f8*/ 	.byte	0x04, 0x0a
        /*00fa*/ 	.short	(.L_3778 - .L_3777)
	.align		4
.L_3777:
        /*00fc*/ 	.word	index@(.nv.constant0._ZN10layer_norm13ln_fwd_kernelINS_13Kernel_traitsIfffffjLj768ELj1ELj4ELj1ELj16ENS_18Kernel_traits_baseILj768EfffffjLj128EEEEELb0ELb1ELb1ELb1EEEvNS_9FwdParamsE)
        /*0100*/ 	.short	0x0380
        /*0102*/ 	.short	0x00e8


	//----- nvinfo : EIATTR_SW_WAR
	.align		4
.L_3778:
        /*0104*/ 	.byte	0x04, 0x36
        /*0106*/ 	.short	(.L_3780 - .L_3779)
.L_3779:
        /*0108*/ 	.word	0x00000008
.L_3780:


//--------------------- .nv.info._ZN10layer_norm13ln_fwd_kernelINS_13Kernel_traitsIfffffjLj768ELj1ELj4ELj1ELj16ENS_18Kernel_traits_baseILj768EfffffjLj128EEEEELb1ELb0ELb0ELb0EEEvNS_9FwdParamsE --------------------------
	.section	.nv.info._ZN10layer_norm13ln_fwd_kernelINS_13Kernel_traitsIfffffjLj768ELj1ELj4ELj1ELj16ENS_18Kernel_traits_baseILj768EfffffjLj128EEEEELb1ELb0ELb0ELb0EEEvNS_9FwdParamsE,"",@"SHT_CUDA_INFO"
	.sectionflags	@""
	.align	4


	//----- nvinfo : EIATTR_CUDA_API_VERSION
	.align		4
        /*0000*/ 	.byte	0x04, 0x37
        /*0002*/ 	.short	(.L_3782 - .L_3781)
.L_3781:
        /*0004*/ 	.word	0x00000082


	//----- nvinfo : EIATTR_KPARAM_INFO
	.align		4
.L_3782:
        /*0008*/ 	.byte	0x04, 0x17
        /*000a*/ 	.short	(.L_3784 - .L_3783)
.L_3783:
        /*000c*/ 	.word	0x00000000
        /*0010*/ 	.short	0x0000
        /*0012*/ 	.short	0x0000
        /*0014*/ 	.byte	0x00, 0xf0, 0xa1, 0x03


	//----- nvinfo : EIATTR_SPARSE_MMA_MASK
	.align		4
.L_3784:
        /*0018*/ 	.byte	0x03, 0x50
        /*001a*/ 	.short	0x0000


	//----- nvinfo : EIATTR_MAXREG_COUNT
	.align		4
        /*001c*/ 	.byte	0x03, 0x1b
        /*001e*/ 	.short	0x00ff


	//----- nvinfo : EIATTR_MERCURY_ISA_VERSION
	.align		4
        /*0020*/ 	.byte	0x03, 0x5f
        /*0022*/ 	.short	0x0101


	//----- nvinfo : EIATTR_COOP_GROUP_MASK_REGIDS
	.align		4
        /*0024*/ 	.byte	0x04, 0x29
        /*0026*/ 	.short	(.L_3786 - .L_3785)


	//   ....[0]....
.L_3785:
        /*0028*/ 	.word	0xffffffff


	//   ....[1]....
        /*002c*/ 	.word	0xffffffff


	//   ....[2]....
        /*0030*/ 	.word	0xffffffff


	//   ....[3]....
        /*0034*/ 	.word	0xffffffff


	//   ....[4]....
        /*0038*/ 	.word	0xffffffff


	//   ....[5]....
        /*003c*/ 	.word	0xffffffff


	//   ....[6]....
        /*0040*/ 	.word	0xffffffff


	//   ....[7]....
        /*0044*/ 	.word	0xffffffff


	//   ....[8]....
        /*0048*/ 	.word	0xffffffff


	//   ....[9]....
        /*004c*/ 	.word	0xffffffff


	//   ....[10]....
        /*0050*/ 	.word	0x0500005e


	//   ....[11]....
        /*0054*/ 	.word	0x0500005e


	//   ....[12]....
        /*0058*/ 	.word	0x0500005e


	//   ....[13]....
        /*005c*/ 	.word	0x0500005e


	//   ....[14]....
        /*0060*/ 	.word	0x0500005e


	//   ....[15]....
        /*0064*/ 	.word	0x0500005e


	//   ....[16]....
        /*0068*/ 	.word	0x0500005e


	//   ....[17]....
        /*006c*/ 	.word	0x0500005e


	//   ....[18]....
        /*0070*/ 	.word	0x0500005e


	//   ....[19]....
        /*0074*/ 	.word	0x0500005e


	//----- nvinfo : EIATTR_COOP_GROUP_INSTR_OFFSETS
	.align		4
.L_3786:
        /*0078*/ 	.byte	0x04, 0x28
        /*007a*/ 	.short	(.L_3788 - .L_3787)


	//   ....[0]....
.L_3787:
        /*007c*/ 	.word	0x00010a20


	//   ....[1]....
        /*0080*/ 	.word	0x00010a60


	//   ....[2]....
        /*0084*/ 	.word	0x00010a80


	//   ....[3]....
        /*0088*/ 	.word	0x00010aa0


	//   ....[4]....
        /*008c*/ 	.word	0x00010ac0


	//   ....[5]....
        /*0090*/ 	.word	0x00010e00


	//   ....[6]....
        /*0094*/ 	.word	0x00010e20


	//   ....[7]....
        /*0098*/ 	.word	0x00010e40


	//   ....[8]....
        /*009c*/ 	.word	0x00010e60


	//   ....[9]....
        /*00a0*/ 	.word	0x00010e80


	//   ....[10]....
        /*00a4*/ 	.word	0x00011790


	//   ....[11]....
        /*00a8*/ 	.word	0x00011840


	//   ....[12]....
        /*00ac*/ 	.word	0x000118b0


	//   ....[13]....
        /*00b0*/ 	.word	0x00011920


	//   ....[14]....
        /*00b4*/ 	.word	0x00011990


	//   ....[15]....
        /*00b8*/ 	.word	0x00011d20


	//   ....[16]....
        /*00bc*/ 	.word	0x00011d90


	//   ....[17]....
        /*00c0*/ 	.word	0x00011e00


	//   ....[18]....
        /*00c4*/ 	.word	0x00011e70


	//   ....[19]....
        /*00c8*/ 	.word	0x00011ee0


	//----- nvinfo : EIATTR_VRC_CTA_INIT_COUNT
	.align		4
.L_3788:
        /*00cc*/ 	.byte	0x02, 0x4a
	.zero		1
	.zero		1


	//----- nvinfo : EIATTR_EXIT_INSTR_OFFSETS
	.align		4
        /*00d0*/ 	.byte	0x04, 0x1c
        /*00d2*/ 	.short	(.L_3790 - .L_3789)


	//   ....[0]....
.L_3789:
        /*00d4*/ 	.word	0x00000950


	//   ....[1]....
        /*00d8*/ 	.word	0x00011720


	//----- nvinfo : EIATTR_INDIRECT_BRANCH_TARGETS
	.align		4
.L_3790:
        /*00dc*/ 	.byte	0x04, 0x34
        /*00de*/ 	.short	(.L_3792 - .L_3791)


	//   ....[0]....
.L_3791:
        /*00e0*/ 	.word	.L_x_28686@srel
        /*00e4*/ 	.short	0x0
        /*00e6*/ 	.short	0x0
        /*00e8*/ 	.word	0x3
        /*00ec*/ 	.word	.L_x_28687@srel
        /*00f0*/ 	.word	.L_x_28688@srel
        /*00f4*/ 	.word	.L_x_28689@srel


	//----- nvinfo : EIATTR_MAX_THREADS
	.align		4
.L_3792:
        /*00f8*/ 	.byte	0x04, 0x05
        /*00fa*/ 	.short	(.L_3794 - .L_3793)
.L_3793:
        /*00fc*/ 	.word	0x00000080
        /*0100*/ 	.word	0x00000001
        /*0104*/ 	.word	0x00000001


	//----- nvinfo : EIATTR_CRS_STACK_SIZE
	.align		4
.L_3794:
        /*0108*/ 	.byte	0x04, 0x1e
        /*010a*/ 	.short	(.L_3796 - .L_3795)
.L_3795:
        /*010c*/ 	.word	0x00000000


	//----- nvinfo : EIATTR_CBANK_PARAM_SIZE
	.align		4
.L_3796:
        /*0110*/ 	.byte	0x03, 0x19
        /*0112*/ 	.short	0x00e8


	//----- nvinfo : EIATTR_PARAM_CBANK
	.align		4
        /*0114*/ 	.byte	0x04, 0x0a
        /*0116*/ 	.short	(.L_3798 - .L_3797)
	.align		4
.L_3797:
        /*0118*/ 	.word	index@(.nv.constant0._ZN10layer_norm13ln_fwd_kernelINS_13Kernel_traitsIfffffjLj768ELj1ELj4ELj1ELj16ENS_18Kernel_traits_baseILj768EfffffjLj128EEEEELb1ELb0ELb0ELb0EEEvNS_9FwdParamsE)
        /*011c*/ 	.short	0x0380
        /*011e*/ 	.short	0x00e8


	//----- nvinfo : EIATTR_SW_WAR
	.align		4
.L_3798:
        /*0120*/ 	.byte	0x04, 0x36
        /*0122*/ 	.short	(.L_3800 - .L_3799)
.L_3799:
        /*0124*/ 	.word	0x00000008
.L_3800:


//--------------------- .nv.info._ZN10layer_norm13ln_fwd_kernelINS_13Kernel_traitsIfffffjLj768ELj1ELj4ELj1ELj16ENS_18Kernel_traits_baseILj768EfffffjLj128EEEEELb1ELb0ELb0ELb1EEEvNS_9FwdParamsE --------------------------
	.section	.nv.info._ZN10layer_norm13ln_fwd_kernelINS_13Kernel_traitsIfffffjLj768ELj1ELj4ELj1ELj16ENS_18Kernel_traits_baseILj768EfffffjLj128EEEEELb1ELb0ELb0ELb1EEEvNS_9FwdParamsE,"",@"SHT_CUDA_INFO"
	.sectionflags	@""
	.align	4


	//----- nvinfo : EIATTR_CUDA_API_VERSION
	.align		4
        /*0000*/ 	.byte	0x04, 0x37
        /*0002*/ 	.short	(.L_3802 - .L_3801)
.L_3801:
        /*0004*/ 	.word	0x00000082


	//----- nvinfo : EIATTR_KPARAM_INFO
	.align		4
.L_3802:
        /*0008*/ 	.byte	0x04, 0x17
        /*000a*/ 	.short	(.L_3804 - .L_3803)
.L_3803:
        /*000c*/ 	.word	0x00000000
        /*0010*/ 	.short	0x0000
        /*0012*/ 	.short	0x0000
        /*0014*/ 	.byte	0x00, 0xf0, 0xa1, 0x03


	//----- nvinfo : EIATTR_SPARSE_MMA_MASK
	.align		4
.L_3804:
        /*0018*/ 	.byte	0x03, 0x50
        /*001a*/ 	.short	0x0000


	//----- nvinfo : EIATTR_MAXREG_COUNT
	.align		4
        /*001c*/ 	.byte	0x03, 0x1b
        /*001e*/ 	.short	0x00ff


	//----- nvinfo : EIATTR_MERCURY_ISA_VERSION
	.align		4
        /*0020*/ 	.byte	0x03, 0x5f
        /*0022*/ 	.short	0x0101


	//----- nvinfo : EIATTR_COOP_GROUP_MASK_REGIDS
	.align		4
        /*0024*/ 	.byte	0x04, 0x29
        /*0026*/ 	.short	(.L_3806 - .L_3805)


	//   ....[0]....
.L_3805:
        /*0028*/ 	.word	0xffffffff


	//   ....[1]....
        /*002c*/ 	.word	0xffffffff


	//   ....[2]....
        /*0030*/ 	.word	0xffffffff


	//   ....[3]....
        /*0034*/ 	.word	0xffffffff


	//   ....[4]....
        /*0038*/ 	.word	0xffffffff


	//   ....[5]....
        /*003c*/ 	.word	0xffffffff


	//   ....[6]....
        /*0040*/ 	.word	0xffffffff


	//   ....[7]....
        /*0044*/ 	.word	0xffffffff


	//   ....[8]....
        /*0048*/ 	.word	0xffffffff


	//   ....[9]....
        /*004c*/ 	.word	0xffffffff


	//   ....[10]....
        /*0050*/ 	.word	0x0500005d


	//   ....[11]....
        /*0054*/ 	.word	0x0500005d


	//   ....[12]....
        /*0058*/ 	.word	0x0500005d


	//   ....[13]....
        /*005c*/ 	.word	0x0500005d


	//   ....[14]....
        /*0060*/ 	.word	0x0500005d


	//   ....[15]....
        /*0064*/ 	.word	0x0500005d


	//   ....[16]....
        /*0068*/ 	.word	0x0500005d


	//   ....[17]....
        /*006c*/ 	.word	0x0500005d


	//   ....[18]....
        /*0070*/ 	.word	0x0500005d


	//   ....[19]....
        /*0074*/ 	.word	0x0500005d


	//----- nvinfo : EIATTR_COOP_GROUP_INSTR_OFFSETS
	.align		4
.L_3806:
        /*0078*/ 	.byte	0x04, 0x28
        /*007a*/ 	.short	(.L_3808 - .L_3807)


	//   ....[0]....
.L_3807:
        /*007c*/ 	.word	0x0000ff20


	//   ....[1]....
        /*0080*/ 	.word	0x0000ff40


	//   ....[2]....
        /*0084*/ 	.word	0x0000ff60


	//   ....[3]....
        /*0088*/ 	.word	0x0000ff90


	//   ....[4]....
        /*008c*/ 	.word	0x0000ffb0


	//   ....[5]....
        /*0090*/ 	.word	0x000102e0


	//   ....[6]....
        /*0094*/ 	.word	0x00010300


	//   ....[7]....
        /*0098*/ 	.word	0x00010320


	//   ....[8]....
        /*009c*/ 	.word	0x00010340


	//   ....[9]....
        /*00a0*/ 	.word	0x00010360


	//   ....[10]....
        /*00a4*/ 	.word	0x00010a60


	//   ....[11]....
        /*00a8*/ 	.word	0x00010b00


	//   ....[12]....
        /*00ac*/ 	.word	0x00010b70


	//   ....[13]....
        /*00b0*/ 	.word	0x00010bf0


	//   ....[14]....
        /*00b4*/ 	.word	0x00010c60


	//   ....[15]....
        /*00b8*/ 	.word	0x00010fe0


	//   ....[16]....
        /*00bc*/ 	.word	0x00011050


	//   ....[17]....
        /*00c0*/ 	.word	0x000110c0


	//   ....[18]....
        /*00c4*/ 	.word	0x00011130


	//   ....[19]....
        /*00c8*/ 	.word	0x000111a0


	//----- nvinfo : EIATTR_VRC_CTA_INIT_COUNT
	.align		4
.L_3808:
        /*00cc*/ 	.byte	0x02, 0x4a
	.zero		1
	.zero		1


	//----- nvinfo : EIATTR_EXIT_INSTR_OFFSETS
	.align		4
        /*00d0*/ 	.byte	0x04, 0x1c
        /*00d2*/ 	.short	(.L_3810 - .L_3809)


	//   ....[0]....
.L_3809:
        /*00d4*/ 	.word	0x00000580


	//   ....[1]....
        /*00d8*/ 	.word	0x000109f0


	//----- nvinfo : EIATTR_INDIRECT_BRANCH_TARGETS
	.align		4
.L_3810:
        /*00dc*/ 	.byte	0x04, 0x34
        /*00de*/ 	.short	(.L_3812 - .L_3811)


	//   ....[0]....
.L_3811:
        /*00e0*/ 	.word	.L_x_28690@srel
        /*00e4*/ 	.short	0x0
        /*00e6*/ 	.short	0x0
        /*00e8*/ 	.word	0x3
        /*00ec*/ 	.word	.L_x_28691@srel
        /*00f0*/ 	.word	.L_x_28692@srel
        /*00f4*/ 	.word	.L_x_28693@srel


	//----- nvinfo : EIATTR_MAX_THREADS
	.align		4
.L_3812:
        /*00f8*/ 	.byte	0x04, 0x05
        /*00fa*/ 	.short	(.L_3814 - .L_3813)
.L_3813:
        /*00fc*/ 	.word	0x00000080
        /*0100*/ 	.word	0x00000001
        /*0104*/ 	.word	0x00000001


	//----- nvinfo : EIATTR_CRS_STACK_SIZE
	.align		4
.L_3814:
        /*0108*/ 	.byte	0x04, 0x1e
        /*010a*/ 	.short	(.L_3816 - .L_3815)
.L_3815:
        /*010c*/ 	.word	0x00000000


	//----- nvinfo : EIATTR_CBANK_PARAM_SIZE
	.align		4
.L_3816:
        /*0110*/ 	.byte	0x03, 0x19
        /*0112*/ 	.short	0x00e8


	//----- nvinfo : EIATTR_PARAM_CBANK
	.align		4
        /*0114*/ 	.byte	0x04, 0x0a
        /*0116*/ 	.short	(.L_3818 - .L_3817)
	.align		4
.L_3817:
        /*0118*/ 	.word	index@(.nv.constant0._ZN10layer_norm13ln_fwd_kernelINS_13Kernel_traitsIfffffjLj768ELj1ELj4ELj1ELj16ENS_18Kernel_traits_baseILj768EfffffjLj128EEEEELb1ELb0ELb0ELb1EEEvNS_9FwdParamsE)
        /*011c*/ 	.short	0x0380
        /*011e*/ 	.short	0x00e8


	//----- nvinfo : EIATTR_SW_WAR
	.align		4
.L_3818:
        /*0120*/ 	.byte	0x04, 0x36
        /*0122*/ 	.short	(.L_3820 - .L_3819)
.L_3819:
        /*0124*/ 	.word	0x00000008
.L_3820:


//--------------------- .nv.info._ZN10layer_norm13ln_fwd_kernelINS_13Kernel_traitsIfffffjLj768ELj1ELj4ELj1ELj16ENS_18Kernel_traits_baseILj768EfffffjLj128EEEEELb1ELb0ELb1ELb0EEEvNS_9FwdParamsE --------------------------
	.section	.nv.info._ZN10layer_norm13ln_fwd_kernelINS_13Kernel_traitsIfffffjLj768ELj1ELj4ELj1ELj16ENS_18Kernel_traits_baseILj768EfffffjLj128EEEEELb1ELb0ELb1ELb0EEEvNS_9FwdParamsE,"",@"SHT_CUDA_INFO"
	.sectionflags	@""
	.align	4


	//----- nvinfo : EIATTR_CUDA_API_VERSION
	.align		4
        /*0000*/ 	.byte	0x04, 0x37
        /*0002*/ 	.short	(.L_3822 - .L_3821)
.L_3821:
        /*0004*/ 	.word	0x00000082


	//----- nvinfo : EIATTR_KPARAM_INFO
	.align		4
.L_3822:
        /*0008*/ 	.byte	0x04, 0x17
        /*000a*/ 	.short	(.L_3824 - .L_3823)
.L_3823:
        /*000c*/ 	.word	0x00000000
        /*0010*/ 	.short	0x0000
        /*0012*/ 	.short	0x0000
        /*0014*/ 	.byte	0x00, 0xf0, 0xa1, 0x03


	//----- nvinfo : EIATTR_SPARSE_MMA_MASK
	.align		4
.L_3824:
        /*0018*/ 	.byte	0x03, 0x50
        /*001a*/ 	.short	0x0000


	//----- nvinfo : EIATTR_MAXREG_COUNT
	.align		4
        /*001c*/ 	.byte	0x03, 0x1b
        /*001e*/ 	.short	0x00ff


	//----- nvinfo : EIATTR_MERCURY_ISA_VERSION
	.align		4
        /*0020*/ 	.byte	0x03, 0x5f
        /*0022*/ 	.short	0x0101


	//----- nvinfo : EIATTR_COOP_GROUP_MASK_REGIDS
	.align		4
        /*0024*/ 	.byte	0x04, 0x29
        /*0026*/ 	.short	(.L_3826 - .L_3825)


	//   ....[0]....
.L_3825:
        /*0028*/ 	.word	0xffffffff


	//   ....[1]....
        /*002c*/ 	.word	0xffffffff


	//   ....[2]....
        /*0030*/ 	.word	0xffffffff


	//   ....[3]....
        /*0034*/ 	.word	0xffffffff


	//   ....[4]....
        /*0038*/ 	.word	0xffffffff


	//   ....[5]....
        /*003c*/ 	.word	0xffffffff


	//   ....[6]....
        /*0040*/ 	.word	0xffffffff


	//   ....[7]....
        /*0044*/ 	.word	0xffffffff


	//   ....[8]....
        /*0048*/ 	.word	0xffffffff


	//   ....[9]....
        /*004c*/ 	.word	0xffffffff


	//   ....[10]....
        /*0050*/ 	.word	0x05000068


	//   ....[11]....
        /*0054*/ 	.word	0x05000068


	//   ....[12]....
        /*0058*/ 	.word	0x05000068


	//   ....[13]....
        /*005c*/ 	.word	0x05000068


	//   ....[14]....
        /*0060*/ 	.word	0x05000068


	//   ....[15]....
        /*0064*/ 	.word	0x05000068


	//   ....[16]....
        /*0068*/ 	.word	0x05000068


	//   ....[17]....
        /*006c*/ 	.word	0x05000068


	//   ....[18]....
        /*0070*/ 	.word	0x05000068


	//   ....[19]....
        /*0074*/ 	.word	0x05000068


	//----- nvinfo : EIATTR_COOP_GROUP_INSTR_OFFSETS
	.align		4
.L_3826:
        /*0078*/ 	.byte	0x04, 0x28
        /*007a*/ 	.short	(.L_3828 - .L_3827)


	//   ....[0]....
.L_3827:
        /*007c*/ 	.word	0x00011f60


	//   ....[1]....
        /*0080*/ 	.word	0x00011f90


	//   ....[2]....
        /*0084*/ 	.word	0x00011fb0


	//   ....[3]....
        /*0088*/ 	.word	0x00011fe0


	//   ....[4]....
        /*008c*/ 	.word	0x00012000


	//   ....[5]....
        /*0090*/ 	.word	0x00012340


	//   ....[6]....
        /*0094*/ 	.word	0x00012360


	//   ....[7]....
        /*0098*/ 	.word	0x00012380


	//   ....[8]....
        /*009c*/ 	.word	0x000123a0


	//   ....[9]....
        /*00a0*/ 	.word	0x000123c0


	//   ....[10]....
        /*00a4*/ 	.word	0x00012d40


	//   ....[11]....
        /*00a8*/ 	.word	0x00012de0


	//   ....[12]....
        /*00ac*/ 	.word	0x00012e50


	//   ....[13]....
        /*00b0*/ 	.word	0x00012ed0


	//   ....[14]....
        /*00b4*/ 	.word	0x00012f40


	//   ....[15]....
        /*00b8*/ 	.word	0x000132d0


	//   ....[16]....
        /*00bc*/ 	.word	0x00013340


	//   ....[17]....
        /*00c0*/ 	.word	0x000133b0


	//   ....[18]....
        /*00c4*/ 	.word	0x00013420


	//   ....[19]....
        /*00c8*/ 	.word	0x00013490


	//----- nvinfo : EIATTR_VRC_CTA_INIT_COUNT
	.align		4
.L_3828:
        /*00cc*/ 	.byte	0x02, 0x4a
	.zero		1
	.zero		1


	//----- nvinfo : EIATTR_EXIT_INSTR_OFFSETS
	.align		4
        /*00d0*/ 	.byte	0x04, 0x1c
        /*00d2*/ 	.short	(.L_3830 - .L_3829)


	//   ....[0]....
.L_3829:
        /*00d4*/ 	.word	0x00000970


	//   ....[1]....
        /*00d8*/ 	.word	0x00012cd0


	//----- nvinfo : EIATTR_MAX_THREADS
	.align		4
.L_3830:
        /*00dc*/ 	.byte	0x04, 0x05
        /*00de*/ 	.short	(.L_3832 - .L_3831)
.L_3831:
        /*00e0*/ 	.word	0x00000080
        /*00e4*/ 	.word	0x00000001
        /*00e8*/ 	.word	0x00000001


	//----- nvinfo : EIATTR_CRS_STACK_SIZE
	.align		4
.L_3832:
        /*00ec*/ 	.byte	0x04, 0x1e
        /*00ee*/ 	.short	(.L_3834 - .L_3833)
.L_3833:
        /*00f0*/ 	.word	0x00000000


	//----- nvinfo : EIATTR_CBANK_PARAM_SIZE
	.align		4
.L_3834:
        /*00f4*/ 	.byte	0x03, 0x19
        /*00f6*/ 	.short	0x00e8


	//----- nvinfo : EIATTR_PARAM_CBANK
	.align		4
        /*00f8*/ 	.byte	0x04, 0x0a
        /*00fa*/ 	.short	(.L_3836 - .L_3835)
	.align		4
.L_3835:
        /*00fc*/ 	.word	index@(.nv.constant0._ZN10layer_norm13ln_fwd_kernelINS_13Kernel_traitsIfffffjLj768ELj1ELj4ELj1ELj16ENS_18Kernel_traits_baseILj768EfffffjLj128EEEEELb1ELb0ELb1ELb0EEEvNS_9FwdParamsE)
        /*0100*/ 	.short	0x0380
        /*0102*/ 	.short	0x00e8


	//----- nvinfo : EIATTR_SW_WAR
	.align		4
.L_3836:
        /*0104*/ 	.byte	0x04, 0x36
        /*0106*/ 	.short	(.L_3838 - .L_3837)
.L_3837:
        /*0108*/ 	.word	0x00000008
.L_3838:


//--------------------- .nv.info._ZN10layer_norm13ln_fwd_kernelINS_13Kernel_traitsIfffffjLj768ELj1ELj4ELj1ELj16ENS_18Kernel_traits_baseILj768EfffffjLj128EEEEELb1ELb0ELb1ELb1EEEvNS_9FwdParamsE --------------------------
	.section	.nv.info._ZN10layer_norm13ln_fwd_kernelINS_13Kernel_traitsIfffffjLj768ELj1ELj4ELj1ELj16ENS_18Kernel_traits_baseILj768EfffffjLj128EEEEELb1ELb0ELb1ELb1EEEvNS_9FwdParamsE,"",@"SHT_CUDA_INFO"
	.sectionflags	@""
	.align	4


	//----- nvinfo : EIATTR_CUDA_API_VERSION
	.align		4
        /*0000*/ 	.byte	0x04, 0x37
        /*0002*/ 	.short	(.L_3840 - .L_3839)
.L_3839:
        /*0004*/ 	.word	0x00000082


	//----- nvinfo : EIATTR_KPARAM_INFO
	.align		4
.L_3840:
        /*0008*/ 	.byte	0x04, 0x17
        /*000a*/ 	.short	(.L_3842 - .L_3841)
.L_3841:
        /*000c*/ 	.word	0x00000000
        /*0010*/ 	.short	0x0000
        /*0012*/ 	.short	0x0000
        /*0014*/ 	.byte	0x00, 0xf0, 0xa1, 0x03


	//----- nvinfo : EIATTR_SPARSE_MMA_MASK
	.align		4
.L_3842:
        /*0018*/ 	.byte	0x03, 0x50
        /*001a*/ 	.short	0x0000


	//----- nvinfo : EIATTR_MAXREG_COUNT
	.align		4
        /*001c*/ 	.byte	0x03, 0x1b
        /*001e*/ 	.short	0x00ff


	//----- nvinfo : EIATTR_MERCURY_ISA_VERSION
	.align		4
        /*0020*/ 	.byte	0x03, 0x5f
        /*0022*/ 	.short	0x0101


	//----- nvinfo : EIATTR_COOP_GROUP_MASK_REGIDS
	.align		4
        /*0024*/ 	.byte	0x04, 0x29
        /*0026*/ 	.short	(.L_3844 - .L_3843)


	//   ....[0]....
.L_3843:
        /*0028*/ 	.word	0xffffffff


	//   ....[1]....
        /*002c*/ 	.word	0xffffffff


	//   ....[2]....
        /*0030*/ 	.word	0xffffffff


	//   ....[3]....
        /*0034*/ 	.word	0xffffffff


	//   ....[4]....
        /*0038*/ 	.word	0xffffffff


	//   ....[5]....
        /*003c*/ 	.word	0xffffffff


	//   ....[6]....
        /*0040*/ 	.word	0xffffffff


	//   ....[7]....
        /*0044*/ 	.word	0xffffffff


	//   ....[8]....
        /*0048*/ 	.word	0xffffffff


	//   ....[9]....
        /*004c*/ 	.word	0xffffffff


	//   ....[10]....
        /*0050*/ 	.word	0x05000067


	//   ....[11]....
        /*0054*/ 	.word	0x05000067


	//   ....[12]....
        /*0058*/ 	.word	0x05000067


	//   ....[13]....
        /*005c*/ 	.word	0x05000067


	//   ....[14]....
        /*0060*/ 	.word	0x05000067


	//   ....[15]....
        /*0064*/ 	.word	0x05000067


	//   ....[16]....
        /*0068*/ 	.word	0x05000067


	//   ....[17]....
        /*006c*/ 	.word	0x05000067


	//   ....[18]....
        /*0070*/ 	.word	0x05000067


	//   ....[19]....
        /*0074*/ 	.word	0x05000067


	//----- nvinfo : EIATTR_COOP_GROUP_INSTR_OFFSETS
	.align		4
.L_3844:
        /*0078*/ 	.byte	0x04, 0x28
        /*007a*/ 	.short	(.L_3846 - .L_3845)


	//   ....[0]....
.L_3845:
        /*007c*/ 	.word	0x00011a70


	//   ....[1]....
        /*0080*/ 	.word	0x00011a90


	//   ....[2]....
        /*0084*/ 	.word	0x00011ab0


	//   ....[3]....
        /*0088*/ 	.word	0x00011ad0


	//   ....[4]....
        /*008c*/ 	.word	0x00011b00


	//   ....[5]....
        /*0090*/ 	.word	0x00011e30


	//   ....[6]....
        /*0094*/ 	.word	0x00011e50


	//   ....[7]....
        /*0098*/ 	.word	0x00011e70


	//   ....[8]....
        /*009c*/ 	.word	0x00011e90


	//   ....[9]....
        /*00a0*/ 	.word	0x00011eb0


	//   ....[10]....
        /*00a4*/ 	.word	0x000126a0


	//   ....[11]....
        /*00a8*/ 	.word	0x00012740


	//   ....[12]....
        /*00ac*/ 	.word	0x000127b0


	//   ....[13]....
        /*00b0*/ 	.word	0x00012820


	//   ....[14]....
        /*00b4*/ 	.word	0x000128a0


	//   ....[15]....
        /*00b8*/ 	.word	0x00012c20


	//   ....[16]....
        /*00bc*/ 	.word	0x00012c90


	//   ....[17]....
        /*00c0*/ 	.word	0x00012d00


	//   ....[18]....
        /*00c4*/ 	.word	0x00012d70


	//   ....[19]....
        /*00c8*/ 	.word	0x00012de0


	//----- nvinfo : EIATTR_VRC_CTA_INIT_COUNT
	.align		4
.L_3846:
        /*00cc*/ 	.byte	0x02, 0x4a
	.zero		1
	.zero		1


	//----- nvinfo : EIATTR_EXIT_INSTR_OFFSETS
	.align		4
        /*00d0*/ 	.byte	0x04, 0x1c
        /*00d2*/ 	.short	(.L_3848 - .L_3847)


	//   ....[0]....
.L_3847:
        /*00d4*/ 	.word	0x00000580


	//   ....[1]....
        /*00d8*/ 	.word	0x00012630


	//----- nvinfo : EIATTR_MAX_THREADS
	.align		4
.L_3848:
        /*00dc*/ 	.byte	0x04, 0x05
        /*00de*/ 	.short	(.L_3850 - .L_3849)
.L_3849:
        /*00e0*/ 	.word	0x00000080
        /*00e4*/ 	.word	0x00000001
        /*00e8*/ 	.word	0x00000001


	//----- nvinfo : EIATTR_CRS_STACK_SIZE
	.align		4
.L_3850:
        /*00ec*/ 	.byte	0x04, 0x1e
        /*00ee*/ 	.short	(.L_3852 - .L_3851)
.L_3851:
        /*00f0*/ 	.word	0x00000000


	//----- nvinfo : EIATTR_CBANK_PARAM_SIZE
	.align		4
.L_3852:
        /*00f4*/ 	.byte	0x03, 0x19
        /*00f6*/ 	.short	0x00e8


	//----- nvinfo : EIATTR_PARAM_CBANK
	.align		4
        /*00f8*/ 	.byte	0x04, 0x0a
        /*00fa*/ 	.short	(.L_3854 - .L_3853)
	.align		4
.L_3853:
        /*00fc*/ 	.word	index@(.nv.constant0._ZN10layer_norm13ln_fwd_kernelINS_13Kernel_traitsIfffffjLj768ELj1ELj4ELj1ELj16ENS_18Kernel_traits_baseILj768EfffffjLj128EEEEELb1ELb0ELb1ELb1EEEvNS_9FwdParamsE)
        /*0100*/ 	.short	0x0380
        /*0102*/ 	.short	0x00e8


	//----- nvinfo : EIATTR_SW_WAR
	.align		4
.L_3854:
        /*0104*/ 	.byte	0x04, 0x36
        /*0106*/ 	.short	(.L_3856 - .L_3855)
.L_3855:
        /*0108*/ 	.word	0x00000008
.L_3856:


//--------------------- .nv.info._ZN10layer_norm13ln_fwd_kernelINS_13Kernel_traitsIfffffjLj768ELj1ELj4ELj1ELj16ENS_18Kernel_traits_baseILj768EfffffjLj128EEEEELb1ELb1ELb0ELb0EEEvNS_9FwdParamsE --------------------------
	.section	.nv.info._ZN10layer_norm13ln_fwd_kernelINS_13Kernel_traitsIfffffjLj768ELj1ELj4ELj1ELj16ENS_18Kernel_traits_baseILj768EfffffjLj128EEEEELb1ELb1ELb0ELb0EEEvNS_9FwdParamsE,"",@"SHT_CUDA_INFO"
	.sectionflags	@""
	.align	4


	//----- nvinfo : EIATTR_CUDA_API_VERSION
	.align		4
        /*0000*/ 	.byte	0x04, 0x37
        /*0002*/ 	.short	(.L_3858 - .L_3857)
.L_3857:
        /*0004*/ 	.word	0x00000082


	//----- nvinfo : EIATTR_KPARAM_INFO
	.align		4
.L_3858:
        /*0008*/ 	.byte	0x04, 0x17
        /*000a*/ 	.short	(.L_3860 - .L_3859)
.L_3859:
        /*000c*/ 	.word	0x00000000
        /*0010*/ 	.short	0x0000
        /*0012*/ 	.short	0x0000
        /*0014*/ 	.byte	0x00, 0xf0, 0xa1, 0x03


	//----- nvinfo : EIATTR_SPARSE_MMA_MASK
	.align		4
.L_3860:
        /*0018*/ 	.byte	0x03, 0x50
        /*001a*/ 	.short	0x0000


	//----- nvinfo : EIATTR_MAXREG_COUNT
	.align		4
        /*001c*/ 	.byte	0x03, 0x1b
        /*001e*/ 	.short	0x00ff


	//----- nvinfo : EIATTR_MERCURY_ISA_VERSION
	.align		4
        /*0020*/ 	.byte	0x03, 0x5f
        /*0022*/ 	.short	0x0101


	//----- nvinfo : EIATTR_COOP_GROUP_MASK_REGIDS
	.align		4
        /*0024*/ 	.byte	0x04, 0x29
        /*0026*/ 	.short	(.L_3862 - .L_3861)


	//   ....[0]....
.L_3861:
        /*0028*/ 	.word	0xffffffff


	//   ....[1]....
        /*002c*/ 	.word	0xffffffff


	//   ....[2]....
        /*0030*/ 	.word	0xffffffff


	//   ....[3]....
        /*0034*/ 	.word	0xffffffff


	//   ....[4]....
        /*0038*/ 	.word	0xffffffff


	//   ....[5]....
        /*003c*/ 	.word	0xffffffff


	//   ....[6]....
        /*0040*/ 	.word	0xffffffff


	//   ....[7]....
        /*0044*/ 	.word	0xffffffff


	//   ....[8]....
        /*0048*/ 	.word	0xffffffff


	//   ....[9]....
        /*004c*/ 	.word	0xffffffff


	//   ....[10]....
        /*0050*/ 	.word	0x0500006f


	//   ....[11]....
        /*0054*/ 	.word	0x0500006f


	//   ....[12]....
        /*0058*/ 	.word	0x0500006f


	//   ....[13]....
        /*005c*/ 	.word	0x0500006f


	//   ....[14]....
        /*0060*/ 	.word	0x0500006f


	//   ....[15]....
        /*0064*/ 	.word	0x0500006f


	//   ....[16]....
        /*0068*/ 	.word	0x0500006f


	//   ....[17]....
        /*006c*/ 	.word	0x0500006f


	//   ....[18]....
        /*0070*/ 	.word	0x0500006f


	//   ....[19]....
        /*0074*/ 	.word	0x0500006f


	//----- nvinfo : EIATTR_COOP_GROUP_INSTR_OFFSETS
	.align		4
.L_3862:
        /*0078*/ 	.byte	0x04, 0x28
        /*007a*/ 	.short	(.L_3864 - .L_3863)


	//   ....[0]....
.L_3863:
        /*007c*/ 	.word	0x00010bd0


	//   ....[1]....
        /*0080*/ 	.word	0x00010c10


	//   ....[2]....
        /*0084*/ 	.word	0x00010c30


	//   ....[3]....
        /*0088*/ 	.word	0x00010c50


	//   ....[4]....
        /*008c*/ 	.word	0x00010c70


	//   ....[5]....
        /*0090*/ 	.word	0x00010fb0


	//   ....[6]....
        /*0094*/ 	.word	0x00010fd0


	//   ....[7]....
        /*0098*/ 	.word	0x00010ff0


	//   ....[8]....
        /*009c*/ 	.word	0x00011010


	//   ....[9]....
        /*00a0*/ 	.word	0x00011030


	//   ....[10]....
        /*00a4*/ 	.word	0x00011950


	//   ....[11]....
        /*00a8*/ 	.word	0x000119e0


	//   ....[12]....
        /*00ac*/ 	.word	0x00011a40


	//   ....[13]....
        /*00b0*/ 	.word	0x00011aa0


	//   ....[14]....
        /*00b4*/ 	.word	0x00011b00


	//   ....[15]....
        /*00b8*/ 	.word	0x00011ea0


	//   ....[16]....
        /*00bc*/ 	.word	0x00011f00


	//   ....[17]....
        /*00c0*/ 	.word	0x00011f50


	//   ....[18]....
        /*00c4*/ 	.word	0x00011fb0


	//   ....[19]....
        /*00c8*/ 	.word	0x00012010


	//----- nvinfo : EIATTR_VRC_CTA_INIT_COUNT
	.align		4
.L_3864:
        /*00cc*/ 	.byte	0x02, 0x4a
	.zero		1
	.zero		1


	//----- nvinfo : EIATTR_EXIT_INSTR_OFFSETS
	.align		4
        /*00d0*/ 	.byte	0x04, 0x1c
        /*00d2*/ 	.short	(.L_3866 - .L_3865)


	//   ....[0]....
.L_3865:
        /*00d4*/ 	.word	0x00000bb0


	//   ....[1]....
        /*00d8*/ 	.word	0x000118e0


	//----- nvinfo : EIATTR_INDIRECT_BRANCH_TARGETS
	.align		4
.L_3866:
        /*00dc*/ 	.byte	0x04, 0x34
        /*00de*/ 	.short	(.L_3868 - .L_3867)


	//   ....[0]....
.L_3867:
        /*00e0*/ 	.word	.L_x_28694@srel
        /*00e4*/ 	.short	0x0
        /*00e6*/ 	.short	0x0
        /*00e8*/ 	.word	0x3
        /*00ec*/ 	.word	.L_x_28695@srel
        /*00f0*/ 	.word	.L_x_28696@srel
        /*00f4*/ 	.word	.L_x_28697@srel


	//----- nvinfo : EIATTR_MAX_THREADS
	.align		4
.L_3868:
        /*00f8*/ 	.byte	0x04, 0x05
        /*00fa*/ 	.short	(.L_3870 - .L_3869)
.L_3869:
        /*00fc*/ 	.word	0x00000080
        /*0100*/ 	.word	0x00000001
        /*0104*/ 	.word	0x00000001


	//----- nvinfo : EIATTR_CRS_STACK_SIZE
	.align		4
.L_3870:
        /*0108*/ 	.byte	0x04, 0x1e
        /*010a*/ 	.short	(.L_3872 - .L_3871)
.L_3871:
        /*010c*/ 	.word	0x00000000


	//----- nvinfo : EIATTR_CBANK_PARAM_SIZE
	.align		4
.L_3872:
        /*0110*/ 	.byte	0x03, 0x19
        /*0112*/ 	.short	0x00e8


	//----- nvinfo : EIATTR_PARAM_CBANK
	.align		4
        /*0114*/ 	.byte	0x04, 0x0a
        /*0116*/ 	.short	(.L_3874 - .L_3873)
	.align		4
.L_3873:
        /*0118*/ 	.word	index@(.nv.constant0._ZN10layer_norm13ln_fwd_kernelINS_13Kernel_traitsIfffffjLj768ELj1ELj4ELj1ELj16ENS_18Kernel_traits_baseILj768EfffffjLj128EEEEELb1ELb1ELb0ELb0EEEvNS_9FwdParamsE)
        /*011c*/ 	.short	0x0380
        /*011e*/ 	.short	0x00e8


	//----- nvinfo : EIATTR_SW_WAR
	.align		4
.L_3874:
        /*0120*/ 	.byte	0x04, 0x36
        /*0122*/ 	.short	(.L_3876 - .L_3875)
.L_3875:
        /*0124*/ 	.word	0x00000008
.L_3876:


//--------------------- .nv.info._ZN10layer_norm13ln_fwd_kernelINS_13Kernel_traitsIfffffjLj768ELj1ELj4ELj1ELj16ENS_18Kernel_traits_baseILj768EfffffjLj128EEEEELb1ELb1ELb0ELb1EEEvNS_9FwdParamsE --------------------------
	.section	.nv.info._ZN10layer_norm13ln_fwd_kernelINS_13Kernel_traitsIfffffjLj768ELj1ELj4ELj1ELj16ENS_18Kernel_traits_baseILj768EfffffjLj128EEEEELb1ELb1ELb0ELb1EEEvNS_9FwdParamsE,"",@"SHT_CUDA_INFO"
	.sectionflags	@""
	.align	4


	//----- nvinfo : EIATTR_CUDA_API_VERSION
	.align		4
        /*0000*/ 	.byte	0x04, 0x37
        /*0002*/ 	.short	(.L_3878 - .L_3877)
.L_3877:
        /*0004*/ 	.word	0x00000082


	//----- nvinfo : EIATTR_KPARAM_INFO
	.align		4
.L_3878:
        /*0008*/ 	.byte	0x04, 0x17
        /*000a*/ 	.short	(.L_3880 - .L_3879)
.L_3879:
        /*000c*/ 	.word	0x00000000
        /*0010*/ 	.short	0x0000
        /*0012*/ 	.short	0x0000
        /*0014*/ 	.byte	0x00, 0xf0, 0xa1, 0x03


	//----- nvinfo : EIATTR_SPARSE_MMA_MASK
	.align		4
.L_3880:
        /*0018*/ 	.byte	0x03, 0x50
        /*001a*/ 	.short	0x0000


	//----- nvinfo : EIATTR_MAXREG_COUNT
	.align		4
        /*001c*/ 	.byte	0x03, 0x1b
        /*001e*/ 	.short	0x00ff


	//----- nvinfo : EIATTR_MERCURY_ISA_VERSION
	.align		4
        /*0020*/ 	.byte	0x03, 0x5f
        /*0022*/ 	.short	0x0101


	//----- nvinfo : EIATTR_COOP_GROUP_MASK_REGIDS
	.align		4
        /*0024*/ 	.byte	0x04, 0x29
        /*0026*/ 	.short	(.L_3882 - .L_3881)


	//   ....[0]....
.L_3881:
        /*0028*/ 	.word	0xffffffff


	//   ....[1]....
        /*002c*/ 	.word	0xffffffff


	//   ....[2]....
        /*0030*/ 	.word	0xffffffff


	//   ....[3]....
        /*0034*/ 	.word	0xffffffff


	//   ....[4]....
        /*0038*/ 	.word	0xffffffff


	//   ....[5]....
        /*003c*/ 	.word	0xffffffff


	//   ....[6]....
        /*0040*/ 	.word	0xffffffff


	//   ....[7]....
        /*0044*/ 	.word	0xffffffff


	//   ....[8]....
        /*0048*/ 	.word	0xffffffff


	//   ....[9]....
        /*004c*/ 	.word	0xffffffff


	//   ....[10]....
        /*0050*/ 	.word	0x0500007c


	//   ....[11]....
        /*0054*/ 	.word	0x0500007c


	//   ....[12]....
        /*0058*/ 	.word	0x0500007c


	//   ....[13]....
        /*005c*/ 	.word	0x0500007c


	//   ....[14]....
        /*0060*/ 	.word	0x0500007c


	//   ....[15]....
        /*0064*/ 	.word	0x0500007c


	//   ....[16]....
        /*0068*/ 	.word	0x0500007c


	//   ....[17]....
        /*006c*/ 	.word	0x0500007c


	//   ....[18]....
        /*0070*/ 	.word	0x0500007c


	//   ....[19]....
        /*0074*/ 	.word	0x0500007c


	//----- nvinfo : EIATTR_COOP_GROUP_INSTR_OFFSETS
	.align		4
.L_3882:
        /*0078*/ 	.byte	0x04, 0x28
        /*007a*/ 	.short	(.L_3884 - .L_3883)


	//   ....[0]....
.L_3883:
        /*007c*/ 	.word	0x00010420


	//   ....[1]....
        /*0080*/ 	.word	0x00010440


	//   ....[2]....
        /*0084*/ 	.word	0x00010460


	//   ....[3]....
        /*0088*/ 	.word	0x00010480


	//   ....[4]....
        /*008c*/ 	.word	0x000104b0


	//   ....[5]....
        /*0090*/ 	.word	0x000107e0


	//   ....[6]....
        /*0094*/ 	.word	0x00010800


	//   ....[7]....
        /*0098*/ 	.word	0x00010820


	//   ....[8]....
        /*009c*/ 	.word	0x00010840


	//   ....[9]....
        /*00a0*/ 	.word	0x00010860


	//   ....[10]....
        /*00a4*/ 	.word	0x00010f70


	//   ....[11]....
        /*00a8*/ 	.word	0x00011010


	//   ....[12]....
        /*00ac*/ 	.word	0x00011080


	//   ....[13]....
        /*00b0*/ 	.word	0x000110f0


	//   ....[14]....
        /*00b4*/ 	.word	0x00011170


	//   ....[15]....
        /*00b8*/ 	.word	0x000114f0


	//   ....[16]....
        /*00bc*/ 	.word	0x00011560


	//   ....[17]....
        /*00c0*/ 	.word	0x000115d0


	//   ....[18]....
        /*00c4*/ 	.word	0x00011640


	//   ....[19]....
        /*00c8*/ 	.word	0x000116b0


	//----- nvinfo : EIATTR_VRC_CTA_INIT_COUNT
	.align		4
.L_3884:
        /*00cc*/ 	.byte	0x02, 0x4a
	.zero		1
	.zero		1


	//----- nvinfo : EIATTR_EXIT_INSTR_OFFSETS
	.align		4
        /*00d0*/ 	.byte	0x04, 0x1c
        /*00d2*/ 	.short	(.L_3886 - .L_3885)


	//   ....[0]....
.L_3885:
        /*00d4*/ 	.word	0x00000670


	//   ....[1]....
        /*00d8*/ 	.word	0x00010f00


	//----- nvinfo : EIATTR_INDIRECT_BRANCH_TARGETS
	.align		4
.L_3886:
        /*00dc*/ 	.byte	0x04, 0x34
        /*00de*/ 	.short	(.L_3888 - .L_3887)


	//   ....[0]....
.L_3887:
        /*00e0*/ 	.word	.L_x_28698@srel
        /*00e4*/ 	.short	0x0
        /*00e6*/ 	.short	0x0
        /*00e8*/ 	.word	0x3
        /*00ec*/ 	.word	.L_x_28699@srel
        /*00f0*/ 	.word	.L_x_28700@srel
        /*00f4*/ 	.word	.L_x_28701@srel


	//----- nvinfo : EIATTR_MAX_THREADS
	.align		4
.L_3888:
        /*00f8*/ 	.byte	0x04, 0x05
        /*00fa*/ 	.short	(.L_3890 - .L_3889)
.L_3889:
        /*00fc*/ 	.word	0x00000080
        /*0100*/ 	.word	0x00000001
        /*0104*/ 	.word	0x00000001


	//----- nvinfo : EIATTR_CRS_STACK_SIZE
	.align		4
.L_3890:
        /*0108*/ 	.byte	0x04, 0x1e
        /*010a*/ 	.short	(.L_3892 - .L_3891)
.L_3891:
        /*010c*/ 	.word	0x00000000


	//----- nvinfo : EIATTR_CBANK_PARAM_SIZE
	.align		4
.L_3892:
        /*0110*/ 	.byte	0x03, 0x19
        /*0112*/ 	.short	0x00e8


	//----- nvinfo : EIATTR_PARAM_CBANK
	.align		4
        /*0114*/ 	.byte	0x04, 0x0a
        /*0116*/ 	.short	(.L_3894 - .L_3893)
	.align		4
.L_3893:
        /*0118*/ 	.word	index@(.nv.constant0._ZN10layer_norm13ln_fwd_kernelINS_13Kernel_traitsIfffffjLj768ELj1ELj4ELj1ELj16ENS_18Kernel_traits_baseILj768EfffffjLj128EEEEELb1ELb1ELb0ELb1EEEvNS_9FwdParamsE)
        /*011c*/ 	.short	0x0380
        /*011e*/ 	.short	0x00e8


	//----- nvinfo : EIATTR_SW_WAR
	.align		4
.L_3894:
        /*0120*/ 	.byte	0x04, 0x36
        /*0122*/ 	.short	(.L_3896 - .L_3895)
.L_3895:
        /*0124*/ 	.word	0x00000008
.L_3896:


//--------------------- .nv.info._ZN10layer_norm13ln_fwd_kernelINS_13Kernel_traitsIfffffjLj768ELj1ELj4ELj1ELj16ENS_18Kernel_traits_baseILj768EfffffjLj128EEEEELb1ELb1ELb1ELb0EEEvNS_9FwdParamsE --------------------------
	.section	.nv.info._ZN10layer_norm13ln_fwd_kernelINS_13Kernel_traitsIfffffjLj768ELj1ELj4ELj1ELj16ENS_18Kernel_traits_baseILj768EfffffjLj128EEEEELb1ELb1ELb1ELb0EEEvNS_9FwdParamsE,"",@"SHT_CUDA_INFO"
	.sectionflags	@""
	.align	4


	//----- nvinfo : EIATTR_CUDA_API_VERSION
	.align		4
        /*0000*/ 	.byte	0x04, 0x37
        /*0002*/ 	.short	(.L_3898 - .L_3897)
.L_3897:
        /*0004*/ 	.word	0x00000082


	//----- nvinfo : EIATTR_KPARAM_INFO
	.align		4
.L_3898:
        /*0008*/ 	.byte	0x04, 0x17
        /*000a*/ 	.short	(.L_3900 - .L_3899)
.L_3899:
        /*000c*/ 	.word	0x00000000
        /*0010*/ 	.short	0x0000
        /*0012*/ 	.short	0x0000
        /*0014*/ 	.byte	0x00, 0xf0, 0xa1, 0x03


	//----- nvinfo : EIATTR_SPARSE_MMA_MASK
	.align		4
.L_3900:
        /*0018*/ 	.byte	0x03, 0x50
        /*001a*/ 	.short	0x0000


	//----- nvinfo : EIATTR_MAXREG_COUNT
	.align		4
        /*001c*/ 	.byte	0x03, 0x1b
        /*001e*/ 	.short	0x00ff


	//----- nvinfo : EIATTR_MERCURY_ISA_VERSION
	.align		4
        /*0020*/ 	.byte	0x03, 0x5f
        /*0022*/ 	.short	0x0101


	//----- nvinfo : EIATTR_COOP_GROUP_MASK_REGIDS
	.align		4
        /*0024*/ 	.byte	0x04, 0x29
        /*0026*/ 	.short	(.L_3902 - .L_3901)


	//   ....[0]....
.L_3901:
        /*0028*/ 	.word	0xffffffff


	//   ....[1]....
        /*002c*/ 	.word	0xffffffff


	//   ....[2]....
        /*0030*/ 	.word	0xffffffff


	//   ....[3]....
        /*0034*/ 	.word	0xffffffff


	//   ....[4]....
        /*0038*/ 	.word	0xffffffff


	//   ....[5]....
        /*003c*/ 	.word	0xffffffff


	//   ....[6]....
        /*0040*/ 	.word	0xffffffff


	//   ....[7]....
        /*0044*/ 	.word	0xffffffff


	//   ....[8]....
        /*0048*/ 	.word	0xffffffff


	//   ....[9]....
        /*004c*/ 	.word	0xffffffff


	//   ....[10]....
        /*0050*/ 	.word	0x05000082


	//   ....[11]....
        /*0054*/ 	.word	0x05000082


	//   ....[12]....
        /*0058*/ 	.word	0x05000082


	//   ....[13]....
        /*005c*/ 	.word	0x05000082


	//   ....[14]....
        /*0060*/ 	.word	0x05000082


	//   ....[15]....
        /*0064*/ 	.word	0x05000082


	//   ....[16]....
        /*0068*/ 	.word	0x05000082


	//   ....[17]....
        /*006c*/ 	.word	0x05000082


	//   ....[18]....
        /*0070*/ 	.word	0x05000082


	//   ....[19]....
        /*0074*/ 	.word	0x05000082


	//----- nvinfo : EIATTR_COOP_GROUP_INSTR_OFFSETS
	.align		4
.L_3902:
        /*0078*/ 	.byte	0x04, 0x28
        /*007a*/ 	.short	(.L_3904 - .L_3903)


	//   ....[0]....
.L_3903:
        /*007c*/ 	.word	0x000121a0


	//   ....[1]....
        /*0080*/ 	.word	0x000121d0


	//   ....[2]....
        /*0084*/ 	.word	0x000121f0


	//   ....[3]....
        /*0088*/ 	.word	0x00012210


	//   ....[4]....
        /*008c*/ 	.word	0x00012240


	//   ....[5]....
        /*0090*/ 	.word	0x00012580


	//   ....[6]....
        /*0094*/ 	.word	0x000125a0


	//   ....[7]....
        /*0098*/ 	.word	0x000125c0


	//   ....[8]....
        /*009c*/ 	.word	0x000125e0


	//   ....[9]....
        /*00a0*/ 	.word	0x00012600


	//   ....[10]....
        /*00a4*/ 	.word	0x00012f90


	//   ....[11]....
        /*00a8*/ 	.word	0x00013030


	//   ....[12]....
        /*00ac*/ 	.word	0x000130a0


	//   ....[13]....
        /*00b0*/ 	.word	0x00013110


	//   ....[14]....
        /*00b4*/ 	.word	0x00013190


	//   ....[15]....
        /*00b8*/ 	.word	0x00013530


	//   ....[16]....
        /*00bc*/ 	.word	0x000135a0


	//   ....[17]....
        /*00c0*/ 	.word	0x00013610


	//   ....[18]....
        /*00c4*/ 	.word	0x00013680


	//   ....[19]....
        /*00c8*/ 	.word	0x000136f0


	//----- nvinfo : EIATTR_VRC_CTA_INIT_COUNT
	.align		4
.L_3904:
        /*00cc*/ 	.byte	0x02, 0x4a
	.zero		1
	.zero		1


	//----- nvinfo : EIATTR_EXIT_INSTR_OFFSETS
	.align		4
        /*00d0*/ 	.byte	0x04, 0x1c
        /*00d2*/ 	.short	(.L_3906 - .L_3905)


	//   ....[0]....
.L_3905:
        /*00d4*/ 	.word	0x00000bb0


	//   ....[1]....
        /*00d8*/ 	.word	0x00012f20


	//----- nvinfo : EIATTR_MAX_THREADS
	.align		4
.L_3906:
        /*00dc*/ 	.byte	0x04, 0x05
        /*00de*/ 	.short	(.L_3908 - .L_3907)
.L_3907:
        /*00e0*/ 	.word	0x00000080
        /*00e4*/ 	.word	0x00000001
        /*00e8*/ 	.word	0x00000001


	//----- nvinfo : EIATTR_CRS_STACK_SIZE
	.align		4
.L_3908:
        /*00ec*/ 	.byte	0x04, 0x1e
        /*00ee*/ 	.short	(.L_3910 - .L_3909)
.L_3909:
        /*00f0*/ 	.word	0x00000000


	//----- nvinfo : EIATTR_CBANK_PARAM_SIZE
	.align		4
.L_3910:
        /*00f4*/ 	.byte	0x03, 0x19
        /*00f6*/ 	.short	0x00e8


	//----- nvinfo : EIATTR_PARAM_CBANK
	.align		4
        /*00f8*/ 	.byte	0x04, 0x0a
        /*00fa*/ 	.short	(.L_3912 - .L_3911)
	.align		4
.L_3911:
        /*00fc*/ 	.word	index@(.nv.constant0._ZN10layer_norm13ln_fwd_kernelINS_13Kernel_traitsIfffffjLj768ELj1ELj4ELj1ELj16ENS_18Kernel_traits_baseILj768EfffffjLj128EEEEELb1ELb1ELb1ELb0EEEvNS_9FwdParamsE)
        /*0100*/ 	.short	0x0380
        /*0102*/ 	.short	0x00e8


	//----- nvinfo : EIATTR_SW_WAR
	.align		4
.L_3912:
        /*0104*/ 	.byte	0x04, 0x36
        /*0106*/ 	.short	(.L_3914 - .L_3913)
.L_3913:
        /*0108*/ 	.word	0x00000008
.L_3914:


//--------------------- .nv.info._ZN10layer_norm13ln_fwd_kernelINS_13Kernel_traitsIfffffjLj768ELj1ELj4ELj1ELj16ENS_18Kernel_traits_baseILj768EfffffjLj128EEEEELb1ELb1ELb1ELb1EEEvNS_9FwdParamsE --------------------------
	.section	.nv.info._ZN10layer_norm13ln_fwd_kernelINS_13Kernel_traitsIfffffjLj768ELj1ELj4ELj1ELj16ENS_18Kernel_traits_baseILj768EfffffjLj128EEEEELb1ELb1ELb1ELb1EEEvNS_9FwdParamsE,"",@"SHT_CUDA_INFO"
	.sectionflags	@""
	.align	4


	//----- nvinfo : EIATTR_CUDA_API_VERSION
	.align		4
        /*0000*/ 	.byte	0x04, 0x37
        /*0002*/ 	.short	(.L_3916 - .L_3915)
.L_3915:
        /*0004*/ 	.word	0x00000082


	//----- nvinfo : EIATTR_KPARAM_INFO
	.align		4
.L_3916:
        /*0008*/ 	.byte	0x04, 0x17
        /*000a*/ 	.short	(.L_3918 - .L_3917)
.L_3917:
        /*000c*/ 	.word	0x00000000
        /*0010*/ 	.short	0x0000
        /*0012*/ 	.short	0x0000
        /*0014*/ 	.byte	0x00, 0xf0, 0xa1, 0x03


	//----- nvinfo : EIATTR_SPARSE_MMA_MASK
	.align		4
.L_3918:
        /*0018*/ 	.byte	0x03, 0x50
        /*001a*/ 	.short	0x0000


	//----- nvinfo : EIATTR_MAXREG_COUNT
	.align		4
        /*001c*/ 	.byte	0x03, 0x1b
        /*001e*/ 	.short	0x00ff


	//----- nvinfo : EIATTR_MERCURY_ISA_VERSION
	.align		4
        /*0020*/ 	.byte	0x03, 0x5f
        /*0022*/ 	.short	0x0101


	//----- nvinfo : EIATTR_COOP_GROUP_MASK_REGIDS
	.align		4
        /*0024*/ 	.byte	0x04, 0x29
        /*0026*/ 	.short	(.L_3920 - .L_3919)


	//   ....[0]....
.L_3919:
        /*0028*/ 	.word	0xffffffff


	//   ....[1]....
        /*002c*/ 	.word	0xffffffff


	//   ....[2]....
        /*0030*/ 	.word	0xffffffff


	//   ....[3]....
        /*0034*/ 	.word	0xffffffff


	//   ....[4]....
        /*0038*/ 	.word	0xffffffff


	//   ....[5]....
        /*003c*/ 	.word	0xffffffff


	//   ....[6]....
        /*0040*/ 	.word	0xffffffff


	//   ....[7]....
        /*0044*/ 	.word	0xffffffff


	//   ....[8]....
        /*0048*/ 	.word	0xffffffff


	//   ....[9]....
        /*004c*/ 	.word	0xffffffff


	//   ....[10]....
        /*0050*/ 	.word	0x05000082


	//   ....[11]....
        /*0054*/ 	.word	0x05000082


	//   ....[12]....
        /*0058*/ 	.word	0x05000082


	//   ....[13]....
        /*005c*/ 	.word	0x05000082


	//   ....[14]....
        /*0060*/ 	.word	0x05000082


	//   ....[15]....
        /*0064*/ 	.word	0x05000082


	//   ....[16]....
        /*0068*/ 	.word	0x05000082


	//   ....[17]....
        /*006c*/ 	.word	0x05000082


	//   ....[18]....
        /*0070*/ 	.word	0x05000082


	//   ....[19]....
        /*0074*/ 	.word	0x05000082


	//----- nvinfo : EIATTR_COOP_GROUP_INSTR_OFFSETS
	.align		4
.L_3920:
        /*0078*/ 	.byte	0x04, 0x28
        /*007a*/ 	.short	(.L_3922 - .L_3921)


	//   ....[0]....
.L_3921:
        /*007c*/ 	.word	0x00011810


	//   ....[1]....
        /*0080*/ 	.word	0x00011830


	//   ....[2]....
        /*0084*/ 	.word	0x00011860


	//   ....[3]....
        /*0088*/ 	.word	0x00011880


	//   ....[4]....
        /*008c*/ 	.word	0x000118a0


	//   ....[5]....
        /*0090*/ 	.word	0x00011bd0


	//   ....[6]....
        /*0094*/ 	.word	0x00011bf0


	//   ....[7]....
        /*0098*/ 	.word	0x00011c10


	//   ....[8]....
        /*009c*/ 	.word	0x00011c30


	//   ....[9]....
        /*00a0*/ 	.word	0x00011c50


	//   ....[10]....
        /*00a4*/ 	.word	0x00012420


	//   ....[11]....
        /*00a8*/ 	.word	0x000124c0


	//   ....[12]....
        /*00ac*/ 	.word	0x00012540


	//   ....[13]....
        /*00b0*/ 	.word	0x000125b0


	//   ....[14]....
        /*00b4*/ 	.word	0x00012620


	//   ....[15]....
        /*00b8*/ 	.word	0x00012990


	//   ....[16]....
        /*00bc*/ 	.word	0x00012a00


	//   ....[17]....
        /*00c0*/ 	.word	0x00012a70


	//   ....[18]....
        /*00c4*/ 	.word	0x00012ae0


	//   ....[19]....
        /*00c8*/ 	.word	0x00012b50


	//----- nvinfo : EIATTR_VRC_CTA_INIT_COUNT
	.align		4
.L_3922:
        /*00cc*/ 	.byte	0x02, 0x4a
	.zero		1
	.zero		1


	//----- nvinfo : EIATTR_EXIT_INSTR_OFFSETS
	.align		4
        /*00d0*/ 	.byte	0x04, 0x1c
        /*00d2*/ 	.short	(.L_3924 - .L_3923)


	//   ....[0]....
.L_3923:
        /*00d4*/ 	.word	0x00000670


	//   ....[1]....
        /*00d8*/ 	.word	0x000123b0


	//----- nvinfo : EIATTR_MAX_THREADS
	.align		4
.L_3924:
        /*00dc*/ 	.byte	0x04, 0x05
        /*00de*/ 	.short	(.L_3926 - .L_3925)
.L_3925:
        /*00e0*/ 	.word	0x00000080
        /*00e4*/ 	.word	0x00000001
        /*00e8*/ 	.word	0x00000001


	//----- nvinfo : EIATTR_CRS_STACK_SIZE
	.align		4
.L_3926:
        /*00ec*/ 	.byte	0x04, 0x1e
        /*00ee*/ 	.short	(.L_3928 - .L_3927)
.L_3927:
        /*00f0*/ 	.word	0x00000000


	//----- nvinfo : EIATTR_CBANK_PARAM_SIZE
	.align		4
.L_3928:
        /*00f4*/ 	.byte	0x03, 0x19
        /*00f6*/ 	.short	0x00e8


	//----- nvinfo : EIATTR_PARAM_CBANK
	.align		4
        /*00f8*/ 	.byte	0x04, 0x0a
        /*00fa*/ 	.short	(.L_3930 - .L_3929)
	.align		4
.L_3929:
        /*00fc*/ 	.word	index@(.nv.constant0._ZN10layer_norm13ln_fwd_kernelINS_13Kernel_traitsIfffffjLj768ELj1ELj4ELj1ELj16ENS_18Kernel_traits_baseILj768EfffffjLj128EEEEELb1ELb1ELb1ELb1EEEvNS_9FwdParamsE)
        /*0100*/ 	.short	0x0380
        /*0102*/ 	.short	0x00e8


	//----- nvinfo : EIATTR_SW_WAR
	.align		4
.L_3930:
        /*0104*/ 	.byte	0x04, 0x36
        /*0106*/ 	.short	(.L_3932 - .L_3931)
.L_3931:
        /*0108*/ 	.word	0x00000008
.L_3932:


//--------------------- .nv.callgraph             --------------------------
	.section	.nv.callgraph,"",@"SHT_CUDA_CALLGRAPH"
	.align	4
	.sectionentsize	8
	.align		4
        /*0000*/ 	.word	0x00000000
	.align		4
        /*0004*/ 	.word	0xffffffff
	.align		4
        /*0008*/ 	.word	0x00000000
	.align		4
        /*000c*/ 	.word	0xfffffffe
	.align		4
        /*0010*/ 	.word	0x00000000
	.align		4
        /*0014*/ 	.word	0xfffffffd
	.align		4
        /*0018*/ 	.word	0x00000000
	.align		4
        /*001c*/ 	.word	0xfffffffc


//--------------------- .nv.constant4             --------------------------
	.section	.nv.constant4,"a",@progbits
	.align	8
	.align		8
.nv.constant4:
        /*0000*/ 	.dword	precalc_xorwow_matrix
	.align		8
        /*0008*/ 	.dword	precalc_xorwow_offset_matrix
	.align		8
        /*0010*/ 	.dword	mrg32k3aM1
	.align		8
        /*0018*/ 	.dword	mrg32k3aM2
	.align		8
        /*0020*/ 	.dword	mrg32k3aM1SubSeq
	.align		8
        /*0028*/ 	.dword	mrg32k3aM2SubSeq
	.align		8
        /*0030*/ 	.dword	mrg32k3aM1Seq
	.align		8
        /*0038*/ 	.dword	mrg32k3aM2Seq


//--------------------- .nv.constant3             --------------------------
	.section	.nv.constant3,"a",@progbits
	.align	8
.nv.constant3:
	.type		__cr_lgamma_table,@object
	.size		__cr_lgamma_table,(.L_8 - __cr_lgamma_table)
__cr_lgamma_table:
        /*0000*/ 	.byte	0x00, 0x00, 0x00, 0x00, 0x00, 0x00, 0x00, 0x00, 0x00, 0x00, 0x00, 0x00, 0x00, 0x00, 0x00, 0x00
        /*0010*/ 	.byte	0xef, 0x39, 0xfa, 0xfe, 0x42, 0x2e, 0xe6, 0x3f, 0x02, 0x20, 0x2a, 0xfa, 0x0b, 0xab, 0xfc, 0x3f
        /*0020*/ 	.byte	0xf9, 0x2c, 0x92, 0x7c, 0xa7, 0x6c, 0x09, 0x40, 0xc9, 0x79, 0x44, 0x3c, 0x64, 0x26, 0x13, 0x40
        /*0030*/ 	.byte	0xca, 0x01, 0xcf, 0x3a, 0x27, 0x51, 0x1a, 0x40, 0x30, 0xcc, 0x2d, 0xf3, 0xe1, 0x0c, 0x21, 0x40
        /*0040*/ 	.byte	0x0d, 0xb7, 0xfc, 0x82, 0x8e, 0x35, 0x25, 0x40
.L_8:


//--------------------- .nv.constant2._ZN10layer_norm13ln_fwd_kernelINS_13Kernel_traitsI13__nv_bfloat16S2_S2_S2_fjLj768ELj1ELj4ELj1ELj16ENS_18Kernel_traits_baseILj768ES2_S2_S2_S2_fjLj128EEEEELb1ELb0ELb0ELb0EEEvNS_9FwdParamsE --------------------------
	.section	.nv.constant2._ZN10layer_norm13ln_fwd_kernelINS_13Kernel_traitsI13__nv_bfloat16S2_S2_S2_fjLj768ELj1ELj4ELj1ELj16ENS_18Kernel_traits_baseILj768ES2_S2_S2_S2_fjLj128EEEEELb1ELb0ELb0ELb0EEEvNS_9FwdParamsE,"a",@progbits
	.sectionflags	@""
	.align	4
.nv.constant2._ZN10layer_norm13ln_fwd_kernelINS_13Kernel_traitsI13__nv_bfloat16S2_S2_S2_fjLj768ELj1ELj4ELj1ELj16ENS_18Kernel_traits_baseILj768ES2_S2_S2_S2_fjLj128EEEEELb1ELb0ELb0ELb0EEEvNS_9FwdParamsE:
        /*0000*/ 	.byte	0x20, 0x0f, 0x00, 0x00, 0x60, 0x0f, 0x00, 0x00, 0xe0, 0x0e, 0x00, 0x00


//--------------------- .nv.constant2._ZN10layer_norm13ln_fwd_kernelINS_13Kernel_traitsI13__nv_bfloat16S2_S2_S2_fjLj768ELj1ELj4ELj1ELj16ENS_18Kernel_traits_baseILj768ES2_S2_S2_S2_fjLj128EEEEELb1ELb0ELb0ELb1EEEvNS_9FwdParamsE --------------------------
	.section	.nv.constant2._ZN10layer_norm13ln_fwd_kernelINS_13Kernel_traitsI13__nv_bfloat16S2_S2_S2_fjLj768ELj1ELj4ELj1ELj16ENS_18Kernel_traits_baseILj768ES2_S2_S2_S2_fjLj128EEEEELb1ELb0ELb0ELb1EEEvNS_9FwdParamsE,"a",@progbits
	.sectionflags	@""
	.align	4
.nv.constant2._ZN10layer_norm13ln_fwd_kernelINS_13Kernel_traitsI13__nv_bfloat16S2_S2_S2_fjLj768ELj1ELj4ELj1ELj16ENS_18Kernel_traits_baseILj768ES2_S2_S2_S2_fjLj128EEEEELb1ELb0ELb0ELb1EEEvNS_9FwdParamsE:
        /*0000*/ 	.byte	0x40, 0x10, 0x00, 0x00, 0x80, 0x10, 0x00, 0x00, 0x00, 0x10, 0x00, 0x00


//--------------------- .nv.constant2._ZN10layer_norm13ln_fwd_kernelINS_13Kernel_traitsI13__nv_bfloat16S2_S2_S2_fjLj768ELj1ELj4ELj1ELj16ENS_18Kernel_traits_baseILj768ES2_S2_S2_S2_fjLj128EEEEELb1ELb1ELb0ELb0EEEvNS_9FwdParamsE --------------------------
	.section	.nv.constant2._ZN10layer_norm13ln_fwd_kernelINS_13Kernel_traitsI13__nv_bfloat16S2_S2_S2_fjLj768ELj1ELj4ELj1ELj16ENS_18Kernel_traits_baseILj768ES2_S2_S2_S2_fjLj128EEEEELb1ELb1ELb0ELb0EEEvNS_9FwdParamsE,"a",@progbits
	.sectionflags	@""
	.align	4
.nv.constant2._ZN10layer_norm13ln_fwd_kernelINS_13Kernel_traitsI13__nv_bfloat16S2_S2_S2_fjLj768ELj1ELj4ELj1ELj16ENS_18Kernel_traits_baseILj768ES2_S2_S2_S2_fjLj128EEEEELb1ELb1ELb0ELb0EEEvNS_9FwdParamsE:
        /*0000*/ 	.byte	0x30, 0x11, 0x00, 0x00, 0x70, 0x11, 0x00, 0x00, 0xf0, 0x10, 0x00, 0x00


//--------------------- .nv.constant2._ZN10layer_norm13ln_fwd_kernelINS_13Kernel_traitsI13__nv_bfloat16S2_S2_S2_fjLj768ELj1ELj4ELj1ELj16ENS_18Kernel_traits_baseILj768ES2_S2_S2_S2_fjLj128EEEEELb1ELb1ELb0ELb1EEEvNS_9FwdParamsE --------------------------
	.section	.nv.constant2._ZN10layer_norm13ln_fwd_kernelINS_13Kernel_traitsI13__nv_bfloat16S2_S2_S2_fjLj768ELj1ELj4ELj1ELj16ENS_18Kernel_traits_baseILj768ES2_S2_S2_S2_fjLj128EEEEELb1ELb1ELb0ELb1EEEvNS_9FwdParamsE,"a",@progbits
	.sectionflags	@""
	.align	4
.nv.constant2._ZN10layer_norm13ln_fwd_kernelINS_13Kernel_traitsI13__nv_bfloat16S2_S2_S2_fjLj768ELj1ELj4ELj1ELj16ENS_18Kernel_traits_baseILj768ES2_S2_S2_S2_fjLj128EEEEELb1ELb1ELb0ELb1EEEvNS_9FwdParamsE:
        /*0000*/ 	.byte	0xd0, 0x12, 0x00, 0x00, 0x10, 0x13, 0x00, 0x00, 0x90, 0x12, 0x00, 0x00


//--------------------- .nv.constant2._ZN10layer_norm13ln_fwd_kernelINS_13Kernel_traitsI6__halfS2_S2_S2_fjLj768ELj1ELj4ELj1ELj16ENS_18Kernel_traits_baseILj768ES2_S2_S2_S2_fjLj128EEEEELb1ELb0ELb0ELb0EEEvNS_9FwdParamsE --------------------------
	.section	.nv.constant2._ZN10layer_norm13ln_fwd_kernelINS_13Kernel_traitsI6__halfS2_S2_S2_fjLj768ELj1ELj4ELj1ELj16ENS_18Kernel_traits_baseILj768ES2_S2_S2_S2_fjLj128EEEEELb1ELb0ELb0ELb0EEEvNS_9FwdParamsE,"a",@progbits
	.sectionflags	@""
	.align	4
.nv.constant2._ZN10layer_norm13ln_fwd_kernelINS_13Kernel_traitsI6__halfS2_S2_S2_fjLj768ELj1ELj4ELj1ELj16ENS_18Kernel_traits_baseILj768ES2_S2_S2_S2_fjLj128EEEEELb1ELb0ELb0ELb0EEEvNS_9FwdParamsE:
        /*0000*/ 	.byte	0xe0, 0x0d, 0x00, 0x00, 0x20, 0x0e, 0x00, 0x00, 0xa0, 0x0d, 0x00, 0x00


//--------------------- .nv.constant2._ZN10layer_norm13ln_fwd_kernelINS_13Kernel_traitsI6__halfS2_S2_S2_fjLj768ELj1ELj4ELj1ELj16ENS_18Kernel_traits_baseILj768ES2_S2_S2_S2_fjLj128EEEEELb1ELb0ELb0ELb1EEEvNS_9FwdParamsE --------------------------
	.section	.nv.constant2._ZN10layer_norm13ln_fwd_kernelINS_13Kernel_traitsI6__halfS2_S2_S2_fjLj768ELj1ELj4ELj1ELj16ENS_18Kernel_traits_baseILj768ES2_S2_S2_S2_fjLj128EEEEELb1ELb0ELb0ELb1EEEvNS_9FwdParamsE,"a",@progbits
	.sectionflags	@""
	.align	4
.nv.constant2._ZN10layer_norm13ln_fwd_kernelINS_13Kernel_traitsI6__halfS2_S2_S2_fjLj768ELj1ELj4ELj1ELj16ENS_18Kernel_traits_baseILj768ES2_S2_S2_S2_fjLj128EEEEELb1ELb0ELb0ELb1EEEvNS_9FwdParamsE:
        /*0000*/ 	.byte	0xb0, 0x0f, 0x00, 0x00, 0xf0, 0x0f, 0x00, 0x00, 0x70, 0x0f, 0x00, 0x00


//--------------------- .nv.constant2._ZN10layer_norm13ln_fwd_kernelINS_13Kernel_traitsI6__halfS2_S2_S2_fjLj768ELj1ELj4ELj1ELj16ENS_18Kernel_traits_baseILj768ES2_S2_S2_S2_fjLj128EEEEELb1ELb1ELb0ELb0EEEvNS_9FwdParamsE --------------------------
	.section	.nv.constant2._ZN10layer_norm13ln_fwd_kernelINS_13Kernel_traitsI6__halfS2_S2_S2_fjLj768ELj1ELj4ELj1ELj16ENS_18Kernel_traits_baseILj768ES2_S2_S2_S2_fjLj128EEEEELb1ELb1ELb0ELb0EEEvNS_9FwdParamsE,"a",@progbits
	.sectionflags	@""
	.align	4
.nv.constant2._ZN10layer_norm13ln_fwd_kernelINS_13Kernel_traitsI6__halfS2_S2_S2_fjLj768ELj1ELj4ELj1ELj16ENS_18Kernel_traits_baseILj768ES2_S2_S2_S2_fjLj128EEEEELb1ELb1ELb0ELb0EEEvNS_9FwdParamsE:
        /*0000*/ 	.byte	0xf0, 0x0e, 0x00, 0x00, 0x30, 0x0f, 0x00, 0x00, 0xb0, 0x0e, 0x00, 0x00


//--------------------- .nv.constant2._ZN10layer_norm13ln_fwd_kernelINS_13Kernel_traitsI6__halfS2_S2_S2_fjLj768ELj1ELj4ELj1ELj16ENS_18Kernel_traits_baseILj768ES2_S2_S2_S2_fjLj128EEEEELb1ELb1ELb0ELb1EEEvNS_9FwdParamsE --------------------------
	.section	.nv.constant2._ZN10layer_norm13ln_fwd_kernelINS_13Kernel_traitsI6__halfS2_S2_S2_fjLj768ELj1ELj4ELj1ELj16ENS_18Kernel_traits_baseILj768ES2_S2_S2_S2_fjLj128EEEEELb1ELb1ELb0ELb1EEEvNS_9FwdParamsE,"a",@progbits
	.sectionflags	@""
	.align	4
.nv.constant2._ZN10layer_norm13ln_fwd_kernelINS_13Kernel_traitsI6__halfS2_S2_S2_fjLj768ELj1ELj4ELj1ELj16ENS_18Kernel_traits_baseILj768ES2_S2_S2_S2_fjLj128EEEEELb1ELb1ELb0ELb1EEEvNS_9FwdParamsE:
        /*0000*/ 	.byte	0x90, 0x11, 0x00, 0x00, 0xd0, 0x11, 0x00, 0x00, 0x50, 0x11, 0x00, 0x00


//--------------------- .nv.constant2._ZN10layer_norm13ln_fwd_kernelINS_13Kernel_traitsIf13__nv_bfloat16S2_S2_fjLj768ELj1ELj4ELj1ELj16ENS_18Kernel_traits_baseILj768EfS2_S2_S2_fjLj128EEEEELb1ELb0ELb0ELb0EEEvNS_9FwdParamsE --------------------------
	.section	.nv.constant2._ZN10layer_norm13ln_fwd_kernelINS_13Kernel_traitsIf13__nv_bfloat16S2_S2_fjLj768ELj1ELj4ELj1ELj16ENS_18Kernel_traits_baseILj768EfS2_S2_S2_fjLj128EEEEELb1ELb0ELb0ELb0EEEvNS_9FwdParamsE,"a",@progbits
	.sectionflags	@""
	.align	4
.nv.constant2._ZN10layer_norm13ln_fwd_kernelINS_13Kernel_traitsIf13__nv_bfloat16S2_S2_fjLj768ELj1ELj4ELj1ELj16ENS_18Kernel_traits_baseILj768EfS2_S2_S2_fjLj128EEEEELb1ELb0ELb0ELb0EEEvNS_9FwdParamsE:
        /*0000*/ 	.byte	0xb0, 0x0e, 0x00, 0x00, 0xf0, 0x0e, 0x00, 0x00, 0x70, 0x0e, 0x00, 0x00


//--------------------- .nv.constant2._ZN10layer_norm13ln_fwd_kernelINS_13Kernel_traitsIf13__nv_bfloat16S2_S2_fjLj768ELj1ELj4ELj1ELj16ENS_18Kernel_traits_baseILj768EfS2_S2_S2_fjLj128EEEEELb1ELb0ELb0ELb1EEEvNS_9FwdParamsE --------------------------
	.section	.nv.constant2._ZN10layer_norm13ln_fwd_kernelINS_13Kernel_traitsIf13__nv_bfloat16S2_S2_fjLj768ELj1ELj4ELj1ELj16ENS_18Kernel_traits_baseILj768EfS2_S2_S2_fjLj128EEEEELb1ELb0ELb0ELb1EEEvNS_9FwdParamsE,"a",@progbits
	.sectionflags	@""
	.align	4
.nv.constant2._ZN10layer_norm13ln_fwd_kernelINS_13Kernel_traitsIf13__nv_bfloat16S2_S2_fjLj768ELj1ELj4ELj1ELj16ENS_18Kernel_traits_baseILj768EfS2_S2_S2_fjLj128EEEEELb1ELb0ELb0ELb1EEEvNS_9FwdParamsE:
        /*0000*/ 	.byte	0x80, 0x0c, 0x00, 0x00, 0xc0, 0x0c, 0x00, 0x00, 0x40, 0x0c, 0x00, 0x00


//--------------------- .nv.constant2._ZN10layer_norm13ln_fwd_kernelINS_13Kernel_traitsIf13__nv_bfloat16S2_S2_fjLj768ELj1ELj4ELj1ELj16ENS_18Kernel_traits_baseILj768EfS2_S2_S2_fjLj128EEEEELb1ELb1ELb0ELb0EEEvNS_9FwdParamsE --------------------------
	.section	.nv.constant2._ZN10layer_norm13ln_fwd_kernelINS_13Kernel_traitsIf13__nv_bfloat16S2_S2_fjLj768ELj1ELj4ELj1ELj16ENS_18Kernel_traits_baseILj768EfS2_S2_S2_fjLj128EEEEELb1ELb1ELb0ELb0EEEvNS_9FwdParamsE,"a",@progbits
	.sectionflags	@""
	.align	4
.nv.constant2._ZN10layer_norm13ln_fwd_kernelINS_13Kernel_traitsIf13__nv_bfloat16S2_S2_fjLj768ELj1ELj4ELj1ELj16ENS_18Kernel_traits_baseILj768EfS2_S2_S2_fjLj128EEEEELb1ELb1ELb0ELb0EEEvNS_9FwdParamsE:
        /*0000*/ 	.byte	0x20, 0x10, 0x00, 0x00, 0x60, 0x10, 0x00, 0x00, 0xe0, 0x0f, 0x00, 0x00


//--------------------- .nv.constant2._ZN10layer_norm13ln_fwd_kernelINS_13Kernel_traitsIf13__nv_bfloat16S2_S2_fjLj768ELj1ELj4ELj1ELj16ENS_18Kernel_traits_baseILj768EfS2_S2_S2_fjLj128EEEEELb1ELb1ELb0ELb1EEEvNS_9FwdParamsE --------------------------
	.section	.nv.constant2._ZN10layer_norm13ln_fwd_kernelINS_13Kernel_traitsIf13__nv_bfloat16S2_S2_fjLj768ELj1ELj4ELj1ELj16ENS_18Kernel_traits_baseILj768EfS2_S2_S2_fjLj128EEEEELb1ELb1ELb0ELb1EEEvNS_9FwdParamsE,"a",@progbits
	.sectionflags	@""
	.align	4
.nv.constant2._ZN10layer_norm13ln_fwd_kernelINS_13Kernel_traitsIf13__nv_bfloat16S2_S2_fjLj768ELj1ELj4ELj1ELj16ENS_18Kernel_traits_baseILj768EfS2_S2_S2_fjLj128EEEEELb1ELb1ELb0ELb1EEEvNS_9FwdParamsE:
        /*0000*/ 	.byte	0x80, 0x0d, 0x00, 0x00, 0xc0, 0x0d, 0x00, 0x00, 0x40, 0x0d, 0x00, 0x00


//--------------------- .nv.constant2._ZN10layer_norm13ln_fwd_kernelINS_13Kernel_traitsI13__nv_bfloat16S2_fS2_fjLj768ELj1ELj4ELj1ELj16ENS_18Kernel_traits_baseILj768ES2_S2_fS2_fjLj128EEEEELb1ELb0ELb0ELb0EEEvNS_9FwdParamsE --------------------------
	.section	.nv.constant2._ZN10layer_norm13ln_fwd_kernelINS_13Kernel_traitsI13__nv_bfloat16S2_fS2_fjLj768ELj1ELj4ELj1ELj16ENS_18Kernel_traits_baseILj768ES2_S2_fS2_fjLj128EEEEELb1ELb0ELb0ELb0EEEvNS_9FwdParamsE,"a",@progbits
	.sectionflags	@""
	.align	4
.nv.constant2._ZN10layer_norm13ln_fwd_kernelINS_13Kernel_traitsI13__nv_bfloat16S2_fS2_fjLj768ELj1ELj4ELj1ELj16ENS_18Kernel_traits_baseILj768ES2_S2_fS2_fjLj128EEEEELb1ELb0ELb0ELb0EEEvNS_9FwdParamsE:
        /*0000*/ 	.byte	0x40, 0x0f, 0x00, 0x00, 0x80, 0x0f, 0x00, 0x00, 0x00, 0x0f, 0x00, 0x00


//--------------------- .nv.constant2._ZN10layer_norm13ln_fwd_kernelINS_13Kernel_traitsI13__nv_bfloat16S2_fS2_fjLj768ELj1ELj4ELj1ELj16ENS_18Kernel_traits_baseILj768ES2_S2_fS2_fjLj128EEEEELb1ELb0ELb0ELb1EEEvNS_9FwdParamsE --------------------------
	.section	.nv.constant2._ZN10layer_norm13ln_fwd_kernelINS_13Kernel_traitsI13__nv_bfloat16S2_fS2_fjLj768ELj1ELj4ELj1ELj16ENS_18Kernel_traits_baseILj768ES2_S2_fS2_fjLj128EEEEELb1ELb0ELb0ELb1EEEvNS_9FwdParamsE,"a",@progbits
	.sectionflags	@""
	.align	4
.nv.constant2._ZN10layer_norm13ln_fwd_kernelINS_13Kernel_traitsI13__nv_bfloat16S2_fS2_fjLj768ELj1ELj4ELj1ELj16ENS_18Kernel_traits_baseILj768ES2_S2_fS2_fjLj128EEEEELb1ELb0ELb0ELb1EEEvNS_9FwdParamsE:
        /*0000*/ 	.byte	0x90, 0x10, 0x00, 0x00, 0xd0, 0x10, 0x00, 0x00, 0x50, 0x10, 0x00, 0x00


//--------------------- .nv.constant2._ZN10layer_norm13ln_fwd_kernelINS_13Kernel_traitsI13__nv_bfloat16S2_fS2_fjLj768ELj1ELj4ELj1ELj16ENS_18Kernel_traits_baseILj768ES2_S2_fS2_fjLj128EEEEELb1ELb1ELb0ELb0EEEvNS_9FwdParamsE --------------------------
	.section	.nv.constant2._ZN10layer_norm13ln_fwd_kernelINS_13Kernel_traitsI13__nv_bfloat16S2_fS2_fjLj768ELj1ELj4ELj1ELj16ENS_18Kernel_traits_baseILj768ES2_S2_fS2_fjLj128EEEEELb1ELb1ELb0ELb0EEEvNS_9FwdParamsE,"a",@progbits
	.sectionflags	@""
	.align	4
.nv.constant2._ZN10layer_norm13ln_fwd_kernelINS_13Kernel_traitsI13__nv_bfloat16S2_fS2_fjLj768ELj1ELj4ELj1ELj16ENS_18Kernel_traits_baseILj768ES2_S2_fS2_fjLj128EEEEELb1ELb1ELb0ELb0EEEvNS_9FwdParamsE:
        /*0000*/ 	.byte	0x40, 0x11, 0x00, 0x00, 0x80, 0x11, 0x00, 0x00, 0x00, 0x11, 0x00, 0x00


//--------------------- .nv.constant2._ZN10layer_norm13ln_fwd_kernelINS_13Kernel_traitsI13__nv_bfloat16S2_fS2_fjLj768ELj1ELj4ELj1ELj16ENS_18Kernel_traits_baseILj768ES2_S2_fS2_fjLj128EEEEELb1ELb1ELb0ELb1EEEvNS_9FwdParamsE --------------------------
	.section	.nv.constant2._ZN10layer_norm13ln_fwd_kernelINS_13Kernel_traitsI13__nv_bfloat16S2_fS2_fjLj768ELj1ELj4ELj1ELj16ENS_18Kernel_traits_baseILj768ES2_S2_fS2_fjLj128EEEEELb1ELb1ELb0ELb1EEEvNS_9FwdParamsE,"a",@progbits
	.sectionflags	@""
	.align	4
.nv.constant2._ZN10layer_norm13ln_fwd_kernelINS_13Kernel_traitsI13__nv_bfloat16S2_fS2_fjLj768ELj1ELj4ELj1ELj16ENS_18Kernel_traits_baseILj768ES2_S2_fS2_fjLj128EEEEELb1ELb1ELb0ELb1EEEvNS_9FwdParamsE:
        /*0000*/ 	.byte	0xa0, 0x13, 0x00, 0x00, 0xe0, 0x13, 0x00, 0x00, 0x60, 0x13, 0x00, 0x00


//--------------------- .nv.constant2._ZN10layer_norm13ln_fwd_kernelINS_13Kernel_traitsIf13__nv_bfloat16fS2_fjLj768ELj1ELj4ELj1ELj16ENS_18Kernel_traits_baseILj768EfS2_fS2_fjLj128EEEEELb1ELb0ELb0ELb0EEEvNS_9FwdParamsE --------------------------
	.section	.nv.constant2._ZN10layer_norm13ln_fwd_kernelINS_13Kernel_traitsIf13__nv_bfloat16fS2_fjLj768ELj1ELj4ELj1ELj16ENS_18Kernel_traits_baseILj768EfS2_fS2_fjLj128EEEEELb1ELb0ELb0ELb0EEEvNS_9FwdParamsE,"a",@progbits
	.sectionflags	@""
	.align	4
.nv.constant2._ZN10layer_norm13ln_fwd_kernelINS_13Kernel_traitsIf13__nv_bfloat16fS2_fjLj768ELj1ELj4ELj1ELj16ENS_18Kernel_traits_baseILj768EfS2_fS2_fjLj128EEEEELb1ELb0ELb0ELb0EEEvNS_9FwdParamsE:
        /*0000*/ 	.byte	0xa0, 0x0e, 0x00, 0x00, 0xe0, 0x0e, 0x00, 0x00, 0x60, 0x0e, 0x00, 0x00


//--------------------- .nv.constant2._ZN10layer_norm13ln_fwd_kernelINS_13Kernel_traitsIf13__nv_bfloat16fS2_fjLj768ELj1ELj4ELj1ELj16ENS_18Kernel_traits_baseILj768EfS2_fS2_fjLj128EEEEELb1ELb0ELb0ELb1EEEvNS_9FwdParamsE --------------------------
	.section	.nv.constant2._ZN10layer_norm13ln_fwd_kernelINS_13Kernel_traitsIf13__nv_bfloat16fS2_fjLj768ELj1ELj4ELj1ELj16ENS_18Kernel_traits_baseILj768EfS2_fS2_fjLj128EEEEELb1ELb0ELb0ELb1EEEvNS_9FwdParamsE,"a",@progbits
	.sectionflags	@""
	.align	4
.nv.constant2._ZN10layer_norm13ln_fwd_kernelINS_13Kernel_traitsIf13__nv_bfloat16fS2_fjLj768ELj1ELj4ELj1ELj16ENS_18Kernel_traits_baseILj768EfS2_fS2_fjLj128EEEEELb1ELb0ELb0ELb1EEEvNS_9FwdParamsE:
        /*0000*/ 	.byte	0xa0, 0x0c, 0x00, 0x00, 0xe0, 0x0c, 0x00, 0x00, 0x60, 0x0c, 0x00, 0x00


//--------------------- .nv.constant2._ZN10layer_norm13ln_fwd_kernelINS_13Kernel_traitsIf13__nv_bfloat16fS2_fjLj768ELj1ELj4ELj1ELj16ENS_18Kernel_traits_baseILj768EfS2_fS2_fjLj128EEEEELb1ELb1ELb0ELb0EEEvNS_9FwdParamsE --------------------------
	.section	.nv.constant2._ZN10layer_norm13ln_fwd_kernelINS_13Kernel_traitsIf13__nv_bfloat16fS2_fjLj768ELj1ELj4ELj1ELj16ENS_18Kernel_traits_baseILj768EfS2_fS2_fjLj128EEEEELb1ELb1ELb0ELb0EEEvNS_9FwdParamsE,"a",@progbits
	.sectionflags	@""
	.align	4
.nv.constant2._ZN10layer_norm13ln_fwd_kernelINS_13Kernel_traitsIf13__nv_bfloat16fS2_fjLj768ELj1ELj4ELj1ELj16ENS_18Kernel_traits_baseILj768EfS2_fS2_fjLj128EEEEELb1ELb1ELb0ELb0EEEvNS_9FwdParamsE:
        /*0000*/ 	.byte	0x50, 0x10, 0x00, 0x00, 0x90, 0x10, 0x00, 0x00, 0x10, 0x10, 0x00, 0x00


//--------------------- .nv.constant2._ZN10layer_norm13ln_fwd_kernelINS_13Kernel_traitsIf13__nv_bfloat16fS2_fjLj768ELj1ELj4ELj1ELj16ENS_18Kernel_traits_baseILj768EfS2_fS2_fjLj128EEEEELb1ELb1ELb0ELb1EEEvNS_9FwdParamsE --------------------------
	.section	.nv.constant2._ZN10layer_norm13ln_fwd_kernelINS_13Kernel_traitsIf13__nv_bfloat16fS2_fjLj768ELj1ELj4ELj1ELj16ENS_18Kernel_traits_baseILj768EfS2_fS2_fjLj128EEEEELb1ELb1ELb0ELb1EEEvNS_9FwdParamsE,"a",@progbits
	.sectionflags	@""
	.align	4
.nv.constant2._ZN10layer_norm13ln_fwd_kernelINS_13Kernel_traitsIf13__nv_bfloat16fS2_fjLj768ELj1ELj4ELj1ELj16ENS_18Kernel_traits_baseILj768EfS2_fS2_fjLj128EEEEELb1ELb1ELb0ELb1EEEvNS_9FwdParamsE:
        /*0000*/ 	.byte	0x90, 0x0d, 0x00, 0x00, 0xd0, 0x0d, 0x00, 0x00, 0x50, 0x0d, 0x00, 0x00


//--------------------- .nv.constant2._ZN10layer_norm13ln_fwd_kernelINS_13Kernel_traitsIf6__halfS2_S2_fjLj768ELj1ELj4ELj1ELj16ENS_18Kernel_traits_baseILj768EfS2_S2_S2_fjLj128EEEEELb1ELb0ELb0ELb0EEEvNS_9FwdParamsE --------------------------
	.section	.nv.constant2._ZN10layer_norm13ln_fwd_kernelINS_13Kernel_traitsIf6__halfS2_S2_fjLj768ELj1ELj4ELj1ELj16ENS_18Kernel_traits_baseILj768EfS2_S2_S2_fjLj128EEEEELb1ELb0ELb0ELb0EEEvNS_9FwdParamsE,"a",@progbits
	.sectionflags	@""
	.align	4
.nv.constant2._ZN10layer_norm13ln_fwd_kernelINS_13Kernel_traitsIf6__halfS2_S2_fjLj768ELj1ELj4ELj1ELj16ENS_18Kernel_traits_baseILj768EfS2_S2_S2_fjLj128EEEEELb1ELb0ELb0ELb0EEEvNS_9FwdParamsE:
        /*0000*/ 	.byte	0xb0, 0x0e, 0x00, 0x00, 0xf0, 0x0e, 0x00, 0x00, 0x70, 0x0e, 0x00, 0x00


//--------------------- .nv.constant2._ZN10layer_norm13ln_fwd_kernelINS_13Kernel_traitsIf6__halfS2_S2_fjLj768ELj1ELj4ELj1ELj16ENS_18Kernel_traits_baseILj768EfS2_S2_S2_fjLj128EEEEELb1ELb0ELb0ELb1EEEvNS_9FwdParamsE --------------------------
	.section	.nv.constant2._ZN10layer_norm13ln_fwd_kernelINS_13Kernel_traitsIf6__halfS2_S2_fjLj768ELj1ELj4ELj1ELj16ENS_18Kernel_traits_baseILj768EfS2_S2_S2_fjLj128EEEEELb1ELb0ELb0ELb1EEEvNS_9FwdParamsE,"a",@progbits
	.sectionflags	@""
	.align	4
.nv.constant2._ZN10layer_norm13ln_fwd_kernelINS_13Kernel_traitsIf6__halfS2_S2_fjLj768ELj1ELj4ELj1ELj16ENS_18Kernel_traits_baseILj768EfS2_S2_S2_fjLj128EEEEELb1ELb0ELb0ELb1EEEvNS_9FwdParamsE:
        /*0000*/ 	.byte	0x80, 0x0c, 0x00, 0x00, 0xc0, 0x0c, 0x00, 0x00, 0x40, 0x0c, 0x00, 0x00


//--------------------- .nv.constant2._ZN10layer_norm13ln_fwd_kernelINS_13Kernel_traitsIf6__halfS2_S2_fjLj768ELj1ELj4ELj1ELj16ENS_18Kernel_traits_baseILj768EfS2_S2_S2_fjLj128EEEEELb1ELb1ELb0ELb0EEEvNS_9FwdParamsE --------------------------
	.section	.nv.constant2._ZN10layer_norm13ln_fwd_kernelINS_13Kernel_traitsIf6__halfS2_S2_fjLj768ELj1ELj4ELj1ELj16ENS_18Kernel_traits_baseILj768EfS2_S2_S2_fjLj128EEEEELb1ELb1ELb0ELb0EEEvNS_9FwdParamsE,"a",@progbits
	.sectionflags	@""
	.align	4
.nv.constant2._ZN10layer_norm13ln_fwd_kernelINS_13Kernel_traitsIf6__halfS2_S2_fjLj768ELj1ELj4ELj1ELj16ENS_18Kernel_traits_baseILj768EfS2_S2_S2_fjLj128EEEEELb1ELb1ELb0ELb0EEEvNS_9FwdParamsE:
        /*0000*/ 	.byte	0x20, 0x10, 0x00, 0x00, 0x60, 0x10, 0x00, 0x00, 0xe0, 0x0f, 0x00, 0x00


//--------------------- .nv.constant2._ZN10layer_norm13ln_fwd_kernelINS_13Kernel_traitsIf6__halfS2_S2_fjLj768ELj1ELj4ELj1ELj16ENS_18Kernel_traits_baseILj768EfS2_S2_S2_fjLj128EEEEELb1ELb1ELb0ELb1EEEvNS_9FwdParamsE --------------------------
	.section	.nv.constant2._ZN10layer_norm13ln_fwd_kernelINS_13Kernel_traitsIf6__halfS2_S2_fjLj768ELj1ELj4ELj1ELj16ENS_18Kernel_traits_baseILj768EfS2_S2_S2_fjLj128EEEEELb1ELb1ELb0ELb1EEEvNS_9FwdParamsE,"a",@progbits
	.sectionflags	@""
	.align	4
.nv.constant2._ZN10layer_norm13ln_fwd_kernelINS_13Kernel_traitsIf6__halfS2_S2_fjLj768ELj1ELj4ELj1ELj16ENS_18Kernel_traits_baseILj768EfS2_S2_S2_fjLj128EEEEELb1ELb1ELb0ELb1EEEvNS_9FwdParamsE:
        /*0000*/ 	.byte	0x80, 0x0d, 0x00, 0x00, 0xc0, 0x0d, 0x00, 0x00, 0x40, 0x0d, 0x00, 0x00


//--------------------- .nv.constant2._ZN10layer_norm13ln_fwd_kernelINS_13Kernel_traitsI6__halfS2_fS2_fjLj768ELj1ELj4ELj1ELj16ENS_18Kernel_traits_baseILj768ES2_S2_fS2_fjLj128EEEEELb1ELb0ELb0ELb0EEEvNS_9FwdParamsE --------------------------
	.section	.nv.constant2._ZN10layer_norm13ln_fwd_kernelINS_13Kernel_traitsI6__halfS2_fS2_fjLj768ELj1ELj4ELj1ELj16ENS_18Kernel_traits_baseILj768ES2_S2_fS2_fjLj128EEEEELb1ELb0ELb0ELb0EEEvNS_9FwdParamsE,"a",@progbits
	.sectionflags	@""
	.align	4
.nv.constant2._ZN10layer_norm13ln_fwd_kernelINS_13Kernel_traitsI6__halfS2_fS2_fjLj768ELj1ELj4ELj1ELj16ENS_18Kernel_traits_baseILj768ES2_S2_fS2_fjLj128EEEEELb1ELb0ELb0ELb0EEEvNS_9FwdParamsE:
        /*0000*/ 	.byte	0xd0, 0x0d, 0x00, 0x00, 0x10, 0x0e, 0x00, 0x00, 0x90, 0x0d, 0x00, 0x00


//--------------------- .nv.constant2._ZN10layer_norm13ln_fwd_kernelINS_13Kernel_traitsI6__halfS2_fS2_fjLj768ELj1ELj4ELj1ELj16ENS_18Kernel_traits_baseILj768ES2_S2_fS2_fjLj128EEEEELb1ELb0ELb0ELb1EEEvNS_9FwdParamsE --------------------------
	.section	.nv.constant2._ZN10layer_norm13ln_fwd_kernelINS_13Kernel_traitsI6__halfS2_fS2_fjLj768ELj1ELj4ELj1ELj16ENS_18Kernel_traits_baseILj768ES2_S2_fS2_fjLj128EEEEELb1ELb0ELb0ELb1EEEvNS_9FwdParamsE,"a",@progbits
	.sectionflags	@""
	.align	4
.nv.constant2._ZN10layer_norm13ln_fwd_kernelINS_13Kernel_traitsI6__halfS2_fS2_fjLj768ELj1ELj4ELj1ELj16ENS_18Kernel_traits_baseILj768ES2_S2_fS2_fjLj128EEEEELb1ELb0ELb0ELb1EEEvNS_9FwdParamsE:
        /*0000*/ 	.byte	0xd0, 0x0f, 0x00, 0x00, 0x10, 0x10, 0x00, 0x00, 0x90, 0x0f, 0x00, 0x00


//--------------------- .nv.constant2._ZN10layer_norm13ln_fwd_kernelINS_13Kernel_traitsI6__halfS2_fS2_fjLj768ELj1ELj4ELj1ELj16ENS_18Kernel_traits_baseILj768ES2_S2_fS2_fjLj128EEEEELb1ELb1ELb0ELb0EEEvNS_9FwdParamsE --------------------------
	.section	.nv.constant2._ZN10layer_norm13ln_fwd_kernelINS_13Kernel_traitsI6__halfS2_fS2_fjLj768ELj1ELj4ELj1ELj16ENS_18Kernel_traits_baseILj768ES2_S2_fS2_fjLj128EEEEELb1ELb1ELb0ELb0EEEvNS_9FwdParamsE,"a",@progbits
	.sectionflags	@""
	.align	4
.nv.constant2._ZN10layer_norm13ln_fwd_kernelINS_13Kernel_traitsI6__halfS2_fS2_fjLj768ELj1ELj4ELj1ELj16ENS_18Kernel_traits_baseILj768ES2_S2_fS2_fjLj128EEEEELb1ELb1ELb0ELb0EEEvNS_9FwdParamsE:
        /*0000*/ 	.byte	0x00, 0x0f, 0x00, 0x00, 0x40, 0x0f, 0x00, 0x00, 0xc0, 0x0e, 0x00, 0x00


//--------------------- .nv.constant2._ZN10layer_norm13ln_fwd_kernelINS_13Kernel_traitsI6__halfS2_fS2_fjLj768ELj1ELj4ELj1ELj16ENS_18Kernel_traits_baseILj768ES2_S2_fS2_fjLj128EEEEELb1ELb1ELb0ELb1EEEvNS_9FwdParamsE --------------------------
	.section	.nv.constant2._ZN10layer_norm13ln_fwd_kernelINS_13Kernel_traitsI6__halfS2_fS2_fjLj768ELj1ELj4ELj1ELj16ENS_18Kernel_traits_baseILj768ES2_S2_fS2_fjLj128EEEEELb1ELb1ELb0ELb1EEEvNS_9FwdParamsE,"a",@progbits
	.sectionflags	@""
	.align	4
.nv.constant2._ZN10layer_norm13ln_fwd_kernelINS_13Kernel_traitsI6__halfS2_fS2_fjLj768ELj1ELj4ELj1ELj16ENS_18Kernel_traits_baseILj768ES2_S2_fS2_fjLj128EEEEELb1ELb1ELb0ELb1EEEvNS_9FwdParamsE:
        /*0000*/ 	.byte	0xa0, 0x11, 0x00, 0x00, 0xe0, 0x11, 0x00, 0x00, 0x60, 0x11, 0x00, 0x00


//--------------------- .nv.constant2._ZN10layer_norm13ln_fwd_kernelINS_13Kernel_traitsIf6__halffS2_fjLj768ELj1ELj4ELj1ELj16ENS_18Kernel_traits_baseILj768EfS2_fS2_fjLj128EEEEELb1ELb0ELb0ELb0EEEvNS_9FwdParamsE --------------------------
	.section	.nv.constant2._ZN10layer_norm13ln_fwd_kernelINS_13Kernel_traitsIf6__halffS2_fjLj768ELj1ELj4ELj1ELj16ENS_18Kernel_traits_baseILj768EfS2_fS2_fjLj128EEEEELb1ELb0ELb0ELb0EEEvNS_9FwdParamsE,"a",@progbits
	.sectionflags	@""
	.align	4
.nv.constant2._ZN10layer_norm13ln_fwd_kernelINS_13Kernel_traitsIf6__halffS2_fjLj768ELj1ELj4ELj1ELj16ENS_18Kernel_traits_baseILj768EfS2_fS2_fjLj128EEEEELb1ELb0ELb0ELb0EEEvNS_9FwdParamsE:
        /*0000*/ 	.byte	0xa0, 0x0e, 0x00, 0x00, 0xe0, 0x0e, 0x00, 0x00, 0x60, 0x0e, 0x00, 0x00


//--------------------- .nv.constant2._ZN10layer_norm13ln_fwd_kernelINS_13Kernel_traitsIf6__halffS2_fjLj768ELj1ELj4ELj1ELj16ENS_18Kernel_traits_baseILj768EfS2_fS2_fjLj128EEEEELb1ELb0ELb0ELb1EEEvNS_9FwdParamsE --------------------------
	.section	.nv.constant2._ZN10layer_norm13ln_fwd_kernelINS_13Kernel_traitsIf6__halffS2_fjLj768ELj1ELj4ELj1ELj16ENS_18Kernel_traits_baseILj768EfS2_fS2_fjLj128EEEEELb1ELb0ELb0ELb1EEEvNS_9FwdParamsE,"a",@progbits
	.sectionflags	@""
	.align	4
.nv.constant2._ZN10layer_norm13ln_fwd_kernelINS_13Kernel_traitsIf6__halffS2_fjLj768ELj1ELj4ELj1ELj16ENS_18Kernel_traits_baseILj768EfS2_fS2_fjLj128EEEEELb1ELb0ELb0ELb1EEEvNS_9FwdParamsE:
        /*0000*/ 	.byte	0xa0, 0x0c, 0x00, 0x00, 0xe0, 0x0c, 0x00, 0x00, 0x60, 0x0c, 0x00, 0x00


//--------------------- .nv.constant2._ZN10layer_norm13ln_fwd_kernelINS_13Kernel_traitsIf6__halffS2_fjLj768ELj1ELj4ELj1ELj16ENS_18Kernel_traits_baseILj768EfS2_fS2_fjLj128EEEEELb1ELb1ELb0ELb0EEEvNS_9FwdParamsE --------------------------
	.section	.nv.constant2._ZN10layer_norm13ln_fwd_kernelINS_13Kernel_traitsIf6__halffS2_fjLj768ELj1ELj4ELj1ELj16ENS_18Kernel_traits_baseILj768EfS2_fS2_fjLj128EEEEELb1ELb1ELb0ELb0EEEvNS_9FwdParamsE,"a",@progbits
	.sectionflags	@""
	.align	4
.nv.constant2._ZN10layer_norm13ln_fwd_kernelINS_13Kernel_traitsIf6__halffS2_fjLj768ELj1ELj4ELj1ELj16ENS_18Kernel_traits_baseILj768EfS2_fS2_fjLj128EEEEELb1ELb1ELb0ELb0EEEvNS_9FwdParamsE:
        /*0000*/ 	.byte	0x50, 0x10, 0x00, 0x00, 0x90, 0x10, 0x00, 0x00, 0x10, 0x10, 0x00, 0x00


//--------------------- .nv.constant2._ZN10layer_norm13ln_fwd_kernelINS_13Kernel_traitsIf6__halffS2_fjLj768ELj1ELj4ELj1ELj16ENS_18Kernel_traits_baseILj768EfS2_fS2_fjLj128EEEEELb1ELb1ELb0ELb1EEEvNS_9FwdParamsE --------------------------
	.section	.nv.constant2._ZN10layer_norm13ln_fwd_kernelINS_13Kernel_traitsIf6__halffS2_fjLj768ELj1ELj4ELj1ELj16ENS_18Kernel_traits_baseILj768EfS2_fS2_fjLj128EEEEELb1ELb1ELb0ELb1EEEvNS_9FwdParamsE,"a",@progbits
	.sectionflags	@""
	.align	4
.nv.constant2._ZN10layer_norm13ln_fwd_kernelINS_13Kernel_traitsIf6__halffS2_fjLj768ELj1ELj4ELj1ELj16ENS_18Kernel_traits_baseILj768EfS2_fS2_fjLj128EEEEELb1ELb1ELb0ELb1EEEvNS_9FwdParamsE:
        /*0000*/ 	.byte	0x90, 0x0d, 0x00, 0x00, 0xd0, 0x0d, 0x00, 0x00, 0x50, 0x0d, 0x00, 0x00


//--------------------- .nv.constant2._ZN10layer_norm13ln_fwd_kernelINS_13Kernel_traitsI6__halfffffjLj768ELj1ELj4ELj1ELj16ENS_18Kernel_traits_baseILj768ES2_ffffjLj128EEEEELb1ELb0ELb0ELb0EEEvNS_9FwdParamsE --------------------------
	.section	.nv.constant2._ZN10layer_norm13ln_fwd_kernelINS_13Kernel_traitsI6__halfffffjLj768ELj1ELj4ELj1ELj16ENS_18Kernel_traits_baseILj768ES2_ffffjLj128EEEEELb1ELb0ELb0ELb0EEEvNS_9FwdParamsE,"a",@progbits
	.sectionflags	@""
	.align	4
.nv.constant2._ZN10layer_norm13ln_fwd_kernelINS_13Kernel_traitsI6__halfffffjLj768ELj1ELj4ELj1ELj16ENS_18Kernel_traits_baseILj768ES2_ffffjLj128EEEEELb1ELb0ELb0ELb0EEEvNS_9FwdParamsE:
        /*0000*/ 	.byte	0x90, 0x13, 0x00, 0x00, 0xd0, 0x13, 0x00, 0x00, 0x50, 0x13, 0x00, 0x00


//--------------------- .nv.constant2._ZN10layer_norm13ln_fwd_kernelINS_13Kernel_traitsI6__halfffffjLj768ELj1ELj4ELj1ELj16ENS_18Kernel_traits_baseILj768ES2_ffffjLj128EEEEELb1ELb0ELb0ELb1EEEvNS_9FwdParamsE --------------------------
	.section	.nv.constant2._ZN10layer_norm13ln_fwd_kernelINS_13Kernel_traitsI6__halfffffjLj768ELj1ELj4ELj1ELj16ENS_18Kernel_traits_baseILj768ES2_ffffjLj128EEEEELb1ELb0ELb0ELb1EEEvNS_9FwdParamsE,"a",@progbits
	.sectionflags	@""
	.align	4
.nv.constant2._ZN10layer_norm13ln_fwd_kernelINS_13Kernel_traitsI6__halfffffjLj768ELj1ELj4ELj1ELj16ENS_18Kernel_traits_baseILj768ES2_ffffjLj128EEEEELb1ELb0ELb0ELb1EEEvNS_9FwdParamsE:
        /*0000*/ 	.byte	0x20, 0x11, 0x00, 0x00, 0x60, 0x11, 0x00, 0x00, 0xe0, 0x10, 0x00, 0x00


//--------------------- .nv.constant2._ZN10layer_norm13ln_fwd_kernelINS_13Kernel_traitsI6__halfffffjLj768ELj1ELj4ELj1ELj16ENS_18Kernel_traits_baseILj768ES2_ffffjLj128EEEEELb1ELb1ELb0ELb0EEEvNS_9FwdParamsE --------------------------
	.section	.nv.constant2._ZN10layer_norm13ln_fwd_kernelINS_13Kernel_traitsI6__halfffffjLj768ELj1ELj4ELj1ELj16ENS_18Kernel_traits_baseILj768ES2_ffffjLj128EEEEELb1ELb1ELb0ELb0EEEvNS_9FwdParamsE,"a",@progbits
	.sectionflags	@""
	.align	4
.nv.constant2._ZN10layer_norm13ln_fwd_kernelINS_13Kernel_traitsI6__halfffffjLj768ELj1ELj4ELj1ELj16ENS_18Kernel_traits_baseILj768ES2_ffffjLj128EEEEELb1ELb1ELb0ELb0EEEvNS_9FwdParamsE:
        /*0000*/ 	.byte	0x20, 0x18, 0x00, 0x00, 0x60, 0x18, 0x00, 0x00, 0xe0, 0x17, 0x00, 0x00


//--------------------- .nv.constant2._ZN10layer_norm13ln_fwd_kernelINS_13Kernel_traitsI6__halfffffjLj768ELj1ELj4ELj1ELj16ENS_18Kernel_traits_baseILj768ES2_ffffjLj128EEEEELb1ELb1ELb0ELb1EEEvNS_9FwdParamsE --------------------------
	.section	.nv.constant2._ZN10layer_norm13ln_fwd_kernelINS_13Kernel_traitsI6__halfffffjLj768ELj1ELj4ELj1ELj16ENS_18Kernel_traits_baseILj768ES2_ffffjLj128EEEEELb1ELb1ELb0ELb1EEEvNS_9FwdParamsE,"a",@progbits
	.sectionflags	@""
	.align	4
.nv.constant2._ZN10layer_norm13ln_fwd_kernelINS_13Kernel_traitsI6__halfffffjLj768ELj1ELj4ELj1ELj16ENS_18Kernel_traits_baseILj768ES2_ffffjLj128EEEEELb1ELb1ELb0ELb1EEEvNS_9FwdParamsE:
        /*0000*/ 	.byte	0x80, 0x14, 0x00, 0x00, 0xc0, 0x14, 0x00, 0x00, 0x40, 0x14, 0x00, 0x00


//--------------------- .nv.constant2._ZN10layer_norm13ln_fwd_kernelINS_13Kernel_traitsIfffffjLj768ELj1ELj4ELj1ELj16ENS_18Kernel_traits_baseILj768EfffffjLj128EEEEELb1ELb0ELb0ELb0EEEvNS_9FwdParamsE --------------------------
	.section	.nv.constant2._ZN10layer_norm13ln_fwd_kernelINS_13Kernel_traitsIfffffjLj768ELj1ELj4ELj1ELj16ENS_18Kernel_traits_baseILj768EfffffjLj128EEEEELb1ELb0ELb0ELb0EEEvNS_9FwdParamsE,"a",@progbits
	.sectionflags	@""
	.align	4
.nv.constant2._ZN10layer_norm13ln_fwd_kernelINS_13Kernel_traitsIfffffjLj768ELj1ELj4ELj1ELj16ENS_18Kernel_traits_baseILj768EfffffjLj128EEEEELb1ELb0ELb0ELb0EEEvNS_9FwdParamsE:
        /*0000*/ 	.byte	0x40, 0x10, 0x00, 0x00, 0x80, 0x10, 0x00, 0x00, 0x00, 0x10, 0x00, 0x00


//--------------------- .nv.constant2._ZN10layer_norm13ln_fwd_kernelINS_13Kernel_traitsIfffffjLj768ELj1ELj4ELj1ELj16ENS_18Kernel_traits_baseILj768EfffffjLj128EEEEELb1ELb0ELb0ELb1EEEvNS_9FwdParamsE --------------------------
	.section	.nv.constant2._ZN10layer_norm13ln_fwd_kernelINS_13Kernel_traitsIfffffjLj768ELj1ELj4ELj1ELj16ENS_18Kernel_traits_baseILj768EfffffjLj128EEEEELb1ELb0ELb0ELb1EEEvNS_9FwdParamsE,"a",@progbits
	.sectionflags	@""
	.align	4
.nv.constant2._ZN10layer_norm13ln_fwd_kernelINS_13Kernel_traitsIfffffjLj768ELj1ELj4ELj1ELj16ENS_18Kernel_traits_baseILj768EfffffjLj128EEEEELb1ELb0ELb0ELb1EEEvNS_9FwdParamsE:
        /*0000*/ 	.byte	0x30, 0x0c, 0x00, 0x00, 0x70, 0x0c, 0x00, 0x00, 0xf0, 0x0b, 0x00, 0x00


//--------------------- .nv.constant2._ZN10layer_norm13ln_fwd_kernelINS_13Kernel_traitsIfffffjLj768ELj1ELj4ELj1ELj16ENS_18Kernel_traits_baseILj768EfffffjLj128EEEEELb1ELb1ELb0ELb0EEEvNS_9FwdParamsE --------------------------
	.section	.nv.constant2._ZN10layer_norm13ln_fwd_kernelINS_13Kernel_traitsIfffffjLj768ELj1ELj4ELj1ELj16ENS_18Kernel_traits_baseILj768EfffffjLj128EEEEELb1ELb1ELb0ELb0EEEvNS_9FwdParamsE,"a",@progbits
	.sectionflags	@""
	.align	4
.nv.constant2._ZN10layer_norm13ln_fwd_kernelINS_13Kernel_traitsIfffffjLj768ELj1ELj4ELj1ELj16ENS_18Kernel_traits_baseILj768EfffffjLj128EEEEELb1ELb1ELb0ELb0EEEvNS_9FwdParamsE:
        /*0000*/ 	.byte	0xb0, 0x12, 0x00, 0x00, 0xf0, 0x12, 0x00, 0x00, 0x70, 0x12, 0x00, 0x00


//--------------------- .nv.constant2._ZN10layer_norm13ln_fwd_kernelINS_13Kernel_traitsIfffffjLj768ELj1ELj4ELj1ELj16ENS_18Kernel_traits_baseILj768EfffffjLj128EEEEELb1ELb1ELb0ELb1EEEvNS_9FwdParamsE --------------------------
	.section	.nv.constant2._ZN10layer_norm13ln_fwd_kernelINS_13Kernel_traitsIfffffjLj768ELj1ELj4ELj1ELj16ENS_18Kernel_traits_baseILj768EfffffjLj128EEEEELb1ELb1ELb0ELb1EEEvNS_9FwdParamsE,"a",@progbits
	.sectionflags	@""
	.align	4
.nv.constant2._ZN10layer_norm13ln_fwd_kernelINS_13Kernel_traitsIfffffjLj768ELj1ELj4ELj1ELj16ENS_18Kernel_traits_baseILj768EfffffjLj128EEEEELb1ELb1ELb0ELb1EEEvNS_9FwdParamsE:
        /*0000*/ 	.byte	0x60, 0x0d, 0x00, 0x00, 0xa0, 0x0d, 0x00, 0x00, 0x20, 0x0d, 0x00, 0x00


//--------------------- .text._ZN10layer_norm13ln_fwd_kernelINS_13Kernel_traitsI13__nv_bfloat16S2_S2_S2_fjLj768ELj1ELj4ELj1ELj16ENS_18Kernel_traits_baseILj768ES2_S2_S2_S2_fjLj128EEEEELb0ELb0ELb0ELb0EEEvNS_9FwdParamsE --------------------------
	.section	.text._ZN10layer_norm13ln_fwd_kernelINS_13Kernel_traitsI13__nv_bfloat16S2_S2_S2_fjLj768ELj1ELj4ELj1ELj16ENS_18Kernel_traits_baseILj768ES2_S2_S2_S2_fjLj128EEEEELb0ELb0ELb0ELb0EEEvNS_9FwdParamsE,"ax",@progbits
	.align	128
        .global         _ZN10layer_norm13ln_fwd_kernelINS_13Kernel_traitsI13__nv_bfloat16S2_S2_S2_fjLj768ELj1ELj4ELj1ELj16ENS_18Kernel_traits_baseILj768ES2_S2_S2_S2_fjLj128EEEEELb0ELb0ELb0ELb0EEEvNS_9FwdParamsE
        .type           _ZN10layer_norm13ln_fwd_kernelINS_13Kernel_traitsI13__nv_bfloat16S2_S2_S2_fjLj768ELj1ELj4ELj1ELj16ENS_18Kernel_traits_baseILj768ES2_S2_S2_S2_fjLj128EEEEELb0ELb0ELb0ELb0EEEvNS_9FwdParamsE,@function
        .size           _ZN10layer_norm13ln_fwd_kernelINS_13Kernel_traitsI13__nv_bfloat16S2_S2_S2_fjLj768ELj1ELj4ELj1ELj16ENS_18Kernel_traits_baseILj768ES2_S2_S2_S2_fjLj128EEEEELb0ELb0ELb0ELb0EEEvNS_9FwdParamsE,(.L_x_28702 - _ZN10layer_norm13ln_fwd_kernelINS_13Kernel_traitsI13__nv_bfloat16S2_S2_S2_fjLj768ELj1ELj4ELj1ELj16ENS_18Kernel_traits_baseILj768ES2_S2_S2_S2_fjLj128EEEEELb0ELb0ELb0ELb0EEEvNS_9FwdParamsE)
        .other          _ZN10layer_norm13ln_fwd_kernelINS_13Kernel_traitsI13__nv_bfloat16S2_S2_S2_fjLj768ELj1ELj4ELj1ELj16ENS_18Kernel_traits_baseILj768ES2_S2_S2_S2_fjLj128EEEEELb0ELb0ELb0ELb0EEEvNS_9FwdParamsE,@"STO_CUDA_ENTRY STV_DEFAULT"
_ZN10layer_norm13ln_fwd_kernelINS_13Kernel_traitsI13__nv_bfloat16S2_S2_S2_fjLj768ELj1ELj4ELj1ELj16ENS_18Kernel_traits_baseILj768ES2_S2_S2_S2_fjLj128EEEEELb0ELb0ELb0ELb0EEEvNS_9FwdParamsE:
.text._ZN10layer_norm13ln_fwd_kernelINS_13Kernel_traitsI13__nv_bfloat16S2_S2_S2_fjLj768ELj1ELj4ELj1ELj16ENS_18Kernel_traits_baseILj768ES2_S2_S2_S2_fjLj128EEEEELb0ELb0ELb0ELb0EEEvNS_9FwdParamsE:
[----:B------:R-:W-:Y:S01]  /*0000*/  LDC R1, c[0x0][0x37c] ;  /* 0x0000df00ff017b82 */ /* 0x000fe20000000800 */
[----:B------:R-:W0:Y:S07]  /*0010*/  S2R R55, SR_TID.X ;  /* 0x0000000000377919 */ /* 0x000e2e0000002100 */
[----:B------:R-:W1:Y:S01]  /*0020*/  LDC R3, c[0x0][0x388] ;  /* 0x0000e200ff037b82 */ /* 0x000e620000000800 */
[----:B------:R-:W2:Y:S01]  /*0030*/  LDCU.64 UR10, c[0x0][0x438] ;  /* 0x00008700ff0a77ac */ /* 0x000ea20008000a00 */
[----:B------:R-:W-:Y:S01]  /*0040*/  BSSY.RECONVERGENT B0, `(.L_x_0) ;  /* 0x0000043000007945 */ /* 0x000fe20003800200 */
[----:B------:R-:W3:Y:S05]  /*0050*/  LDCU.64 UR6, c[0x0][0x3a0] ;  /* 0x00007400ff0677ac */ /* 0x000eea0008000a00 */
[----:B------:R-:W4:Y:S01]  /*0060*/  S2UR UR4, SR_CTAID.X ;  /* 0x00000000000479c3 */ /* 0x000f220000002500 */
[----:B------:R-:W3:Y:S01]  /*0070*/  LDCU.64 UR8, c[0x0][0x3e0] ;  /* 0x00007c00ff0877ac */ /* 0x000ee20008000a00 */
[----:B--2---:R-:W-:-:S04]  /*0080*/  UISETP.NE.U32.AND UP1, UPT, UR10, URZ, UPT ;  /* 0x000000ff0a00728c */ /* 0x004fc8000bf25070 */
[----:B------:R-:W-:Y:S01]  /*0090*/  UISETP.NE.AND.EX UP1, UPT, UR11, URZ, UPT, UP1 ;  /* 0x000000ff0b00728c */ /* 0x000fe2000bf25310 */
[----:B-1----:R-:W-:Y:S01]  /*00a0*/  SHF.R.S32.HI R0, RZ, 0x1f, R3 ;  /* 0x0000001fff007819 */ /* 0x002fe20000011403 */
[----:B---3--:R-:W-:-:S03]  /*00b0*/  ULOP3.LUT UP0, URZ, UR6, UR8, URZ, 0xfc, !UPT ;  /* 0x0000000806ff7292 */ /* 0x008fc6000f80fcff */
[----:B------:R-:W-:Y:S02]  /*00c0*/  LEA.HI R0, R0, R3, RZ, 0x3 ;  /* 0x0000000300007211 */ /* 0x000fe400078f18ff */
[C---:B0-----:R-:W-:Y:S01]  /*00d0*/  LOP3.LUT R3, R55.reuse, 0x1f, RZ, 0xc, !PT ;  /* 0x0000001f37037812 */ /* 0x041fe200078e0cff */
[----:B----4-:R-:W-:Y:S01]  /*00e0*/  USHF.L.U32 UR4, UR4, 0x2, URZ ;  /* 0x0000000204047899 */ /* 0x010fe200080006ff */
[----:B------:R-:W-:Y:S01]  /*00f0*/  SHF.R.U32.HI R54, RZ, 0x5, R55 ;  /* 0x00000005ff367819 */ /* 0x000fe20000011637 */
[----:B------:R-:W-:Y:S01]  /*0100*/  ULOP3.LUT UP0, URZ, UR7, UR9, URZ, 0xfc, UP0 ;  /* 0x0000000907ff7292 */ /* 0x000fe2000800fcff */
[----:B------:R-:W-:Y:S01]  /*0110*/  LEA.HI.SX32 R56, R0, R3, 0x1d ;  /* 0x0000000300387211 */ /* 0x000fe200078feaff */
[----:B------:R-:W0:Y:S01]  /*0120*/  LDCU.64 UR6, c[0x0][0x358] ;  /* 0x00006b00ff0677ac */ /* 0x000e220008000a00 */
[----:B------:R-:W-:Y:S02]  /*0130*/  LOP3.LUT R55, R55, 0x1f, RZ, 0xc0, !PT ;  /* 0x0000001f37377812 */ /* 0x000fe400078ec0ff */
[----:B------:R-:W-:Y:S01]  /*0140*/  LOP3.LUT R54, R54, UR4, RZ, 0xfc, !PT ;  /* 0x0000000436367c12 */ /* 0x000fe2000f8efcff */
[----:B------:R-:W-:Y:S06]  /*0150*/  BRA.U !UP1, `(.L_x_1) ;  /* 0x0000000109687547 */ /* 0x000fec000b800000 */
[C---:B------:R-:W-:Y:S02]  /*0160*/  ISETP.GE.U32.AND P1, PT, R56.reuse, 0x40, PT ;  /* 0x000000403800780c */ /* 0x040fe40003f26070 */
[----:B------:R-:W-:Y:S02]  /*0170*/  ISETP.GE.U32.AND P0, PT, R56, 0x20, PT ;  /* 0x000000203800780c */ /* 0x000fe40003f06070 */
[----:B------:R-:W-:-:S09]  /*0180*/  MOV R11, R55 ;  /* 0x00000037000b7202 */ /* 0x000fd20000000f00 */
[----:B------:R-:W1:Y:S02]  /*0190*/  @P1 LDC.64 R6, c[0x0][0x3d0] ;  /* 0x0000f400ff061b82 */ /* 0x000e640000000a00 */
[----:B------:R-:W-:-:S06]  /*01a0*/  @P0 LOP3.LUT R11, R55, 0x20, RZ, 0xfc, !PT ;  /* 0x00000020370b0812 */ /* 0x000fcc00078efcff */
[----:B------:R-:W2:Y:S08]  /*01b0*/  @P1 LDC.64 R8, c[0x0][0x438] ;  /* 0x00010e00ff081b82 */ /* 0x000eb00000000a00 */
[----:B------:R-:W3:Y:S01]  /*01c0*/  @P0 LDC.64 R2, c[0x0][0x3d0] ;  /* 0x0000f400ff020b82 */ /* 0x000ee20000000a00 */
[----:B-1----:R-:W-:-:S07]  /*01d0*/  @P1 IMAD.WIDE.U32 R6, R11, 0x10, R6 ;  /* 0x000000100b061825 */ /* 0x002fce00078e0006 */
[----:B------:R-:W1:Y:S01]  /*01e0*/  @P0 LDC.64 R4, c[0x0][0x438] ;  /* 0x00010e00ff040b82 */ /* 0x000e620000000a00 */
[----:B0-----:R0:W5:Y:S01]  /*01f0*/  @P1 LDG.E.128 R32, desc[UR6][R6.64] ;  /* 0x0000000606201981 */ /* 0x001162000c1e1d00 */
[----:B--2---:R-:W-:-:S05]  /*0200*/  @P1 IMAD.WIDE.U32 R8, R11, 0x10, R8 ;  /* 0x000000100b081825 */ /* 0x004fca00078e0008 */
[----:B------:R0:W5:Y:S01]  /*0210*/  @P1 LD.E.128 R28, desc[UR6][R8.64] ;  /* 0x00000006081c1980 */ /* 0x000162000c101d00 */
[----:B---3--:R-:W-:-:S05]  /*0220*/  @P0 IMAD.WIDE.U32 R2, R55, 0x10, R2 ;  /* 0x0000001037020825 */ /* 0x008fca00078e0002 */
[----:B------:R0:W5:Y:S01]  /*0230*/  @P0 LDG.E.128 R40, desc[UR6][R2.64] ;  /* 0x0000000602280981 */ /* 0x000162000c1e1d00 */
[----:B-1----:R-:W-:-:S05]  /*0240*/  @P0 IMAD.WIDE.U32 R4, R55, 0x10, R4 ;  /* 0x0000001037040825 */ /* 0x002fca00078e0004 */
[----:B------:R0:W5:Y:S01]  /*0250*/  @P0 LD.E.128 R36, desc[UR6][R4.64] ;  /* 0x0000000604240980 */ /* 0x000162000c101d00 */
[----:B------:R-:W-:Y:S02]  /*0260*/  ISETP.GE.U32.AND P0, PT, R56, 0x60, PT ;  /* 0x000000603800780c */ /* 0x000fe40003f06070 */
[----:B------:R-:W-:-:S11]  /*0270*/  @P1 IADD3 R11, PT, PT, R11, 0x20, RZ ;  /* 0x000000200b0b1810 */ /* 0x000fd60007ffe0ff */
[----:B0-----:R-:W-:Y:S05]  /*0280*/  @!P0 BRA `(.L_x_2) ;  /* 0x0000000000788947 */ /* 0x001fea0003800000 */
[----:B------:R-:W0:Y:S08]  /*0290*/  LDC.64 R24, c[0x0][0x3d0] ;  /* 0x0000f400ff187b82 */ /* 0x000e300000000a00 */
[----:B------:R-:W1:Y:S01]  /*02a0*/  LDC.64 R20, c[0x0][0x438] ;  /* 0x00010e00ff147b82 */ /* 0x000e620000000a00 */
[----:B0-----:R-:W-:-:S06]  /*02b0*/  IMAD.WIDE.U32 R24, R11, 0x10, R24 ;  /* 0x000000100b187825 */ /* 0x001fcc00078e0018 */
[----:B------:R-:W5:Y:S01]  /*02c0*/  LDG.E.128 R24, desc[UR6][R24.64] ;  /* 0x0000000618187981 */ /* 0x000f62000c1e1d00 */
[----:B-1----:R-:W-:-:S06]  /*02d0*/  IMAD.WIDE.U32 R20, R11, 0x10, R20 ;  /* 0x000000100b147825 */ /* 0x002fcc00078e0014 */
[----:B------:R-:W5:Y:S01]  /*02e0*/  LD.E.128 R20, desc[UR6][R20.64] ;  /* 0x0000000614147980 */ /* 0x000f62000c101d00 */
[----:B------:R-:W-:Y:S05]  /*02f0*/  BRA `(.L_x_2) ;  /* 0x00000000005c7947 */ /* 0x000fea0003800000 */
.L_x_1:
[C---:B------:R-:W-:Y:S02]  /*0300*/  ISETP.GE.U32.AND P1, PT, R56.reuse, 0x40, PT ;  /* 0x000000403800780c */ /* 0x040fe40003f26070 */
[C---:B------:R-:W-:Y:S02]  /*0310*/  ISETP.GE.U32.AND P0, PT, R56.reuse, 0x20, PT ;  /* 0x000000203800780c */ /* 0x040fe40003f06070 */
[----:B------:R-:W-:Y:S02]  /*0320*/  ISETP.GE.U32.AND P2, PT, R56, 0x60, PT ;  /* 0x000000603800780c */ /* 0x000fe40003f46070 */
[----:B------:R-:W-:-:S07]  /*0330*/  MOV R11, R55 ;  /* 0x00000037000b7202 */ /* 0x000fce0000000f00 */
[----:B------:R-:W1:Y:S02]  /*0340*/  @P1 LDC.64 R2, c[0x0][0x3d0] ;  /* 0x0000f400ff021b82 */ /* 0x000e640000000a00 */
[----:B------:R-:W-:-:S06]  /*0350*/  @P0 LOP3.LUT R11, R55, 0x20, RZ, 0xfc, !PT ;  /* 0x00000020370b0812 */ /* 0x000fcc00078efcff */
[----:B------:R-:W2:Y:S08]  /*0360*/  @P0 LDC.64 R4, c[0x0][0x3d0] ;  /* 0x0000f400ff040b82 */ /* 0x000eb00000000a00 */
[----:B------:R-:W3:Y:S01]  /*0370*/  @P2 LDC.64 R8, c[0x0][0x3d0] ;  /* 0x0000f400ff082b82 */ /* 0x000ee20000000a00 */
[C---:B-1----:R-:W-:Y:S01]  /*0380*/  @P1 IMAD.WIDE.U32 R2, R11.reuse, 0x10, R2 ;  /* 0x000000100b021825 */ /* 0x042fe200078e0002 */
[----:B------:R-:W-:-:S04]  /*0390*/  @P1 IADD3 R11, PT, PT, R11, 0x20, RZ ;  /* 0x000000200b0b1810 */ /* 0x000fc80007ffe0ff */
[----:B0-----:R0:W5:Y:S01]  /*03a0*/  @P1 LDG.E.128 R32, desc[UR6][R2.64] ;  /* 0x0000000602201981 */ /* 0x001162000c1e1d00 */
[----:B--2---:R-:W-:-:S05]  /*03b0*/  @P0 IMAD.WIDE.U32 R6, R55, 0x10, R4 ;  /* 0x0000001037060825 */ /* 0x004fca00078e0004 */
[----:B------:R0:W5:Y:S01]  /*03c0*/  @P0 LDG.E.128 R40, desc[UR6][R6.64] ;  /* 0x0000000606280981 */ /* 0x000162000c1e1d00 */
[----:B---3--:R-:W-:-:S05]  /*03d0*/  @P2 IMAD.WIDE.U32 R4, R11, 0x10, R8 ;  /* 0x000000100b042825 */ /* 0x008fca00078e0008 */
[----:B------:R0:W5:Y:S01]  /*03e0*/  @P2 LDG.E.128 R24, desc[UR6][R4.64] ;  /* 0x0000000604182981 */ /* 0x000162000c1e1d00 */
[----:B------:R-:W-:Y:S01]  /*03f0*/  HFMA2 R30, -RZ, RZ, 0, 0 ;  /* 0x00000000ff1e7431 */ /* 0x000fe200000001ff */
[----:B------:R-:W-:Y:S02]  /*0400*/  CS2R R28, SRZ ;  /* 0x00000000001c7805 */ /* 0x000fe4000001ff00 */
[----:B------:R-:W-:Y:S02]  /*0410*/  MOV R38, RZ ;  /* 0x000000ff00267202 */ /* 0x000fe40000000f00 */
[----:B------:R-:W-:Y:S02]  /*0420*/  CS2R R36, SRZ ;  /* 0x0000000000247805 */ /* 0x000fe4000001ff00 */
[----:B------:R-:W-:Y:S02]  /*0430*/  @P2 CS2R R22, SRZ ;  /* 0x0000000000162805 */ /* 0x000fe4000001ff00 */
[----:B------:R-:W-:-:S02]  /*0440*/  @P2 CS2R R20, SRZ ;  /* 0x0000000000142805 */ /* 0x000fc4000001ff00 */
[----:B------:R-:W-:Y:S02]  /*0450*/  @P1 MOV R31, RZ ;  /* 0x000000ff001f1202 */ /* 0x000fe40000000f00 */
[----:B0-----:R-:W-:-:S07]  /*0460*/  @P0 MOV R39, RZ ;  /* 0x000000ff00270202 */ /* 0x001fce0000000f00 */
.L_x_2:
[----:B------:R-:W-:Y:S05]  /*0470*/  BSYNC.RECONVERGENT B0 ;  /* 0x0000000000007941 */ /* 0x000fea0003800200 */
.L_x_0:
[----:B------:R-:W0:Y:S02]  /*0480*/  LDCU UR4, c[0x0][0x384] ;  /* 0x00007080ff0477ac */ /* 0x000e240008000800 */
[----:B0-----:R-:W-:-:S13]  /*0490*/  ISETP.GE.AND P0, PT, R54, UR4, PT ;  /* 0x0000000436007c0c */ /* 0x001fda000bf06270 */
[----:B------:R-:W-:Y:S05]  /*04a0*/  @P0 EXIT ;  /* 0x000000000000094d */ /* 0x000fea0003800000 */
[----:B------:R-:W-:Y:S01]  /*04b0*/  UISETP.NE.U32.AND UP1, UPT, UR8, URZ, UPT ;  /* 0x000000ff0800728c */ /* 0x000fe2000bf25070 */
[----:B-----5:R-:W-:Y:S01]  /*04c0*/  PRMT R53, R26, 0x7632, R53 ;  /* 0x000076321a357816 */ /* 0x020fe20000000035 */
[----:B------:R-:W0:Y:S01]  /*04d0*/  LDCU UR10, c[0x0][0x388] ;  /* 0x00007100ff0a77ac */ /* 0x000e220008000800 */
[----:B------:R-:W-:Y:S02]  /*04e0*/  PRMT R52, R21, 0x7632, R52 ;  /* 0x0000763215347816 */ /* 0x000fe40000000034 */
[----:B------:R-:W-:Y:S01]  /*04f0*/  PRMT R51, R25, 0x7632, R51 ;  /* 0x0000763219337816 */ /* 0x000fe20000000033 */
[----:B------:R-:W-:Y:S01]  /*0500*/  UISETP.NE.AND.EX UP1, UPT, UR9, URZ, UPT, UP1 ;  /* 0x000000ff0900728c */ /* 0x000fe2000bf25310 */
[----:B------:R-:W-:Y:S01]  /*0510*/  PRMT R50, R20, 0x7632, R50 ;  /* 0x0000763214327816 */ /* 0x000fe20000000032 */
[----:B------:R-:W1:Y:S01]  /*0520*/  LDCU.U8 UR8, c[0x0][0x410] ;  /* 0x00008200ff0877ac */ /* 0x000e620008000000 */
[----:B------:R-:W-:Y:S02]  /*0530*/  PRMT R49, R24, 0x7632, R49 ;  /* 0x0000763218317816 */ /* 0x000fe40000000031 */
[----:B------:R-:W-:Y:S01]  /*0540*/  PRMT R48, R31, 0x7632, R48 ;  /* 0x000076321f307816 */ /* 0x000fe20000000030 */
[----:B------:R-:W2:Y:S01]  /*0550*/  LDCU UR9, c[0x0][0x448] ;  /* 0x00008900ff0977ac */ /* 0x000ea20008000800 */
[----:B------:R-:W-:-:S02]  /*0560*/  PRMT R15, R35, 0x7632, R15 ;  /* 0x00007632230f7816 */ /* 0x000fc4000000000f */
[----:B------:R-:W-:Y:S01]  /*0570*/  PRMT R14, R30, 0x7632, R14 ;  /* 0x000076321e0e7816 */ /* 0x000fe2000000000e */
[----:B------:R-:W3:Y:S01]  /*0580*/  LDCU.64 UR12, c[0x0][0x3a0] ;  /* 0x00007400ff0c77ac */ /* 0x000ee20008000a00 */
[----:B------:R-:W-:Y:S02]  /*0590*/  PRMT R13, R34, 0x7632, R13 ;  /* 0x00007632220d7816 */ /* 0x000fe4000000000d */
[----:B------:R-:W-:Y:S01]  /*05a0*/  PRMT R12, R29, 0x7632, R12 ;  /* 0x000076321d0c7816 */ /* 0x000fe2000000000c */
[----:B------:R-:W4:Y:S01]  /*05b0*/  LDCU.64 UR14, c[0x0][0x3e0] ;  /* 0x00007c00ff0e77ac */ /* 0x000f220008000a00 */
[----:B------:R-:W-:Y:S02]  /*05c0*/  PRMT R11, R33, 0x7632, R11 ;  /* 0x00007632210b7816 */ /* 0x000fe4000000000b */
[----:B------:R-:W-:Y:S02]  /*05d0*/  PRMT R10, R28, 0x7632, R10 ;  /* 0x000076321c0a7816 */ /* 0x000fe4000000000a */
[----:B------:R-:W-:-:S02]  /*05e0*/  PRMT R9, R32, 0x7632, R9 ;  /* 0x0000763220097816 */ /* 0x000fc40000000009 */
[----:B------:R-:W-:Y:S02]  /*05f0*/  PRMT R8, R39, 0x7632, R8 ;  /* 0x0000763227087816 */ /* 0x000fe40000000008 */
[----:B------:R-:W-:Y:S02]  /*0600*/  PRMT R7, R43, 0x7632, R7 ;  /* 0x000076322b077816 */ /* 0x000fe40000000007 */
[----:B------:R-:W-:Y:S02]  /*0610*/  PLOP3.LUT P1, PT, PT, PT, UP1, 0x80, 0x8 ;  /* 0x000000000008781c */ /* 0x000fe40003f2f018 */
[----:B------:R-:W-:Y:S02]  /*0620*/  PRMT R6, R38, 0x7632, R6 ;  /* 0x0000763226067816 */ /* 0x000fe40000000006 */
[----:B------:R-:W-:Y:S02]  /*0630*/  PRMT R5, R42, 0x7632, R5 ;  /* 0x000076322a057816 */ /* 0x000fe40000000005 */
[----:B------:R-:W-:-:S02]  /*0640*/  PRMT R4, R37, 0x7632, R4 ;  /* 0x0000763225047816 */ /* 0x000fc40000000004 */
[----:B------:R-:W-:Y:S02]  /*0650*/  PRMT R3, R41, 0x7632, R3 ;  /* 0x0000763229037816 */ /* 0x000fe40000000003 */
[----:B------:R-:W-:Y:S02]  /*0660*/  PRMT R2, R36, 0x7632, R2 ;  /* 0x0000763224027816 */ /* 0x000fe40000000002 */
[----:B01234-:R-:W-:-:S07]  /*0670*/  PRMT R0, R40, 0x7632, R0 ;  /* 0x0000763228007816 */ /* 0x01ffce0000000000 */
.L_x_25:
[----:B------:R-:W0:Y:S02]  /*0680*/  @P1 LDC.64 R44, c[0x0][0x3e0] ;  /* 0x0000f800ff2c1b82 */ /* 0x000e240000000a00 */
[----:B0-----:R-:W-:-:S06]  /*0690*/  @P1 IMAD.WIDE R44, R54, 0x2, R44 ;  /* 0x00000002362c1825 */ /* 0x001fcc00078e022c */
[----:B------:R-:W2:Y:S01]  /*06a0*/  @P1 LDG.E.U16 R44, desc[UR6][R44.64] ;  /* 0x000000062c2c1981 */ /* 0x000ea2000c1e1500 */
[----:B------:R-:W-:Y:S01]  /*06b0*/  IMAD R46, R54, UR10, RZ ;  /* 0x0000000a362e7c24 */ /* 0x000fe2000f8e02ff */
[----:B------:R-:W-:Y:S01]  /*06c0*/  ISETP.GE.U32.AND P0, PT, R56, 0x20, PT ;  /* 0x000000203800780c */ /* 0x000fe20003f06070 */
[----:B------:R-:W-:Y:S01]  /*06d0*/  HFMA2 R82, -RZ, RZ, 1.875, 0 ;  /* 0x3f800000ff527431 */ /* 0x000fe200000001ff */
[----:B------:R-:W-:Y:S02]  /*06e0*/  BSSY.RECONVERGENT B0, `(.L_x_3) ;  /* 0x000006d000007945 */ /* 0x000fe40003800200 */
[----:B------:R-:W-:-:S04]  /*06f0*/  SHF.R.S32.HI R47, RZ, 0x1f, R46 ;  /* 0x0000001fff2f7819 */ /* 0x000fc8000001142e */
[----:B------:R-:W-:-:S04]  /*0700*/  LEA.HI R46, R47, R46, RZ, 0x3 ;  /* 0x0000002e2f2e7211 */ /* 0x000fc800078f18ff */
[----:B------:R-:W-:-:S04]  /*0710*/  LEA.HI.SX32 R57, R46, R55, 0x1d ;  /* 0x000000372e397211 */ /* 0x000fc800078feaff */
[----:B------:R-:W-:Y:S01]  /*0720*/  MOV R83, R57 ;  /* 0x0000003900537202 */ /* 0x000fe20000000f00 */
[----:B--2---:R-:W-:Y:S01]  /*0730*/  @P1 IMAD.U32 R82, R44, 0x10000, RZ ;  /* 0x000100002c521824 */ /* 0x004fe200078e00ff */
[----:B------:R-:W-:Y:S06]  /*0740*/  @!P0 BRA `(.L_x_4) ;  /* 0x0000000400988947 */ /* 0x000fec0003800000 */
[----:B------:R-:W0:Y:S02]  /*0750*/  LDC.64 R44, c[0x0][0x390] ;  /* 0x0000e400ff2c7b82 */ /* 0x000e240000000a00 */
[----:B0-----:R-:W-:-:S06]  /*0760*/  IMAD.WIDE.U32 R44, R57, 0x10, R44 ;  /* 0x00000010392c7825 */ /* 0x001fcc00078e002c */
[----:B------:R-:W5:Y:S01]  /*0770*/  LDG.E.128 R44, desc[UR6][R44.64] ;  /* 0x000000062c2c7981 */ /* 0x000f62000c1e1d00 */
[----:B------:R-:W-:-:S04]  /*0780*/  UISETP.NE.U32.AND UP1, UPT, UR12, URZ, UPT ;  /* 0x000000ff0c00728c */ /* 0x000fc8000bf25070 */
[----:B------:R-:W-:-:S09]  /*0790*/  UISETP.NE.AND.EX UP1, UPT, UR13, URZ, UPT, UP1 ;  /* 0x000000ff0d00728c */ /* 0x000fd2000bf25310 */
[----:B------:R-:W-:Y:S05]  /*07a0*/  BRA.U !UP1, `(.L_x_5) ;  /* 0x0000000109a07547 */ /* 0x000fea000b800000 */
[----:B------:R-:W0:Y:S02]  /*07b0*/  LDC.64 R16, c[0x0][0x3a0] ;  /* 0x0000e800ff107b82 */ /* 0x000e240000000a00 */
[----:B0-----:R-:W-:-:S06]  /*07c0*/  IMAD.WIDE.U32 R16, R57, 0x10, R16 ;  /* 0x0000001039107825 */ /* 0x001fcc00078e0010 */
[----:B------:R-:W2:Y:S01]  /*07d0*/  LDG.E.128 R16, desc[UR6][R16.64] ;  /* 0x0000000610107981 */ /* 0x000ea2000c1e1d00 */
[C---:B-----5:R-:W-:Y:S02]  /*07e0*/  SHF.L.U32 R61, R44.reuse, 0x10, RZ ;  /* 0x000000102c3d7819 */ /* 0x060fe400000006ff */
[----:B------:R-:W-:Y:S02]  /*07f0*/  PRMT R59, R44, 0x7632, R59 ;  /* 0x000076322c3b7816 */ /* 0x000fe4000000003b */
[C---:B------:R-:W-:Y:S02]  /*0800*/  SHF.L.U32 R63, R46.reuse, 0x10, RZ ;  /* 0x000000102e3f7819 */ /* 0x040fe400000006ff */
[----:B------:R-:W-:Y:S01]  /*0810*/  PRMT R62, R46, 0x7632, R62 ;  /* 0x000076322e3e7816 */ /* 0x000fe2000000003e */
[----:B------:R-:W-:Y:S01]  /*0820*/  IMAD.U32 R59, R59, 0x10000, RZ ;  /* 0x000100003b3b7824 */ /* 0x000fe200078e00ff */
[----:B------:R-:W-:Y:S02]  /*0830*/  PRMT R60, R45, 0x7632, R60 ;  /* 0x000076322d3c7816 */ /* 0x000fe4000000003c */
[----:B------:R-:W-:-:S02]  /*0840*/  PRMT R84, R47, 0x7632, R84 ;  /* 0x000076322f547816 */ /* 0x000fc40000000054 */
[----:B------:R-:W-:Y:S02]  /*0850*/  SHF.L.U32 R45, R45, 0x10, RZ ;  /* 0x000000102d2d7819 */ /* 0x000fe400000006ff */
[----:B------:R-:W-:Y:S02]  /*0860*/  SHF.L.U32 R47, R47, 0x10, RZ ;  /* 0x000000102f2f7819 */ /* 0x000fe400000006ff */
[----:B--2---:R-:W-:Y:S02]  /*0870*/  SHF.L.U32 R66, R16, 0x10, RZ ;  /* 0x0000001010427819 */ /* 0x004fe400000006ff */
[C---:B------:R-:W-:Y:S02]  /*0880*/  PRMT R83, R18.reuse, 0x7632, R83 ;  /* 0x0000763212537816 */ /* 0x040fe40000000053 */
[----:B------:R-:W-:Y:S01]  /*0890*/  SHF.L.U32 R18, R18, 0x10, RZ ;  /* 0x0000001012127819 */ /* 0x000fe200000006ff */
[----:B------:R-:W-:Y:S01]  /*08a0*/  FFMA.FTZ R66, R61, R82, R66 ;  /* 0x000000523d427223 */ /* 0x000fe20000010042 */
[----:B------:R-:W-:-:S02]  /*08b0*/  PRMT R44, R16, 0x7632, R44 ;  /* 0x00007632102c7816 */ /* 0x000fc4000000002c */
[----:B------:R-:W-:Y:S01]  /*08c0*/  PRMT R16, R17, 0x7632, R16 ;  /* 0x0000763211107816 */ /* 0x000fe20000000010 */
[-C--:B------:R-:W-:Y:S01]  /*08d0*/  FFMA.FTZ R64, R63, R82.reuse, R18 ;  /* 0x000000523f407223 */ /* 0x080fe20000010012 */
[----:B------:R-:W-:Y:S02]  /*08e0*/  PRMT R85, R19, 0x7632, R85 ;  /* 0x0000763213557816 */ /* 0x000fe40000000055 */
[----:B------:R-:W-:Y:S02]  /*08f0*/  SHF.L.U32 R46, R17, 0x10, RZ ;  /* 0x00000010112e7819 */ /* 0x000fe400000006ff */
[----:B------:R-:W-:Y:S02]  /*0900*/  SHF.L.U32 R86, R19, 0x10, RZ ;  /* 0x0000001013567819 */ /* 0x000fe400000006ff */
[----:B------:R-:W-:Y:S01]  /*0910*/  SHF.L.U32 R61, R62, 0x10, RZ ;  /* 0x000000103e3d7819 */ /* 0x000fe200000006ff */
[-C--:B------:R-:W-:Y:S01]  /*0920*/  FFMA.FTZ R65, R45, R82.reuse, R46 ;  /* 0x000000522d417223 */ /* 0x080fe2000001002e */
[----:B------:R-:W-:Y:S01]  /*0930*/  SHF.L.U32 R17, R60, 0x10, RZ ;  /* 0x000000103c117819 */ /* 0x000fe200000006ff */
[----:B------:R-:W-:Y:S01]  /*0940*/  FFMA.FTZ R63, R47, R82, R86 ;  /* 0x000000522f3f7223 */ /* 0x000fe20000010056 */
[----:B------:R-:W-:-:S02]  /*0950*/  SHF.L.U32 R19, R84, 0x10, RZ ;  /* 0x0000001054137819 */ /* 0x000fc400000006ff */
[----:B------:R-:W-:Y:S02]  /*0960*/  SHF.L.U32 R62, R85, 0x10, RZ ;  /* 0x00000010553e7819 */ /* 0x000fe400000006ff */
[----:B------:R-:W-:Y:S02]  /*0970*/  SHF.L.U32 R18, R83, 0x10, RZ ;  /* 0x0000001053127819 */ /* 0x000fe400000006ff */
[----:B------:R-:W-:Y:S01]  /*0980*/  SHF.L.U32 R16, R16, 0x10, RZ ;  /* 0x0000001010107819 */ /* 0x000fe200000006ff */
[-C--:B------:R-:W-:Y:S01]  /*0990*/  FFMA.FTZ R62, R19, R82.reuse, R62 ;  /* 0x00000052133e7223 */ /* 0x080fe2000001003e */
[----:B------:R-:W-:Y:S01]  /*09a0*/  SHF.L.U32 R44, R44, 0x10, RZ ;  /* 0x000000102c2c7819 */ /* 0x000fe200000006ff */
[-C--:B------:R-:W-:Y:S02]  /*09b0*/  FFMA.FTZ R61, R61, R82.reuse, R18 ;  /* 0x000000523d3d7223 */ /* 0x080fe40000010012 */
[-C--:B------:R-:W-:Y:S01]  /*09c0*/  FFMA.FTZ R60, R17, R82.reuse, R16 ;  /* 0x00000052113c7223 */ /* 0x080fe20000010010 */
[----:B------:R-:W-:Y:S01]  /*09d0*/  F2FP.BF16.F32.PACK_AB R19, R62, R63 ;  /* 0x0000003f3e13723e */ /* 0x000fe200000010ff */
[----:B------:R-:W-:Y:S01]  /*09e0*/  FFMA.FTZ R59, R59, R82, R44 ;  /* 0x000000523b3b7223 */ /* 0x000fe2000001002c */
[----:B------:R-:W-:-:S02]  /*09f0*/  F2FP.BF16.F32.PACK_AB R18, R61, R64 ;  /* 0x000000403d12723e */ /* 0x000fc400000010ff */
[----:B------:R-:W-:Y:S02]  /*0a00*/  F2FP.BF16.F32.PACK_AB R17, R60, R65 ;  /* 0x000000413c11723e */ /* 0x000fe400000010ff */
[----:B------:R-:W-:Y:S01]  /*0a10*/  F2FP.BF16.F32.PACK_AB R16, R59, R66 ;  /* 0x000000423b10723e */ /* 0x000fe200000010ff */
[----:B------:R-:W-:Y:S06]  /*0a20*/  BRA `(.L_x_6) ;  /* 0x0000000000c47947 */ /* 0x000fec0003800000 */
.L_x_5:
[----:B------:R-:W-:-:S04]  /*0a30*/  UISETP.NE.U32.AND UP1, UPT, UR14, URZ, UPT ;  /* 0x000000ff0e00728c */ /* 0x000fc8000bf25070 */
[----:B------:R-:W-:-:S06]  /*0a40*/  UISETP.NE.AND.EX UP1, UPT, UR15, URZ, UPT, UP1 ;  /* 0x000000ff0f00728c */ /* 0x000fcc000bf25310 */
[----:B------:R-:W-:-:S13]  /*0a50*/  PLOP3.LUT P1, PT, PT, PT, UP1, 0x80, 0x8 ;  /* 0x000000000008781c */ /* 0x000fda0003f2f018 */
[----:B------:R-:W-:Y:S05]  /*0a60*/  @!P1 BRA `(.L_x_7) ;  /* 0x0000000000649947 */ /* 0x000fea0003800000 */
[C---:B-----5:R-:W-:Y:S01]  /*0a70*/  PRMT R18, R45.reuse, 0x7632, R18 ;  /* 0x000076322d127816 */ /* 0x060fe20000000012 */
[----:B------:R-:W-:Y:S01]  /*0a80*/  IMAD.U32 R61, R46, 0x10000, RZ ;  /* 0x000100002e3d7824 */ /* 0x000fe200078e00ff */
[C---:B------:R-:W-:Y:S02]  /*0a90*/  SHF.L.U32 R17, R44.reuse, 0x10, RZ ;  /* 0x000000102c117819 */ /* 0x040fe400000006ff */
[----:B------:R-:W-:Y:S01]  /*0aa0*/  SHF.L.U32 R45, R45, 0x10, RZ ;  /* 0x000000102d2d7819 */ /* 0x000fe200000006ff */
[-C--:B------:R-:W-:Y:S01]  /*0ab0*/  FMUL.FTZ R64, R61, R82.reuse ;  /* 0x000000523d407220 */ /* 0x080fe20000410000 */
[----:B------:R-:W-:Y:S01]  /*0ac0*/  PRMT R16, R44, 0x7632, R16 ;  /* 0x000076322c107816 */ /* 0x000fe20000000010 */
[-C--:B------:R-:W-:Y:S01]  /*0ad0*/  FMUL.FTZ R66, R17, R82.reuse ;  /* 0x0000005211427220 */ /* 0x080fe20000410000 */
[----:B------:R-:W-:Y:S01]  /*0ae0*/  PRMT R19, R46, 0x7632, R19 ;  /* 0x000076322e137816 */ /* 0x000fe20000000013 */
[----:B------:R-:W-:Y:S01]  /*0af0*/  FMUL.FTZ R65, R45, R82 ;  /* 0x000000522d417220 */ /* 0x000fe20000410000 */
[----:B------:R-:W-:-:S02]  /*0b00*/  PRMT R44, R47, 0x7632, R44 ;  /* 0x000076322f2c7816 */ /* 0x000fc4000000002c */
[----:B------:R-:W-:Y:S02]  /*0b10*/  SHF.L.U32 R47, R47, 0x10, RZ ;  /* 0x000000102f2f7819 */ /* 0x000fe400000006ff */
[----:B------:R-:W-:Y:S02]  /*0b20*/  SHF.L.U32 R59, R16, 0x10, RZ ;  /* 0x00000010103b7819 */ /* 0x000fe400000006ff */
[----:B------:R-:W-:Y:S01]  /*0b30*/  SHF.L.U32 R45, R44, 0x10, RZ ;  /* 0x000000102c2d7819 */ /* 0x000fe200000006ff */
[-C--:B------:R-:W-:Y:S01]  /*0b40*/  FMUL.FTZ R63, R47, R82.reuse ;  /* 0x000000522f3f7220 */ /* 0x080fe20000410000 */
[----:B------:R-:W-:Y:S01]  /*0b50*/  SHF.L.U32 R19, R19, 0x10, RZ ;  /* 0x0000001013137819 */ /* 0x000fe200000006ff */
[-C--:B------:R-:W-:Y:S01]  /*0b60*/  FMUL.FTZ R59, R59, R82.reuse ;  /* 0x000000523b3b7220 */ /* 0x080fe20000410000 */
[----:B------:R-:W-:Y:S01]  /*0b70*/  SHF.L.U32 R17, R18, 0x10, RZ ;  /* 0x0000001012117819 */ /* 0x000fe200000006ff */
[-C--:B------:R-:W-:Y:S02]  /*0b80*/  FMUL.FTZ R62, R45, R82.reuse ;  /* 0x000000522d3e7220 */ /* 0x080fe40000410000 */
[----:B------:R-:W-:Y:S01]  /*0b90*/  FMUL.FTZ R61, R19, R82 ;  /* 0x00000052133d7220 */ /* 0x000fe20000410000 */
[----:B------:R-:W-:Y:S01]  /*0ba0*/  F2FP.BF16.F32.PACK_AB R16, R59, R66 ;  /* 0x000000423b10723e */ /* 0x000fe200000010ff */
[----:B------:R-:W-:Y:S01]  /*0bb0*/  FMUL.FTZ R60, R17, R82 ;  /* 0x00000052113c7220 */ /* 0x000fe20000410000 */
[----:B------:R-:W-:-:S02]  /*0bc0*/  F2FP.BF16.F32.PACK_AB R19, R62, R63 ;  /* 0x0000003f3e13723e */ /* 0x000fc400000010ff */
[----:B------:R-:W-:Y:S02]  /*0bd0*/  F2FP.BF16.F32.PACK_AB R18, R61, R64 ;  /* 0x000000403d12723e */ /* 0x000fe400000010ff */
[----:B------:R-:W-:Y:S01]  /*0be0*/  F2FP.BF16.F32.PACK_AB R17, R60, R65 ;  /* 0x000000413c11723e */ /* 0x000fe200000010ff */
[----:B------:R-:W-:Y:S06]  /*0bf0*/  BRA `(.L_x_6) ;  /* 0x0000000000507947 */ /* 0x000fec0003800000 */
.L_x_7:
[C---:B-----5:R-:W-:Y:S02]  /*0c00*/  PRMT R59, R44.reuse, 0x7632, R59 ;  /* 0x000076322c3b7816 */ /* 0x060fe4000000003b */
[----:B------:R-:W-:Y:S02]  /*0c10*/  SHF.L.U32 R61, R44, 0x10, RZ ;  /* 0x000000102c3d7819 */ /* 0x000fe400000006ff */
[----:B------:R-:W-:Y:S01]  /*0c20*/  PRMT R44, R45, 0x7632, R44 ;  /* 0x000076322d2c7816 */ /* 0x000fe2000000002c */
[----:B------:R-:W-:Y:S01]  /*0c30*/  IMAD.U32 R59, R59, 0x10000, RZ ;  /* 0x000100003b3b7824 */ /* 0x000fe200078e00ff */
[----:B------:R-:W-:Y:S01]  /*0c40*/  SHF.L.U32 R45, R45, 0x10, RZ ;  /* 0x000000102d2d7819 */ /* 0x000fe200000006ff */
[-C--:B------:R-:W-:Y:S01]  /*0c50*/  FMUL.FTZ R66, R61, R82.reuse ;  /* 0x000000523d427220 */ /* 0x080fe20000410000 */
[C---:B------:R-:W-:Y:S01]  /*0c60*/  PRMT R60, R46.reuse, 0x7632, R60 ;  /* 0x000076322e3c7816 */ /* 0x040fe2000000003c */
[-C--:B------:R-:W-:Y:S01]  /*0c70*/  FMUL.FTZ R59, R59, R82.reuse ;  /* 0x000000523b3b7220 */ /* 0x080fe20000410000 */
[----:B------:R-:W-:Y:S01]  /*0c80*/  SHF.L.U32 R63, R46, 0x10, RZ ;  /* 0x000000102e3f7819 */ /* 0x000fe200000006ff */
[----:B------:R-:W-:Y:S01]  /*0c90*/  FMUL.FTZ R65, R45, R82 ;  /* 0x000000522d417220 */ /* 0x000fe20000410000 */
[----:B------:R-:W-:-:S02]  /*0ca0*/  PRMT R46, R47, 0x7632, R46 ;  /* 0x000076322f2e7816 */ /* 0x000fc4000000002e */
[----:B------:R-:W-:Y:S01]  /*0cb0*/  SHF.L.U32 R47, R47, 0x10, RZ ;  /* 0x000000102f2f7819 */ /* 0x000fe200000006ff */
[-C--:B------:R-:W-:Y:S01]  /*0cc0*/  FMUL.FTZ R64, R63, R82.reuse ;  /* 0x000000523f407220 */ /* 0x080fe20000410000 */
[----:B------:R-:W-:Y:S02]  /*0cd0*/  SHF.L.U32 R45, R44, 0x10, RZ ;  /* 0x000000102c2d7819 */ /* 0x000fe400000006ff */
[----:B------:R-:W-:Y:S01]  /*0ce0*/  SHF.L.U32 R61, R60, 0x10, RZ ;  /* 0x000000103c3d7819 */ /* 0x000fe200000006ff */
[-C--:B------:R-:W-:Y:S01]  /*0cf0*/  FMUL.FTZ R63, R47, R82.reuse ;  /* 0x000000522f3f7220 */ /* 0x080fe20000410000 */
[----:B------:R-:W-:Y:S01]  /*0d00*/  SHF.L.U32 R83, R46, 0x10, RZ ;  /* 0x000000102e537819 */ /* 0x000fe200000006ff */
[-C--:B------:R-:W-:Y:S02]  /*0d10*/  FMUL.FTZ R60, R45, R82.reuse ;  /* 0x000000522d3c7220 */ /* 0x080fe40000410000 */
[-C--:B------:R-:W-:Y:S02]  /*0d20*/  FMUL.FTZ R61, R61, R82.reuse ;  /* 0x000000523d3d7220 */ /* 0x080fe40000410000 */
[----:B------:R-:W-:-:S07]  /*0d30*/  FMUL.FTZ R62, R83, R82 ;  /* 0x00000052533e7220 */ /* 0x000fce0000410000 */
.L_x_6:
[----:B------:R-:W0:Y:S01]  /*0d40*/  @UP0 LDCU.64 UR4, c[0x0][0x3a8] ;  /* 0x00007500ff0407ac */ /* 0x000e220008000a00 */
[----:B------:R-:W-:Y:S01]  /*0d50*/  PLOP3.LUT P2, PT, PT, PT, UP0, 0x80, 0x8 ;  /* 0x000000000008781c */ /* 0x000fe20003f4f008 */
[----:B------:R-:W-:Y:S01]  /*0d60*/  HFMA2 R44, -RZ, RZ, 0, 9.5367431640625e-07 ;  /* 0x00000010ff2c7431 */ /* 0x000fe200000001ff */
[----:B------:R-:W-:Y:S02]  /*0d70*/  PLOP3.LUT P3, PT, PT, PT, UP0, 0x80, 0x8 ;  /* 0x000000000008781c */ /* 0x000fe40003f6f008 */
[----:B------:R-:W-:-:S09]  /*0d80*/  IADD3 R83, PT, PT, R57, 0x20, RZ ;  /* 0x0000002039537810 */ /* 0x000fd20007ffe0ff */
[----:B0-----:R-:W-:-:S05]  /*0d90*/  @P2 IMAD.WIDE.U32 R44, R57, R44, UR4 ;  /* 0x00000004392c2e25 */ /* 0x001fca000f8e002c */
[----:B------:R0:W-:Y:S02]  /*0da0*/  @P3 STG.E.128 desc[UR6][R44.64], R16 ;  /* 0x000000102c003986 */ /* 0x0001e4000c101d06 */
.L_x_4:
[----:B------:R-:W-:Y:S05]  /*0db0*/  BSYNC.RECONVERGENT B0 ;  /* 0x0000000000007941 */ /* 0x000fea0003800200 */
.L_x_3:
[----:B------:R-:W-:Y:S01]  /*0dc0*/  ISETP.GE.U32.AND P2, PT, R56, 0x40, PT ;  /* 0x000000403800780c */ /* 0x000fe20003f46070 */
[----:B------:R-:W-:Y:S03]  /*0dd0*/  BSSY.RECONVERGENT B0, `(.L_x_8) ;  /* 0x0000068000007945 */ /* 0x000fe60003800200 */
[----:B0-----:R-:W-:-:S09]  /*0de0*/  P2R R44, PR, RZ, 0x4 ;  /* 0x00000004ff2c7803 */ /* 0x001fd20000000000 */
[----:B------:R-:W-:Y:S05]  /*0df0*/  @!P2 BRA `(.L_x_9) ;  /* 0x000000040094a947 */ /* 0x000fea0003800000 */
        /* <DEDUP_REMOVED lines=9> */
[C---:B-----5:R-:W-:Y:S02]  /*0e90*/  PRMT R67, R44.reuse, 0x7632, R67 ;  /* 0x000076322c437816 */ /* 0x060fe40000000043 */
[----:B------:R-:W-:Y:S02]  /*0ea0*/  SHF.L.U32 R71, R44, 0x10, RZ ;  /* 0x000000102c477819 */ /* 0x000fe400000006ff */
[C---:B------:R-:W-:Y:S02]  /*0eb0*/  PRMT R69, R45.reuse, 0x7632, R69 ;  /* 0x000076322d457816 */ /* 0x040fe40000000045 */
[----:B------:R-:W-:Y:S02]  /*0ec0*/  SHF.L.U32 R73, R45, 0x10, RZ ;  /* 0x000000102d497819 */ /* 0x000fe400000006ff */
[C---:B------:R-:W-:Y:S02]  /*0ed0*/  SHF.L.U32 R85, R46.reuse, 0x10, RZ ;  /* 0x000000102e557819 */ /* 0x040fe400000006ff */
[----:B------:R-:W-:-:S02]  /*0ee0*/  PRMT R45, R46, 0x7632, R45 ;  /* 0x000076322e2d7816 */ /* 0x000fc4000000002d */
[C---:B------:R-:W-:Y:S02]  /*0ef0*/  PRMT R46, R47.reuse, 0x7632, R46 ;  /* 0x000076322f2e7816 */ /* 0x040fe4000000002e */
[----:B------:R-:W-:Y:S02]  /*0f00*/  SHF.L.U32 R47, R47, 0x10, RZ ;  /* 0x000000102f2f7819 */ /* 0x000fe400000006ff */
[----:B------:R-:W-:Y:S02]  /*0f10*/  SHF.L.U32 R67, R67, 0x10, RZ ;  /* 0x0000001043437819 */ /* 0x000fe400000006ff */
[----:B------:R-:W-:Y:S02]  /*0f20*/  SHF.L.U32 R69, R69, 0x10, RZ ;  /* 0x0000001045457819 */ /* 0x000fe400000006ff */
[----:B------:R-:W-:Y:S02]  /*0f30*/  SHF.L.U32 R45, R45, 0x10, RZ ;  /* 0x000000102d2d7819 */ /* 0x000fe400000006ff */
[C---:B--2---:R-:W-:Y:S01]  /*0f40*/  PRMT R44, R16.reuse, 0x7632, R44 ;  /* 0x00007632102c7816 */ /* 0x044fe2000000002c */
[----:B------:R-:W-:Y:S01]  /*0f50*/  IMAD.U32 R58, R16, 0x10000, RZ ;  /* 0x00010000103a7824 */ /* 0x000fe200078e00ff */
[----:B------:R-:W-:-:S02]  /*0f60*/  PRMT R16, R17, 0x7632, R16 ;  /* 0x0000763211107816 */ /* 0x000fc40000000010 */
[----:B------:R-:W-:Y:S01]  /*0f70*/  SHF.L.U32 R68, R17, 0x10, RZ ;  /* 0x0000001011447819 */ /* 0x000fe200000006ff */
[-C--:B------:R-:W-:Y:S01]  /*0f80*/  FFMA.FTZ R58, R71, R82.reuse, R58 ;  /* 0x00000052473a7223 */ /* 0x080fe2000001003a */
[----:B------:R-:W-:Y:S01]  /*0f90*/  PRMT R17, R18, 0x7632, R17 ;  /* 0x0000763212117816 */ /* 0x000fe20000000011 */
[----:B------:R-:W-:Y:S01]  /*0fa0*/  IMAD.U32 R16, R16, 0x10000, RZ ;  /* 0x0001000010107824 */ /* 0x000fe200078e00ff */
[----:B------:R-:W-:Y:S01]  /*0fb0*/  SHF.L.U32 R18, R18, 0x10, RZ ;  /* 0x0000001012127819 */ /* 0x000fe200000006ff */
[-C--:B------:R-:W-:Y:S01]  /*0fc0*/  FFMA.FTZ R68, R73, R82.reuse, R68 ;  /* 0x0000005249447223 */ /* 0x080fe20000010044 */
[----:B------:R-:W-:Y:S01]  /*0fd0*/  PRMT R84, R19, 0x7632, R84 ;  /* 0x0000763213547816 */ /* 0x000fe20000000054 */
[-C--:B------:R-:W-:Y:S01]  /*0fe0*/  FFMA.FTZ R69, R69, R82.reuse, R16 ;  /* 0x0000005245457223 */ /* 0x080fe20000010010 */
[----:B------:R-:W-:Y:S01]  /*0ff0*/  SHF.L.U32 R72, R19, 0x10, RZ ;  /* 0x0000001013487819 */ /* 0x000fe200000006ff */
[----:B------:R-:W-:Y:S01]  /*1000*/  FFMA.FTZ R70, R85, R82, R18 ;  /* 0x0000005255467223 */ /* 0x000fe20000010012 */
[----:B------:R-:W-:-:S02]  /*1010*/  SHF.L.U32 R73, R46, 0x10, RZ ;  /* 0x000000102e497819 */ /* 0x000fc400000006ff */
[----:B------:R-:W-:Y:S01]  /*1020*/  SHF.L.U32 R84, R84, 0x10, RZ ;  /* 0x0000001054547819 */ /* 0x000fe200000006ff */
[-C--:B------:R-:W-:Y:S01]  /*1030*/  FFMA.FTZ R72, R47, R82.reuse, R72 ;  /* 0x000000522f487223 */ /* 0x080fe20000010048 */
[----:B------:R-:W-:Y:S02]  /*1040*/  SHF.L.U32 R18, R17, 0x10, RZ ;  /* 0x0000001011127819 */ /* 0x000fe400000006ff */
[----:B------:R-:W-:Y:S01]  /*1050*/  SHF.L.U32 R44, R44, 0x10, RZ ;  /* 0x000000102c2c7819 */ /* 0x000fe200000006ff */
[----:B------:R-:W-:Y:S01]  /*1060*/  FFMA.FTZ R73, R73, R82, R84 ;  /* 0x0000005249497223 */ /* 0x000fe20000010054 */
[----:B------:R-:W-:Y:S01]  /*1070*/  F2FP.BF16.F32.PACK_AB R17, R69, R68 ;  /* 0x000000444511723e */ /* 0x000fe200000010ff */
[-C--:B------:R-:W-:Y:S02]  /*1080*/  FFMA.FTZ R71, R45, R82.reuse, R18 ;  /* 0x000000522d477223 */ /* 0x080fe40000010012 */
[----:B------:R-:W-:Y:S01]  /*1090*/  FFMA.FTZ R67, R67, R82, R44 ;  /* 0x0000005243437223 */ /* 0x000fe2000001002c */
[----:B------:R-:W-:-:S02]  /*10a0*/  F2FP.BF16.F32.PACK_AB R19, R73, R72 ;  /* 0x000000484913723e */ /* 0x000fc400000010ff */
[----:B------:R-:W-:Y:S02]  /*10b0*/  F2FP.BF16.F32.PACK_AB R18, R71, R70 ;  /* 0x000000464712723e */ /* 0x000fe400000010ff */
[----:B------:R-:W-:Y:S01]  /*10c0*/  F2FP.BF16.F32.PACK_AB R16, R67, R58 ;  /* 0x0000003a4310723e */ /* 0x000fe200000010ff */
[----:B------:R-:W-:Y:S06]  /*10d0*/  BRA `(.L_x_11) ;  /* 0x0000000000c07947 */ /* 0x000fec0003800000 */
.L_x_10:
[----:B------:R-:W-:-:S04]  /*10e0*/  UISETP.NE.U32.AND UP1, UPT, UR14, URZ, UPT ;  /* 0x000000ff0e00728c */ /* 0x000fc8000bf25070 */
[----:B------:R-:W-:-:S09]  /*10f0*/  UISETP.NE.AND.EX UP1, UPT, UR15, URZ, UPT, UP1 ;  /* 0x000000ff0f00728c */ /* 0x000fd2000bf25310 */
[----:B------:R-:W-:Y:S05]  /*1100*/  BRA.U UP1, `(.L_x_12) ;  /* 0x0000000101547547 */ /* 0x000fea000b800000 */
[----:B-----5:R-:W-:Y:S02]  /*1110*/  SHF.L.U32 R69, R44, 0x10, RZ ;  /* 0x000000102c457819 */ /* 0x020fe400000006ff */
[----:B------:R-:W-:Y:S02]  /*1120*/  SHF.L.U32 R73, R46, 0x10, RZ ;  /* 0x000000102e497819 */ /* 0x000fe400000006ff */
[----:B------:R-:W-:Y:S01]  /*1130*/  PRMT R67, R44, 0x7632, R67 ;  /* 0x000076322c437816 */ /* 0x000fe20000000043 */
[-C--:B------:R-:W-:Y:S01]  /*1140*/  FMUL.FTZ R58, R69, R82.reuse ;  /* 0x00000052453a7220 */ /* 0x080fe20000410000 */
[----:B------:R-:W-:Y:S01]  /*1150*/  PRMT R71, R46, 0x7632, R71 ;  /* 0x000076322e477816 */ /* 0x000fe20000000047 */
[----:B------:R-:W-:Y:S01]  /*1160*/  FMUL.FTZ R70, R73, R82 ;  /* 0x0000005249467220 */ /* 0x000fe20000410000 */
[----:B------:R-:W-:Y:S02]  /*1170*/  PRMT R44, R45, 0x7632, R44 ;  /* 0x000076322d2c7816 */ /* 0x000fe4000000002c */
        /* <DEDUP_REMOVED lines=8> */
[-C--:B------:R-:W-:Y:S01]  /*1200*/  FMUL.FTZ R67, R67, R82.reuse ;  /* 0x0000005243437220 */ /* 0x080fe20000410000 */
[----:B------:R-:W-:Y:S01]  /*1210*/  SHF.L.U32 R73, R46, 0x10, RZ ;  /* 0x000000102e497819 */ /* 0x000fe200000006ff */
[----:B------:R-:W-:-:S02]  /*1220*/  FMUL.FTZ R69, R69, R82 ;  /* 0x0000005245457220 */ /* 0x000fc40000410000 */
[-C--:B------:R-:W-:Y:S02]  /*1230*/  FMUL.FTZ R71, R71, R82.reuse ;  /* 0x0000005247477220 */ /* 0x080fe40000410000 */
[----:B------:R-:W-:Y:S01]  /*1240*/  FMUL.FTZ R73, R73, R82 ;  /* 0x0000005249497220 */ /* 0x000fe20000410000 */
[----:B------:R-:W-:Y:S06]  /*1250*/  BRA `(.L_x_11) ;  /* 0x0000000000607947 */ /* 0x000fec0003800000 */
.L_x_12:
[C---:B-----5:R-:W-:Y:S01]  /*1260*/  PRMT R16, R44.reuse, 0x7632, R16 ;  /* 0x000076322c107816 */ /* 0x060fe20000000010 */
[----:B------:R-:W-:Y:S01]  /*1270*/  IMAD.U32 R17, R44, 0x10000, RZ ;  /* 0x000100002c117824 */ /* 0x000fe200078e00ff */
[----:B------:R-:W-:Y:S02]  /*1280*/  PRMT R18, R45, 0x7632, R18 ;  /* 0x000076322d127816 */ /* 0x000fe40000000012 */
[C---:B------:R-:W-:Y:S01]  /*1290*/  PRMT R19, R46.reuse, 0x7632, R19 ;  /* 0x000076322e137816 */ /* 0x040fe20000000013 */
[----:B------:R-:W-:Y:S01]  /*12a0*/  FMUL.FTZ R58, R17, R82 ;  /* 0x00000052113a7220 */ /* 0x000fe20000410000 */
[----:B------:R-:W-:Y:S02]  /*12b0*/  PRMT R44, R47, 0x7632, R44 ;  /* 0x000076322f2c7816 */ /* 0x000fe4000000002c */
[----:B------:R-:W-:Y:S02]  /*12c0*/  SHF.L.U32 R71, R46, 0x10, RZ ;  /* 0x000000102e477819 */ /* 0x000fe400000006ff */
[----:B------:R-:W-:-:S02]  /*12d0*/  SHF.L.U32 R45, R45, 0x10, RZ ;  /* 0x000000102d2d7819 */ /* 0x000fc400000006ff */
[----:B------:R-:W-:Y:S01]  /*12e0*/  SHF.L.U32 R47, R47, 0x10, RZ ;  /* 0x000000102f2f7819 */ /* 0x000fe200000006ff */
[-C--:B------:R-:W-:Y:S01]  /*12f0*/  FMUL.FTZ R70, R71, R82.reuse ;  /* 0x0000005247467220 */ /* 0x080fe20000410000 */
[----:B------:R-:W-:Y:S01]  /*1300*/  SHF.L.U32 R67, R16, 0x10, RZ ;  /* 0x0000001010437819 */ /* 0x000fe200000006ff */
[-C--:B------:R-:W-:Y:S01]  /*1310*/  FMUL.FTZ R68, R45, R82.reuse ;  /* 0x000000522d447220 */ /* 0x080fe20000410000 */
        /* <DEDUP_REMOVED lines=11> */
[----:B------:R-:W-:-:S07]  /*13d0*/  F2FP.BF16.F32.PACK_AB R17, R69, R68 ;  /* 0x000000444511723e */ /* 0x000fce00000010ff */
.L_x_11:
[----:B------:R-:W0:Y:S01]  /*13e0*/  @UP0 LDCU.64 UR4, c[0x0][0x3a8] ;  /* 0x00007500ff0407ac */ /* 0x000e220008000a00 */
[----:B------:R-:W-:Y:S02]  /*13f0*/  PLOP3.LUT P2, PT, PT, PT, UP0, 0x80, 0x8 ;  /* 0x000000000008781c */ /* 0x000fe40003f4f008 */
[----:B------:R-:W-:Y:S02]  /*1400*/  PLOP3.LUT P3, PT, PT, PT, UP0, 0x80, 0x8 ;  /* 0x000000000008781c */ /* 0x000fe40003f6f008 */
[----:B------:R-:W-:-:S09]  /*1410*/  MOV R44, 0x10 ;  /* 0x00000010002c7802 */ /* 0x000fd20000000f00 */
[C---:B0-----:R-:W-:Y:S01]  /*1420*/  @P2 IMAD.WIDE.U32 R44, R83.reuse, R44, UR4 ;  /* 0x00000004532c2e25 */ /* 0x041fe2000f8e002c */
[----:B------:R-:W-:-:S04]  /*1430*/  IADD3 R83, PT, PT, R83, 0x20, RZ ;  /* 0x0000002053537810 */ /* 0x000fc80007ffe0ff */
[----:B------:R0:W-:Y:S03]  /*1440*/  @P3 STG.E.128 desc[UR6][R44.64], R16 ;  /* 0x000000102c003986 */ /* 0x0001e6000c101d06 */
.L_x_9:
[----:B------:R-:W-:Y:S05]  /*1450*/  BSYNC.RECONVERGENT B0 ;  /* 0x0000000000007941 */ /* 0x000fea0003800200 */
.L_x_8:
[----:B------:R-:W-:Y:S01]  /*1460*/  ISETP.GE.U32.AND P2, PT, R56, 0x60, PT ;  /* 0x000000603800780c */ /* 0x000fe20003f46070 */
[----:B------:R-:W-:-:S12]  /*1470*/  BSSY.RECONVERGENT B0, `(.L_x_13) ;  /* 0x0000066000007945 */ /* 0x000fd80003800200 */
[----:B------:R-:W-:Y:S05]  /*1480*/  @!P2 BRA `(.L_x_14) ;  /* 0x000000040090a947 */ /* 0x000fea0003800000 */
[----:B0-----:R-:W0:Y:S02]  /*1490*/  LDC.64 R44, c[0x0][0x390] ;  /* 0x0000e400ff2c7b82 */ /* 0x001e240000000a00 */
        /* <DEDUP_REMOVED lines=8> */
[C---:B-----5:R-:W-:Y:S01]  /*1520*/  PRMT R77, R44.reuse, 0x7632, R77 ;  /* 0x000076322c4d7816 */ /* 0x060fe2000000004d */
[----:B------:R-:W-:Y:S01]  /*1530*/  IMAD.U32 R85, R47, 0x10000, RZ ;  /* 0x000100002f557824 */ /* 0x000fe200078e00ff */
[----:B------:R-:W-:Y:S02]  /*1540*/  SHF.L.U32 R79, R44, 0x10, RZ ;  /* 0x000000102c4f7819 */ /* 0x000fe400000006ff */
[----:B------:R-:W-:Y:S02]  /*1550*/  SHF.L.U32 R81, R45, 0x10, RZ ;  /* 0x000000102d517819 */ /* 0x000fe400000006ff */
[----:B------:R-:W-:Y:S02]  /*1560*/  PRMT R75, R47, 0x7632, R75 ;  /* 0x000076322f4b7816 */ /* 0x000fe4000000004b */
        /* <DEDUP_REMOVED lines=9> */
[----:B------:R-:W-:Y:S01]  /*1600*/  SHF.L.U32 R74, R16, 0x10, RZ ;  /* 0x00000010104a7819 */ /* 0x000fe200000006ff */
[-C--:B------:R-:W-:Y:S01]  /*1610*/  FFMA.FTZ R80, R85, R82.reuse, R80 ;  /* 0x0000005255507223 */ /* 0x080fe20000010050 */
[----:B------:R-:W-:Y:S02]  /*1620*/  PRMT R16, R17, 0x7632, R16 ;  /* 0x0000763211107816 */ /* 0x000fe40000000010 */
[----:B------:R-:W-:Y:S01]  /*1630*/  PRMT R17, R18, 0x7632, R17 ;  /* 0x0000763212117816 */ /* 0x000fe20000000011 */
[----:B------:R-:W-:Y:S01]  /*1640*/  FFMA.FTZ R74, R79, R82, R74 ;  /* 0x000000524f4a7223 */ /* 0x000fe2000001004a */
[----:B------:R-:W-:Y:S02]  /*1650*/  SHF.L.U32 R81, R75, 0x10, RZ ;  /* 0x000000104b517819 */ /* 0x000fe400000006ff */
[----:B------:R-:W-:Y:S01]  /*1660*/  SHF.L.U32 R75, R77, 0x10, RZ ;  /* 0x000000104d4b7819 */ /* 0x000fe200000006ff */
[----:B------:R-:W-:Y:S01]  /*1670*/  IMAD.U32 R77, R44, 0x10000, RZ ;  /* 0x000100002c4d7824 */ /* 0x000fe200078e00ff */
[----:B------:R-:W-:-:S02]  /*1680*/  SHF.L.U32 R84, R46, 0x10, RZ ;  /* 0x000000102e547819 */ /* 0x000fc400000006ff */
[----:B------:R-:W-:Y:S02]  /*1690*/  SHF.L.U32 R44, R16, 0x10, RZ ;  /* 0x00000010102c7819 */ /* 0x000fe400000006ff */
[----:B------:R-:W-:Y:S01]  /*16a0*/  SHF.L.U32 R18, R18, 0x10, RZ ;  /* 0x0000001012127819 */ /* 0x000fe200000006ff */
[-C--:B------:R-:W-:Y:S01]  /*16b0*/  FFMA.FTZ R81, R81, R82.reuse, R84 ;  /* 0x0000005251517223 */ /* 0x080fe20000010054 */
[----:B------:R-:W-:Y:S01]  /*16c0*/  SHF.L.U32 R46, R17, 0x10, RZ ;  /* 0x00000010112e7819 */ /* 0x000fe200000006ff */
[-C--:B------:R-:W-:Y:S01]  /*16d0*/  FFMA.FTZ R77, R77, R82.reuse, R44 ;  /* 0x000000524d4d7223 */ /* 0x080fe2000001002c */
[----:B------:R-:W-:Y:S01]  /*16e0*/  SHF.L.U32 R16, R19, 0x10, RZ ;  /* 0x0000001013107819 */ /* 0x000fe200000006ff */
[----:B------:R-:W-:Y:S01]  /*16f0*/  FFMA.FTZ R78, R45, R82, R18 ;  /* 0x000000522d4e7223 */ /* 0x000fe20000010012 */
[----:B------:R-:W-:Y:S01]  /*1700*/  F2FP.BF16.F32.PACK_AB R19, R81, R80 ;  /* 0x000000505113723e */ /* 0x000fe200000010ff */
[----:B------:R-:W-:Y:S01]  /*1710*/  FFMA.FTZ R79, R47, R82, R46 ;  /* 0x000000522f4f7223 */ /* 0x000fe2000001002e */
[----:B------:R-:W-:Y:S01]  /*1720*/  F2FP.BF16.F32.PACK_AB R17, R77, R76 ;  /* 0x0000004c4d11723e */ /* 0x000fe200000010ff */
[----:B------:R-:W-:-:S03]  /*1730*/  FFMA.FTZ R75, R75, R82, R16 ;  /* 0x000000524b4b7223 */ /* 0x000fc60000010010 */
[----:B------:R-:W-:Y:S02]  /*1740*/  F2FP.BF16.F32.PACK_AB R18, R79, R78 ;  /* 0x0000004e4f12723e */ /* 0x000fe400000010ff */
[----:B------:R-:W-:Y:S01]  /*1750*/  F2FP.BF16.F32.PACK_AB R16, R75, R74 ;  /* 0x0000004a4b10723e */ /* 0x000fe200000010ff */
[----:B------:R-:W-:Y:S06]  /*1760*/  BRA `(.L_x_16) ;  /* 0x0000000000c07947 */ /* 0x000fec0003800000 */
.L_x_15:
[----:B------:R-:W-:-:S04]  /*1770*/  UISETP.NE.U32.AND UP1, UPT, UR14, URZ, UPT ;  /* 0x000000ff0e00728c */ /* 0x000fc8000bf25070 */
[----:B------:R-:W-:-:S09]  /*1780*/  UISETP.NE.AND.EX UP1, UPT, UR15, URZ, UPT, UP1 ;  /* 0x000000ff0f00728c */ /* 0x000fd2000bf25310 */
[----:B------:R-:W-:Y:S05]  /*1790*/  BRA.U UP1, `(.L_x_17) ;  /* 0x0000000101547547 */ /* 0x000fea000b800000 */
[C---:B-----5:R-:W-:Y:S02]  /*17a0*/  PRMT R74, R47.reuse, 0x7632, R74 ;  /* 0x000076322f4a7816 */ /* 0x060fe4000000004a */
[----:B------:R-:W-:Y:S02]  /*17b0*/  SHF.L.U32 R77, R47, 0x10, RZ ;  /* 0x000000102f4d7819 */ /* 0x000fe400000006ff */
[----:B------:R-:W-:Y:S01]  /*17c0*/  PRMT R47, R44, 0x7632, R47 ;  /* 0x000076322c2f7816 */ /* 0x000fe2000000002f */
[----:B------:R-:W-:Y:S01]  /*17d0*/  IMAD.U32 R81, R74, 0x10000, RZ ;  /* 0x000100004a517824 */ /* 0x000fe200078e00ff */
[----:B------:R-:W-:Y:S01]  /*17e0*/  SHF.L.U32 R75, R44, 0x10, RZ ;  /* 0x000000102c4b7819 */ /* 0x000fe200000006ff */
[-C--:B------:R-:W-:Y:S01]  /*17f0*/  FMUL.FTZ R80, R77, R82.reuse ;  /* 0x000000524d507220 */ /* 0x080fe20000410000 */
[----:B------:R-:W-:Y:S01]  /*1800*/  PRMT R44, R45, 0x7632, R44 ;  /* 0x000076322d2c7816 */ /* 0x000fe2000000002c */
[-C--:B------:R-:W-:Y:S01]  /*1810*/  FMUL.FTZ R81, R81, R82.reuse ;  /* 0x0000005251517220 */ /* 0x080fe20000410000 */
[----:B------:R-:W-:Y:S01]  /*1820*/  SHF.L.U32 R45, R45, 0x10, RZ ;  /* 0x000000102d2d7819 */ /* 0x000fe200000006ff */
[----:B------:R-:W-:Y:S01]  /*1830*/  FMUL.FTZ R74, R75, R82 ;  /* 0x000000524b4a7220 */ /* 0x000fe20000410000 */
[----:B------:R-:W-:-:S02]  /*1840*/  PRMT R78, R46, 0x7632, R78 ;  /* 0x000076322e4e7816 */ /* 0x000fc4000000004e */
[----:B------:R-:W-:Y:S01]  /*1850*/  SHF.L.U32 R79, R46, 0x10, RZ ;  /* 0x000000102e4f7819 */ /* 0x000fe200000006ff */
[-C--:B------:R-:W-:Y:S01]  /*1860*/  FMUL.FTZ R76, R45, R82.reuse ;  /* 0x000000522d4c7220 */ /* 0x080fe20000410000 */
[----:B------:R-:W-:Y:S02]  /*1870*/  SHF.L.U32 R47, R47, 0x10, RZ ;  /* 0x000000102f2f7819 */ /* 0x000fe400000006ff */
[----:B------:R-:W-:Y:S02]  /*1880*/  SHF.L.U32 R77, R44, 0x10, RZ ;  /* 0x000000102c4d7819 */ /* 0x000fe400000006ff */
[----:B------:R-:W-:Y:S01]  /*1890*/  SHF.L.U32 R45, R78, 0x10, RZ ;  /* 0x000000104e2d7819 */ /* 0x000fe200000006ff */
[-C--:B------:R-:W-:Y:S01]  /*18a0*/  FMUL.FTZ R78, R79, R82.reuse ;  /* 0x000000524f4e7220 */ /* 0x080fe20000410000 */
[-C--:B------:R-:W-:Y:S01]  /*18b0*/  FMUL.FTZ R75, R47, R82.reuse ;  /* 0x000000522f4b7220 */ /* 0x080fe20000410000 */
[-C--:B------:R-:W-:Y:S02]  /*18c0*/  FMUL.FTZ R77, R77, R82.reuse ;  /* 0x000000524d4d7220 */ /* 0x080fe40000410000 */
[----:B------:R-:W-:Y:S01]  /*18d0*/  FMUL.FTZ R79, R45, R82 ;  /* 0x000000522d4f7220 */ /* 0x000fe20000410000 */
[----:B------:R-:W-:Y:S06]  /*18e0*/  BRA `(.L_x_16) ;  /* 0x0000000000607947 */ /* 0x000fec0003800000 */
.L_x_17:
[C---:B-----5:R-:W-:Y:S02]  /*18f0*/  SHF.L.U32 R75, R47.reuse, 0x10, RZ ;  /* 0x000000102f4b7819 */ /* 0x060fe400000006ff */
[----:B------:R-:W-:Y:S02]  /*1900*/  PRMT R74, R47, 0x7632, R74 ;  /* 0x000076322f4a7816 */ /* 0x000fe4000000004a */
[----:B------:R-:W-:Y:S01]  /*1910*/  PRMT R16, R44, 0x7632, R16 ;  /* 0x000076322c107816 */ /* 0x000fe20000000010 */
[----:B------:R-:W-:Y:S01]  /*1920*/  FMUL.FTZ R80, R75, R82 ;  /* 0x000000524b507220 */ /* 0x000fe20000410000 */
[----:B------:R-:W-:Y:S02]  /*1930*/  PRMT R18, R45, 0x7632, R18 ;  /* 0x000076322d127816 */ /* 0x000fe40000000012 */
[----:B------:R-:W-:Y:S02]  /*1940*/  PRMT R19, R46, 0x7632, R19 ;  /* 0x000076322e137816 */ /* 0x000fe40000000013 */
[----:B------:R-:W-:-:S02]  /*1950*/  SHF.L.U32 R17, R44, 0x10, RZ ;  /* 0x000000102c117819 */ /* 0x000fc400000006ff */
[----:B------:R-:W-:Y:S01]  /*1960*/  SHF.L.U32 R45, R45, 0x10, RZ ;  /* 0x000000102d2d7819 */ /* 0x000fe200000006ff */
[----:B------:R-:W-:Y:S01]  /*1970*/  IMAD.U32 R19, R19, 0x10000, RZ ;  /* 0x0001000013137824 */ /* 0x000fe200078e00ff */
[----:B------:R-:W-:Y:S02]  /*1980*/  SHF.L.U32 R47, R46, 0x10, RZ ;  /* 0x000000102e2f7819 */ /* 0x000fe400000006ff */
[----:B------:R-:W-:Y:S01]  /*1990*/  SHF.L.U32 R81, R74, 0x10, RZ ;  /* 0x000000104a517819 */ /* 0x000fe200000006ff */
[-C--:B------:R-:W-:Y:S01]  /*19a0*/  FMUL.FTZ R74, R17, R82.reuse ;  /* 0x00000052114a7220 */ /* 0x080fe20000410000 */
[----:B------:R-:W-:Y:S01]  /*19b0*/  SHF.L.U32 R75, R16, 0x10, RZ ;  /* 0x00000010104b7819 */ /* 0x000fe200000006ff */
[-C--:B------:R-:W-:Y:S01]  /*19c0*/  FMUL.FTZ R76, R45, R82.reuse ;  /* 0x000000522d4c7220 */ /* 0x080fe20000410000 */
[----:B------:R-:W-:Y:S01]  /*19d0*/  SHF.L.U32 R77, R18, 0x10, RZ ;  /* 0x00000010124d7819 */ /* 0x000fe200000006ff */
[-C--:B------:R-:W-:Y:S01]  /*19e0*/  FMUL.FTZ R78, R47, R82.reuse ;  /* 0x000000522f4e7220 */ /* 0x080fe20000410000 */
[-C--:B------:R-:W-:Y:S01]  /*19f0*/  FMUL.FTZ R81, R81, R82.reuse ;  /* 0x0000005251517220 */ /* 0x080fe20000410000 */
[-C--:B------:R-:W-:Y:S01]  /*1a00*/  FMUL.FTZ R79, R19, R82.reuse ;  /* 0x00000052134f7220 */ /* 0x080fe20000410000 */
[-C--:B------:R-:W-:Y:S01]  /*1a10*/  FMUL.FTZ R75, R75, R82.reuse ;  /* 0x000000524b4b7220 */ /* 0x080fe20000410000 */
[----:B------:R-:W-:-:S02]  /*1a20*/  FMUL.FTZ R77, R77, R82 ;  /* 0x000000524d4d7220 */ /* 0x000fc40000410000 */
[----:B------:R-:W-:Y:S02]  /*1a30*/  F2FP.BF16.F32.PACK_AB R19, R81, R80 ;  /* 0x000000505113723e */ /* 0x000fe400000010ff */
[----:B------:R-:W-:Y:S02]  /*1a40*/  F2FP.BF16.F32.PACK_AB R18, R79, R78 ;  /* 0x0000004e4f12723e */ /* 0x000fe400000010ff */
[----:B------:R-:W-:Y:S02]  /*1a50*/  F2FP.BF16.F32.PACK_AB R17, R77, R76 ;  /* 0x0000004c4d11723e */ /* 0x000fe400000010ff */
[----:B------:R-:W-:-:S07]  /*1a60*/  F2FP.BF16.F32.PACK_AB R16, R75, R74 ;  /* 0x0000004a4b10723e */ /* 0x000fce00000010ff */
.L_x_16:
[----:B------:R-:W0:Y:S01]  /*1a70*/  @UP0 LDCU.64 UR4, c[0x0][0x3a8] ;  /* 0x00007500ff0407ac */ /* 0x000e220008000a00 */
[----:B------:R-:W-:Y:S01]  /*1a80*/  PLOP3.LUT P3, PT, PT, PT, UP0, 0x80, 0x8 ;  /* 0x000000000008781c */ /* 0x000fe20003f6f008 */
[----:B------:R-:W-:Y:S01]  /*1a90*/  HFMA2 R44, -RZ, RZ, 0, 9.5367431640625e-07 ;  /* 0x00000010ff2c7431 */ /* 0x000fe200000001ff */
[----:B------:R-:W-:-:S11]  /*1aa0*/  PLOP3.LUT P4, PT, PT, PT, UP0, 0x80, 0x8 ;  /* 0x000000000008781c */ /* 0x000fd60003f8f008 */
[----:B0-----:R-:W-:-:S05]  /*1ab0*/  @P3 IMAD.WIDE.U32 R44, R83, R44, UR4 ;  /* 0x00000004532c3e25 */ /* 0x001fca000f8e002c */
[----:B------:R1:W-:Y:S02]  /*1ac0*/  @P4 STG.E.128 desc[UR6][R44.64], R16 ;  /* 0x000000102c004986 */ /* 0x0003e4000c101d06 */
.L_x_14:
[----:B------:R-:W-:Y:S05]  /*1ad0*/  BSYNC.RECONVERGENT B0 ;  /* 0x0000000000007941 */ /* 0x000fea0003800200 */
.L_x_13:
[----:B01----:R-:W-:Y:S01]  /*1ae0*/  FADD.FTZ R44, RZ, R66 ;  /* 0x00000042ff2c7221 */ /* 0x003fe20000010000 */
[C---:B------:R-:W-:Y:S01]  /*1af0*/  ISETP.GT.U32.AND P3, PT, R56.reuse, 0x3f, PT ;  /* 0x0000003f3800780c */ /* 0x040fe20003f64070 */
[----:B------:R-:W-:Y:S01]  /*1b00*/  UMOV UR4, 0xffffffff ;  /* 0xffffffff00047882 */ /* 0x000fe20000000000 */
[----:B------:R-:W-:Y:S01]  /*1b10*/  ISETP.GT.U32.AND P4, PT, R56, 0x5f, PT ;  /* 0x0000005f3800780c */ /* 0x000fe20003f84070 */
[----:B------:R-:W-:Y:S01]  /*1b20*/  FADD.FTZ R44, R59, R44 ;  /* 0x0000002c3b2c7221 */ /* 0x000fe20000010000 */
[----:B------:R-:W-:-:S03]  /*1b30*/  ISETP.NE.AND P5, PT, R55, RZ, PT ;  /* 0x000000ff3700720c */ /* 0x000fc60003fa5270 */
[----:B------:R-:W-:-:S04]  /*1b40*/  FADD.FTZ R45, R65, R44 ;  /* 0x0000002c412d7221 */ /* 0x000fc80000010000 */
[----:B------:R-:W-:-:S04]  /*1b50*/  FADD.FTZ R45, R60, R45 ;  /* 0x0000002d3c2d7221 */ /* 0x000fc80000010000 */
[----:B------:R-:W-:-:S04]  /*1b60*/  FADD.FTZ R44, R64, R45 ;  /* 0x0000002d402c7221 */ /* 0x000fc80000010000 */
[----:B------:R-:W-:-:S04]  /*1b70*/  FADD.FTZ R44, R61, R44 ;  /* 0x0000002c3d2c7221 */ /* 0x000fc80000010000 */
[----:B------:R-:W-:-:S04]  /*1b80*/  FADD.FTZ R45, R63, R44 ;  /* 0x0000002c3f2d7221 */ /* 0x000fc80000010000 */
[----:B------:R-:W-:-:S05]  /*1b90*/  FADD.FTZ R45, R62, R45 ;  /* 0x0000002d3e2d7221 */ /* 0x000fca0000010000 */
[----:B------:R-:W-:-:S05]  /*1ba0*/  FSEL R47, R45, RZ, P0 ;  /* 0x000000ff2d2f7208 */ /* 0x000fca0000000000 */
[----:B------:R-:W-:-:S04]  /*1bb0*/  FADD.FTZ R44, R58, R47 ;  /* 0x0000002f3a2c7221 */ /* 0x000fc80000010000 */
[----:B------:R-:W-:-:S04]  /*1bc0*/  FADD.FTZ R45, R67, R44 ;  /* 0x0000002c432d7221 */ /* 0x000fc80000010000 */
[----:B------:R-:W-:-:S04]  /*1bd0*/  FADD.FTZ R44, R68, R45 ;  /* 0x0000002d442c7221 */ /* 0x000fc80000010000 */
[----:B------:R-:W-:-:S04]  /*1be0*/  FADD.FTZ R45, R69, R44 ;  /* 0x0000002c452d7221 */ /* 0x000fc80000010000 */
[----:B------:R-:W-:-:S04]  /*1bf0*/  FADD.FTZ R44, R70, R45 ;  /* 0x0000002d462c7221 */ /* 0x000fc80000010000 */
[----:B------:R-:W-:-:S04]  /*1c00*/  FADD.FTZ R45, R71, R44 ;  /* 0x0000002c472d7221 */ /* 0x000fc80000010000 */
[----:B------:R-:W-:-:S04]  /*1c10*/  FADD.FTZ R44, R72, R45 ;  /* 0x0000002d482c7221 */ /* 0x000fc80000010000 */
[----:B------:R-:W-:-:S04]  /*1c20*/  @P3 FADD.FTZ R47, R73, R44 ;  /* 0x0000002c492f3221 */ /* 0x000fc80000010000 */
[----:B------:R-:W-:-:S04]  /*1c30*/  FADD.FTZ R44, R74, R47 ;  /* 0x0000002f4a2c7221 */ /* 0x000fc80000010000 */
[----:B------:R-:W-:-:S04]  /*1c40*/  FADD.FTZ R45, R75, R44 ;  /* 0x0000002c4b2d7221 */ /* 0x000fc80000010000 */
[----:B------:R-:W-:-:S04]  /*1c50*/  FADD.FTZ R44, R76, R45 ;  /* 0x0000002d4c2c7221 */ /* 0x000fc80000010000 */
[----:B------:R-:W-:-:S04]  /*1c60*/  FADD.FTZ R45, R77, R44 ;  /* 0x0000002c4d2d7221 */ /* 0x000fc80000010000 */
[----:B------:R-:W-:-:S04]  /*1c70*/  FADD.FTZ R44, R78, R45 ;  /* 0x0000002d4e2c7221 */ /* 0x000fc80000010000 */
[----:B------:R-:W-:-:S04]  /*1c80*/  FADD.FTZ R45, R79, R44 ;  /* 0x0000002c4f2d7221 */ /* 0x000fc80000010000 */
[----:B------:R-:W-:-:S04]  /*1c90*/  FADD.FTZ R44, R80, R45 ;  /* 0x0000002d502c7221 */ /* 0x000fc80000010000 */
[----:B------:R-:W-:Y:S01]  /*1ca0*/  @P4 FADD.FTZ R47, R81, R44 ;  /* 0x0000002c512f4221 */ /* 0x000fe20000010000 */
[----:B------:R-:W-:Y:S06]  /*1cb0*/  BRA.DIV UR4, `(.L_x_18) ;  /* 0x0000000e04d47947 */ /* 0x000fec000b800000 */
[----:B------:R-:W0:Y:S02]  /*1cc0*/  SHFL.BFLY PT, R44, R47, 0x1, 0x1f ;  /* 0x0c201f002f2c7f89 */ /* 0x000e2400000e0000 */
[----:B0-----:R-:W-:-:S05]  /*1cd0*/  FADD.FTZ R46, R47, R44 ;  /* 0x0000002c2f2e7221 */ /* 0x001fca0000010000 */
[----:B------:R-:W0:Y:S02]  /*1ce0*/  SHFL.BFLY PT, R45, R46, 0x2, 0x1f ;  /* 0x0c401f002e2d7f89 */ /* 0x000e2400000e0000 */
[----:B0-----:R-:W-:-:S05]  /*1cf0*/  FADD.FTZ R82, R46, R45 ;  /* 0x0000002d2e527221 */ /* 0x001fca0000010000 */
[----:B------:R-:W0:Y:S02]  /*1d00*/  SHFL.BFLY PT, R45, R82, 0x4, 0x1f ;  /* 0x0c801f00522d7f89 */ /* 0x000e2400000e0000 */
[----:B0-----:R-:W-:-:S05]  /*1d10*/  FADD.FTZ R84, R82, R45 ;  /* 0x0000002d52547221 */ /* 0x001fca0000010000 */
[----:B------:R-:W0:Y:S02]  /*1d20*/  SHFL.BFLY PT, R45, R84, 0x8, 0x1f ;  /* 0x0d001f00542d7f89 */ /* 0x000e2400000e0000 */
[----:B0-----:R-:W-:Y:S02]  /*1d30*/  FADD.FTZ R85, R84, R45 ;  /* 0x0000002d54557221 */ /* 0x001fe40000010000 */
[----:B------:R-:W0:Y:S03]  /*1d40*/  LDC R45, c[0x0][0x400] ;  /* 0x00010000ff2d7b82 */ /* 0x000e260000000800 */
[----:B------:R-:W1:Y:S02]  /*1d50*/  SHFL.BFLY PT, R44, R85, 0x10, 0x1f ;  /* 0x0e001f00552c7f89 */ /* 0x000e6400000e0000 */
[----:B-1----:R-:W-:-:S04]  /*1d60*/  FADD.FTZ R44, R85, R44 ;  /* 0x0000002c552c7221 */ /* 0x002fc80000010000 */
[----:B0-----:R-:W-:-:S04]  /*1d70*/  FMUL.FTZ R83, R44, R45 ;  /* 0x0000002d2c537220 */ /* 0x001fc80000410000 */
[--C-:B------:R-:W-:Y:S01]  /*1d80*/  FADD.FTZ R44, R66, -R83.reuse ;  /* 0x80000053422c7221 */ /* 0x100fe20000010000 */
[--C-:B------:R-:W-:Y:S01]  /*1d90*/  FADD.FTZ R47, R59, -R83.reuse ;  /* 0x800000533b2f7221 */ /* 0x100fe20000010000 */
[--C-:B------:R-:W-:Y:S01]  /*1da0*/  FADD.FTZ R87, R65, -R83.reuse ;  /* 0x8000005341577221 */ /* 0x100fe20000010000 */
[--C-:B------:R-:W-:Y:S01]  /*1db0*/  FADD.FTZ R85, R64, -R83.reuse ;  /* 0x8000005340557221 */ /* 0x100fe20000010000 */
[----:B------:R-:W-:Y:S01]  /*1dc0*/  FFMA.FTZ R44, R44, R44, RZ ;  /* 0x0000002c2c2c7223 */ /* 0x000fe200000100ff */
[--C-:B------:R-:W-:Y:S01]  /*1dd0*/  FADD.FTZ R46, R67, -R83.reuse ;  /* 0x80000053432e7221 */ /* 0x100fe20000010000 */
[--C-:B------:R-:W-:Y:S02]  /*1de0*/  FADD.FTZ R82, R68, -R83.reuse ;  /* 0x8000005344527221 */ /* 0x100fe40000010000 */
[----:B------:R-:W-:Y:S01]  /*1df0*/  FFMA.FTZ R44, R47, R47, R44 ;  /* 0x0000002f2f2c7223 */ /* 0x000fe2000001002c */
[----:B------:R-:W-:-:S03]  /*1e00*/  FADD.FTZ R47, R60, -R83 ;  /* 0x800000533c2f7221 */ /* 0x000fc60000010000 */
[----:B------:R-:W-:-:S04]  /*1e10*/  FFMA.FTZ R44, R87, R87, R44 ;  /* 0x00000057572c7223 */ /* 0x000fc8000001002c */
[----:B------:R-:W-:Y:S01]  /*1e20*/  FFMA.FTZ R44, R47, R47, R44 ;  /* 0x0000002f2f2c7223 */ /* 0x000fe2000001002c */
[----:B------:R-:W-:-:S03]  /*1e30*/  FADD.FTZ R47, R61, -R83 ;  /* 0x800000533d2f7221 */ /* 0x000fc60000010000 */
[----:B------:R-:W-:Y:S01]  /*1e40*/  FFMA.FTZ R44, R85, R85, R44 ;  /* 0x00000055552c7223 */ /* 0x000fe2000001002c */
[----:B------:R-:W-:-:S03]  /*1e50*/  FADD.FTZ R85, R63, -R83 ;  /* 0x800000533f557221 */ /* 0x000fc60000010000 */
[----:B------:R-:W-:Y:S01]  /*1e60*/  FFMA.FTZ R44, R47, R47, R44 ;  /* 0x0000002f2f2c7223 */ /* 0x000fe2000001002c */
[----:B------:R-:W-:-:S03]  /*1e70*/  FADD.FTZ R47, R62, -R83 ;  /* 0x800000533e2f7221 */ /* 0x000fc60000010000 */
[----:B------:R-:W-:Y:S01]  /*1e80*/  FFMA.FTZ R44, R85, R85, R44 ;  /* 0x00000055552c7223 */ /* 0x000fe2000001002c */
[----:B------:R-:W-:-:S03]  /*1e90*/  FADD.FTZ R85, R74, -R83 ;  /* 0x800000534a557221 */ /* 0x000fc60000010000 */
[----:B------:R-:W-:Y:S01]  /*1ea0*/  FFMA.FTZ R44, R47, R47, R44 ;  /* 0x0000002f2f2c7223 */ /* 0x000fe2000001002c */
[----:B------:R-:W-:-:S04]  /*1eb0*/  FADD.FTZ R47, R58, -R83 ;  /* 0x800000533a2f7221 */ /* 0x000fc80000010000 */
[----:B------:R-:W-:-:S05]  /*1ec0*/  FSEL R44, R44, RZ, P0 ;  /* 0x000000ff2c2c7208 */ /* 0x000fca0000000000 */
        /* <DEDUP_REMOVED lines=13> */
[----:B------:R-:W-:Y:S01]  /*1fa0*/  @P3 FFMA.FTZ R44, R46, R46, R47 ;  /* 0x0000002e2e2c3223 */ /* 0x000fe2000001002f */
        /* <DEDUP_REMOVED lines=12> */
[----:B------:R-:W-:-:S04]  /*2070*/  FFMA.FTZ R85, R82, R82, R85 ;  /* 0x0000005252557223 */ /* 0x000fc80000010055 */
[----:B------:R-:W-:-:S05]  /*2080*/  @P4 FFMA.FTZ R44, R46, R46, R85 ;  /* 0x0000002e2e2c4223 */ /* 0x000fca0000010055 */
[----:B------:R-:W0:Y:S02]  /*2090*/  SHFL.BFLY PT, R47, R44, 0x1, 0x1f ;  /* 0x0c201f002c2f7f89 */ /* 0x000e2400000e0000 */
[----:B0-----:R-:W-:-:S05]  /*20a0*/  FADD.FTZ R47, R44, R47 ;  /* 0x0000002f2c2f7221 */ /* 0x001fca0000010000 */
[----:B------:R-:W0:Y:S02]  /*20b0*/  SHFL.BFLY PT, R46, R47, 0x2, 0x1f ;  /* 0x0c401f002f2e7f89 */ /* 0x000e2400000e0000 */
[----:B0-----:R-:W-:-:S05]  /*20c0*/  FADD.FTZ R46, R47, R46 ;  /* 0x0000002e2f2e7221 */ /* 0x001fca0000010000 */
[----:B------:R-:W0:Y:S02]  /*20d0*/  SHFL.BFLY PT, R85, R46, 0x4, 0x1f ;  /* 0x0c801f002e557f89 */ /* 0x000e2400000e0000 */
[----:B0-----:R-:W-:-:S05]  /*20e0*/  FADD.FTZ R85, R46, R85 ;  /* 0x000000552e557221 */ /* 0x001fca0000010000 */
[----:B------:R-:W0:Y:S02]  /*20f0*/  SHFL.BFLY PT, R82, R85, 0x8, 0x1f ;  /* 0x0d001f0055527f89 */ /* 0x000e2400000e0000 */
[----:B0-----:R-:W-:-:S05]  /*2100*/  FADD.FTZ R82, R85, R82 ;  /* 0x0000005255527221 */ /* 0x001fca0000010000 */
[----:B------:R0:W1:Y:S02]  /*2110*/  SHFL.BFLY PT, R87, R82, 0x10, 0x1f ;  /* 0x0e001f0052577f89 */ /* 0x00006400000e0000 */
.L_x_37:
[----:B01----:R-:W-:Y:S01]  /*2120*/  FADD.FTZ R82, R82, R87 ;  /* 0x0000005752527221 */ /* 0x003fe20000010000 */
[C---:B------:R-:W-:Y:S01]  /*2130*/  FMUL.FTZ R84, R83.reuse, R83 ;  /* 0x0000005353547220 */ /* 0x040fe20000410000 */
[----:B------:R-:W-:Y:S01]  /*2140*/  ISETP.NE.AND P3, PT, RZ, UR8, PT ;  /* 0x00000008ff007c0c */ /* 0x000fe2000bf65270 */
[----:B------:R-:W0:Y:S01]  /*2150*/  @!P5 LDC.64 R46, c[0x0][0x3c0] ;  /* 0x0000f000ff2edb82 */ /* 0x000e220000000a00 */
[----:B------:R-:W-:Y:S01]  /*2160*/  FFMA.FTZ R82, R82, R45, UR9 ;  /* 0x0000000952527e23 */ /* 0x000fe2000801002d */
[----:B------:R-:W-:Y:S01]  /*2170*/  BSSY.RECONVERGENT B0, `(.L_x_19) ;  /* 0x000003b000007945 */ /* 0x000fe20003800200 */
[----:B------:R-:W-:Y:S02]  /*2180*/  FSEL R85, R84, RZ, P3 ;  /* 0x000000ff54557208 */ /* 0x000fe40001800000 */
[----:B------:R-:W-:-:S03]  /*2190*/  FSEL R84, R83, RZ, !P3 ;  /* 0x000000ff53547208 */ /* 0x000fc60005800000 */
[----:B------:R-:W1:Y:S01]  /*21a0*/  @!P5 LDC.64 R44, c[0x0][0x3c8] ;  /* 0x0000f200ff2cdb82 */ /* 0x000e620000000a00 */
[----:B------:R-:W-:-:S06]  /*21b0*/  FADD.FTZ R85, R82, R85 ;  /* 0x0000005552557221 */ /* 0x000fcc0000010000 */
[----:B------:R-:W2:Y:S01]  /*21c0*/  MUFU.RSQ R85, R85 ;  /* 0x0000005500557308 */ /* 0x000ea20000001400 */
[----:B0-----:R-:W-:-:S05]  /*21d0*/  @!P5 IMAD.WIDE R46, R54, 0x4, R46 ;  /* 0x00000004362ed825 */ /* 0x001fca00078e022e */
[----:B------:R0:W-:Y:S01]  /*21e0*/  @!P5 STG.E desc[UR6][R46.64], R83 ;  /* 0x000000532e00d986 */ /* 0x0001e2000c101906 */
[----:B-1----:R-:W-:-:S05]  /*21f0*/  @!P5 IMAD.WIDE R44, R54, 0x4, R44 ;  /* 0x00000004362cd825 */ /* 0x002fca00078e022c */
[----:B--2---:R0:W-:Y:S01]  /*2200*/  @!P5 STG.E desc[UR6][R44.64], R85 ;  /* 0x000000552c00d986 */ /* 0x0041e2000c101906 */
[----:B------:R-:W-:Y:S05]  /*2210*/  @!P0 BRA `(.L_x_20) ;  /* 0x0000000000c08947 */ /* 0x000fea0003800000 */
[--C-:B0-----:R-:W-:Y:S01]  /*2220*/  FADD.FTZ R44, R66, -R84.reuse ;  /* 0x80000054422c7221 */ /* 0x101fe20000010000 */
[----:B------:R-:W-:Y:S01]  /*2230*/  SHF.L.U32 R45, R40, 0x10, RZ ;  /* 0x00000010282d7819 */ /* 0x000fe200000006ff */
[--C-:B------:R-:W-:Y:S01]  /*2240*/  FADD.FTZ R46, R59, -R84.reuse ;  /* 0x800000543b2e7221 */ /* 0x100fe20000010000 */
[----:B------:R-:W-:Y:S01]  /*2250*/  SHF.L.U32 R47, R36, 0x10, RZ ;  /* 0x00000010242f7819 */ /* 0x000fe200000006ff */
[C---:B------:R-:W-:Y:S01]  /*2260*/  FMUL.FTZ R44, R85.reuse, R44 ;  /* 0x0000002c552c7220 */ /* 0x040fe20000410000 */
[----:B------:R-:W-:Y:S01]  /*2270*/  SHF.L.U32 R87, R0, 0x10, RZ ;  /* 0x0000001000577819 */ /* 0x000fe200000006ff */
[----:B------:R-:W-:Y:S01]  /*2280*/  FMUL.FTZ R46, R85, R46 ;  /* 0x0000002e552e7220 */ /* 0x000fe20000410000 */
[----:B------:R-:W-:Y:S01]  /*2290*/  FADD.FTZ R82, R65, -R84 ;  /* 0x8000005441527221 */ /* 0x000fe20000010000 */
[----:B------:R-:W-:Y:S01]  /*22a0*/  FFMA.FTZ R44, R44, R45, R47 ;  /* 0x0000002d2c2c7223 */ /* 0x000fe2000001002f */
[----:B------:R-:W-:Y:S01]  /*22b0*/  SHF.L.U32 R45, R2, 0x10, RZ ;  /* 0x00000010022d7819 */ /* 0x000fe200000006ff */
[----:B------:R-:W-:Y:S01]  /*22c0*/  IMAD.U32 R83, R4, 0x10000, RZ ;  /* 0x0001000004537824 */ /* 0x000fe200078e00ff */
[----:B------:R-:W-:-:S02]  /*22d0*/  SHF.L.U32 R86, R37, 0x10, RZ ;  /* 0x0000001025567819 */ /* 0x000fc400000006ff */
[----:B------:R-:W-:Y:S01]  /*22e0*/  SHF.L.U32 R47, R3, 0x10, RZ ;  /* 0x00000010032f7819 */ /* 0x000fe200000006ff */
[----:B------:R-:W-:Y:S01]  /*22f0*/  FFMA.FTZ R87, R46, R87, R45 ;  /* 0x000000572e577223 */ /* 0x000fe2000001002d */
[----:B------:R-:W-:Y:S01]  /*2300*/  FMUL.FTZ R45, R85, R82 ;  /* 0x00000052552d7220 */ /* 0x000fe20000410000 */
[----:B------:R-:W-:Y:S01]  /*2310*/  SHF.L.U32 R46, R41, 0x10, RZ ;  /* 0x00000010292e7819 */ /* 0x000fe200000006ff */
[----:B------:R-:W-:Y:S01]  /*2320*/  FADD.FTZ R82, R60, -R84 ;  /* 0x800000543c527221 */ /* 0x000fe20000010000 */
[----:B------:R-:W-:Y:S02]  /*2330*/  SHF.L.U32 R89, R5, 0x10, RZ ;  /* 0x0000001005597819 */ /* 0x000fe400000006ff */
[----:B------:R-:W-:Y:S01]  /*2340*/  SHF.L.U32 R91, R8, 0x10, RZ ;  /* 0x00000010085b7819 */ /* 0x000fe200000006ff */
[----:B------:R-:W-:Y:S01]  /*2350*/  FMUL.FTZ R82, R85, R82 ;  /* 0x0000005255527220 */ /* 0x000fe20000410000 */
[----:B------:R-:W-:Y:S01]  /*2360*/  FFMA.FTZ R45, R45, R46, R86 ;  /* 0x0000002e2d2d7223 */ /* 0x000fe20000010056 */
[--C-:B------:R-:W-:Y:S01]  /*2370*/  FADD.FTZ R46, R64, -R84.reuse ;  /* 0x80000054402e7221 */ /* 0x100fe20000010000 */
[----:B------:R-:W-:Y:S01]  /*2380*/  F2FP.BF16.F32.PACK_AB R44, R87, R44 ;  /* 0x0000002c572c723e */ /* 0x000fe200000010ff */
[----:B------:R-:W-:Y:S01]  /*2390*/  FFMA.FTZ R86, R82, R47, R83 ;  /* 0x0000002f52567223 */ /* 0x000fe20000010053 */
[----:B------:R-:W-:Y:S01]  /*23a0*/  SHF.L.U32 R47, R42, 0x10, RZ ;  /* 0x000000102a2f7819 */ /* 0x000fe200000006ff */
[----:B------:R-:W-:Y:S01]  /*23b0*/  FMUL.FTZ R46, R85, R46 ;  /* 0x0000002e552e7220 */ /* 0x000fe20000410000 */
[----:B------:R-:W-:Y:S01]  /*23c0*/  SHF.L.U32 R83, R38, 0x10, RZ ;  /* 0x0000001026537819 */ /* 0x000fe200000006ff */
[----:B------:R-:W-:Y:S01]  /*23d0*/  FADD.FTZ R82, R61, -R84 ;  /* 0x800000543d527221 */ /* 0x000fe20000010000 */
[----:B------:R-:W-:-:S03]  /*23e0*/  F2FP.BF16.F32.PACK_AB R45, R86, R45 ;  /* 0x0000002d562d723e */ /* 0x000fc600000010ff */
[----:B------:R-:W-:Y:S01]  /*23f0*/  FFMA.FTZ R46, R46, R47, R83 ;  /* 0x0000002f2e2e7223 */ /* 0x000fe20000010053 */
[----:B------:R-:W-:Y:S01]  /*2400*/  SHF.L.U32 R47, R6, 0x10, RZ ;  /* 0x00000010062f7819 */ /* 0x000fe200000006ff */
[----:B------:R-:W-:Y:S01]  /*2410*/  FMUL.FTZ R82, R85, R82 ;  /* 0x0000005255527220 */ /* 0x000fe20000410000 */
[----:B------:R-:W-:-:S03]  /*2420*/  SHF.L.U32 R83, R39, 0x10, RZ ;  /* 0x0000001027537819 */ /* 0x000fc600000006ff */
[----:B------:R-:W-:Y:S01]  /*2430*/  FFMA.FTZ R89, R82, R89, R47 ;  /* 0x0000005952597223 */ /* 0x000fe2000001002f */
[----:B------:R-:W-:Y:S01]  /*2440*/  FADD.FTZ R82, R63, -R84 ;  /* 0x800000543f527221 */ /* 0x000fe20000010000 */
[----:B------:R-:W-:-:S03]  /*2450*/  SHF.L.U32 R47, R43, 0x10, RZ ;  /* 0x000000102b2f7819 */ /* 0x000fc600000006ff */
[----:B------:R-:W-:Y:S01]  /*2460*/  FMUL.FTZ R82, R85, R82 ;  /* 0x0000005255527220 */ /* 0x000fe20000410000 */
[----:B------:R-:W-:-:S03]  /*2470*/  F2FP.BF16.F32.PACK_AB R46, R89, R46 ;  /* 0x0000002e592e723e */ /* 0x000fc600000010ff */
[----:B------:R-:W-:Y:S01]  /*2480*/  FFMA.FTZ R47, R82, R47, R83 ;  /* 0x0000002f522f7223 */ /* 0x000fe20000010053 */
[----:B------:R-:W-:Y:S01]  /*2490*/  FADD.FTZ R82, R62, -R84 ;  /* 0x800000543e527221 */ /* 0x000fe20000010000 */
[----:B------:R-:W-:-:S03]  /*24a0*/  SHF.L.U32 R83, R7, 0x10, RZ ;  /* 0x0000001007537819 */ /* 0x000fc600000006ff */
[----:B------:R-:W-:-:S04]  /*24b0*/  FMUL.FTZ R82, R85, R82 ;  /* 0x0000005255527220 */ /* 0x000fc80000410000 */
[----:B------:R-:W-:Y:S02]  /*24c0*/  FFMA.FTZ R88, R82, R83, R91 ;  /* 0x0000005352587223 */ /* 0x000fe4000001005b */
[----:B------:R-:W0:Y:S03]  /*24d0*/  LDC.64 R82, c[0x0][0x428] ;  /* 0x00010a00ff527b82 */ /* 0x000e260000000a00 */
[----:B------:R-:W-:Y:S01]  /*24e0*/  F2FP.BF16.F32.PACK_AB R47, R88, R47 ;  /* 0x0000002f582f723e */ /* 0x000fe200000010ff */
[C---:B0-----:R-:W-:Y:S01]  /*24f0*/  IMAD.WIDE.U32 R82, R57.reuse, 0x10, R82 ;  /* 0x0000001039527825 */ /* 0x041fe200078e0052 */
[----:B------:R-:W-:-:S04]  /*2500*/  IADD3 R57, PT, PT, R57, 0x20, RZ ;  /* 0x0000002039397810 */ /* 0x000fc80007ffe0ff */
[----:B------:R1:W-:Y:S03]  /*2510*/  STG.E.128 desc[UR6][R82.64], R44 ;  /* 0x0000002c52007986 */ /* 0x0003e6000c101d06 */
.L_x_20:
[----:B------:R-:W-:Y:S05]  /*2520*/  BSYNC.RECONVERGENT B0 ;  /* 0x0000000000007941 */ /* 0x000fea0003800200 */
.L_x_19:
[----:B------:R-:W-:Y:S01]  /*2530*/  ISETP.GE.U32.AND P0, PT, R56, 0x40, PT ;  /* 0x000000403800780c */ /* 0x000fe20003f06070 */
[----:B------:R-:W-:-:S12]  /*2540*/  BSSY.RECONVERGENT B0, `(.L_x_21) ;  /* 0x0000032000007945 */ /* 0x000fd80003800200 */
[----:B------:R-:W-:Y:S05]  /*2550*/  @!P0 BRA `(.L_x_22) ;  /* 0x0000000000c08947 */ /* 0x000fea0003800000 */
[--C-:B01----:R-:W-:Y:S01]  /*2560*/  FADD.FTZ R44, R58, -R84.reuse ;  /* 0x800000543a2c7221 */ /* 0x103fe20000010000 */
[----:B------:R-:W-:Y:S01]  /*2570*/  SHF.L.U32 R45, R32, 0x10, RZ ;  /* 0x00000010202d7819 */ /* 0x000fe200000006ff */
[----:B------:R-:W-:Y:S02]  /*2580*/  IMAD.U32 R47, R28, 0x10000, RZ ;  /* 0x000100001c2f7824 */ /* 0x000fe400078e00ff */
[--C-:B------:R-:W-:Y:S01]  /*2590*/  FADD.FTZ R46, R67, -R84.reuse ;  /* 0x80000054432e7221 */ /* 0x100fe20000010000 */
[----:B------:R-:W-:Y:S01]  /*25a0*/  FMUL.FTZ R44, R85, R44 ;  /* 0x0000002c552c7220 */ /* 0x000fe20000410000 */
[----:B------:R-:W-:Y:S01]  /*25b0*/  SHF.L.U32 R87, R9, 0x10, RZ ;  /* 0x0000001009577819 */ /* 0x000fe200000006ff */
[----:B------:R-:W-:Y:S01]  /*25c0*/  FADD.FTZ R82, R68, -R84 ;  /* 0x8000005444527221 */ /* 0x000fe20000010000 */
[----:B------:R-:W-:Y:S01]  /*25d0*/  FMUL.FTZ R46, R85, R46 ;  /* 0x0000002e552e7220 */ /* 0x000fe20000410000 */
[----:B------:R-:W-:Y:S01]  /*25e0*/  FFMA.FTZ R44, R44, R45, R47 ;  /* 0x0000002d2c2c7223 */ /* 0x000fe2000001002f */
[----:B------:R-:W-:-:S02]  /*25f0*/  SHF.L.U32 R45, R10, 0x10, RZ ;  /* 0x000000100a2d7819 */ /* 0x000fc400000006ff */
[----:B------:R-:W-:Y:S02]  /*2600*/  SHF.L.U32 R86, R29, 0x10, RZ ;  /* 0x000000101d567819 */ /* 0x000fe400000006ff */
        /* <DEDUP_REMOVED lines=10> */
[----:B------:R-:W-:Y:S01]  /*26b0*/  SHF.L.U32 R91, R48, 0x10, RZ ;  /* 0x00000010305b7819 */ /* 0x000fe200000006ff */
[----:B------:R-:W-:Y:S01]  /*26c0*/  FFMA.FTZ R86, R82, R47, R83 ;  /* 0x0000002f52567223 */ /* 0x000fe20000010053 */
[----:B------:R-:W-:Y:S01]  /*26d0*/  SHF.L.U32 R47, R34, 0x10, RZ ;  /* 0x00000010222f7819 */ /* 0x000fe200000006ff */
[----:B------:R-:W-:Y:S01]  /*26e0*/  FMUL.FTZ R46, R85, R46 ;  /* 0x0000002e552e7220 */ /* 0x000fe20000410000 */
[----:B------:R-:W-:Y:S01]  /*26f0*/  SHF.L.U32 R83, R30, 0x10, RZ ;  /* 0x000000101e537819 */ /* 0x000fe200000006ff */
[----:B------:R-:W-:Y:S01]  /*2700*/  FADD.FTZ R82, R71, -R84 ;  /* 0x8000005447527221 */ /* 0x000fe20000010000 */
[----:B------:R-:W-:-:S02]  /*2710*/  F2FP.BF16.F32.PACK_AB R45, R86, R45 ;  /* 0x0000002d562d723e */ /* 0x000fc400000010ff */
[----:B------:R-:W-:Y:S01]  /*2720*/  F2FP.BF16.F32.PACK_AB R44, R87, R44 ;  /* 0x0000002c572c723e */ /* 0x000fe200000010ff */
[----:B------:R-:W-:Y:S01]  /*2730*/  FFMA.FTZ R46, R46, R47, R83 ;  /* 0x0000002f2e2e7223 */ /* 0x000fe20000010053 */
[----:B------:R-:W-:Y:S01]  /*2740*/  SHF.L.U32 R47, R14, 0x10, RZ ;  /* 0x000000100e2f7819 */ /* 0x000fe200000006ff */
[----:B------:R-:W-:Y:S01]  /*2750*/  FMUL.FTZ R82, R85, R82 ;  /* 0x0000005255527220 */ /* 0x000fe20000410000 */
[----:B------:R-:W-:-:S03]  /*2760*/  SHF.L.U32 R83, R31, 0x10, RZ ;  /* 0x000000101f537819 */ /* 0x000fc600000006ff */
[----:B------:R-:W-:Y:S01]  /*2770*/  FFMA.FTZ R89, R82, R89, R47 ;  /* 0x0000005952597223 */ /* 0x000fe2000001002f */
[----:B------:R-:W-:Y:S01]  /*2780*/  FADD.FTZ R82, R72, -R84 ;  /* 0x8000005448527221 */ /* 0x000fe20000010000 */
[----:B------:R-:W-:-:S03]  /*2790*/  IMAD.U32 R47, R35, 0x10000, RZ ;  /* 0x00010000232f7824 */ /* 0x000fc600078e00ff */
        /* <DEDUP_REMOVED lines=12> */
.L_x_22:
[----:B------:R-:W-:Y:S05]  /*2860*/  BSYNC.RECONVERGENT B0 ;  /* 0x0000000000007941 */ /* 0x000fea0003800200 */
.L_x_21:
[----:B------:R-:W-:Y:S04]  /*2870*/  BSSY.RECONVERGENT B0, `(.L_x_23) ;  /* 0x0000034000007945 */ /* 0x000fe80003800200 */
[----:B------:R-:W-:Y:S05]  /*2880*/  @!P2 BRA `(.L_x_24) ;  /* 0x0000000000c8a947 */ /* 0x000fea0003800000 */
[----:B012---:R-:W-:Y:S01]  /*2890*/  PRMT R47, R22, 0x7632, R47 ;  /* 0x00007632162f7816 */ /* 0x007fe2000000002f */
[--C-:B------:R-:W-:Y:S01]  /*28a0*/  FADD.FTZ R44, R79, -R84.reuse ;  /* 0x800000544f2c7221 */ /* 0x100fe20000010000 */
[----:B------:R-:W-:Y:S01]  /*28b0*/  SHF.L.U32 R45, R53, 0x10, RZ ;  /* 0x00000010352d7819 */ /* 0x000fe200000006ff */
[--C-:B------:R-:W-:Y:S01]  /*28c0*/  FADD.FTZ R82, R75, -R84.reuse ;  /* 0x800000544b527221 */ /* 0x100fe20000010000 */
[----:B------:R-:W-:Y:S01]  /*28d0*/  SHF.L.U32 R47, R47, 0x10, RZ ;  /* 0x000000102f2f7819 */ /* 0x000fe200000006ff */
[----:B------:R-:W-:Y:S01]  /*28e0*/  FMUL.FTZ R46, R85, R44 ;  /* 0x0000002c552e7220 */ /* 0x000fe20000410000 */
[--C-:B------:R-:W-:Y:S01]  /*28f0*/  FADD.FTZ R44, R74, -R84.reuse ;  /* 0x800000544a2c7221 */ /* 0x100fe20000010000 */
[----:B------:R-:W-:Y:S01]  /*2900*/  SHF.L.U32 R87, R49, 0x10, RZ ;  /* 0x0000001031577819 */ /* 0x000fe200000006ff */
[C---:B------:R-:W-:Y:S01]  /*2910*/  FMUL.FTZ R82, R85.reuse, R82 ;  /* 0x0000005255527220 */ /* 0x040fe20000410000 */
[----:B------:R-:W-:Y:S01]  /*2920*/  FFMA.FTZ R46, R46, R45, R47 ;  /* 0x0000002d2e2e7223 */ /* 0x000fe2000001002f */
[----:B------:R-:W-:Y:S01]  /*2930*/  SHF.L.U32 R45, R24, 0x10, RZ ;  /* 0x00000010182d7819 */ /* 0x000fe200000006ff */
[----:B------:R-:W-:Y:S01]  /*2940*/  FMUL.FTZ R44, R85, R44 ;  /* 0x0000002c552c7220 */ /* 0x000fe20000410000 */
[----:B------:R-:W-:Y:S01]  /*2950*/  SHF.L.U32 R47, R20, 0x10, RZ ;  /* 0x00000010142f7819 */ /* 0x000fe200000006ff */
[----:B------:R-:W-:Y:S01]  /*2960*/  FADD.FTZ R86, R76, -R84 ;  /* 0x800000544c567221 */ /* 0x000fe20000010000 */
[----:B------:R-:W-:-:S02]  /*2970*/  SHF.L.U32 R83, R52, 0x10, RZ ;  /* 0x0000001034537819 */ /* 0x000fc400000006ff */
[----:B------:R-:W-:Y:S01]  /*2980*/  SHF.L.U32 R89, R26, 0x10, RZ ;  /* 0x000000101a597819 */ /* 0x000fe200000006ff */
[----:B------:R-:W-:Y:S01]  /*2990*/  FFMA.FTZ R44, R44, R45, R47 ;  /* 0x0000002d2c2c7223 */ /* 0x000fe2000001002f */
[----:B------:R-:W-:Y:S02]  /*29a0*/  SHF.L.U32 R45, R50, 0x10, RZ ;  /* 0x00000010322d7819 */ /* 0x000fe400000006ff */
[----:B------:R-:W-:-:S03]  /*29b0*/  SHF.L.U32 R47, R51, 0x10, RZ ;  /* 0x00000010332f7819 */ /* 0x000fc600000006ff */
[----:B------:R-:W-:Y:S01]  /*29c0*/  FFMA.FTZ R87, R82, R87, R45 ;  /* 0x0000005752577223 */ /* 0x000fe2000001002d */
[----:B------:R-:W-:Y:S01]  /*29d0*/  FMUL.FTZ R45, R85, R86 ;  /* 0x00000056552d7220 */ /* 0x000fe20000410000 */
[----:B------:R-:W-:Y:S01]  /*29e0*/  SHF.L.U32 R86, R21, 0x10, RZ ;  /* 0x0000001015567819 */ /* 0x000fe200000006ff */
[----:B------:R-:W-:Y:S02]  /*29f0*/  IMAD.U32 R82, R25, 0x10000, RZ ;  /* 0x0001000019527824 */ /* 0x000fe400078e00ff */
[----:B------:R-:W-:Y:S02]  /*2a00*/  F2FP.BF16.F32.PACK_AB R44, R87, R44 ;  /* 0x0000002c572c723e */ /* 0x000fe400000010ff */
[----:B------:R-:W-:Y:S01]  /*2a10*/  FFMA.FTZ R45, R45, R82, R86 ;  /* 0x000000522d2d7223 */ /* 0x000fe20000010056 */
[----:B------:R-:W-:-:S04]  /*2a20*/  FADD.FTZ R82, R77, -R84 ;  /* 0x800000544d527221 */ /* 0x000fc80000010000 */
[----:B------:R-:W-:-:S04]  /*2a30*/  FMUL.FTZ R82, R85, R82 ;  /* 0x0000005255527220 */ /* 0x000fc80000410000 */
[--C-:B------:R-:W-:Y:S01]  /*2a40*/  FFMA.FTZ R86, R82, R47, R83.reuse ;  /* 0x0000002f52567223 */ /* 0x100fe20000010053 */
[--C-:B------:R-:W-:Y:S01]  /*2a50*/  FADD.FTZ R82, R78, -R84.reuse ;  /* 0x800000544e527221 */ /* 0x100fe20000010000 */
[----:B------:R-:W-:Y:S02]  /*2a60*/  SHF.L.U32 R47, R22, 0x10, RZ ;  /* 0x00000010162f7819 */ /* 0x000fe400000006ff */
[----:B------:R-:W-:Y:S01]  /*2a70*/  PRMT R83, R23, 0x7632, R83 ;  /* 0x0000763217537816 */ /* 0x000fe20000000053 */
[----:B------:R-:W-:Y:S01]  /*2a80*/  FMUL.FTZ R82, R85, R82 ;  /* 0x0000005255527220 */ /* 0x000fe20000410000 */
[----:B------:R-:W-:Y:S02]  /*2a90*/  F2FP.BF16.F32.PACK_AB R45, R86, R45 ;  /* 0x0000002d562d723e */ /* 0x000fe400000010ff */
[----:B------:R-:W-:Y:S01]  /*2aa0*/  SHF.L.U32 R83, R83, 0x10, RZ ;  /* 0x0000001053537819 */ /* 0x000fe200000006ff */
[--C-:B------:R-:W-:Y:S01]  /*2ab0*/  FFMA.FTZ R89, R82, R89, R47.reuse ;  /* 0x0000005952597223 */ /* 0x100fe2000001002f */
[----:B------:R-:W-:Y:S01]  /*2ac0*/  PRMT R47, R27, 0x7632, R47 ;  /* 0x000076321b2f7816 */ /* 0x000fe2000000002f */
[--C-:B------:R-:W-:Y:S01]  /*2ad0*/  FADD.FTZ R82, R81, -R84.reuse ;  /* 0x8000005451527221 */ /* 0x100fe20000010000 */
[----:B------:R-:W-:-:S02]  /*2ae0*/  FADD.FTZ R84, R80, -R84 ;  /* 0x8000005450547221 */ /* 0x000fc40000010000 */
[----:B------:R-:W-:Y:S01]  /*2af0*/  SHF.L.U32 R47, R47, 0x10, RZ ;  /* 0x000000102f2f7819 */ /* 0x000fe200000006ff */
[C---:B------:R-:W-:Y:S01]  /*2b00*/  FMUL.FTZ R82, R85.reuse, R82 ;  /* 0x0000005255527220 */ /* 0x040fe20000410000 */
[----:B------:R-:W-:Y:S01]  /*2b10*/  FMUL.FTZ R84, R85, R84 ;  /* 0x0000005455547220 */ /* 0x000fe20000410000 */
[----:B------:R-:W-:Y:S02]  /*2b20*/  SHF.L.U32 R85, R23, 0x10, RZ ;  /* 0x0000001017557819 */ /* 0x000fe400000006ff */
[----:B------:R-:W-:Y:S01]  /*2b30*/  FFMA.FTZ R88, R82, R47, R83 ;  /* 0x0000002f52587223 */ /* 0x000fe20000010053 */
[----:B------:R-:W-:Y:S01]  /*2b40*/  SHF.L.U32 R47, R27, 0x10, RZ ;  /* 0x000000101b2f7819 */ /* 0x000fe200000006ff */
[----:B------:R-:W0:Y:S01]  /*2b50*/  LDC.64 R82, c[0x0][0x428] ;  /* 0x00010a00ff527b82 */ /* 0x000e220000000a00 */
[----:B------:R-:W-:-:S03]  /*2b60*/  F2FP.BF16.F32.PACK_AB R46, R46, R89 ;  /* 0x000000592e2e723e */ /* 0x000fc600000010ff */
[----:B------:R-:W-:-:S05]  /*2b70*/  FFMA.FTZ R47, R84, R47, R85 ;  /* 0x0000002f542f7223 */ /* 0x000fca0000010055 */
[----:B------:R-:W-:Y:S01]  /*2b80*/  F2FP.BF16.F32.PACK_AB R47, R88, R47 ;  /* 0x0000002f582f723e */ /* 0x000fe200000010ff */
[----:B0-----:R-:W-:-:S05]  /*2b90*/  IMAD.WIDE.U32 R82, R57, 0x10, R82 ;  /* 0x0000001039527825 */ /* 0x001fca00078e0052 */
[----:B------:R3:W-:Y:S02]  /*2ba0*/  STG.E.128 desc[UR6][R82.64], R44 ;  /* 0x0000002c52007986 */ /* 0x0007e4000c101d06 */
.L_x_24:
[----:B------:R-:W-:Y:S05]  /*2bb0*/  BSYNC.RECONVERGENT B0 ;  /* 0x0000000000007941 */ /* 0x000fea0003800200 */
.L_x_23:
[----:B0123--:R-:W0:Y:S02]  /*2bc0*/  LDC.64 R44, c[0x0][0x380] ;  /* 0x0000e000ff2c7b82 */ /* 0x00fe240000000a00 */
[----:B0-----:R-:W-:-:S04]  /*2bd0*/  LEA R54, R44, R54, 0x2 ;  /* 0x000000362c367211 */ /* 0x001fc800078e10ff */
[----:B------:R-:W-:-:S13]  /*2be0*/  ISETP.GE.AND P0, PT, R54, R45, PT ;  /* 0x0000002d3600720c */ /* 0x000fda0003f06270 */
[----:B------:R-:W-:Y:S05]  /*2bf0*/  @!P0 BRA `(.L_x_25) ;  /* 0xffffffd800a08947 */ /* 0x000fea000383ffff */
[----:B------:R-:W-:Y:S05]  /*2c00*/  EXIT ;  /* 0x000000000000794d */ /* 0x000fea0003800000 */
.L_x_18:
[----:B------:R-:W-:Y:S01]  /*2c10*/  HFMA2 R88, -RZ, RZ, 0, 5.9604644775390625e-08 ;  /* 0x00000001ff587431 */ /* 0x000fe200000001ff */
[----:B------:R-:W-:Y:S01]  /*2c20*/  BSSY B0, `(.L_x_26) ;  /* 0x0000007000007945 */ /* 0x000fe20003800000 */
[----:B------:R-:W-:Y:S01]  /*2c30*/  IMAD.MOV.U32 R89, RZ, RZ, R47 ;  /* 0x000000ffff597224 */ /* 0x000fe200078e002f */
[----:B------:R-:W-:Y:S02]  /*2c40*/  MOV R91, 0x1f ;  /* 0x0000001f005b7802 */ /* 0x000fe40000000f00 */
[----:B------:R-:W-:-:S07]  /*2c50*/  MOV R86, 0xffffffff ;  /* 0xffffffff00567802 */ /* 0x000fce0000000f00 */
[----:B------:R-:W-:Y:S05]  /*2c60*/  WARPSYNC.COLLECTIVE R86, `(.L_x_27) ;  /* 0x0000000056087348 */ /* 0x000fea0003c00000 */
[----:B------:R0:W1:Y:S02]  /*2c70*/  SHFL.BFLY P6, R87, R89, R88, R91 ;  /* 0x0c00005859577389 */ /* 0x00006400000c005b */
[----:B01----:R-:W-:Y:S05]  /*2c80*/  ENDCOLLECTIVE ;  /* 0x000000000000791b */ /* 0x003fea0003800000 */
.L_x_27:
[----:B------:R-:W-:Y:S05]  /*2c90*/  BSYNC B0 ;  /* 0x0000000000007941 */ /* 0x000fea0003800000 */
.L_x_26:
[----:B------:R-:W-:Y:S01]  /*2ca0*/  MOV R44, R87 ;  /* 0x00000057002c7202 */ /* 0x000fe20000000f00 */
[----:B------:R-:W-:Y:S01]  /*2cb0*/  HFMA2 R88, -RZ, RZ, 0, 1.1920928955078125e-07 ;  /* 0x00000002ff587431 */ /* 0x000fe200000001ff */
[----:B------:R-:W-:Y:S02]  /*2cc0*/  MOV R91, 0x1f ;  /* 0x0000001f005b7802 */ /* 0x000fe40000000f00 */
[----:B------:R-:W-:Y:S01]  /*2cd0*/  MOV R86, 0xffffffff ;  /* 0xffffffff00567802 */ /* 0x000fe20000000f00 */
[----:B------:R-:W-:-:S05]  /*2ce0*/  FADD.FTZ R46, R47, R44 ;  /* 0x0000002c2f2e7221 */ /* 0x000fca0000010000 */
[----:B------:R-:W-:-:S07]  /*2cf0*/  MOV R89, R46 ;  /* 0x0000002e00597202 */ /* 0x000fce0000000f00 */
[----:B------:R-:W-:Y:S05]  /*2d00*/  WARPSYNC.COLLECTIVE R86, `(.L_x_28) ;  /* 0x0000000056087348 */ /* 0x000fea0003c00000 */
[----:B------:R0:W1:Y:S02]  /*2d10*/  SHFL.BFLY P6, R87, R89, R88, R91 ;  /* 0x0c00005859577389 */ /* 0x00006400000c005b */
[----:B01----:R-:W-:Y:S05]  /*2d20*/  ENDCOLLECTIVE ;  /* 0x000000000000791b */ /* 0x003fea0003800000 */
.L_x_28:
[----:B------:R-:W-:Y:S01]  /*2d30*/  IMAD.MOV.U32 R88, RZ, RZ, 0x4 ;  /* 0x00000004ff587424 */ /* 0x000fe200078e00ff */
[----:B------:R-:W-:-:S05]  /*2d40*/  MOV R45, R87 ;  /* 0x00000057002d7202 */ /* 0x000fca0000000f00 */
[----:B------:R-:W-:-:S05]  /*2d50*/  FADD.FTZ R82, R46, R45 ;  /* 0x0000002d2e527221 */ /* 0x000fca0000010000 */
[----:B------:R-:W-:-:S07]  /*2d60*/  MOV R89, R82 ;  /* 0x0000005200597202 */ /* 0x000fce0000000f00 */
[----:B------:R-:W-:Y:S05]  /*2d70*/  WARPSYNC.COLLECTIVE R86, `(.L_x_29) ;  /* 0x0000000056087348 */ /* 0x000fea0003c00000 */
[----:B------:R0:W1:Y:S02]  /*2d80*/  SHFL.BFLY P6, R87, R89, R88, R91 ;  /* 0x0c00005859577389 */ /* 0x00006400000c005b */
[----:B01----:R-:W-:Y:S05]  /*2d90*/  ENDCOLLECTIVE ;  /* 0x000000000000791b */ /* 0x003fea0003800000 */
.L_x_29:
[----:B------:R-:W-:Y:S01]  /*2da0*/  HFMA2 R88, -RZ, RZ, 0, 4.76837158203125e-07 ;  /* 0x00000008ff587431 */ /* 0x000fe200000001ff */
[----:B------:R-:W-:-:S05]  /*2db0*/  MOV R45, R87 ;  /* 0x00000057002d7202 */ /* 0x000fca0000000f00 */
[----:B------:R-:W-:-:S05]  /*2dc0*/  FADD.FTZ R84, R82, R45 ;  /* 0x0000002d52547221 */ /* 0x000fca0000010000 */
[----:B------:R-:W-:-:S07]  /*2dd0*/  MOV R89, R84 ;  /* 0x0000005400597202 */ /* 0x000fce0000000f00 */
[----:B------:R-:W-:Y:S05]  /*2de0*/  WARPSYNC.COLLECTIVE R86, `(.L_x_30) ;  /* 0x0000000056087348 */ /* 0x000fea0003c00000 */
[----:B------:R0:W1:Y:S02]  /*2df0*/  SHFL.BFLY P6, R87, R89, R88, R91 ;  /* 0x0c00005859577389 */ /* 0x00006400000c005b */
[----:B01----:R-:W-:Y:S05]  /*2e00*/  ENDCOLLECTIVE ;  /* 0x000000000000791b */ /* 0x003fea0003800000 */
.L_x_30:
[----:B------:R-:W-:Y:S01]  /*2e10*/  HFMA2 R88, -RZ, RZ, 0, 9.5367431640625e-07 ;  /* 0x00000010ff587431 */ /* 0x000fe200000001ff */
[----:B------:R-:W-:-:S05]  /*2e20*/  MOV R45, R87 ;  /* 0x00000057002d7202 */ /* 0x000fca0000000f00 */
[----:B------:R-:W-:Y:S02]  /*2e30*/  FADD.FTZ R85, R84, R45 ;  /* 0x0000002d54557221 */ /* 0x000fe40000010000 */
[----:B------:R-:W0:Y:S03]  /*2e40*/  LDC R45, c[0x0][0x400] ;  /* 0x00010000ff2d7b82 */ /* 0x000e260000000800 */
[----:B------:R-:W-:-:S07]  /*2e50*/  MOV R89, R85 ;  /* 0x0000005500597202 */ /* 0x000fce0000000f00 */
[----:B0-----:R-:W-:Y:S05]  /*2e60*/  WARPSYNC.COLLECTIVE R86, `(.L_x_31) ;  /* 0x0000000056087348 */ /* 0x001fea0003c00000 */
[----:B------:R1:W2:Y:S02]  /*2e70*/  SHFL.BFLY P6, R87, R89, R88, R91 ;  /* 0x0c00005859577389 */ /* 0x0002a400000c005b */
[----:B012---:R-:W-:Y:S05]  /*2e80*/  ENDCOLLECTIVE ;  /* 0x000000000000791b */ /* 0x007fea0003800000 */
.L_x_31:
[----:B------:R-:W-:Y:S01]  /*2e90*/  HFMA2 R88, -RZ, RZ, 0, 5.9604644775390625e-08 ;  /* 0x00000001ff587431 */ /* 0x000fe200000001ff */
[----:B------:R-:W-:-:S05]  /*2ea0*/  MOV R44, R87 ;  /* 0x00000057002c7202 */ /* 0x000fca0000000f00 */
[----:B------:R-:W-:-:S04]  /*2eb0*/  FADD.FTZ R44, R85, R44 ;  /* 0x0000002c552c7221 */ /* 0x000fc80000010000 */
[----:B------:R-:W-:-:S04]  /*2ec0*/  FMUL.FTZ R83, R44, R45 ;  /* 0x0000002d2c537220 */ /* 0x000fc80000410000 */
[--C-:B------:R-:W-:Y:S01]  /*2ed0*/  FADD.FTZ R44, R66, -R83.reuse ;  /* 0x80000053422c7221 */ /* 0x100fe20000010000 */
[--C-:B------:R-:W-:Y:S01]  /*2ee0*/  FADD.FTZ R47, R59, -R83.reuse ;  /* 0x800000533b2f7221 */ /* 0x100fe20000010000 */
[----:B------:R-:W-:Y:S02]  /*2ef0*/  FADD.FTZ R46, R67, -R83 ;  /* 0x80000053432e7221 */ /* 0x000fe40000010000 */
[----:B------:R-:W-:-:S04]  /*2f00*/  FFMA.FTZ R44, R44, R44, RZ ;  /* 0x0000002c2c2c7223 */ /* 0x000fc800000100ff */
[----:B------:R-:W-:Y:S01]  /*2f10*/  FFMA.FTZ R44, R47, R47, R44 ;  /* 0x0000002f2f2c7223 */ /* 0x000fe2000001002c */
[----:B------:R-:W-:-:S04]  /*2f20*/  FADD.FTZ R47, R65, -R83 ;  /* 0x80000053412f7221 */ /* 0x000fc80000010000 */
        /* <DEDUP_REMOVED lines=12> */
[----:B------:R-:W-:-:S05]  /*2ff0*/  FSEL R44, R44, RZ, P0 ;  /* 0x000000ff2c2c7208 */ /* 0x000fca0000000000 */
[----:B------:R-:W-:-:S04]  /*3000*/  FFMA.FTZ R47, R47, R47, R44 ;  /* 0x0000002f2f2f7223 */ /* 0x000fc8000001002c */
        /* <DEDUP_REMOVED lines=12> */
[----:B------:R-:W-:Y:S01]  /*30d0*/  @P3 FFMA.FTZ R44, R46, R46, R47 ;  /* 0x0000002e2e2c3223 */ /* 0x000fe2000001002f */
[--C-:B------:R-:W-:Y:S01]  /*30e0*/  FADD.FTZ R47, R74, -R83.reuse ;  /* 0x800000534a2f7221 */ /* 0x100fe20000010000 */
[----:B------:R-:W-:-:S03]  /*30f0*/  FADD.FTZ R46, R75, -R83 ;  /* 0x800000534b2e7221 */ /* 0x000fc60000010000 */
        /* <DEDUP_REMOVED lines=13> */
[----:B------:R-:W-:-:S05]  /*31d0*/  @P4 FFMA.FTZ R44, R46, R46, R47 ;  /* 0x0000002e2e2c4223 */ /* 0x000fca000001002f */
[----:B------:R-:W-:-:S07]  /*31e0*/  MOV R89, R44 ;  /* 0x0000002c00597202 */ /* 0x000fce0000000f00 */
[----:B------:R-:W-:Y:S05]  /*31f0*/  WARPSYNC.COLLECTIVE R86, `(.L_x_32) ;  /* 0x0000000056087348 */ /* 0x000fea0003c00000 */
[----:B------:R0:W1:Y:S02]  /*3200*/  SHFL.BFLY P6, R87, R89, R88, R91 ;  /* 0x0c00005859577389 */ /* 0x00006400000c005b */
[----:B01----:R-:W-:Y:S05]  /*3210*/  ENDCOLLECTIVE ;  /* 0x000000000000791b */ /* 0x003fea0003800000 */
.L_x_32:
[----:B------:R-:W-:Y:S01]  /*3220*/  HFMA2 R88, -RZ, RZ, 0, 1.1920928955078125e-07 ;  /* 0x00000002ff587431 */ /* 0x000fe200000001ff */
[----:B------:R-:W-:-:S05]  /*3230*/  MOV R47, R87 ;  /* 0x00000057002f7202 */ /* 0x000fca0000000f00 */
[----:B------:R-:W-:-:S04]  /*3240*/  FADD.FTZ R47, R44, R47 ;  /* 0x0000002f2c2f7221 */ /* 0x000fc80000010000 */
[----:B------:R-:W-:-:S07]  /*3250*/  IMAD.MOV.U32 R89, RZ, RZ, R47 ;  /* 0x000000ffff597224 */ /* 0x000fce00078e002f */
[----:B------:R-:W-:Y:S05]  /*3260*/  WARPSYNC.COLLECTIVE R86, `(.L_x_33) ;  /* 0x0000000056087348 */ /* 0x000fea0003c00000 */
[----:B------:R0:W1:Y:S02]  /*3270*/  SHFL.BFLY P6, R87, R89, R88, R91 ;  /* 0x0c00005859577389 */ /* 0x00006400000c005b */
[----:B01----:R-:W-:Y:S05]  /*3280*/  ENDCOLLECTIVE ;  /* 0x000000000000791b */ /* 0x003fea0003800000 */
.L_x_33:
[----:B------:R-:W-:Y:S01]  /*3290*/  HFMA2 R88, -RZ, RZ, 0, 2.384185791015625e-07 ;  /* 0x00000004ff587431 */ /* 0x000fe200000001ff */
[----:B------:R-:W-:-:S05]  /*32a0*/  MOV R46, R87 ;  /* 0x00000057002e7202 */ /* 0x000fca0000000f00 */
[----:B------:R-:W-:-:S05]  /*32b0*/  FADD.FTZ R46, R47, R46 ;  /* 0x0000002e2f2e7221 */ /* 0x000fca0000010000 */
[----:B------:R-:W-:-:S07]  /*32c0*/  MOV R89, R46 ;  /* 0x0000002e00597202 */ /* 0x000fce0000000f00 */
[----:B------:R-:W-:Y:S05]  /*32d0*/  WARPSYNC.COLLECTIVE R86, `(.L_x_34) ;  /* 0x0000000056087348 */ /* 0x000fea0003c00000 */
[----:B------:R0:W1:Y:S02]  /*32e0*/  SHFL.BFLY P6, R87, R89, R88, R91 ;  /* 0x0c00005859577389 */ /* 0x00006400000c005b */
[----:B01----:R-:W-:Y:S05]  /*32f0*/  ENDCOLLECTIVE ;  /* 0x000000000000791b */ /* 0x003fea0003800000 */
.L_x_34:
[----:B------:R-:W-:Y:S01]  /*3300*/  HFMA2 R88, -RZ, RZ, 0, 4.76837158203125e-07 ;  /* 0x00000008ff587431 */ /* 0x000fe200000001ff */
[----:B------:R-:W-:-:S05]  /*3310*/  MOV R85, R87 ;  /* 0x0000005700557202 */ /* 0x000fca0000000f00 */
[----:B------:R-:W-:-:S05]  /*3320*/  FADD.FTZ R85, R46, R85 ;  /* 0x000000552e557221 */ /* 0x000fca0000010000 */
[----:B------:R-:W-:-:S07]  /*3330*/  MOV R89, R85 ;  /* 0x0000005500597202 */ /* 0x000fce0000000f00 */
[----:B------:R-:W-:Y:S05]  /*3340*/  WARPSYNC.COLLECTIVE R86, `(.L_x_35) ;  /* 0x0000000056087348 */ /* 0x000fea0003c00000 */
[----:B------:R0:W1:Y:S02]  /*3350*/  SHFL.BFLY P6, R87, R89, R88, R91 ;  /* 0x0c00005859577389 */ /* 0x00006400000c005b */
[----:B01----:R-:W-:Y:S05]  /*3360*/  ENDCOLLECTIVE ;  /* 0x000000000000791b */ /* 0x003fea0003800000 */
.L_x_35:
[----:B------:R-:W-:Y:S01]  /*3370*/  HFMA2 R88, -RZ, RZ, 0, 9.5367431640625e-07 ;  /* 0x00000010ff587431 */ /* 0x000fe200000001ff */
[----:B------:R-:W-:-:S05]  /*3380*/  MOV R82, R87 ;  /* 0x0000005700527202 */ /* 0x000fca0000000f00 */
[----:B------:R-:W-:-:S05]  /*3390*/  FADD.FTZ R82, R85, R82 ;  /* 0x0000005255527221 */ /* 0x000fca0000010000 */
[----:B------:R-:W-:-:S07]  /*33a0*/  MOV R89, R82 ;  /* 0x0000005200597202 */ /* 0x000fce0000000f00 */
[----:B------:R-:W-:Y:S05]  /*33b0*/  WARPSYNC.COLLECTIVE R86, `(.L_x_36) ;  /* 0x0000000056087348 */ /* 0x000fea0003c00000 */
[----:B------:R0:W1:Y:S02]  /*33c0*/  SHFL.BFLY P6, R87, R89, R88, R91 ;  /* 0x0c00005859577389 */ /* 0x00006400000c005b */
[----:B01----:R-:W-:Y:S05]  /*33d0*/  ENDCOLLECTIVE ;  /* 0x000000000000791b */ /* 0x003fea0003800000 */
.L_x_36:
[----:B------:R-:W-:Y:S05]  /*33e0*/  BRA `(.L_x_37) ;  /* 0xffffffec004c7947 */ /* 0x000fea000383ffff */
.L_x_38:
[----:B------:R-:W-:-:S00]  /*33f0*/  BRA `(.L_x_38) ;  /* 0xfffffffc00fc7947 */ /* 0x000fc0000383ffff */
[----:B------:R-:W-:-:S00]  /*3400*/  NOP ;  /* 0x0000000000007918 */ /* 0x000fc00000000000 */
[----:B------:R-:W-:-:S00]  /*3410*/  NOP ;  /* 0x0000000000007918 */ /* 0x000fc00000000000 */
[----:B------:R-:W-:-:S00]  /*3420*/  NOP ;  /* 0x0000000000007918 */ /* 0x000fc00000000000 */
[----:B------:R-:W-:-:S00]  /*3430*/  NOP ;  /* 0x0000000000007918 */ /* 0x000fc00000000000 */
[----:B------:R-:W-:-:S00]  /*3440*/  NOP ;  /* 0x0000000000007918 */ /* 0x000fc00000000000 */
[----:B------:R-:W-:-:S00]  /*3450*/  NOP ;  /* 0x0000000000007918 */ /* 0x000fc00000000000 */
[----:B------:R-:W-:-:S00]  /*3460*/  NOP ;  /* 0x0000000000007918 */ /* 0x000fc00000000000 */
[----:B------:R-:W-:-:S00]  /*3470*/  NOP ;  /* 0x0000000000007918 */ /* 0x000fc00000000000 */
.L_x_28702:


//--------------------- .text._ZN10layer_norm13ln_fwd_kernelINS_13Kernel_traitsI13__nv_bfloat16S2_S2_S2_fjLj768ELj1ELj4ELj1ELj16ENS_18Kernel_traits_baseILj768ES2_S2_S2_S2_fjLj128EEEEELb0ELb0ELb0ELb1EEEvNS_9FwdParamsE --------------------------
	.section	.text._ZN10layer_norm13ln_fwd_kernelINS_13Kernel_traitsI13__nv_bfloat16S2_S2_S2_fjLj768ELj1ELj4ELj1ELj16ENS_18Kernel_traits_baseILj768ES2_S2_S2_S2_fjLj128EEEEELb0ELb0ELb0ELb1EEEvNS_9FwdParamsE,"ax",@progbits
	.align	128
        .global         _ZN10layer_norm13ln_fwd_kernelINS_13Kernel_traitsI13__nv_bfloat16S2_S2_S2_fjLj768ELj1ELj4ELj1ELj16ENS_18Kernel_traits_baseILj768ES2_S2_S2_S2_fjLj128EEEEELb0ELb0ELb0ELb1EEEvNS_9FwdParamsE
        .type           _ZN10layer_norm13ln_fwd_kernelINS_13Kernel_traitsI13__nv_bfloat16S2_S2_S2_fjLj768ELj1ELj4ELj1ELj16ENS_18Kernel_traits_baseILj768ES2_S2_S2_S2_fjLj128EEEEELb0ELb0ELb0ELb1EEEvNS_9FwdParamsE,@function
        .size           _ZN10layer_norm13ln_fwd_kernelINS_13Kernel_traitsI13__nv_bfloat16S2_S2_S2_fjLj768ELj1ELj4ELj1ELj16ENS_18Kernel_traits_baseILj768ES2_S2_S2_S2_fjLj128EEEEELb0ELb0ELb0ELb1EEEvNS_9FwdParamsE,(.L_x_28703 - _ZN10layer_norm13ln_fwd_kernelINS_13Kernel_traitsI13__nv_bfloat16S2_S2_S2_fjLj768ELj1ELj4ELj1ELj16ENS_18Kernel_traits_baseILj768ES2_S2_S2_S2_fjLj128EEEEELb0ELb0ELb0ELb1EEEvNS_9FwdParamsE)
        .other          _ZN10layer_norm13ln_fwd_kernelINS_13Kernel_traitsI13__nv_bfloat16S2_S2_S2_fjLj768ELj1ELj4ELj1ELj16ENS_18Kernel_traits_baseILj768ES2_S2_S2_S2_fjLj128EEEEELb0ELb0ELb0ELb1EEEvNS_9FwdParamsE,@"STO_CUDA_ENTRY STV_DEFAULT"
_ZN10layer_norm13ln_fwd_kernelINS_13Kernel_traitsI13__nv_bfloat16S2_S2_S2_fjLj768ELj1ELj4ELj1ELj16ENS_18Kernel_traits_baseILj768ES2_S2_S2_S2_fjLj128EEEEELb0ELb0ELb0ELb1EEEvNS_9FwdParamsE:
.text._ZN10layer_norm13ln_fwd_kernelINS_13Kernel_traitsI13__nv_bfloat16S2_S2_S2_fjLj768ELj1ELj4ELj1ELj16ENS_18Kernel_traits_baseILj768ES2_S2_S2_S2_fjLj128EEEEELb0ELb0ELb0ELb1EEEvNS_9FwdParamsE:
[----:B------:R-:W-:Y:S01]  /*0000*/  LDC R1, c[0x0][0x37c] ;  /* 0x0000df00ff017b82 */ /* 0x000fe20000000800 */
[----:B------:R-:W0:Y:S01]  /*0010*/  LDCU.64 UR4, c[0x0][0x438] ;  /* 0x00008700ff0477ac */ /* 0x000e220008000a00 */
[----:B------:R-:W1:Y:S06]  /*0020*/  S2R R65, SR_TID.X ;  /* 0x0000000000417919 */ /* 0x000e6c0000002100 */
[----:B------:R-:W2:Y:S01]  /*0030*/  LDC.64 R24, c[0x0][0x3d0] ;  /* 0x0000f400ff187b82 */ /* 0x000ea20000000a00 */
[----:B------:R-:W3:Y:S01]  /*0040*/  LDCU.64 UR6, c[0x0][0x358] ;  /* 0x00006b00ff0677ac */ /* 0x000ee20008000a00 */
[----:B------:R-:W4:Y:S06]  /*0050*/  LDCU.64 UR8, c[0x0][0x3a0] ;  /* 0x00007400ff0877ac */ /* 0x000f2c0008000a00 */
[----:B------:R-:W4:Y:S01]  /*0060*/  LDC.64 R2, c[0x0][0x3e0] ;  /* 0x0000f800ff027b82 */ /* 0x000f220000000a00 */
[----:B0-----:R-:W-:-:S04]  /*0070*/  ISETP.NE.U32.AND P1, PT, RZ, UR4, PT ;  /* 0x00000004ff007c0c */ /* 0x001fc8000bf25070 */
[----:B------:R-:W-:Y:S02]  /*0080*/  ISETP.NE.AND.EX P1, PT, RZ, UR5, PT, P1 ;  /* 0x00000005ff007c0c */ /* 0x000fe4000bf25310 */
[----:B-1----:R-:W-:Y:S01]  /*0090*/  LOP3.LUT R90, R65, 0x1f, RZ, 0xc0, !PT ;  /* 0x0000001f415a7812 */ /* 0x002fe200078ec0ff */
[----:B------:R-:W0:Y:S01]  /*00a0*/  S2UR UR4, SR_CTAID.X ;  /* 0x00000000000479c3 */ /* 0x000e220000002500 */
[----:B------:R-:W1:Y:S03]  /*00b0*/  LDCU UR5, c[0x0][0x384] ;  /* 0x00007080ff0577ac */ /* 0x000e660008000800 */
[----:B--2---:R-:W-:-:S06]  /*00c0*/  IMAD.WIDE.U32 R24, R90, 0x10, R24 ;  /* 0x000000105a187825 */ /* 0x004fcc00078e0018 */
[----:B------:R-:W2:Y:S01]  /*00d0*/  @P1 LDC.64 R26, c[0x0][0x438] ;  /* 0x00010e00ff1a1b82 */ /* 0x000ea20000000a00 */
[----:B---3--:R-:W3:Y:S04]  /*00e0*/  LDG.E.128 R72, desc[UR6][R24.64] ;  /* 0x0000000618487981 */ /* 0x008ee8000c1e1d00 */
[----:B------:R0:W5:Y:S04]  /*00f0*/  LDG.E.128 R20, desc[UR6][R24.64+0x200] ;  /* 0x0002000618147981 */ /* 0x000168000c1e1d00 */
[----:B------:R0:W5:Y:S01]  /*0100*/  LDG.E.128 R16, desc[UR6][R24.64+0x400] ;  /* 0x0004000618107981 */ /* 0x000162000c1e1d00 */
[----:B--2---:R-:W-:-:S05]  /*0110*/  @P1 IMAD.WIDE.U32 R26, R90, 0x10, R26 ;  /* 0x000000105a1a1825 */ /* 0x004fca00078e001a */
[----:B------:R2:W5:Y:S04]  /*0120*/  @P1 LDG.E.128 R12, desc[UR6][R26.64+0x200] ;  /* 0x000200061a0c1981 */ /* 0x000568000c1e1d00 */
[----:B------:R2:W5:Y:S04]  /*0130*/  @P1 LDG.E.128 R8, desc[UR6][R26.64+0x400] ;  /* 0x000400061a081981 */ /* 0x000568000c1e1d00 */
[----:B------:R2:W5:Y:S01]  /*0140*/  @P1 LDG.E.128 R4, desc[UR6][R26.64] ;  /* 0x000000061a041981 */ /* 0x000562000c1e1d00 */
[----:B0-----:R-:W-:Y:S01]  /*0150*/  USHF.L.U32 UR4, UR4, 0x2, URZ ;  /* 0x0000000204047899 */ /* 0x001fe200080006ff */
[----:B------:R-:W-:-:S02]  /*0160*/  SHF.R.U32.HI R65, RZ, 0x5, R65 ;  /* 0x00000005ff417819 */ /* 0x000fc40000011641 */
[----:B----4-:R-:W-:-:S03]  /*0170*/  LOP3.LUT P0, RZ, R2, UR8, RZ, 0xfc, !PT ;  /* 0x0000000802ff7c12 */ /* 0x010fc6000f80fcff */
[----:B------:R-:W-:Y:S02]  /*0180*/  LOP3.LUT R65, R65, UR4, RZ, 0xfc, !PT ;  /* 0x0000000441417c12 */ /* 0x000fe4000f8efcff */
[----:B------:R-:W-:Y:S02]  /*0190*/  LOP3.LUT P0, RZ, R3, UR9, RZ, 0xfc, P0 ;  /* 0x0000000903ff7c12 */ /* 0x000fe4000800fcff */
[----:B-1----:R-:W-:Y:S02]  /*01a0*/  ISETP.GE.AND P2, PT, R65, UR5, PT ;  /* 0x0000000541007c0c */ /* 0x002fe4000bf46270 */
[----:B---3--:R-:W-:Y:S02]  /*01b0*/  @P1 MOV R87, R72 ;  /* 0x0000004800571202 */ /* 0x008fe40000000f00 */
[----:B------:R-:W-:Y:S02]  /*01c0*/  @P1 MOV R69, R74 ;  /* 0x0000004a00451202 */ /* 0x000fe40000000f00 */
[----:B------:R-:W-:-:S02]  /*01d0*/  @P1 MOV R0, R75 ;  /* 0x0000004b00001202 */ /* 0x000fc40000000f00 */
[----:B------:R-:W-:Y:S02]  /*01e0*/  @!P1 MOV R87, R72 ;  /* 0x0000004800579202 */ /* 0x000fe40000000f00 */
[----:B------:R-:W-:Y:S02]  /*01f0*/  @!P1 MOV R69, R74 ;  /* 0x0000004a00459202 */ /* 0x000fe40000000f00 */
[----:B------:R-:W-:Y:S01]  /*0200*/  @!P1 MOV R0, R75 ;  /* 0x0000004b00009202 */ /* 0x000fe20000000f00 */
[----:B--2---:R-:W-:Y:S06]  /*0210*/  @P2 EXIT ;  /* 0x000000000000294d */ /* 0x004fec0003800000 */
[----:B-----5:R-:W-:Y:S02]  /*0220*/  @!P1 CS2R R10, SRZ ;  /* 0x00000000000a9805 */ /* 0x020fe4000001ff00 */
[----:B------:R-:W-:Y:S02]  /*0230*/  @!P1 CS2R R4, SRZ ;  /* 0x0000000000049805 */ /* 0x000fe4000001ff00 */
[----:B------:R-:W-:Y:S02]  /*0240*/  @!P1 CS2R R14, SRZ ;  /* 0x00000000000e9805 */ /* 0x000fe4000001ff00 */
[----:B------:R-:W-:Y:S02]  /*0250*/  @!P1 CS2R R12, SRZ ;  /* 0x00000000000c9805 */ /* 0x000fe4000001ff00 */
[----:B------:R-:W-:Y:S02]  /*0260*/  @!P1 CS2R R8, SRZ ;  /* 0x0000000000089805 */ /* 0x000fe4000001ff00 */
[----:B------:R-:W-:-:S02]  /*0270*/  @!P1 CS2R R6, SRZ ;  /* 0x0000000000069805 */ /* 0x000fc4000001ff00 */
[----:B------:R-:W-:Y:S01]  /*0280*/  ISETP.NE.U32.AND P2, PT, R2, RZ, PT ;  /* 0x000000ff0200720c */ /* 0x000fe20003f45070 */
[----:B------:R-:W0:Y:S01]  /*0290*/  LDCU UR4, c[0x0][0x388] ;  /* 0x00007100ff0477ac */ /* 0x000e220008000800 */
[C---:B------:R-:W-:Y:S02]  /*02a0*/  PRMT R2, R11.reuse, 0x7632, R2 ;  /* 0x000076320b027816 */ /* 0x040fe40000000002 */
[----:B------:R-:W-:Y:S01]  /*02b0*/  SHF.L.U32 R48, R11, 0x10, RZ ;  /* 0x000000100b307819 */ /* 0x000fe200000006ff */
[----:B------:R-:W1:Y:S01]  /*02c0*/  LDCU.U8 UR12, c[0x0][0x410] ;  /* 0x00008200ff0c77ac */ /* 0x000e620008000000 */
[C---:B------:R-:W-:Y:S02]  /*02d0*/  PRMT R70, R5.reuse, 0x7632, R70 ;  /* 0x0000763205467816 */ /* 0x040fe40000000046 */
[----:B------:R-:W-:Y:S01]  /*02e0*/  SHF.L.U32 R72, R5, 0x10, RZ ;  /* 0x0000001005487819 */ /* 0x000fe200000006ff */
[----:B------:R-:W2:Y:S01]  /*02f0*/  LDCU UR5, c[0x0][0x448] ;  /* 0x00008900ff0577ac */ /* 0x000ea20008000800 */
[----:B------:R-:W-:-:S02]  /*0300*/  PRMT R25, R14, 0x7632, R25 ;  /* 0x000076320e197816 */ /* 0x000fc40000000019 */
[----:B------:R-:W-:Y:S01]  /*0310*/  SHF.L.U32 R63, R14, 0x10, RZ ;  /* 0x000000100e3f7819 */ /* 0x000fe200000006ff */
[----:B------:R-:W3:Y:S01]  /*0320*/  LDCU.64 UR10, c[0x0][0x3e0] ;  /* 0x00007c00ff0a77ac */ /* 0x000ee20008000a00 */
[----:B------:R-:W-:Y:S02]  /*0330*/  PRMT R11, R10, 0x7632, R11 ;  /* 0x000076320a0b7816 */ /* 0x000fe4000000000b */
[C---:B------:R-:W-:Y:S01]  /*0340*/  PRMT R84, R4.reuse, 0x7632, R84 ;  /* 0x0000763204547816 */ /* 0x040fe20000000054 */
[----:B------:R-:W4:Y:S01]  /*0350*/  LDCU.64 UR8, c[0x0][0x3a0] ;  /* 0x00007400ff0877ac */ /* 0x000f220008000a00 */
[----:B------:R-:W-:Y:S02]  /*0360*/  SHF.L.U32 R86, R4, 0x10, RZ ;  /* 0x0000001004567819 */ /* 0x000fe400000006ff */
[----:B------:R-:W-:Y:S02]  /*0370*/  ISETP.NE.AND.EX P1, PT, R3, RZ, PT, P2 ;  /* 0x000000ff0300720c */ /* 0x000fe40003f25320 */
[----:B------:R-:W-:-:S02]  /*0380*/  PRMT R5, R21, 0x7632, R5 ;  /* 0x0000763215057816 */ /* 0x000fc40000000005 */
[----:B------:R-:W-:Y:S02]  /*0390*/  SHF.L.U32 R37, R21, 0x10, RZ ;  /* 0x0000001015257819 */ /* 0x000fe400000006ff */
[C---:B------:R-:W-:Y:S02]  /*03a0*/  PRMT R24, R15.reuse, 0x7632, R24 ;  /* 0x000076320f187816 */ /* 0x040fe40000000018 */
[----:B------:R-:W-:Y:S02]  /*03b0*/  SHF.L.U32 R64, R15, 0x10, RZ ;  /* 0x000000100f407819 */ /* 0x000fe400000006ff */
[C---:B------:R-:W-:Y:S02]  /*03c0*/  PRMT R26, R13.reuse, 0x7632, R26 ;  /* 0x000076320d1a7816 */ /* 0x040fe4000000001a */
[----:B------:R-:W-:Y:S02]  /*03d0*/  SHF.L.U32 R62, R13, 0x10, RZ ;  /* 0x000000100d3e7819 */ /* 0x000fe400000006ff */
[----:B------:R-:W-:-:S02]  /*03e0*/  PRMT R27, R12, 0x7632, R27 ;  /* 0x000076320c1b7816 */ /* 0x000fc4000000001b */
[----:B------:R-:W-:Y:S02]  /*03f0*/  SHF.L.U32 R49, R12, 0x10, RZ ;  /* 0x000000100c317819 */ /* 0x000fe400000006ff */
[C---:B------:R-:W-:Y:S02]  /*0400*/  PRMT R14, R9.reuse, 0x7632, R14 ;  /* 0x00007632090e7816 */ /* 0x040fe4000000000e */
[----:B------:R-:W-:Y:S02]  /*0410*/  SHF.L.U32 R46, R9, 0x10, RZ ;  /* 0x00000010092e7819 */ /* 0x000fe400000006ff */
[C---:B------:R-:W-:Y:S02]  /*0420*/  PRMT R28, R7.reuse, 0x7632, R28 ;  /* 0x00007632071c7816 */ /* 0x040fe4000000001c */
[----:B------:R-:W-:Y:S02]  /*0430*/  SHF.L.U32 R44, R7, 0x10, RZ ;  /* 0x00000010072c7819 */ /* 0x000fe400000006ff */
[----:B------:R-:W-:-:S02]  /*0440*/  PRMT R3, R19, 0x7632, R3 ;  /* 0x0000763213037816 */ /* 0x000fc40000000003 */
[----:B------:R-:W-:Y:S02]  /*0450*/  PRMT R4, R16, 0x7632, R4 ;  /* 0x0000763210047816 */ /* 0x000fe40000000004 */
[C---:B------:R-:W-:Y:S02]  /*0460*/  PRMT R21, R20.reuse, 0x7632, R21 ;  /* 0x0000763214157816 */ /* 0x040fe40000000015 */
[----:B------:R-:W-:Y:S02]  /*0470*/  SHF.L.U32 R36, R20, 0x10, RZ ;  /* 0x0000001014247819 */ /* 0x000fe400000006ff */
[----:B------:R-:W-:Y:S02]  /*0480*/  PRMT R12, R8, 0x7632, R12 ;  /* 0x00007632080c7816 */ /* 0x000fe4000000000c */
[----:B------:R-:W-:Y:S02]  /*0490*/  PRMT R66, R6, 0x7632, R66 ;  /* 0x0000763206427816 */ /* 0x000fe40000000042 */
[----:B------:R-:W-:-:S02]  /*04a0*/  PRMT R15, R18, 0x7632, R15 ;  /* 0x00007632120f7816 */ /* 0x000fc4000000000f */
[----:B------:R-:W-:Y:S02]  /*04b0*/  PRMT R13, R17, 0x7632, R13 ;  /* 0x00007632110d7816 */ /* 0x000fe4000000000d */
[----:B------:R-:W-:Y:S02]  /*04c0*/  PRMT R9, R23, 0x7632, R9 ;  /* 0x0000763217097816 */ /* 0x000fe40000000009 */
[----:B------:R-:W-:Y:S02]  /*04d0*/  PRMT R7, R22, 0x7632, R7 ;  /* 0x0000763216077816 */ /* 0x000fe40000000007 */
[----:B------:R-:W-:Y:S02]  /*04e0*/  PRMT R20, R0, 0x7632, R20 ;  /* 0x0000763200147816 */ /* 0x000fe40000000014 */
[----:B------:R-:W-:Y:S02]  /*04f0*/  PRMT R67, R69, 0x7632, R67 ;  /* 0x0000763245437816 */ /* 0x000fe40000000043 */
[----:B------:R-:W-:-:S02]  /*0500*/  PRMT R71, R73, 0x7632, R71 ;  /* 0x0000763249477816 */ /* 0x000fc40000000047 */
[----:B------:R-:W-:Y:S02]  /*0510*/  PRMT R85, R87, 0x7632, R85 ;  /* 0x0000763257557816 */ /* 0x000fe40000000055 */
[----:B------:R-:W-:Y:S02]  /*0520*/  SHF.L.U32 R40, R16, 0x10, RZ ;  /* 0x0000001010287819 */ /* 0x000fe400000006ff */
[----:B------:R-:W-:Y:S02]  /*0530*/  SHF.L.U32 R43, R19, 0x10, RZ ;  /* 0x00000010132b7819 */ /* 0x000fe400000006ff */
[----:B------:R-:W-:Y:S02]  /*0540*/  SHF.L.U32 R42, R18, 0x10, RZ ;  /* 0x00000010122a7819 */ /* 0x000fe400000006ff */
[----:B------:R-:W-:Y:S02]  /*0550*/  SHF.L.U32 R41, R17, 0x10, RZ ;  /* 0x0000001011297819 */ /* 0x000fe400000006ff */
[----:B------:R-:W-:-:S02]  /*0560*/  SHF.L.U32 R16, R11, 0x10, RZ ;  /* 0x000000100b107819 */ /* 0x000fc400000006ff */
[----:B------:R-:W-:Y:S02]  /*0570*/  SHF.L.U32 R47, R10, 0x10, RZ ;  /* 0x000000100a2f7819 */ /* 0x000fe400000006ff */
        /* <DEDUP_REMOVED lines=30> */
[----:B01234-:R-:W-:-:S07]  /*0760*/  SHF.L.U32 R85, R85, 0x10, RZ ;  /* 0x0000001055557819 */ /* 0x01ffce00000006ff */
.L_x_49:
[----:B-1----:R-:W0:Y:S01]  /*0770*/  @P1 LDC.64 R24, c[0x0][0x3e0] ;  /* 0x0000f800ff181b82 */ /* 0x002e220000000a00 */
[----:B------:R-:W-:-:S05]  /*0780*/  IMAD R26, R65, UR4, RZ ;  /* 0x00000004411a7c24 */ /* 0x000fca000f8e02ff */
[----:B------:R-:W-:Y:S02]  /*0790*/  SHF.R.S32.HI R27, RZ, 0x1f, R26 ;  /* 0x0000001fff1b7819 */ /* 0x000fe4000001141a */
[----:B------:R-:W1:Y:S02]  /*07a0*/  LDC.64 R74, c[0x0][0x390] ;  /* 0x0000e400ff4a7b82 */ /* 0x000e640000000a00 */
[----:B------:R-:W-:-:S04]  /*07b0*/  LEA.HI R27, R27, R26, RZ, 0x3 ;  /* 0x0000001a1b1b7211 */ /* 0x000fc800078f18ff */
[----:B------:R-:W-:Y:S01]  /*07c0*/  LEA.HI.SX32 R50, R27, R90, 0x1d ;  /* 0x0000005a1b327211 */ /* 0x000fe200078feaff */
[----:B0-----:R-:W-:-:S05]  /*07d0*/  @P1 IMAD.WIDE R24, R65, 0x2, R24 ;  /* 0x0000000241181825 */ /* 0x001fca00078e0218 */
[----:B------:R1:W2:Y:S02]  /*07e0*/  @P1 LDG.E.U16 R29, desc[UR6][R24.64] ;  /* 0x00000006181d1981 */ /* 0x0002a4000c1e1500 */
[----:B-1----:R-:W-:-:S06]  /*07f0*/  IMAD.WIDE.U32 R24, R50, 0x10, R74 ;  /* 0x0000001032187825 */ /* 0x002fcc00078e004a */
[----:B------:R-:W5:Y:S01]  /*0800*/  LDG.E.128 R24, desc[UR6][R24.64] ;  /* 0x0000000618187981 */ /* 0x000f62000c1e1d00 */
[----:B------:R-:W-:Y:S01]  /*0810*/  UISETP.NE.U32.AND UP0, UPT, UR8, URZ, UPT ;  /* 0x000000ff0800728c */ /* 0x000fe2000bf05070 */
[----:B------:R-:W-:-:S03]  /*0820*/  HFMA2 R28, -RZ, RZ, 1.875, 0 ;  /* 0x3f800000ff1c7431 */ /* 0x000fc600000001ff */
[----:B------:R-:W-:Y:S01]  /*0830*/  UISETP.NE.AND.EX UP0, UPT, UR9, URZ, UPT, UP0 ;  /* 0x000000ff0900728c */ /* 0x000fe2000bf05300 */
[----:B--2---:R-:W-:-:S08]  /*0840*/  @P1 SHF.L.U32 R28, R29, 0x10, RZ ;  /* 0x000000101d1c1819 */ /* 0x004fd000000006ff */
        /* <DEDUP_REMOVED lines=8> */
[----:B------:R-:W-:Y:S02]  /*08d0*/  PRMT R33, R25, 0x7632, R33 ;  /* 0x0000763219217816 */ /* 0x000fe40000000021 */
[C---:B------:R-:W-:Y:S01]  /*08e0*/  PRMT R52, R27.reuse, 0x7632, R52 ;  /* 0x000076321b347816 */ /* 0x040fe20000000034 */
[----:B------:R-:W-:Y:S01]  /*08f0*/  IMAD.U32 R27, R27, 0x10000, RZ ;  /* 0x000100001b1b7824 */ /* 0x000fe200078e00ff */
[----:B------:R-:W-:-:S02]  /*0900*/  SHF.L.U32 R35, R33, 0x10, RZ ;  /* 0x0000001021237819 */ /* 0x000fc400000006ff */
[----:B------:R-:W-:Y:S02]  /*0910*/  SHF.L.U32 R25, R25, 0x10, RZ ;  /* 0x0000001019197819 */ /* 0x000fe400000006ff */
[----:B------:R-:W-:Y:S02]  /*0920*/  SHF.L.U32 R51, R32, 0x10, RZ ;  /* 0x0000001020337819 */ /* 0x000fe400000006ff */
[----:B------:R-:W-:Y:S02]  /*0930*/  SHF.L.U32 R33, R52, 0x10, RZ ;  /* 0x0000001034217819 */ /* 0x000fe400000006ff */
[C---:B--2---:R-:W-:Y:S02]  /*0940*/  PRMT R24, R20.reuse, 0x7632, R24 ;  /* 0x0000763214187816 */ /* 0x044fe40000000018 */
[----:B------:R-:W-:Y:S02]  /*0950*/  SHF.L.U32 R26, R20, 0x10, RZ ;  /* 0x00000010141a7819 */ /* 0x000fe400000006ff */
[----:B------:R-:W-:-:S02]  /*0960*/  PRMT R20, R21, 0x7632, R20 ;  /* 0x0000763215147816 */ /* 0x000fc40000000014 */
[----:B------:R-:W-:Y:S01]  /*0970*/  SHF.L.U32 R30, R21, 0x10, RZ ;  /* 0x00000010151e7819 */ /* 0x000fe200000006ff */
[-C--:B------:R-:W-:Y:S01]  /*0980*/  FFMA.FTZ R29, R29, R28.reuse, R26 ;  /* 0x0000001c1d1d7223 */ /* 0x080fe2000001001a */
[C---:B------:R-:W-:Y:S02]  /*0990*/  PRMT R21, R22.reuse, 0x7632, R21 ;  /* 0x0000763216157816 */ /* 0x040fe40000000015 */
[----:B------:R-:W-:Y:S01]  /*09a0*/  SHF.L.U32 R22, R22, 0x10, RZ ;  /* 0x0000001016167819 */ /* 0x000fe200000006ff */
[-C--:B------:R-:W-:Y:S01]  /*09b0*/  FFMA.FTZ R30, R25, R28.reuse, R30 ;  /* 0x0000001c191e7223 */ /* 0x080fe2000001001e */
[C---:B------:R-:W-:Y:S02]  /*09c0*/  PRMT R53, R23.reuse, 0x7632, R53 ;  /* 0x0000763217357816 */ /* 0x040fe40000000035 */
[----:B------:R-:W-:Y:S01]  /*09d0*/  SHF.L.U32 R54, R23, 0x10, RZ ;  /* 0x0000001017367819 */ /* 0x000fe200000006ff */
[----:B------:R-:W-:Y:S01]  /*09e0*/  FFMA.FTZ R31, R31, R28, R22 ;  /* 0x0000001c1f1f7223 */ /* 0x000fe20000010016 */
[----:B------:R-:W-:-:S02]  /*09f0*/  SHF.L.U32 R23, R34, 0x10, RZ ;  /* 0x0000001022177819 */ /* 0x000fc400000006ff */
[----:B------:R-:W-:Y:S01]  /*0a00*/  SHF.L.U32 R22, R53, 0x10, RZ ;  /* 0x0000001035167819 */ /* 0x000fe200000006ff */
[-C--:B------:R-:W-:Y:S01]  /*0a10*/  FFMA.FTZ R32, R27, R28.reuse, R54 ;  /* 0x0000001c1b207223 */ /* 0x080fe20000010036 */
[----:B------:R-:W-:Y:S02]  /*0a20*/  SHF.L.U32 R34, R21, 0x10, RZ ;  /* 0x0000001015227819 */ /* 0x000fe400000006ff */
[----:B------:R-:W-:Y:S01]  /*0a30*/  SHF.L.U32 R20, R20, 0x10, RZ ;  /* 0x0000001014147819 */ /* 0x000fe200000006ff */
[-C--:B------:R-:W-:Y:S01]  /*0a40*/  FFMA.FTZ R33, R33, R28.reuse, R22 ;  /* 0x0000001c21217223 */ /* 0x080fe20000010016 */
[----:B------:R-:W-:Y:S01]  /*0a50*/  SHF.L.U32 R24, R24, 0x10, RZ ;  /* 0x0000001018187819 */ /* 0x000fe200000006ff */
[-C--:B------:R-:W-:Y:S02]  /*0a60*/  FFMA.FTZ R34, R23, R28.reuse, R34 ;  /* 0x0000001c17227223 */ /* 0x080fe40000010022 */
[----:B------:R-:W-:Y:S01]  /*0a70*/  FFMA.FTZ R35, R35, R28, R20 ;  /* 0x0000001c23237223 */ /* 0x000fe20000010014 */
[----:B------:R-:W-:Y:S01]  /*0a80*/  F2FP.BF16.F32.PACK_AB R23, R33, R32 ;  /* 0x000000202117723e */ /* 0x000fe200000010ff */
[----:B------:R-:W-:Y:S01]  /*0a90*/  FFMA.FTZ R51, R51, R28, R24 ;  /* 0x0000001c33337223 */ /* 0x000fe20000010018 */
[----:B------:R-:W-:-:S02]  /*0aa0*/  F2FP.BF16.F32.PACK_AB R22, R34, R31 ;  /* 0x0000001f2216723e */ /* 0x000fc400000010ff */
[----:B------:R-:W-:Y:S02]  /*0ab0*/  F2FP.BF16.F32.PACK_AB R21, R35, R30 ;  /* 0x0000001e2315723e */ /* 0x000fe400000010ff */
[----:B------:R-:W-:Y:S01]  /*0ac0*/  F2FP.BF16.F32.PACK_AB R20, R51, R29 ;  /* 0x0000001d3314723e */ /* 0x000fe200000010ff */
[----:B------:R-:W-:Y:S06]  /*0ad0*/  BRA `(.L_x_40) ;  /* 0x0000000000c47947 */ /* 0x000fec0003800000 */
.L_x_39:
[----:B------:R-:W-:-:S04]  /*0ae0*/  UISETP.NE.U32.AND UP1, UPT, UR10, URZ, UPT ;  /* 0x000000ff0a00728c */ /* 0x000fc8000bf25070 */
[----:B------:R-:W-:-:S06]  /*0af0*/  UISETP.NE.AND.EX UP1, UPT, UR11, URZ, UPT, UP1 ;  /* 0x000000ff0b00728c */ /* 0x000fcc000bf25310 */
[----:B------:R-:W-:-:S13]  /*0b00*/  PLOP3.LUT P1, PT, PT, PT, UP1, 0x80, 0x8 ;  /* 0x000000000008781c */ /* 0x000fda0003f2f018 */
[----:B------:R-:W-:Y:S05]  /*0b10*/  @!P1 BRA `(.L_x_41) ;  /* 0x0000000000649947 */ /* 0x000fea0003800000 */
[----:B-----5:R-:W-:Y:S02]  /*0b20*/  PRMT R23, R27, 0x7632, R23 ;  /* 0x000076321b177816 */ /* 0x020fe40000000017 */
[----:B------:R-:W-:Y:S02]  /*0b30*/  PRMT R20, R24, 0x7632, R20 ;  /* 0x0000763218147816 */ /* 0x000fe40000000014 */
[----:B------:R-:W-:Y:S02]  /*0b40*/  PRMT R21, R25, 0x7632, R21 ;  /* 0x0000763219157816 */ /* 0x000fe40000000015 */
        /* <DEDUP_REMOVED lines=15> */
[----:B------:R-:W-:Y:S01]  /*0c40*/  FMUL.FTZ R34, R23, R28 ;  /* 0x0000001c17227220 */ /* 0x000fe20000410000 */
[----:B------:R-:W-:Y:S01]  /*0c50*/  F2FP.BF16.F32.PACK_AB R23, R33, R32 ;  /* 0x000000202117723e */ /* 0x000fe200000010ff */
[----:B------:R-:W-:Y:S01]  /*0c60*/  FMUL.FTZ R35, R21, R28 ;  /* 0x0000001c15237220 */ /* 0x000fe20000410000 */
[----:B------:R-:W-:Y:S02]  /*0c70*/  F2FP.BF16.F32.PACK_AB R20, R51, R29 ;  /* 0x0000001d3314723e */ /* 0x000fe400000010ff */
[----:B------:R-:W-:Y:S02]  /*0c80*/  F2FP.BF16.F32.PACK_AB R22, R34, R31 ;  /* 0x0000001f2216723e */ /* 0x000fe400000010ff */
[----:B------:R-:W-:Y:S01]  /*0c90*/  F2FP.BF16.F32.PACK_AB R21, R35, R30 ;  /* 0x0000001e2315723e */ /* 0x000fe200000010ff */
[----:B------:R-:W-:Y:S06]  /*0ca0*/  BRA `(.L_x_40) ;  /* 0x0000000000507947 */ /* 0x000fec0003800000 */
.L_x_41:
[C---:B-----5:R-:W-:Y:S02]  /*0cb0*/  PRMT R30, R24.reuse, 0x7632, R30 ;  /* 0x00007632181e7816 */ /* 0x060fe4000000001e */
[----:B------:R-:W-:Y:S02]  /*0cc0*/  SHF.L.U32 R29, R24, 0x10, RZ ;  /* 0x00000010181d7819 */ /* 0x000fe400000006ff */
[C---:B------:R-:W-:Y:S02]  /*0cd0*/  PRMT R24, R25.reuse, 0x7632, R24 ;  /* 0x0000763219187816 */ /* 0x040fe40000000018 */
[----:B------:R-:W-:Y:S01]  /*0ce0*/  SHF.L.U32 R25, R25, 0x10, RZ ;  /* 0x0000001019197819 */ /* 0x000fe200000006ff */
[----:B------:R-:W-:Y:S01]  /*0cf0*/  FMUL.FTZ R29, R29, R28 ;  /* 0x0000001c1d1d7220 */ /* 0x000fe20000410000 */
[C---:B------:R-:W-:Y:S02]  /*0d00*/  PRMT R32, R26.reuse, 0x7632, R32 ;  /* 0x000076321a207816 */ /* 0x040fe40000000020 */
[----:B------:R-:W-:-:S02]  /*0d10*/  SHF.L.U32 R31, R26, 0x10, RZ ;  /* 0x000000101a1f7819 */ /* 0x000fc400000006ff */
[----:B------:R-:W-:Y:S02]  /*0d20*/  PRMT R26, R27, 0x7632, R26 ;  /* 0x000076321b1a7816 */ /* 0x000fe4000000001a */
        /* <DEDUP_REMOVED lines=11> */
[----:B------:R-:W-:-:S07]  /*0de0*/  FMUL.FTZ R33, R33, R28 ;  /* 0x0000001c21217220 */ /* 0x000fce0000410000 */
.L_x_40:
[----:B------:R-:W0:Y:S01]  /*0df0*/  @P0 LDC.64 R24, c[0x0][0x3a8] ;  /* 0x0000ea00ff180b82 */ /* 0x000e220000000a00 */
[----:B------:R-:W-:-:S05]  /*0e00*/  IADD3 R52, PT, PT, R50, 0x20, RZ ;  /* 0x0000002032347810 */ /* 0x000fca0007ffe0ff */
[----:B------:R-:W-:-:S04]  /*0e10*/  IMAD.WIDE.U32 R26, R52, 0x10, R74 ;  /* 0x00000010341a7825 */ /* 0x000fc800078e004a */
[----:B0-----:R-:W-:-:S05]  /*0e20*/  @P0 IMAD.WIDE.U32 R24, R50, 0x10, R24 ;  /* 0x0000001032180825 */ /* 0x001fca00078e0018 */
[----:B------:R0:W-:Y:S04]  /*0e30*/  @P0 STG.E.128 desc[UR6][R24.64], R20 ;  /* 0x0000001418000986 */ /* 0x0001e8000c101d06 */
[----:B0-----:R-:W5:Y:S01]  /*0e40*/  LDG.E.128 R24, desc[UR6][R26.64] ;  /* 0x000000061a187981 */ /* 0x001f62000c1e1d00 */
        /* <DEDUP_REMOVED lines=9> */
[----:B------:R-:W-:-:S02]  /*0ee0*/  PRMT R58, R27, 0x7632, R58 ;  /* 0x000076321b3a7816 */ /* 0x000fc4000000003a */
        /* <DEDUP_REMOVED lines=8> */
[----:B------:R-:W-:Y:S02]  /*0f70*/  PRMT R20, R21, 0x7632, R20 ;  /* 0x0000763215147816 */ /* 0x000fe40000000014 */
[----:B------:R-:W-:Y:S01]  /*0f80*/  PRMT R76, R23, 0x7632, R76 ;  /* 0x00007632174c7816 */ /* 0x000fe2000000004c */
[-C--:B------:R-:W-:Y:S01]  /*0f90*/  FFMA.FTZ R61, R61, R28.reuse, R26 ;  /* 0x0000001c3d3d7223 */ /* 0x080fe2000001001a */
[----:B------:R-:W-:Y:S02]  /*0fa0*/  SHF.L.U32 R60, R21, 0x10, RZ ;  /* 0x00000010153c7819 */ /* 0x000fe400000006ff */
[----:B------:R-:W-:Y:S01]  /*0fb0*/  SHF.L.U32 R21, R53, 0x10, RZ ;  /* 0x0000001035157819 */ /* 0x000fe200000006ff */
[----:B------:R-:W-:Y:S01]  /*0fc0*/  IMAD.U32 R53, R55, 0x10000, RZ ;  /* 0x0001000037357824 */ /* 0x000fe200078e00ff */
[----:B------:R-:W-:Y:S01]  /*0fd0*/  SHF.L.U32 R78, R23, 0x10, RZ ;  /* 0x00000010174e7819 */ /* 0x000fe200000006ff */
[----:B------:R-:W-:Y:S01]  /*0fe0*/  FFMA.FTZ R60, R25, R28, R60 ;  /* 0x0000001c193c7223 */ /* 0x000fe2000001003c */
[----:B------:R-:W-:-:S02]  /*0ff0*/  SHF.L.U32 R55, R58, 0x10, RZ ;  /* 0x000000103a377819 */ /* 0x000fc400000006ff */
[----:B------:R-:W-:Y:S02]  /*1000*/  SHF.L.U32 R76, R76, 0x10, RZ ;  /* 0x000000104c4c7819 */ /* 0x000fe400000006ff */
[----:B------:R-:W-:Y:S01]  /*1010*/  SHF.L.U32 R22, R56, 0x10, RZ ;  /* 0x0000001038167819 */ /* 0x000fe200000006ff */
[-C--:B------:R-:W-:Y:S01]  /*1020*/  FFMA.FTZ R56, R27, R28.reuse, R78 ;  /* 0x0000001c1b387223 */ /* 0x080fe2000001004e */
        /* <DEDUP_REMOVED lines=11> */
.L_x_42:
[----:B------:R-:W-:-:S04]  /*10e0*/  UISETP.NE.U32.AND UP1, UPT, UR10, URZ, UPT ;  /* 0x000000ff0a00728c */ /* 0x000fc8000bf25070 */
[----:B------:R-:W-:-:S09]  /*10f0*/  UISETP.NE.AND.EX UP1, UPT, UR11, URZ, UPT, UP1 ;  /* 0x000000ff0b00728c */ /* 0x000fd2000bf25310 */
[----:B------:R-:W-:Y:S05]  /*1100*/  BRA.U UP1, `(.L_x_44) ;  /* 0x0000000101547547 */ /* 0x000fea000b800000 */
[C---:B-----5:R-:W-:Y:S02]  /*1110*/  PRMT R53, R24.reuse, 0x7632, R53 ;  /* 0x0000763218357816 */ /* 0x060fe40000000035 */
[----:B------:R-:W-:Y:S02]  /*1120*/  SHF.L.U32 R61, R24, 0x10, RZ ;  /* 0x00000010183d7819 */ /* 0x000fe400000006ff */
[C---:B------:R-:W-:Y:S02]  /*1130*/  PRMT R24, R25.reuse, 0x7632, R24 ;  /* 0x0000763219187816 */ /* 0x040fe40000000018 */
[----:B------:R-:W-:Y:S01]  /*1140*/  SHF.L.U32 R25, R25, 0x10, RZ ;  /* 0x0000001019197819 */ /* 0x000fe200000006ff */
[-C--:B------:R-:W-:Y:S01]  /*1150*/  FMUL.FTZ R61, R61, R28.reuse ;  /* 0x0000001c3d3d7220 */ /* 0x080fe20000410000 */
[C---:B------:R-:W-:Y:S02]  /*1160*/  PRMT R54, R26.reuse, 0x7632, R54 ;  /* 0x000076321a367816 */ /* 0x040fe40000000036 */
        /* <DEDUP_REMOVED lines=9> */
[-C--:B------:R-:W-:Y:S01]  /*1200*/  FMUL.FTZ R56, R27, R28.reuse ;  /* 0x0000001c1b387220 */ /* 0x080fe20000410000 */
[----:B------:R-:W-:Y:S01]  /*1210*/  SHF.L.U32 R55, R26, 0x10, RZ ;  /* 0x000000101a377819 */ /* 0x000fe200000006ff */
[-C--:B------:R-:W-:Y:S02]  /*1220*/  FMUL.FTZ R59, R59, R28.reuse ;  /* 0x0000001c3b3b7220 */ /* 0x080fe40000410000 */
[----:B------:R-:W-:-:S02]  /*1230*/  FMUL.FTZ R53, R25, R28 ;  /* 0x0000001c19357220 */ /* 0x000fc40000410000 */
[----:B------:R-:W-:Y:S01]  /*1240*/  FMUL.FTZ R55, R55, R28 ;  /* 0x0000001c37377220 */ /* 0x000fe20000410000 */
[----:B------:R-:W-:Y:S06]  /*1250*/  BRA `(.L_x_43) ;  /* 0x0000000000607947 */ /* 0x000fec0003800000 */
.L_x_44:
[C---:B-----5:R-:W-:Y:S02]  /*1260*/  PRMT R20, R24.reuse, 0x7632, R20 ;  /* 0x0000763218147816 */ /* 0x060fe40000000014 */
[----:B------:R-:W-:Y:S02]  /*1270*/  SHF.L.U32 R61, R24, 0x10, RZ ;  /* 0x00000010183d7819 */ /* 0x000fe400000006ff */
[----:B------:R-:W-:Y:S02]  /*1280*/  PRMT R22, R25, 0x7632, R22 ;  /* 0x0000763219167816 */ /* 0x000fe40000000016 */
[----:B------:R-:W-:Y:S01]  /*1290*/  PRMT R23, R26, 0x7632, R23 ;  /* 0x000076321a177816 */ /* 0x000fe20000000017 */
[----:B------:R-:W-:Y:S01]  /*12a0*/  FMUL.FTZ R61, R61, R28 ;  /* 0x0000001c3d3d7220 */ /* 0x000fe20000410000 */
[----:B------:R-:W-:Y:S02]  /*12b0*/  PRMT R24, R27, 0x7632, R24 ;  /* 0x000076321b187816 */ /* 0x000fe40000000018 */
[----:B------:R-:W-:-:S02]  /*12c0*/  SHF.L.U32 R25, R25, 0x10, RZ ;  /* 0x0000001019197819 */ /* 0x000fc400000006ff */
        /* <DEDUP_REMOVED lines=11> */
[-C--:B------:R-:W-:Y:S01]  /*1380*/  FMUL.FTZ R53, R23, R28.reuse ;  /* 0x0000001c17357220 */ /* 0x080fe20000410000 */
[----:B------:R-:W-:Y:S01]  /*1390*/  F2FP.BF16.F32.PACK_AB R20, R58, R61 ;  /* 0x0000003d3a14723e */ /* 0x000fe200000010ff */
[----:B------:R-:W-:Y:S01]  /*13a0*/  FMUL.FTZ R59, R59, R28 ;  /* 0x0000001c3b3b7220 */ /* 0x000fe20000410000 */
[----:B------:R-:W-:Y:S02]  /*13b0*/  F2FP.BF16.F32.PACK_AB R23, R55, R56 ;  /* 0x000000383717723e */ /* 0x000fe400000010ff */
[----:B------:R-:W-:Y:S02]  /*13c0*/  F2FP.BF16.F32.PACK_AB R22, R53, R57 ;  /* 0x000000393516723e */ /* 0x000fe400000010ff */
[----:B------:R-:W-:-:S07]  /*13d0*/  F2FP.BF16.F32.PACK_AB R21, R59, R60 ;  /* 0x0000003c3b15723e */ /* 0x000fce00000010ff */
.L_x_43:
        /* <DEDUP_REMOVED lines=10> */
[----:B-----5:R-:W-:Y:S02]  /*1480*/  SHF.L.U32 R77, R27, 0x10, RZ ;  /* 0x000000101b4d7819 */ /* 0x020fe400000006ff */
[----:B------:R-:W-:Y:S02]  /*1490*/  SHF.L.U32 R75, R24, 0x10, RZ ;  /* 0x00000010184b7819 */ /* 0x000fe400000006ff */
[----:B------:R-:W-:Y:S02]  /*14a0*/  SHF.L.U32 R79, R26, 0x10, RZ ;  /* 0x000000101a4f7819 */ /* 0x000fe400000006ff */
[----:B------:R-:W-:-:S04]  /*14b0*/  PRMT R24, R24, 0x7632, R24 ;  /* 0x0000763218187816 */ /* 0x000fc80000000018 */
[----:B------:R-:W-:Y:S02]  /*14c0*/  SHF.L.U32 R81, R24, 0x10, RZ ;  /* 0x0000001018517819 */ /* 0x000fe400000006ff */
[----:B--2---:R-:W-:Y:S02]  /*14d0*/  SHF.L.U32 R76, R23, 0x10, RZ ;  /* 0x00000010174c7819 */ /* 0x004fe400000006ff */
[----:B------:R-:W-:Y:S02]  /*14e0*/  SHF.L.U32 R74, R20, 0x10, RZ ;  /* 0x00000010144a7819 */ /* 0x000fe400000006ff */
[----:B------:R-:W-:Y:S01]  /*14f0*/  PRMT R23, R26, 0x7632, R23 ;  /* 0x000076321a177816 */ /* 0x000fe20000000017 */
[-C--:B------:R-:W-:Y:S01]  /*1500*/  FFMA.FTZ R76, R77, R28.reuse, R76 ;  /* 0x0000001c4d4c7223 */ /* 0x080fe2000001004c */
[----:B------:R-:W-:Y:S01]  /*1510*/  PRMT R77, R27, 0x7632, R77 ;  /* 0x000076321b4d7816 */ /* 0x000fe2000000004d */
[----:B------:R-:W-:Y:S01]  /*1520*/  FFMA.FTZ R27, R75, R28, R74 ;  /* 0x0000001c4b1b7223 */ /* 0x000fe2000001004a */
[----:B------:R-:W-:-:S02]  /*1530*/  SHF.L.U32 R75, R25, 0x10, RZ ;  /* 0x00000010194b7819 */ /* 0x000fc400000006ff */
[----:B------:R-:W-:Y:S02]  /*1540*/  SHF.L.U32 R74, R21, 0x10, RZ ;  /* 0x00000010154a7819 */ /* 0x000fe400000006ff */
[----:B------:R-:W-:Y:S02]  /*1550*/  PRMT R25, R25, 0x7632, R25 ;  /* 0x0000763219197816 */ /* 0x000fe40000000019 */
[----:B------:R-:W-:Y:S01]  /*1560*/  PRMT R20, R20, 0x7632, R20 ;  /* 0x0000763214147816 */ /* 0x000fe20000000014 */
[--C-:B------:R-:W-:Y:S01]  /*1570*/  FFMA.FTZ R26, R75, R28, R74.reuse ;  /* 0x0000001c4b1a7223 */ /* 0x100fe2000001004a */
[----:B------:R-:W-:Y:S02]  /*1580*/  PRMT R75, R23, 0x7632, R75 ;  /* 0x00007632174b7816 */ /* 0x000fe4000000004b */
[----:B------:R-:W-:Y:S02]  /*1590*/  PRMT R21, R21, 0x7632, R21 ;  /* 0x0000763215157816 */ /* 0x000fe40000000015 */
[----:B------:R-:W-:-:S02]  /*15a0*/  PRMT R74, R22, 0x7632, R74 ;  /* 0x00007632164a7816 */ /* 0x000fc4000000004a */
[----:B------:R-:W-:Y:S02]  /*15b0*/  SHF.L.U32 R22, R22, 0x10, RZ ;  /* 0x0000001016167819 */ /* 0x000fe400000006ff */
[----:B------:R-:W-:Y:S02]  /*15c0*/  SHF.L.U32 R77, R77, 0x10, RZ ;  /* 0x000000104d4d7819 */ /* 0x000fe400000006ff */
[----:B------:R-:W-:Y:S01]  /*15d0*/  SHF.L.U32 R25, R25, 0x10, RZ ;  /* 0x0000001019197819 */ /* 0x000fe200000006ff */
[----:B------:R-:W-:Y:S01]  /*15e0*/  FFMA.FTZ R79, R79, R28, R22 ;  /* 0x0000001c4f4f7223 */ /* 0x000fe20000010016 */
[----:B------:R-:W-:Y:S02]  /*15f0*/  SHF.L.U32 R23, R23, 0x10, RZ ;  /* 0x0000001017177819 */ /* 0x000fe400000006ff */
[----:B------:R-:W-:Y:S02]  /*1600*/  SHF.L.U32 R24, R75, 0x10, RZ ;  /* 0x000000104b187819 */ /* 0x000fe400000006ff */
[----:B------:R-:W-:-:S02]  /*1610*/  SHF.L.U32 R74, R74, 0x10, RZ ;  /* 0x000000104a4a7819 */ /* 0x000fc400000006ff */
[----:B------:R-:W-:Y:S01]  /*1620*/  SHF.L.U32 R80, R21, 0x10, RZ ;  /* 0x0000001015507819 */ /* 0x000fe200000006ff */
[-C--:B------:R-:W-:Y:S01]  /*1630*/  FFMA.FTZ R77, R77, R28.reuse, R24 ;  /* 0x0000001c4d4d7223 */ /* 0x080fe20000010018 */
[----:B------:R-:W-:Y:S01]  /*1640*/  SHF.L.U32 R20, R20, 0x10, RZ ;  /* 0x0000001014147819 */ /* 0x000fe200000006ff */
[-C--:B------:R-:W-:Y:S02]  /*1650*/  FFMA.FTZ R78, R23, R28.reuse, R74 ;  /* 0x0000001c174e7223 */ /* 0x080fe4000001004a */
[----:B------:R-:W-:Y:S01]  /*1660*/  FFMA.FTZ R80, R25, R28, R80 ;  /* 0x0000001c19507223 */ /* 0x000fe20000010050 */
[----:B------:R-:W-:Y:S01]  /*1670*/  F2FP.BF16.F32.PACK_AB R23, R77, R76 ;  /* 0x0000004c4d17723e */ /* 0x000fe200000010ff */
[----:B------:R-:W-:Y:S01]  /*1680*/  FFMA.FTZ R81, R81, R28, R20 ;  /* 0x0000001c51517223 */ /* 0x000fe20000010014 */
[----:B------:R-:W-:Y:S02]  /*1690*/  F2FP.BF16.F32.PACK_AB R22, R78, R79 ;  /* 0x0000004f4e16723e */ /* 0x000fe400000010ff */
[----:B------:R-:W-:-:S02]  /*16a0*/  F2FP.BF16.F32.PACK_AB R21, R80, R26 ;  /* 0x0000001a5015723e */ /* 0x000fc400000010ff */
[----:B------:R-:W-:Y:S01]  /*16b0*/  F2FP.BF16.F32.PACK_AB R20, R81, R27 ;  /* 0x0000001b5114723e */ /* 0x000fe200000010ff */
[----:B------:R-:W-:Y:S06]  /*16c0*/  BRA `(.L_x_46) ;  /* 0x0000000000c07947 */ /* 0x000fec0003800000 */
.L_x_45:
[----:B------:R-:W-:-:S04]  /*16d0*/  UISETP.NE.U32.AND UP0, UPT, UR10, URZ, UPT ;  /* 0x000000ff0a00728c */ /* 0x000fc8000bf05070 */
[----:B------:R-:W-:-:S09]  /*16e0*/  UISETP.NE.AND.EX UP0, UPT, UR11, URZ, UPT, UP0 ;  /* 0x000000ff0b00728c */ /* 0x000fd2000bf05300 */
[----:B------:R-:W-:Y:S05]  /*16f0*/  BRA.U UP0, `(.L_x_47) ;  /* 0x0000000100547547 */ /* 0x000fea000b800000 */
[C---:B-----5:R-:W-:Y:S02]  /*1700*/  PRMT R77, R27.reuse, 0x7632, R77 ;  /* 0x000076321b4d7816 */ /* 0x060fe4000000004d */
[----:B------:R-:W-:Y:S01]  /*1710*/  SHF.L.U32 R81, R27, 0x10, RZ ;  /* 0x000000101b517819 */ /* 0x000fe200000006ff */
[C---:B------:R-:W-:Y:S01]  /*1720*/  IMAD.U32 R27, R24.reuse, 0x10000, RZ ;  /* 0x00010000181b7824 */ /* 0x040fe200078e00ff */
[----:B------:R-:W-:Y:S02]  /*1730*/  PRMT R74, R24, 0x7632, R74 ;  /* 0x00007632184a7816 */ /* 0x000fe4000000004a */
        /* <DEDUP_REMOVED lines=17> */
.L_x_47:
        /* <DEDUP_REMOVED lines=23> */
[----:B------:R-:W-:-:S07]  /*19c0*/  F2FP.BF16.F32.PACK_AB R21, R80, R26 ;  /* 0x0000001a5015723e */ /* 0x000fce00000010ff */
.L_x_46:
[----:B------:R-:W-:Y:S01]  /*19d0*/  FADD.FTZ R24, RZ, R29 ;  /* 0x0000001dff187221 */ /* 0x000fe20000010000 */
[----:B------:R-:W-:Y:S01]  /*19e0*/  UMOV UR13, 0xffffffff ;  /* 0xffffffff000d7882 */ /* 0x000fe20000000000 */
[----:B------:R-:W-:Y:S02]  /*19f0*/  ISETP.NE.AND P2, PT, R90, RZ, PT ;  /* 0x000000ff5a00720c */ /* 0x000fe40003f45270 */
[----:B------:R-:W-:-:S04]  /*1a00*/  FADD.FTZ R25, R24, R51 ;  /* 0x0000003318197221 */ /* 0x000fc80000010000 */
        /* <DEDUP_REMOVED lines=9> */
[----:B------:R-:W-:Y:S02]  /*1aa0*/  FADD.FTZ R28, R24, R59 ;  /* 0x0000003b181c7221 */ /* 0x000fe40000010000 */
[----:B------:R-:W0:Y:S02]  /*1ab0*/  @P0 LDC.64 R24, c[0x0][0x3a8] ;  /* 0x0000ea00ff180b82 */ /* 0x000e240000000a00 */
[----:B------:R-:W-:-:S04]  /*1ac0*/  FADD.FTZ R28, R28, R57 ;  /* 0x000000391c1c7221 */ /* 0x000fc80000010000 */
[----:B------:R-:W-:-:S04]  /*1ad0*/  FADD.FTZ R75, R28, R53 ;  /* 0x000000351c4b7221 */ /* 0x000fc80000010000 */
[----:B------:R-:W-:-:S04]  /*1ae0*/  FADD.FTZ R28, R75, R56 ;  /* 0x000000384b1c7221 */ /* 0x000fc80000010000 */
[----:B------:R-:W-:-:S04]  /*1af0*/  FADD.FTZ R28, R28, R55 ;  /* 0x000000371c1c7221 */ /* 0x000fc80000010000 */
[----:B------:R-:W-:-:S04]  /*1b00*/  FADD.FTZ R28, R28, R27 ;  /* 0x0000001b1c1c7221 */ /* 0x000fc80000010000 */
[----:B------:R-:W-:Y:S01]  /*1b10*/  FADD.FTZ R75, R28, R81 ;  /* 0x000000511c4b7221 */ /* 0x000fe20000010000 */
[----:B0-----:R-:W-:-:S04]  /*1b20*/  @P0 IMAD.WIDE.U32 R24, R54, 0x10, R24 ;  /* 0x0000001036180825 */ /* 0x001fc800078e0018 */
[----:B------:R-:W-:Y:S01]  /*1b30*/  FADD.FTZ R75, R75, R26 ;  /* 0x0000001a4b4b7221 */ /* 0x000fe20000010000 */
[----:B------:R0:W-:Y:S03]  /*1b40*/  @P0 STG.E.128 desc[UR6][R24.64], R20 ;  /* 0x0000001418000986 */ /* 0x0001e6000c101d06 */
[----:B------:R-:W-:-:S04]  /*1b50*/  FADD.FTZ R28, R75, R80 ;  /* 0x000000504b1c7221 */ /* 0x000fc80000010000 */
[----:B------:R-:W-:-:S04]  /*1b60*/  FADD.FTZ R75, R28, R79 ;  /* 0x0000004f1c4b7221 */ /* 0x000fc80000010000 */
[----:B------:R-:W-:-:S04]  /*1b70*/  FADD.FTZ R75, R75, R78 ;  /* 0x0000004e4b4b7221 */ /* 0x000fc80000010000 */
[----:B------:R-:W-:-:S04]  /*1b80*/  FADD.FTZ R28, R75, R76 ;  /* 0x0000004c4b1c7221 */ /* 0x000fc80000010000 */
[----:B------:R-:W-:Y:S01]  /*1b90*/  FADD.FTZ R74, R28, R77 ;  /* 0x0000004d1c4a7221 */ /* 0x000fe20000010000 */
[----:B0-----:R-:W-:Y:S06]  /*1ba0*/  BRA.DIV UR13, `(.L_x_48) ;  /* 0x0000000a0dcc7947 */ /* 0x001fec000b800000 */
[----:B------:R-:W0:Y:S01]  /*1bb0*/  SHFL.BFLY PT, R24, R74, 0x1, 0x1f ;  /* 0x0c201f004a187f89 */ /* 0x000e2200000e0000 */
[----:B------:R-:W1:Y:S01]  /*1bc0*/  LDC R25, c[0x0][0x400] ;  /* 0x00010000ff197b82 */ /* 0x000e620000000800 */
[----:B0-----:R-:W-:-:S05]  /*1bd0*/  FADD.FTZ R83, R74, R24 ;  /* 0x000000184a537221 */ /* 0x001fca0000010000 */
[----:B------:R-:W0:Y:S02]  /*1be0*/  SHFL.BFLY PT, R24, R83, 0x2, 0x1f ;  /* 0x0c401f0053187f89 */ /* 0x000e2400000e0000 */
[----:B0-----:R-:W-:-:S05]  /*1bf0*/  FADD.FTZ R88, R83, R24 ;  /* 0x0000001853587221 */ /* 0x001fca0000010000 */
[----:B------:R-:W0:Y:S02]  /*1c00*/  SHFL.BFLY PT, R24, R88, 0x4, 0x1f ;  /* 0x0c801f0058187f89 */ /* 0x000e2400000e0000 */
[----:B0-----:R-:W-:-:S05]  /*1c10*/  FADD.FTZ R89, R88, R24 ;  /* 0x0000001858597221 */ /* 0x001fca0000010000 */
[----:B------:R-:W0:Y:S02]  /*1c20*/  SHFL.BFLY PT, R24, R89, 0x8, 0x1f ;  /* 0x0d001f0059187f89 */ /* 0x000e2400000e0000 */
[----:B0-----:R-:W-:-:S05]  /*1c30*/  FADD.FTZ R91, R89, R24 ;  /* 0x00000018595b7221 */ /* 0x001fca0000010000 */
[----:B------:R-:W0:Y:S02]  /*1c40*/  SHFL.BFLY PT, R24, R91, 0x10, 0x1f ;  /* 0x0e001f005b187f89 */ /* 0x000e2400000e0000 */
[----:B0-----:R-:W-:-:S04]  /*1c50*/  FADD.FTZ R24, R91, R24 ;  /* 0x000000185b187221 */ /* 0x001fc80000010000 */
[----:B-1----:R-:W-:-:S04]  /*1c60*/  FMUL.FTZ R74, R24, R25 ;  /* 0x00000019184a7220 */ /* 0x002fc80000410000 */
[C---:B------:R-:W-:Y:S01]  /*1c70*/  FADD.FTZ R24, -R74.reuse, R29 ;  /* 0x0000001d4a187221 */ /* 0x040fe20000010100 */
[----:B------:R-:W-:-:S03]  /*1c80*/  FADD.FTZ R75, -R74, R51 ;  /* 0x000000334a4b7221 */ /* 0x000fc60000010100 */
[----:B------:R-:W-:-:S04]  /*1c90*/  FFMA.FTZ R24, R24, R24, RZ ;  /* 0x0000001818187223 */ /* 0x000fc800000100ff */
[----:B------:R-:W-:Y:S01]  /*1ca0*/  FFMA.FTZ R24, R75, R75, R24 ;  /* 0x0000004b4b187223 */ /* 0x000fe20000010018 */
[----:B------:R-:W-:-:S04]  /*1cb0*/  FADD.FTZ R75, -R74, R30 ;  /* 0x0000001e4a4b7221 */ /* 0x000fc80000010100 */
        /* <DEDUP_REMOVED lines=42> */
[----:B------:R-:W-:-:S05]  /*1f60*/  FFMA.FTZ R83, R75, R75, R24 ;  /* 0x0000004b4b537223 */ /* 0x000fca0000010018 */
        /* <DEDUP_REMOVED lines=9> */
.L_x_61:
[----:B01----:R-:W-:Y:S01]  /*2000*/  FADD.FTZ R92, R92, R24 ;  /* 0x000000185c5c7221 */ /* 0x003fe20000010000 */
[----:B------:R-:W-:Y:S01]  /*2010*/  FMUL.FTZ R24, R74, R74 ;  /* 0x0000004a4a187220 */ /* 0x000fe20000410000 */
[----:B------:R-:W-:Y:S01]  /*2020*/  ISETP.NE.AND P3, PT, RZ, UR12, PT ;  /* 0x0000000cff007c0c */ /* 0x000fe2000bf65270 */
[----:B------:R-:W0:Y:S01]  /*2030*/  LDC.64 R88, c[0x0][0x428] ;  /* 0x00010a00ff587b82 */ /* 0x000e220000000a00 */
[----:B------:R-:W-:Y:S02]  /*2040*/  FFMA.FTZ R75, R92, R25, UR5 ;  /* 0x000000055c4b7e23 */ /* 0x000fe40008010019 */
[----:B------:R-:W-:Y:S02]  /*2050*/  FSEL R24, R24, RZ, P3 ;  /* 0x000000ff18187208 */ /* 0x000fe40001800000 */
[----:B------:R-:W-:-:S03]  /*2060*/  FSEL R25, R74, RZ, !P3 ;  /* 0x000000ff4a197208 */ /* 0x000fc60005800000 */
[----:B------:R-:W-:Y:S02]  /*2070*/  FADD.FTZ R75, R75, R24 ;  /* 0x000000184b4b7221 */ /* 0x000fe40000010000 */
[C---:B------:R-:W-:Y:S01]  /*2080*/  FADD.FTZ R24, -R25.reuse, R51 ;  /* 0x0000003319187221 */ /* 0x040fe20000010100 */
[C---:B------:R-:W-:Y:S01]  /*2090*/  FADD.FTZ R82, -R25.reuse, R32 ;  /* 0x0000002019527221 */ /* 0x040fe20000010100 */
[C---:B------:R-:W-:Y:S01]  /*20a0*/  FADD.FTZ R31, -R25.reuse, R31 ;  /* 0x0000001f191f7221 */ /* 0x040fe20000010100 */
[C---:B------:R-:W-:Y:S01]  /*20b0*/  FADD.FTZ R51, -R25.reuse, R34 ;  /* 0x0000002219337221 */ /* 0x040fe20000010100 */
[----:B------:R-:W1:Y:S01]  /*20c0*/  MUFU.RSQ R75, R75 ;  /* 0x0000004b004b7308 */ /* 0x000e620000001400 */
[C---:B------:R-:W-:Y:S01]  /*20d0*/  FADD.FTZ R83, -R25.reuse, R33 ;  /* 0x0000002119537221 */ /* 0x040fe20000010100 */
        /* <DEDUP_REMOVED lines=18> */
[----:B------:R-:W-:Y:S01]  /*2200*/  FADD.FTZ R77, -R25, R77 ;  /* 0x0000004d194d7221 */ /* 0x000fe20000010100 */
[C---:B-1----:R-:W-:Y:S01]  /*2210*/  FMUL.FTZ R25, R75.reuse, R82 ;  /* 0x000000524b197220 */ /* 0x042fe20000410000 */
[C---:B------:R-:W-:Y:S01]  /*2220*/  FMUL.FTZ R31, R75.reuse, R31 ;  /* 0x0000001f4b1f7220 */ /* 0x040fe20000410000 */
[C---:B------:R-:W-:Y:S01]  /*2230*/  FMUL.FTZ R51, R75.reuse, R51 ;  /* 0x000000334b337220 */ /* 0x040fe20000410000 */
[----:B------:R-:W-:Y:S01]  /*2240*/  FMUL.FTZ R83, R75, R83 ;  /* 0x000000534b537220 */ /* 0x000fe20000410000 */
[----:B------:R-:W-:Y:S01]  /*2250*/  FFMA.FTZ R27, R25, R19, R44 ;  /* 0x00000013191b7223 */ /* 0x000fe2000001002c */
[----:B------:R-:W-:Y:S01]  /*2260*/  FFMA.FTZ R26, R31, R69, R68 ;  /* 0x000000451f1a7223 */ /* 0x000fe20000010044 */
[----:B------:R-:W-:Y:S01]  /*2270*/  FFMA.FTZ R25, R51, R67, R66 ;  /* 0x0000004333197223 */ /* 0x000fe20000010042 */
[----:B------:R-:W-:Y:S01]  /*2280*/  FFMA.FTZ R82, R83, R0, R2 ;  /* 0x0000000053527223 */ /* 0x000fe20000010002 */
[C---:B------:R-:W-:Y:S01]  /*2290*/  FMUL.FTZ R29, R75.reuse, R29 ;  /* 0x0000001d4b1d7220 */ /* 0x040fe20000410000 */
[C---:B------:R-:W-:Y:S01]  /*22a0*/  FMUL.FTZ R31, R75.reuse, R30 ;  /* 0x0000001e4b1f7220 */ /* 0x040fe20000410000 */
[----:B------:R-:W-:Y:S01]  /*22b0*/  FMUL.FTZ R35, R75, R35 ;  /* 0x000000234b237220 */ /* 0x000fe20000410000 */
[----:B------:R-:W-:Y:S01]  /*22c0*/  F2FP.BF16.F32.PACK_AB R26, R25, R26 ;  /* 0x0000001a191a723e */ /* 0x000fe200000010ff */
[C---:B------:R-:W-:Y:S01]  /*22d0*/  FMUL.FTZ R25, R75.reuse, R24 ;  /* 0x000000184b197220 */ /* 0x040fe20000410000 */
[----:B------:R-:W-:Y:S01]  /*22e0*/  F2FP.BF16.F32.PACK_AB R27, R82, R27 ;  /* 0x0000001b521b723e */ /* 0x000fe200000010ff */
[C---:B------:R-:W-:Y:S01]  /*22f0*/  FMUL.FTZ R82, R75.reuse, R57 ;  /* 0x000000394b527220 */ /* 0x040fe20000410000 */
[C---:B------:R-:W-:Y:S01]  /*2300*/  FMUL.FTZ R83, R75.reuse, R56 ;  /* 0x000000384b537220 */ /* 0x040fe20000410000 */
[C---:B------:R-:W-:Y:S01]  /*2310*/  FMUL.FTZ R59, R75.reuse, R59 ;  /* 0x0000003b4b3b7220 */ /* 0x040fe20000410000 */
[----:B------:R-:W-:Y:S01]  /*2320*/  FMUL.FTZ R57, R75, R58 ;  /* 0x0000003a4b397220 */ /* 0x000fe20000410000 */
[----:B------:R-:W-:Y:S01]  /*2330*/  FFMA.FTZ R24, R29, R87, R86 ;  /* 0x000000571d187223 */ /* 0x000fe20000010056 */
[----:B------:R-:W-:Y:S01]  /*2340*/  FFMA.FTZ R29, R25, R85, R84 ;  /* 0x00000055191d7223 */ /* 0x000fe20000010054 */
[----:B------:R-:W-:Y:S01]  /*2350*/  FFMA.FTZ R25, R31, R73, R72 ;  /* 0x000000491f197223 */ /* 0x000fe20000010048 */
[----:B------:R-:W-:Y:S01]  /*2360*/  FFMA.FTZ R30, R35, R71, R70 ;  /* 0x00000047231e7223 */ /* 0x000fe20000010046 */
[----:B------:R-:W-:Y:S01]  /*2370*/  FFMA.FTZ R31, R83, R39, R64 ;  /* 0x00000027531f7223 */ /* 0x000fe20000010040 */
[----:B------:R-:W-:Y:S01]  /*2380*/  FFMA.FTZ R56, R59, R9, R10 ;  /* 0x000000093b387223 */ /* 0x000fe2000001000a */
[----:B------:R-:W-:Y:S01]  /*2390*/  FFMA.FTZ R82, R82, R38, R63 ;  /* 0x0000002652527223 */ /* 0x000fe2000001003f */
[----:B------:R-:W-:Y:S01]  /*23a0*/  FFMA.FTZ R57, R57, R7, R8 ;  /* 0x0000000739397223 */ /* 0x000fe20000010008 */
[----:B------:R-:W-:Y:S01]  /*23b0*/  F2FP.BF16.F32.PACK_AB R25, R30, R25 ;  /* 0x000000191e19723e */ /* 0x000fe200000010ff */
[----:B------:R-:W1:Y:S01]  /*23c0*/  @!P2 LDC.64 R58, c[0x0][0x3c0] ;  /* 0x0000f000ff3aab82 */ /* 0x000e620000000a00 */
[----:B------:R-:W-:Y:S01]  /*23d0*/  F2FP.BF16.F32.PACK_AB R24, R29, R24 ;  /* 0x000000181d18723e */ /* 0x000fe200000010ff */
[C---:B------:R-:W-:Y:S01]  /*23e0*/  FMUL.FTZ R29, R75.reuse, R28 ;  /* 0x0000001c4b1d7220 */ /* 0x040fe20000410000 */
[----:B------:R-:W-:Y:S01]  /*23f0*/  F2FP.BF16.F32.PACK_AB R31, R56, R31 ;  /* 0x0000001f381f723e */ /* 0x000fe200000010ff */
[----:B------:R-:W-:Y:S01]  /*2400*/  FMUL.FTZ R56, R75, R61 ;  /* 0x0000003d4b387220 */ /* 0x000fe20000410000 */
[----:B------:R-:W-:Y:S01]  /*2410*/  F2FP.BF16.F32.PACK_AB R30, R57, R82 ;  /* 0x00000052391e723e */ /* 0x000fe200000010ff */
[C---:B------:R-:W-:Y:S01]  /*2420*/  FMUL.FTZ R35, R75.reuse, R60 ;  /* 0x0000003c4b237220 */ /* 0x040fe20000410000 */
[----:B------:R-:W-:Y:S01]  /*2430*/  FMUL.FTZ R57, R75, R33 ;  /* 0x000000214b397220 */ /* 0x000fe20000410000 */
[----:B------:R-:W2:Y:S01]  /*2440*/  @!P2 LDC.64 R60, c[0x0][0x3c8] ;  /* 0x0000f200ff3cab82 */ /* 0x000ea20000000a00 */
[----:B------:R-:W-:Y:S01]  /*2450*/  FFMA.FTZ R28, R56, R36, R49 ;  /* 0x00000024381c7223 */ /* 0x000fe20000010031 */
[----:B------:R-:W-:Y:S01]  /*2460*/  FFMA.FTZ R33, R29, R3, R4 ;  /* 0x000000031d217223 */ /* 0x000fe20000010004 */
[----:B------:R-:W-:Y:S01]  /*2470*/  FFMA.FTZ R29, R35, R37, R62 ;  /* 0x00000025231d7223 */ /* 0x000fe2000001003e */
[----:B------:R-:W-:Y:S01]  /*2480*/  FFMA.FTZ R56, R57, R5, R6 ;  /* 0x0000000539387223 */ /* 0x000fe20000010006 */
[C---:B------:R-:W-:Y:S01]  /*2490*/  FMUL.FTZ R83, R75.reuse, R76 ;  /* 0x0000004c4b537220 */ /* 0x040fe20000410000 */
[----:B------:R-:W-:Y:S01]  /*24a0*/  FMUL.FTZ R77, R75, R77 ;  /* 0x0000004d4b4d7220 */ /* 0x000fe20000410000 */
[----:B------:R-:W-:Y:S01]  /*24b0*/  F2FP.BF16.F32.PACK_AB R28, R33, R28 ;  /* 0x0000001c211c723e */ /* 0x000fe200000010ff */
[----:B------:R-:W-:Y:S01]  /*24c0*/  FMUL.FTZ R33, R75, R34 ;  /* 0x000000224b217220 */ /* 0x000fe20000410000 */
[----:B------:R-:W-:Y:S01]  /*24d0*/  F2FP.BF16.F32.PACK_AB R29, R56, R29 ;  /* 0x0000001d381d723e */ /* 0x000fe200000010ff */
[----:B------:R-:W-:Y:S01]  /*24e0*/  FFMA.FTZ R35, R83, R43, R48 ;  /* 0x0000002b53237223 */ /* 0x000fe20000010030 */
[----:B------:R-:W3:Y:S01]  /*24f0*/  LDC.64 R56, c[0x0][0x380] ;  /* 0x0000e000ff387b82 */ /* 0x000ee20000000a00 */
[----:B------:R-:W-:Y:S01]  /*2500*/  FFMA.FTZ R76, R77, R17, R18 ;  /* 0x000000114d4c7223 */ /* 0x000fe20000010012 */
[C---:B------:R-:W-:Y:S01]  /*2510*/  FMUL.FTZ R34, R75.reuse, R79 ;  /* 0x0000004f4b227220 */ /* 0x040fe20000410000 */
[C---:B------:R-:W-:Y:S01]  /*2520*/  FMUL.FTZ R32, R75.reuse, R32 ;  /* 0x000000204b207220 */ /* 0x040fe20000410000 */
[C---:B------:R-:W-:Y:S01]  /*2530*/  FMUL.FTZ R81, R75.reuse, R81 ;  /* 0x000000514b517220 */ /* 0x040fe20000410000 */
[C---:B------:R-:W-:Y:S01]  /*2540*/  FMUL.FTZ R77, R75.reuse, R80 ;  /* 0x000000504b4d7220 */ /* 0x040fe20000410000 */
[----:B------:R-:W-:Y:S01]  /*2550*/  FMUL.FTZ R79, R75, R78 ;  /* 0x0000004e4b4f7220 */ /* 0x000fe20000410000 */
[----:B------:R-:W-:Y:S01]  /*2560*/  F2FP.BF16.F32.PACK_AB R35, R76, R35 ;  /* 0x000000234c23723e */ /* 0x000fe200000010ff */
[----:B------:R-:W-:Y:S01]  /*2570*/  FFMA.FTZ R32, R32, R40, R45 ;  /* 0x0000002820207223 */ /* 0x000fe2000001002d */
[----:B------:R-:W-:Y:S01]  /*2580*/  FFMA.FTZ R33, R33, R41, R46 ;  /* 0x0000002921217223 */ /* 0x000fe2000001002e */
[----:B------:R-:W-:Y:S01]  /*2590*/  FFMA.FTZ R34, R34, R42, R47 ;  /* 0x0000002a22227223 */ /* 0x000fe2000001002f */
[----:B------:R-:W-:Y:S01]  /*25a0*/  FFMA.FTZ R79, R79, R15, R16 ;  /* 0x0000000f4f4f7223 */ /* 0x000fe20000010010 */
[----:B------:R-:W-:Y:S01]  /*25b0*/  FFMA.FTZ R76, R77, R13, R14 ;  /* 0x0000000d4d4c7223 */ /* 0x000fe2000001000e */
[----:B------:R-:W-:Y:S01]  /*25c0*/  FFMA.FTZ R81, R81, R11, R12 ;  /* 0x0000000b51517223 */ /* 0x000fe2000001000c */
[----:B-1----:R-:W-:-:S02]  /*25d0*/  @!P2 IMAD.WIDE R58, R65, 0x4, R58 ;  /* 0x00000004413aa825 */ /* 0x002fc400078e023a */
[----:B------:R-:W-:Y:S02]  /*25e0*/  F2FP.BF16.F32.PACK_AB R34, R79, R34 ;  /* 0x000000224f22723e */ /* 0x000fe400000010ff */
[----:B--2---:R-:W-:Y:S01]  /*25f0*/  @!P2 IMAD.WIDE R60, R65, 0x4, R60 ;  /* 0x00000004413ca825 */ /* 0x004fe200078e023c */
[----:B------:R-:W-:Y:S01]  /*2600*/  F2FP.BF16.F32.PACK_AB R33, R76, R33 ;  /* 0x000000214c21723e */ /* 0x000fe200000010ff */
[----:B------:R1:W-:Y:S01]  /*2610*/  @!P2 STG.E desc[UR6][R58.64], R74 ;  /* 0x0000004a3a00a986 */ /* 0x0003e2000c101906 */
[----:B------:R-:W-:Y:S01]  /*2620*/  F2FP.BF16.F32.PACK_AB R32, R81, R32 ;  /* 0x000000205120723e */ /* 0x000fe200000010ff */
[--C-:B0-----:R-:W-:Y:S02]  /*2630*/  IMAD.WIDE.U32 R50, R50, 0x10, R88.reuse ;  /* 0x0000001032327825 */ /* 0x101fe400078e0058 */
[----:B------:R1:W-:Y:S01]  /*2640*/  @!P2 STG.E desc[UR6][R60.64], R75 ;  /* 0x0000004b3c00a986 */ /* 0x0003e2000c101906 */
[----:B---3--:R-:W-:Y:S01]  /*2650*/  LEA R65, R56, R65, 0x2 ;  /* 0x0000004138417211 */ /* 0x008fe200078e10ff */
[----:B------:R-:W-:-:S02]  /*2660*/  IMAD.WIDE.U32 R52, R52, 0x10, R88 ;  /* 0x0000001034347825 */ /* 0x000fc400078e0058 */
[----:B------:R1:W-:Y:S01]  /*2670*/  STG.E.128 desc[UR6][R50.64], R24 ;  /* 0x0000001832007986 */ /* 0x0003e2000c101d06 */
[----:B------:R-:W-:Y:S01]  /*2680*/  ISETP.GE.AND P2, PT, R65, R57, PT ;  /* 0x000000394100720c */ /* 0x000fe20003f46270 */
[----:B------:R-:W-:Y:S02]  /*2690*/  IMAD.WIDE.U32 R54, R54, 0x10, R88 ;  /* 0x0000001036367825 */ /* 0x000fe400078e0058 */
[----:B------:R1:W-:Y:S04]  /*26a0*/  STG.E.128 desc[UR6][R52.64], R28 ;  /* 0x0000001c34007986 */ /* 0x0003e8000c101d06 */
[----:B------:R1:W-:Y:S06]  /*26b0*/  STG.E.128 desc[UR6][R54.64], R32 ;  /* 0x0000002036007986 */ /* 0x0003ec000c101d06 */
[----:B------:R-:W-:Y:S05]  /*26c0*/  @!P2 BRA `(.L_x_49) ;  /* 0xffffffe00028a947 */ /* 0x000fea000383ffff */
[----:B------:R-:W-:Y:S05]  /*26d0*/  EXIT ;  /* 0x000000000000794d */ /* 0x000fea0003800000 */
.L_x_48:
[----:B------:R-:W-:Y:S01]  /*26e0*/  HFMA2 R82, -RZ, RZ, 0, 5.9604644775390625e-08 ;  /* 0x00000001ff527431 */ /* 0x000fe200000001ff */
[----:B------:R-:W-:Y:S01]  /*26f0*/  BSSY B0, `(.L_x_50) ;  /* 0x0000007000007945 */ /* 0x000fe20003800000 */
[----:B------:R-:W-:Y:S02]  /*2700*/  MOV R93, R74 ;  /* 0x0000004a005d7202 */ /* 0x000fe40000000f00 */
[----:B------:R-:W-:Y:S02]  /*2710*/  MOV R75, 0x1f ;  /* 0x0000001f004b7802 */ /* 0x000fe40000000f00 */
[----:B------:R-:W-:-:S07]  /*2720*/  MOV R28, 0xffffffff ;  /* 0xffffffff001c7802 */ /* 0x000fce0000000f00 */
[----:B------:R-:W-:Y:S05]  /*2730*/  WARPSYNC.COLLECTIVE R28, `(.L_x_51) ;  /* 0x000000001c087348 */ /* 0x000fea0003c00000 */
[----:B------:R0:W1:Y:S02]  /*2740*/  SHFL.BFLY P3, R24, R93, R82, R75 ;  /* 0x0c0000525d187389 */ /* 0x000064000006004b */
[----:B01----:R-:W-:Y:S05]  /*2750*/  ENDCOLLECTIVE ;  /* 0x000000000000791b */ /* 0x003fea0003800000 */
.L_x_51:
[----:B------:R-:W-:Y:S05]  /*2760*/  BSYNC B0 ;  /* 0x0000000000007941 */ /* 0x000fea0003800000 */
.L_x_50:
[----:B------:R-:W-:Y:S01]  /*2770*/  FADD.FTZ R83, R74, R24 ;  /* 0x000000184a537221 */ /* 0x000fe20000010000 */
[----:B------:R-:W-:Y:S01]  /*2780*/  HFMA2 R82, -RZ, RZ, 0, 1.1920928955078125e-07 ;  /* 0x00000002ff527431 */ /* 0x000fe200000001ff */
[----:B------:R-:W-:Y:S01]  /*2790*/  MOV R75, 0x1f ;  /* 0x0000001f004b7802 */ /* 0x000fe20000000f00 */
[----:B------:R-:W0:Y:S01]  /*27a0*/  LDC R25, c[0x0][0x400] ;  /* 0x00010000ff197b82 */ /* 0x000e220000000800 */
[----:B------:R-:W-:Y:S02]  /*27b0*/  MOV R28, 0xffffffff ;  /* 0xffffffff001c7802 */ /* 0x000fe40000000f00 */
[----:B------:R-:W-:-:S07]  /*27c0*/  MOV R93, R83 ;  /* 0x00000053005d7202 */ /* 0x000fce0000000f00 */
[----:B0-----:R-:W-:Y:S05]  /*27d0*/  WARPSYNC.COLLECTIVE R28, `(.L_x_52) ;  /* 0x000000001c087348 */ /* 0x001fea0003c00000 */
[----:B------:R1:W2:Y:S02]  /*27e0*/  SHFL.BFLY P3, R24, R93, R82, R75 ;  /* 0x0c0000525d187389 */ /* 0x0002a4000006004b */
[----:B012---:R-:W-:Y:S05]  /*27f0*/  ENDCOLLECTIVE ;  /* 0x000000000000791b */ /* 0x007fea0003800000 */
.L_x_52:
[----:B------:R-:W-:Y:S02]  /*2800*/  HFMA2 R82, -RZ, RZ, 0, 2.384185791015625e-07 ;  /* 0x00000004ff527431 */ /* 0x000fe400000001ff */
[----:B------:R-:W-:-:S05]  /*2810*/  FADD.FTZ R88, R83, R24 ;  /* 0x0000001853587221 */ /* 0x000fca0000010000 */
[----:B------:R-:W-:-:S07]  /*2820*/  MOV R93, R88 ;  /* 0x00000058005d7202 */ /* 0x000fce0000000f00 */
[----:B------:R-:W-:Y:S05]  /*2830*/  WARPSYNC.COLLECTIVE R28, `(.L_x_53) ;  /* 0x000000001c087348 */ /* 0x000fea0003c00000 */
[----:B------:R0:W1:Y:S02]  /*2840*/  SHFL.BFLY P3, R24, R93, R82, R75 ;  /* 0x0c0000525d187389 */ /* 0x000064000006004b */
[----:B01----:R-:W-:Y:S05]  /*2850*/  ENDCOLLECTIVE ;  /* 0x000000000000791b */ /* 0x003fea0003800000 */
.L_x_53:
[----:B------:R-:W-:Y:S02]  /*2860*/  HFMA2 R82, -RZ, RZ, 0, 4.76837158203125e-07 ;  /* 0x00000008ff527431 */ /* 0x000fe400000001ff */
[----:B------:R-:W-:-:S05]  /*2870*/  FADD.FTZ R89, R88, R24 ;  /* 0x0000001858597221 */ /* 0x000fca0000010000 */
[----:B------:R-:W-:-:S07]  /*2880*/  MOV R93, R89 ;  /* 0x00000059005d7202 */ /* 0x000fce0000000f00 */
[----:B------:R-:W-:Y:S05]  /*2890*/  WARPSYNC.COLLECTIVE R28, `(.L_x_54) ;  /* 0x000000001c087348 */ /* 0x000fea0003c00000 */
[----:B------:R0:W1:Y:S02]  /*28a0*/  SHFL.BFLY P3, R24, R93, R82, R75 ;  /* 0x0c0000525d187389 */ /* 0x000064000006004b */
[----:B01----:R-:W-:Y:S05]  /*28b0*/  ENDCOLLECTIVE ;  /* 0x000000000000791b */ /* 0x003fea0003800000 */
.L_x_54:
[----:B------:R-:W-:Y:S02]  /*28c0*/  HFMA2 R82, -RZ, RZ, 0, 9.5367431640625e-07 ;  /* 0x00000010ff527431 */ /* 0x000fe400000001ff */
[----:B------:R-:W-:-:S05]  /*28d0*/  FADD.FTZ R91, R89, R24 ;  /* 0x00000018595b7221 */ /* 0x000fca0000010000 */
[----:B------:R-:W-:-:S07]  /*28e0*/  MOV R93, R91 ;  /* 0x0000005b005d7202 */ /* 0x000fce0000000f00 */
[----:B------:R-:W-:Y:S05]  /*28f0*/  WARPSYNC.COLLECTIVE R28, `(.L_x_55) ;  /* 0x000000001c087348 */ /* 0x000fea0003c00000 */
[----:B------:R0:W1:Y:S02]  /*2900*/  SHFL.BFLY P3, R24, R93, R82, R75 ;  /* 0x0c0000525d187389 */ /* 0x000064000006004b */
[----:B01----:R-:W-:Y:S05]  /*2910*/  ENDCOLLECTIVE ;  /* 0x000000000000791b */ /* 0x003fea0003800000 */
.L_x_55:
[----:B------:R-:W-:Y:S02]  /*2920*/  HFMA2 R82, -RZ, RZ, 0, 5.9604644775390625e-08 ;  /* 0x00000001ff527431 */ /* 0x000fe400000001ff */
[----:B------:R-:W-:-:S04]  /*2930*/  FADD.FTZ R24, R91, R24 ;  /* 0x000000185b187221 */ /* 0x000fc80000010000 */
[----:B------:R-:W-:-:S04]  /*2940*/  FMUL.FTZ R74, R24, R25 ;  /* 0x00000019184a7220 */ /* 0x000fc80000410000 */
[C---:B------:R-:W-:Y:S01]  /*2950*/  FADD.FTZ R24, -R74.reuse, R29 ;  /* 0x0000001d4a187221 */ /* 0x040fe20000010100 */
[C---:B------:R-:W-:Y:S01]  /*2960*/  FADD.FTZ R83, -R74.reuse, R51 ;  /* 0x000000334a537221 */ /* 0x040fe20000010100 */
[----:B------:R-:W-:Y:S02]  /*2970*/  FADD.FTZ R75, -R74, R35 ;  /* 0x000000234a4b7221 */ /* 0x000fe40000010100 */
[----:B------:R-:W-:-:S04]  /*2980*/  FFMA.FTZ R24, R24, R24, RZ ;  /* 0x0000001818187223 */ /* 0x000fc800000100ff */
[----:B------:R-:W-:Y:S01]  /*2990*/  FFMA.FTZ R24, R83, R83, R24 ;  /* 0x0000005353187223 */ /* 0x000fe20000010018 */
[----:B------:R-:W-:-:S04]  /*29a0*/  FADD.FTZ R83, -R74, R30 ;  /* 0x0000001e4a537221 */ /* 0x000fc80000010100 */
[----:B------:R-:W-:Y:S01]  /*29b0*/  FFMA.FTZ R24, R83, R83, R24 ;  /* 0x0000005353187223 */ /* 0x000fe20000010018 */
[----:B------:R-:W-:-:S03]  /*29c0*/  FADD.FTZ R83, -R74, R77 ;  /* 0x0000004d4a537221 */ /* 0x000fc60000010100 */
        /* <DEDUP_REMOVED lines=39> */
[----:B------:R-:W-:-:S03]  /*2c40*/  MOV R75, 0x1f ;  /* 0x0000001f004b7802 */ /* 0x000fc60000000f00 */
[----:B------:R-:W-:-:S05]  /*2c50*/  FFMA.FTZ R83, R83, R83, R24 ;  /* 0x0000005353537223 */ /* 0x000fca0000010018 */
[----:B------:R-:W-:-:S07]  /*2c60*/  MOV R93, R83 ;  /* 0x00000053005d7202 */ /* 0x000fce0000000f00 */
[----:B------:R-:W-:Y:S05]  /*2c70*/  WARPSYNC.COLLECTIVE R28, `(.L_x_56) ;  /* 0x000000001c087348 */ /* 0x000fea0003c00000 */
[----:B------:R0:W1:Y:S02]  /*2c80*/  SHFL.BFLY P3, R24, R93, R82, R75 ;  /* 0x0c0000525d187389 */ /* 0x000064000006004b */
[----:B01----:R-:W-:Y:S05]  /*2c90*/  ENDCOLLECTIVE ;  /* 0x000000000000791b */ /* 0x003fea0003800000 */
.L_x_56:
[----:B------:R-:W-:Y:S02]  /*2ca0*/  HFMA2 R82, -RZ, RZ, 0, 1.1920928955078125e-07 ;  /* 0x00000002ff527431 */ /* 0x000fe400000001ff */
[----:B------:R-:W-:-:S05]  /*2cb0*/  FADD.FTZ R88, R83, R24 ;  /* 0x0000001853587221 */ /* 0x000fca0000010000 */
[----:B------:R-:W-:-:S07]  /*2cc0*/  MOV R93, R88 ;  /* 0x00000058005d7202 */ /* 0x000fce0000000f00 */
[----:B------:R-:W-:Y:S05]  /*2cd0*/  WARPSYNC.COLLECTIVE R28, `(.L_x_57) ;  /* 0x000000001c087348 */ /* 0x000fea0003c00000 */
[----:B------:R0:W1:Y:S02]  /*2ce0*/  SHFL.BFLY P3, R24, R93, R82, R75 ;  /* 0x0c0000525d187389 */ /* 0x000064000006004b */
[----:B01----:R-:W-:Y:S05]  /*2cf0*/  ENDCOLLECTIVE ;  /* 0x000000000000791b */ /* 0x003fea0003800000 */
.L_x_57:
[----:B------:R-:W-:Y:S02]  /*2d00*/  HFMA2 R82, -RZ, RZ, 0, 2.384185791015625e-07 ;  /* 0x00000004ff527431 */ /* 0x000fe400000001ff */
[----:B------:R-:W-:-:S05]  /*2d10*/  FADD.FTZ R89, R88, R24 ;  /* 0x0000001858597221 */ /* 0x000fca0000010000 */
[----:B------:R-:W-:-:S07]  /*2d20*/  MOV R93, R89 ;  /* 0x00000059005d7202 */ /* 0x000fce0000000f00 */
[----:B------:R-:W-:Y:S05]  /*2d30*/  WARPSYNC.COLLECTIVE R28, `(.L_x_58) ;  /* 0x000000001c087348 */ /* 0x000fea0003c00000 */
[----:B------:R0:W1:Y:S02]  /*2d40*/  SHFL.BFLY P3, R24, R93, R82, R75 ;  /* 0x0c0000525d187389 */ /* 0x000064000006004b */
[----:B01----:R-:W-:Y:S05]  /*2d50*/  ENDCOLLECTIVE ;  /* 0x000000000000791b */ /* 0x003fea0003800000 */
.L_x_58:
[----:B------:R-:W-:Y:S02]  /*2d60*/  HFMA2 R82, -RZ, RZ, 0, 4.76837158203125e-07 ;  /* 0x00000008ff527431 */ /* 0x000fe400000001ff */
[----:B------:R-:W-:-:S05]  /*2d70*/  FADD.FTZ R91, R89, R24 ;  /* 0x00000018595b7221 */ /* 0x000fca0000010000 */
[----:B------:R-:W-:-:S07]  /*2d80*/  MOV R93, R91 ;  /* 0x0000005b005d7202 */ /* 0x000fce0000000f00 */
[----:B------:R-:W-:Y:S05]  /*2d90*/  WARPSYNC.COLLECTIVE R28, `(.L_x_59) ;  /* 0x000000001c087348 */ /* 0x000fea0003c00000 */
[----:B------:R0:W1:Y:S02]  /*2da0*/  SHFL.BFLY P3, R24, R93, R82, R75 ;  /* 0x0c0000525d187389 */ /* 0x000064000006004b */
[----:B01----:R-:W-:Y:S05]  /*2db0*/  ENDCOLLECTIVE ;  /* 0x000000000000791b */ /* 0x003fea0003800000 */
.L_x_59:
[----:B------:R-:W-:Y:S02]  /*2dc0*/  HFMA2 R82, -RZ, RZ, 0, 9.5367431640625e-07 ;  /* 0x00000010ff527431 */ /* 0x000fe400000001ff */
[----:B------:R-:W-:-:S05]  /*2dd0*/  FADD.FTZ R92, R91, R24 ;  /* 0x000000185b5c7221 */ /* 0x000fca0000010000 */
[----:B------:R-:W-:-:S07]  /*2de0*/  MOV R93, R92 ;  /* 0x0000005c005d7202 */ /* 0x000fce0000000f00 */
[----:B------:R-:W-:Y:S05]  /*2df0*/  WARPSYNC.COLLECTIVE R28, `(.L_x_60) ;  /* 0x000000001c087348 */ /* 0x000fea0003c00000 */
[----:B------:R0:W1:Y:S02]  /*2e00*/  SHFL.BFLY P3, R24, R93, R82, R75 ;  /* 0x0c0000525d187389 */ /* 0x000064000006004b */
[----:B01----:R-:W-:Y:S05]  /*2e10*/  ENDCOLLECTIVE ;  /* 0x000000000000791b */ /* 0x003fea0003800000 */
.L_x_60:
[----:B------:R-:W-:Y:S05]  /*2e20*/  BRA `(.L_x_61) ;  /* 0xfffffff000747947 */ /* 0x000fea000383ffff */
.L_x_62:
        /* <DEDUP_REMOVED lines=13> */
.L_x_28703:


//--------------------- .text._ZN10layer_norm13ln_fwd_kernelINS_13Kernel_traitsI13__nv_bfloat16S2_S2_S2_fjLj768ELj1ELj4ELj1ELj16ENS_18Kernel_traits_baseILj768ES2_S2_S2_S2_fjLj128EEEEELb0ELb0ELb1ELb0EEEvNS_9FwdParamsE --------------------------
	.section	.text._ZN10layer_norm13ln_fwd_kernelINS_13Kernel_traitsI13__nv_bfloat16S2_S2_S2_fjLj768ELj1ELj4ELj1ELj16ENS_18Kernel_traits_baseILj768ES2_S2_S2_S2_fjLj128EEEEELb0ELb0ELb1ELb0EEEvNS_9FwdParamsE,"ax",@progbits
	.align	128
        .global         _ZN10layer_norm13ln_fwd_kernelINS_13Kernel_traitsI13__nv_bfloat16S2_S2_S2_fjLj768ELj1ELj4ELj1ELj16ENS_18Kernel_traits_baseILj768ES2_S2_S2_S2_fjLj128EEEEELb0ELb0ELb1ELb0EEEvNS_9FwdParamsE
        .type           _ZN10layer_norm13ln_fwd_kernelINS_13Kernel_traitsI13__nv_bfloat16S2_S2_S2_fjLj768ELj1ELj4ELj1ELj16ENS_18Kernel_traits_baseILj768ES2_S2_S2_S2_fjLj128EEEEELb0ELb0ELb1ELb0EEEvNS_9FwdParamsE,@function
        .size           _ZN10layer_norm13ln_fwd_kernelINS_13Kernel_traitsI13__nv_bfloat16S2_S2_S2_fjLj768ELj1ELj4ELj1ELj16ENS_18Kernel_traits_baseILj768ES2_S2_S2_S2_fjLj128EEEEELb0ELb0ELb1ELb0EEEvNS_9FwdParamsE,(.L_x_28704 - _ZN10layer_norm13ln_fwd_kernelINS_13Kernel_traitsI13__nv_bfloat16S2_S2_S2_fjLj768ELj1ELj4ELj1ELj16ENS_18Kernel_traits_baseILj768ES2_S2_S2_S2_fjLj128EEEEELb0ELb0ELb1ELb0EEEvNS_9FwdParamsE)
        .other          _ZN10layer_norm13ln_fwd_kernelINS_13Kernel_traitsI13__nv_bfloat16S2_S2_S2_fjLj768ELj1ELj4ELj1ELj16ENS_18Kernel_traits_baseILj768ES2_S2_S2_S2_fjLj128EEEEELb0ELb0ELb1ELb0EEEvNS_9FwdParamsE,@"STO_CUDA_ENTRY STV_DEFAULT"
_ZN10layer_norm13ln_fwd_kernelINS_13Kernel_traitsI13__nv_bfloat16S2_S2_S2_fjLj768ELj1ELj4ELj1ELj16ENS_18Kernel_traits_baseILj768ES2_S2_S2_S2_fjLj128EEEEELb0ELb0ELb1ELb0EEEvNS_9FwdParamsE:
.text._ZN10layer_norm13ln_fwd_kernelINS_13Kernel_traitsI13__nv_bfloat16S2_S2_S2_fjLj768ELj1ELj4ELj1ELj16ENS_18Kernel_traits_baseILj768ES2_S2_S2_S2_fjLj128EEEEELb0ELb0ELb1ELb0EEEvNS_9FwdParamsE:
[----:B------:R-:W-:Y:S01]  /*0000*/  LDC R1, c[0x0][0x37c] ;  /* 0x0000df00ff017b82 */ /* 0x000fe20000000800 */
[----:B------:R-:W0:Y:S07]  /*0010*/  S2R R55, SR_TID.X ;  /* 0x0000000000377919 */ /* 0x000e2e0000002100 */
[----:B------:R-:W1:Y:S01]  /*0020*/  LDC R3, c[0x0][0x388] ;  /* 0x0000e200ff037b82 */ /* 0x000e620000000800 */
[----:B------:R-:W2:Y:S01]  /*0030*/  LDCU.64 UR8, c[0x0][0x438] ;  /* 0x00008700ff0877ac */ /* 0x000ea20008000a00 */
[----:B------:R-:W-:Y:S01]  /*0040*/  BSSY.RECONVERGENT B0, `(.L_x_63) ;  /* 0x000003f000007945 */ /* 0x000fe20003800200 */
[----:B------:R-:W3:Y:S05]  /*0050*/  LDCU.64 UR6, c[0x0][0x358] ;  /* 0x00006b00ff0677ac */ /* 0x000eea0008000a00 */
[----:B------:R-:W4:Y:S01]  /*0060*/  S2UR UR4, SR_CTAID.X ;  /* 0x00000000000479c3 */ /* 0x000f220000002500 */
[----:B--2---:R-:W-:-:S04]  /*0070*/  UISETP.NE.U32.AND UP0, UPT, UR8, URZ, UPT ;  /* 0x000000ff0800728c */ /* 0x004fc8000bf05070 */
[----:B------:R-:W-:Y:S01]  /*0080*/  UISETP.NE.AND.EX UP0, UPT, UR9, URZ, UPT, UP0 ;  /* 0x000000ff0900728c */ /* 0x000fe2000bf05300 */
[----:B-1----:R-:W-:-:S04]  /*0090*/  SHF.R.S32.HI R0, RZ, 0x1f, R3 ;  /* 0x0000001fff007819 */ /* 0x002fc80000011403 */
[----:B------:R-:W-:Y:S02]  /*00a0*/  LEA.HI R0, R0, R3, RZ, 0x3 ;  /* 0x0000000300007211 */ /* 0x000fe400078f18ff */
[C---:B0-----:R-:W-:Y:S01]  /*00b0*/  LOP3.LUT R3, R55.reuse, 0x1f, RZ, 0xc, !PT ;  /* 0x0000001f37037812 */ /* 0x041fe200078e0cff */
[----:B----4-:R-:W-:Y:S01]  /*00c0*/  USHF.L.U32 UR4, UR4, 0x2, URZ ;  /* 0x0000000204047899 */ /* 0x010fe200080006ff */
[----:B------:R-:W-:Y:S02]  /*00d0*/  SHF.R.U32.HI R54, RZ, 0x5, R55 ;  /* 0x00000005ff367819 */ /* 0x000fe40000011637 */
[----:B------:R-:W-:Y:S02]  /*00e0*/  LEA.HI.SX32 R56, R0, R3, 0x1d ;  /* 0x0000000300387211 */ /* 0x000fe400078feaff */
[----:B------:R-:W-:Y:S02]  /*00f0*/  LOP3.LUT R55, R55, 0x1f, RZ, 0xc0, !PT ;  /* 0x0000001f37377812 */ /* 0x000fe400078ec0ff */
[----:B------:R-:W-:Y:S01]  /*0100*/  LOP3.LUT R54, R54, UR4, RZ, 0xfc, !PT ;  /* 0x0000000436367c12 */ /* 0x000fe2000f8efcff */
[----:B---3--:R-:W-:Y:S06]  /*0110*/  BRA.U !UP0, `(.L_x_64) ;  /* 0x0000000108687547 */ /* 0x008fec000b800000 */
[C---:B------:R-:W-:Y:S02]  /*0120*/  ISETP.GE.U32.AND P1, PT, R56.reuse, 0x40, PT ;  /* 0x000000403800780c */ /* 0x040fe40003f26070 */
[----:B------:R-:W-:Y:S02]  /*0130*/  ISETP.GE.U32.AND P0, PT, R56, 0x20, PT ;  /* 0x000000203800780c */ /* 0x000fe40003f06070 */
[----:B------:R-:W-:-:S09]  /*0140*/  MOV R11, R55 ;  /* 0x00000037000b7202 */ /* 0x000fd20000000f00 */
[----:B------:R-:W0:Y:S02]  /*0150*/  @P1 LDC.64 R6, c[0x0][0x3d0] ;  /* 0x0000f400ff061b82 */ /* 0x000e240000000a00 */
[----:B------:R-:W-:-:S06]  /*0160*/  @P0 LOP3.LUT R11, R55, 0x20, RZ, 0xfc, !PT ;  /* 0x00000020370b0812 */ /* 0x000fcc00078efcff */
[----:B------:R-:W1:Y:S08]  /*0170*/  @P1 LDC.64 R8, c[0x0][0x438] ;  /* 0x00010e00ff081b82 */ /* 0x000e700000000a00 */
[----:B------:R-:W2:Y:S01]  /*0180*/  @P0 LDC.64 R2, c[0x0][0x3d0] ;  /* 0x0000f400ff020b82 */ /* 0x000ea20000000a00 */
[----:B0-----:R-:W-:-:S07]  /*0190*/  @P1 IMAD.WIDE.U32 R6, R11, 0x10, R6 ;  /* 0x000000100b061825 */ /* 0x001fce00078e0006 */
[----:B------:R-:W0:Y:S01]  /*01a0*/  @P0 LDC.64 R4, c[0x0][0x438] ;  /* 0x00010e00ff040b82 */ /* 0x000e220000000a00 */
[----:B------:R3:W5:Y:S01]  /*01b0*/  @P1 LDG.E.128 R32, desc[UR6][R6.64] ;  /* 0x0000000606201981 */ /* 0x000762000c1e1d00 */
[----:B-1----:R-:W-:-:S05]  /*01c0*/  @P1 IMAD.WIDE.U32 R8, R11, 0x10, R8 ;  /* 0x000000100b081825 */ /* 0x002fca00078e0008 */
[----:B------:R3:W5:Y:S01]  /*01d0*/  @P1 LD.E.128 R28, desc[UR6][R8.64] ;  /* 0x00000006081c1980 */ /* 0x000762000c101d00 */
[----:B--2---:R-:W-:-:S05]  /*01e0*/  @P0 IMAD.WIDE.U32 R2, R55, 0x10, R2 ;  /* 0x0000001037020825 */ /* 0x004fca00078e0002 */
[----:B------:R3:W5:Y:S01]  /*01f0*/  @P0 LDG.E.128 R40, desc[UR6][R2.64] ;  /* 0x0000000602280981 */ /* 0x000762000c1e1d00 */
[----:B0-----:R-:W-:-:S05]  /*0200*/  @P0 IMAD.WIDE.U32 R4, R55, 0x10, R4 ;  /* 0x0000001037040825 */ /* 0x001fca00078e0004 */
[----:B------:R3:W5:Y:S01]  /*0210*/  @P0 LD.E.128 R36, desc[UR6][R4.64] ;  /* 0x0000000604240980 */ /* 0x000762000c101d00 */
[----:B------:R-:W-:Y:S02]  /*0220*/  ISETP.GE.U32.AND P0, PT, R56, 0x60, PT ;  /* 0x000000603800780c */ /* 0x000fe40003f06070 */
[----:B------:R-:W-:-:S11]  /*0230*/  @P1 IADD3 R11, PT, PT, R11, 0x20, RZ ;  /* 0x000000200b0b1810 */ /* 0x000fd60007ffe0ff */
[----:B---3--:R-:W-:Y:S05]  /*0240*/  @!P0 BRA `(.L_x_65) ;  /* 0x0000000000788947 */ /* 0x008fea0003800000 */
[----:B------:R-:W0:Y:S08]  /*0250*/  LDC.64 R24, c[0x0][0x3d0] ;  /* 0x0000f400ff187b82 */ /* 0x000e300000000a00 */
[----:B------:R-:W1:Y:S01]  /*0260*/  LDC.64 R20, c[0x0][0x438] ;  /* 0x00010e00ff147b82 */ /* 0x000e620000000a00 */
[----:B0-----:R-:W-:-:S06]  /*0270*/  IMAD.WIDE.U32 R24, R11, 0x10, R24 ;  /* 0x000000100b187825 */ /* 0x001fcc00078e0018 */
[----:B------:R-:W5:Y:S01]  /*0280*/  LDG.E.128 R24, desc[UR6][R24.64] ;  /* 0x0000000618187981 */ /* 0x000f62000c1e1d00 */
[----:B-1----:R-:W-:-:S06]  /*0290*/  IMAD.WIDE.U32 R20, R11, 0x10, R20 ;  /* 0x000000100b147825 */ /* 0x002fcc00078e0014 */
[----:B------:R-:W5:Y:S01]  /*02a0*/  LD.E.128 R20, desc[UR6][R20.64] ;  /* 0x0000000614147980 */ /* 0x000f62000c101d00 */
[----:B------:R-:W-:Y:S05]  /*02b0*/  BRA `(.L_x_65) ;  /* 0x00000000005c7947 */ /* 0x000fea0003800000 */
.L_x_64:
[C---:B------:R-:W-:Y:S02]  /*02c0*/  ISETP.GE.U32.AND P1, PT, R56.reuse, 0x40, PT ;  /* 0x000000403800780c */ /* 0x040fe40003f26070 */
[C---:B------:R-:W-:Y:S02]  /*02d0*/  ISETP.GE.U32.AND P0, PT, R56.reuse, 0x20, PT ;  /* 0x000000203800780c */ /* 0x040fe40003f06070 */
[----:B------:R-:W-:Y:S02]  /*02e0*/  ISETP.GE.U32.AND P2, PT, R56, 0x60, PT ;  /* 0x000000603800780c */ /* 0x000fe40003f46070 */
[----:B------:R-:W-:-:S07]  /*02f0*/  MOV R11, R55 ;  /* 0x00000037000b7202 */ /* 0x000fce0000000f00 */
[----:B------:R-:W0:Y:S02]  /*0300*/  @P1 LDC.64 R2, c[0x0][0x3d0] ;  /* 0x0000f400ff021b82 */ /* 0x000e240000000a00 */
[----:B------:R-:W-:-:S06]  /*0310*/  @P0 LOP3.LUT R11, R55, 0x20, RZ, 0xfc, !PT ;  /* 0x00000020370b0812 */ /* 0x000fcc00078efcff */
[----:B------:R-:W1:Y:S08]  /*0320*/  @P0 LDC.64 R4, c[0x0][0x3d0] ;  /* 0x0000f400ff040b82 */ /* 0x000e700000000a00 */
[----:B------:R-:W2:Y:S01]  /*0330*/  @P2 LDC.64 R8, c[0x0][0x3d0] ;  /* 0x0000f400ff082b82 */ /* 0x000ea20000000a00 */
[----:B0-----:R-:W-:-:S04]  /*0340*/  @P1 IMAD.WIDE.U32 R2, R11, 0x10, R2 ;  /* 0x000000100b021825 */ /* 0x001fc800078e0002 */
[----:B------:R-:W-:Y:S01]  /*0350*/  @P1 VIADD R11, R11, 0x20 ;  /* 0x000000200b0b1836 */ /* 0x000fe20000000000 */
[----:B------:R0:W5:Y:S01]  /*0360*/  @P1 LDG.E.128 R32, desc[UR6][R2.64] ;  /* 0x0000000602201981 */ /* 0x000162000c1e1d00 */
[----:B-1----:R-:W-:-:S05]  /*0370*/  @P0 IMAD.WIDE.U32 R6, R55, 0x10, R4 ;  /* 0x0000001037060825 */ /* 0x002fca00078e0004 */
[----:B------:R0:W5:Y:S01]  /*0380*/  @P0 LDG.E.128 R40, desc[UR6][R6.64] ;  /* 0x0000000606280981 */ /* 0x000162000c1e1d00 */
[----:B--2---:R-:W-:-:S05]  /*0390*/  @P2 IMAD.WIDE.U32 R4, R11, 0x10, R8 ;  /* 0x000000100b042825 */ /* 0x004fca00078e0008 */
[----:B------:R0:W5:Y:S01]  /*03a0*/  @P2 LDG.E.128 R24, desc[UR6][R4.64] ;  /* 0x0000000604182981 */ /* 0x000162000c1e1d00 */
[----:B------:R-:W-:Y:S01]  /*03b0*/  HFMA2 R30, -RZ, RZ, 0, 0 ;  /* 0x00000000ff1e7431 */ /* 0x000fe200000001ff */
[----:B------:R-:W-:Y:S02]  /*03c0*/  CS2R R28, SRZ ;  /* 0x00000000001c7805 */ /* 0x000fe4000001ff00 */
[----:B------:R-:W-:Y:S02]  /*03d0*/  MOV R38, RZ ;  /* 0x000000ff00267202 */ /* 0x000fe40000000f00 */
[----:B------:R-:W-:Y:S02]  /*03e0*/  CS2R R36, SRZ ;  /* 0x0000000000247805 */ /* 0x000fe4000001ff00 */
[----:B------:R-:W-:Y:S02]  /*03f0*/  @P2 CS2R R22, SRZ ;  /* 0x0000000000162805 */ /* 0x000fe4000001ff00 */
[----:B------:R-:W-:-:S02]  /*0400*/  @P2 CS2R R20, SRZ ;  /* 0x0000000000142805 */ /* 0x000fc4000001ff00 */
[----:B------:R-:W-:Y:S01]  /*0410*/  @P1 MOV R31, RZ ;  /* 0x000000ff001f1202 */ /* 0x000fe20000000f00 */
[----:B0-----:R-:W-:-:S07]  /*0420*/  @P0 IMAD.MOV.U32 R39, RZ, RZ, RZ ;  /* 0x000000ffff270224 */ /* 0x001fce00078e00ff */
.L_x_65:
[----:B------:R-:W-:Y:S05]  /*0430*/  BSYNC.RECONVERGENT B0 ;  /* 0x0000000000007941 */ /* 0x000fea0003800200 */
.L_x_63:
[----:B------:R-:W0:Y:S02]  /*0440*/  LDCU UR4, c[0x0][0x384] ;  /* 0x00007080ff0477ac */ /* 0x000e240008000800 */
[----:B0-----:R-:W-:-:S13]  /*0450*/  ISETP.GE.AND P0, PT, R54, UR4, PT ;  /* 0x0000000436007c0c */ /* 0x001fda000bf06270 */
[----:B------:R-:W-:Y:S05]  /*0460*/  @P0 EXIT ;  /* 0x000000000000094d */ /* 0x000fea0003800000 */
[----:B-----5:R-:W-:Y:S01]  /*0470*/  PRMT R53, R25, 0x7632, R53 ;  /* 0x0000763219357816 */ /* 0x020fe20000000035 */
[----:B------:R-:W0:Y:S01]  /*0480*/  LDCU.U8 UR8, c[0x0][0x410] ;  /* 0x00008200ff0877ac */ /* 0x000e220008000000 */
[----:B------:R-:W-:Y:S02]  /*0490*/  PRMT R52, R20, 0x7632, R52 ;  /* 0x0000763214347816 */ /* 0x000fe40000000034 */
[----:B------:R-:W-:Y:S01]  /*04a0*/  PRMT R51, R24, 0x7632, R51 ;  /* 0x0000763218337816 */ /* 0x000fe20000000033 */
[----:B------:R-:W1:Y:S01]  /*04b0*/  LDCU UR9, c[0x0][0x448] ;  /* 0x00008900ff0977ac */ /* 0x000e620008000800 */
[----:B------:R-:W-:Y:S02]  /*04c0*/  PRMT R50, R31, 0x7632, R50 ;  /* 0x000076321f327816 */ /* 0x000fe40000000032 */
[----:B------:R-:W-:Y:S01]  /*04d0*/  PRMT R49, R35, 0x7632, R49 ;  /* 0x0000763223317816 */ /* 0x000fe20000000031 */
[----:B------:R-:W2:Y:S01]  /*04e0*/  LDCU.64 UR4, c[0x0][0x3a0] ;  /* 0x00007400ff0477ac */ /* 0x000ea20008000a00 */
        /* <DEDUP_REMOVED lines=13> */
[----:B012---:R-:W-:-:S07]  /*05c0*/  PRMT R3, R40, 0x7632, R3 ;  /* 0x0000763228037816 */ /* 0x007fce0000000003 */
.L_x_91:
[----:B------:R-:W0:Y:S08]  /*05d0*/  LDC.64 R44, c[0x0][0x3f0] ;  /* 0x0000fc00ff2c7b82 */ /* 0x000e300000000a00 */
[----:B------:R-:W1:Y:S01]  /*05e0*/  LDC R79, c[0x0][0x388] ;  /* 0x0000e200ff4f7b82 */ /* 0x000e620000000800 */
[----:B0-----:R-:W-:-:S07]  /*05f0*/  IMAD.WIDE R82, R54, 0x4, R44 ;  /* 0x0000000436527825 */ /* 0x001fce00078e022c */
[----:B------:R-:W0:Y:S01]  /*0600*/  LDC.64 R44, c[0x0][0x3f8] ;  /* 0x0000fe00ff2c7b82 */ /* 0x000e220000000a00 */
[----:B------:R2:W3:Y:S01]  /*0610*/  LDG.E R82, desc[UR6][R82.64] ;  /* 0x0000000652527981 */ /* 0x0004e2000c1e1900 */
[----:B0-----:R-:W-:-:S05]  /*0620*/  IMAD.WIDE R44, R54, 0x4, R44 ;  /* 0x00000004362c7825 */ /* 0x001fca00078e022c */
[----:B------:R0:W5:Y:S01]  /*0630*/  LDG.E R80, desc[UR6][R44.64] ;  /* 0x000000062c507981 */ /* 0x000162000c1e1900 */
[----:B------:R-:W-:Y:S01]  /*0640*/  ISETP.GE.U32.AND P0, PT, R56, 0x20, PT ;  /* 0x000000203800780c */ /* 0x000fe20003f06070 */
[----:B--2---:R-:W-:Y:S01]  /*0650*/  HFMA2 R83, -RZ, RZ, 0, 0 ;  /* 0x00000000ff537431 */ /* 0x004fe200000001ff */
[----:B------:R-:W-:Y:S01]  /*0660*/  BSSY.RECONVERGENT B0, `(.L_x_66) ;  /* 0x0000083000007945 */ /* 0x000fe20003800200 */
[----:B---3--:R-:W-:-:S13]  /*0670*/  ISETP.GE.AND P3, PT, R82, 0x1, PT ;  /* 0x000000015200780c */ /* 0x008fda0003f66270 */
[----:B------:R-:W-:-:S05]  /*0680*/  @P3 IADD3 R46, PT, PT, R82, -0x1, RZ ;  /* 0xffffffff522e3810 */ /* 0x000fca0007ffe0ff */
[-C--:B-1----:R-:W-:Y:S02]  /*0690*/  @P3 IMAD R81, R46, R79.reuse, RZ ;  /* 0x0000004f2e513224 */ /* 0x082fe400078e02ff */
[----:B------:R-:W-:-:S03]  /*06a0*/  IMAD R46, R54, R79, RZ ;  /* 0x0000004f362e7224 */ /* 0x000fc600078e02ff */
[----:B------:R-:W-:Y:S02]  /*06b0*/  @P3 SHF.R.S32.HI R84, RZ, 0x1f, R81 ;  /* 0x0000001fff543819 */ /* 0x000fe40000011451 */
[----:B------:R-:W-:Y:S02]  /*06c0*/  SHF.R.S32.HI R47, RZ, 0x1f, R46 ;  /* 0x0000001fff2f7819 */ /* 0x000fe4000001142e */
[----:B------:R-:W-:Y:S02]  /*06d0*/  @P3 LEA.HI R84, R84, R81, RZ, 0x3 ;  /* 0x0000005154543211 */ /* 0x000fe400078f18ff */
[----:B------:R-:W-:Y:S02]  /*06e0*/  LEA.HI R46, R47, R46, RZ, 0x3 ;  /* 0x0000002e2f2e7211 */ /* 0x000fe400078f18ff */
[-C--:B------:R-:W-:Y:S02]  /*06f0*/  @P3 LEA.HI.SX32 R83, R84, R55.reuse, 0x1d ;  /* 0x0000003754533211 */ /* 0x080fe400078feaff */
[----:B------:R-:W-:Y:S01]  /*0700*/  LEA.HI.SX32 R81, R46, R55, 0x1d ;  /* 0x000000372e517211 */ /* 0x000fe200078feaff */
[----:B0-----:R-:W-:Y:S06]  /*0710*/  @!P0 BRA `(.L_x_67) ;  /* 0x0000000400dc8947 */ /* 0x001fec0003800000 */
[----:B------:R-:W-:Y:S04]  /*0720*/  BSSY.RECONVERGENT B1, `(.L_x_68) ;  /* 0x0000005000017945 */ /* 0x000fe80003800200 */
[----:B------:R-:W-:Y:S05]  /*0730*/  @!P3 BRA `(.L_x_69) ;  /* 0x00000000000cb947 */ /* 0x000fea0003800000 */
[----:B------:R-:W0:Y:S02]  /*0740*/  LDC.64 R16, c[0x0][0x390] ;  /* 0x0000e400ff107b82 */ /* 0x000e240000000a00 */
[----:B0-----:R-:W-:-:S06]  /*0750*/  IMAD.WIDE.U32 R16, R83, 0x10, R16 ;  /* 0x0000001053107825 */ /* 0x001fcc00078e0010 */
[----:B------:R-:W5:Y:S02]  /*0760*/  LDG.E.128 R16, desc[UR6][R16.64] ;  /* 0x0000000610107981 */ /* 0x000f64000c1e1d00 */
.L_x_69:
[----:B------:R-:W-:Y:S05]  /*0770*/  BSYNC.RECONVERGENT B1 ;  /* 0x0000000000017941 */ /* 0x000fea0003800200 */
.L_x_68:
[----:B------:R-:W-:-:S04]  /*0780*/  UISETP.NE.U32.AND UP0, UPT, UR4, URZ, UPT ;  /* 0x000000ff0400728c */ /* 0x000fc8000bf05070 */
[----:B------:R-:W-:-:S09]  /*0790*/  UISETP.NE.AND.EX UP0, UPT, UR5, URZ, UPT, UP0 ;  /* 0x000000ff0500728c */ /* 0x000fd2000bf05300 */
[----:B------:R-:W-:Y:S05]  /*07a0*/  BRA.U !UP0, `(.L_x_70) ;  /* 0x0000000108e47547 */ /* 0x000fea000b800000 */
[----:B------:R-:W0:Y:S02]  /*07b0*/  LDC.64 R44, c[0x0][0x3a0] ;  /* 0x0000e800ff2c7b82 */ /* 0x000e240000000a00 */
[----:B0-----:R-:W-:-:S06]  /*07c0*/  IMAD.WIDE.U32 R44, R81, 0x10, R44 ;  /* 0x00000010512c7825 */ /* 0x001fcc00078e002c */
[----:B------:R-:W2:Y:S01]  /*07d0*/  LDG.E.128 R44, desc[UR6][R44.64] ;  /* 0x000000062c2c7981 */ /* 0x000ea2000c1e1d00 */
[----:B------:R-:W-:-:S13]  /*07e0*/  ISETP.GT.AND P1, PT, R82, RZ, PT ;  /* 0x000000ff5200720c */ /* 0x000fda0003f24270 */
[----:B------:R-:W0:Y:S01]  /*07f0*/  @P1 LDC R58, c[0x0][0x40c] ;  /* 0x00010300ff3a1b82 */ /* 0x000e220000000800 */
[----:B-----5:R-:W-:Y:S02]  /*0800*/  @P1 PRMT R57, R16, 0x7632, R57 ;  /* 0x0000763210391816 */ /* 0x020fe40000000039 */
[----:B------:R-:W-:-:S03]  /*0810*/  @P1 PRMT R63, R17, 0x7632, R63 ;  /* 0x00007632113f1816 */ /* 0x000fc6000000003f */
[----:B------:R-:W-:Y:S02]  /*0820*/  @P1 IMAD.U32 R57, R57, 0x10000, RZ ;  /* 0x0001000039391824 */ /* 0x000fe400078e00ff */
[----:B------:R-:W1:Y:S01]  /*0830*/  @P1 LDC R84, c[0x0][0x40c] ;  /* 0x00010300ff541b82 */ /* 0x000e620000000800 */
[----:B------:R-:W-:-:S07]  /*0840*/  @P1 IMAD.U32 R64, R63, 0x10000, RZ ;  /* 0x000100003f401824 */ /* 0x000fce00078e00ff */
[----:B------:R-:W3:Y:S08]  /*0850*/  @P1 LDC R74, c[0x0][0x40c] ;  /* 0x00010300ff4a1b82 */ /* 0x000ef00000000800 */
[----:B------:R-:W4:Y:S08]  /*0860*/  @P1 LDC R65, c[0x0][0x40c] ;  /* 0x00010300ff411b82 */ /* 0x000f300000000800 */
[----:B------:R-:W4:Y:S08]  /*0870*/  @P1 LDC R73, c[0x0][0x40c] ;  /* 0x00010300ff491b82 */ /* 0x000f300000000800 */
[----:B------:R-:W4:Y:S08]  /*0880*/  @P1 LDC R85, c[0x0][0x40c] ;  /* 0x00010300ff551b82 */ /* 0x000f300000000800 */
[----:B------:R-:W4:Y:S01]  /*0890*/  @P1 LDC R86, c[0x0][0x40c] ;  /* 0x00010300ff561b82 */ /* 0x000f220000000800 */
[----:B--2---:R-:W-:-:S02]  /*08a0*/  PRMT R2, R44, 0x7632, R2 ;  /* 0x000076322c027816 */ /* 0x004fc40000000002 */
[----:B------:R-:W-:Y:S02]  /*08b0*/  SHF.L.U32 R63, R46, 0x10, RZ ;  /* 0x000000102e3f7819 */ /* 0x000fe400000006ff */
[----:B------:R-:W-:-:S05]  /*08c0*/  SHF.L.U32 R2, R2, 0x10, RZ ;  /* 0x0000001002027819 */ /* 0x000fca00000006ff */
[----:B0-----:R-:W-:Y:S01]  /*08d0*/  @P1 FFMA.FTZ R2, R57, R58, R2 ;  /* 0x0000003a39021223 */ /* 0x001fe20000010002 */
[C---:B------:R-:W-:Y:S02]  /*08e0*/  PRMT R57, R45.reuse, 0x7632, R57 ;  /* 0x000076322d397816 */ /* 0x040fe40000000039 */
[----:B------:R-:W-:Y:S02]  /*08f0*/  SHF.L.U32 R58, R45, 0x10, RZ ;  /* 0x000000102d3a7819 */ /* 0x000fe400000006ff */
[----:B------:R-:W-:Y:S02]  /*0900*/  SHF.L.U32 R57, R57, 0x10, RZ ;  /* 0x0000001039397819 */ /* 0x000fe400000006ff */
[----:B------:R-:W-:-:S03]  /*0910*/  @P1 SHF.L.U32 R45, R17, 0x10, RZ ;  /* 0x00000010112d1819 */ /* 0x000fc600000006ff */
[----:B-1----:R-:W-:Y:S02]  /*0920*/  @P1 FFMA.FTZ R57, R64, R84, R57 ;  /* 0x0000005440391223 */ /* 0x002fe40000010039 */
[----:B------:R-:W0:Y:S01]  /*0930*/  @P1 LDC R84, c[0x0][0x40c] ;  /* 0x00010300ff541b82 */ /* 0x000e220000000800 */
[----:B---3--:R-:W-:Y:S01]  /*0940*/  @P1 FFMA.FTZ R58, R45, R74, R58 ;  /* 0x0000004a2d3a1223 */ /* 0x008fe2000001003a */
[----:B------:R-:W-:Y:S02]  /*0950*/  PRMT R45, R46, 0x7632, R45 ;  /* 0x000076322e2d7816 */ /* 0x000fe4000000002d */
[C---:B------:R-:W-:Y:S02]  /*0960*/  @P1 PRMT R74, R18.reuse, 0x7632, R74 ;  /* 0x00007632124a1816 */ /* 0x040fe4000000004a */
[----:B------:R-:W-:Y:S02]  /*0970*/  @P1 SHF.L.U32 R46, R18, 0x10, RZ ;  /* 0x00000010122e1819 */ /* 0x000fe400000006ff */
[----:B------:R-:W-:Y:S01]  /*0980*/  SHF.L.U32 R64, R45, 0x10, RZ ;  /* 0x000000102d407819 */ /* 0x000fe200000006ff */
[----:B------:R-:W-:-:S02]  /*0990*/  @P1 IMAD.U32 R45, R74, 0x10000, RZ ;  /* 0x000100004a2d1824 */ /* 0x000fc400078e00ff */
[----:B----4-:R-:W-:Y:S01]  /*09a0*/  @P1 FFMA.FTZ R63, R46, R65, R63 ;  /* 0x000000412e3f1223 */ /* 0x010fe2000001003f */
[----:B------:R-:W-:Y:S01]  /*09b0*/  SHF.L.U32 R65, R47, 0x10, RZ ;  /* 0x000000102f417819 */ /* 0x000fe200000006ff */
[----:B------:R-:W-:Y:S01]  /*09c0*/  @P1 FFMA.FTZ R64, R45, R73, R64 ;  /* 0x000000492d401223 */ /* 0x000fe20000010040 */
[----:B------:R-:W-:Y:S02]  /*09d0*/  PRMT R47, R47, 0x7632, R47 ;  /* 0x000076322f2f7816 */ /* 0x000fe4000000002f */
[----:B------:R-:W-:Y:S02]  /*09e0*/  @P1 PRMT R45, R19, 0x7632, R45 ;  /* 0x00007632132d1816 */ /* 0x000fe4000000002d */
[----:B------:R-:W-:Y:S01]  /*09f0*/  SHF.L.U32 R73, R44, 0x10, RZ ;  /* 0x000000102c497819 */ /* 0x000fe200000006ff */
[----:B------:R-:W-:Y:S01]  /*0a00*/  IMAD.U32 R74, R47, 0x10000, RZ ;  /* 0x000100002f4a7824 */ /* 0x000fe200078e00ff */
[----:B------:R-:W-:Y:S02]  /*0a10*/  @P1 SHF.L.U32 R46, R19, 0x10, RZ ;  /* 0x00000010132e1819 */ /* 0x000fe400000006ff */
[----:B------:R-:W-:-:S02]  /*0a20*/  @P1 SHF.L.U32 R44, R16, 0x10, RZ ;  /* 0x00000010102c1819 */ /* 0x000fc400000006ff */
[----:B------:R-:W-:Y:S01]  /*0a30*/  @P1 SHF.L.U32 R45, R45, 0x10, RZ ;  /* 0x000000102d2d1819 */ /* 0x000fe200000006ff */
[----:B------:R-:W-:Y:S01]  /*0a40*/  @P1 FFMA.FTZ R65, R46, R85, R65 ;  /* 0x000000552e411223 */ /* 0x000fe20000010041 */
[----:B------:R-:W-:Y:S01]  /*0a50*/  F2FP.BF16.F32.PACK_AB R46, RZ, R57 ;  /* 0x00000039ff2e723e */ /* 0x000fe200000010ff */
[----:B0-----:R-:W-:Y:S01]  /*0a60*/  @P1 FFMA.FTZ R73, R44, R84, R73 ;  /* 0x000000542c491223 */ /* 0x001fe20000010049 */
[----:B------:R-:W-:Y:S01]  /*0a70*/  F2FP.BF16.F32.PACK_AB R84, RZ, R2 ;  /* 0x00000002ff54723e */ /* 0x000fe200000010ff */
[----:B------:R-:W-:Y:S01]  /*0a80*/  @P1 FFMA.FTZ R74, R45, R86, R74 ;  /* 0x000000562d4a1223 */ /* 0x000fe2000001004a */
[----:B------:R-:W-:Y:S02]  /*0a90*/  F2FP.BF16.F32.PACK_AB R45, RZ, R58 ;  /* 0x0000003aff2d723e */ /* 0x000fe400000010ff */
[----:B------:R-:W-:Y:S02]  /*0aa0*/  F2FP.BF16.F32.PACK_AB R85, RZ, R63 ;  /* 0x0000003fff55723e */ /* 0x000fe400000010ff */
[----:B------:R-:W-:-:S02]  /*0ab0*/  F2FP.BF16.F32.PACK_AB R86, RZ, R64 ;  /* 0x00000040ff56723e */ /* 0x000fc400000010ff */
[----:B------:R-:W-:Y:S02]  /*0ac0*/  F2FP.BF16.F32.PACK_AB R87, RZ, R65 ;  /* 0x00000041ff57723e */ /* 0x000fe400000010ff */
[----:B------:R-:W-:Y:S02]  /*0ad0*/  F2FP.BF16.F32.PACK_AB R44, RZ, R73 ;  /* 0x00000049ff2c723e */ /* 0x000fe400000010ff */
[----:B------:R-:W-:Y:S02]  /*0ae0*/  F2FP.BF16.F32.PACK_AB R47, RZ, R74 ;  /* 0x0000004aff2f723e */ /* 0x000fe400000010ff */
[----:B------:R-:W-:Y:S02]  /*0af0*/  PRMT R45, R45, 0x5410, R46 ;  /* 0x000054102d2d7816 */ /* 0x000fe4000000002e */
[----:B------:R-:W-:Y:S02]  /*0b00*/  PRMT R46, R85, 0x5410, R86 ;  /* 0x00005410552e7816 */ /* 0x000fe40000000056 */
[----:B------:R-:W-:-:S02]  /*0b10*/  PRMT R44, R44, 0x5410, R84 ;  /* 0x000054102c2c7816 */ /* 0x000fc40000000054 */
[----:B------:R-:W-:Y:S01]  /*0b20*/  PRMT R47, R87, 0x5410, R47 ;  /* 0x00005410572f7816 */ /* 0x000fe2000000002f */
[----:B------:R-:W-:Y:S06]  /*0b30*/  BRA `(.L_x_71) ;  /* 0x0000000000c07947 */ /* 0x000fec0003800000 */
.L_x_70:
[----:B------:R-:W0:Y:S01]  /*0b40*/  @P3 LDC R45, c[0x0][0x40c] ;  /* 0x00010300ff2d3b82 */ /* 0x000e220000000800 */
[----:B-----5:R-:W-:Y:S01]  /*0b50*/  @P3 PRMT R44, R16, 0x7632, R44 ;  /* 0x00007632102c3816 */ /* 0x020fe2000000002c */
[----:B------:R-:W-:Y:S01]  /*0b60*/  HFMA2 R57, -RZ, RZ, 0, 0 ;  /* 0x00000000ff397431 */ /* 0x000fe200000001ff */
[----:B------:R-:W-:Y:S02]  /*0b70*/  MOV R2, RZ ;  /* 0x000000ff00027202 */ /* 0x000fe40000000f00 */
[----:B------:R-:W-:Y:S01]  /*0b80*/  @P3 PRMT R46, R18, 0x7632, R46 ;  /* 0x00007632122e3816 */ /* 0x000fe2000000002e */
[----:B------:R-:W-:Y:S01]  /*0b90*/  @P3 IMAD.U32 R44, R44, 0x10000, RZ ;  /* 0x000100002c2c3824 */ /* 0x000fe200078e00ff */
[----:B------:R-:W-:Y:S01]  /*0ba0*/  MOV R64, RZ ;  /* 0x000000ff00407202 */ /* 0x000fe20000000f00 */
[----:B------:R-:W1:Y:S01]  /*0bb0*/  @P3 LDC R74, c[0x0][0x40c] ;  /* 0x00010300ff4a3b82 */ /* 0x000e620000000800 */
[----:B------:R-:W-:Y:S01]  /*0bc0*/  MOV R73, RZ ;  /* 0x000000ff00497202 */ /* 0x000fe20000000f00 */
[----:B------:R-:W-:Y:S01]  /*0bd0*/  @P3 IMAD.U32 R58, R46, 0x10000, RZ ;  /* 0x000100002e3a3824 */ /* 0x000fe200078e00ff */
[----:B------:R-:W-:-:S05]  /*0be0*/  @P3 SHF.L.U32 R85, R19, 0x10, RZ ;  /* 0x0000001013553819 */ /* 0x000fca00000006ff */
[----:B------:R-:W2:Y:S08]  /*0bf0*/  @P3 LDC R65, c[0x0][0x40c] ;  /* 0x00010300ff413b82 */ /* 0x000eb00000000800 */
[----:B------:R-:W3:Y:S01]  /*0c00*/  @P3 LDC R63, c[0x0][0x40c] ;  /* 0x00010300ff3f3b82 */ /* 0x000ee20000000800 */
[----:B0-----:R-:W-:Y:S01]  /*0c10*/  @P3 FMUL.FTZ R2, R44, R45 ;  /* 0x0000002d2c023220 */ /* 0x001fe20000410000 */
[----:B------:R-:W-:-:S04]  /*0c20*/  @P3 PRMT R45, R17, 0x7632, R45 ;  /* 0x00007632112d3816 */ /* 0x000fc8000000002d */
[----:B------:R-:W-:Y:S02]  /*0c30*/  @P3 SHF.L.U32 R47, R45, 0x10, RZ ;  /* 0x000000102d2f3819 */ /* 0x000fe400000006ff */
[----:B------:R-:W0:Y:S03]  /*0c40*/  @P3 LDC R84, c[0x0][0x40c] ;  /* 0x00010300ff543b82 */ /* 0x000e260000000800 */
[----:B-1----:R-:W-:Y:S01]  /*0c50*/  @P3 FMUL.FTZ R57, R47, R74 ;  /* 0x0000004a2f393220 */ /* 0x002fe20000410000 */
[----:B------:R-:W-:Y:S01]  /*0c60*/  @P3 PRMT R47, R19, 0x7632, R47 ;  /* 0x00007632132f3816 */ /* 0x000fe2000000002f */
[----:B------:R-:W-:-:S03]  /*0c70*/  HFMA2 R74, -RZ, RZ, 0, 0 ;  /* 0x00000000ff4a7431 */ /* 0x000fc600000001ff */
[----:B------:R-:W1:Y:S01]  /*0c80*/  @P3 LDC R44, c[0x0][0x40c] ;  /* 0x00010300ff2c3b82 */ /* 0x000e620000000800 */
[----:B--2---:R-:W-:Y:S01]  /*0c90*/  @P3 FMUL.FTZ R64, R58, R65 ;  /* 0x000000413a403220 */ /* 0x004fe20000410000 */
[----:B------:R-:W-:Y:S01]  /*0ca0*/  @P3 SHF.L.U32 R47, R47, 0x10, RZ ;  /* 0x000000102f2f3819 */ /* 0x000fe200000006ff */
[----:B------:R-:W-:Y:S02]  /*0cb0*/  @P3 IMAD.U32 R58, R16, 0x10000, RZ ;  /* 0x00010000103a3824 */ /* 0x000fe400078e00ff */
[----:B------:R-:W-:-:S03]  /*0cc0*/  HFMA2 R65, -RZ, RZ, 0, 0 ;  /* 0x00000000ff417431 */ /* 0x000fc600000001ff */
[----:B------:R-:W2:Y:S01]  /*0cd0*/  @P3 LDC R45, c[0x0][0x40c] ;  /* 0x00010300ff2d3b82 */ /* 0x000ea20000000800 */
[----:B---3--:R-:W-:Y:S01]  /*0ce0*/  @P3 FMUL.FTZ R73, R58, R63 ;  /* 0x0000003f3a493220 */ /* 0x008fe20000410000 */
[----:B------:R-:W-:Y:S01]  /*0cf0*/  HFMA2 R58, -RZ, RZ, 0, 0 ;  /* 0x00000000ff3a7431 */ /* 0x000fe200000001ff */
[----:B------:R-:W-:-:S05]  /*0d00*/  MOV R63, RZ ;  /* 0x000000ff003f7202 */ /* 0x000fca0000000f00 */
[----:B------:R-:W3:Y:S01]  /*0d10*/  @P3 LDC R46, c[0x0][0x40c] ;  /* 0x00010300ff2e3b82 */ /* 0x000ee20000000800 */
[----:B0-----:R-:W-:Y:S01]  /*0d20*/  @P3 FMUL.FTZ R74, R47, R84 ;  /* 0x000000542f4a3220 */ /* 0x001fe20000410000 */
[----:B------:R-:W-:Y:S01]  /*0d30*/  @P3 SHF.L.U32 R47, R17, 0x10, RZ ;  /* 0x00000010112f3819 */ /* 0x000fe200000006ff */
[----:B------:R-:W-:-:S03]  /*0d40*/  @P3 IMAD.U32 R84, R18, 0x10000, RZ ;  /* 0x0001000012543824 */ /* 0x000fc600078e00ff */
[----:B------:R-:W-:Y:S01]  /*0d50*/  F2FP.BF16.F32.PACK_AB R87, RZ, R74 ;  /* 0x0000004aff57723e */ /* 0x000fe200000010ff */
[----:B-1----:R-:W-:Y:S01]  /*0d60*/  @P3 FMUL.FTZ R58, R47, R44 ;  /* 0x0000002c2f3a3220 */ /* 0x002fe20000410000 */
[----:B------:R-:W-:Y:S02]  /*0d70*/  F2FP.BF16.F32.PACK_AB R44, RZ, R73 ;  /* 0x00000049ff2c723e */ /* 0x000fe400000010ff */
[----:B------:R-:W-:Y:S01]  /*0d80*/  F2FP.BF16.F32.PACK_AB R47, RZ, R57 ;  /* 0x00000039ff2f723e */ /* 0x000fe200000010ff */
[----:B--2---:R-:W-:Y:S01]  /*0d90*/  @P3 FMUL.FTZ R63, R84, R45 ;  /* 0x0000002d543f3220 */ /* 0x004fe20000410000 */
[----:B------:R-:W-:-:S04]  /*0da0*/  F2FP.BF16.F32.PACK_AB R45, RZ, R2 ;  /* 0x00000002ff2d723e */ /* 0x000fc800000010ff */
[----:B------:R-:W-:Y:S02]  /*0db0*/  F2FP.BF16.F32.PACK_AB R84, RZ, R63 ;  /* 0x0000003fff54723e */ /* 0x000fe400000010ff */
[----:B------:R-:W-:Y:S01]  /*0dc0*/  PRMT R44, R44, 0x5410, R45 ;  /* 0x000054102c2c7816 */ /* 0x000fe2000000002d */
[----:B---3--:R-:W-:Y:S01]  /*0dd0*/  @P3 FMUL.FTZ R65, R85, R46 ;  /* 0x0000002e55413220 */ /* 0x008fe20000410000 */
[----:B------:R-:W-:Y:S02]  /*0de0*/  F2FP.BF16.F32.PACK_AB R46, RZ, R58 ;  /* 0x0000003aff2e723e */ /* 0x000fe400000010ff */
[----:B------:R-:W-:Y:S02]  /*0df0*/  F2FP.BF16.F32.PACK_AB R85, RZ, R64 ;  /* 0x00000040ff55723e */ /* 0x000fe400000010ff */
[----:B------:R-:W-:Y:S02]  /*0e00*/  F2FP.BF16.F32.PACK_AB R86, RZ, R65 ;  /* 0x00000041ff56723e */ /* 0x000fe400000010ff */
[----:B------:R-:W-:-:S02]  /*0e10*/  PRMT R45, R46, 0x5410, R47 ;  /* 0x000054102e2d7816 */ /* 0x000fc4000000002f */
[----:B------:R-:W-:Y:S02]  /*0e20*/  PRMT R46, R84, 0x5410, R85 ;  /* 0x00005410542e7816 */ /* 0x000fe40000000055 */
[----:B------:R-:W-:-:S07]  /*0e30*/  PRMT R47, R86, 0x5410, R87 ;  /* 0x00005410562f7816 */ /* 0x000fce0000000057 */
.L_x_71:
[----:B------:R-:W0:Y:S01]  /*0e40*/  LDC.64 R84, c[0x0][0x3a8] ;  /* 0x0000ea00ff547b82 */ /* 0x000e220000000a00 */
[----:B------:R-:W-:Y:S01]  /*0e50*/  IADD3 R83, PT, PT, R83, 0x20, RZ ;  /* 0x0000002053537810 */ /* 0x000fe20007ffe0ff */
[----:B0-----:R-:W-:-:S04]  /*0e60*/  IMAD.WIDE.U32 R84, R81, 0x10, R84 ;  /* 0x0000001051547825 */ /* 0x001fc800078e0054 */
[----:B------:R-:W-:Y:S01]  /*0e70*/  VIADD R81, R81, 0x20 ;  /* 0x0000002051517836 */ /* 0x000fe20000000000 */
[----:B------:R0:W-:Y:S06]  /*0e80*/  STG.E.128 desc[UR6][R84.64], R44 ;  /* 0x0000002c54007986 */ /* 0x0001ec000c101d06 */
.L_x_67:
[----:B------:R-:W-:Y:S05]  /*0e90*/  BSYNC.RECONVERGENT B0 ;  /* 0x0000000000007941 */ /* 0x000fea0003800200 */
.L_x_66:
[----:B------:R-:W-:Y:S01]  /*0ea0*/  ISETP.GE.U32.AND P1, PT, R56, 0x40, PT ;  /* 0x000000403800780c */ /* 0x000fe20003f26070 */
[----:B------:R-:W-:-:S12]  /*0eb0*/  BSSY.RECONVERGENT B0, `(.L_x_72) ;  /* 0x0000079000007945 */ /* 0x000fd80003800200 */
[----:B------:R-:W-:Y:S05]  /*0ec0*/  @!P1 BRA `(.L_x_73) ;  /* 0x0000000400dc9947 */ /* 0x000fea0003800000 */
[----:B------:R-:W-:Y:S04]  /*0ed0*/  BSSY.RECONVERGENT B1, `(.L_x_74) ;  /* 0x0000005000017945 */ /* 0x000fe80003800200 */
[----:B------:R-:W-:Y:S05]  /*0ee0*/  @!P3 BRA `(.L_x_75) ;  /* 0x00000000000cb947 */ /* 0x000fea0003800000 */
[----:B------:R-:W1:Y:S02]  /*0ef0*/  LDC.64 R16, c[0x0][0x390] ;  /* 0x0000e400ff107b82 */ /* 0x000e640000000a00 */
[----:B-1----:R-:W-:-:S06]  /*0f00*/  IMAD.WIDE.U32 R16, R83, 0x10, R16 ;  /* 0x0000001053107825 */ /* 0x002fcc00078e0010 */
[----:B------:R-:W5:Y:S02]  /*0f10*/  LDG.E.128 R16, desc[UR6][R16.64] ;  /* 0x0000000610107981 */ /* 0x000f64000c1e1d00 */
.L_x_75:
[----:B------:R-:W-:Y:S05]  /*0f20*/  BSYNC.RECONVERGENT B1 ;  /* 0x0000000000017941 */ /* 0x000fea0003800200 */
.L_x_74:
[----:B------:R-:W-:-:S04]  /*0f30*/  UISETP.NE.U32.AND UP0, UPT, UR4, URZ, UPT ;  /* 0x000000ff0400728c */ /* 0x000fc8000bf05070 */
[----:B------:R-:W-:-:S09]  /*0f40*/  UISETP.NE.AND.EX UP0, UPT, UR5, URZ, UPT, UP0 ;  /* 0x000000ff0500728c */ /* 0x000fd2000bf05300 */
[----:B------:R-:W-:Y:S05]  /*0f50*/  BRA.U !UP0, `(.L_x_76) ;  /* 0x0000000108e47547 */ /* 0x000fea000b800000 */
[----:B0-----:R-:W0:Y:S02]  /*0f60*/  LDC.64 R44, c[0x0][0x3a0] ;  /* 0x0000e800ff2c7b82 */ /* 0x001e240000000a00 */
[----:B0-----:R-:W-:-:S06]  /*0f70*/  IMAD.WIDE.U32 R44, R81, 0x10, R44 ;  /* 0x00000010512c7825 */ /* 0x001fcc00078e002c */
[----:B------:R-:W2:Y:S01]  /*0f80*/  LDG.E.128 R44, desc[UR6][R44.64] ;  /* 0x000000062c2c7981 */ /* 0x000ea2000c1e1d00 */
[----:B------:R-:W-:-:S13]  /*0f90*/  ISETP.GT.AND P2, PT, R82, RZ, PT ;  /* 0x000000ff5200720c */ /* 0x000fda0003f44270 */
[----:B------:R-:W0:Y:S01]  /*0fa0*/  @P2 LDC R60, c[0x0][0x40c] ;  /* 0x00010300ff3c2b82 */ /* 0x000e220000000800 */
[----:B-----5:R-:W-:Y:S02]  /*0fb0*/  @P2 PRMT R59, R16, 0x7632, R59 ;  /* 0x00007632103b2816 */ /* 0x020fe4000000003b */
[----:B------:R-:W-:Y:S02]  /*0fc0*/  @P2 PRMT R66, R17, 0x7632, R66 ;  /* 0x0000763211422816 */ /* 0x000fe40000000042 */
[----:B------:R-:W-:Y:S02]  /*0fd0*/  @P2 SHF.L.U32 R59, R59, 0x10, RZ ;  /* 0x000000103b3b2819 */ /* 0x000fe400000006ff */
[----:B------:R-:W-:Y:S01]  /*0fe0*/  @P2 SHF.L.U32 R76, R17, 0x10, RZ ;  /* 0x00000010114c2819 */ /* 0x000fe200000006ff */
[----:B------:R-:W1:Y:S08]  /*0ff0*/  @P2 LDC R84, c[0x0][0x40c] ;  /* 0x00010300ff542b82 */ /* 0x000e700000000800 */
[----:B------:R-:W3:Y:S08]  /*1000*/  @P2 LDC R67, c[0x0][0x40c] ;  /* 0x00010300ff432b82 */ /* 0x000ef00000000800 */
[----:B------:R-:W4:Y:S08]  /*1010*/  @P2 LDC R68, c[0x0][0x40c] ;  /* 0x00010300ff442b82 */ /* 0x000f300000000800 */
[----:B------:R-:W4:Y:S08]  /*1020*/  @P2 LDC R75, c[0x0][0x40c] ;  /* 0x00010300ff4b2b82 */ /* 0x000f300000000800 */
[----:B------:R-:W4:Y:S01]  /*1030*/  @P2 LDC R85, c[0x0][0x40c] ;  /* 0x00010300ff552b82 */ /* 0x000f220000000800 */
[----:B--2---:R-:W-:-:S04]  /*1040*/  PRMT R0, R44, 0x7632, R0 ;  /* 0x000076322c007816 */ /* 0x004fc80000000000 */
[----:B------:R-:W-:-:S05]  /*1050*/  SHF.L.U32 R0, R0, 0x10, RZ ;  /* 0x0000001000007819 */ /* 0x000fca00000006ff */
[----:B0-----:R-:W-:Y:S01]  /*1060*/  @P2 FFMA.FTZ R0, R59, R60, R0 ;  /* 0x0000003c3b002223 */ /* 0x001fe20000010000 */
[C---:B------:R-:W-:Y:S02]  /*1070*/  PRMT R60, R45.reuse, 0x7632, R60 ;  /* 0x000076322d3c7816 */ /* 0x040fe4000000003c */
[----:B------:R-:W-:Y:S02]  /*1080*/  SHF.L.U32 R59, R45, 0x10, RZ ;  /* 0x000000102d3b7819 */ /* 0x000fe400000006ff */
[----:B------:R-:W-:Y:S01]  /*1090*/  @P2 SHF.L.U32 R45, R66, 0x10, RZ ;  /* 0x00000010422d2819 */ /* 0x000fe200000006ff */
[----:B------:R-:W-:Y:S01]  /*10a0*/  IMAD.U32 R60, R60, 0x10000, RZ ;  /* 0x000100003c3c7824 */ /* 0x000fe200078e00ff */
[----:B------:R-:W-:Y:S01]  /*10b0*/  SHF.L.U32 R66, R46, 0x10, RZ ;  /* 0x000000102e427819 */ /* 0x000fe200000006ff */
[----:B---3--:R-:W-:Y:S01]  /*10c0*/  @P2 FFMA.FTZ R59, R76, R67, R59 ;  /* 0x000000434c3b2223 */ /* 0x008fe2000001003b */
[----:B------:R-:W-:Y:S01]  /*10d0*/  @P2 PRMT R76, R18, 0x7632, R76 ;  /* 0x00007632124c2816 */ /* 0x000fe2000000004c */
[----:B-1----:R-:W-:Y:S01]  /*10e0*/  @P2 FFMA.FTZ R60, R45, R84, R60 ;  /* 0x000000542d3c2223 */ /* 0x002fe2000001003c */
[----:B------:R-:W-:Y:S01]  /*10f0*/  PRMT R45, R46, 0x7632, R45 ;  /* 0x000076322e2d7816 */ /* 0x000fe2000000002d */
[----:B------:R-:W0:Y:S01]  /*1100*/  @P2 LDC R84, c[0x0][0x40c] ;  /* 0x00010300ff542b82 */ /* 0x000e220000000800 */
[----:B------:R-:W-:-:S03]  /*1110*/  @P2 SHF.L.U32 R76, R76, 0x10, RZ ;  /* 0x000000104c4c2819 */ /* 0x000fc600000006ff */
[----:B------:R-:W-:Y:S01]  /*1120*/  IMAD.U32 R67, R45, 0x10000, RZ ;  /* 0x000100002d437824 */ /* 0x000fe200078e00ff */
[----:B------:R-:W-:-:S03]  /*1130*/  @P2 SHF.L.U32 R45, R18, 0x10, RZ ;  /* 0x00000010122d2819 */ /* 0x000fc600000006ff */
[----:B------:R-:W1:Y:S01]  /*1140*/  @P2 LDC R46, c[0x0][0x40c] ;  /* 0x00010300ff2e2b82 */ /* 0x000e620000000800 */
[----:B----4-:R-:W-:Y:S01]  /*1150*/  @P2 FFMA.FTZ R67, R76, R75, R67 ;  /* 0x0000004b4c432223 */ /* 0x010fe20000010043 */
[----:B------:R-:W-:Y:S01]  /*1160*/  @P2 FFMA.FTZ R66, R45, R68, R66 ;  /* 0x000000442d422223 */ /* 0x000fe20000010042 */
[----:B------:R-:W-:Y:S01]  /*1170*/  SHF.L.U32 R68, R47, 0x10, RZ ;  /* 0x000000102f447819 */ /* 0x000fe200000006ff */
[----:B------:R-:W-:Y:S01]  /*1180*/  @P2 IMAD.U32 R45, R19, 0x10000, RZ ;  /* 0x00010000132d2824 */ /* 0x000fe200078e00ff */
[----:B------:R-:W-:Y:S02]  /*1190*/  PRMT R47, R47, 0x7632, R47 ;  /* 0x000076322f2f7816 */ /* 0x000fe4000000002f */
[----:B------:R-:W-:Y:S02]  /*11a0*/  SHF.L.U32 R75, R44, 0x10, RZ ;  /* 0x000000102c4b7819 */ /* 0x000fe400000006ff */
[----:B------:R-:W-:Y:S02]  /*11b0*/  SHF.L.U32 R76, R47, 0x10, RZ ;  /* 0x000000102f4c7819 */ /* 0x000fe400000006ff */
[----:B------:R-:W-:-:S02]  /*11c0*/  @P2 SHF.L.U32 R44, R16, 0x10, RZ ;  /* 0x00000010102c2819 */ /* 0x000fc400000006ff */
[----:B------:R-:W-:Y:S01]  /*11d0*/  F2FP.BF16.F32.PACK_AB R86, RZ, R67 ;  /* 0x00000043ff56723e */ /* 0x000fe200000010ff */
[----:B0-----:R-:W-:Y:S01]  /*11e0*/  @P2 FFMA.FTZ R68, R45, R84, R68 ;  /* 0x000000542d442223 */ /* 0x001fe20000010044 */
[----:B------:R-:W-:Y:S02]  /*11f0*/  @P2 PRMT R45, R19, 0x7632, R45 ;  /* 0x00007632132d2816 */ /* 0x000fe4000000002d */
[----:B------:R-:W-:Y:S02]  /*1200*/  F2FP.BF16.F32.PACK_AB R84, RZ, R0 ;  /* 0x00000000ff54723e */ /* 0x000fe400000010ff */
[----:B------:R-:W-:Y:S01]  /*1210*/  F2FP.BF16.F32.PACK_AB R87, RZ, R68 ;  /* 0x00000044ff57723e */ /* 0x000fe200000010ff */
[----:B------:R-:W-:Y:S02]  /*1220*/  @P2 IMAD.U32 R45, R45, 0x10000, RZ ;  /* 0x000100002d2d2824 */ /* 0x000fe400078e00ff */
[----:B-1----:R-:W-:Y:S01]  /*1230*/  @P2 FFMA.FTZ R75, R44, R46, R75 ;  /* 0x0000002e2c4b2223 */ /* 0x002fe2000001004b */
[----:B------:R-:W-:Y:S01]  /*1240*/  F2FP.BF16.F32.PACK_AB R46, RZ, R60 ;  /* 0x0000003cff2e723e */ /* 0x000fe200000010ff */
[----:B------:R-:W-:Y:S01]  /*1250*/  @P2 FFMA.FTZ R76, R45, R85, R76 ;  /* 0x000000552d4c2223 */ /* 0x000fe2000001004c */
        /* <DEDUP_REMOVED lines=9> */
.L_x_76:
[----:B0-----:R-:W0:Y:S01]  /*12f0*/  @P3 LDC R45, c[0x0][0x40c] ;  /* 0x00010300ff2d3b82 */ /* 0x001e220000000800 */
[----:B-----5:R-:W-:Y:S01]  /*1300*/  @P3 PRMT R44, R16, 0x7632, R44 ;  /* 0x00007632102c3816 */ /* 0x020fe2000000002c */
[----:B------:R-:W-:Y:S01]  /*1310*/  HFMA2 R60, -RZ, RZ, 0, 0 ;  /* 0x00000000ff3c7431 */ /* 0x000fe200000001ff */
[----:B------:R-:W-:Y:S01]  /*1320*/  MOV R0, RZ ;  /* 0x000000ff00007202 */ /* 0x000fe20000000f00 */
[----:B------:R-:W-:Y:S01]  /*1330*/  IMAD.MOV.U32 R67, RZ, RZ, RZ ;  /* 0x000000ffff437224 */ /* 0x000fe200078e00ff */
[----:B------:R-:W-:Y:S01]  /*1340*/  @P3 SHF.L.U32 R44, R44, 0x10, RZ ;  /* 0x000000102c2c3819 */ /* 0x000fe200000006ff */
[----:B------:R-:W-:Y:S01]  /*1350*/  IMAD.MOV.U32 R75, RZ, RZ, RZ ;  /* 0x000000ffff4b7224 */ /* 0x000fe200078e00ff */
[----:B------:R-:W-:Y:S01]  /*1360*/  @P3 PRMT R46, R18, 0x7632, R46 ;  /* 0x00007632122e3816 */ /* 0x000fe2000000002e */
[----:B------:R-:W1:Y:S01]  /*1370*/  @P3 LDC R68, c[0x0][0x40c] ;  /* 0x00010300ff443b82 */ /* 0x000e620000000800 */
[----:B------:R-:W-:Y:S02]  /*1380*/  @P3 IMAD.U32 R85, R19, 0x10000, RZ ;  /* 0x0001000013553824 */ /* 0x000fe400078e00ff */
        /* <DEDUP_REMOVED lines=12> */
[----:B------:R-:W-:Y:S02]  /*1450*/  @P3 SHF.L.U32 R59, R16, 0x10, RZ ;  /* 0x00000010103b3819 */ /* 0x000fe400000006ff */
[----:B------:R-:W-:Y:S02]  /*1460*/  @P3 SHF.L.U32 R47, R47, 0x10, RZ ;  /* 0x000000102f2f3819 */ /* 0x000fe400000006ff */
[----:B------:R-:W-:Y:S02]  /*1470*/  MOV R76, RZ ;  /* 0x000000ff004c7202 */ /* 0x000fe40000000f00 */
[----:B------:R-:W2:Y:S01]  /*1480*/  @P3 LDC R45, c[0x0][0x40c] ;  /* 0x00010300ff2d3b82 */ /* 0x000ea20000000800 */
[----:B---3--:R-:W-:Y:S01]  /*1490*/  @P3 FMUL.FTZ R75, R59, R66 ;  /* 0x000000423b4b3220 */ /* 0x008fe20000410000 */
[----:B------:R-:W-:Y:S01]  /*14a0*/  HFMA2 R59, -RZ, RZ, 0, 0 ;  /* 0x00000000ff3b7431 */ /* 0x000fe200000001ff */
[----:B------:R-:W-:-:S05]  /*14b0*/  MOV R66, RZ ;  /* 0x000000ff00427202 */ /* 0x000fca0000000f00 */
[----:B------:R-:W3:Y:S01]  /*14c0*/  @P3 LDC R46, c[0x0][0x40c] ;  /* 0x00010300ff2e3b82 */ /* 0x000ee20000000800 */
[----:B0-----:R-:W-:Y:S01]  /*14d0*/  @P3 FMUL.FTZ R76, R47, R84 ;  /* 0x000000542f4c3220 */ /* 0x001fe20000410000 */
[----:B------:R-:W-:Y:S01]  /*14e0*/  @P3 IMAD.U32 R47, R17, 0x10000, RZ ;  /* 0x00010000112f3824 */ /* 0x000fe200078e00ff */
[----:B------:R-:W-:-:S03]  /*14f0*/  @P3 SHF.L.U32 R84, R18, 0x10, RZ ;  /* 0x0000001012543819 */ /* 0x000fc600000006ff */
        /* <DEDUP_REMOVED lines=15> */
.L_x_77:
[----:B------:R-:W0:Y:S01]  /*15f0*/  LDC.64 R84, c[0x0][0x3a8] ;  /* 0x0000ea00ff547b82 */ /* 0x000e220000000a00 */
[----:B------:R-:W-:Y:S01]  /*1600*/  IADD3 R83, PT, PT, R83, 0x20, RZ ;  /* 0x0000002053537810 */ /* 0x000fe20007ffe0ff */
[C---:B0-----:R-:W-:Y:S01]  /*1610*/  IMAD.WIDE.U32 R84, R81.reuse, 0x10, R84 ;  /* 0x0000001051547825 */ /* 0x041fe200078e0054 */
[----:B------:R-:W-:-:S04]  /*1620*/  IADD3 R81, PT, PT, R81, 0x20, RZ ;  /* 0x0000002051517810 */ /* 0x000fc80007ffe0ff */
[----:B------:R1:W-:Y:S03]  /*1630*/  STG.E.128 desc[UR6][R84.64], R44 ;  /* 0x0000002c54007986 */ /* 0x0003e6000c101d06 */
.L_x_73:
[----:B------:R-:W-:Y:S05]  /*1640*/  BSYNC.RECONVERGENT B0 ;  /* 0x0000000000007941 */ /* 0x000fea0003800200 */
.L_x_72:
[----:B------:R-:W-:Y:S01]  /*1650*/  ISETP.GE.U32.AND P2, PT, R56, 0x60, PT ;  /* 0x000000603800780c */ /* 0x000fe20003f46070 */
[----:B------:R-:W-:-:S12]  /*1660*/  BSSY.RECONVERGENT B0, `(.L_x_78) ;  /* 0x0000077000007945 */ /* 0x000fd80003800200 */
[----:B------:R-:W-:Y:S05]  /*1670*/  @!P2 BRA `(.L_x_79) ;  /* 0x0000000400d4a947 */ /* 0x000fea0003800000 */
[----:B------:R-:W-:Y:S04]  /*1680*/  BSSY.RECONVERGENT B1, `(.L_x_80) ;  /* 0x0000005000017945 */ /* 0x000fe80003800200 */
[----:B------:R-:W-:Y:S05]  /*1690*/  @!P3 BRA `(.L_x_81) ;  /* 0x00000000000cb947 */ /* 0x000fea0003800000 */
[----:B------:R-:W2:Y:S02]  /*16a0*/  LDC.64 R16, c[0x0][0x390] ;  /* 0x0000e400ff107b82 */ /* 0x000ea40000000a00 */
[----:B--2---:R-:W-:-:S06]  /*16b0*/  IMAD.WIDE.U32 R16, R83, 0x10, R16 ;  /* 0x0000001053107825 */ /* 0x004fcc00078e0010 */
[----:B------:R-:W5:Y:S02]  /*16c0*/  LDG.E.128 R16, desc[UR6][R16.64] ;  /* 0x0000000610107981 */ /* 0x000f64000c1e1d00 */
.L_x_81:
[----:B------:R-:W-:Y:S05]  /*16d0*/  BSYNC.RECONVERGENT B1 ;  /* 0x0000000000017941 */ /* 0x000fea0003800200 */
.L_x_80:
[----:B------:R-:W-:-:S04]  /*16e0*/  UISETP.NE.U32.AND UP0, UPT, UR4, URZ, UPT ;  /* 0x000000ff0400728c */ /* 0x000fc8000bf05070 */
[----:B------:R-:W-:-:S09]  /*16f0*/  UISETP.NE.AND.EX UP0, UPT, UR5, URZ, UPT, UP0 ;  /* 0x000000ff0500728c */ /* 0x000fd2000bf05300 */
[----:B------:R-:W-:Y:S05]  /*1700*/  BRA.U !UP0, `(.L_x_82) ;  /* 0x0000000108e47547 */ /* 0x000fea000b800000 */
[----:B01----:R-:W0:Y:S02]  /*1710*/  LDC.64 R44, c[0x0][0x3a0] ;  /* 0x0000e800ff2c7b82 */ /* 0x003e240000000a00 */
[----:B0-----:R-:W-:-:S06]  /*1720*/  IMAD.WIDE.U32 R44, R81, 0x10, R44 ;  /* 0x00000010512c7825 */ /* 0x001fcc00078e002c */
[----:B------:R-:W2:Y:S01]  /*1730*/  LDG.E.128 R44, desc[UR6][R44.64] ;  /* 0x000000062c2c7981 */ /* 0x000ea2000c1e1d00 */
[----:B------:R-:W-:-:S13]  /*1740*/  ISETP.GT.AND P3, PT, R82, RZ, PT ;  /* 0x000000ff5200720c */ /* 0x000fda0003f64270 */
[----:B------:R-:W0:Y:S01]  /*1750*/  @P3 LDC R77, c[0x0][0x40c] ;  /* 0x00010300ff4d3b82 */ /* 0x000e220000000800 */
[C---:B-----5:R-:W-:Y:S02]  /*1760*/  @P3 PRMT R70, R17.reuse, 0x7632, R70 ;  /* 0x0000763211463816 */ /* 0x060fe40000000046 */
[----:B------:R-:W-:Y:S02]  /*1770*/  @P3 SHF.L.U32 R78, R17, 0x10, RZ ;  /* 0x00000010114e3819 */ /* 0x000fe400000006ff */
[----:B------:R-:W-:Y:S02]  /*1780*/  @P3 SHF.L.U32 R83, R18, 0x10, RZ ;  /* 0x0000001012533819 */ /* 0x000fe400000006ff */
[----:B------:R-:W-:Y:S01]  /*1790*/  @P3 SHF.L.U32 R84, R16, 0x10, RZ ;  /* 0x0000001010543819 */ /* 0x000fe200000006ff */
[----:B------:R-:W1:Y:S08]  /*17a0*/  @P3 LDC R71, c[0x0][0x40c] ;  /* 0x00010300ff473b82 */ /* 0x000e700000000800 */
[----:B------:R-:W3:Y:S08]  /*17b0*/  @P3 LDC R69, c[0x0][0x40c] ;  /* 0x00010300ff453b82 */ /* 0x000ef00000000800 */
[----:B------:R-:W4:Y:S08]  /*17c0*/  @P3 LDC R72, c[0x0][0x40c] ;  /* 0x00010300ff483b82 */ /* 0x000f300000000800 */
[----:B------:R-:W4:Y:S01]  /*17d0*/  @P3 LDC R82, c[0x0][0x40c] ;  /* 0x00010300ff523b82 */ /* 0x000f220000000800 */
[----:B--2---:R-:W-:-:S02]  /*17e0*/  PRMT R62, R45, 0x7632, R62 ;  /* 0x000076322d3e7816 */ /* 0x004fc4000000003e */
[----:B------:R-:W-:Y:S02]  /*17f0*/  SHF.L.U32 R61, R45, 0x10, RZ ;  /* 0x000000102d3d7819 */ /* 0x000fe400000006ff */
[----:B------:R-:W-:Y:S01]  /*1800*/  @P3 SHF.L.U32 R45, R70, 0x10, RZ ;  /* 0x00000010462d3819 */ /* 0x000fe200000006ff */
[----:B------:R-:W-:Y:S02]  /*1810*/  IMAD.U32 R62, R62, 0x10000, RZ ;  /* 0x000100003e3e7824 */ /* 0x000fe400078e00ff */
[----:B-1----:R-:W-:Y:S01]  /*1820*/  @P3 FFMA.FTZ R61, R78, R71, R61 ;  /* 0x000000474e3d3223 */ /* 0x002fe2000001003d */
[----:B------:R-:W-:Y:S01]  /*1830*/  @P3 PRMT R78, R18, 0x7632, R78 ;  /* 0x00007632124e3816 */ /* 0x000fe2000000004e */
[----:B0-----:R-:W-:Y:S01]  /*1840*/  @P3 FFMA.FTZ R62, R45, R77, R62 ;  /* 0x0000004d2d3e3223 */ /* 0x001fe2000001003e */
[C---:B------:R-:W-:Y:S01]  /*1850*/  PRMT R45, R46.reuse, 0x7632, R45 ;  /* 0x000076322e2d7816 */ /* 0x040fe2000000002d */
[----:B------:R-:W0:Y:S01]  /*1860*/  @P3 LDC R77, c[0x0][0x40c] ;  /* 0x00010300ff4d3b82 */ /* 0x000e220000000800 */
[----:B------:R-:W-:Y:S01]  /*1870*/  IMAD.U32 R70, R46, 0x10000, RZ ;  /* 0x000100002e467824 */ /* 0x000fe200078e00ff */
[----:B------:R-:W-:-:S02]  /*1880*/  @P3 SHF.L.U32 R78, R78, 0x10, RZ ;  /* 0x000000104e4e3819 */ /* 0x000fc400000006ff */
[----:B------:R-:W-:Y:S01]  /*1890*/  SHF.L.U32 R71, R45, 0x10, RZ ;  /* 0x000000102d477819 */ /* 0x000fe200000006ff */
[----:B---3--:R-:W-:Y:S01]  /*18a0*/  @P3 FFMA.FTZ R70, R83, R69, R70 ;  /* 0x0000004553463223 */ /* 0x008fe20000010046 */
[----:B------:R-:W-:Y:S02]  /*18b0*/  @P3 SHF.L.U32 R83, R19, 0x10, RZ ;  /* 0x0000001013533819 */ /* 0x000fe400000006ff */
[----:B------:R-:W1:Y:S01]  /*18c0*/  @P3 LDC R45, c[0x0][0x40c] ;  /* 0x00010300ff2d3b82 */ /* 0x000e620000000800 */
[----:B----4-:R-:W-:Y:S01]  /*18d0*/  @P3 FFMA.FTZ R71, R78, R72, R71 ;  /* 0x000000484e473223 */ /* 0x010fe20000010047 */
[----:B------:R-:W-:Y:S01]  /*18e0*/  IMAD.U32 R72, R47, 0x10000, RZ ;  /* 0x000100002f487824 */ /* 0x000fe200078e00ff */
[----:B------:R-:W-:Y:S02]  /*18f0*/  PRMT R47, R44, 0x7632, R47 ;  /* 0x000076322c2f7816 */ /* 0x000fe4000000002f */
[----:B------:R-:W-:Y:S02]  /*1900*/  @P3 PRMT R78, R16, 0x7632, R78 ;  /* 0x00007632104e3816 */ /* 0x000fe4000000004e */
[----:B------:R-:W-:Y:S01]  /*1910*/  SHF.L.U32 R69, R47, 0x10, RZ ;  /* 0x000000102f457819 */ /* 0x000fe200000006ff */
[----:B------:R-:W2:Y:S01]  /*1920*/  @P3 LDC R46, c[0x0][0x40c] ;  /* 0x00010300ff2e3b82 */ /* 0x000ea20000000800 */
[----:B------:R-:W-:-:S02]  /*1930*/  @P3 SHF.L.U32 R78, R78, 0x10, RZ ;  /* 0x000000104e4e3819 */ /* 0x000fc400000006ff */
[----:B------:R-:W-:Y:S01]  /*1940*/  PRMT R47, R47, 0x7632, R47 ;  /* 0x000076322f2f7816 */ /* 0x000fe2000000002f */
[----:B0-----:R-:W-:Y:S01]  /*1950*/  @P3 FFMA.FTZ R72, R83, R77, R72 ;  /* 0x0000004d53483223 */ /* 0x001fe20000010048 */
[----:B------:R-:W-:Y:S02]  /*1960*/  SHF.L.U32 R77, R44, 0x10, RZ ;  /* 0x000000102c4d7819 */ /* 0x000fe400000006ff */
[----:B------:R-:W-:Y:S02]  /*1970*/  @P3 PRMT R44, R19, 0x7632, R44 ;  /* 0x00007632132c3816 */ /* 0x000fe4000000002c */
[----:B------:R-:W-:Y:S02]  /*1980*/  F2FP.BF16.F32.PACK_AB R83, RZ, R70 ;  /* 0x00000046ff53723e */ /* 0x000fe400000010ff */
[----:B------:R-:W-:Y:S01]  /*1990*/  F2FP.BF16.F32.PACK_AB R85, RZ, R72 ;  /* 0x00000048ff55723e */ /* 0x000fe200000010ff */
[----:B-1----:R-:W-:Y:S01]  /*19a0*/  @P3 FFMA.FTZ R69, R78, R45, R69 ;  /* 0x0000002d4e453223 */ /* 0x002fe20000010045 */
[----:B------:R-:W-:Y:S01]  /*19b0*/  @P3 SHF.L.U32 R45, R44, 0x10, RZ ;  /* 0x000000102c2d3819 */ /* 0x000fe200000006ff */
[----:B------:R-:W-:-:S04]  /*19c0*/  IMAD.U32 R78, R47, 0x10000, RZ ;  /* 0x000100002f4e7824 */ /* 0x000fc800078e00ff */
[----:B------:R-:W-:Y:S01]  /*19d0*/  @P3 FFMA.FTZ R78, R45, R82, R78 ;  /* 0x000000522d4e3223 */ /* 0x000fe2000001004e */
[----:B------:R-:W-:Y:S01]  /*19e0*/  F2FP.BF16.F32.PACK_AB R45, RZ, R61 ;  /* 0x0000003dff2d723e */ /* 0x000fe200000010ff */
[----:B--2---:R-:W-:Y:S01]  /*19f0*/  @P3 FFMA.FTZ R77, R84, R46, R77 ;  /* 0x0000002e544d3223 */ /* 0x004fe2000001004d */
[----:B------:R-:W-:Y:S02]  /*1a00*/  F2FP.BF16.F32.PACK_AB R46, RZ, R62 ;  /* 0x0000003eff2e723e */ /* 0x000fe400000010ff */
[----:B------:R-:W-:Y:S02]  /*1a10*/  F2FP.BF16.F32.PACK_AB R84, RZ, R71 ;  /* 0x00000047ff54723e */ /* 0x000fe400000010ff */
[----:B------:R-:W-:Y:S02]  /*1a20*/  F2FP.BF16.F32.PACK_AB R82, RZ, R69 ;  /* 0x00000045ff52723e */ /* 0x000fe400000010ff */
[----:B------:R-:W-:Y:S02]  /*1a30*/  F2FP.BF16.F32.PACK_AB R44, RZ, R77 ;  /* 0x0000004dff2c723e */ /* 0x000fe400000010ff */
[----:B------:R-:W-:-:S02]  /*1a40*/  F2FP.BF16.F32.PACK_AB R47, RZ, R78 ;  /* 0x0000004eff2f723e */ /* 0x000fc400000010ff */
[----:B------:R-:W-:Y:S02]  /*1a50*/  PRMT R45, R45, 0x5410, R46 ;  /* 0x000054102d2d7816 */ /* 0x000fe4000000002e */
[----:B------:R-:W-:Y:S02]  /*1a60*/  PRMT R46, R83, 0x5410, R84 ;  /* 0x00005410532e7816 */ /* 0x000fe40000000054 */
[----:B------:R-:W-:Y:S02]  /*1a70*/  PRMT R44, R44, 0x5410, R82 ;  /* 0x000054102c2c7816 */ /* 0x000fe40000000052 */
[----:B------:R-:W-:Y:S01]  /*1a80*/  PRMT R47, R85, 0x5410, R47 ;  /* 0x00005410552f7816 */ /* 0x000fe2000000002f */
[----:B------:R-:W-:Y:S06]  /*1a90*/  BRA `(.L_x_83) ;  /* 0x0000000000c07947 */ /* 0x000fec0003800000 */
.L_x_82:
[----:B------:R-:W2:Y:S01]  /*1aa0*/  @P3 LDC R61, c[0x0][0x40c] ;  /* 0x00010300ff3d3b82 */ /* 0x000ea20000000800 */
[----:B01---5:R-:W-:Y:S01]  /*1ab0*/  @P3 PRMT R44, R16, 0x7632, R44 ;  /* 0x00007632102c3816 */ /* 0x023fe2000000002c */
[----:B------:R-:W-:Y:S01]  /*1ac0*/  IMAD.MOV.U32 R62, RZ, RZ, RZ ;  /* 0x000000ffff3e7224 */ /* 0x000fe200078e00ff */
[----:B------:R-:W-:Y:S01]  /*1ad0*/  @P3 PRMT R45, R17, 0x7632, R45 ;  /* 0x00007632112d3816 */ /* 0x000fe2000000002d */
[----:B------:R-:W-:Y:S01]  /*1ae0*/  HFMA2 R71, -RZ, RZ, 0, 0 ;  /* 0x00000000ff477431 */ /* 0x000fe200000001ff */
[----:B------:R-:W-:Y:S01]  /*1af0*/  @P3 SHF.L.U32 R44, R44, 0x10, RZ ;  /* 0x000000102c2c3819 */ /* 0x000fe200000006ff */
[----:B------:R-:W-:Y:S01]  /*1b00*/  IMAD.MOV.U32 R78, RZ, RZ, RZ ;  /* 0x000000ffff4e7224 */ /* 0x000fe200078e00ff */
[----:B------:R-:W-:Y:S01]  /*1b10*/  @P3 SHF.L.U32 R45, R45, 0x10, RZ ;  /* 0x000000102d2d3819 */ /* 0x000fe200000006ff */
[----:B------:R-:W0:Y:S01]  /*1b20*/  @P3 LDC R46, c[0x0][0x40c] ;  /* 0x00010300ff2e3b82 */ /* 0x000e220000000800 */
[----:B------:R-:W-:Y:S01]  /*1b30*/  MOV R69, RZ ;  /* 0x000000ff00457202 */ /* 0x000fe20000000f00 */
[----:B------:R-:W-:Y:S01]  /*1b40*/  HFMA2 R72, -RZ, RZ, 0, 0 ;  /* 0x00000000ff487431 */ /* 0x000fe200000001ff */
[----:B------:R-:W-:-:S05]  /*1b50*/  MOV R77, RZ ;  /* 0x000000ff004d7202 */ /* 0x000fca0000000f00 */
[----:B------:R-:W1:Y:S08]  /*1b60*/  @P3 LDC R85, c[0x0][0x40c] ;  /* 0x00010300ff553b82 */ /* 0x000e700000000800 */
[----:B------:R-:W3:Y:S01]  /*1b70*/  @P3 LDC R47, c[0x0][0x40c] ;  /* 0x00010300ff2f3b82 */ /* 0x000ee20000000800 */
[----:B--2---:R-:W-:Y:S01]  /*1b80*/  @P3 FMUL.FTZ R69, R44, R61 ;  /* 0x0000003d2c453220 */ /* 0x004fe20000410000 */
[----:B------:R-:W-:Y:S01]  /*1b90*/  @P3 PRMT R44, R18, 0x7632, R44 ;  /* 0x00007632122c3816 */ /* 0x000fe2000000002c */
[----:B------:R-:W-:-:S03]  /*1ba0*/  HFMA2 R61, -RZ, RZ, 0, 0 ;  /* 0x00000000ff3d7431 */ /* 0x000fc600000001ff */
[----:B------:R-:W-:Y:S02]  /*1bb0*/  @P3 SHF.L.U32 R44, R44, 0x10, RZ ;  /* 0x000000102c2c3819 */ /* 0x000fe400000006ff */
[----:B------:R-:W2:Y:S01]  /*1bc0*/  @P3 LDC R70, c[0x0][0x40c] ;  /* 0x00010300ff463b82 */ /* 0x000ea20000000800 */
[----:B0-----:R-:W-:Y:S01]  /*1bd0*/  @P3 FMUL.FTZ R62, R45, R46 ;  /* 0x0000002e2d3e3220 */ /* 0x001fe20000410000 */
[----:B------:R-:W-:Y:S01]  /*1be0*/  @P3 PRMT R45, R19, 0x7632, R45 ;  /* 0x00007632132d3816 */ /* 0x000fe2000000002d */
[----:B------:R-:W-:-:S03]  /*1bf0*/  @P3 IMAD.U32 R46, R16, 0x10000, RZ ;  /* 0x00010000102e3824 */ /* 0x000fc600078e00ff */
[----:B------:R-:W-:Y:S02]  /*1c00*/  @P3 SHF.L.U32 R45, R45, 0x10, RZ ;  /* 0x000000102d2d3819 */ /* 0x000fe400000006ff */
[----:B------:R-:W0:Y:S01]  /*1c10*/  @P3 LDC R83, c[0x0][0x40c] ;  /* 0x00010300ff533b82 */ /* 0x000e220000000800 */
[----:B-1----:R-:W-:Y:S01]  /*1c20*/  @P3 FMUL.FTZ R71, R44, R85 ;  /* 0x000000552c473220 */ /* 0x002fe20000410000 */
[----:B------:R-:W-:-:S06]  /*1c30*/  @P3 SHF.L.U32 R44, R17, 0x10, RZ ;  /* 0x00000010112c3819 */ /* 0x000fcc00000006ff */
[----:B------:R-:W1:Y:S01]  /*1c40*/  @P3 LDC R82, c[0x0][0x40c] ;  /* 0x00010300ff523b82 */ /* 0x000e620000000800 */
[----:B---3--:R-:W-:Y:S01]  /*1c50*/  @P3 FMUL.FTZ R77, R46, R47 ;  /* 0x0000002f2e4d3220 */ /* 0x008fe20000410000 */
[----:B------:R-:W-:Y:S02]  /*1c60*/  @P3 SHF.L.U32 R46, R19, 0x10, RZ ;  /* 0x00000010132e3819 */ /* 0x000fe400000006ff */
[----:B------:R-:W-:-:S04]  /*1c70*/  F2FP.BF16.F32.PACK_AB R47, RZ, R62 ;  /* 0x0000003eff2f723e */ /* 0x000fc800000010ff */
[----:B------:R-:W3:Y:S01]  /*1c80*/  @P3 LDC R87, c[0x0][0x40c] ;  /* 0x00010300ff573b82 */ /* 0x000ee20000000800 */
[----:B--2---:R-:W-:Y:S01]  /*1c90*/  @P3 FMUL.FTZ R78, R45, R70 ;  /* 0x000000462d4e3220 */ /* 0x004fe20000410000 */
[----:B------:R-:W-:Y:S01]  /*1ca0*/  @P3 IMAD.U32 R45, R18, 0x10000, RZ ;  /* 0x00010000122d3824 */ /* 0x000fe200078e00ff */
[----:B------:R-:W-:-:S03]  /*1cb0*/  MOV R70, RZ ;  /* 0x000000ff00467202 */ /* 0x000fc60000000f00 */
[----:B------:R-:W-:Y:S01]  /*1cc0*/  F2FP.BF16.F32.PACK_AB R85, RZ, R78 ;  /* 0x0000004eff55723e */ /* 0x000fe200000010ff */
[----:B0-----:R-:W-:Y:S01]  /*1cd0*/  @P3 FMUL.FTZ R61, R44, R83 ;  /* 0x000000532c3d3220 */ /* 0x001fe20000410000 */
[----:B------:R-:W-:Y:S02]  /*1ce0*/  F2FP.BF16.F32.PACK_AB R44, RZ, R77 ;  /* 0x0000004dff2c723e */ /* 0x000fe400000010ff */
[----:B------:R-:W-:Y:S01]  /*1cf0*/  F2FP.BF16.F32.PACK_AB R83, RZ, R71 ;  /* 0x00000047ff53723e */ /* 0x000fe200000010ff */
[----:B-1----:R-:W-:Y:S01]  /*1d00*/  @P3 FMUL.FTZ R70, R45, R82 ;  /* 0x000000522d463220 */ /* 0x002fe20000410000 */
[----:B------:R-:W-:-:S04]  /*1d10*/  F2FP.BF16.F32.PACK_AB R45, RZ, R69 ;  /* 0x00000045ff2d723e */ /* 0x000fc800000010ff */
[----:B------:R-:W-:Y:S02]  /*1d20*/  F2FP.BF16.F32.PACK_AB R82, RZ, R70 ;  /* 0x00000046ff52723e */ /* 0x000fe400000010ff */
[----:B------:R-:W-:Y:S01]  /*1d30*/  PRMT R44, R44, 0x5410, R45 ;  /* 0x000054102c2c7816 */ /* 0x000fe2000000002d */
[----:B---3--:R-:W-:Y:S01]  /*1d40*/  @P3 FMUL.FTZ R72, R46, R87 ;  /* 0x000000572e483220 */ /* 0x008fe20000410000 */
[----:B------:R-:W-:-:S04]  /*1d50*/  F2FP.BF16.F32.PACK_AB R46, RZ, R61 ;  /* 0x0000003dff2e723e */ /* 0x000fc800000010ff */
[----:B------:R-:W-:Y:S02]  /*1d60*/  F2FP.BF16.F32.PACK_AB R84, RZ, R72 ;  /* 0x00000048ff54723e */ /* 0x000fe400000010ff */
[----:B------:R-:W-:Y:S02]  /*1d70*/  PRMT R45, R46, 0x5410, R47 ;  /* 0x000054102e2d7816 */ /* 0x000fe4000000002f */
[----:B------:R-:W-:Y:S02]  /*1d80*/  PRMT R46, R82, 0x5410, R83 ;  /* 0x00005410522e7816 */ /* 0x000fe40000000053 */
[----:B------:R-:W-:-:S07]  /*1d90*/  PRMT R47, R84, 0x5410, R85 ;  /* 0x00005410542f7816 */ /* 0x000fce0000000055 */
.L_x_83:
[----:B------:R-:W0:Y:S02]  /*1da0*/  LDC.64 R82, c[0x0][0x3a8] ;  /* 0x0000ea00ff527b82 */ /* 0x000e240000000a00 */
[----:B0-----:R-:W-:-:S05]  /*1db0*/  IMAD.WIDE.U32 R82, R81, 0x10, R82 ;  /* 0x0000001051527825 */ /* 0x001fca00078e0052 */
[----:B------:R2:W-:Y:S02]  /*1dc0*/  STG.E.128 desc[UR6][R82.64], R44 ;  /* 0x0000002c52007986 */ /* 0x0005e4000c101d06 */
.L_x_79:
[----:B------:R-:W-:Y:S05]  /*1dd0*/  BSYNC.RECONVERGENT B0 ;  /* 0x0000000000007941 */ /* 0x000fea0003800200 */
.L_x_78:
[----:B012---:R-:W-:Y:S01]  /*1de0*/  FADD.FTZ R45, RZ, R73 ;  /* 0x00000049ff2d7221 */ /* 0x007fe20000010000 */
        /* <DEDUP_REMOVED lines=99> */
.L_x_103:
[----:B-1----:R-:W-:Y:S01]  /*2420*/  FADD.FTZ R84, R82, R85 ;  /* 0x0000005552547221 */ /* 0x002fe20000010000 */
[----:B0-----:R-:W-:Y:S01]  /*2430*/  FMUL.FTZ R82, R83, R83 ;  /* 0x0000005353527220 */ /* 0x001fe20000410000 */
[----:B------:R-:W-:Y:S01]  /*2440*/  ISETP.NE.AND P4, PT, RZ, UR8, PT ;  /* 0x00000008ff007c0c */ /* 0x000fe2000bf85270 */
[----:B------:R-:W0:Y:S01]  /*2450*/  @!P3 LDC.64 R46, c[0x0][0x3c0] ;  /* 0x0000f000ff2ebb82 */ /* 0x000e220000000a00 */
[----:B------:R-:W-:Y:S01]  /*2460*/  FFMA.FTZ R81, R84, R81, UR9 ;  /* 0x0000000954517e23 */ /* 0x000fe20008010051 */
[----:B------:R-:W-:Y:S01]  /*2470*/  BSSY.RECONVERGENT B0, `(.L_x_85) ;  /* 0x00000ac000007945 */ /* 0x000fe20003800200 */
[----:B------:R-:W-:-:S05]  /*2480*/  FSEL R82, R82, RZ, P4 ;  /* 0x000000ff52527208 */ /* 0x000fca0002000000 */
[----:B------:R-:W1:Y:S01]  /*2490*/  @!P3 LDC.64 R44, c[0x0][0x3c8] ;  /* 0x0000f200ff2cbb82 */ /* 0x000e620000000a00 */
[----:B------:R-:W-:-:S06]  /*24a0*/  FADD.FTZ R82, R81, R82 ;  /* 0x0000005251527221 */ /* 0x000fcc0000010000 */
[----:B------:R-:W2:Y:S01]  /*24b0*/  MUFU.RSQ R82, R82 ;  /* 0x0000005200527308 */ /* 0x000ea20000001400 */
[----:B0-----:R-:W-:-:S05]  /*24c0*/  @!P3 IMAD.WIDE R46, R54, 0x4, R46 ;  /* 0x00000004362eb825 */ /* 0x001fca00078e022e */
[----:B------:R0:W-:Y:S01]  /*24d0*/  @!P3 STG.E desc[UR6][R46.64], R83 ;  /* 0x000000532e00b986 */ /* 0x0001e2000c101906 */
[----:B-1----:R-:W-:-:S05]  /*24e0*/  @!P3 IMAD.WIDE R44, R54, 0x4, R44 ;  /* 0x00000004362cb825 */ /* 0x002fca00078e022c */
[----:B--2---:R0:W-:Y:S01]  /*24f0*/  @!P3 STG.E desc[UR6][R44.64], R82 ;  /* 0x000000522c00b986 */ /* 0x0041e2000c101906 */
[----:B-----5:R-:W-:-:S13]  /*2500*/  ISETP.GE.AND P3, PT, R80, 0x1, PT ;  /* 0x000000015000780c */ /* 0x020fda0003f66270 */
[----:B0-----:R-:W-:Y:S05]  /*2510*/  @!P3 BRA `(.L_x_86) ;  /* 0x000000080084b947 */ /* 0x001fea0003800000 */
[----:B------:R-:W-:Y:S01]  /*2520*/  IADD3 R80, PT, PT, R80, -0x1, RZ ;  /* 0xffffffff50507810 */ /* 0x000fe20007ffe0ff */
[----:B------:R-:W-:Y:S01]  /*2530*/  BSSY.RECONVERGENT B1, `(.L_x_87) ;  /* 0x0000037000017945 */ /* 0x000fe20003800200 */
[----:B------:R-:W-:-:S03]  /*2540*/  FSEL R83, R83, RZ, !P4 ;  /* 0x000000ff53537208 */ /* 0x000fc60006000000 */
[----:B------:R-:W-:-:S05]  /*2550*/  IMAD R80, R80, R79, RZ ;  /* 0x0000004f50507224 */ /* 0x000fca00078e02ff */
[----:B------:R-:W-:-:S04]  /*2560*/  SHF.R.S32.HI R45, RZ, 0x1f, R80 ;  /* 0x0000001fff2d7819 */ /* 0x000fc80000011450 */
[----:B------:R-:W-:-:S04]  /*2570*/  LEA.HI R80, R45, R80, RZ, 0x3 ;  /* 0x000000502d507211 */ /* 0x000fc800078f18ff */
[----:B------:R-:W-:Y:S01]  /*2580*/  LEA.HI.SX32 R79, R80, R55, 0x1d ;  /* 0x00000037504f7211 */ /* 0x000fe200078feaff */
[----:B------:R-:W-:Y:S06]  /*2590*/  @!P0 BRA `(.L_x_88) ;  /* 0x0000000000c08947 */ /* 0x000fec0003800000 */
[--C-:B------:R-:W-:Y:S01]  /*25a0*/  FADD.FTZ R45, R73, -R83.reuse ;  /* 0x80000053492d7221 */ /* 0x100fe20000010000 */
[----:B------:R-:W-:Y:S01]  /*25b0*/  SHF.L.U32 R81, R36, 0x10, RZ ;  /* 0x0000001024517819 */ /* 0x000fe200000006ff */
[----:B------:R-:W-:Y:S01]  /*25c0*/  IMAD.U32 R47, R40, 0x10000, RZ ;  /* 0x00010000282f7824 */ /* 0x000fe200078e00ff */
[----:B------:R-:W-:Y:S01]  /*25d0*/  SHF.L.U32 R46, R41, 0x10, RZ ;  /* 0x00000010292e7819 */ /* 0x000fe200000006ff */
[----:B------:R-:W-:Y:S01]  /*25e0*/  FMUL.FTZ R44, R82, R45 ;  /* 0x0000002d522c7220 */ /* 0x000fe20000410000 */
[----:B------:R-:W-:Y:S01]  /*25f0*/  FADD.FTZ R45, R58, -R83 ;  /* 0x800000533a2d7221 */ /* 0x000fe20000010000 */
[----:B------:R-:W-:Y:S01]  /*2600*/  SHF.L.U32 R80, R37, 0x10, RZ ;  /* 0x0000001025507819 */ /* 0x000fe200000006ff */
[----:B------:R-:W-:Y:S02]  /*2610*/  IMAD.U32 R84, R5, 0x10000, RZ ;  /* 0x0001000005547824 */ /* 0x000fe400078e00ff */
[----:B------:R-:W-:Y:S01]  /*2620*/  FFMA.FTZ R44, R44, R47, R81 ;  /* 0x0000002f2c2c7223 */ /* 0x000fe20000010051 */
[--C-:B------:R-:W-:Y:S01]  /*2630*/  FADD.FTZ R47, R57, -R83.reuse ;  /* 0x80000053392f7221 */ /* 0x100fe20000010000 */
[----:B------:R-:W-:Y:S01]  /*2640*/  FMUL.FTZ R45, R82, R45 ;  /* 0x0000002d522d7220 */ /* 0x000fe20000410000 */
[----:B------:R-:W-:Y:S01]  /*2650*/  SHF.L.U32 R86, R6, 0x10, RZ ;  /* 0x0000001006567819 */ /* 0x000fe200000006ff */
[--C-:B------:R-:W-:Y:S01]  /*2660*/  FADD.FTZ R81, R63, -R83.reuse ;  /* 0x800000533f517221 */ /* 0x100fe20000010000 */
[----:B------:R-:W-:Y:S01]  /*2670*/  FMUL.FTZ R47, R82, R47 ;  /* 0x0000002f522f7220 */ /* 0x000fe20000410000 */
[----:B------:R-:W-:Y:S01]  /*2680*/  FFMA.FTZ R45, R45, R46, R80 ;  /* 0x0000002e2d2d7223 */ /* 0x000fe20000010050 */
[----:B------:R-:W-:Y:S01]  /*2690*/  SHF.L.U32 R85, R38, 0x10, RZ ;  /* 0x0000001026557819 */ /* 0x000fe200000006ff */
[----:B------:R-:W-:Y:S01]  /*26a0*/  FMUL.FTZ R46, R82, R81 ;  /* 0x00000051522e7220 */ /* 0x000fe20000410000 */
[----:B------:R-:W-:Y:S01]  /*26b0*/  FFMA.FTZ R84, R47, R84, R86 ;  /* 0x000000542f547223 */ /* 0x000fe20000010056 */
[----:B------:R-:W-:Y:S01]  /*26c0*/  SHF.L.U32 R47, R42, 0x10, RZ ;  /* 0x000000102a2f7819 */ /* 0x000fe200000006ff */
[----:B------:R-:W-:Y:S01]  /*26d0*/  FADD.FTZ R81, R64, -R83 ;  /* 0x8000005340517221 */ /* 0x000fe20000010000 */
[----:B------:R-:W-:Y:S01]  /*26e0*/  SHF.L.U32 R86, R8, 0x10, RZ ;  /* 0x0000001008567819 */ /* 0x000fe200000006ff */
[----:B------:R-:W-:-:S02]  /*26f0*/  IMAD.U32 R80, R7, 0x10000, RZ ;  /* 0x0001000007507824 */ /* 0x000fc400078e00ff */
[----:B------:R-:W-:Y:S01]  /*2700*/  FADD.FTZ R87, R2, -R83 ;  /* 0x8000005302577221 */ /* 0x000fe20000010000 */
        /* <DEDUP_REMOVED lines=9> */
[----:B------:R-:W-:Y:S01]  /*27a0*/  FMUL.FTZ R87, R82, R87 ;  /* 0x0000005752577220 */ /* 0x000fe20000410000 */
[----:B------:R-:W-:-:S02]  /*27b0*/  F2FP.BF16.F32.PACK_AB R46, R85, R46 ;  /* 0x0000002e552e723e */ /* 0x000fc400000010ff */
[----:B------:R-:W-:Y:S01]  /*27c0*/  FFMA.FTZ R47, R47, R80, R86 ;  /* 0x000000502f2f7223 */ /* 0x000fe20000010056 */
[----:B------:R-:W-:Y:S01]  /*27d0*/  FMUL.FTZ R81, R82, R81 ;  /* 0x0000005152517220 */ /* 0x000fe20000410000 */
[----:B------:R-:W-:Y:S01]  /*27e0*/  IMAD.U32 R80, R9, 0x10000, RZ ;  /* 0x0001000009507824 */ /* 0x000fe200078e00ff */
[----:B------:R-:W-:Y:S02]  /*27f0*/  SHF.L.U32 R86, R10, 0x10, RZ ;  /* 0x000000100a567819 */ /* 0x000fe400000006ff */
[----:B------:R-:W-:-:S03]  /*2800*/  F2FP.BF16.F32.PACK_AB R45, R84, R45 ;  /* 0x0000002d542d723e */ /* 0x000fc600000010ff */
[----:B------:R-:W-:Y:S01]  /*2810*/  FFMA.FTZ R90, R81, R80, R86 ;  /* 0x00000050515a7223 */ /* 0x000fe20000010056 */
[----:B------:R-:W-:Y:S01]  /*2820*/  SHF.L.U32 R86, R3, 0x10, RZ ;  /* 0x0000001003567819 */ /* 0x000fe200000006ff */
[----:B------:R-:W0:Y:S03]  /*2830*/  LDC.64 R80, c[0x0][0x428] ;  /* 0x00010a00ff507b82 */ /* 0x000e260000000a00 */
[----:B------:R-:W-:Y:S01]  /*2840*/  F2FP.BF16.F32.PACK_AB R47, R90, R47 ;  /* 0x0000002f5a2f723e */ /* 0x000fe200000010ff */
[----:B------:R-:W-:-:S05]  /*2850*/  FFMA.FTZ R87, R87, R86, R88 ;  /* 0x0000005657577223 */ /* 0x000fca0000010058 */
[----:B------:R-:W-:Y:S01]  /*2860*/  F2FP.BF16.F32.PACK_AB R44, R87, R44 ;  /* 0x0000002c572c723e */ /* 0x000fe200000010ff */
[----:B0-----:R-:W-:-:S04]  /*2870*/  IMAD.WIDE.U32 R80, R79, 0x10, R80 ;  /* 0x000000104f507825 */ /* 0x001fc800078e0050 */
[----:B------:R-:W-:Y:S01]  /*2880*/  VIADD R79, R79, 0x20 ;  /* 0x000000204f4f7836 */ /* 0x000fe20000000000 */
[----:B------:R0:W-:Y:S06]  /*2890*/  STG.E.128 desc[UR6][R80.64], R44 ;  /* 0x0000002c50007986 */ /* 0x0001ec000c101d06 */
.L_x_88:
[----:B------:R-:W-:Y:S05]  /*28a0*/  BSYNC.RECONVERGENT B1 ;  /* 0x0000000000017941 */ /* 0x000fea0003800200 */
.L_x_87:
[----:B------:R-:W-:Y:S04]  /*28b0*/  BSSY.RECONVERGENT B1, `(.L_x_89) ;  /* 0x0000032000017945 */ /* 0x000fe80003800200 */
[----:B------:R-:W-:Y:S05]  /*28c0*/  @!P1 BRA `(.L_x_90) ;  /* 0x0000000000c09947 */ /* 0x000fea0003800000 */
[--C-:B0-----:R-:W-:Y:S01]  /*28d0*/  FADD.FTZ R45, R75, -R83.reuse ;  /* 0x800000534b2d7221 */ /* 0x101fe20000010000 */
        /* <DEDUP_REMOVED lines=9> */
[----:B------:R-:W-:Y:S01]  /*2970*/  SHF.L.U32 R84, R13, 0x10, RZ ;  /* 0x000000100d547819 */ /* 0x000fe200000006ff */
[----:B------:R-:W-:Y:S01]  /*2980*/  FMUL.FTZ R45, R82, R45 ;  /* 0x0000002d522d7220 */ /* 0x000fe20000410000 */
[----:B------:R-:W-:Y:S01]  /*2990*/  SHF.L.U32 R86, R14, 0x10, RZ ;  /* 0x000000100e567819 */ /* 0x000fe200000006ff */
[----:B------:R-:W-:Y:S01]  /*29a0*/  FMUL.FTZ R47, R82, R47 ;  /* 0x0000002f522f7220 */ /* 0x000fe20000410000 */
[--C-:B------:R-:W-:Y:S01]  /*29b0*/  FADD.FTZ R81, R66, -R83.reuse ;  /* 0x8000005342517221 */ /* 0x100fe20000010000 */
[----:B------:R-:W-:Y:S01]  /*29c0*/  FFMA.FTZ R45, R45, R46, R80 ;  /* 0x0000002e2d2d7223 */ /* 0x000fe20000010050 */
[----:B------:R-:W-:Y:S01]  /*29d0*/  SHF.L.U32 R80, R15, 0x10, RZ ;  /* 0x000000100f507819 */ /* 0x000fe200000006ff */
[----:B------:R-:W-:Y:S01]  /*29e0*/  FFMA.FTZ R84, R47, R84, R86 ;  /* 0x000000542f547223 */ /* 0x000fe20000010056 */
[----:B------:R-:W-:Y:S01]  /*29f0*/  FMUL.FTZ R46, R82, R81 ;  /* 0x00000051522e7220 */ /* 0x000fe20000410000 */
[----:B------:R-:W-:Y:S01]  /*2a00*/  SHF.L.U32 R47, R34, 0x10, RZ ;  /* 0x00000010222f7819 */ /* 0x000fe200000006ff */
[--C-:B------:R-:W-:Y:S01]  /*2a10*/  FADD.FTZ R81, R67, -R83.reuse ;  /* 0x8000005343517221 */ /* 0x100fe20000010000 */
[----:B------:R-:W-:Y:S01]  /*2a20*/  SHF.L.U32 R86, R48, 0x10, RZ ;  /* 0x0000001030567819 */ /* 0x000fe200000006ff */
[----:B------:R-:W-:Y:S01]  /*2a30*/  FADD.FTZ R87, R0, -R83 ;  /* 0x8000005300577221 */ /* 0x000fe20000010000 */
[----:B------:R-:W-:-:S02]  /*2a40*/  IMAD.U32 R88, R12, 0x10000, RZ ;  /* 0x000100000c587824 */ /* 0x000fc400078e00ff */
[----:B------:R-:W-:Y:S01]  /*2a50*/  FMUL.FTZ R81, R82, R81 ;  /* 0x0000005152517220 */ /* 0x000fe20000410000 */
[----:B------:R-:W-:Y:S01]  /*2a60*/  FFMA.FTZ R46, R46, R47, R85 ;  /* 0x0000002f2e2e7223 */ /* 0x000fe20000010055 */
[--C-:B------:R-:W-:Y:S01]  /*2a70*/  FADD.FTZ R47, R68, -R83.reuse ;  /* 0x80000053442f7221 */ /* 0x100fe20000010000 */
[C---:B------:R-:W-:Y:S01]  /*2a80*/  FMUL.FTZ R87, R82.reuse, R87 ;  /* 0x0000005752577220 */ /* 0x040fe20000410000 */
[----:B------:R-:W-:Y:S01]  /*2a90*/  FFMA.FTZ R85, R81, R80, R86 ;  /* 0x0000005051557223 */ /* 0x000fe20000010056 */
[----:B------:R-:W-:Y:S01]  /*2aa0*/  SHF.L.U32 R80, R35, 0x10, RZ ;  /* 0x0000001023507819 */ /* 0x000fe200000006ff */
[----:B------:R-:W-:Y:S01]  /*2ab0*/  FMUL.FTZ R47, R82, R47 ;  /* 0x0000002f522f7220 */ /* 0x000fe20000410000 */
[----:B------:R-:W-:Y:S02]  /*2ac0*/  IMAD.U32 R86, R31, 0x10000, RZ ;  /* 0x000100001f567824 */ /* 0x000fe400078e00ff */
[----:B------:R-:W-:Y:S01]  /*2ad0*/  FADD.FTZ R81, R76, -R83 ;  /* 0x800000534c517221 */ /* 0x000fe20000010000 */
[----:B------:R-:W-:Y:S01]  /*2ae0*/  F2FP.BF16.F32.PACK_AB R46, R85, R46 ;  /* 0x0000002e552e723e */ /* 0x000fe200000010ff */
[----:B------:R-:W-:-:S02]  /*2af0*/  FFMA.FTZ R47, R47, R80, R86 ;  /* 0x000000502f2f7223 */ /* 0x000fc40000010056 */
[----:B------:R-:W-:Y:S01]  /*2b00*/  FMUL.FTZ R81, R82, R81 ;  /* 0x0000005152517220 */ /* 0x000fe20000410000 */
[----:B------:R-:W-:Y:S02]  /*2b10*/  SHF.L.U32 R80, R49, 0x10, RZ ;  /* 0x0000001031507819 */ /* 0x000fe400000006ff */
        /* <DEDUP_REMOVED lines=8> */
[C---:B0-----:R-:W-:Y:S01]  /*2ba0*/  IMAD.WIDE.U32 R80, R79.reuse, 0x10, R80 ;  /* 0x000000104f507825 */ /* 0x041fe200078e0050 */
[----:B------:R-:W-:-:S04]  /*2bb0*/  IADD3 R79, PT, PT, R79, 0x20, RZ ;  /* 0x000000204f4f7810 */ /* 0x000fc80007ffe0ff */
[----:B------:R1:W-:Y:S03]  /*2bc0*/  STG.E.128 desc[UR6][R80.64], R44 ;  /* 0x0000002c50007986 */ /* 0x0003e6000c101d06 */
.L_x_90:
[----:B------:R-:W-:Y:S05]  /*2bd0*/  BSYNC.RECONVERGENT B1 ;  /* 0x0000000000017941 */ /* 0x000fea0003800200 */
.L_x_89:
[----:B------:R-:W-:Y:S05]  /*2be0*/  @!P2 BRA `(.L_x_86) ;  /* 0x0000000000d0a947 */ /* 0x000fea0003800000 */
[----:B01----:R-:W-:Y:S01]  /*2bf0*/  PRMT R44, R21, 0x7632, R44 ;  /* 0x00007632152c7816 */ /* 0x003fe2000000002c */
[--C-:B------:R-:W-:Y:S01]  /*2c00*/  FADD.FTZ R45, R62, -R83.reuse ;  /* 0x800000533e2d7221 */ /* 0x100fe20000010000 */
[----:B------:R-:W-:Y:S01]  /*2c10*/  SHF.L.U32 R84, R53, 0x10, RZ ;  /* 0x0000001035547819 */ /* 0x000fe200000006ff */
[----:B------:R-:W-:Y:S01]  /*2c20*/  FADD.FTZ R47, R71, -R83 ;  /* 0x80000053472f7221 */ /* 0x000fe20000010000 */
[----:B------:R-:W-:Y:S01]  /*2c30*/  SHF.L.U32 R44, R44, 0x10, RZ ;  /* 0x000000102c2c7819 */ /* 0x000fe200000006ff */
[----:B------:R-:W-:Y:S01]  /*2c40*/  FMUL.FTZ R45, R82, R45 ;  /* 0x0000002d522d7220 */ /* 0x000fe20000410000 */
[----:B------:R-:W-:Y:S01]  /*2c50*/  PRMT R81, R26, 0x7632, R81 ;  /* 0x000076321a517816 */ /* 0x000fe20000000051 */
[----:B------:R-:W-:Y:S01]  /*2c60*/  FMUL.FTZ R46, R82, R47 ;  /* 0x0000002f522e7220 */ /* 0x000fe20000410000 */
[----:B------:R-:W-:Y:S01]  /*2c70*/  PRMT R85, R22, 0x7632, R85 ;  /* 0x0000763216557816 */ /* 0x000fe20000000055 */
[--C-:B------:R-:W-:Y:S01]  /*2c80*/  FFMA.FTZ R84, R45, R84, R44.reuse ;  /* 0x000000542d547223 */ /* 0x100fe2000001002c */
[----:B------:R-:W-:Y:S01]  /*2c90*/  PRMT R44, R27, 0x7632, R44 ;  /* 0x000076321b2c7816 */ /* 0x000fe2000000002c */
[----:B------:R-:W-:Y:S01]  /*2ca0*/  IMAD.U32 R45, R81, 0x10000, RZ ;  /* 0x00010000512d7824 */ /* 0x000fe200078e00ff */
[----:B------:R-:W-:Y:S01]  /*2cb0*/  PRMT R80, R23, 0x7632, R80 ;  /* 0x0000763217507816 */ /* 0x000fe20000000050 */
[----:B------:R-:W-:Y:S01]  /*2cc0*/  FADD.FTZ R81, R78, -R83 ;  /* 0x800000534e517221 */ /* 0x000fe20000010000 */
[----:B------:R-:W-:-:S02]  /*2cd0*/  SHF.L.U32 R47, R85, 0x10, RZ ;  /* 0x00000010552f7819 */ /* 0x000fc400000006ff */
[----:B------:R-:W-:Y:S01]  /*2ce0*/  SHF.L.U32 R44, R44, 0x10, RZ ;  /* 0x000000102c2c7819 */ /* 0x000fe200000006ff */
[----:B------:R-:W-:Y:S01]  /*2cf0*/  FMUL.FTZ R81, R82, R81 ;  /* 0x0000005152517220 */ /* 0x000fe20000410000 */
[----:B------:R-:W-:Y:S01]  /*2d00*/  SHF.L.U32 R80, R80, 0x10, RZ ;  /* 0x0000001050507819 */ /* 0x000fe200000006ff */
[----:B------:R-:W-:Y:S01]  /*2d10*/  FFMA.FTZ R46, R46, R45, R47 ;  /* 0x0000002d2e2e7223 */ /* 0x000fe2000001002f */
[--C-:B------:R-:W-:Y:S01]  /*2d20*/  FADD.FTZ R45, R77, -R83.reuse ;  /* 0x800000534d2d7221 */ /* 0x100fe20000010000 */
[----:B------:R-:W-:Y:S02]  /*2d30*/  SHF.L.U32 R91, R23, 0x10, RZ ;  /* 0x00000010175b7819 */ /* 0x000fe400000006ff */
[----:B------:R-:W-:Y:S01]  /*2d40*/  FFMA.FTZ R47, R81, R44, R80 ;  /* 0x0000002c512f7223 */ /* 0x000fe20000010050 */
[----:B------:R-:W-:Y:S01]  /*2d50*/  SHF.L.U32 R80, R20, 0x10, RZ ;  /* 0x0000001014507819 */ /* 0x000fe200000006ff */
[----:B------:R-:W-:Y:S02]  /*2d60*/  IMAD.U32 R44, R24, 0x10000, RZ ;  /* 0x00010000182c7824 */ /* 0x000fe400078e00ff */
[----:B------:R-:W-:Y:S01]  /*2d70*/  FMUL.FTZ R45, R82, R45 ;  /* 0x0000002d522d7220 */ /* 0x000fe20000410000 */
[----:B------:R-:W-:-:S03]  /*2d80*/  FADD.FTZ R81, R61, -R83 ;  /* 0x800000533d517221 */ /* 0x000fc60000010000 */
[----:B------:R-:W-:Y:S01]  /*2d90*/  FFMA.FTZ R85, R45, R44, R80 ;  /* 0x0000002c2d557223 */ /* 0x000fe20000010050 */
[----:B------:R-:W-:Y:S01]  /*2da0*/  SHF.L.U32 R44, R25, 0x10, RZ ;  /* 0x00000010192c7819 */ /* 0x000fe200000006ff */
[----:B------:R-:W-:Y:S01]  /*2db0*/  FMUL.FTZ R81, R82, R81 ;  /* 0x0000005152517220 */ /* 0x000fe20000410000 */
[----:B------:R-:W-:Y:S01]  /*2dc0*/  SHF.L.U32 R80, R21, 0x10, RZ ;  /* 0x0000001015507819 */ /* 0x000fe200000006ff */
[----:B------:R-:W-:-:S04]  /*2dd0*/  FADD.FTZ R45, R70, -R83 ;  /* 0x80000053462d7221 */ /* 0x000fc80000010000 */
[----:B------:R-:W-:Y:S01]  /*2de0*/  FFMA.FTZ R87, R81, R44, R80 ;  /* 0x0000002c51577223 */ /* 0x000fe20000010050 */
[----:B------:R-:W-:Y:S01]  /*2df0*/  SHF.L.U32 R80, R22, 0x10, RZ ;  /* 0x0000001016507819 */ /* 0x000fe200000006ff */
[----:B------:R-:W-:Y:S01]  /*2e00*/  FMUL.FTZ R45, R82, R45 ;  /* 0x0000002d522d7220 */ /* 0x000fe20000410000 */
[----:B------:R-:W-:Y:S01]  /*2e10*/  IMAD.U32 R44, R26, 0x10000, RZ ;  /* 0x000100001a2c7824 */ /* 0x000fe200078e00ff */
[----:B------:R-:W-:-:S03]  /*2e20*/  SHF.L.U32 R81, R27, 0x10, RZ ;  /* 0x000000101b517819 */ /* 0x000fc600000006ff */
[----:B------:R-:W-:Y:S01]  /*2e30*/  FFMA.FTZ R89, R45, R44, R80 ;  /* 0x0000002c2d597223 */ /* 0x000fe20000010050 */
[--C-:B------:R-:W-:Y:S01]  /*2e40*/  FADD.FTZ R45, R72, -R83.reuse ;  /* 0x80000053482d7221 */ /* 0x100fe20000010000 */
[----:B------:R-:W-:-:S03]  /*2e50*/  FADD.FTZ R83, R69, -R83 ;  /* 0x8000005345537221 */ /* 0x000fc60000010000 */
[C---:B------:R-:W-:Y:S01]  /*2e60*/  FMUL.FTZ R80, R82.reuse, R45 ;  /* 0x0000002d52507220 */ /* 0x040fe20000410000 */
[----:B------:R-:W-:Y:S01]  /*2e70*/  FMUL.FTZ R83, R82, R83 ;  /* 0x0000005352537220 */ /* 0x000fe20000410000 */
[----:B------:R-:W0:Y:S01]  /*2e80*/  LDC.64 R44, c[0x0][0x428] ;  /* 0x00010a00ff2c7b82 */ /* 0x000e220000000a00 */
[----:B------:R-:W-:Y:S01]  /*2e90*/  SHF.L.U32 R82, R52, 0x10, RZ ;  /* 0x0000001034527819 */ /* 0x000fe200000006ff */
[----:B------:R-:W-:Y:S01]  /*2ea0*/  FFMA.FTZ R86, R80, R81, R91 ;  /* 0x0000005150567223 */ /* 0x000fe2000001005b */
[----:B------:R-:W-:Y:S01]  /*2eb0*/  IMAD.U32 R80, R51, 0x10000, RZ ;  /* 0x0001000033507824 */ /* 0x000fe200078e00ff */
[----:B------:R-:W-:-:S03]  /*2ec0*/  F2FP.BF16.F32.PACK_AB R46, R46, R89 ;  /* 0x000000592e2e723e */ /* 0x000fc600000010ff */
[----:B------:R-:W-:Y:S01]  /*2ed0*/  FFMA.FTZ R82, R83, R80, R82 ;  /* 0x0000005053527223 */ /* 0x000fe20000010052 */
[----:B------:R-:W-:Y:S01]  /*2ee0*/  F2FP.BF16.F32.PACK_AB R47, R47, R86 ;  /* 0x000000562f2f723e */ /* 0x000fe200000010ff */
[----:B0-----:R-:W-:Y:S01]  /*2ef0*/  IMAD.WIDE.U32 R80, R79, 0x10, R44 ;  /* 0x000000104f507825 */ /* 0x001fe200078e002c */
[----:B------:R-:W-:Y:S02]  /*2f00*/  F2FP.BF16.F32.PACK_AB R45, R84, R87 ;  /* 0x00000057542d723e */ /* 0x000fe400000010ff */
[----:B------:R-:W-:-:S05]  /*2f10*/  F2FP.BF16.F32.PACK_AB R44, R82, R85 ;  /* 0x00000055522c723e */ /* 0x000fca00000010ff */
[----:B------:R2:W-:Y:S02]  /*2f20*/  STG.E.128 desc[UR6][R80.64], R44 ;  /* 0x0000002c50007986 */ /* 0x0005e4000c101d06 */
.L_x_86:
[----:B------:R-:W-:Y:S05]  /*2f30*/  BSYNC.RECONVERGENT B0 ;  /* 0x0000000000007941 */ /* 0x000fea0003800200 */
.L_x_85:
[----:B012---:R-:W0:Y:S02]  /*2f40*/  LDC.64 R44, c[0x0][0x380] ;  /* 0x0000e000ff2c7b82 */ /* 0x007e240000000a00 */
[----:B0-----:R-:W-:-:S04]  /*2f50*/  LEA R54, R44, R54, 0x2 ;  /* 0x000000362c367211 */ /* 0x001fc800078e10ff */
[----:B------:R-:W-:-:S13]  /*2f60*/  ISETP.GE.AND P0, PT, R54, R45, PT ;  /* 0x0000002d3600720c */ /* 0x000fda0003f06270 */
[----:B------:R-:W-:Y:S05]  /*2f70*/  @!P0 BRA `(.L_x_91) ;  /* 0xffffffd400948947 */ /* 0x000fea000383ffff */
[----:B------:R-:W-:Y:S05]  /*2f80*/  EXIT ;  /* 0x000000000000794d */ /* 0x000fea0003800000 */
.L_x_84:
[----:B------:R-:W-:Y:S01]  /*2f90*/  HFMA2 R89, -RZ, RZ, 0, 1.847743988037109375e-06 ;  /* 0x0000001fff597431 */ /* 0x000fe200000001ff */
[----:B------:R-:W-:Y:S01]  /*2fa0*/  BSSY B0, `(.L_x_92) ;  /* 0x0000007000007945 */ /* 0x000fe20003800000 */
[----:B------:R-:W-:Y:S01]  /*2fb0*/  MOV R87, R44 ;  /* 0x0000002c00577202 */ /* 0x000fe20000000f00 */
[----:B------:R-:W-:Y:S01]  /*2fc0*/  IMAD.MOV.U32 R86, RZ, RZ, 0x1 ;  /* 0x00000001ff567424 */ /* 0x000fe200078e00ff */
[----:B------:R-:W-:-:S07]  /*2fd0*/  MOV R84, 0xffffffff ;  /* 0xffffffff00547802 */ /* 0x000fce0000000f00 */
[----:B-----5:R-:W-:Y:S05]  /*2fe0*/  WARPSYNC.COLLECTIVE R84, `(.L_x_93) ;  /* 0x0000000054087348 */ /* 0x020fea0003c00000 */
[----:B------:R0:W1:Y:S02]  /*2ff0*/  SHFL.BFLY P6, R85, R87, R86, R89 ;  /* 0x0c00005657557389 */ /* 0x00006400000c0059 */
[----:B01---5:R-:W-:Y:S05]  /*3000*/  ENDCOLLECTIVE ;  /* 0x000000000000791b */ /* 0x023fea0003800000 */
.L_x_93:
[----:B------:R-:W-:Y:S05]  /*3010*/  BSYNC B0 ;  /* 0x0000000000007941 */ /* 0x000fea0003800000 */
.L_x_92:
[----:B------:R-:W-:Y:S01]  /*3020*/  MOV R45, R85 ;  /* 0x00000055002d7202 */ /* 0x000fe20000000f00 */
[----:B------:R-:W-:Y:S01]  /*3030*/  HFMA2 R86, -RZ, RZ, 0, 1.1920928955078125e-07 ;  /* 0x00000002ff567431 */ /* 0x000fe200000001ff */
[----:B------:R-:W-:Y:S01]  /*3040*/  MOV R89, 0x1f ;  /* 0x0000001f00597802 */ /* 0x000fe20000000f00 */
[----:B------:R-:W0:Y:S01]  /*3050*/  LDC R81, c[0x0][0x400] ;  /* 0x00010000ff517b82 */ /* 0x000e220000000800 */
[----:B------:R-:W-:Y:S01]  /*3060*/  MOV R84, 0xffffffff ;  /* 0xffffffff00547802 */ /* 0x000fe20000000f00 */
[----:B------:R-:W-:-:S04]  /*3070*/  FADD.FTZ R45, R44, R45 ;  /* 0x0000002d2c2d7221 */ /* 0x000fc80000010000 */
[----:B------:R-:W-:-:S07]  /*3080*/  IMAD.MOV.U32 R87, RZ, RZ, R45 ;  /* 0x000000ffff577224 */ /* 0x000fce00078e002d */
[----:B0-----:R-:W-:Y:S05]  /*3090*/  WARPSYNC.COLLECTIVE R84, `(.L_x_94) ;  /* 0x0000000054087348 */ /* 0x001fea0003c00000 */
[----:B------:R1:W2:Y:S02]  /*30a0*/  SHFL.BFLY P6, R85, R87, R86, R89 ;  /* 0x0c00005657557389 */ /* 0x0002a400000c0059 */
[----:B012---:R-:W-:Y:S05]  /*30b0*/  ENDCOLLECTIVE ;  /* 0x000000000000791b */ /* 0x007fea0003800000 */
.L_x_94:
[----:B------:R-:W-:Y:S02]  /*30c0*/  HFMA2 R86, -RZ, RZ, 0, 2.384185791015625e-07 ;  /* 0x00000004ff567431 */ /* 0x000fe400000001ff */
[----:B------:R-:W-:-:S04]  /*30d0*/  IMAD.MOV.U32 R46, RZ, RZ, R85 ;  /* 0x000000ffff2e7224 */ /* 0x000fc800078e0055 */
[----:B------:R-:W-:-:S05]  /*30e0*/  FADD.FTZ R46, R45, R46 ;  /* 0x0000002e2d2e7221 */ /* 0x000fca0000010000 */
[----:B------:R-:W-:-:S07]  /*30f0*/  MOV R87, R46 ;  /* 0x0000002e00577202 */ /* 0x000fce0000000f00 */
[----:B------:R-:W-:Y:S05]  /*3100*/  WARPSYNC.COLLECTIVE R84, `(.L_x_95) ;  /* 0x0000000054087348 */ /* 0x000fea0003c00000 */
[----:B------:R0:W1:Y:S02]  /*3110*/  SHFL.BFLY P6, R85, R87, R86, R89 ;  /* 0x0c00005657557389 */ /* 0x00006400000c0059 */
[----:B01----:R-:W-:Y:S05]  /*3120*/  ENDCOLLECTIVE ;  /* 0x000000000000791b */ /* 0x003fea0003800000 */
.L_x_95:
[----:B------:R-:W-:Y:S01]  /*3130*/  HFMA2 R86, -RZ, RZ, 0, 4.76837158203125e-07 ;  /* 0x00000008ff567431 */ /* 0x000fe200000001ff */
[----:B------:R-:W-:-:S05]  /*3140*/  MOV R47, R85 ;  /* 0x00000055002f7202 */ /* 0x000fca0000000f00 */
[----:B------:R-:W-:-:S04]  /*3150*/  FADD.FTZ R47, R46, R47 ;  /* 0x0000002f2e2f7221 */ /* 0x000fc80000010000 */
[----:B------:R-:W-:-:S07]  /*3160*/  IMAD.MOV.U32 R87, RZ, RZ, R47 ;  /* 0x000000ffff577224 */ /* 0x000fce00078e002f */
[----:B------:R-:W-:Y:S05]  /*3170*/  WARPSYNC.COLLECTIVE R84, `(.L_x_96) ;  /* 0x0000000054087348 */ /* 0x000fea0003c00000 */
[----:B------:R0:W1:Y:S02]  /*3180*/  SHFL.BFLY P6, R85, R87, R86, R89 ;  /* 0x0c00005657557389 */ /* 0x00006400000c0059 */
[----:B01----:R-:W-:Y:S05]  /*3190*/  ENDCOLLECTIVE ;  /* 0x000000000000791b */ /* 0x003fea0003800000 */
.L_x_96:
[----:B------:R-:W-:Y:S01]  /*31a0*/  HFMA2 R86, -RZ, RZ, 0, 9.5367431640625e-07 ;  /* 0x00000010ff567431 */ /* 0x000fe200000001ff */
[----:B------:R-:W-:-:S05]  /*31b0*/  MOV R82, R85 ;  /* 0x0000005500527202 */ /* 0x000fca0000000f00 */
[----:B------:R-:W-:-:S05]  /*31c0*/  FADD.FTZ R82, R47, R82 ;  /* 0x000000522f527221 */ /* 0x000fca0000010000 */
[----:B------:R-:W-:-:S07]  /*31d0*/  MOV R87, R82 ;  /* 0x0000005200577202 */ /* 0x000fce0000000f00 */
[----:B------:R-:W-:Y:S05]  /*31e0*/  WARPSYNC.COLLECTIVE R84, `(.L_x_97) ;  /* 0x0000000054087348 */ /* 0x000fea0003c00000 */
[----:B------:R0:W1:Y:S02]  /*31f0*/  SHFL.BFLY P6, R85, R87, R86, R89 ;  /* 0x0c00005657557389 */ /* 0x00006400000c0059 */
[----:B01----:R-:W-:Y:S05]  /*3200*/  ENDCOLLECTIVE ;  /* 0x000000000000791b */ /* 0x003fea0003800000 */
.L_x_97:
[----:B------:R-:W-:Y:S02]  /*3210*/  HFMA2 R86, -RZ, RZ, 0, 5.9604644775390625e-08 ;  /* 0x00000001ff567431 */ /* 0x000fe400000001ff */
[----:B------:R-:W-:-:S04]  /*3220*/  IMAD.MOV.U32 R83, RZ, RZ, R85 ;  /* 0x000000ffff537224 */ /* 0x000fc800078e0055 */
        /* <DEDUP_REMOVED lines=55> */
.L_x_98:
[----:B------:R-:W-:Y:S01]  /*35a0*/  IMAD.MOV.U32 R86, RZ, RZ, 0x2 ;  /* 0x00000002ff567424 */ /* 0x000fe200078e00ff */
[----:B------:R-:W-:-:S05]  /*35b0*/  MOV R45, R85 ;  /* 0x00000055002d7202 */ /* 0x000fca0000000f00 */
[----:B------:R-:W-:-:S05]  /*35c0*/  FADD.FTZ R45, R44, R45 ;  /* 0x0000002d2c2d7221 */ /* 0x000fca0000010000 */
[----:B------:R-:W-:-:S07]  /*35d0*/  MOV R87, R45 ;  /* 0x0000002d00577202 */ /* 0x000fce0000000f00 */
[----:B------:R-:W-:Y:S05]  /*35e0*/  WARPSYNC.COLLECTIVE R84, `(.L_x_99) ;  /* 0x0000000054087348 */ /* 0x000fea0003c00000 */
[----:B------:R0:W1:Y:S02]  /*35f0*/  SHFL.BFLY P6, R85, R87, R86, R89 ;  /* 0x0c00005657557389 */ /* 0x00006400000c0059 */
[----:B01----:R-:W-:Y:S05]  /*3600*/  ENDCOLLECTIVE ;  /* 0x000000000000791b */ /* 0x003fea0003800000 */
.L_x_99:
[----:B------:R-:W-:Y:S01]  /*3610*/  HFMA2 R86, -RZ, RZ, 0, 2.384185791015625e-07 ;  /* 0x00000004ff567431 */ /* 0x000fe200000001ff */
[----:B------:R-:W-:-:S05]  /*3620*/  MOV R46, R85 ;  /* 0x00000055002e7202 */ /* 0x000fca0000000f00 */
[----:B------:R-:W-:-:S05]  /*3630*/  FADD.FTZ R46, R45, R46 ;  /* 0x0000002e2d2e7221 */ /* 0x000fca0000010000 */
[----:B------:R-:W-:-:S07]  /*3640*/  MOV R87, R46 ;  /* 0x0000002e00577202 */ /* 0x000fce0000000f00 */
[----:B------:R-:W-:Y:S05]  /*3650*/  WARPSYNC.COLLECTIVE R84, `(.L_x_100) ;  /* 0x0000000054087348 */ /* 0x000fea0003c00000 */
[----:B------:R0:W1:Y:S02]  /*3660*/  SHFL.BFLY P6, R85, R87, R86, R89 ;  /* 0x0c00005657557389 */ /* 0x00006400000c0059 */
[----:B01----:R-:W-:Y:S05]  /*3670*/  ENDCOLLECTIVE ;  /* 0x000000000000791b */ /* 0x003fea0003800000 */
.L_x_100:
[----:B------:R-:W-:Y:S01]  /*3680*/  HFMA2 R86, -RZ, RZ, 0, 4.76837158203125e-07 ;  /* 0x00000008ff567431 */ /* 0x000fe200000001ff */
[----:B------:R-:W-:-:S05]  /*3690*/  MOV R47, R85 ;  /* 0x00000055002f7202 */ /* 0x000fca0000000f00 */
[----:B------:R-:W-:-:S04]  /*36a0*/  FADD.FTZ R47, R46, R47 ;  /* 0x0000002f2e2f7221 */ /* 0x000fc80000010000 */
[----:B------:R-:W-:-:S07]  /*36b0*/  IMAD.MOV.U32 R87, RZ, RZ, R47 ;  /* 0x000000ffff577224 */ /* 0x000fce00078e002f */
[----:B------:R-:W-:Y:S05]  /*36c0*/  WARPSYNC.COLLECTIVE R84, `(.L_x_101) ;  /* 0x0000000054087348 */ /* 0x000fea0003c00000 */
[----:B------:R0:W1:Y:S02]  /*36d0*/  SHFL.BFLY P6, R85, R87, R86, R89 ;  /* 0x0c00005657557389 */ /* 0x00006400000c0059 */
[----:B01----:R-:W-:Y:S05]  /*36e0*/  ENDCOLLECTIVE ;  /* 0x000000000000791b */ /* 0x003fea0003800000 */
.L_x_101:
[----:B------:R-:W-:Y:S01]  /*36f0*/  HFMA2 R86, -RZ, RZ, 0, 9.5367431640625e-07 ;  /* 0x00000010ff567431 */ /* 0x000fe200000001ff */
[----:B------:R-:W-:-:S05]  /*3700*/  MOV R82, R85 ;  /* 0x0000005500527202 */ /* 0x000fca0000000f00 */
[----:B------:R-:W-:-:S05]  /*3710*/  FADD.FTZ R82, R47, R82 ;  /* 0x000000522f527221 */ /* 0x000fca0000010000 */
[----:B------:R-:W-:-:S07]  /*3720*/  MOV R87, R82 ;  /* 0x0000005200577202 */ /* 0x000fce0000000f00 */
[----:B------:R-:W-:Y:S05]  /*3730*/  WARPSYNC.COLLECTIVE R84, `(.L_x_102) ;  /* 0x0000000054087348 */ /* 0x000fea0003c00000 */
[----:B------:R0:W1:Y:S02]  /*3740*/  SHFL.BFLY P6, R85, R87, R86, R89 ;  /* 0x0c00005657557389 */ /* 0x00006400000c0059 */
[----:B01----:R-:W-:Y:S05]  /*3750*/  ENDCOLLECTIVE ;  /* 0x000000000000791b */ /* 0x003fea0003800000 */
.L_x_102:
[----:B------:R-:W-:Y:S05]  /*3760*/  BRA `(.L_x_103) ;  /* 0xffffffec002c7947 */ /* 0x000fea000383ffff */
.L_x_104:
        /* <DEDUP_REMOVED lines=9> */
.L_x_28704:


//--------------------- .text._ZN10layer_norm13ln_fwd_kernelINS_13Kernel_traitsI13__nv_bfloat16S2_S2_S2_fjLj768ELj1ELj4ELj1ELj16ENS_18Kernel_traits_baseILj768ES2_S2_S2_S2_fjLj128EEEEELb0ELb0ELb1ELb1EEEvNS_9FwdParamsE --------------------------
	.section	.text._ZN10layer_norm13ln_fwd_kernelINS_13Kernel_traitsI13__nv_bfloat16S2_S2_S2_fjLj768ELj1ELj4ELj1ELj16ENS_18Kernel_traits_baseILj768ES2_S2_S2_S2_fjLj128EEEEELb0ELb0ELb1ELb1EEEvNS_9FwdParamsE,"ax",@progbits
	.align	128
        .global         _ZN10layer_norm13ln_fwd_kernelINS_13Kernel_traitsI13__nv_bfloat16S2_S2_S2_fjLj768ELj1ELj4ELj1ELj16ENS_18Kernel_traits_baseILj768ES2_S2_S2_S2_fjLj128EEEEELb0ELb0ELb1ELb1EEEvNS_9FwdParamsE
        .type           _ZN10layer_norm13ln_fwd_kernelINS_13Kernel_traitsI13__nv_bfloat16S2_S2_S2_fjLj768ELj1ELj4ELj1ELj16ENS_18Kernel_traits_baseILj768ES2_S2_S2_S2_fjLj128EEEEELb0ELb0ELb1ELb1EEEvNS_9FwdParamsE,@function
        .size           _ZN10layer_norm13ln_fwd_kernelINS_13Kernel_traitsI13__nv_bfloat16S2_S2_S2_fjLj768ELj1ELj4ELj1ELj16ENS_18Kernel_traits_baseILj768ES2_S2_S2_S2_fjLj128EEEEELb0ELb0ELb1ELb1EEEvNS_9FwdParamsE,(.L_x_28705 - _ZN10layer_norm13ln_fwd_kernelINS_13Kernel_traitsI13__nv_bfloat16S2_S2_S2_fjLj768ELj1ELj4ELj1ELj16ENS_18Kernel_traits_baseILj768ES2_S2_S2_S2_fjLj128EEEEELb0ELb0ELb1ELb1EEEvNS_9FwdParamsE)
        .other          _ZN10layer_norm13ln_fwd_kernelINS_13Kernel_traitsI13__nv_bfloat16S2_S2_S2_fjLj768ELj1ELj4ELj1ELj16ENS_18Kernel_traits_baseILj768ES2_S2_S2_S2_fjLj128EEEEELb0ELb0ELb1ELb1EEEvNS_9FwdParamsE,@"STO_CUDA_ENTRY STV_DEFAULT"
_ZN10layer_norm13ln_fwd_kernelINS_13Kernel_traitsI13__nv_bfloat16S2_S2_S2_fjLj768ELj1ELj4ELj1ELj16ENS_18Kernel_traits_baseILj768ES2_S2_S2_S2_fjLj128EEEEELb0ELb0ELb1ELb1EEEvNS_9FwdParamsE:
.text._ZN10layer_norm13ln_fwd_kernelINS_13Kernel_traitsI13__nv_bfloat16S2_S2_S2_fjLj768ELj1ELj4ELj1ELj16ENS_18Kernel_traits_baseILj768ES2_S2_S2_S2_fjLj128EEEEELb0ELb0ELb1ELb1EEEvNS_9FwdParamsE:
[----:B------:R-:W-:Y:S01]  /*0000*/  LDC R1, c[0x0][0x37c] ;  /* 0x0000df00ff017b82 */ /* 0x000fe20000000800 */
[----:B------:R-:W0:Y:S01]  /*0010*/  LDCU.64 UR4, c[0x0][0x438] ;  /* 0x00008700ff0477ac */ /* 0x000e220008000a00 */
[----:B------:R-:W1:Y:S06]  /*0020*/  S2R R41, SR_TID.X ;  /* 0x0000000000297919 */ /* 0x000e6c0000002100 */
[----:B------:R-:W2:Y:S01]  /*0030*/  LDC.64 R2, c[0x0][0x3d0] ;  /* 0x0000f400ff027b82 */ /* 0x000ea20000000a00 */
[----:B------:R-:W3:Y:S01]  /*0040*/  LDCU.64 UR6, c[0x0][0x358] ;  /* 0x00006b00ff0677ac */ /* 0x000ee20008000a00 */
        /* <DEDUP_REMOVED lines=8> */
[----:B------:R-:W4:Y:S04]  /*00d0*/  LDG.E.128 R28, desc[UR6][R2.64] ;  /* 0x00000006021c7981 */ /* 0x000f28000c1e1d00 */
[----:B------:R-:W4:Y:S01]  /*00e0*/  LDG.E.128 R4, desc[UR6][R2.64+0x400] ;  /* 0x0004000602047981 */ /* 0x000f22000c1e1d00 */
[----:B--2---:R-:W-:-:S05]  /*00f0*/  @P0 IMAD.WIDE.U32 R24, R50, 0x10, R24 ;  /* 0x0000001032180825 */ /* 0x004fca00078e0018 */
[----:B------:R2:W5:Y:S04]  /*0100*/  @P0 LDG.E.128 R20, desc[UR6][R24.64] ;  /* 0x0000000618140981 */ /* 0x000568000c1e1d00 */
[----:B------:R2:W5:Y:S04]  /*0110*/  @P0 LDG.E.128 R16, desc[UR6][R24.64+0x200] ;  /* 0x0002000618100981 */ /* 0x000568000c1e1d00 */
[----:B------:R2:W5:Y:S01]  /*0120*/  @P0 LDG.E.128 R12, desc[UR6][R24.64+0x400] ;  /* 0x00040006180c0981 */ /* 0x000562000c1e1d00 */
[----:B0-----:R-:W-:Y:S01]  /*0130*/  USHF.L.U32 UR4, UR4, 0x2, URZ ;  /* 0x0000000204047899 */ /* 0x001fe200080006ff */
[----:B------:R-:W-:-:S05]  /*0140*/  SHF.R.U32.HI R41, RZ, 0x5, R41 ;  /* 0x00000005ff297819 */ /* 0x000fca0000011629 */
[----:B------:R-:W-:-:S04]  /*0150*/  LOP3.LUT R41, R41, UR4, RZ, 0xfc, !PT ;  /* 0x0000000429297c12 */ /* 0x000fc8000f8efcff */
[----:B-1----:R-:W-:Y:S02]  /*0160*/  ISETP.GE.AND P1, PT, R41, UR5, PT ;  /* 0x0000000529007c0c */ /* 0x002fe4000bf26270 */
[----:B---3--:R-:W-:Y:S01]  /*0170*/  @P0 MOV R44, R9 ;  /* 0x00000009002c0202 */ /* 0x008fe20000000f00 */
[----:B------:R-:W-:Y:S01]  /*0180*/  @P0 IMAD.MOV.U32 R43, RZ, RZ, R10 ;  /* 0x000000ffff2b0224 */ /* 0x000fe200078e000a */
[----:B------:R-:W-:Y:S01]  /*0190*/  @P0 MOV R42, R11 ;  /* 0x0000000b002a0202 */ /* 0x000fe20000000f00 */
[----:B------:R-:W-:Y:S01]  /*01a0*/  @!P0 IMAD.MOV.U32 R42, RZ, RZ, R11 ;  /* 0x000000ffff2a8224 */ /* 0x000fe200078e000b */
[----:B------:R-:W-:Y:S01]  /*01b0*/  @!P0 MOV R44, R9 ;  /* 0x00000009002c8202 */ /* 0x000fe20000000f00 */
[--C-:B----4-:R-:W-:Y:S01]  /*01c0*/  @P0 IMAD.MOV.U32 R47, RZ, RZ, R30.reuse ;  /* 0x000000ffff2f0224 */ /* 0x110fe200078e001e */
[----:B------:R-:W-:Y:S01]  /*01d0*/  @!P0 MOV R43, R10 ;  /* 0x0000000a002b8202 */ /* 0x000fe20000000f00 */
[----:B------:R-:W-:Y:S01]  /*01e0*/  @!P0 IMAD.MOV.U32 R47, RZ, RZ, R30 ;  /* 0x000000ffff2f8224 */ /* 0x000fe200078e001e */
[----:B------:R-:W-:Y:S01]  /*01f0*/  @P0 MOV R49, R28 ;  /* 0x0000001c00310202 */ /* 0x000fe20000000f00 */
[--C-:B------:R-:W-:Y:S01]  /*0200*/  @P0 IMAD.MOV.U32 R9, RZ, RZ, R7.reuse ;  /* 0x000000ffff090224 */ /* 0x100fe200078e0007 */
[----:B------:R-:W-:Y:S01]  /*0210*/  @P0 MOV R48, R29 ;  /* 0x0000001d00300202 */ /* 0x000fe20000000f00 */
[----:B------:R-:W-:Y:S01]  /*0220*/  @!P0 IMAD.MOV.U32 R9, RZ, RZ, R7 ;  /* 0x000000ffff098224 */ /* 0x000fe200078e0007 */
[----:B------:R-:W-:-:S02]  /*0230*/  @P0 MOV R46, R31 ;  /* 0x0000001f002e0202 */ /* 0x000fc40000000f00 */
[----:B------:R-:W-:Y:S02]  /*0240*/  @P0 MOV R45, R8 ;  /* 0x00000008002d0202 */ /* 0x000fe40000000f00 */
[----:B------:R-:W-:Y:S02]  /*0250*/  @P0 MOV R40, R4 ;  /* 0x0000000400280202 */ /* 0x000fe40000000f00 */
[----:B------:R-:W-:Y:S02]  /*0260*/  @P0 MOV R11, R5 ;  /* 0x00000005000b0202 */ /* 0x000fe40000000f00 */
[----:B------:R-:W-:Y:S02]  /*0270*/  @P0 MOV R10, R6 ;  /* 0x00000006000a0202 */ /* 0x000fe40000000f00 */
[----:B------:R-:W-:Y:S02]  /*0280*/  @!P0 MOV R49, R28 ;  /* 0x0000001c00318202 */ /* 0x000fe40000000f00 */
[----:B------:R-:W-:-:S02]  /*0290*/  @!P0 MOV R48, R29 ;  /* 0x0000001d00308202 */ /* 0x000fc40000000f00 */
[----:B------:R-:W-:Y:S02]  /*02a0*/  @!P0 MOV R46, R31 ;  /* 0x0000001f002e8202 */ /* 0x000fe40000000f00 */
[----:B------:R-:W-:Y:S02]  /*02b0*/  @!P0 MOV R45, R8 ;  /* 0x00000008002d8202 */ /* 0x000fe40000000f00 */
[----:B------:R-:W-:Y:S02]  /*02c0*/  @!P0 CS2R R22, SRZ ;  /* 0x0000000000168805 */ /* 0x000fe4000001ff00 */
[----:B------:R-:W-:Y:S02]  /*02d0*/  @!P0 MOV R40, R4 ;  /* 0x0000000400288202 */ /* 0x000fe40000000f00 */
[----:B------:R-:W-:Y:S02]  /*02e0*/  @!P0 MOV R11, R5 ;  /* 0x00000005000b8202 */ /* 0x000fe40000000f00 */
[----:B------:R-:W-:-:S02]  /*02f0*/  @!P0 MOV R10, R6 ;  /* 0x00000006000a8202 */ /* 0x000fc40000000f00 */
[----:B------:R-:W-:Y:S01]  /*0300*/  @!P0 MOV R21, RZ ;  /* 0x000000ff00158202 */ /* 0x000fe20000000f00 */
[----:B--2---:R-:W-:Y:S06]  /*0310*/  @P1 EXIT ;  /* 0x000000000000194d */ /* 0x004fec0003800000 */
[----:B-----5:R-:W-:Y:S02]  /*0320*/  @!P0 MOV R20, RZ ;  /* 0x000000ff00148202 */ /* 0x020fe40000000f00 */
[----:B------:R-:W-:Y:S02]  /*0330*/  @!P0 CS2R R18, SRZ ;  /* 0x0000000000128805 */ /* 0x000fe4000001ff00 */
[----:B------:R-:W-:Y:S02]  /*0340*/  @!P0 CS2R R16, SRZ ;  /* 0x0000000000108805 */ /* 0x000fe4000001ff00 */
[----:B------:R-:W-:Y:S02]  /*0350*/  @!P0 CS2R R14, SRZ ;  /* 0x00000000000e8805 */ /* 0x000fe4000001ff00 */
[----:B------:R-:W-:Y:S02]  /*0360*/  @!P0 CS2R R12, SRZ ;  /* 0x00000000000c8805 */ /* 0x000fe4000001ff00 */
[----:B------:R-:W-:Y:S01]  /*0370*/  PRMT R8, R23, 0x7632, R8 ;  /* 0x0000763217087816 */ /* 0x000fe20000000008 */
[----:B------:R-:W0:Y:S01]  /*0380*/  LDCU.U8 UR8, c[0x0][0x410] ;  /* 0x00008200ff0877ac */ /* 0x000e220008000000 */
[----:B------:R-:W-:-:S02]  /*0390*/  PRMT R7, R46, 0x7632, R7 ;  /* 0x000076322e077816 */ /* 0x000fc40000000007 */
[----:B------:R-:W-:Y:S01]  /*03a0*/  PRMT R6, R22, 0x7632, R6 ;  /* 0x0000763216067816 */ /* 0x000fe20000000006 */
[----:B------:R-:W1:Y:S01]  /*03b0*/  LDCU UR9, c[0x0][0x448] ;  /* 0x00008900ff0977ac */ /* 0x000e620008000800 */
[----:B------:R-:W-:Y:S02]  /*03c0*/  PRMT R5, R47, 0x7632, R5 ;  /* 0x000076322f057816 */ /* 0x000fe40000000005 */
[----:B------:R-:W-:Y:S01]  /*03d0*/  PRMT R4, R21, 0x7632, R4 ;  /* 0x0000763215047816 */ /* 0x000fe20000000004 */
[----:B------:R-:W2:Y:S01]  /*03e0*/  LDCU.64 UR4, c[0x0][0x3a0] ;  /* 0x00007400ff0477ac */ /* 0x000ea20008000a00 */
[----:B------:R-:W-:Y:S02]  /*03f0*/  PRMT R3, R48, 0x7632, R3 ;  /* 0x0000763230037816 */ /* 0x000fe40000000003 */
[----:B------:R-:W-:Y:S02]  /*0400*/  PRMT R2, R20, 0x7632, R2 ;  /* 0x0000763214027816 */ /* 0x000fe40000000002 */
[----:B------:R-:W-:-:S07]  /*0410*/  PRMT R0, R49, 0x7632, R0 ;  /* 0x0000763231007816 */ /* 0x000fce0000000000 */
.L_x_114:
[----:B------:R-:W3:Y:S08]  /*0420*/  LDC.64 R32, c[0x0][0x3f0] ;  /* 0x0000fc00ff207b82 */ /* 0x000ef00000000a00 */
[----:B------:R-:W4:Y:S01]  /*0430*/  LDC R36, c[0x0][0x388] ;  /* 0x0000e200ff247b82 */ /* 0x000f220000000800 */
[----:B---3--:R-:W-:-:S05]  /*0440*/  IMAD.WIDE R32, R41, 0x4, R32 ;  /* 0x0000000429207825 */ /* 0x008fca00078e0220 */
[----:B------:R-:W3:Y:S01]  /*0450*/  LDG.E R55, desc[UR6][R32.64] ;  /* 0x0000000620377981 */ /* 0x000ee2000c1e1900 */
[----:B------:R-:W-:Y:S01]  /*0460*/  IMAD.MOV.U32 R64, RZ, RZ, RZ ;  /* 0x000000ffff407224 */ /* 0x000fe200078e00ff */
[----:B---3--:R-:W-:-:S13]  /*0470*/  ISETP.GE.AND P0, PT, R55, 0x1, PT ;  /* 0x000000013700780c */ /* 0x008fda0003f06270 */
[----:B------:R-:W-:Y:S01]  /*0480*/  @P0 IADD3 R29, PT, PT, R55, -0x1, RZ ;  /* 0xffffffff371d0810 */ /* 0x000fe20007ffe0ff */
[----:B------:R-:W3:Y:S04]  /*0490*/  @P0 LDC.64 R30, c[0x0][0x390] ;  /* 0x0000e400ff1e0b82 */ /* 0x000ee80000000a00 */
[----:B----4-:R-:W-:-:S04]  /*04a0*/  @P0 IMAD R34, R29, R36, RZ ;  /* 0x000000241d220224 */ /* 0x010fc800078e02ff */
[----:B------:R-:W4:Y:S01]  /*04b0*/  LDC.64 R28, c[0x0][0x3f8] ;  /* 0x0000fe00ff1c7b82 */ /* 0x000f220000000a00 */
[----:B------:R-:W-:-:S04]  /*04c0*/  @P0 SHF.R.S32.HI R35, RZ, 0x1f, R34 ;  /* 0x0000001fff230819 */ /* 0x000fc80000011422 */
[----:B------:R-:W-:-:S04]  /*04d0*/  @P0 LEA.HI R35, R35, R34, RZ, 0x3 ;  /* 0x0000002223230211 */ /* 0x000fc800078f18ff */
[----:B------:R-:W-:-:S05]  /*04e0*/  @P0 LEA.HI.SX32 R64, R35, R50, 0x1d ;  /* 0x0000003223400211 */ /* 0x000fca00078feaff */
[----:B---3--:R-:W-:-:S05]  /*04f0*/  @P0 IMAD.WIDE.U32 R30, R64, 0x10, R30 ;  /* 0x00000010401e0825 */ /* 0x008fca00078e001e */
[----:B------:R-:W3:Y:S01]  /*0500*/  @P0 LDG.E.128 R24, desc[UR6][R30.64] ;  /* 0x000000061e180981 */ /* 0x000ee2000c1e1d00 */
[----:B----4-:R-:W-:-:S05]  /*0510*/  IMAD.WIDE R28, R41, 0x4, R28 ;  /* 0x00000004291c7825 */ /* 0x010fca00078e021c */
[----:B------:R4:W5:Y:S01]  /*0520*/  LDG.E R34, desc[UR6][R28.64] ;  /* 0x000000061c227981 */ /* 0x000962000c1e1900 */
[----:B--2---:R-:W-:Y:S01]  /*0530*/  UISETP.NE.U32.AND UP0, UPT, UR4, URZ, UPT ;  /* 0x000000ff0400728c */ /* 0x004fe2000bf05070 */
[----:B------:R-:W-:-:S03]  /*0540*/  IMAD R32, R41, R36, RZ ;  /* 0x0000002429207224 */ /* 0x000fc600078e02ff */
[----:B------:R-:W-:Y:S02]  /*0550*/  UISETP.NE.AND.EX UP0, UPT, UR5, URZ, UPT, UP0 ;  /* 0x000000ff0500728c */ /* 0x000fe4000bf05300 */
[----:B------:R-:W-:-:S04]  /*0560*/  SHF.R.S32.HI R33, RZ, 0x1f, R32 ;  /* 0x0000001fff217819 */ /* 0x000fc80000011420 */
[----:B------:R-:W-:-:S04]  /*0570*/  LEA.HI R33, R33, R32, RZ, 0x3 ;  /* 0x0000002021217211 */ /* 0x000fc800078f18ff */
[----:B------:R-:W-:Y:S02]  /*0580*/  LEA.HI.SX32 R65, R33, R50, 0x1d ;  /* 0x0000003221417211 */ /* 0x000fe400078feaff */
[----:B---3--:R-:W-:Y:S02]  /*0590*/  PRMT R32, R25, 0x7632, R32 ;  /* 0x0000763219207816 */ /* 0x008fe40000000020 */
[----:B------:R-:W-:Y:S01]  /*05a0*/  PRMT R33, R24, 0x7632, R33 ;  /* 0x0000763218217816 */ /* 0x000fe20000000021 */
[----:B----4-:R-:W-:Y:S06]  /*05b0*/  BRA.U !UP0, `(.L_x_105) ;  /* 0x0000000108e47547 */ /* 0x010fec000b800000 */
[----:B------:R-:W2:Y:S02]  /*05c0*/  LDC.64 R28, c[0x0][0x3a0] ;  /* 0x0000e800ff1c7b82 */ /* 0x000ea40000000a00 */
[----:B--2---:R-:W-:-:S06]  /*05d0*/  IMAD.WIDE.U32 R28, R65, 0x10, R28 ;  /* 0x00000010411c7825 */ /* 0x004fcc00078e001c */
[----:B------:R-:W2:Y:S01]  /*05e0*/  LDG.E.128 R28, desc[UR6][R28.64] ;  /* 0x000000061c1c7981 */ /* 0x000ea2000c1e1d00 */
[----:B------:R-:W-:-:S13]  /*05f0*/  ISETP.GT.AND P1, PT, R55, RZ, PT ;  /* 0x000000ff3700720c */ /* 0x000fda0003f24270 */
[----:B------:R-:W3:Y:S01]  /*0600*/  @P1 LDC R53, c[0x0][0x40c] ;  /* 0x00010300ff351b82 */ /* 0x000ee20000000800 */
[----:B------:R-:W-:Y:S02]  /*0610*/  @P1 PRMT R35, R24, 0x7632, R35 ;  /* 0x0000763218231816 */ /* 0x000fe40000000023 */
[----:B------:R-:W-:Y:S02]  /*0620*/  @P1 PRMT R37, R25, 0x7632, R37 ;  /* 0x0000763219251816 */ /* 0x000fe40000000025 */
[----:B------:R-:W-:Y:S02]  /*0630*/  @P1 SHF.L.U32 R39, R35, 0x10, RZ ;  /* 0x0000001023271819 */ /* 0x000fe400000006ff */
[----:B------:R-:W-:Y:S01]  /*0640*/  @P1 SHF.L.U32 R62, R37, 0x10, RZ ;  /* 0x00000010253e1819 */ /* 0x000fe200000006ff */
[----:B------:R-:W4:Y:S01]  /*0650*/  @P1 LDC R59, c[0x0][0x40c] ;  /* 0x00010300ff3b1b82 */ /* 0x000f220000000800 */
[----:B------:R-:W-:-:S07]  /*0660*/  @P1 SHF.L.U32 R60, R25, 0x10, RZ ;  /* 0x00000010193c1819 */ /* 0x000fce00000006ff */
[----:B------:R-:W0:Y:S08]  /*0670*/  @P1 LDC R63, c[0x0][0x40c] ;  /* 0x00010300ff3f1b82 */ /* 0x000e300000000800 */
[----:B------:R-:W1:Y:S08]  /*0680*/  @P1 LDC R33, c[0x0][0x40c] ;  /* 0x00010300ff211b82 */ /* 0x000e700000000800 */
[----:B------:R-:W1:Y:S08]  /*0690*/  @P1 LDC R32, c[0x0][0x40c] ;  /* 0x00010300ff201b82 */ /* 0x000e700000000800 */
[----:B------:R-:W1:Y:S08]  /*06a0*/  @P1 LDC R58, c[0x0][0x40c] ;  /* 0x00010300ff3a1b82 */ /* 0x000e700000000800 */
[----:B------:R-:W1:Y:S08]  /*06b0*/  @P1 LDC R57, c[0x0][0x40c] ;  /* 0x00010300ff391b82 */ /* 0x000e700000000800 */
[----:B------:R-:W1:Y:S01]  /*06c0*/  @P1 LDC R56, c[0x0][0x40c] ;  /* 0x00010300ff381b82 */ /* 0x000e620000000800 */
[----:B--2---:R-:W-:Y:S01]  /*06d0*/  PRMT R35, R28, 0x7632, R35 ;  /* 0x000076321c237816 */ /* 0x004fe20000000023 */
[C---:B------:R-:W-:Y:S01]  /*06e0*/  IMAD.U32 R37, R29.reuse, 0x10000, RZ ;  /* 0x000100001d257824 */ /* 0x040fe200078e00ff */
[----:B------:R-:W-:-:S02]  /*06f0*/  PRMT R29, R29, 0x7632, R29 ;  /* 0x000076321d1d7816 */ /* 0x000fc4000000001d */
[----:B------:R-:W-:Y:S01]  /*0700*/  SHF.L.U32 R38, R35, 0x10, RZ ;  /* 0x0000001023267819 */ /* 0x000fe200000006ff */
[----:B----4-:R-:W-:Y:S01]  /*0710*/  @P1 FFMA.FTZ R37, R60, R59, R37 ;  /* 0x0000003b3c251223 */ /* 0x010fe20000010025 */
[C---:B------:R-:W-:Y:S01]  /*0720*/  SHF.L.U32 R54, R30.reuse, 0x10, RZ ;  /* 0x000000101e367819 */ /* 0x040fe200000006ff */
[----:B------:R-:W-:Y:S01]  /*0730*/  IMAD.U32 R35, R29, 0x10000, RZ ;  /* 0x000100001d237824 */ /* 0x000fe200078e00ff */
[----:B------:R-:W-:Y:S01]  /*0740*/  PRMT R30, R30, 0x7632, R30 ;  /* 0x000076321e1e7816 */ /* 0x000fe2000000001e */
[----:B---3--:R-:W-:Y:S01]  /*0750*/  @P1 FFMA.FTZ R38, R39, R53, R38 ;  /* 0x0000003527261223 */ /* 0x008fe20000010026 */
[C---:B------:R-:W-:Y:S01]  /*0760*/  SHF.L.U32 R52, R31.reuse, 0x10, RZ ;  /* 0x000000101f347819 */ /* 0x040fe200000006ff */
[----:B0-----:R-:W-:Y:S01]  /*0770*/  @P1 FFMA.FTZ R35, R62, R63, R35 ;  /* 0x0000003f3e231223 */ /* 0x001fe20000010023 */
[----:B------:R-:W-:Y:S02]  /*0780*/  PRMT R61, R31, 0x7632, R61 ;  /* 0x000076321f3d7816 */ /* 0x000fe4000000003d */
[----:B------:R-:W-:-:S02]  /*0790*/  @P1 PRMT R31, R26, 0x7632, R31 ;  /* 0x000076321a1f1816 */ /* 0x000fc4000000001f */
[C---:B------:R-:W-:Y:S02]  /*07a0*/  @P1 PRMT R39, R27.reuse, 0x7632, R39 ;  /* 0x000076321b271816 */ /* 0x040fe40000000027 */
[----:B------:R-:W-:Y:S02]  /*07b0*/  SHF.L.U32 R53, R30, 0x10, RZ ;  /* 0x000000101e357819 */ /* 0x000fe400000006ff */
[----:B------:R-:W-:Y:S01]  /*07c0*/  SHF.L.U32 R51, R28, 0x10, RZ ;  /* 0x000000101c337819 */ /* 0x000fe200000006ff */
[----:B------:R-:W-:Y:S01]  /*07d0*/  @P1 IMAD.U32 R28, R24, 0x10000, RZ ;  /* 0x00010000181c1824 */ /* 0x000fe200078e00ff */
[----:B------:R-:W-:Y:S02]  /*07e0*/  @P1 SHF.L.U32 R29, R26, 0x10, RZ ;  /* 0x000000101a1d1819 */ /* 0x000fe400000006ff */
[----:B------:R-:W-:Y:S01]  /*07f0*/  @P1 SHF.L.U32 R59, R27, 0x10, RZ ;  /* 0x000000101b3b1819 */ /* 0x000fe200000006ff */
[----:B-1----:R-:W-:Y:S01]  /*0800*/  @P1 FFMA.FTZ R51, R28, R57, R51 ;  /* 0x000000391c331223 */ /* 0x002fe20000010033 */
[----:B------:R-:W-:Y:S01]  /*0810*/  @P1 SHF.L.U32 R60, R31, 0x10, RZ ;  /* 0x000000101f3c1819 */ /* 0x000fe200000006ff */
[----:B------:R-:W-:Y:S01]  /*0820*/  @P1 FFMA.FTZ R54, R29, R33, R54 ;  /* 0x000000211d361223 */ /* 0x000fe20000010036 */
[----:B------:R-:W-:Y:S01]  /*0830*/  @P1 SHF.L.U32 R30, R39, 0x10, RZ ;  /* 0x00000010271e1819 */ /* 0x000fe200000006ff */
[----:B------:R-:W-:-:S02]  /*0840*/  IMAD.U32 R39, R61, 0x10000, RZ ;  /* 0x000100003d277824 */ /* 0x000fc400078e00ff */
[----:B------:R-:W-:Y:S01]  /*0850*/  @P1 FFMA.FTZ R52, R59, R58, R52 ;  /* 0x0000003a3b341223 */ /* 0x000fe20000010034 */
[----:B------:R-:W-:Y:S01]  /*0860*/  @P1 FFMA.FTZ R53, R60, R32, R53 ;  /* 0x000000203c351223 */ /* 0x000fe20000010035 */
[----:B------:R-:W-:Y:S01]  /*0870*/  F2FP.BF16.F32.PACK_AB R29, RZ, R37 ;  /* 0x00000025ff1d723e */ /* 0x000fe200000010ff */
[----:B------:R-:W-:Y:S01]  /*0880*/  @P1 FFMA.FTZ R39, R30, R56, R39 ;  /* 0x000000381e271223 */ /* 0x000fe20000010027 */
[----:B------:R-:W-:Y:S02]  /*0890*/  F2FP.BF16.F32.PACK_AB R30, RZ, R35 ;  /* 0x00000023ff1e723e */ /* 0x000fe400000010ff */
        /* <DEDUP_REMOVED lines=11> */
.L_x_105:
[----:B------:R-:W2:Y:S01]  /*0950*/  @P0 LDC R31, c[0x0][0x40c] ;  /* 0x00010300ff1f0b82 */ /* 0x000ea20000000800 */
[----:B------:R-:W-:Y:S01]  /*0960*/  @P0 PRMT R28, R26, 0x7632, R28 ;  /* 0x000076321a1c0816 */ /* 0x000fe2000000001c */
[----:B------:R-:W-:Y:S01]  /*0970*/  HFMA2 R35, -RZ, RZ, 0, 0 ;  /* 0x00000000ff237431 */ /* 0x000fe200000001ff */
[----:B------:R-:W-:Y:S01]  /*0980*/  @P0 SHF.L.U32 R32, R32, 0x10, RZ ;  /* 0x0000001020200819 */ /* 0x000fe200000006ff */
[----:B------:R-:W-:Y:S01]  /*0990*/  IMAD.MOV.U32 R53, RZ, RZ, RZ ;  /* 0x000000ffff357224 */ /* 0x000fe200078e00ff */
[----:B------:R-:W-:Y:S02]  /*09a0*/  @P0 SHF.L.U32 R28, R28, 0x10, RZ ;  /* 0x000000101c1c0819 */ /* 0x000fe400000006ff */
[----:B------:R-:W-:Y:S02]  /*09b0*/  CS2R R38, SRZ ;  /* 0x0000000000267805 */ /* 0x000fe4000001ff00 */
[----:B------:R-:W-:Y:S01]  /*09c0*/  @P0 SHF.L.U32 R33, R33, 0x10, RZ ;  /* 0x0000001021210819 */ /* 0x000fe200000006ff */
[----:B------:R-:W3:Y:S01]  /*09d0*/  @P0 LDC R29, c[0x0][0x40c] ;  /* 0x00010300ff1d0b82 */ /* 0x000ee20000000800 */
[----:B------:R-:W-:Y:S01]  /*09e0*/  HFMA2 R54, -RZ, RZ, 0, 0 ;  /* 0x00000000ff367431 */ /* 0x000fe200000001ff */
[----:B------:R-:W-:Y:S01]  /*09f0*/  MOV R51, RZ ;  /* 0x000000ff00337202 */ /* 0x000fe20000000f00 */
[----:B------:R-:W-:-:S05]  /*0a00*/  IMAD.MOV.U32 R37, RZ, RZ, RZ ;  /* 0x000000ffff257224 */ /* 0x000fca00078e00ff */
[----:B------:R-:W4:Y:S08]  /*0a10*/  @P0 LDC R52, c[0x0][0x40c] ;  /* 0x00010300ff340b82 */ /* 0x000f300000000800 */
[----:B------:R-:W0:Y:S01]  /*0a20*/  @P0 LDC R30, c[0x0][0x40c] ;  /* 0x00010300ff1e0b82 */ /* 0x000e220000000800 */
[----:B--2---:R-:W-:Y:S01]  /*0a30*/  @P0 FMUL.FTZ R53, R28, R31 ;  /* 0x0000001f1c350220 */ /* 0x004fe20000410000 */
[----:B------:R-:W-:-:S02]  /*0a40*/  @P0 PRMT R28, R27, 0x7632, R28 ;  /* 0x000076321b1c0816 */ /* 0x000fc4000000001c */
[----:B------:R-:W-:Y:S02]  /*0a50*/  @P0 SHF.L.U32 R31, R25, 0x10, RZ ;  /* 0x00000010191f0819 */ /* 0x000fe400000006ff */
[----:B------:R-:W-:Y:S02]  /*0a60*/  @P0 SHF.L.U32 R28, R28, 0x10, RZ ;  /* 0x000000101c1c0819 */ /* 0x000fe400000006ff */
[----:B------:R-:W2:Y:S01]  /*0a70*/  @P0 LDC R56, c[0x0][0x40c] ;  /* 0x00010300ff380b82 */ /* 0x000ea20000000800 */
[----:B---3--:R-:W-:Y:S01]  /*0a80*/  @P0 FMUL.FTZ R35, R32, R29 ;  /* 0x0000001d20230220 */ /* 0x008fe20000410000 */
[----:B------:R-:W-:Y:S01]  /*0a90*/  @P0 SHF.L.U32 R29, R24, 0x10, RZ ;  /* 0x00000010181d0819 */ /* 0x000fe200000006ff */
[----:B------:R-:W-:-:S05]  /*0aa0*/  @P0 IMAD.U32 R32, R26, 0x10000, RZ ;  /* 0x000100001a200824 */ /* 0x000fca00078e00ff */
[----:B------:R-:W3:Y:S01]  /*0ab0*/  @P0 LDC R59, c[0x0][0x40c] ;  /* 0x00010300ff3b0b82 */ /* 0x000ee20000000800 */
[----:B----4-:R-:W-:Y:S01]  /*0ac0*/  @P0 FMUL.FTZ R38, R33, R52 ;  /* 0x0000003421260220 */ /* 0x010fe20000410000 */
[----:B------:R-:W-:Y:S02]  /*0ad0*/  @P0 SHF.L.U32 R33, R27, 0x10, RZ ;  /* 0x000000101b210819 */ /* 0x000fe400000006ff */
[----:B------:R-:W-:-:S04]  /*0ae0*/  MOV R52, RZ ;  /* 0x000000ff00347202 */ /* 0x000fc80000000f00 */
[----:B------:R-:W4:Y:S01]  /*0af0*/  @P0 LDC R57, c[0x0][0x40c] ;  /* 0x00010300ff390b82 */ /* 0x000f220000000800 */
[----:B0-----:R-:W-:Y:S01]  /*0b00*/  @P0 FMUL.FTZ R51, R29, R30 ;  /* 0x0000001e1d330220 */ /* 0x001fe20000410000 */
[----:B------:R-:W-:-:S06]  /*0b10*/  F2FP.BF16.F32.PACK_AB R29, RZ, R38 ;  /* 0x00000026ff1d723e */ /* 0x000fcc00000010ff */
[----:B------:R-:W0:Y:S01]  /*0b20*/  @P0 LDC R58, c[0x0][0x40c] ;  /* 0x00010300ff3a0b82 */ /* 0x000e220000000800 */
[----:B--2---:R-:W-:Y:S01]  /*0b30*/  @P0 FMUL.FTZ R37, R31, R56 ;  /* 0x000000381f250220 */ /* 0x004fe20000410000 */
[----:B------:R-:W-:-:S04]  /*0b40*/  F2FP.BF16.F32.PACK_AB R31, RZ, R35 ;  /* 0x00000023ff1f723e */ /* 0x000fc800000010ff */
[----:B------:R-:W-:Y:S01]  /*0b50*/  F2FP.BF16.F32.PACK_AB R30, RZ, R37 ;  /* 0x00000025ff1e723e */ /* 0x000fe200000010ff */
[----:B---3--:R-:W-:Y:S01]  /*0b60*/  @P0 FMUL.FTZ R39, R28, R59 ;  /* 0x0000003b1c270220 */ /* 0x008fe20000410000 */
[----:B------:R-:W-:-:S04]  /*0b70*/  F2FP.BF16.F32.PACK_AB R28, RZ, R51 ;  /* 0x00000033ff1c723e */ /* 0x000fc800000010ff */
[----:B------:R-:W-:Y:S02]  /*0b80*/  PRMT R28, R28, 0x5410, R29 ;  /* 0x000054101c1c7816 */ /* 0x000fe4000000001d */
[----:B------:R-:W-:Y:S01]  /*0b90*/  PRMT R29, R30, 0x5410, R31 ;  /* 0x000054101e1d7816 */ /* 0x000fe2000000001f */
[----:B----4-:R-:W-:Y:S01]  /*0ba0*/  @P0 FMUL.FTZ R54, R32, R57 ;  /* 0x0000003920360220 */ /* 0x010fe20000410000 */
[----:B------:R-:W-:-:S04]  /*0bb0*/  F2FP.BF16.F32.PACK_AB R57, RZ, R39 ;  /* 0x00000027ff39723e */ /* 0x000fc800000010ff */
[----:B------:R-:W-:Y:S01]  /*0bc0*/  F2FP.BF16.F32.PACK_AB R32, RZ, R54 ;  /* 0x00000036ff20723e */ /* 0x000fe200000010ff */
[----:B0-----:R-:W-:Y:S01]  /*0bd0*/  @P0 FMUL.FTZ R52, R33, R58 ;  /* 0x0000003a21340220 */ /* 0x001fe20000410000 */
[----:B------:R-:W-:-:S04]  /*0be0*/  F2FP.BF16.F32.PACK_AB R33, RZ, R53 ;  /* 0x00000035ff21723e */ /* 0x000fc800000010ff */
[----:B------:R-:W-:Y:S02]  /*0bf0*/  F2FP.BF16.F32.PACK_AB R56, RZ, R52 ;  /* 0x00000034ff38723e */ /* 0x000fe400000010ff */
[----:B------:R-:W-:Y:S02]  /*0c00*/  PRMT R30, R32, 0x5410, R33 ;  /* 0x00005410201e7816 */ /* 0x000fe40000000021 */
[----:B------:R-:W-:-:S07]  /*0c10*/  PRMT R31, R56, 0x5410, R57 ;  /* 0x00005410381f7816 */ /* 0x000fce0000000039 */
.L_x_106:
[----:B------:R-:W0:Y:S01]  /*0c20*/  LDC.64 R32, c[0x0][0x3a8] ;  /* 0x0000ea00ff207b82 */ /* 0x000e220000000a00 */
[----:B------:R-:W-:-:S07]  /*0c30*/  @P0 IADD3 R61, PT, PT, R64, 0x20, RZ ;  /* 0x00000020403d0810 */ /* 0x000fce0007ffe0ff */
[----:B------:R-:W2:Y:S01]  /*0c40*/  @P0 LDC.64 R56, c[0x0][0x390] ;  /* 0x0000e400ff380b82 */ /* 0x000ea20000000a00 */
[----:B0-----:R-:W-:-:S05]  /*0c50*/  IMAD.WIDE.U32 R58, R65, 0x10, R32 ;  /* 0x00000010413a7825 */ /* 0x001fca00078e0020 */
[----:B------:R0:W-:Y:S01]  /*0c60*/  STG.E.128 desc[UR6][R58.64], R28 ;  /* 0x0000001c3a007986 */ /* 0x0001e2000c101d06 */
[----:B--2---:R-:W-:-:S05]  /*0c70*/  @P0 IMAD.WIDE.U32 R56, R61, 0x10, R56 ;  /* 0x000000103d380825 */ /* 0x004fca00078e0038 */
[----:B------:R0:W5:Y:S01]  /*0c80*/  @P0 LDG.E.128 R24, desc[UR6][R56.64] ;  /* 0x0000000638180981 */ /* 0x000162000c1e1d00 */
[----:B------:R-:W-:Y:S05]  /*0c90*/  BRA.U !UP0, `(.L_x_107) ;  /* 0x0000000108ec7547 */ /* 0x000fea000b800000 */
[----:B0-----:R-:W0:Y:S01]  /*0ca0*/  LDC.64 R28, c[0x0][0x3a0] ;  /* 0x0000e800ff1c7b82 */ /* 0x001e220000000a00 */
[----:B------:R-:W-:-:S04]  /*0cb0*/  VIADD R31, R65, 0x20 ;  /* 0x00000020411f7836 */ /* 0x000fc80000000000 */
[----:B0-----:R-:W-:-:S06]  /*0cc0*/  IMAD.WIDE.U32 R28, R31, 0x10, R28 ;  /* 0x000000101f1c7825 */ /* 0x001fcc00078e001c */
[----:B------:R-:W2:Y:S01]  /*0cd0*/  LDG.E.128 R28, desc[UR6][R28.64] ;  /* 0x000000061c1c7981 */ /* 0x000ea2000c1e1d00 */
[----:B------:R-:W-:-:S13]  /*0ce0*/  ISETP.GT.AND P1, PT, R55, RZ, PT ;  /* 0x000000ff3700720c */ /* 0x000fda0003f24270 */
[----:B------:R-:W0:Y:S01]  /*0cf0*/  @P1 LDC R58, c[0x0][0x40c] ;  /* 0x00010300ff3a1b82 */ /* 0x000e220000000800 */
[----:B-----5:R-:W-:Y:S01]  /*0d00*/  @P1 PRMT R57, R24, 0x7632, R57 ;  /* 0x0000763218391816 */ /* 0x020fe20000000039 */
[----:B------:R-:W-:Y:S01]  /*0d10*/  @P1 IMAD.U32 R67, R27, 0x10000, RZ ;  /* 0x000100001b431824 */ /* 0x000fe200078e00ff */
[----:B------:R-:W-:Y:S02]  /*0d20*/  @P1 PRMT R60, R25, 0x7632, R60 ;  /* 0x00007632193c1816 */ /* 0x000fe4000000003c */
[----:B------:R-:W-:Y:S02]  /*0d30*/  @P1 SHF.L.U32 R57, R57, 0x10, RZ ;  /* 0x0000001039391819 */ /* 0x000fe400000006ff */
[----:B------:R-:W-:Y:S01]  /*0d40*/  @P1 SHF.L.U32 R61, R25, 0x10, RZ ;  /* 0x00000010193d1819 */ /* 0x000fe200000006ff */
[----:B------:R-:W3:Y:S01]  /*0d50*/  @P1 LDC R63, c[0x0][0x40c] ;  /* 0x00010300ff3f1b82 */ /* 0x000ee20000000800 */
[----:B------:R-:W-:Y:S02]  /*0d60*/  @P1 SHF.L.U32 R60, R60, 0x10, RZ ;  /* 0x000000103c3c1819 */ /* 0x000fe400000006ff */
[----:B------:R-:W-:-:S05]  /*0d70*/  @P1 SHF.L.U32 R68, R26, 0x10, RZ ;  /* 0x000000101a441819 */ /* 0x000fca00000006ff */
[----:B------:R-:W4:Y:S08]  /*0d80*/  @P1 LDC R66, c[0x0][0x40c] ;  /* 0x00010300ff421b82 */ /* 0x000f300000000800 */
[----:B------:R-:W1:Y:S08]  /*0d90*/  @P1 LDC R62, c[0x0][0x40c] ;  /* 0x00010300ff3e1b82 */ /* 0x000e700000000800 */
[----:B------:R-:W1:Y:S01]  /*0da0*/  @P1 LDC R59, c[0x0][0x40c] ;  /* 0x00010300ff3b1b82 */ /* 0x000e620000000800 */
[----:B--2---:R-:W-:-:S04]  /*0db0*/  PRMT R56, R28, 0x7632, R56 ;  /* 0x000076321c387816 */ /* 0x004fc80000000038 */
[----:B------:R-:W-:-:S05]  /*0dc0*/  SHF.L.U32 R56, R56, 0x10, RZ ;  /* 0x0000001038387819 */ /* 0x000fca00000006ff */
[----:B0-----:R-:W-:Y:S01]  /*0dd0*/  @P1 FFMA.FTZ R56, R57, R58, R56 ;  /* 0x0000003a39381223 */ /* 0x001fe20000010038 */
[C---:B------:R-:W-:Y:S02]  /*0de0*/  PRMT R57, R29.reuse, 0x7632, R57 ;  /* 0x000076321d397816 */ /* 0x040fe40000000039 */
[----:B------:R-:W-:Y:S02]  /*0df0*/  SHF.L.U32 R58, R29, 0x10, RZ ;  /* 0x000000101d3a7819 */ /* 0x000fe400000006ff */
[----:B------:R-:W0:Y:S01]  /*0e00*/  @P1 LDC R29, c[0x0][0x40c] ;  /* 0x00010300ff1d1b82 */ /* 0x000e220000000800 */
[----:B------:R-:W-:Y:S02]  /*0e10*/  IMAD.U32 R57, R57, 0x10000, RZ ;  /* 0x0001000039397824 */ /* 0x000fe400078e00ff */
[----:B---3--:R-:W-:Y:S01]  /*0e20*/  @P1 FFMA.FTZ R58, R61, R63, R58 ;  /* 0x0000003f3d3a1223 */ /* 0x008fe2000001003a */
[----:B------:R-:W-:Y:S02]  /*0e30*/  IMAD.U32 R61, R30, 0x10000, RZ ;  /* 0x000100001e3d7824 */ /* 0x000fe400078e00ff */
[----:B----4-:R-:W-:Y:S01]  /*0e40*/  @P1 FFMA.FTZ R57, R60, R66, R57 ;  /* 0x000000423c391223 */ /* 0x010fe20000010039 */
[----:B------:R-:W-:-:S02]  /*0e50*/  PRMT R60, R30, 0x7632, R60 ;  /* 0x000076321e3c7816 */ /* 0x000fc4000000003c */
[----:B------:R-:W2:Y:S01]  /*0e60*/  @P1 LDC R30, c[0x0][0x40c] ;  /* 0x00010300ff1e1b82 */ /* 0x000ea20000000800 */
[----:B------:R-:W-:Y:S01]  /*0e70*/  @P1 PRMT R63, R26, 0x7632, R63 ;  /* 0x000076321a3f1816 */ /* 0x000fe2000000003f */
[----:B-1----:R-:W-:Y:S01]  /*0e80*/  @P1 FFMA.FTZ R61, R68, R62, R61 ;  /* 0x0000003e443d1223 */ /* 0x002fe2000001003d */
[----:B------:R-:W-:Y:S01]  /*0e90*/  SHF.L.U32 R60, R60, 0x10, RZ ;  /* 0x000000103c3c7819 */ /* 0x000fe200000006ff */
[----:B------:R-:W-:Y:S01]  /*0ea0*/  @P1 IMAD.U32 R68, R24, 0x10000, RZ ;  /* 0x0001000018441824 */ /* 0x000fe200078e00ff */
[----:B------:R-:W-:Y:S02]  /*0eb0*/  @P1 SHF.L.U32 R63, R63, 0x10, RZ ;  /* 0x000000103f3f1819 */ /* 0x000fe400000006ff */
[C---:B------:R-:W-:Y:S01]  /*0ec0*/  SHF.L.U32 R62, R31.reuse, 0x10, RZ ;  /* 0x000000101f3e7819 */ /* 0x040fe200000006ff */
[----:B------:R-:W1:Y:S01]  /*0ed0*/  @P1 LDC R66, c[0x0][0x40c] ;  /* 0x00010300ff421b82 */ /* 0x000e620000000800 */
[----:B------:R-:W-:Y:S01]  /*0ee0*/  PRMT R31, R31, 0x7632, R31 ;  /* 0x000076321f1f7816 */ /* 0x000fe2000000001f */
[----:B------:R-:W-:Y:S01]  /*0ef0*/  @P1 FFMA.FTZ R60, R63, R59, R60 ;  /* 0x0000003b3f3c1223 */ /* 0x000fe2000001003c */
[----:B------:R-:W-:-:S02]  /*0f00*/  SHF.L.U32 R63, R28, 0x10, RZ ;  /* 0x000000101c3f7819 */ /* 0x000fc400000006ff */
[----:B------:R-:W-:Y:S02]  /*0f10*/  @P1 PRMT R28, R27, 0x7632, R28 ;  /* 0x000076321b1c1816 */ /* 0x000fe4000000001c */
[----:B------:R-:W-:Y:S01]  /*0f20*/  @!P1 MOV R59, R62 ;  /* 0x0000003e003b9202 */ /* 0x000fe20000000f00 */
[----:B0-----:R-:W-:Y:S01]  /*0f30*/  @P1 FFMA.FTZ R59, R67, R29, R62 ;  /* 0x0000001d433b1223 */ /* 0x001fe2000001003e */
[----:B------:R-:W-:Y:S02]  /*0f40*/  SHF.L.U32 R62, R31, 0x10, RZ ;  /* 0x000000101f3e7819 */ /* 0x000fe400000006ff */
[----:B------:R-:W-:Y:S02]  /*0f50*/  @P1 SHF.L.U32 R29, R28, 0x10, RZ ;  /* 0x000000101c1d1819 */ /* 0x000fe400000006ff */
[----:B------:R-:W-:Y:S02]  /*0f60*/  F2FP.BF16.F32.PACK_AB R67, RZ, R61 ;  /* 0x0000003dff43723e */ /* 0x000fe400000010ff */
[----:B------:R-:W-:Y:S01]  /*0f70*/  F2FP.BF16.F32.PACK_AB R69, RZ, R59 ;  /* 0x0000003bff45723e */ /* 0x000fe200000010ff */
[----:B--2---:R-:W-:Y:S01]  /*0f80*/  @P1 FFMA.FTZ R63, R68, R30, R63 ;  /* 0x0000001e443f1223 */ /* 0x004fe2000001003f */
[----:B------:R-:W-:-:S02]  /*0f90*/  F2FP.BF16.F32.PACK_AB R30, RZ, R57 ;  /* 0x00000039ff1e723e */ /* 0x000fc400000010ff */
[----:B------:R-:W-:Y:S02]  /*0fa0*/  F2FP.BF16.F32.PACK_AB R68, RZ, R60 ;  /* 0x0000003cff44723e */ /* 0x000fe400000010ff */
[----:B------:R-:W-:Y:S01]  /*0fb0*/  F2FP.BF16.F32.PACK_AB R28, RZ, R63 ;  /* 0x0000003fff1c723e */ /* 0x000fe200000010ff */
[----:B-1----:R-:W-:Y:S01]  /*0fc0*/  @P1 FFMA.FTZ R62, R29, R66, R62 ;  /* 0x000000421d3e1223 */ /* 0x002fe2000001003e */
[----:B------:R-:W-:Y:S02]  /*0fd0*/  F2FP.BF16.F32.PACK_AB R29, RZ, R58 ;  /* 0x0000003aff1d723e */ /* 0x000fe400000010ff */
[----:B------:R-:W-:Y:S02]  /*0fe0*/  F2FP.BF16.F32.PACK_AB R66, RZ, R56 ;  /* 0x00000038ff42723e */ /* 0x000fe400000010ff */
[----:B------:R-:W-:Y:S02]  /*0ff0*/  F2FP.BF16.F32.PACK_AB R31, RZ, R62 ;  /* 0x0000003eff1f723e */ /* 0x000fe400000010ff */
[----:B------:R-:W-:-:S02]  /*1000*/  PRMT R29, R29, 0x5410, R30 ;  /* 0x000054101d1d7816 */ /* 0x000fc4000000001e */
[----:B------:R-:W-:Y:S02]  /*1010*/  PRMT R30, R67, 0x5410, R68 ;  /* 0x00005410431e7816 */ /* 0x000fe40000000044 */
[----:B------:R-:W-:Y:S02]  /*1020*/  PRMT R28, R28, 0x5410, R66 ;  /* 0x000054101c1c7816 */ /* 0x000fe40000000042 */
[----:B------:R-:W-:Y:S01]  /*1030*/  PRMT R31, R69, 0x5410, R31 ;  /* 0x00005410451f7816 */ /* 0x000fe2000000001f */
[----:B------:R-:W-:Y:S06]  /*1040*/  BRA `(.L_x_108) ;  /* 0x0000000000b87947 */ /* 0x000fec0003800000 */
.L_x_107:
[----:B------:R-:W2:Y:S01]  /*1050*/  @P0 LDC R67, c[0x0][0x40c] ;  /* 0x00010300ff430b82 */ /* 0x000ea20000000800 */
[----:B0----5:R-:W-:Y:S01]  /*1060*/  @P0 PRMT R58, R24, 0x7632, R58 ;  /* 0x00007632183a0816 */ /* 0x021fe2000000003a */
[----:B------:R-:W-:Y:S01]  /*1070*/  HFMA2 R60, -RZ, RZ, 0, 0 ;  /* 0x00000000ff3c7431 */ /* 0x000fe200000001ff */
[----:B------:R-:W-:Y:S02]  /*1080*/  @P0 PRMT R59, R25, 0x7632, R59 ;  /* 0x00007632193b0816 */ /* 0x000fe4000000003b */
[----:B------:R-:W-:Y:S02]  /*1090*/  CS2R R56, SRZ ;  /* 0x0000000000387805 */ /* 0x000fe4000001ff00 */
[C---:B------:R-:W-:Y:S01]  /*10a0*/  @P0 PRMT R61, R26.reuse, 0x7632, R61 ;  /* 0x000076321a3d0816 */ /* 0x040fe2000000003d */
[----:B------:R-:W-:Y:S01]  /*10b0*/  @P0 IMAD.U32 R69, R26, 0x10000, RZ ;  /* 0x000100001a450824 */ /* 0x000fe200078e00ff */
[----:B------:R-:W-:Y:S01]  /*10c0*/  @P0 PRMT R62, R27, 0x7632, R62 ;  /* 0x000076321b3e0816 */ /* 0x000fe2000000003e */
[----:B------:R-:W0:Y:S01]  /*10d0*/  @P0 LDC R66, c[0x0][0x40c] ;  /* 0x00010300ff420b82 */ /* 0x000e220000000800 */
[----:B------:R-:W-:Y:S01]  /*10e0*/  @P0 SHF.L.U32 R58, R58, 0x10, RZ ;  /* 0x000000103a3a0819 */ /* 0x000fe200000006ff */
[----:B------:R-:W-:Y:S01]  /*10f0*/  @P0 IMAD.U32 R59, R59, 0x10000, RZ ;  /* 0x000100003b3b0824 */ /* 0x000fe200078e00ff */
[----:B------:R-:W-:-:S02]  /*1100*/  @P0 SHF.L.U32 R61, R61, 0x10, RZ ;  /* 0x000000103d3d0819 */ /* 0x000fc400000006ff */
[----:B------:R-:W-:Y:S02]  /*1110*/  @P0 SHF.L.U32 R63, R62, 0x10, RZ ;  /* 0x000000103e3f0819 */ /* 0x000fe400000006ff */
[----:B------:R-:W-:Y:S01]  /*1120*/  MOV R62, RZ ;  /* 0x000000ff003e7202 */ /* 0x000fe20000000f00 */
[----:B------:R-:W3:Y:S08]  /*1130*/  @P0 LDC R68, c[0x0][0x40c] ;  /* 0x00010300ff440b82 */ /* 0x000ef00000000800 */
[----:B------:R-:W4:Y:S01]  /*1140*/  @P0 LDC R70, c[0x0][0x40c] ;  /* 0x00010300ff460b82 */ /* 0x000f220000000800 */
[----:B--2---:R-:W-:Y:S01]  /*1150*/  @P0 FMUL.FTZ R56, R58, R67 ;  /* 0x000000433a380220 */ /* 0x004fe20000410000 */
[----:B------:R-:W-:-:S06]  /*1160*/  @P0 SHF.L.U32 R67, R24, 0x10, RZ ;  /* 0x0000001018430819 */ /* 0x000fcc00000006ff */
[----:B------:R-:W2:Y:S01]  /*1170*/  @P0 LDC R28, c[0x0][0x40c] ;  /* 0x00010300ff1c0b82 */ /* 0x000ea20000000800 */
[----:B0-----:R-:W-:Y:S01]  /*1180*/  @P0 FMUL.FTZ R57, R59, R66 ;  /* 0x000000423b390220 */ /* 0x001fe20000410000 */
[----:B------:R-:W-:Y:S02]  /*1190*/  @P0 SHF.L.U32 R66, R25, 0x10, RZ ;  /* 0x0000001019420819 */ /* 0x000fe400000006ff */
[----:B------:R-:W-:-:S04]  /*11a0*/  CS2R R58, SRZ ;  /* 0x00000000003a7805 */ /* 0x000fc8000001ff00 */
[----:B------:R-:W0:Y:S01]  /*11b0*/  @P0 LDC R31, c[0x0][0x40c] ;  /* 0x00010300ff1f0b82 */ /* 0x000e220000000800 */
[----:B---3--:R-:W-:Y:S01]  /*11c0*/  @P0 FMUL.FTZ R60, R61, R68 ;  /* 0x000000443d3c0220 */ /* 0x008fe20000410000 */
[----:B------:R-:W-:Y:S01]  /*11d0*/  HFMA2 R61, -RZ, RZ, 0, 0 ;  /* 0x00000000ff3d7431 */ /* 0x000fe200000001ff */
[----:B------:R-:W-:-:S05]  /*11e0*/  @P0 SHF.L.U32 R68, R27, 0x10, RZ ;  /* 0x000000101b440819 */ /* 0x000fca00000006ff */
[----:B------:R-:W3:Y:S01]  /*11f0*/  @P0 LDC R30, c[0x0][0x40c] ;  /* 0x00010300ff1e0b82 */ /* 0x000ee20000000800 */
[----:B----4-:R-:W-:Y:S01]  /*1200*/  @P0 FMUL.FTZ R62, R63, R70 ;  /* 0x000000463f3e0220 */ /* 0x010fe20000410000 */
[----:B------:R-:W-:-:S06]  /*1210*/  IMAD.MOV.U32 R63, RZ, RZ, RZ ;  /* 0x000000ffff3f7224 */ /* 0x000fcc00078e00ff */
[----:B------:R-:W4:Y:S01]  /*1220*/  @P0 LDC R29, c[0x0][0x40c] ;  /* 0x00010300ff1d0b82 */ /* 0x000f220000000800 */
[----:B--2---:R-:W-:Y:S01]  /*1230*/  @P0 FMUL.FTZ R63, R67, R28 ;  /* 0x0000001c433f0220 */ /* 0x004fe20000410000 */
[----:B------:R-:W-:-:S04]  /*1240*/  F2FP.BF16.F32.PACK_AB R67, RZ, R60 ;  /* 0x0000003cff43723e */ /* 0x000fc800000010ff */
[----:B------:R-:W-:Y:S01]  /*1250*/  F2FP.BF16.F32.PACK_AB R28, RZ, R63 ;  /* 0x0000003fff1c723e */ /* 0x000fe200000010ff */
[----:B0-----:R-:W-:Y:S01]  /*1260*/  @P0 FMUL.FTZ R58, R66, R31 ;  /* 0x0000001f423a0220 */ /* 0x001fe20000410000 */
[----:B------:R-:W-:Y:S01]  /*1270*/  F2FP.BF16.F32.PACK_AB R31, RZ, R57 ;  /* 0x00000039ff1f723e */ /* 0x000fe200000010ff */
[----:B---3--:R-:W-:-:S03]  /*1280*/  @P0 FMUL.FTZ R61, R69, R30 ;  /* 0x0000001e453d0220 */ /* 0x008fc60000410000 */
[----:B------:R-:W-:Y:S02]  /*1290*/  F2FP.BF16.F32.PACK_AB R30, RZ, R58 ;  /* 0x0000003aff1e723e */ /* 0x000fe400000010ff */
[----:B------:R-:W-:Y:S02]  /*12a0*/  F2FP.BF16.F32.PACK_AB R69, RZ, R62 ;  /* 0x0000003eff45723e */ /* 0x000fe400000010ff */
[----:B------:R-:W-:Y:S01]  /*12b0*/  F2FP.BF16.F32.PACK_AB R66, RZ, R61 ;  /* 0x0000003dff42723e */ /* 0x000fe200000010ff */
[----:B----4-:R-:W-:Y:S01]  /*12c0*/  @P0 FMUL.FTZ R59, R68, R29 ;  /* 0x0000001d443b0220 */ /* 0x010fe20000410000 */
[----:B------:R-:W-:-:S04]  /*12d0*/  F2FP.BF16.F32.PACK_AB R29, RZ, R56 ;  /* 0x00000038ff1d723e */ /* 0x000fc800000010ff */
[----:B------:R-:W-:Y:S02]  /*12e0*/  F2FP.BF16.F32.PACK_AB R68, RZ, R59 ;  /* 0x0000003bff44723e */ /* 0x000fe400000010ff */
[----:B------:R-:W-:Y:S02]  /*12f0*/  PRMT R28, R28, 0x5410, R29 ;  /* 0x000054101c1c7816 */ /* 0x000fe4000000001d */
[----:B------:R-:W-:Y:S02]  /*1300*/  PRMT R29, R30, 0x5410, R31 ;  /* 0x000054101e1d7816 */ /* 0x000fe4000000001f */
[----:B------:R-:W-:Y:S02]  /*1310*/  PRMT R30, R66, 0x5410, R67 ;  /* 0x00005410421e7816 */ /* 0x000fe40000000043 */
[----:B------:R-:W-:-:S07]  /*1320*/  PRMT R31, R68, 0x5410, R69 ;  /* 0x00005410441f7816 */ /* 0x000fce0000000045 */
.L_x_108:
[----:B------:R-:W0:Y:S01]  /*1330*/  @P0 LDC.64 R66, c[0x0][0x390] ;  /* 0x0000e400ff420b82 */ /* 0x000e220000000a00 */
[----:B------:R-:W-:Y:S02]  /*1340*/  IADD3 R69, PT, PT, R65, 0x20, RZ ;  /* 0x0000002041457810 */ /* 0x000fe40007ffe0ff */
[----:B------:R-:W-:-:S03]  /*1350*/  @P0 IADD3 R71, PT, PT, R64, 0x40, RZ ;  /* 0x0000004040470810 */ /* 0x000fc60007ffe0ff */
[----:B------:R-:W-:-:S05]  /*1360*/  IMAD.WIDE.U32 R68, R69, 0x10, R32 ;  /* 0x0000001045447825 */ /* 0x000fca00078e0020 */
[----:B------:R2:W-:Y:S01]  /*1370*/  STG.E.128 desc[UR6][R68.64], R28 ;  /* 0x0000001c44007986 */ /* 0x0005e2000c101d06 */
[----:B0-----:R-:W-:-:S05]  /*1380*/  @P0 IMAD.WIDE.U32 R66, R71, 0x10, R66 ;  /* 0x0000001047420825 */ /* 0x001fca00078e0042 */
[----:B------:R2:W5:Y:S01]  /*1390*/  @P0 LDG.E.128 R24, desc[UR6][R66.64] ;  /* 0x0000000642180981 */ /* 0x000562000c1e1d00 */
[----:B------:R-:W-:Y:S01]  /*13a0*/  VIADD R71, R65, 0x40 ;  /* 0x0000004041477836 */ /* 0x000fe20000000000 */
[----:B------:R-:W-:Y:S06]  /*13b0*/  BRA.U !UP0, `(.L_x_109) ;  /* 0x0000000108e47547 */ /* 0x000fec000b800000 */
[----:B--2---:R-:W0:Y:S02]  /*13c0*/  LDC.64 R28, c[0x0][0x3a0] ;  /* 0x0000e800ff1c7b82 */ /* 0x004e240000000a00 */
[----:B0-----:R-:W-:-:S06]  /*13d0*/  IMAD.WIDE.U32 R28, R71, 0x10, R28 ;  /* 0x00000010471c7825 */ /* 0x001fcc00078e001c */
[----:B------:R-:W2:Y:S01]  /*13e0*/  LDG.E.128 R28, desc[UR6][R28.64] ;  /* 0x000000061c1c7981 */ /* 0x000ea2000c1e1d00 */
[----:B------:R-:W-:-:S13]  /*13f0*/  ISETP.GT.AND P0, PT, R55, RZ, PT ;  /* 0x000000ff3700720c */ /* 0x000fda0003f04270 */
[----:B------:R-:W0:Y:S01]  /*1400*/  @P0 LDC R65, c[0x0][0x40c] ;  /* 0x00010300ff410b82 */ /* 0x000e220000000800 */
[----:B-----5:R-:W-:-:S07]  /*1410*/  @P0 SHF.L.U32 R66, R25, 0x10, RZ ;  /* 0x0000001019420819 */ /* 0x020fce00000006ff */
[----:B------:R-:W3:Y:S08]  /*1420*/  @P0 LDC R67, c[0x0][0x40c] ;  /* 0x00010300ff430b82 */ /* 0x000ef00000000800 */
[----:B------:R-:W4:Y:S08]  /*1430*/  @P0 LDC R68, c[0x0][0x40c] ;  /* 0x00010300ff440b82 */ /* 0x000f300000000800 */
[----:B------:R-:W1:Y:S08]  /*1440*/  @P0 LDC R69, c[0x0][0x40c] ;  /* 0x00010300ff450b82 */ /* 0x000e700000000800 */
[----:B------:R-:W1:Y:S01]  /*1450*/  @P0 LDC R72, c[0x0][0x40c] ;  /* 0x00010300ff480b82 */ /* 0x000e620000000800 */
[----:B--2---:R-:W-:-:S02]  /*1460*/  SHF.L.U32 R55, R29, 0x10, RZ ;  /* 0x000000101d377819 */ /* 0x004fc400000006ff */
[----:B------:R-:W-:Y:S02]  /*1470*/  PRMT R64, R29, 0x7632, R64 ;  /* 0x000076321d407816 */ /* 0x000fe40000000040 */
[----:B------:R-:W-:Y:S01]  /*1480*/  @P0 PRMT R29, R26, 0x7632, R29 ;  /* 0x000076321a1d0816 */ /* 0x000fe2000000001d */
[----:B0-----:R-:W-:Y:S01]  /*1490*/  @P0 FFMA.FTZ R55, R66, R65, R55 ;  /* 0x0000004142370223 */ /* 0x001fe20000010037 */
[----:B------:R-:W-:Y:S02]  /*14a0*/  @P0 PRMT R65, R25, 0x7632, R65 ;  /* 0x0000763219410816 */ /* 0x000fe40000000041 */
[----:B------:R-:W-:Y:S01]  /*14b0*/  SHF.L.U32 R64, R64, 0x10, RZ ;  /* 0x0000001040407819 */ /* 0x000fe200000006ff */
[----:B------:R-:W-:Y:S01]  /*14c0*/  @P0 IMAD.U32 R29, R29, 0x10000, RZ ;  /* 0x000100001d1d0824 */ /* 0x000fe200078e00ff */
[----:B------:R-:W-:Y:S01]  /*14d0*/  @P0 SHF.L.U32 R66, R26, 0x10, RZ ;  /* 0x000000101a420819 */ /* 0x000fe200000006ff */
[----:B------:R-:W-:-:S04]  /*14e0*/  @P0 IMAD.U32 R65, R65, 0x10000, RZ ;  /* 0x0001000041410824 */ /* 0x000fc800078e00ff */
[----:B---3--:R-:W-:Y:S01]  /*14f0*/  @P0 FFMA.FTZ R64, R65, R67, R64 ;  /* 0x0000004341400223 */ /* 0x008fe20000010040 */
[C---:B------:R-:W-:Y:S01]  /*1500*/  SHF.L.U32 R65, R30.reuse, 0x10, RZ ;  /* 0x000000101e417819 */ /* 0x040fe200000006ff */
[----:B------:R-:W0:Y:S01]  /*1510*/  @P0 LDC R67, c[0x0][0x40c] ;  /* 0x00010300ff430b82 */ /* 0x000e220000000800 */
[----:B------:R-:W-:-:S03]  /*1520*/  PRMT R30, R30, 0x7632, R30 ;  /* 0x000076321e1e7816 */ /* 0x000fc6000000001e */
[----:B----4-:R-:W-:Y:S01]  /*1530*/  @P0 FFMA.FTZ R65, R66, R68, R65 ;  /* 0x0000004442410223 */ /* 0x010fe20000010041 */
[----:B------:R-:W-:Y:S02]  /*1540*/  SHF.L.U32 R66, R30, 0x10, RZ ;  /* 0x000000101e427819 */ /* 0x000fe400000006ff */
[----:B------:R-:W-:Y:S01]  /*1550*/  @P0 SHF.L.U32 R30, R27, 0x10, RZ ;  /* 0x000000101b1e0819 */ /* 0x000fe200000006ff */
[----:B------:R-:W2:Y:S01]  /*1560*/  @P0 LDC R68, c[0x0][0x40c] ;  /* 0x00010300ff440b82 */ /* 0x000ea20000000800 */
[----:B------:R-:W-:Y:S01]  /*1570*/  F2FP.BF16.F32.PACK_AB R74, RZ, R65 ;  /* 0x00000041ff4a723e */ /* 0x000fe200000010ff */
[----:B0-----:R-:W-:Y:S01]  /*1580*/  @P0 FFMA.FTZ R66, R29, R67, R66 ;  /* 0x000000431d420223 */ /* 0x001fe20000010042 */
[C---:B------:R-:W-:Y:S02]  /*1590*/  SHF.L.U32 R67, R31.reuse, 0x10, RZ ;  /* 0x000000101f437819 */ /* 0x040fe400000006ff */
[----:B------:R-:W-:Y:S02]  /*15a0*/  PRMT R29, R28, 0x7632, R29 ;  /* 0x000076321c1d7816 */ /* 0x000fe4000000001d */
[----:B------:R-:W-:-:S02]  /*15b0*/  PRMT R31, R31, 0x7632, R31 ;  /* 0x000076321f1f7816 */ /* 0x000fc4000000001f */
[----:B------:R-:W-:Y:S01]  /*15c0*/  F2FP.BF16.F32.PACK_AB R75, RZ, R66 ;  /* 0x00000042ff4b723e */ /* 0x000fe200000010ff */
[----:B--2---:R-:W-:Y:S01]  /*15d0*/  @P0 FFMA.FTZ R67, R30, R68, R67 ;  /* 0x000000441e430223 */ /* 0x004fe20000010043 */
[----:B------:R-:W-:Y:S01]  /*15e0*/  SHF.L.U32 R68, R29, 0x10, RZ ;  /* 0x000000101d447819 */ /* 0x000fe200000006ff */
[----:B------:R-:W0:Y:S01]  /*15f0*/  @P0 LDC R30, c[0x0][0x40c] ;  /* 0x00010300ff1e0b82 */ /* 0x000e220000000800 */
[----:B------:R-:W-:Y:S02]  /*1600*/  @P0 PRMT R29, R24, 0x7632, R29 ;  /* 0x00007632181d0816 */ /* 0x000fe4000000001d */
[----:B------:R-:W-:Y:S02]  /*1610*/  SHF.L.U32 R70, R31, 0x10, RZ ;  /* 0x000000101f467819 */ /* 0x000fe400000006ff */
[----:B------:R-:W-:Y:S01]  /*1620*/  F2FP.BF16.F32.PACK_AB R31, RZ, R67 ;  /* 0x00000043ff1f723e */ /* 0x000fe200000010ff */
[----:B------:R-:W-:-:S04]  /*1630*/  @P0 IMAD.U32 R29, R29, 0x10000, RZ ;  /* 0x000100001d1d0824 */ /* 0x000fc800078e00ff */
[----:B-1----:R-:W-:Y:S01]  /*1640*/  @P0 FFMA.FTZ R68, R29, R69, R68 ;  /* 0x000000451d440223 */ /* 0x002fe20000010044 */
[----:B------:R-:W-:Y:S02]  /*1650*/  SHF.L.U32 R69, R28, 0x10, RZ ;  /* 0x000000101c457819 */ /* 0x000fe400000006ff */
[----:B------:R-:W-:Y:S02]  /*1660*/  @P0 SHF.L.U32 R28, R24, 0x10, RZ ;  /* 0x00000010181c0819 */ /* 0x000fe400000006ff */
[----:B------:R-:W-:-:S03]  /*1670*/  F2FP.BF16.F32.PACK_AB R73, RZ, R68 ;  /* 0x00000044ff49723e */ /* 0x000fc600000010ff */
[----:B0-----:R-:W-:Y:S01]  /*1680*/  @P0 FFMA.FTZ R69, R28, R30, R69 ;  /* 0x0000001e1c450223 */ /* 0x001fe20000010045 */
[----:B------:R-:W-:Y:S02]  /*1690*/  @P0 PRMT R28, R27, 0x7632, R28 ;  /* 0x000076321b1c0816 */ /* 0x000fe4000000001c */
[----:B------:R-:W-:-:S03]  /*16a0*/  F2FP.BF16.F32.PACK_AB R30, RZ, R64 ;  /* 0x00000040ff1e723e */ /* 0x000fc600000010ff */
[----:B------:R-:W-:Y:S01]  /*16b0*/  @P0 IMAD.U32 R29, R28, 0x10000, RZ ;  /* 0x000100001c1d0824 */ /* 0x000fe200078e00ff */
[----:B------:R-:W-:-:S03]  /*16c0*/  F2FP.BF16.F32.PACK_AB R28, RZ, R69 ;  /* 0x00000045ff1c723e */ /* 0x000fc600000010ff */
[----:B------:R-:W-:Y:S01]  /*16d0*/  @P0 FFMA.FTZ R70, R29, R72, R70 ;  /* 0x000000481d460223 */ /* 0x000fe20000010046 */
[----:B------:R-:W-:Y:S02]  /*16e0*/  F2FP.BF16.F32.PACK_AB R29, RZ, R55 ;  /* 0x00000037ff1d723e */ /* 0x000fe400000010ff */
[----:B------:R-:W-:Y:S02]  /*16f0*/  PRMT R28, R28, 0x5410, R73 ;  /* 0x000054101c1c7816 */ /* 0x000fe40000000049 */
[----:B------:R-:W-:Y:S02]  /*1700*/  F2FP.BF16.F32.PACK_AB R72, RZ, R70 ;  /* 0x00000046ff48723e */ /* 0x000fe400000010ff */
[----:B------:R-:W-:Y:S02]  /*1710*/  PRMT R29, R29, 0x5410, R30 ;  /* 0x000054101d1d7816 */ /* 0x000fe4000000001e */
[----:B------:R-:W-:Y:S02]  /*1720*/  PRMT R30, R74, 0x5410, R75 ;  /* 0x000054104a1e7816 */ /* 0x000fe4000000004b */
[----:B------:R-:W-:Y:S01]  /*1730*/  PRMT R31, R31, 0x5410, R72 ;  /* 0x000054101f1f7816 */ /* 0x000fe20000000048 */
[----:B------:R-:W-:Y:S06]  /*1740*/  BRA `(.L_x_110) ;  /* 0x0000000000bc7947 */ /* 0x000fec0003800000 */
.L_x_109:
[----:B------:R-:W0:Y:S01]  /*1750*/  @P0 LDC R70, c[0x0][0x40c] ;  /* 0x00010300ff460b82 */ /* 0x000e220000000800 */
[----:B--2--5:R-:W-:Y:S02]  /*1760*/  @P0 PRMT R28, R24, 0x7632, R28 ;  /* 0x00007632181c0816 */ /* 0x024fe4000000001c */
[----:B------:R-:W-:Y:S02]  /*1770*/  CS2R R68, SRZ ;  /* 0x0000000000447805 */ /* 0x000fe4000001ff00 */
[----:B------:R-:W-:Y:S01]  /*1780*/  @P0 PRMT R31, R25, 0x7632, R31 ;  /* 0x00007632191f0816 */ /* 0x000fe2000000001f */
[----:B------:R-:W-:Y:S01]  /*1790*/  IMAD.MOV.U32 R66, RZ, RZ, RZ ;  /* 0x000000ffff427224 */ /* 0x000fe200078e00ff */
[----:B------:R-:W-:Y:S02]  /*17a0*/  @P0 SHF.L.U32 R30, R28, 0x10, RZ ;  /* 0x000000101c1e0819 */ /* 0x000fe400000006ff */
[----:B------:R-:W-:Y:S01]  /*17b0*/  @P0 SHF.L.U32 R31, R31, 0x10, RZ ;  /* 0x000000101f1f0819 */ /* 0x000fe200000006ff */
[----:B------:R-:W2:Y:S01]  /*17c0*/  @P0 LDC R65, c[0x0][0x40c] ;  /* 0x00010300ff410b82 */ /* 0x000ea20000000800 */
[----:B------:R-:W-:-:S02]  /*17d0*/  MOV R64, RZ ;  /* 0x000000ff00407202 */ /* 0x000fc40000000f00 */
[----:B------:R-:W-:-:S04]  /*17e0*/  @P0 PRMT R55, R26, 0x7632, R55 ;  /* 0x000076321a370816 */ /* 0x000fc80000000037 */
[----:B------:R-:W-:Y:S01]  /*17f0*/  @P0 SHF.L.U32 R55, R55, 0x10, RZ ;  /* 0x0000001037370819 */ /* 0x000fe200000006ff */
[----:B------:R-:W3:Y:S08]  /*1800*/  @P0 LDC R29, c[0x0][0x40c] ;  /* 0x00010300ff1d0b82 */ /* 0x000ef00000000800 */
[----:B------:R-:W4:Y:S01]  /*1810*/  @P0 LDC R28, c[0x0][0x40c] ;  /* 0x00010300ff1c0b82 */ /* 0x000f220000000800 */
[----:B0-----:R-:W-:Y:S01]  /*1820*/  @P0 FMUL.FTZ R64, R31, R70 ;  /* 0x000000461f400220 */ /* 0x001fe20000410000 */
[----:B------:R-:W-:-:S06]  /*1830*/  HFMA2 R70, -RZ, RZ, 0, 0 ;  /* 0x00000000ff467431 */ /* 0x000fcc00000001ff */
[----:B------:R-:W0:Y:S01]  /*1840*/  @P0 LDC R72, c[0x0][0x40c] ;  /* 0x00010300ff480b82 */ /* 0x000e220000000800 */
[----:B--2---:R-:W-:Y:S01]  /*1850*/  @P0 FMUL.FTZ R68, R30, R65 ;  /* 0x000000411e440220 */ /* 0x004fe20000410000 */
[----:B------:R-:W-:Y:S01]  /*1860*/  @P0 PRMT R30, R27, 0x7632, R30 ;  /* 0x000076321b1e0816 */ /* 0x000fe2000000001e */
[----:B------:R-:W-:-:S03]  /*1870*/  HFMA2 R65, -RZ, RZ, 0, 0 ;  /* 0x00000000ff417431 */ /* 0x000fc600000001ff */
[----:B------:R-:W-:Y:S02]  /*1880*/  @P0 SHF.L.U32 R30, R30, 0x10, RZ ;  /* 0x000000101e1e0819 */ /* 0x000fe400000006ff */
[----:B------:R-:W2:Y:S03]  /*1890*/  @P0 LDC R31, c[0x0][0x40c] ;  /* 0x00010300ff1f0b82 */ /* 0x000ea60000000800 */
[----:B---3--:R-:W-:Y:S01]  /*18a0*/  @P0 FMUL.FTZ R70, R30, R29 ;  /* 0x0000001d1e460220 */ /* 0x008fe20000410000 */
[----:B------:R-:W-:-:S04]  /*18b0*/  @P0 IMAD.U32 R29, R24, 0x10000, RZ ;  /* 0x00010000181d0824 */ /* 0x000fc800078e00ff */
[----:B------:R-:W3:Y:S01]  /*18c0*/  @P0 LDC R67, c[0x0][0x40c] ;  /* 0x00010300ff430b82 */ /* 0x000ee20000000800 */
[----:B----4-:R-:W-:Y:S01]  /*18d0*/  @P0 FMUL.FTZ R69, R29, R28 ;  /* 0x0000001c1d450220 */ /* 0x010fe20000410000 */
[----:B------:R-:W-:Y:S02]  /*18e0*/  @P0 SHF.L.U32 R28, R25, 0x10, RZ ;  /* 0x00000010191c0819 */ /* 0x000fe400000006ff */
[----:B------:R-:W-:-:S04]  /*18f0*/  F2FP.BF16.F32.PACK_AB R29, RZ, R68 ;  /* 0x00000044ff1d723e */ /* 0x000fc800000010ff */
[----:B------:R-:W4:Y:S01]  /*1900*/  @P0 LDC R73, c[0x0][0x40c] ;  /* 0x00010300ff490b82 */ /* 0x000f220000000800 */
[----:B0-----:R-:W-:Y:S01]  /*1910*/  @P0 FMUL.FTZ R66, R55, R72 ;  /* 0x0000004837420220 */ /* 0x001fe20000410000 */
[----:B------:R-:W-:-:S04]  /*1920*/  MOV R55, RZ ;  /* 0x000000ff00377202 */ /* 0x000fc80000000f00 */
[----:B------:R-:W-:Y:S01]  /*1930*/  F2FP.BF16.F32.PACK_AB R75, RZ, R66 ;  /* 0x00000042ff4b723e */ /* 0x000fe200000010ff */
[----:B--2---:R-:W-:Y:S01]  /*1940*/  @P0 FMUL.FTZ R55, R28, R31 ;  /* 0x0000001f1c370220 */ /* 0x004fe20000410000 */
[----:B------:R-:W-:Y:S01]  /*1950*/  @P0 IMAD.U32 R28, R26, 0x10000, RZ ;  /* 0x000100001a1c0824 */ /* 0x000fe200078e00ff */
[----:B------:R-:W-:-:S03]  /*1960*/  F2FP.BF16.F32.PACK_AB R31, RZ, R70 ;  /* 0x00000046ff1f723e */ /* 0x000fc600000010ff */
[----:B------:R-:W-:Y:S01]  /*1970*/  F2FP.BF16.F32.PACK_AB R30, RZ, R55 ;  /* 0x00000037ff1e723e */ /* 0x000fe200000010ff */
[----:B---3--:R-:W-:Y:S01]  /*1980*/  @P0 FMUL.FTZ R65, R28, R67 ;  /* 0x000000431c410220 */ /* 0x008fe20000410000 */
[----:B------:R-:W-:Y:S02]  /*1990*/  @P0 SHF.L.U32 R28, R27, 0x10, RZ ;  /* 0x000000101b1c0819 */ /* 0x000fe400000006ff */
[----:B------:R-:W-:Y:S02]  /*19a0*/  MOV R67, RZ ;  /* 0x000000ff00437202 */ /* 0x000fe40000000f00 */
[----:B------:R-:W-:Y:S01]  /*19b0*/  F2FP.BF16.F32.PACK_AB R74, RZ, R65 ;  /* 0x00000041ff4a723e */ /* 0x000fe200000010ff */
[----:B----4-:R-:W-:Y:S01]  /*19c0*/  @P0 FMUL.FTZ R67, R28, R73 ;  /* 0x000000491c430220 */ /* 0x010fe20000410000 */
[----:B------:R-:W-:Y:S02]  /*19d0*/  F2FP.BF16.F32.PACK_AB R28, RZ, R69 ;  /* 0x00000045ff1c723e */ /* 0x000fe400000010ff */
[----:B------:R-:W-:-:S02]  /*19e0*/  F2FP.BF16.F32.PACK_AB R73, RZ, R64 ;  /* 0x00000040ff49723e */ /* 0x000fc400000010ff */
[----:B------:R-:W-:Y:S02]  /*19f0*/  F2FP.BF16.F32.PACK_AB R72, RZ, R67 ;  /* 0x00000043ff48723e */ /* 0x000fe400000010ff */
[----:B------:R-:W-:Y:S02]  /*1a00*/  PRMT R28, R28, 0x5410, R29 ;  /* 0x000054101c1c7816 */ /* 0x000fe4000000001d */
[----:B------:R-:W-:Y:S02]  /*1a10*/  PRMT R29, R30, 0x5410, R73 ;  /* 0x000054101e1d7816 */ /* 0x000fe40000000049 */
[----:B------:R-:W-:Y:S02]  /*1a20*/  PRMT R30, R74, 0x5410, R75 ;  /* 0x000054104a1e7816 */ /* 0x000fe4000000004b */
[----:B------:R-:W-:-:S07]  /*1a30*/  PRMT R31, R72, 0x5410, R31 ;  /* 0x00005410481f7816 */ /* 0x000fce000000001f */
.L_x_110:
[----:B------:R-:W-:-:S04]  /*1a40*/  IMAD.WIDE.U32 R32, R71, 0x10, R32 ;  /* 0x0000001047207825 */ /* 0x000fc800078e0020 */
[----:B------:R-:W-:Y:S01]  /*1a50*/  FADD.FTZ R71, RZ, R51 ;  /* 0x00000033ff477221 */ /* 0x000fe20000010000 */
[----:B------:R-:W-:Y:S01]  /*1a60*/  UMOV UR10, 0xffffffff ;  /* 0xffffffff000a7882 */ /* 0x000fe20000000000 */
[----:B------:R-:W-:Y:S02]  /*1a70*/  ISETP.NE.AND P1, PT, R50, RZ, PT ;  /* 0x000000ff3200720c */ /* 0x000fe40003f25270 */
[----:B------:R-:W-:Y:S01]  /*1a80*/  FADD.FTZ R72, R71, R38 ;  /* 0x0000002647487221 */ /* 0x000fe20000010000 */
[----:B------:R0:W-:Y:S03]  /*1a90*/  STG.E.128 desc[UR6][R32.64], R28 ;  /* 0x0000001c20007986 */ /* 0x0001e6000c101d06 */
        /* <DEDUP_REMOVED lines=8> */
[----:B0-----:R-:W-:-:S04]  /*1b20*/  FADD.FTZ R28, R71, R58 ;  /* 0x0000003a471c7221 */ /* 0x001fc80000010000 */
        /* <DEDUP_REMOVED lines=12> */
[----:B------:R-:W-:Y:S01]  /*1bf0*/  FADD.FTZ R28, R29, R70 ;  /* 0x000000461d1c7221 */ /* 0x000fe20000010000 */
[----:B------:R-:W-:Y:S06]  /*1c00*/  BRA.DIV UR10, `(.L_x_111) ;  /* 0x0000000e0af87947 */ /* 0x000fec000b800000 */
[----:B------:R-:W0:Y:S02]  /*1c10*/  SHFL.BFLY PT, R29, R28, 0x1, 0x1f ;  /* 0x0c201f001c1d7f89 */ /* 0x000e2400000e0000 */
[----:B0-----:R-:W-:Y:S02]  /*1c20*/  FADD.FTZ R33, R28, R29 ;  /* 0x0000001d1c217221 */ /* 0x001fe40000010000 */
[----:B------:R-:W0:Y:S03]  /*1c30*/  LDC R29, c[0x0][0x400] ;  /* 0x00010000ff1d7b82 */ /* 0x000e260000000800 */
[----:B------:R-:W2:Y:S02]  /*1c40*/  SHFL.BFLY PT, R72, R33, 0x2, 0x1f ;  /* 0x0c401f0021487f89 */ /* 0x000ea400000e0000 */
[----:B--2---:R-:W-:-:S05]  /*1c50*/  FADD.FTZ R71, R33, R72 ;  /* 0x0000004821477221 */ /* 0x004fca0000010000 */
[----:B------:R-:W2:Y:S02]  /*1c60*/  SHFL.BFLY PT, R72, R71, 0x4, 0x1f ;  /* 0x0c801f0047487f89 */ /* 0x000ea400000e0000 */
[----:B--2---:R-:W-:-:S05]  /*1c70*/  FADD.FTZ R73, R71, R72 ;  /* 0x0000004847497221 */ /* 0x004fca0000010000 */
[----:B------:R-:W2:Y:S02]  /*1c80*/  SHFL.BFLY PT, R72, R73, 0x8, 0x1f ;  /* 0x0d001f0049487f89 */ /* 0x000ea400000e0000 */
[----:B--2---:R-:W-:-:S05]  /*1c90*/  FADD.FTZ R74, R73, R72 ;  /* 0x00000048494a7221 */ /* 0x004fca0000010000 */
[----:B------:R-:W2:Y:S02]  /*1ca0*/  SHFL.BFLY PT, R75, R74, 0x10, 0x1f ;  /* 0x0e001f004a4b7f89 */ /* 0x000ea400000e0000 */
[----:B--2---:R-:W-:-:S04]  /*1cb0*/  FADD.FTZ R72, R74, R75 ;  /* 0x0000004b4a487221 */ /* 0x004fc80000010000 */
[----:B0-----:R-:W-:-:S04]  /*1cc0*/  FMUL.FTZ R72, R72, R29 ;  /* 0x0000001d48487220 */ /* 0x001fc80000410000 */
        /* <DEDUP_REMOVED lines=56> */
[----:B------:R0:W2:Y:S02]  /*2050*/  SHFL.BFLY PT, R73, R76, 0x10, 0x1f ;  /* 0x0e001f004c497f89 */ /* 0x0000a400000e0000 */
.L_x_126:
[----:B------:R-:W-:Y:S01]  /*2060*/  FMUL.FTZ R28, R72, R72 ;  /* 0x00000048481c7220 */ /* 0x000fe20000410000 */
[----:B------:R-:W-:Y:S01]  /*2070*/  ISETP.NE.AND P0, PT, RZ, UR8, PT ;  /* 0x00000008ff007c0c */ /* 0x000fe2000bf05270 */
[----:B0-2---:R-:W-:Y:S01]  /*2080*/  FADD.FTZ R76, R76, R73 ;  /* 0x000000494c4c7221 */ /* 0x005fe20000010000 */
[----:B------:R-:W0:Y:S01]  /*2090*/  @!P1 LDC.64 R32, c[0x0][0x3c0] ;  /* 0x0000f000ff209b82 */ /* 0x000e220000000a00 */
[----:B------:R-:W-:Y:S01]  /*20a0*/  BSSY.RECONVERGENT B0, `(.L_x_112) ;  /* 0x00000af000007945 */ /* 0x000fe20003800200 */
[----:B------:R-:W-:Y:S01]  /*20b0*/  FSEL R28, R28, RZ, P0 ;  /* 0x000000ff1c1c7208 */ /* 0x000fe20000000000 */
[----:B-1----:R-:W-:-:S04]  /*20c0*/  FFMA.FTZ R29, R76, R29, UR9 ;  /* 0x000000094c1d7e23 */ /* 0x002fc8000801001d */
[----:B------:R-:W-:Y:S01]  /*20d0*/  FADD.FTZ R29, R29, R28 ;  /* 0x0000001c1d1d7221 */ /* 0x000fe20000010000 */
[----:B------:R-:W1:Y:S05]  /*20e0*/  @!P1 LDC.64 R30, c[0x0][0x3c8] ;  /* 0x0000f200ff1e9b82 */ /* 0x000e6a0000000a00 */
[----:B------:R-:W2:Y:S01]  /*20f0*/  MUFU.RSQ R29, R29 ;  /* 0x0000001d001d7308 */ /* 0x000ea20000001400 */
[----:B0-----:R-:W-:-:S05]  /*2100*/  @!P1 IMAD.WIDE R32, R41, 0x4, R32 ;  /* 0x0000000429209825 */ /* 0x001fca00078e0220 */
[----:B------:R0:W-:Y:S01]  /*2110*/  @!P1 STG.E desc[UR6][R32.64], R72 ;  /* 0x0000004820009986 */ /* 0x0001e2000c101906 */
[----:B-1----:R-:W-:-:S05]  /*2120*/  @!P1 IMAD.WIDE R30, R41, 0x4, R30 ;  /* 0x00000004291e9825 */ /* 0x002fca00078e021e */
[----:B--2---:R0:W-:Y:S01]  /*2130*/  @!P1 STG.E desc[UR6][R30.64], R29 ;  /* 0x0000001d1e009986 */ /* 0x0041e2000c101906 */
[----:B------:R-:W-:-:S13]  /*2140*/  ISETP.GE.AND P1, PT, R34, 0x1, PT ;  /* 0x000000012200780c */ /* 0x000fda0003f26270 */
[----:B0-----:R-:W-:Y:S05]  /*2150*/  @!P1 BRA `(.L_x_113) ;  /* 0x00000008008c9947 */ /* 0x001fea0003800000 */
[----:B------:R-:W-:Y:S01]  /*2160*/  FSEL R30, R72, RZ, !P0 ;  /* 0x000000ff481e7208 */ /* 0x000fe20004000000 */
[----:B------:R-:W-:Y:S01]  /*2170*/  IMAD.U32 R33, R20, 0x10000, RZ ;  /* 0x0001000014217824 */ /* 0x000fe200078e00ff */
[----:B------:R-:W-:Y:S02]  /*2180*/  SHF.L.U32 R31, R49, 0x10, RZ ;  /* 0x00000010311f7819 */ /* 0x000fe400000006ff */
[----:B------:R-:W-:Y:S01]  /*2190*/  SHF.L.U32 R32, R0, 0x10, RZ ;  /* 0x0000001000207819 */ /* 0x000fe200000006ff */
[C---:B------:R-:W-:Y:S01]  /*21a0*/  FADD.FTZ R28, -R30.reuse, R51 ;  /* 0x000000331e1c7221 */ /* 0x040fe20000010100 */
[----:B------:R-:W-:Y:S01]  /*21b0*/  FADD.FTZ R38, -R30, R38 ;  /* 0x000000261e267221 */ /* 0x000fe20000010100 */
[----:B------:R-:W-:Y:S01]  /*21c0*/  SHF.L.U32 R72, R2, 0x10, RZ ;  /* 0x0000001002487819 */ /* 0x000fe200000006ff */
[C---:B------:R-:W-:Y:S01]  /*21d0*/  FADD.FTZ R74, -R30.reuse, R35 ;  /* 0x000000231e4a7221 */ /* 0x040fe20000010100 */
[----:B------:R-:W-:Y:S01]  /*21e0*/  FMUL.FTZ R28, R29, R28 ;  /* 0x0000001c1d1c7220 */ /* 0x000fe20000410000 */
[----:B------:R-:W-:Y:S01]  /*21f0*/  FADD.FTZ R54, -R30, R54 ;  /* 0x000000361e367221 */ /* 0x000fe20000010100 */
[----:B------:R-:W-:Y:S01]  /*2200*/  SHF.L.U32 R51, R5, 0x10, RZ ;  /* 0x0000001005337819 */ /* 0x000fe200000006ff */
[C---:B------:R-:W-:Y:S01]  /*2210*/  FMUL.FTZ R74, R29.reuse, R74 ;  /* 0x0000004a1d4a7220 */ /* 0x040fe20000410000 */
[----:B------:R-:W-:Y:S01]  /*2220*/  FFMA.FTZ R28, R28, R31, R33 ;  /* 0x0000001f1c1c7223 */ /* 0x000fe20000010021 */
[----:B------:R-:W-:Y:S01]  /*2230*/  FMUL.FTZ R33, R29, R38 ;  /* 0x000000261d217220 */ /* 0x000fe20000410000 */
[----:B------:R-:W-:Y:S01]  /*2240*/  FADD.FTZ R38, -R30, R37 ;  /* 0x000000251e267221 */ /* 0x000fe20000010100 */
[----:B------:R-:W-:Y:S01]  /*2250*/  SHF.L.U32 R31, R3, 0x10, RZ ;  /* 0x00000010031f7819 */ /* 0x000fe200000006ff */
[----:B------:R-:W-:Y:S01]  /*2260*/  FMUL.FTZ R54, R29, R54 ;  /* 0x000000361d367220 */ /* 0x000fe20000410000 */
[----:B------:R-:W-:Y:S01]  /*2270*/  FFMA.FTZ R33, R33, R32, R72 ;  /* 0x0000002021217223 */ /* 0x000fe20000010048 */
[----:B------:R-:W-:Y:S01]  /*2280*/  SHF.L.U32 R32, R48, 0x10, RZ ;  /* 0x0000001030207819 */ /* 0x000fe200000006ff */
[----:B------:R-:W-:-:S02]  /*2290*/  IMAD.U32 R72, R21, 0x10000, RZ ;  /* 0x0001000015487824 */ /* 0x000fc400078e00ff */
[----:B------:R-:W-:Y:S01]  /*22a0*/  FMUL.FTZ R35, R29, R38 ;  /* 0x000000261d237220 */ /* 0x000fe20000410000 */
[----:B------:R-:W-:Y:S01]  /*22b0*/  SHF.L.U32 R37, R4, 0x10, RZ ;  /* 0x0000001004257819 */ /* 0x000fe200000006ff */
[----:B------:R-:W-:Y:S01]  /*22c0*/  FADD.FTZ R38, -R30, R53 ;  /* 0x000000351e267221 */ /* 0x000fe20000010100 */
[----:B------:R-:W-:Y:S01]  /*22d0*/  SHF.L.U32 R53, R6, 0x10, RZ ;  /* 0x0000001006357819 */ /* 0x000fe200000006ff */
[----:B------:R-:W-:Y:S01]  /*22e0*/  FFMA.FTZ R35, R35, R32, R72 ;  /* 0x0000002023237223 */ /* 0x000fe20000010048 */
[----:B------:R-:W-:Y:S01]  /*22f0*/  FADD.FTZ R52, -R30, R52 ;  /* 0x000000341e347221 */ /* 0x000fe20000010100 */
[----:B------:R-:W-:Y:S01]  /*2300*/  FFMA.FTZ R32, R74, R31, R37 ;  /* 0x0000001f4a207223 */ /* 0x000fe20000010025 */
[----:B------:R-:W-:Y:S01]  /*2310*/  FMUL.FTZ R38, R29, R38 ;  /* 0x000000261d267220 */ /* 0x000fe20000410000 */
[----:B------:R-:W-:Y:S01]  /*2320*/  SHF.L.U32 R31, R47, 0x10, RZ ;  /* 0x000000102f1f7819 */ /* 0x000fe200000006ff */
[----:B------:R-:W-:Y:S02]  /*2330*/  IMAD.U32 R37, R22, 0x10000, RZ ;  /* 0x0001000016257824 */ /* 0x000fe400078e00ff */
[----:B------:R-:W-:Y:S01]  /*2340*/  FMUL.FTZ R52, R29, R52 ;  /* 0x000000341d347220 */ /* 0x000fe20000410000 */
[----:B------:R-:W-:Y:S01]  /*2350*/  FFMA.FTZ R51, R38, R51, R53 ;  /* 0x0000003326337223 */ /* 0x000fe20000010035 */
[----:B------:R-:W-:Y:S01]  /*2360*/  FADD.FTZ R38, -R30, R39 ;  /* 0x000000271e267221 */ /* 0x000fe20000010100 */
[----:B------:R-:W-:Y:S01]  /*2370*/  FFMA.FTZ R54, R54, R31, R37 ;  /* 0x0000001f36367223 */ /* 0x000fe20000010025 */
[----:B------:R-:W-:Y:S01]  /*2380*/  SHF.L.U32 R31, R46, 0x10, RZ ;  /* 0x000000102e1f7819 */ /* 0x000fe200000006ff */
[----:B------:R-:W-:Y:S01]  /*2390*/  IMAD.U32 R37, R23, 0x10000, RZ ;  /* 0x0001000017257824 */ /* 0x000fe200078e00ff */
[----:B------:R-:W-:Y:S01]  /*23a0*/  SHF.L.U32 R39, R7, 0x10, RZ ;  /* 0x0000001007277819 */ /* 0x000fe200000006ff */
[----:B------:R-:W-:Y:S01]  /*23b0*/  FMUL.FTZ R38, R29, R38 ;  /* 0x000000261d267220 */ /* 0x000fe20000410000 */
[----:B------:R-:W-:Y:S01]  /*23c0*/  SHF.L.U32 R53, R8, 0x10, RZ ;  /* 0x0000001008357819 */ /* 0x000fe200000006ff */
[----:B------:R-:W-:Y:S01]  /*23d0*/  FFMA.FTZ R72, R52, R31, R37 ;  /* 0x0000001f34487223 */ /* 0x000fe20000010025 */
[----:B------:R-:W-:Y:S01]  /*23e0*/  FADD.FTZ R56, -R30, R56 ;  /* 0x000000381e387221 */ /* 0x000fe20000010100 */
[----:B------:R-:W-:Y:S01]  /*23f0*/  SHF.L.U32 R52, R16, 0x10, RZ ;  /* 0x0000001010347819 */ /* 0x000fe200000006ff */
[----:B------:R-:W-:Y:S01]  /*2400*/  FADD.FTZ R58, -R30, R58 ;  /* 0x0000003a1e3a7221 */ /* 0x000fe20000010100 */
[----:B------:R-:W-:Y:S01]  /*2410*/  FFMA.FTZ R31, R38, R39, R53 ;  /* 0x00000027261f7223 */ /* 0x000fe20000010035 */
[----:B------:R-:W-:Y:S01]  /*2420*/  FADD.FTZ R38, -R30, R63 ;  /* 0x0000003f1e267221 */ /* 0x000fe20000010100 */
[----:B------:R-:W-:Y:S01]  /*2430*/  PRMT R39, R45, 0x7632, R39 ;  /* 0x000076322d277816 */ /* 0x000fe20000000027 */
[C---:B------:R-:W-:Y:S01]  /*2440*/  FMUL.FTZ R56, R29.reuse, R56 ;  /* 0x000000381d387220 */ /* 0x040fe20000410000 */
[----:B------:R-:W-:Y:S01]  /*2450*/  PRMT R53, R16, 0x7632, R53 ;  /* 0x0000763210357816 */ /* 0x000fe20000000035 */
[----:B------:R-:W-:Y:S01]  /*2460*/  FMUL.FTZ R37, R29, R38 ;  /* 0x000000261d257220 */ /* 0x000fe20000410000 */
[----:B------:R-:W-:Y:S01]  /*2470*/  SHF.L.U32 R38, R45, 0x10, RZ ;  /* 0x000000102d267819 */ /* 0x000fe200000006ff */
[C---:B------:R-:W-:Y:S01]  /*2480*/  FADD.FTZ R60, -R30.reuse, R60 ;  /* 0x0000003c1e3c7221 */ /* 0x040fe20000010100 */
[----:B------:R-:W-:Y:S01]  /*2490*/  SHF.L.U32 R39, R39, 0x10, RZ ;  /* 0x0000001027277819 */ /* 0x000fe200000006ff */
[----:B------:R-:W-:Y:S01]  /*24a0*/  IMAD.U32 R53, R53, 0x10000, RZ ;  /* 0x0001000035357824 */ /* 0x000fe200078e00ff */
[----:B------:R-:W-:Y:S01]  /*24b0*/  PRMT R63, R17, 0x7632, R63 ;  /* 0x00007632113f7816 */ /* 0x000fe2000000003f */
[----:B------:R-:W-:Y:S01]  /*24c0*/  FFMA.FTZ R37, R37, R38, R52 ;  /* 0x0000002625257223 */ /* 0x000fe20000010034 */
[----:B------:R-:W-:Y:S01]  /*24d0*/  FADD.FTZ R52, -R30, R57 ;  /* 0x000000391e347221 */ /* 0x000fe20000010100 */
[----:B------:R-:W-:Y:S01]  /*24e0*/  FFMA.FTZ R38, R56, R39, R53 ;  /* 0x0000002738267223 */ /* 0x000fe20000010035 */
[C---:B------:R-:W-:Y:S01]  /*24f0*/  PRMT R39, R44.reuse, 0x7632, R39 ;  /* 0x000076322c277816 */ /* 0x040fe20000000027 */
[----:B------:R-:W-:Y:S01]  /*2500*/  FMUL.FTZ R56, R29, R58 ;  /* 0x0000003a1d387220 */ /* 0x000fe20000410000 */
[----:B------:R-:W-:Y:S01]  /*2510*/  SHF.L.U32 R53, R17, 0x10, RZ ;  /* 0x0000001011357819 */ /* 0x000fe200000006ff */
[----:B------:R-:W-:Y:S01]  /*2520*/  IMAD.U32 R63, R63, 0x10000, RZ ;  /* 0x000100003f3f7824 */ /* 0x000fe200078e00ff */
[----:B------:R-:W-:Y:S01]  /*2530*/  SHF.L.U32 R57, R39, 0x10, RZ ;  /* 0x0000001027397819 */ /* 0x000fe200000006ff */
[C---:B------:R-:W-:Y:S01]  /*2540*/  FMUL.FTZ R52, R29.reuse, R52 ;  /* 0x000000341d347220 */ /* 0x040fe20000410000 */
[----:B------:R-:W-:Y:S01]  /*2550*/  SHF.L.U32 R39, R44, 0x10, RZ ;  /* 0x000000102c277819 */ /* 0x000fe200000006ff */
[----:B------:R-:W-:Y:S01]  /*2560*/  FMUL.FTZ R60, R29, R60 ;  /* 0x0000003c1d3c7220 */ /* 0x000fe20000410000 */
[----:B------:R-:W-:Y:S01]  /*2570*/  PRMT R58, R42, 0x7632, R58 ;  /* 0x000076322a3a7816 */ /* 0x000fe2000000003a */
[----:B------:R-:W-:Y:S01]  /*2580*/  FADD.FTZ R62, -R30, R62 ;  /* 0x0000003e1e3e7221 */ /* 0x000fe20000010100 */
[----:B------:R-:W-:Y:S01]  /*2590*/  PRMT R76, R19, 0x7632, R76 ;  /* 0x00007632134c7816 */ /* 0x000fe2000000004c */
[----:B------:R-:W-:Y:S01]  /*25a0*/  FFMA.FTZ R56, R56, R39, R53 ;  /* 0x0000002738387223 */ /* 0x000fe20000010035 */
[----:B------:R-:W-:Y:S01]  /*25b0*/  FFMA.FTZ R39, R52, R57, R63 ;  /* 0x0000003934277223 */ /* 0x000fe2000001003f */
[C---:B------:R-:W-:Y:S01]  /*25c0*/  FADD.FTZ R52, -R30.reuse, R61 ;  /* 0x0000003d1e347221 */ /* 0x040fe20000010100 */
[----:B------:R-:W-:Y:S01]  /*25d0*/  PRMT R57, R43, 0x7632, R57 ;  /* 0x000076322b397816 */ /* 0x000fe20000000039 */
[----:B------:R-:W-:Y:S01]  /*25e0*/  FADD.FTZ R68, -R30, R68 ;  /* 0x000000441e447221 */ /* 0x000fe20000010100 */
[----:B------:R-:W-:Y:S01]  /*25f0*/  PRMT R63, R18, 0x7632, R63 ;  /* 0x00007632123f7816 */ /* 0x000fe2000000003f */
[----:B------:R-:W-:Y:S01]  /*2600*/  FMUL.FTZ R52, R29, R52 ;  /* 0x000000341d347220 */ /* 0x000fe20000410000 */
[----:B------:R-:W-:Y:S01]  /*2610*/  SHF.L.U32 R61, R43, 0x10, RZ ;  /* 0x000000102b3d7819 */ /* 0x000fe200000006ff */
[----:B------:R-:W-:Y:S01]  /*2620*/  IMAD.U32 R76, R76, 0x10000, RZ ;  /* 0x000100004c4c7824 */ /* 0x000fe200078e00ff */
[----:B------:R-:W-:Y:S01]  /*2630*/  SHF.L.U32 R53, R18, 0x10, RZ ;  /* 0x0000001012357819 */ /* 0x000fe200000006ff */
[----:B------:R-:W-:Y:S01]  /*2640*/  IMAD.U32 R63, R63, 0x10000, RZ ;  /* 0x000100003f3f7824 */ /* 0x000fe200078e00ff */
[----:B------:R-:W-:Y:S01]  /*2650*/  SHF.L.U32 R57, R57, 0x10, RZ ;  /* 0x0000001039397819 */ /* 0x000fe200000006ff */
[C---:B------:R-:W-:Y:S01]  /*2660*/  FMUL.FTZ R68, R29.reuse, R68 ;  /* 0x000000441d447220 */ /* 0x040fe20000410000 */
[----:B------:R-:W-:Y:S01]  /*2670*/  SHF.L.U32 R58, R58, 0x10, RZ ;  /* 0x000000103a3a7819 */ /* 0x000fe200000006ff */
[----:B------:R-:W-:Y:S01]  /*2680*/  FFMA.FTZ R61, R52, R61, R53 ;  /* 0x0000003d343d7223 */ /* 0x000fe20000010035 */
[----:B------:R-:W-:Y:S01]  /*2690*/  FADD.FTZ R52, -R30, R59 ;  /* 0x0000003b1e347221 */ /* 0x000fe20000010100 */
[--C-:B------:R-:W-:Y:S01]  /*26a0*/  FFMA.FTZ R60, R60, R57, R63.reuse ;  /* 0x000000393c3c7223 */ /* 0x100fe2000001003f */
[----:B------:R-:W-:Y:S01]  /*26b0*/  SHF.L.U32 R53, R42, 0x10, RZ ;  /* 0x000000102a357819 */ /* 0x000fe200000006ff */
[----:B------:R-:W-:Y:S01]  /*26c0*/  FMUL.FTZ R59, R29, R62 ;  /* 0x0000003e1d3b7220 */ /* 0x000fe20000410000 */
[----:B------:R-:W-:Y:S01]  /*26d0*/  SHF.L.U32 R57, R19, 0x10, RZ ;  /* 0x0000001013397819 */ /* 0x000fe200000006ff */
[----:B------:R-:W-:Y:S01]  /*26e0*/  FMUL.FTZ R52, R29, R52 ;  /* 0x000000341d347220 */ /* 0x000fe20000410000 */
[----:B------:R-:W-:Y:S01]  /*26f0*/  PRMT R63, R40, 0x7632, R63 ;  /* 0x00007632283f7816 */ /* 0x000fe2000000003f */
[----:B------:R-:W-:Y:S01]  /*2700*/  FFMA.FTZ R59, R59, R58, R76 ;  /* 0x0000003a3b3b7223 */ /* 0x000fe2000001004c */
[----:B------:R-:W-:Y:S01]  /*2710*/  FADD.FTZ R64, -R30, R64 ;  /* 0x000000401e407221 */ /* 0x000fe20000010100 */
[----:B------:R-:W-:Y:S01]  /*2720*/  FFMA.FTZ R74, R52, R53, R57 ;  /* 0x00000035344a7223 */ /* 0x000fe20000010039 */
[----:B------:R-:W-:Y:S01]  /*2730*/  PRMT R53, R12, 0x7632, R53 ;  /* 0x000076320c357816 */ /* 0x000fe20000000035 */
[----:B------:R-:W-:Y:S01]  /*2740*/  FADD.FTZ R52, -R30, R69 ;  /* 0x000000451e347221 */ /* 0x000fe20000010100 */
[----:B------:R-:W-:Y:S01]  /*2750*/  SHF.L.U32 R57, R12, 0x10, RZ ;  /* 0x000000100c397819 */ /* 0x000fe200000006ff */
[----:B------:R-:W-:Y:S01]  /*2760*/  FMUL.FTZ R62, R29, R64 ;  /* 0x000000401d3e7220 */ /* 0x000fe20000410000 */
[----:B------:R-:W-:Y:S01]  /*2770*/  SHF.L.U32 R63, R63, 0x10, RZ ;  /* 0x000000103f3f7819 */ /* 0x000fe200000006ff */
[----:B------:R-:W-:Y:S01]  /*2780*/  IMAD.U32 R69, R53, 0x10000, RZ ;  /* 0x0001000035457824 */ /* 0x000fe200078e00ff */
[----:B------:R-:W-:Y:S01]  /*2790*/  SHF.L.U32 R53, R40, 0x10, RZ ;  /* 0x0000001028357819 */ /* 0x000fe200000006ff */
[----:B------:R-:W-:Y:S01]  /*27a0*/  FMUL.FTZ R52, R29, R52 ;  /* 0x000000341d347220 */ /* 0x000fe20000410000 */
[C---:B------:R-:W-:Y:S01]  /*27b0*/  FADD.FTZ R66, -R30.reuse, R66 ;  /* 0x000000421e427221 */ /* 0x040fe20000010100 */
[----:B------:R-:W-:Y:S01]  /*27c0*/  PRMT R71, R15, 0x7632, R71 ;  /* 0x000076320f477816 */ /* 0x000fe20000000047 */
[----:B------:R-:W-:Y:S01]  /*27d0*/  FADD.FTZ R70, -R30, R70 ;  /* 0x000000461e467221 */ /* 0x000fe20000010100 */
[----:B------:R-:W-:Y:S01]  /*27e0*/  FFMA.FTZ R58, R52, R53, R57 ;  /* 0x00000035343a7223 */ /* 0x000fe20000010039 */
[----:B------:R-:W-:Y:S01]  /*27f0*/  FFMA.FTZ R57, R68, R63, R69 ;  /* 0x0000003f44397223 */ /* 0x000fe20000010045 */
[----:B------:R-:W-:Y:S01]  /*2800*/  PRMT R63, R11, 0x7632, R63 ;  /* 0x000076320b3f7816 */ /* 0x000fe2000000003f */
[----:B------:R-:W-:Y:S01]  /*2810*/  FADD.FTZ R52, -R30, R55 ;  /* 0x000000371e347221 */ /* 0x000fe20000010100 */
[----:B------:R-:W-:Y:S01]  /*2820*/  PRMT R69, R13, 0x7632, R69 ;  /* 0x000076320d457816 */ /* 0x000fe20000000045 */
[----:B------:R-:W-:Y:S01]  /*2830*/  FMUL.FTZ R66, R29, R66 ;  /* 0x000000421d427220 */ /* 0x000fe20000410000 */
[----:B------:R-:W-:Y:S01]  /*2840*/  SHF.L.U32 R63, R63, 0x10, RZ ;  /* 0x000000103f3f7819 */ /* 0x000fe200000006ff */
[----:B------:R-:W-:Y:S01]  /*2850*/  FMUL.FTZ R52, R29, R52 ;  /* 0x000000341d347220 */ /* 0x000fe20000410000 */
[----:B------:R-:W-:Y:S01]  /*2860*/  SHF.L.U32 R55, R11, 0x10, RZ ;  /* 0x000000100b377819 */ /* 0x000fe200000006ff */
[----:B------:R-:W-:Y:S01]  /*2870*/  IMAD.U32 R69, R69, 0x10000, RZ ;  /* 0x0001000045457824 */ /* 0x000fe200078e00ff */
[----:B------:R-:W-:Y:S01]  /*2880*/  SHF.L.U32 R53, R13, 0x10, RZ ;  /* 0x000000100d357819 */ /* 0x000fe200000006ff */
[----:B------:R-:W-:Y:S01]  /*2890*/  FMUL.FTZ R68, R29, R70 ;  /* 0x000000461d447220 */ /* 0x000fe20000410000 */
[----:B------:R-:W-:Y:S01]  /*28a0*/  SHF.L.U32 R71, R71, 0x10, RZ ;  /* 0x0000001047477819 */ /* 0x000fe200000006ff */
[----:B------:R-:W-:Y:S01]  /*28b0*/  FFMA.FTZ R62, R62, R63, R69 ;  /* 0x0000003f3e3e7223 */ /* 0x000fe20000010045 */
[----:B------:R-:W-:Y:S01]  /*28c0*/  PRMT R63, R10, 0x7632, R63 ;  /* 0x000076320a3f7816 */ /* 0x000fe2000000003f */
[----:B------:R-:W-:Y:S01]  /*28d0*/  FFMA.FTZ R55, R52, R55, R53 ;  /* 0x0000003734377223 */ /* 0x000fe20000010035 */
[----:B------:R-:W-:Y:S01]  /*28e0*/  PRMT R69, R14, 0x7632, R69 ;  /* 0x000076320e457816 */ /* 0x000fe20000000045 */
[----:B------:R-:W-:Y:S01]  /*28f0*/  FADD.FTZ R52, -R30, R65 ;  /* 0x000000411e347221 */ /* 0x000fe20000010100 */
[----:B------:R-:W-:Y:S01]  /*2900*/  IADD3 R53, PT, PT, R34, -0x1, RZ ;  /* 0xffffffff22357810 */ /* 0x000fe20007ffe0ff */
[----:B------:R-:W-:Y:S01]  /*2910*/  IMAD.U32 R63, R63, 0x10000, RZ ;  /* 0x000100003f3f7824 */ /* 0x000fe200078e00ff */
[----:B------:R-:W-:Y:S01]  /*2920*/  SHF.L.U32 R69, R69, 0x10, RZ ;  /* 0x0000001045457819 */ /* 0x000fe200000006ff */
[----:B------:R-:W-:Y:S01]  /*2930*/  FADD.FTZ R30, -R30, R67 ;  /* 0x000000431e1e7221 */ /* 0x000fe20000010100 */
[----:B------:R-:W-:Y:S01]  /*2940*/  SHF.L.U32 R64, R10, 0x10, RZ ;  /* 0x000000100a407819 */ /* 0x000fe200000006ff */
[----:B------:R-:W-:Y:S01]  /*2950*/  IMAD R34, R53, R36, RZ ;  /* 0x0000002435227224 */ /* 0x000fe200078e02ff */
[----:B------:R-:W-:Y:S01]  /*2960*/  SHF.L.U32 R67, R15, 0x10, RZ ;  /* 0x000000100f437819 */ /* 0x000fe200000006ff */
[--C-:B------:R-:W-:Y:S01]  /*2970*/  FFMA.FTZ R36, R66, R63, R69.reuse ;  /* 0x0000003f42247223 */ /* 0x100fe20000010045 */
[----:B------:R-:W-:Y:S01]  /*2980*/  FMUL.FTZ R63, R29, R52 ;  /* 0x000000341d3f7220 */ /* 0x000fe20000410000 */
[----:B------:R-:W-:Y:S01]  /*2990*/  PRMT R69, R9, 0x7632, R69 ;  /* 0x0000763209457816 */ /* 0x000fe20000000045 */
[----:B------:R-:W0:Y:S01]  /*29a0*/  LDC.64 R52, c[0x0][0x428] ;  /* 0x00010a00ff347b82 */ /* 0x000e220000000a00 */
[----:B------:R-:W-:Y:S01]  /*29b0*/  SHF.R.S32.HI R65, RZ, 0x1f, R34 ;  /* 0x0000001fff417819 */ /* 0x000fe20000011422 */
[----:B------:R-:W-:Y:S01]  /*29c0*/  FMUL.FTZ R30, R29, R30 ;  /* 0x0000001e1d1e7220 */ /* 0x000fe20000410000 */
[----:B------:R-:W-:Y:S01]  /*29d0*/  SHF.L.U32 R66, R14, 0x10, RZ ;  /* 0x000000100e427819 */ /* 0x000fe200000006ff */
[----:B------:R-:W-:Y:S01]  /*29e0*/  IMAD.U32 R69, R69, 0x10000, RZ ;  /* 0x0001000045457824 */ /* 0x000fe200078e00ff */
[----:B------:R-:W-:-:S02]  /*29f0*/  LEA.HI R65, R65, R34, RZ, 0x3 ;  /* 0x0000002241417211 */ /* 0x000fc400078f18ff */
[----:B------:R-:W-:Y:S01]  /*2a00*/  F2FP.BF16.F32.PACK_AB R31, R31, R72 ;  /* 0x000000481f1f723e */ /* 0x000fe200000010ff */
[----:B------:R-:W-:Y:S01]  /*2a10*/  FFMA.FTZ R68, R68, R69, R71 ;  /* 0x0000004544447223 */ /* 0x000fe20000010047 */
[----:B------:R-:W-:Y:S01]  /*2a20*/  LEA.HI.SX32 R65, R65, R50, 0x1d ;  /* 0x0000003241417211 */ /* 0x000fe200078feaff */
[----:B------:R-:W-:Y:S01]  /*2a30*/  FFMA.FTZ R63, R63, R64, R66 ;  /* 0x000000403f3f7223 */ /* 0x000fe20000010042 */
[----:B------:R-:W-:Y:S02]  /*2a40*/  SHF.L.U32 R69, R9, 0x10, RZ ;  /* 0x0000001009457819 */ /* 0x000fe400000006ff */
[C---:B------:R-:W-:Y:S01]  /*2a50*/  IADD3 R71, PT, PT, R65.reuse, 0x40, RZ ;  /* 0x0000004041477810 */ /* 0x040fe20007ffe0ff */
[----:B------:R-:W-:Y:S01]  /*2a60*/  VIADD R29, R65, 0x20 ;  /* 0x00000020411d7836 */ /* 0x000fe20000000000 */
[----:B------:R-:W-:Y:S01]  /*2a70*/  F2FP.BF16.F32.PACK_AB R28, R33, R28 ;  /* 0x0000001c211c723e */ /* 0x000fe200000010ff */
[----:B------:R-:W-:Y:S01]  /*2a80*/  FFMA.FTZ R69, R30, R69, R67 ;  /* 0x000000451e457223 */ /* 0x000fe20000010043 */
[----:B------:R-:W-:-:S02]  /*2a90*/  F2FP.BF16.F32.PACK_AB R30, R51, R54 ;  /* 0x00000036331e723e */ /* 0x000fc400000010ff */
[----:B------:R-:W-:Y:S02]  /*2aa0*/  F2FP.BF16.F32.PACK_AB R34, R60, R61 ;  /* 0x0000003d3c22723e */ /* 0x000fe400000010ff */
[----:B------:R-:W-:Y:S02]  /*2ab0*/  F2FP.BF16.F32.PACK_AB R33, R39, R56 ;  /* 0x000000382721723e */ /* 0x000fe400000010ff */
[----:B------:R-:W-:Y:S01]  /*2ac0*/  F2FP.BF16.F32.PACK_AB R39, R68, R69 ;  /* 0x000000454427723e */ /* 0x000fe200000010ff */
[----:B0-----:R-:W-:-:S04]  /*2ad0*/  IMAD.WIDE.U32 R66, R65, 0x10, R52 ;  /* 0x0000001041427825 */ /* 0x001fc800078e0034 */
[--C-:B------:R-:W-:Y:S01]  /*2ae0*/  IMAD.WIDE.U32 R64, R29, 0x10, R52.reuse ;  /* 0x000000101d407825 */ /* 0x100fe200078e0034 */
[----:B------:R-:W-:Y:S02]  /*2af0*/  F2FP.BF16.F32.PACK_AB R29, R32, R35 ;  /* 0x00000023201d723e */ /* 0x000fe400000010ff */
[----:B------:R-:W-:Y:S01]  /*2b00*/  F2FP.BF16.F32.PACK_AB R32, R38, R37 ;  /* 0x000000252620723e */ /* 0x000fe200000010ff */
[----:B------:R-:W-:Y:S01]  /*2b10*/  IMAD.WIDE.U32 R52, R71, 0x10, R52 ;  /* 0x0000001047347825 */ /* 0x000fe200078e0034 */
[----:B------:R-:W-:Y:S01]  /*2b20*/  F2FP.BF16.F32.PACK_AB R35, R59, R74 ;  /* 0x0000004a3b23723e */ /* 0x000fe200000010ff */
[----:B------:R0:W-:Y:S01]  /*2b30*/  STG.E.128 desc[UR6][R66.64], R28 ;  /* 0x0000001c42007986 */ /* 0x0001e2000c101d06 */
[----:B------:R-:W-:Y:S02]  /*2b40*/  F2FP.BF16.F32.PACK_AB R38, R36, R63 ;  /* 0x0000003f2426723e */ /* 0x000fe400000010ff */
[----:B------:R-:W-:Y:S01]  /*2b50*/  F2FP.BF16.F32.PACK_AB R37, R62, R55 ;  /* 0x000000373e25723e */ /* 0x000fe200000010ff */
[----:B------:R0:W-:Y:S01]  /*2b60*/  STG.E.128 desc[UR6][R64.64], R32 ;  /* 0x0000002040007986 */ /* 0x0001e2000c101d06 */
[----:B------:R-:W-:-:S05]  /*2b70*/  F2FP.BF16.F32.PACK_AB R36, R57, R58 ;  /* 0x0000003a3924723e */ /* 0x000fca00000010ff */
[----:B------:R0:W-:Y:S02]  /*2b80*/  STG.E.128 desc[UR6][R52.64], R36 ;  /* 0x0000002434007986 */ /* 0x0001e4000c101d06 */
.L_x_113:
[----:B------:R-:W-:Y:S05]  /*2b90*/  BSYNC.RECONVERGENT B0 ;  /* 0x0000000000007941 */ /* 0x000fea0003800200 */
.L_x_112:
[----:B0-----:R-:W0:Y:S02]  /*2ba0*/  LDC.64 R28, c[0x0][0x380] ;  /* 0x0000e000ff1c7b82 */ /* 0x001e240000000a00 */
[----:B0-----:R-:W-:-:S04]  /*2bb0*/  LEA R41, R28, R41, 0x2 ;  /* 0x000000291c297211 */ /* 0x001fc800078e10ff */
[----:B------:R-:W-:-:S13]  /*2bc0*/  ISETP.GE.AND P0, PT, R41, R29, PT ;  /* 0x0000001d2900720c */ /* 0x000fda0003f06270 */
[----:B------:R-:W-:Y:S05]  /*2bd0*/  @!P0 BRA `(.L_x_114) ;  /* 0xffffffd800108947 */ /* 0x000fea000383ffff */
[----:B------:R-:W-:Y:S05]  /*2be0*/  EXIT ;  /* 0x000000000000794d */ /* 0x000fea0003800000 */
.L_x_111:
[----:B------:R-:W-:Y:S01]  /*2bf0*/  HFMA2 R31, -RZ, RZ, 0, 1.847743988037109375e-06 ;  /* 0x0000001fff1f7431 */ /* 0x000fe200000001ff */
[----:B------:R-:W-:Y:S01]  /*2c00*/  BSSY B0, `(.L_x_115) ;  /* 0x0000007000007945 */ /* 0x000fe20003800000 */
[----:B------:R-:W-:Y:S01]  /*2c10*/  MOV R77, R28 ;  /* 0x0000001c004d7202 */ /* 0x000fe20000000f00 */
[----:B------:R-:W-:Y:S01]  /*2c20*/  IMAD.MOV.U32 R32, RZ, RZ, 0x1 ;  /* 0x00000001ff207424 */ /* 0x000fe200078e00ff */
[----:B------:R-:W-:-:S07]  /*2c30*/  MOV R30, 0xffffffff ;  /* 0xffffffff001e7802 */ /* 0x000fce0000000f00 */
[----:B-1----:R-:W-:Y:S05]  /*2c40*/  WARPSYNC.COLLECTIVE R30, `(.L_x_116) ;  /* 0x000000001e087348 */ /* 0x002fea0003c00000 */
[----:B------:R0:W2:Y:S02]  /*2c50*/  SHFL.BFLY P0, R75, R77, R32, R31 ;  /* 0x0c0000204d4b7389 */ /* 0x0000a4000000001f */
[----:B012---:R-:W-:Y:S05]  /*2c60*/  ENDCOLLECTIVE ;  /* 0x000000000000791b */ /* 0x007fea0003800000 */
.L_x_116:
[----:B------:R-:W-:Y:S05]  /*2c70*/  BSYNC B0 ;  /* 0x0000000000007941 */ /* 0x000fea0003800000 */
.L_x_115:
[----:B------:R-:W-:Y:S01]  /*2c80*/  MOV R29, R75 ;  /* 0x0000004b001d7202 */ /* 0x000fe20000000f00 */
[----:B------:R-:W-:Y:S01]  /*2c90*/  HFMA2 R32, -RZ, RZ, 0, 1.1920928955078125e-07 ;  /* 0x00000002ff207431 */ /* 0x000fe200000001ff */
[----:B------:R-:W-:Y:S02]  /*2ca0*/  MOV R31, 0x1f ;  /* 0x0000001f001f7802 */ /* 0x000fe40000000f00 */
[----:B------:R-:W-:Y:S01]  /*2cb0*/  MOV R30, 0xffffffff ;  /* 0xffffffff001e7802 */ /* 0x000fe20000000f00 */
[----:B------:R-:W-:Y:S02]  /*2cc0*/  FADD.FTZ R33, R28, R29 ;  /* 0x0000001d1c217221 */ /* 0x000fe40000010000 */
[----:B------:R-:W0:Y:S02]  /*2cd0*/  LDC R29, c[0x0][0x400] ;  /* 0x00010000ff1d7b82 */ /* 0x000e240000000800 */
[----:B------:R-:W-:-:S07]  /*2ce0*/  IMAD.MOV.U32 R77, RZ, RZ, R33 ;  /* 0x000000ffff4d7224 */ /* 0x000fce00078e0021 */
[----:B0-----:R-:W-:Y:S05]  /*2cf0*/  WARPSYNC.COLLECTIVE R30, `(.L_x_117) ;  /* 0x000000001e087348 */ /* 0x001fea0003c00000 */
[----:B------:R1:W2:Y:S02]  /*2d00*/  SHFL.BFLY P0, R75, R77, R32, R31 ;  /* 0x0c0000204d4b7389 */ /* 0x0002a4000000001f */
[----:B012---:R-:W-:Y:S05]  /*2d10*/  ENDCOLLECTIVE ;  /* 0x000000000000791b */ /* 0x007fea0003800000 */
.L_x_117:
[----:B------:R-:W-:Y:S02]  /*2d20*/  HFMA2 R32, -RZ, RZ, 0, 2.384185791015625e-07 ;  /* 0x00000004ff207431 */ /* 0x000fe400000001ff */
[----:B------:R-:W-:-:S04]  /*2d30*/  IMAD.MOV.U32 R72, RZ, RZ, R75 ;  /* 0x000000ffff487224 */ /* 0x000fc800078e004b */
[----:B------:R-:W-:-:S05]  /*2d40*/  FADD.FTZ R71, R33, R72 ;  /* 0x0000004821477221 */ /* 0x000fca0000010000 */
[----:B------:R-:W-:-:S07]  /*2d50*/  MOV R77, R71 ;  /* 0x00000047004d7202 */ /* 0x000fce0000000f00 */
[----:B------:R-:W-:Y:S05]  /*2d60*/  WARPSYNC.COLLECTIVE R30, `(.L_x_118) ;  /* 0x000000001e087348 */ /* 0x000fea0003c00000 */
[----:B------:R0:W1:Y:S02]  /*2d70*/  SHFL.BFLY P0, R75, R77, R32, R31 ;  /* 0x0c0000204d4b7389 */ /* 0x000064000000001f */
[----:B01----:R-:W-:Y:S05]  /*2d80*/  ENDCOLLECTIVE ;  /* 0x000000000000791b */ /* 0x003fea0003800000 */
.L_x_118:
[----:B------:R-:W-:Y:S01]  /*2d90*/  IMAD.MOV.U32 R32, RZ, RZ, 0x8 ;  /* 0x00000008ff207424 */ /* 0x000fe200078e00ff */
[----:B------:R-:W-:-:S05]  /*2da0*/  MOV R72, R75 ;  /* 0x0000004b00487202 */ /* 0x000fca0000000f00 */
[----:B------:R-:W-:-:S05]  /*2db0*/  FADD.FTZ R73, R71, R72 ;  /* 0x0000004847497221 */ /* 0x000fca0000010000 */
[----:B------:R-:W-:-:S07]  /*2dc0*/  MOV R77, R73 ;  /* 0x00000049004d7202 */ /* 0x000fce0000000f00 */
[----:B------:R-:W-:Y:S05]  /*2dd0*/  WARPSYNC.COLLECTIVE R30, `(.L_x_119) ;  /* 0x000000001e087348 */ /* 0x000fea0003c00000 */
[----:B------:R0:W1:Y:S02]  /*2de0*/  SHFL.BFLY P0, R75, R77, R32, R31 ;  /* 0x0c0000204d4b7389 */ /* 0x000064000000001f */
[----:B01----:R-:W-:Y:S05]  /*2df0*/  ENDCOLLECTIVE ;  /* 0x000000000000791b */ /* 0x003fea0003800000 */
.L_x_119:
[----:B------:R-:W-:Y:S01]  /*2e00*/  HFMA2 R32, -RZ, RZ, 0, 9.5367431640625e-07 ;  /* 0x00000010ff207431 */ /* 0x000fe200000001ff */
[----:B------:R-:W-:-:S05]  /*2e10*/  MOV R72, R75 ;  /* 0x0000004b00487202 */ /* 0x000fca0000000f00 */
[----:B------:R-:W-:-:S05]  /*2e20*/  FADD.FTZ R74, R73, R72 ;  /* 0x00000048494a7221 */ /* 0x000fca0000010000 */
[----:B------:R-:W-:-:S07]  /*2e30*/  MOV R77, R74 ;  /* 0x0000004a004d7202 */ /* 0x000fce0000000f00 */
[----:B------:R-:W-:Y:S05]  /*2e40*/  WARPSYNC.COLLECTIVE R30, `(.L_x_120) ;  /* 0x000000001e087348 */ /* 0x000fea0003c00000 */
[----:B------:R0:W1:Y:S02]  /*2e50*/  SHFL.BFLY P0, R75, R77, R32, R31 ;  /* 0x0c0000204d4b7389 */ /* 0x000064000000001f */
[----:B01----:R-:W-:Y:S05]  /*2e60*/  ENDCOLLECTIVE ;  /* 0x000000000000791b */ /* 0x003fea0003800000 */
.L_x_120:
[----:B------:R-:W-:Y:S02]  /*2e70*/  IMAD.MOV.U32 R32, RZ, RZ, 0x1 ;  /* 0x00000001ff207424 */ /* 0x000fe400078e00ff */
        /* <DEDUP_REMOVED lines=8> */
[----:B------:R-:W-:-:S04]  /*2f00*/  FFMA.FTZ R28, R33, R33, R28 ;  /* 0x00000021211c7223 */ /* 0x000fc8000001001c */
        /* <DEDUP_REMOVED lines=41> */
[----:B------:R-:W-:-:S04]  /*31a0*/  HFMA2 R31, -RZ, RZ, 0, 1.847743988037109375e-06 ;  /* 0x0000001fff1f7431 */ /* 0x000fc800000001ff */
[----:B------:R-:W-:-:S07]  /*31b0*/  MOV R77, R28 ;  /* 0x0000001c004d7202 */ /* 0x000fce0000000f00 */
[----:B------:R-:W-:Y:S05]  /*31c0*/  WARPSYNC.COLLECTIVE R30, `(.L_x_121) ;  /* 0x000000001e087348 */ /* 0x000fea0003c00000 */
[----:B------:R0:W1:Y:S02]  /*31d0*/  SHFL.BFLY P0, R75, R77, R32, R31 ;  /* 0x0c0000204d4b7389 */ /* 0x000064000000001f */
[----:B01----:R-:W-:Y:S05]  /*31e0*/  ENDCOLLECTIVE ;  /* 0x000000000000791b */ /* 0x003fea0003800000 */
.L_x_121:
[----:B------:R-:W-:Y:S01]  /*31f0*/  HFMA2 R32, -RZ, RZ, 0, 1.1920928955078125e-07 ;  /* 0x00000002ff207431 */ /* 0x000fe200000001ff */
[----:B------:R-:W-:-:S05]  /*3200*/  MOV R33, R75 ;  /* 0x0000004b00217202 */ /* 0x000fca0000000f00 */
[----:B------:R-:W-:-:S05]  /*3210*/  FADD.FTZ R33, R28, R33 ;  /* 0x000000211c217221 */ /* 0x000fca0000010000 */
[----:B------:R-:W-:-:S07]  /*3220*/  MOV R77, R33 ;  /* 0x00000021004d7202 */ /* 0x000fce0000000f00 */
[----:B------:R-:W-:Y:S05]  /*3230*/  WARPSYNC.COLLECTIVE R30, `(.L_x_122) ;  /* 0x000000001e087348 */ /* 0x000fea0003c00000 */
[----:B------:R0:W1:Y:S02]  /*3240*/  SHFL.BFLY P0, R75, R77, R32, R31 ;  /* 0x0c0000204d4b7389 */ /* 0x000064000000001f */
[----:B01----:R-:W-:Y:S05]  /*3250*/  ENDCOLLECTIVE ;  /* 0x000000000000791b */ /* 0x003fea0003800000 */
.L_x_122:
[----:B------:R-:W-:Y:S02]  /*3260*/  HFMA2 R32, -RZ, RZ, 0, 2.384185791015625e-07 ;  /* 0x00000004ff207431 */ /* 0x000fe400000001ff */
[----:B------:R-:W-:-:S04]  /*3270*/  IMAD.MOV.U32 R74, RZ, RZ, R75 ;  /* 0x000000ffff4a7224 */ /* 0x000fc800078e004b */
[----:B------:R-:W-:-:S05]  /*3280*/  FADD.FTZ R74, R33, R74 ;  /* 0x0000004a214a7221 */ /* 0x000fca0000010000 */
[----:B------:R-:W-:-:S07]  /*3290*/  MOV R77, R74 ;  /* 0x0000004a004d7202 */ /* 0x000fce0000000f00 */
[----:B------:R-:W-:Y:S05]  /*32a0*/  WARPSYNC.COLLECTIVE R30, `(.L_x_123) ;  /* 0x000000001e087348 */ /* 0x000fea0003c00000 */
[----:B------:R0:W1:Y:S02]  /*32b0*/  SHFL.BFLY P0, R75, R77, R32, R31 ;  /* 0x0c0000204d4b7389 */ /* 0x000064000000001f */
[----:B01----:R-:W-:Y:S05]  /*32c0*/  ENDCOLLECTIVE ;  /* 0x000000000000791b */ /* 0x003fea0003800000 */
.L_x_123:
[----:B------:R-:W-:Y:S01]  /*32d0*/  IMAD.MOV.U32 R32, RZ, RZ, 0x8 ;  /* 0x00000008ff207424 */ /* 0x000fe200078e00ff */
[----:B------:R-:W-:-:S05]  /*32e0*/  MOV R71, R75 ;  /* 0x0000004b00477202 */ /* 0x000fca0000000f00 */
[----:B------:R-:W-:-:S05]  /*32f0*/  FADD.FTZ R71, R74, R71 ;  /* 0x000000474a477221 */ /* 0x000fca0000010000 */
[----:B------:R-:W-:-:S07]  /*3300*/  MOV R77, R71 ;  /* 0x00000047004d7202 */ /* 0x000fce0000000f00 */
[----:B------:R-:W-:Y:S05]  /*3310*/  WARPSYNC.COLLECTIVE R30, `(.L_x_124) ;  /* 0x000000001e087348 */ /* 0x000fea0003c00000 */
[----:B------:R0:W1:Y:S02]  /*3320*/  SHFL.BFLY P0, R75, R77, R32, R31 ;  /* 0x0c0000204d4b7389 */ /* 0x000064000000001f */
[----:B01----:R-:W-:Y:S05]  /*3330*/  ENDCOLLECTIVE ;  /* 0x000000000000791b */ /* 0x003fea0003800000 */
.L_x_124:
[----:B------:R-:W-:Y:S01]  /*3340*/  HFMA2 R32, -RZ, RZ, 0, 9.5367431640625e-07 ;  /* 0x00000010ff207431 */ /* 0x000fe200000001ff */
[----:B------:R-:W-:-:S05]  /*3350*/  MOV R76, R75 ;  /* 0x0000004b004c7202 */ /* 0x000fca0000000f00 */
[----:B------:R-:W-:-:S05]  /*3360*/  FADD.FTZ R76, R71, R76 ;  /* 0x0000004c474c7221 */ /* 0x000fca0000010000 */
[----:B------:R-:W-:-:S07]  /*3370*/  MOV R77, R76 ;  /* 0x0000004c004d7202 */ /* 0x000fce0000000f00 */
[----:B------:R-:W-:Y:S05]  /*3380*/  WARPSYNC.COLLECTIVE R30, `(.L_x_125) ;  /* 0x000000001e087348 */ /* 0x000fea0003c00000 */
[----:B------:R0:W1:Y:S02]  /*3390*/  SHFL.BFLY P0, R75, R77, R32, R31 ;  /* 0x0c0000204d4b7389 */ /* 0x000064000000001f */
[----:B01----:R-:W-:Y:S05]  /*33a0*/  ENDCOLLECTIVE ;  /* 0x000000000000791b */ /* 0x003fea0003800000 */
.L_x_125:
[----:B------:R-:W-:Y:S01]  /*33b0*/  MOV R73, R75 ;  /* 0x0000004b00497202 */ /* 0x000fe20000000f00 */
[----:B------:R-:W-:Y:S06]  /*33c0*/  BRA `(.L_x_126) ;  /* 0xffffffec00247947 */ /* 0x000fec000383ffff */
.L_x_127:
        /* <DEDUP_REMOVED lines=11> */
.L_x_28705:


//--------------------- .text._ZN10layer_norm13ln_fwd_kernelINS_13Kernel_traitsI13__nv_bfloat16S2_S2_S2_fjLj768ELj1ELj4ELj1ELj16ENS_18Kernel_traits_baseILj768ES2_S2_S2_S2_fjLj128EEEEELb0ELb1ELb0ELb0EEEvNS_9FwdParamsE --------------------------
	.section	.text._ZN10layer_norm13ln_fwd_kernelINS_13Kernel_traitsI13__nv_bfloat16S2_S2_S2_fjLj768ELj1ELj4ELj1ELj16ENS_18Kernel_traits_baseILj768ES2_S2_S2_S2_fjLj128EEEEELb0ELb1ELb0ELb0EEEvNS_9FwdParamsE,"ax",@progbits
	.align	128
        .global         _ZN10layer_norm13ln_fwd_kernelINS_13Kernel_traitsI13__nv_bfloat16S2_S2_S2_fjLj768ELj1ELj4ELj1ELj16ENS_18Kernel_traits_baseILj768ES2_S2_S2_S2_fjLj128EEEEELb0ELb1ELb0ELb0EEEvNS_9FwdParamsE
        .type           _ZN10layer_norm13ln_fwd_kernelINS_13Kernel_traitsI13__nv_bfloat16S2_S2_S2_fjLj768ELj1ELj4ELj1ELj16ENS_18Kernel_traits_baseILj768ES2_S2_S2_S2_fjLj128EEEEELb0ELb1ELb0ELb0EEEvNS_9FwdParamsE,@function
        .size           _ZN10layer_norm13ln_fwd_kernelINS_13Kernel_traitsI13__nv_bfloat16S2_S2_S2_fjLj768ELj1ELj4ELj1ELj16ENS_18Kernel_traits_baseILj768ES2_S2_S2_S2_fjLj128EEEEELb0ELb1ELb0ELb0EEEvNS_9FwdParamsE,(.L_x_28706 - _ZN10layer_norm13ln_fwd_kernelINS_13Kernel_traitsI13__nv_bfloat16S2_S2_S2_fjLj768ELj1ELj4ELj1ELj16ENS_18Kernel_traits_baseILj768ES2_S2_S2_S2_fjLj128EEEEELb0ELb1ELb0ELb0EEEvNS_9FwdParamsE)
        .other          _ZN10layer_norm13ln_fwd_kernelINS_13Kernel_traitsI13__nv_bfloat16S2_S2_S2_fjLj768ELj1ELj4ELj1ELj16ENS_18Kernel_traits_baseILj768ES2_S2_S2_S2_fjLj128EEEEELb0ELb1ELb0ELb0EEEvNS_9FwdParamsE,@"STO_CUDA_ENTRY STV_DEFAULT"
_ZN10layer_norm13ln_fwd_kernelINS_13Kernel_traitsI13__nv_bfloat16S2_S2_S2_fjLj768ELj1ELj4ELj1ELj16ENS_18Kernel_traits_baseILj768ES2_S2_S2_S2_fjLj128EEEEELb0ELb1ELb0ELb0EEEvNS_9FwdParamsE:
.text._ZN10layer_norm13ln_fwd_kernelINS_13Kernel_traitsI13__nv_bfloat16S2_S2_S2_fjLj768ELj1ELj4ELj1ELj16ENS_18Kernel_traits_baseILj768ES2_S2_S2_S2_fjLj128EEEEELb0ELb1ELb0ELb0EEEvNS_9FwdParamsE:
[----:B------:R-:W-:Y:S01]  /*0000*/  LDC R1, c[0x0][0x37c] ;  /* 0x0000df00ff017b82 */ /* 0x000fe20000000800 */
[----:B------:R-:W0:Y:S01]  /*0010*/  S2R R82, SR_TID.X ;  /* 0x0000000000527919 */ /* 0x000e220000002100 */
[----:B------:R-:W1:Y:S06]  /*0020*/  LDCU.64 UR8, c[0x0][0x438] ;  /* 0x00008700ff0877ac */ /* 0x000e6c0008000a00 */
[----:B------:R-:W2:Y:S01]  /*0030*/  LDC R3, c[0x0][0x388] ;  /* 0x0000e200ff037b82 */ /* 0x000ea20000000800 */
[----:B------:R-:W-:Y:S01]  /*0040*/  BSSY.RECONVERGENT B0, `(.L_x_128) ;  /* 0x0000051000007945 */ /* 0x000fe20003800200 */
[----:B------:R-:W3:Y:S06]  /*0050*/  LDCU.64 UR6, c[0x0][0x358] ;  /* 0x00006b00ff0677ac */ /* 0x000eec0008000a00 */
[----:B------:R-:W4:Y:S01]  /*0060*/  S2UR UR4, SR_CTAID.X ;  /* 0x00000000000479c3 */ /* 0x000f220000002500 */
[----:B-1----:R-:W-:-:S04]  /*0070*/  UISETP.NE.U32.AND UP0, UPT, UR8, URZ, UPT ;  /* 0x000000ff0800728c */ /* 0x002fc8000bf05070 */
[----:B------:R-:W-:Y:S01]  /*0080*/  UISETP.NE.AND.EX UP0, UPT, UR9, URZ, UPT, UP0 ;  /* 0x000000ff0900728c */ /* 0x000fe2000bf05300 */
[----:B--2---:R-:W-:-:S04]  /*0090*/  SHF.R.S32.HI R0, RZ, 0x1f, R3 ;  /* 0x0000001fff007819 */ /* 0x004fc80000011403 */
[----:B------:R-:W-:Y:S02]  /*00a0*/  LEA.HI R0, R0, R3, RZ, 0x3 ;  /* 0x0000000300007211 */ /* 0x000fe400078f18ff */
[----:B0-----:R-:W-:Y:S01]  /*00b0*/  LOP3.LUT R83, R82, 0x1f, RZ, 0xc, !PT ;  /* 0x0000001f52537812 */ /* 0x001fe200078e0cff */
        /* <DEDUP_REMOVED lines=16> */
[----:B-1----:R-:W-:-:S06]  /*01c0*/  @P1 IMAD.WIDE.U32 R10, R15, 0x10, R10 ;  /* 0x000000100f0a1825 */ /* 0x002fcc00078e000a */
[----:B------:R-:W1:Y:S01]  /*01d0*/  @P0 LDC.64 R4, c[0x0][0x438] ;  /* 0x00010e00ff040b82 */ /* 0x000e620000000a00 */
[----:B------:R3:W5:Y:S01]  /*01e0*/  @P1 LD.E.128 R40, desc[UR6][R10.64] ;  /* 0x000000060a281980 */ /* 0x000762000c101d00 */
[----:B--2---:R-:W-:-:S06]  /*01f0*/  @P1 IMAD.WIDE.U32 R12, R15, 0x10, R12 ;  /* 0x000000100f0c1825 */ /* 0x004fcc00078e000c */
[----:B------:R-:W2:Y:S01]  /*0200*/  @P0 LDC.64 R6, c[0x0][0x3e8] ;  /* 0x0000fa00ff060b82 */ /* 0x000ea20000000a00 */
[----:B------:R3:W5:Y:S01]  /*0210*/  @P1 LDG.E.128 R36, desc[UR6][R12.64] ;  /* 0x000000060c241981 */ /* 0x000762000c1e1d00 */
[----:B0-----:R-:W-:-:S05]  /*0220*/  @P0 IMAD.WIDE.U32 R2, R82, 0x10, R2 ;  /* 0x0000001052020825 */ /* 0x001fca00078e0002 */
[----:B------:R3:W5:Y:S01]  /*0230*/  @P0 LDG.E.128 R56, desc[UR6][R2.64] ;  /* 0x0000000602380981 */ /* 0x000762000c1e1d00 */
[----:B-1----:R-:W-:-:S05]  /*0240*/  @P0 IMAD.WIDE.U32 R4, R82, 0x10, R4 ;  /* 0x0000001052040825 */ /* 0x002fca00078e0004 */
[----:B------:R3:W5:Y:S01]  /*0250*/  @P0 LD.E.128 R52, desc[UR6][R4.64] ;  /* 0x0000000604340980 */ /* 0x000762000c101d00 */
[----:B--2---:R-:W-:-:S05]  /*0260*/  @P0 IMAD.WIDE.U32 R6, R82, 0x10, R6 ;  /* 0x0000001052060825 */ /* 0x004fca00078e0006 */
[----:B------:R3:W5:Y:S01]  /*0270*/  @P0 LDG.E.128 R48, desc[UR6][R6.64] ;  /* 0x0000000606300981 */ /* 0x000762000c1e1d00 */
[----:B------:R-:W-:Y:S02]  /*0280*/  ISETP.GE.U32.AND P0, PT, R83, 0x60, PT ;  /* 0x000000605300780c */ /* 0x000fe40003f06070 */
[----:B------:R-:W-:-:S11]  /*0290*/  @P1 IADD3 R15, PT, PT, R15, 0x20, RZ ;  /* 0x000000200f0f1810 */ /* 0x000fd60007ffe0ff */
[----:B---3--:R-:W-:Y:S05]  /*02a0*/  @!P0 BRA `(.L_x_130) ;  /* 0x0000000000a88947 */ /* 0x008fea0003800000 */
[----:B------:R-:W0:Y:S08]  /*02b0*/  LDC.64 R32, c[0x0][0x3d0] ;  /* 0x0000f400ff207b82 */ /* 0x000e300000000a00 */
[----:B------:R-:W1:Y:S08]  /*02c0*/  LDC.64 R28, c[0x0][0x438] ;  /* 0x00010e00ff1c7b82 */ /* 0x000e700000000a00 */
[----:B------:R-:W2:Y:S01]  /*02d0*/  LDC.64 R24, c[0x0][0x3e8] ;  /* 0x0000fa00ff187b82 */ /* 0x000ea20000000a00 */
[----:B0-----:R-:W-:-:S06]  /*02e0*/  IMAD.WIDE.U32 R32, R15, 0x10, R32 ;  /* 0x000000100f207825 */ /* 0x001fcc00078e0020 */
[----:B------:R-:W5:Y:S01]  /*02f0*/  LDG.E.128 R32, desc[UR6][R32.64] ;  /* 0x0000000620207981 */ /* 0x000f62000c1e1d00 */
[----:B-1----:R-:W-:-:S06]  /*0300*/  IMAD.WIDE.U32 R28, R15, 0x10, R28 ;  /* 0x000000100f1c7825 */ /* 0x002fcc00078e001c */
[----:B------:R-:W5:Y:S01]  /*0310*/  LD.E.128 R28, desc[UR6][R28.64] ;  /* 0x000000061c1c7980 */ /* 0x000f62000c101d00 */
[----:B--2---:R-:W-:-:S06]  /*0320*/  IMAD.WIDE.U32 R24, R15, 0x10, R24 ;  /* 0x000000100f187825 */ /* 0x004fcc00078e0018 */
[----:B------:R-:W5:Y:S01]  /*0330*/  LDG.E.128 R24, desc[UR6][R24.64] ;  /* 0x0000000618187981 */ /* 0x000f62000c1e1d00 */
[----:B------:R-:W-:Y:S05]  /*0340*/  BRA `(.L_x_130) ;  /* 0x0000000000807947 */ /* 0x000fea0003800000 */
.L_x_129:
[C---:B------:R-:W-:Y:S02]  /*0350*/  ISETP.GE.U32.AND P1, PT, R83.reuse, 0x40, PT ;  /* 0x000000405300780c */ /* 0x040fe40003f26070 */
[C---:B------:R-:W-:Y:S02]  /*0360*/  ISETP.GE.U32.AND P2, PT, R83.reuse, 0x60, PT ;  /* 0x000000605300780c */ /* 0x040fe40003f46070 */
[----:B------:R-:W-:Y:S02]  /*0370*/  ISETP.GE.U32.AND P0, PT, R83, 0x20, PT ;  /* 0x000000205300780c */ /* 0x000fe40003f06070 */
[----:B------:R-:W-:-:S07]  /*0380*/  MOV R15, R82 ;  /* 0x00000052000f7202 */ /* 0x000fce0000000f00 */
[----:B------:R-:W0:Y:S04]  /*0390*/  @P1 LDC.64 R2, c[0x0][0x3d0] ;  /* 0x0000f400ff021b82 */ /* 0x000e280000000a00 */
[----:B------:R-:W-:-:S04]  /*03a0*/  @P0 LOP3.LUT R15, R82, 0x20, RZ, 0xfc, !PT ;  /* 0x00000020520f0812 */ /* 0x000fc800078efcff */
[----:B------:R-:W1:Y:S08]  /*03b0*/  @P1 LDC.64 R4, c[0x0][0x3e8] ;  /* 0x0000fa00ff041b82 */ /* 0x000e700000000a00 */
[----:B------:R-:W2:Y:S08]  /*03c0*/  @P2 LDC.64 R6, c[0x0][0x3d0] ;  /* 0x0000f400ff062b82 */ /* 0x000eb00000000a00 */
[----:B------:R-:W3:Y:S01]  /*03d0*/  @P2 LDC.64 R8, c[0x0][0x3e8] ;  /* 0x0000fa00ff082b82 */ /* 0x000ee20000000a00 */
[----:B0-----:R-:W-:-:S05]  /*03e0*/  @P1 IMAD.WIDE.U32 R2, R15, 0x10, R2 ;  /* 0x000000100f021825 */ /* 0x001fca00078e0002 */
[----:B------:R0:W5:Y:S02]  /*03f0*/  @P1 LDG.E.128 R44, desc[UR6][R2.64] ;  /* 0x00000006022c1981 */ /* 0x000164000c1e1d00 */
[----:B------:R-:W4:Y:S01]  /*0400*/  @P0 LDC.64 R10, c[0x0][0x3d0] ;  /* 0x0000f400ff0a0b82 */ /* 0x000f220000000a00 */
[C---:B-1----:R-:W-:Y:S01]  /*0410*/  @P1 IMAD.WIDE.U32 R4, R15.reuse, 0x10, R4 ;  /* 0x000000100f041825 */ /* 0x042fe200078e0004 */
[----:B------:R-:W-:-:S04]  /*0420*/  @P1 IADD3 R15, PT, PT, R15, 0x20, RZ ;  /* 0x000000200f0f1810 */ /* 0x000fc80007ffe0ff */
[----:B------:R0:W5:Y:S02]  /*0430*/  @P1 LDG.E.128 R36, desc[UR6][R4.64] ;  /* 0x0000000604241981 */ /* 0x000164000c1e1d00 */
[----:B------:R-:W1:Y:S01]  /*0440*/  @P0 LDC.64 R12, c[0x0][0x3e8] ;  /* 0x0000fa00ff0c0b82 */ /* 0x000e620000000a00 */
[----:B--2---:R-:W-:-:S05]  /*0450*/  @P2 IMAD.WIDE.U32 R6, R15, 0x10, R6 ;  /* 0x000000100f062825 */ /* 0x004fca00078e0006 */
[----:B------:R0:W5:Y:S01]  /*0460*/  @P2 LDG.E.128 R32, desc[UR6][R6.64] ;  /* 0x0000000606202981 */ /* 0x000162000c1e1d00 */
[----:B---3--:R-:W-:-:S05]  /*0470*/  @P2 IMAD.WIDE.U32 R8, R15, 0x10, R8 ;  /* 0x000000100f082825 */ /* 0x008fca00078e0008 */
[----:B------:R0:W5:Y:S01]  /*0480*/  @P2 LDG.E.128 R24, desc[UR6][R8.64] ;  /* 0x0000000608182981 */ /* 0x000162000c1e1d00 */
[----:B----4-:R-:W-:-:S05]  /*0490*/  @P0 IMAD.WIDE.U32 R10, R82, 0x10, R10 ;  /* 0x00000010520a0825 */ /* 0x010fca00078e000a */
[----:B------:R0:W5:Y:S01]  /*04a0*/  @P0 LDG.E.128 R56, desc[UR6][R10.64] ;  /* 0x000000060a380981 */ /* 0x000162000c1e1d00 */
[----:B-1----:R-:W-:-:S05]  /*04b0*/  @P0 IMAD.WIDE.U32 R12, R82, 0x10, R12 ;  /* 0x00000010520c0825 */ /* 0x002fca00078e000c */
        /* <DEDUP_REMOVED lines=9> */
.L_x_130:
[----:B------:R-:W-:Y:S05]  /*0550*/  BSYNC.RECONVERGENT B0 ;  /* 0x0000000000007941 */ /* 0x000fea0003800200 */
.L_x_128:
[----:B------:R-:W0:Y:S02]  /*0560*/  LDCU UR4, c[0x0][0x384] ;  /* 0x00007080ff0477ac */ /* 0x000e240008000800 */
[----:B0-----:R-:W-:-:S13]  /*0570*/  ISETP.GE.AND P0, PT, R81, UR4, PT ;  /* 0x0000000451007c0c */ /* 0x001fda000bf06270 */
[----:B------:R-:W-:Y:S05]  /*0580*/  @P0 EXIT ;  /* 0x000000000000094d */ /* 0x000fea0003800000 */
[----:B------:R-:W0:Y:S01]  /*0590*/  LDCU.64 UR8, c[0x0][0x3e0] ;  /* 0x00007c00ff0877ac */ /* 0x000e220008000a00 */
[----:B-----5:R-:W-:Y:S02]  /*05a0*/  PRMT R80, R31, 0x7632, R80 ;  /* 0x000076321f507816 */ /* 0x020fe40000000050 */
[----:B------:R-:W-:Y:S01]  /*05b0*/  PRMT R79, R35, 0x7632, R79 ;  /* 0x00007632234f7816 */ /* 0x000fe2000000004f */
[----:B------:R-:W1:Y:S01]  /*05c0*/  LDCU.U8 UR4, c[0x0][0x410] ;  /* 0x00008200ff0477ac */ /* 0x000e620008000000 */
[----:B------:R-:W-:Y:S02]  /*05d0*/  PRMT R78, R30, 0x7632, R78 ;  /* 0x000076321e4e7816 */ /* 0x000fe4000000004e */
[----:B------:R-:W-:Y:S01]  /*05e0*/  PRMT R77, R34, 0x7632, R77 ;  /* 0x00007632224d7816 */ /* 0x000fe2000000004d */
[----:B------:R-:W2:Y:S01]  /*05f0*/  LDCU UR11, c[0x0][0x388] ;  /* 0x00007100ff0b77ac */ /* 0x000ea20008000800 */
[----:B------:R-:W-:Y:S02]  /*0600*/  PRMT R76, R29, 0x7632, R76 ;  /* 0x000076321d4c7816 */ /* 0x000fe4000000004c */
[----:B------:R-:W-:Y:S01]  /*0610*/  PRMT R75, R33, 0x7632, R75 ;  /* 0x00007632214b7816 */ /* 0x000fe2000000004b */
[----:B------:R-:W3:Y:S01]  /*0620*/  LDCU UR10, c[0x0][0x448] ;  /* 0x00008900ff0a77ac */ /* 0x000ee20008000800 */
[----:B------:R-:W-:-:S02]  /*0630*/  PRMT R74, R28, 0x7632, R74 ;  /* 0x000076321c4a7816 */ /* 0x000fc4000000004a */
[----:B------:R-:W-:Y:S02]  /*0640*/  PRMT R73, R32, 0x7632, R73 ;  /* 0x0000763220497816 */ /* 0x000fe40000000049 */
[----:B------:R-:W-:Y:S01]  /*0650*/  PRMT R72, R43, 0x7632, R72 ;  /* 0x000076322b487816 */ /* 0x000fe20000000048 */
[----:B0-----:R-:W-:Y:S01]  /*0660*/  UISETP.NE.U32.AND UP0, UPT, UR8, URZ, UPT ;  /* 0x000000ff0800728c */ /* 0x001fe2000bf05070 */
[----:B------:R-:W-:Y:S02]  /*0670*/  PRMT R71, R47, 0x7632, R71 ;  /* 0x000076322f477816 */ /* 0x000fe40000000047 */
[----:B------:R-:W-:Y:S01]  /*0680*/  PRMT R70, R42, 0x7632, R70 ;  /* 0x000076322a467816 */ /* 0x000fe20000000046 */
[----:B------:R-:W-:Y:S01]  /*0690*/  UISETP.NE.AND.EX UP0, UPT, UR9, URZ, UPT, UP0 ;  /* 0x000000ff0900728c */ /* 0x000fe2000bf05300 */
[----:B------:R-:W-:Y:S01]  /*06a0*/  PRMT R69, R46, 0x7632, R69 ;  /* 0x000076322e457816 */ /* 0x000fe20000000045 */
[----:B------:R-:W0:Y:S01]  /*06b0*/  LDCU.64 UR8, c[0x0][0x3a0] ;  /* 0x00007400ff0877ac */ /* 0x000e220008000a00 */
[----:B------:R-:W-:-:S02]  /*06c0*/  PRMT R68, R41, 0x7632, R68 ;  /* 0x0000763229447816 */ /* 0x000fc40000000044 */
[----:B------:R-:W-:Y:S01]  /*06d0*/  PRMT R67, R45, 0x7632, R67 ;  /* 0x000076322d437816 */ /* 0x000fe20000000043 */
[----:B-1----:R-:W-:Y:S01]  /*06e0*/  UISETP.NE.AND UP2, UPT, UR4, URZ, UPT ;  /* 0x000000ff0400728c */ /* 0x002fe2000bf45270 */
        /* <DEDUP_REMOVED lines=21> */
[----:B0-23--:R-:W-:-:S07]  /*0840*/  PRMT R0, R48, 0x7632, R0 ;  /* 0x0000763230007816 */ /* 0x00dfce0000000000 */
.L_x_150:
[----:B------:R-:W0:Y:S01]  /*0850*/  @UP0 LDCU.64 UR4, c[0x0][0x3e0] ;  /* 0x00007c00ff0407ac */ /* 0x000e220008000a00 */
[----:B------:R-:W-:Y:S01]  /*0860*/  PLOP3.LUT P0, PT, PT, PT, UP0, 0x80, 0x8 ;  /* 0x000000000008781c */ /* 0x000fe20003f0f008 */
[----:B------:R-:W-:Y:S01]  /*0870*/  HFMA2 R60, -RZ, RZ, 0, 1.1920928955078125e-07 ;  /* 0x00000002ff3c7431 */ /* 0x000fe200000001ff */
[----:B------:R-:W-:-:S11]  /*0880*/  PLOP3.LUT P1, PT, PT, PT, UP0, 0x80, 0x8 ;  /* 0x000000000008781c */ /* 0x000fd60003f2f008 */
[----:B0-----:R-:W-:-:S06]  /*0890*/  @P0 IMAD.WIDE R60, R81, R60, UR4 ;  /* 0x00000004513c0e25 */ /* 0x001fcc000f8e023c */
[----:B------:R-:W2:Y:S01]  /*08a0*/  @P1 LDG.E.U16 R60, desc[UR6][R60.64] ;  /* 0x000000063c3c1981 */ /* 0x000ea2000c1e1500 */
[----:B------:R-:W-:Y:S01]  /*08b0*/  IMAD R62, R81, UR11, RZ ;  /* 0x0000000b513e7c24 */ /* 0x000fe2000f8e02ff */
[----:B------:R-:W-:Y:S01]  /*08c0*/  ISETP.GE.U32.AND P2, PT, R83, 0x20, PT ;  /* 0x000000205300780c */ /* 0x000fe20003f46070 */
[----:B------:R-:W-:Y:S01]  /*08d0*/  BSSY.RECONVERGENT B0, `(.L_x_131) ;  /* 0x0000073000007945 */ /* 0x000fe20003800200 */
[----:B------:R-:W-:Y:S02]  /*08e0*/  PLOP3.LUT P0, PT, PT, PT, UP0, 0x80, 0x8 ;  /* 0x000000000008781c */ /* 0x000fe40003f0f008 */
[----:B------:R-:W-:Y:S02]  /*08f0*/  SHF.R.S32.HI R63, RZ, 0x1f, R62 ;  /* 0x0000001fff3f7819 */ /* 0x000fe4000001143e */
[----:B------:R-:W-:Y:S02]  /*0900*/  MOV R109, 0x3f800000 ;  /* 0x3f800000006d7802 */ /* 0x000fe40000000f00 */
[----:B------:R-:W-:-:S04]  /*0910*/  LEA.HI R63, R63, R62, RZ, 0x3 ;  /* 0x0000003e3f3f7211 */ /* 0x000fc800078f18ff */
[----:B------:R-:W-:-:S04]  /*0920*/  LEA.HI.SX32 R108, R63, R82, 0x1d ;  /* 0x000000523f6c7211 */ /* 0x000fc800078feaff */
[----:B------:R-:W-:Y:S02]  /*0930*/  MOV R113, R108 ;  /* 0x0000006c00717202 */ /* 0x000fe40000000f00 */
[----:B--2---:R-:W-:Y:S01]  /*0940*/  @P0 SHF.L.U32 R109, R60, 0x10, RZ ;  /* 0x000000103c6d0819 */ /* 0x004fe200000006ff */
        /* <DEDUP_REMOVED lines=10> */
[----:B-----5:R-:W-:Y:S01]  /*09f0*/  PRMT R87, R61, 0x7632, R87 ;  /* 0x000076323d577816 */ /* 0x020fe20000000057 */
[----:B------:R-:W-:Y:S01]  /*0a00*/  IMAD.U32 R92, R63, 0x10000, RZ ;  /* 0x000100003f5c7824 */ /* 0x000fe200078e00ff */
[----:B------:R-:W-:Y:S01]  /*0a10*/  SHF.L.U32 R90, R61, 0x10, RZ ;  /* 0x000000103d5a7819 */ /* 0x000fe200000006ff */
[----:B------:R-:W-:Y:S01]  /*0a20*/  IMAD.U32 R114, R4, 0x10000, RZ ;  /* 0x0001000004727824 */ /* 0x000fe200078e00ff */
[----:B------:R-:W-:Y:S01]  /*0a30*/  PRMT R61, R62, 0x7632, R61 ;  /* 0x000076323e3d7816 */ /* 0x000fe2000000003d */
[-C--:B------:R-:W-:Y:S01]  /*0a40*/  FMUL.FTZ R110, R92, R109.reuse ;  /* 0x0000006d5c6e7220 */ /* 0x080fe20000410000 */
[----:B------:R-:W-:Y:S01]  /*0a50*/  PRMT R86, R60, 0x7632, R86 ;  /* 0x000076323c567816 */ /* 0x000fe20000000056 */
[----:B------:R-:W-:Y:S01]  /*0a60*/  FMUL.FTZ R90, R90, R109 ;  /* 0x0000006d5a5a7220 */ /* 0x000fe20000410000 */
[----:B------:R-:W-:Y:S02]  /*0a70*/  SHF.L.U32 R88, R60, 0x10, RZ ;  /* 0x000000103c587819 */ /* 0x000fe400000006ff */
[----:B------:R-:W-:-:S02]  /*0a80*/  SHF.L.U32 R62, R62, 0x10, RZ ;  /* 0x000000103e3e7819 */ /* 0x000fc400000006ff */
[----:B------:R-:W-:Y:S01]  /*0a90*/  PRMT R60, R63, 0x7632, R60 ;  /* 0x000076323f3c7816 */ /* 0x000fe2000000003c */
[-C--:B------:R-:W-:Y:S01]  /*0aa0*/  FMUL.FTZ R88, R88, R109.reuse ;  /* 0x0000006d58587220 */ /* 0x080fe20000410000 */
[----:B------:R-:W-:Y:S01]  /*0ab0*/  SHF.L.U32 R89, R49, 0x10, RZ ;  /* 0x0000001031597819 */ /* 0x000fe200000006ff */
[----:B------:R-:W-:Y:S01]  /*0ac0*/  FMUL.FTZ R62, R62, R109 ;  /* 0x0000006d3e3e7220 */ /* 0x000fe20000410000 */
[----:B------:R-:W-:Y:S02]  /*0ad0*/  SHF.L.U32 R115, R51, 0x10, RZ ;  /* 0x0000001033737819 */ /* 0x000fe400000006ff */
[----:B------:R-:W-:Y:S02]  /*0ae0*/  SHF.L.U32 R111, R50, 0x10, RZ ;  /* 0x00000010326f7819 */ /* 0x000fe400000006ff */
[----:B------:R-:W-:Y:S02]  /*0af0*/  SHF.L.U32 R60, R60, 0x10, RZ ;  /* 0x000000103c3c7819 */ /* 0x000fe400000006ff */
[----:B------:R-:W-:-:S02]  /*0b00*/  SHF.L.U32 R112, R61, 0x10, RZ ;  /* 0x000000103d707819 */ /* 0x000fc400000006ff */
[----:B------:R-:W-:Y:S02]  /*0b10*/  SHF.L.U32 R93, R48, 0x10, RZ ;  /* 0x00000010305d7819 */ /* 0x000fe400000006ff */
[----:B------:R-:W-:Y:S02]  /*0b20*/  SHF.L.U32 R86, R86, 0x10, RZ ;  /* 0x0000001056567819 */ /* 0x000fe400000006ff */
[----:B--2---:R-:W-:Y:S02]  /*0b30*/  SHF.L.U32 R91, R21, 0x10, RZ ;  /* 0x00000010155b7819 */ /* 0x004fe400000006ff */
[----:B------:R-:W-:Y:S02]  /*0b40*/  SHF.L.U32 R117, R23, 0x10, RZ ;  /* 0x0000001017757819 */ /* 0x000fe400000006ff */
[----:B------:R-:W-:Y:S01]  /*0b50*/  SHF.L.U32 R113, R22, 0x10, RZ ;  /* 0x0000001016717819 */ /* 0x000fe200000006ff */
[----:B------:R-:W-:Y:S01]  /*0b60*/  FFMA.FTZ R92, R90, R89, R91 ;  /* 0x000000595a5c7223 */ /* 0x000fe2000001005b */
[----:B------:R-:W-:Y:S01]  /*0b70*/  SHF.L.U32 R63, R20, 0x10, RZ ;  /* 0x00000010143f7819 */ /* 0x000fe200000006ff */
[----:B------:R-:W-:Y:S01]  /*0b80*/  FFMA.FTZ R90, R110, R115, R117 ;  /* 0x000000736e5a7223 */ /* 0x000fe20000010075 */
[----:B------:R-:W-:Y:S01]  /*0b90*/  SHF.L.U32 R110, R87, 0x10, RZ ;  /* 0x00000010576e7819 */ /* 0x000fe200000006ff */
[----:B------:R-:W-:Y:S01]  /*0ba0*/  FFMA.FTZ R91, R62, R111, R113 ;  /* 0x0000006f3e5b7223 */ /* 0x000fe20000010071 */
[-C--:B------:R-:W-:Y:S01]  /*0bb0*/  FMUL.FTZ R113, R60, R109.reuse ;  /* 0x0000006d3c717220 */ /* 0x080fe20000410000 */
[----:B------:R-:W-:Y:S01]  /*0bc0*/  PRMT R87, R22, 0x7632, R87 ;  /* 0x0000763216577816 */ /* 0x000fe20000000057 */
[----:B------:R-:W-:Y:S01]  /*0bd0*/  FMUL.FTZ R111, R112, R109 ;  /* 0x0000006d706f7220 */ /* 0x000fe20000410000 */
[----:B------:R-:W-:Y:S01]  /*0be0*/  PRMT R89, R23, 0x7632, R89 ;  /* 0x0000763217597816 */ /* 0x000fe20000000059 */
[----:B------:R-:W-:Y:S01]  /*0bf0*/  FFMA.FTZ R93, R88, R93, R63 ;  /* 0x0000005d585d7223 */ /* 0x000fe2000001003f */
[----:B------:R-:W-:Y:S01]  /*0c00*/  PRMT R61, R21, 0x7632, R61 ;  /* 0x00007632153d7816 */ /* 0x000fe2000000003d */
[----:B------:R-:W-:Y:S01]  /*0c10*/  FMUL.FTZ R110, R110, R109 ;  /* 0x0000006d6e6e7220 */ /* 0x000fe20000410000 */
[----:B------:R-:W-:-:S02]  /*0c20*/  PRMT R60, R20, 0x7632, R60 ;  /* 0x00007632143c7816 */ /* 0x000fc4000000003c */
[----:B------:R-:W-:Y:S02]  /*0c30*/  SHF.L.U32 R112, R87, 0x10, RZ ;  /* 0x0000001057707819 */ /* 0x000fe400000006ff */
[----:B------:R-:W-:Y:S02]  /*0c40*/  SHF.L.U32 R62, R0, 0x10, RZ ;  /* 0x00000010003e7819 */ /* 0x000fe400000006ff */
[----:B------:R-:W-:Y:S02]  /*0c50*/  SHF.L.U32 R63, R2, 0x10, RZ ;  /* 0x00000010023f7819 */ /* 0x000fe400000006ff */
[----:B------:R-:W-:Y:S02]  /*0c60*/  SHF.L.U32 R88, R3, 0x10, RZ ;  /* 0x0000001003587819 */ /* 0x000fe400000006ff */
[----:B------:R-:W-:Y:S02]  /*0c70*/  SHF.L.U32 R116, R89, 0x10, RZ ;  /* 0x0000001059747819 */ /* 0x000fe400000006ff */
[----:B------:R-:W-:Y:S01]  /*0c80*/  SHF.L.U32 R87, R61, 0x10, RZ ;  /* 0x000000103d577819 */ /* 0x000fe200000006ff */
[----:B------:R-:W-:Y:S01]  /*0c90*/  FMUL.FTZ R61, R86, R109 ;  /* 0x0000006d563d7220 */ /* 0x000fe20000410000 */
[----:B------:R-:W-:Y:S01]  /*0ca0*/  SHF.L.U32 R60, R60, 0x10, RZ ;  /* 0x000000103c3c7819 */ /* 0x000fe200000006ff */
[----:B------:R-:W-:Y:S01]  /*0cb0*/  FFMA.FTZ R89, R113, R114, R116 ;  /* 0x0000007271597223 */ /* 0x000fe20000010074 */
[----:B------:R-:W-:Y:S01]  /*0cc0*/  FFMA.FTZ R88, R111, R88, R112 ;  /* 0x000000586f587223 */ /* 0x000fe20000010070 */
[----:B------:R-:W-:-:S02]  /*0cd0*/  FFMA.FTZ R87, R110, R63, R87 ;  /* 0x0000003f6e577223 */ /* 0x000fc40000010057 */
[----:B------:R-:W-:Y:S01]  /*0ce0*/  FFMA.FTZ R86, R61, R62, R60 ;  /* 0x0000003e3d567223 */ /* 0x000fe2000001003c */
[----:B------:R-:W-:Y:S02]  /*0cf0*/  F2FP.BF16.F32.PACK_AB R63, R89, R90 ;  /* 0x0000005a593f723e */ /* 0x000fe400000010ff */
[----:B------:R-:W-:Y:S02]  /*0d00*/  F2FP.BF16.F32.PACK_AB R62, R88, R91 ;  /* 0x0000005b583e723e */ /* 0x000fe400000010ff */
[----:B------:R-:W-:Y:S02]  /*0d10*/  F2FP.BF16.F32.PACK_AB R61, R87, R92 ;  /* 0x0000005c573d723e */ /* 0x000fe400000010ff */
[----:B------:R-:W-:Y:S01]  /*0d20*/  F2FP.BF16.F32.PACK_AB R60, R86, R93 ;  /* 0x0000005d563c723e */ /* 0x000fe200000010ff */
[----:B------:R-:W-:Y:S06]  /*0d30*/  BRA `(.L_x_134) ;  /* 0x0000000000a07947 */ /* 0x000fec0003800000 */
.L_x_133:
[----:B-----5:R-:W-:Y:S02]  /*0d40*/  PRMT R86, R60, 0x7632, R86 ;  /* 0x000076323c567816 */ /* 0x020fe40000000056 */
[----:B------:R-:W-:Y:S02]  /*0d50*/  PRMT R89, R62, 0x7632, R89 ;  /* 0x000076323e597816 */ /* 0x000fe40000000059 */
[----:B------:R-:W-:Y:S02]  /*0d60*/  SHF.L.U32 R60, R60, 0x10, RZ ;  /* 0x000000103c3c7819 */ /* 0x000fe400000006ff */
[----:B------:R-:W-:Y:S02]  /*0d70*/  SHF.L.U32 R62, R62, 0x10, RZ ;  /* 0x000000103e3e7819 */ /* 0x000fe400000006ff */
[----:B------:R-:W-:Y:S01]  /*0d80*/  SHF.L.U32 R88, R61, 0x10, RZ ;  /* 0x000000103d587819 */ /* 0x000fe200000006ff */
[-C--:B------:R-:W-:Y:S01]  /*0d90*/  FMUL.FTZ R60, R60, R109.reuse ;  /* 0x0000006d3c3c7220 */ /* 0x080fe20000410000 */
[----:B------:R-:W-:Y:S01]  /*0da0*/  SHF.L.U32 R93, R48, 0x10, RZ ;  /* 0x00000010305d7819 */ /* 0x000fe200000006ff */
[-C--:B------:R-:W-:Y:S01]  /*0db0*/  FMUL.FTZ R62, R62, R109.reuse ;  /* 0x0000006d3e3e7220 */ /* 0x080fe20000410000 */
[----:B------:R-:W-:Y:S01]  /*0dc0*/  SHF.L.U32 R91, R50, 0x10, RZ ;  /* 0x00000010325b7819 */ /* 0x000fe200000006ff */
[----:B------:R-:W-:Y:S01]  /*0dd0*/  FMUL.FTZ R88, R88, R109 ;  /* 0x0000006d58587220 */ /* 0x000fe20000410000 */
[----:B------:R-:W-:Y:S01]  /*0de0*/  SHF.L.U32 R90, R63, 0x10, RZ ;  /* 0x000000103f5a7819 */ /* 0x000fe200000006ff */
[----:B------:R-:W-:Y:S01]  /*0df0*/  FMUL.FTZ R93, R60, R93 ;  /* 0x0000005d3c5d7220 */ /* 0x000fe20000410000 */
[----:B------:R-:W-:Y:S01]  /*0e00*/  PRMT R87, R61, 0x7632, R87 ;  /* 0x000076323d577816 */ /* 0x000fe20000000057 */
[----:B------:R-:W-:Y:S01]  /*0e10*/  FMUL.FTZ R91, R62, R91 ;  /* 0x0000005b3e5b7220 */ /* 0x000fe20000410000 */
[----:B------:R-:W-:Y:S01]  /*0e20*/  PRMT R110, R63, 0x7632, R110 ;  /* 0x000076323f6e7816 */ /* 0x000fe2000000006e */
[----:B------:R-:W-:Y:S01]  /*0e30*/  FMUL.FTZ R90, R90, R109 ;  /* 0x0000006d5a5a7220 */ /* 0x000fe20000410000 */
[----:B------:R-:W-:-:S02]  /*0e40*/  SHF.L.U32 R61, R49, 0x10, RZ ;  /* 0x00000010313d7819 */ /* 0x000fc400000006ff */
[----:B------:R-:W-:Y:S02]  /*0e50*/  SHF.L.U32 R63, R51, 0x10, RZ ;  /* 0x00000010333f7819 */ /* 0x000fe400000006ff */
[----:B------:R-:W-:Y:S01]  /*0e60*/  SHF.L.U32 R110, R110, 0x10, RZ ;  /* 0x000000106e6e7819 */ /* 0x000fe200000006ff */
[----:B------:R-:W-:Y:S01]  /*0e70*/  FMUL.FTZ R92, R88, R61 ;  /* 0x0000003d585c7220 */ /* 0x000fe20000410000 */
[----:B------:R-:W-:Y:S01]  /*0e80*/  SHF.L.U32 R62, R89, 0x10, RZ ;  /* 0x00000010593e7819 */ /* 0x000fe200000006ff */
[----:B------:R-:W-:Y:S01]  /*0e90*/  FMUL.FTZ R90, R90, R63 ;  /* 0x0000003f5a5a7220 */ /* 0x000fe20000410000 */
[----:B------:R-:W-:Y:S01]  /*0ea0*/  SHF.L.U32 R60, R87, 0x10, RZ ;  /* 0x00000010573c7819 */ /* 0x000fe200000006ff */
[----:B------:R-:W-:Y:S01]  /*0eb0*/  IMAD.U32 R63, R2, 0x10000, RZ ;  /* 0x00010000023f7824 */ /* 0x000fe200078e00ff */
        /* <DEDUP_REMOVED lines=9> */
[----:B------:R-:W-:Y:S01]  /*0f50*/  FMUL.FTZ R87, R60, R63 ;  /* 0x0000003f3c577220 */ /* 0x000fe20000410000 */
[----:B------:R-:W-:Y:S01]  /*0f60*/  FMUL.FTZ R89, R110, R89 ;  /* 0x000000596e597220 */ /* 0x000fe20000410000 */
[----:B------:R-:W-:Y:S02]  /*0f70*/  FMUL.FTZ R86, R86, R61 ;  /* 0x0000003d56567220 */ /* 0x000fe40000410000 */
[----:B------:R-:W-:Y:S02]  /*0f80*/  F2FP.BF16.F32.PACK_AB R62, R88, R91 ;  /* 0x0000005b583e723e */ /* 0x000fe400000010ff */
[----:B------:R-:W-:Y:S02]  /*0f90*/  F2FP.BF16.F32.PACK_AB R63, R89, R90 ;  /* 0x0000005a593f723e */ /* 0x000fe400000010ff */
[----:B------:R-:W-:Y:S02]  /*0fa0*/  F2FP.BF16.F32.PACK_AB R61, R87, R92 ;  /* 0x0000005c573d723e */ /* 0x000fe400000010ff */
[----:B------:R-:W-:-:S07]  /*0fb0*/  F2FP.BF16.F32.PACK_AB R60, R86, R93 ;  /* 0x0000005d563c723e */ /* 0x000fce00000010ff */
.L_x_134:
[----:B------:R-:W0:Y:S01]  /*0fc0*/  LDC.64 R110, c[0x0][0x3a8] ;  /* 0x0000ea00ff6e7b82 */ /* 0x000e220000000a00 */
[C---:B------:R-:W-:Y:S01]  /*0fd0*/  IADD3 R113, PT, PT, R108.reuse, 0x20, RZ ;  /* 0x000000206c717810 */ /* 0x040fe20007ffe0ff */
[----:B0-----:R-:W-:-:S05]  /*0fe0*/  IMAD.WIDE.U32 R110, R108, 0x10, R110 ;  /* 0x000000106c6e7825 */ /* 0x001fca00078e006e */
[----:B------:R0:W-:Y:S02]  /*0ff0*/  STG.E.128 desc[UR6][R110.64], R60 ;  /* 0x0000003c6e007986 */ /* 0x0001e4000c101d06 */
.L_x_132:
[----:B------:R-:W-:Y:S05]  /*1000*/  BSYNC.RECONVERGENT B0 ;  /* 0x0000000000007941 */ /* 0x000fea0003800200 */
.L_x_131:
[----:B------:R-:W-:Y:S01]  /*1010*/  ISETP.GE.U32.AND P1, PT, R83, 0x40, PT ;  /* 0x000000405300780c */ /* 0x000fe20003f26070 */
[----:B------:R-:W-:-:S12]  /*1020*/  BSSY.RECONVERGENT B0, `(.L_x_135) ;  /* 0x000006c000007945 */ /* 0x000fd80003800200 */
[----:B------:R-:W-:Y:S05]  /*1030*/  @!P1 BRA `(.L_x_136) ;  /* 0x0000000400a89947 */ /* 0x000fea0003800000 */
[----:B------:R-:W-:Y:S01]  /*1040*/  ISETP.NE.U32.AND P0, PT, RZ, UR8, PT ;  /* 0x00000008ff007c0c */ /* 0x000fe2000bf05070 */
[----:B0-----:R-:W0:Y:S03]  /*1050*/  LDC.64 R60, c[0x0][0x390] ;  /* 0x0000e400ff3c7b82 */ /* 0x001e260000000a00 */
[----:B------:R-:W-:-:S13]  /*1060*/  ISETP.NE.AND.EX P0, PT, RZ, UR9, PT, P0 ;  /* 0x00000009ff007c0c */ /* 0x000fda000bf05300 */
[----:B------:R-:W1:Y:S01]  /*1070*/  @P0 LDC.64 R84, c[0x0][0x3a0] ;  /* 0x0000e800ff540b82 */ /* 0x000e620000000a00 */
[----:B0-----:R-:W-:-:S06]  /*1080*/  IMAD.WIDE.U32 R60, R113, 0x10, R60 ;  /* 0x00000010713c7825 */ /* 0x001fcc00078e003c */
[----:B------:R-:W5:Y:S01]  /*1090*/  LDG.E.128 R60, desc[UR6][R60.64] ;  /* 0x000000063c3c7981 */ /* 0x000f62000c1e1d00 */
[----:B-1----:R-:W-:-:S05]  /*10a0*/  @P0 IMAD.WIDE.U32 R84, R113, 0x10, R84 ;  /* 0x0000001071540825 */ /* 0x002fca00078e0054 */
[----:B------:R0:W5:Y:S01]  /*10b0*/  @P0 LDG.E.128 R20, desc[UR6][R84.64] ;  /* 0x0000000654140981 */ /* 0x000162000c1e1d00 */
[----:B------:R-:W-:Y:S05]  /*10c0*/  @!P0 BRA `(.L_x_137) ;  /* 0x0000000000d48947 */ /* 0x000fea0003800000 */
[----:B0----5:R-:W-:Y:S01]  /*10d0*/  SHF.L.U32 R84, R60, 0x10, RZ ;  /* 0x000000103c547819 */ /* 0x021fe200000006ff */
[----:B------:R-:W-:Y:S01]  /*10e0*/  IMAD.U32 R97, R38, 0x10000, RZ ;  /* 0x0001000026617824 */ /* 0x000fe200078e00ff */
[----:B------:R-:W-:Y:S02]  /*10f0*/  SHF.L.U32 R85, R36, 0x10, RZ ;  /* 0x0000001024557819 */ /* 0x000fe400000006ff */
[----:B------:R-:W-:Y:S01]  /*1100*/  SHF.L.U32 R95, R20, 0x10, RZ ;  /* 0x00000010145f7819 */ /* 0x000fe200000006ff */
[----:B------:R-:W-:Y:S01]  /*1110*/  FMUL.FTZ R84, R84, R109 ;  /* 0x0000006d54547220 */ /* 0x000fe20000410000 */
[----:B------:R-:W-:Y:S02]  /*1120*/  PRMT R94, R60, 0x7632, R94 ;  /* 0x000076323c5e7816 */ /* 0x000fe4000000005e */
[C---:B------:R-:W-:Y:S01]  /*1130*/  PRMT R60, R61.reuse, 0x7632, R60 ;  /* 0x000076323d3c7816 */ /* 0x040fe2000000003c */
[----:B------:R-:W-:Y:S01]  /*1140*/  FFMA.FTZ R84, R84, R85, R95 ;  /* 0x0000005554547223 */ /* 0x000fe2000001005f */
[----:B------:R-:W-:-:S02]  /*1150*/  SHF.L.U32 R96, R61, 0x10, RZ ;  /* 0x000000103d607819 */ /* 0x000fc400000006ff */
[----:B------:R-:W-:Y:S02]  /*1160*/  PRMT R61, R62, 0x7632, R61 ;  /* 0x000076323e3d7816 */ /* 0x000fe4000000003d */
[----:B------:R-:W-:Y:S01]  /*1170*/  PRMT R98, R63, 0x7632, R98 ;  /* 0x000076323f627816 */ /* 0x000fe20000000062 */
[-C--:B------:R-:W-:Y:S01]  /*1180*/  FMUL.FTZ R96, R96, R109.reuse ;  /* 0x0000006d60607220 */ /* 0x080fe20000410000 */
[----:B------:R-:W-:Y:S02]  /*1190*/  SHF.L.U32 R62, R62, 0x10, RZ ;  /* 0x000000103e3e7819 */ /* 0x000fe400000006ff */
[----:B------:R-:W-:Y:S02]  /*11a0*/  SHF.L.U32 R85, R37, 0x10, RZ ;  /* 0x0000001025557819 */ /* 0x000fe400000006ff */
[----:B------:R-:W-:Y:S01]  /*11b0*/  SHF.L.U32 R95, R21, 0x10, RZ ;  /* 0x00000010155f7819 */ /* 0x000fe200000006ff */
[----:B------:R-:W-:Y:S01]  /*11c0*/  FMUL.FTZ R62, R62, R109 ;  /* 0x0000006d3e3e7220 */ /* 0x000fe20000410000 */
[----:B------:R-:W-:-:S02]  /*11d0*/  PRMT R110, R23, 0x7632, R110 ;  /* 0x00007632176e7816 */ /* 0x000fc4000000006e */
[----:B------:R-:W-:Y:S01]  /*11e0*/  SHF.L.U32 R98, R98, 0x10, RZ ;  /* 0x0000001062627819 */ /* 0x000fe200000006ff */
[----:B------:R-:W-:Y:S01]  /*11f0*/  FFMA.FTZ R85, R96, R85, R95 ;  /* 0x0000005560557223 */ /* 0x000fe2000001005f */
[----:B------:R-:W-:Y:S02]  /*1200*/  SHF.L.U32 R99, R22, 0x10, RZ ;  /* 0x0000001016637819 */ /* 0x000fe400000006ff */
[----:B------:R-:W-:Y:S01]  /*1210*/  SHF.L.U32 R115, R110, 0x10, RZ ;  /* 0x000000106e737819 */ /* 0x000fe200000006ff */
[----:B------:R-:W-:Y:S01]  /*1220*/  FMUL.FTZ R110, R98, R109 ;  /* 0x0000006d626e7220 */ /* 0x000fe20000410000 */
[----:B------:R-:W-:Y:S01]  /*1230*/  SHF.L.U32 R111, R8, 0x10, RZ ;  /* 0x00000010086f7819 */ /* 0x000fe200000006ff */
[----:B------:R-:W-:Y:S01]  /*1240*/  FFMA.FTZ R96, R62, R97, R99 ;  /* 0x000000613e607223 */ /* 0x000fe20000010063 */
[----:B------:R-:W-:Y:S02]  /*1250*/  SHF.L.U32 R60, R60, 0x10, RZ ;  /* 0x000000103c3c7819 */ /* 0x000fe400000006ff */
[----:B------:R-:W-:Y:S01]  /*1260*/  SHF.L.U32 R98, R63, 0x10, RZ ;  /* 0x000000103f627819 */ /* 0x000fe200000006ff */
[----:B------:R-:W-:Y:S01]  /*1270*/  FFMA.FTZ R99, R110, R111, R115 ;  /* 0x0000006f6e637223 */ /* 0x000fe20000010073 */
[----:B------:R-:W-:-:S02]  /*1280*/  PRMT R63, R20, 0x7632, R63 ;  /* 0x00007632143f7816 */ /* 0x000fc4000000003f */
[----:B------:R-:W-:Y:S01]  /*1290*/  PRMT R95, R21, 0x7632, R95 ;  /* 0x00007632155f7816 */ /* 0x000fe2000000005f */
[-C--:B------:R-:W-:Y:S01]  /*12a0*/  FMUL.FTZ R98, R98, R109.reuse ;  /* 0x0000006d62627220 */ /* 0x080fe20000410000 */
[----:B------:R-:W-:Y:S02]  /*12b0*/  PRMT R97, R22, 0x7632, R97 ;  /* 0x0000763216617816 */ /* 0x000fe40000000061 */
[----:B------:R-:W-:Y:S02]  /*12c0*/  SHF.L.U32 R94, R94, 0x10, RZ ;  /* 0x000000105e5e7819 */ /* 0x000fe400000006ff */
[----:B------:R-:W-:Y:S01]  /*12d0*/  SHF.L.U32 R114, R61, 0x10, RZ ;  /* 0x000000103d727819 */ /* 0x000fe200000006ff */
[-C--:B------:R-:W-:Y:S01]  /*12e0*/  FMUL.FTZ R61, R60, R109.reuse ;  /* 0x0000006d3c3d7220 */ /* 0x080fe20000410000 */
[----:B------:R-:W-:Y:S01]  /*12f0*/  SHF.L.U32 R62, R6, 0x10, RZ ;  /* 0x00000010063e7819 */ /* 0x000fe200000006ff */
[----:B------:R-:W-:Y:S01]  /*1300*/  IMAD.U32 R97, R97, 0x10000, RZ ;  /* 0x0001000061617824 */ /* 0x000fe200078e00ff */
[----:B------:R-:W-:Y:S01]  /*1310*/  SHF.L.U32 R111, R7, 0x10, RZ ;  /* 0x00000010076f7819 */ /* 0x000fe200000006ff */
[----:B------:R-:W-:Y:S01]  /*1320*/  FMUL.FTZ R114, R114, R109 ;  /* 0x0000006d72727220 */ /* 0x000fe20000410000 */
[----:B------:R-:W-:-:S02]  /*1330*/  SHF.L.U32 R115, R39, 0x10, RZ ;  /* 0x0000001027737819 */ /* 0x000fc400000006ff */
[----:B------:R-:W-:Y:S01]  /*1340*/  SHF.L.U32 R117, R23, 0x10, RZ ;  /* 0x0000001017757819 */ /* 0x000fe200000006ff */
[----:B------:R-:W-:Y:S01]  /*1350*/  FFMA.FTZ R97, R114, R111, R97 ;  /* 0x0000006f72617223 */ /* 0x000fe20000010061 */
[----:B------:R-:W-:Y:S02]  /*1360*/  SHF.L.U32 R110, R63, 0x10, RZ ;  /* 0x000000103f6e7819 */ /* 0x000fe400000006ff */
[----:B------:R-:W-:Y:S01]  /*1370*/  SHF.L.U32 R112, R95, 0x10, RZ ;  /* 0x000000105f707819 */ /* 0x000fe200000006ff */
[----:B------:R-:W-:Y:S01]  /*1380*/  FMUL.FTZ R95, R94, R109 ;  /* 0x0000006d5e5f7220 */ /* 0x000fe20000410000 */
[----:B------:R-:W-:Y:S01]  /*1390*/  SHF.L.U32 R60, R5, 0x10, RZ ;  /* 0x00000010053c7819 */ /* 0x000fe200000006ff */
[----:B------:R-:W-:Y:S02]  /*13a0*/  FFMA.FTZ R98, R98, R115, R117 ;  /* 0x0000007362627223 */ /* 0x000fe40000010075 */
[----:B------:R-:W-:Y:S01]  /*13b0*/  FFMA.FTZ R94, R61, R62, R112 ;  /* 0x0000003e3d5e7223 */ /* 0x000fe20000010070 */
[----:B------:R-:W-:Y:S01]  /*13c0*/  F2FP.BF16.F32.PACK_AB R62, R97, R96 ;  /* 0x00000060613e723e */ /* 0x000fe200000010ff */
[----:B------:R-:W-:Y:S01]  /*13d0*/  FFMA.FTZ R95, R95, R60, R110 ;  /* 0x0000003c5f5f7223 */ /* 0x000fe2000001006e */
[----:B------:R-:W-:-:S02]  /*13e0*/  F2FP.BF16.F32.PACK_AB R63, R99, R98 ;  /* 0x00000062633f723e */ /* 0x000fc400000010ff */
[----:B------:R-:W-:Y:S02]  /*13f0*/  F2FP.BF16.F32.PACK_AB R61, R94, R85 ;  /* 0x000000555e3d723e */ /* 0x000fe400000010ff */
[----:B------:R-:W-:Y:S01]  /*1400*/  F2FP.BF16.F32.PACK_AB R60, R95, R84 ;  /* 0x000000545f3c723e */ /* 0x000fe200000010ff */
[----:B------:R-:W-:Y:S06]  /*1410*/  BRA `(.L_x_138) ;  /* 0x0000000000a07947 */ /* 0x000fec0003800000 */
.L_x_137:
[----:B-----5:R-:W-:Y:S02]  /*1420*/  SHF.L.U32 R96, R61, 0x10, RZ ;  /* 0x000000103d607819 */ /* 0x020fe400000006ff */
[----:B------:R-:W-:Y:S02]  /*1430*/  PRMT R95, R62, 0x7632, R95 ;  /* 0x000076323e5f7816 */ /* 0x000fe4000000005f */
[----:B0-----:R-:W-:Y:S01]  /*1440*/  SHF.L.U32 R84, R60, 0x10, RZ ;  /* 0x000000103c547819 */ /* 0x001fe200000006ff */
[-C--:B------:R-:W-:Y:S01]  /*1450*/  FMUL.FTZ R96, R96, R109.reuse ;  /* 0x0000006d60607220 */ /* 0x080fe20000410000 */
[----:B------:R-:W-:Y:S02]  /*1460*/  SHF.L.U32 R62, R62, 0x10, RZ ;  /* 0x000000103e3e7819 */ /* 0x000fe400000006ff */
[----:B------:R-:W-:Y:S01]  /*1470*/  SHF.L.U32 R98, R63, 0x10, RZ ;  /* 0x000000103f627819 */ /* 0x000fe200000006ff */
[-C--:B------:R-:W-:Y:S01]  /*1480*/  FMUL.FTZ R84, R84, R109.reuse ;  /* 0x0000006d54547220 */ /* 0x080fe20000410000 */
[----:B------:R-:W-:Y:S01]  /*1490*/  PRMT R94, R60, 0x7632, R94 ;  /* 0x000076323c5e7816 */ /* 0x000fe2000000005e */
[-C--:B------:R-:W-:Y:S01]  /*14a0*/  FMUL.FTZ R62, R62, R109.reuse ;  /* 0x0000006d3e3e7220 */ /* 0x080fe20000410000 */
[----:B------:R-:W-:Y:S01]  /*14b0*/  PRMT R60, R61, 0x7632, R60 ;  /* 0x000076323d3c7816 */ /* 0x000fe2000000003c */
[----:B------:R-:W-:Y:S01]  /*14c0*/  FMUL.FTZ R98, R98, R109 ;  /* 0x0000006d62627220 */ /* 0x000fe20000410000 */
[----:B------:R-:W-:-:S02]  /*14d0*/  PRMT R99, R63, 0x7632, R99 ;  /* 0x000076323f637816 */ /* 0x000fc40000000063 */
[----:B------:R-:W-:Y:S01]  /*14e0*/  SHF.L.U32 R85, R37, 0x10, RZ ;  /* 0x0000001025557819 */ /* 0x000fe200000006ff */
[----:B------:R-:W-:Y:S01]  /*14f0*/  IMAD.U32 R60, R60, 0x10000, RZ ;  /* 0x000100003c3c7824 */ /* 0x000fe200078e00ff */
[----:B------:R-:W-:Y:S02]  /*1500*/  SHF.L.U32 R61, R36, 0x10, RZ ;  /* 0x00000010243d7819 */ /* 0x000fe400000006ff */
[----:B------:R-:W-:Y:S01]  /*1510*/  SHF.L.U32 R63, R38, 0x10, RZ ;  /* 0x00000010263f7819 */ /* 0x000fe200000006ff */
[----:B------:R-:W-:Y:S01]  /*1520*/  FMUL.FTZ R85, R96, R85 ;  /* 0x0000005560557220 */ /* 0x000fe20000410000 */
[----:B------:R-:W-:Y:S01]  /*1530*/  SHF.L.U32 R97, R39, 0x10, RZ ;  /* 0x0000001027617819 */ /* 0x000fe200000006ff */
[----:B------:R-:W-:Y:S01]  /*1540*/  FMUL.FTZ R84, R84, R61 ;  /* 0x0000003d54547220 */ /* 0x000fe20000410000 */
[----:B------:R-:W-:Y:S01]  /*1550*/  SHF.L.U32 R112, R99, 0x10, RZ ;  /* 0x0000001063707819 */ /* 0x000fe200000006ff */
[----:B------:R-:W-:Y:S01]  /*1560*/  FMUL.FTZ R96, R62, R63 ;  /* 0x0000003f3e607220 */ /* 0x000fe20000410000 */
[----:B------:R-:W-:Y:S01]  /*1570*/  SHF.L.U32 R110, R95, 0x10, RZ ;  /* 0x000000105f6e7819 */ /* 0x000fe200000006ff */
[----:B------:R-:W-:Y:S01]  /*1580*/  FMUL.FTZ R98, R98, R97 ;  /* 0x0000006162627220 */ /* 0x000fe20000410000 */
[----:B------:R-:W-:Y:S01]  /*1590*/  SHF.L.U32 R94, R94, 0x10, RZ ;  /* 0x000000105e5e7819 */ /* 0x000fe200000006ff */
[-C--:B------:R-:W-:Y:S01]  /*15a0*/  FMUL.FTZ R112, R112, R109.reuse ;  /* 0x0000006d70707220 */ /* 0x080fe20000410000 */
[----:B------:R-:W-:Y:S01]  /*15b0*/  SHF.L.U32 R62, R5, 0x10, RZ ;  /* 0x00000010053e7819 */ /* 0x000fe200000006ff */
[-C--:B------:R-:W-:Y:S01]  /*15c0*/  FMUL.FTZ R110, R110, R109.reuse ;  /* 0x0000006d6e6e7220 */ /* 0x080fe20000410000 */
[----:B------:R-:W-:Y:S01]  /*15d0*/  SHF.L.U32 R61, R6, 0x10, RZ ;  /* 0x00000010063d7819 */ /* 0x000fe200000006ff */
[-C--:B------:R-:W-:Y:S01]  /*15e0*/  FMUL.FTZ R60, R60, R109.reuse ;  /* 0x0000006d3c3c7220 */ /* 0x080fe20000410000 */
[----:B------:R-:W-:Y:S01]  /*15f0*/  SHF.L.U32 R97, R7, 0x10, RZ ;  /* 0x0000001007617819 */ /* 0x000fe200000006ff */
[----:B------:R-:W-:Y:S01]  /*1600*/  FMUL.FTZ R95, R94, R109 ;  /* 0x0000006d5e5f7220 */ /* 0x000fe20000410000 */
[----:B------:R-:W-:Y:S01]  /*1610*/  SHF.L.U32 R99, R8, 0x10, RZ ;  /* 0x0000001008637819 */ /* 0x000fe200000006ff */
[----:B------:R-:W-:-:S02]  /*1620*/  FMUL.FTZ R94, R60, R61 ;  /* 0x0000003d3c5e7220 */ /* 0x000fc40000410000 */
[----:B------:R-:W-:Y:S01]  /*1630*/  FMUL.FTZ R97, R110, R97 ;  /* 0x000000616e617220 */ /* 0x000fe20000410000 */
[----:B------:R-:W-:Y:S01]  /*1640*/  FMUL.FTZ R95, R95, R62 ;  /* 0x0000003e5f5f7220 */ /* 0x000fe20000410000 */
[----:B------:R-:W-:Y:S01]  /*1650*/  FMUL.FTZ R99, R112, R99 ;  /* 0x0000006370637220 */ /* 0x000fe20000410000 */
[----:B------:R-:W-:Y:S02]  /*1660*/  F2FP.BF16.F32.PACK_AB R61, R94, R85 ;  /* 0x000000555e3d723e */ /* 0x000fe400000010ff */
[----:B------:R-:W-:Y:S02]  /*1670*/  F2FP.BF16.F32.PACK_AB R62, R97, R96 ;  /* 0x00000060613e723e */ /* 0x000fe400000010ff */
[----:B------:R-:W-:Y:S02]  /*1680*/  F2FP.BF16.F32.PACK_AB R63, R99, R98 ;  /* 0x00000062633f723e */ /* 0x000fe400000010ff */
[----:B------:R-:W-:-:S07]  /*1690*/  F2FP.BF16.F32.PACK_AB R60, R95, R84 ;  /* 0x000000545f3c723e */ /* 0x000fce00000010ff */
.L_x_138:
[----:B------:R-:W0:Y:S02]  /*16a0*/  LDC.64 R110, c[0x0][0x3a8] ;  /* 0x0000ea00ff6e7b82 */ /* 0x000e240000000a00 */
[C---:B0-----:R-:W-:Y:S01]  /*16b0*/  IMAD.WIDE.U32 R110, R113.reuse, 0x10, R110 ;  /* 0x00000010716e7825 */ /* 0x041fe200078e006e */
[----:B------:R-:W-:-:S04]  /*16c0*/  IADD3 R113, PT, PT, R113, 0x20, RZ ;  /* 0x0000002071717810 */ /* 0x000fc80007ffe0ff */
[----:B------:R1:W-:Y:S03]  /*16d0*/  STG.E.128 desc[UR6][R110.64], R60 ;  /* 0x0000003c6e007986 */ /* 0x0003e6000c101d06 */
.L_x_136:
[----:B------:R-:W-:Y:S05]  /*16e0*/  BSYNC.RECONVERGENT B0 ;  /* 0x0000000000007941 */ /* 0x000fea0003800200 */
.L_x_135:
[----:B------:R-:W-:Y:S01]  /*16f0*/  ISETP.GE.U32.AND P3, PT, R83, 0x60, PT ;  /* 0x000000605300780c */ /* 0x000fe20003f66070 */
[----:B------:R-:W-:-:S12]  /*1700*/  BSSY.RECONVERGENT B0, `(.L_x_139) ;  /* 0x000006b000007945 */ /* 0x000fd80003800200 */
[----:B------:R-:W-:Y:S05]  /*1710*/  @!P3 BRA `(.L_x_140) ;  /* 0x0000000400a4b947 */ /* 0x000fea0003800000 */
[----:B------:R-:W-:Y:S01]  /*1720*/  ISETP.NE.U32.AND P0, PT, RZ, UR8, PT ;  /* 0x00000008ff007c0c */ /* 0x000fe2000bf05070 */
[----:B01----:R-:W0:Y:S03]  /*1730*/  LDC.64 R60, c[0x0][0x390] ;  /* 0x0000e400ff3c7b82 */ /* 0x003e260000000a00 */
[----:B------:R-:W-:-:S13]  /*1740*/  ISETP.NE.AND.EX P0, PT, RZ, UR9, PT, P0 ;  /* 0x00000009ff007c0c */ /* 0x000fda000bf05300 */
[----:B------:R-:W1:Y:S01]  /*1750*/  @P0 LDC.64 R100, c[0x0][0x3a0] ;  /* 0x0000e800ff640b82 */ /* 0x000e620000000a00 */
[----:B0-----:R-:W-:-:S06]  /*1760*/  IMAD.WIDE.U32 R60, R113, 0x10, R60 ;  /* 0x00000010713c7825 */ /* 0x001fcc00078e003c */
[----:B------:R-:W5:Y:S01]  /*1770*/  LDG.E.128 R60, desc[UR6][R60.64] ;  /* 0x000000063c3c7981 */ /* 0x000f62000c1e1d00 */
[----:B-1----:R-:W-:-:S05]  /*1780*/  @P0 IMAD.WIDE.U32 R100, R113, 0x10, R100 ;  /* 0x0000001071640825 */ /* 0x002fca00078e0064 */
[----:B------:R0:W5:Y:S01]  /*1790*/  @P0 LDG.E.128 R20, desc[UR6][R100.64] ;  /* 0x0000000664140981 */ /* 0x000162000c1e1d00 */
[----:B------:R-:W-:Y:S05]  /*17a0*/  @!P0 BRA `(.L_x_141) ;  /* 0x0000000000d48947 */ /* 0x000fea0003800000 */
[C---:B0----5:R-:W-:Y:S02]  /*17b0*/  PRMT R101, R60.reuse, 0x7632, R101 ;  /* 0x000076323c657816 */ /* 0x061fe40000000065 */
[----:B------:R-:W-:Y:S02]  /*17c0*/  SHF.L.U32 R60, R60, 0x10, RZ ;  /* 0x000000103c3c7819 */ /* 0x000fe400000006ff */
[C---:B------:R-:W-:Y:S02]  /*17d0*/  PRMT R106, R62.reuse, 0x7632, R106 ;  /* 0x000076323e6a7816 */ /* 0x040fe4000000006a */
[----:B------:R-:W-:Y:S01]  /*17e0*/  SHF.L.U32 R62, R62, 0x10, RZ ;  /* 0x000000103e3e7819 */ /* 0x000fe200000006ff */
[-C--:B------:R-:W-:Y:S01]  /*17f0*/  FMUL.FTZ R60, R60, R109.reuse ;  /* 0x0000006d3c3c7220 */ /* 0x080fe20000410000 */
[C---:B------:R-:W-:Y:S02]  /*1800*/  PRMT R103, R61.reuse, 0x7632, R103 ;  /* 0x000076323d677816 */ /* 0x040fe40000000067 */
[----:B------:R-:W-:Y:S01]  /*1810*/  SHF.L.U32 R100, R61, 0x10, RZ ;  /* 0x000000103d647819 */ /* 0x000fe200000006ff */
[----:B------:R-:W-:Y:S01]  /*1820*/  FMUL.FTZ R62, R62, R109 ;  /* 0x0000006d3e3e7220 */ /* 0x000fe20000410000 */
[----:B------:R-:W-:-:S02]  /*1830*/  SHF.L.U32 R61, R24, 0x10, RZ ;  /* 0x00000010183d7819 */ /* 0x000fc400000006ff */
[----:B------:R-:W-:Y:S01]  /*1840*/  SHF.L.U32 R115, R20, 0x10, RZ ;  /* 0x0000001014737819 */ /* 0x000fe200000006ff */
[----:B------:R-:W-:Y:S01]  /*1850*/  FMUL.FTZ R102, R100, R109 ;  /* 0x0000006d64667220 */ /* 0x000fe20000410000 */
[----:B------:R-:W-:Y:S02]  /*1860*/  SHF.L.U32 R110, R63, 0x10, RZ ;  /* 0x000000103f6e7819 */ /* 0x000fe400000006ff */
[----:B------:R-:W-:Y:S01]  /*1870*/  SHF.L.U32 R107, R26, 0x10, RZ ;  /* 0x000000101a6b7819 */ /* 0x000fe200000006ff */
[----:B------:R-:W-:Y:S01]  /*1880*/  FFMA.FTZ R100, R60, R61, R115 ;  /* 0x0000003d3c647223 */ /* 0x000fe20000010073 */
[----:B------:R-:W-:Y:S01]  /*1890*/  SHF.L.U32 R119, R22, 0x10, RZ ;  /* 0x0000001016777819 */ /* 0x000fe200000006ff */
[----:B------:R-:W-:Y:S01]  /*18a0*/  IMAD.U32 R60, R101, 0x10000, RZ ;  /* 0x00010000653c7824 */ /* 0x000fe200078e00ff */
[----:B------:R-:W-:Y:S01]  /*18b0*/  PRMT R111, R63, 0x7632, R111 ;  /* 0x000076323f6f7816 */ /* 0x000fe2000000006f */
[----:B------:R-:W-:Y:S01]  /*18c0*/  FMUL.FTZ R61, R110, R109 ;  /* 0x0000006d6e3d7220 */ /* 0x000fe20000410000 */
[----:B------:R-:W-:Y:S01]  /*18d0*/  SHF.L.U32 R112, R27, 0x10, RZ ;  /* 0x000000101b707819 */ /* 0x000fe200000006ff */
[----:B------:R-:W-:Y:S01]  /*18e0*/  FFMA.FTZ R104, R62, R107, R119 ;  /* 0x0000006b3e687223 */ /* 0x000fe20000010077 */
[----:B------:R-:W-:Y:S01]  /*18f0*/  SHF.L.U32 R116, R23, 0x10, RZ ;  /* 0x0000001017747819 */ /* 0x000fe200000006ff */
[----:B------:R-:W-:Y:S01]  /*1900*/  FMUL.FTZ R101, R60, R109 ;  /* 0x0000006d3c657220 */ /* 0x000fe20000410000 */
[----:B------:R-:W-:-:S02]  /*1910*/  SHF.L.U32 R105, R25, 0x10, RZ ;  /* 0x0000001019697819 */ /* 0x000fc400000006ff */
[----:B------:R-:W-:Y:S02]  /*1920*/  SHF.L.U32 R117, R21, 0x10, RZ ;  /* 0x0000001015757819 */ /* 0x000fe400000006ff */
[----:B------:R-:W-:Y:S02]  /*1930*/  SHF.L.U32 R62, R103, 0x10, RZ ;  /* 0x00000010673e7819 */ /* 0x000fe400000006ff */
[----:B------:R-:W-:Y:S01]  /*1940*/  SHF.L.U32 R110, R106, 0x10, RZ ;  /* 0x000000106a6e7819 */ /* 0x000fe200000006ff */
[----:B------:R-:W-:Y:S01]  /*1950*/  FFMA.FTZ R106, R61, R112, R116 ;  /* 0x000000703d6a7223 */ /* 0x000fe20000010074 */
[----:B------:R-:W-:Y:S01]  /*1960*/  SHF.L.U32 R114, R111, 0x10, RZ ;  /* 0x000000106f727819 */ /* 0x000fe200000006ff */
[----:B------:R-:W-:Y:S01]  /*1970*/  FFMA.FTZ R102, R102, R105, R117 ;  /* 0x0000006966667223 */ /* 0x000fe20000010075 */
[----:B------:R-:W-:Y:S01]  /*1980*/  PRMT R60, R20, 0x7632, R60 ;  /* 0x00007632143c7816 */ /* 0x000fe2000000003c */
        /* <DEDUP_REMOVED lines=11> */
[----:B------:R-:W-:-:S02]  /*1a40*/  SHF.L.U32 R116, R63, 0x10, RZ ;  /* 0x000000103f747819 */ /* 0x000fc400000006ff */
[----:B------:R-:W-:Y:S01]  /*1a50*/  SHF.L.U32 R112, R61, 0x10, RZ ;  /* 0x000000103d707819 */ /* 0x000fe200000006ff */
[----:B------:R-:W-:Y:S01]  /*1a60*/  FFMA.FTZ R107, R109, R118, R120 ;  /* 0x000000766d6b7223 */ /* 0x000fe20000010078 */
[----:B------:R-:W-:Y:S01]  /*1a70*/  SHF.L.U32 R60, R60, 0x10, RZ ;  /* 0x000000103c3c7819 */ /* 0x000fe200000006ff */
[----:B------:R-:W-:Y:S02]  /*1a80*/  FFMA.FTZ R105, R105, R114, R116 ;  /* 0x0000007269697223 */ /* 0x000fe40000010074 */
[----:B------:R-:W-:Y:S01]  /*1a90*/  FFMA.FTZ R103, R103, R110, R112 ;  /* 0x0000006e67677223 */ /* 0x000fe20000010070 */
[----:B------:R-:W-:Y:S01]  /*1aa0*/  F2FP.BF16.F32.PACK_AB R63, R107, R106 ;  /* 0x0000006a6b3f723e */ /* 0x000fe200000010ff */
[----:B------:R-:W-:Y:S01]  /*1ab0*/  FFMA.FTZ R101, R101, R62, R60 ;  /* 0x0000003e65657223 */ /* 0x000fe2000001003c */
[----:B------:R-:W-:Y:S02]  /*1ac0*/  F2FP.BF16.F32.PACK_AB R62, R105, R104 ;  /* 0x00000068693e723e */ /* 0x000fe400000010ff */
[----:B------:R-:W-:-:S02]  /*1ad0*/  F2FP.BF16.F32.PACK_AB R61, R103, R102 ;  /* 0x00000066673d723e */ /* 0x000fc400000010ff */
[----:B------:R-:W-:Y:S01]  /*1ae0*/  F2FP.BF16.F32.PACK_AB R60, R101, R100 ;  /* 0x00000064653c723e */ /* 0x000fe200000010ff */
[----:B------:R-:W-:Y:S06]  /*1af0*/  BRA `(.L_x_142) ;  /* 0x0000000000a07947 */ /* 0x000fec0003800000 */
.L_x_141:
[----:B0----5:R-:W-:Y:S01]  /*1b00*/  PRMT R101, R60, 0x7632, R101 ;  /* 0x000076323c657816 */ /* 0x021fe20000000065 */
[----:B------:R-:W-:Y:S01]  /*1b10*/  IMAD.U32 R105, R25, 0x10000, RZ ;  /* 0x0001000019697824 */ /* 0x000fe200078e00ff */
[----:B------:R-:W-:Y:S02]  /*1b20*/  PRMT R106, R62, 0x7632, R106 ;  /* 0x000076323e6a7816 */ /* 0x000fe4000000006a */
[----:B------:R-:W-:Y:S02]  /*1b30*/  SHF.L.U32 R60, R60, 0x10, RZ ;  /* 0x000000103c3c7819 */ /* 0x000fe400000006ff */
[----:B------:R-:W-:Y:S02]  /*1b40*/  SHF.L.U32 R62, R62, 0x10, RZ ;  /* 0x000000103e3e7819 */ /* 0x000fe400000006ff */
[C---:B------:R-:W-:Y:S01]  /*1b50*/  PRMT R103, R61.reuse, 0x7632, R103 ;  /* 0x000076323d677816 */ /* 0x040fe20000000067 */
[-C--:B------:R-:W-:Y:S01]  /*1b60*/  FMUL.FTZ R60, R60, R109.reuse ;  /* 0x0000006d3c3c7220 */ /* 0x080fe20000410000 */
[----:B------:R-:W-:Y:S01]  /*1b70*/  SHF.L.U32 R100, R61, 0x10, RZ ;  /* 0x000000103d647819 */ /* 0x000fe200000006ff */
[----:B------:R-:W-:Y:S01]  /*1b80*/  FMUL.FTZ R62, R62, R109 ;  /* 0x0000006d3e3e7220 */ /* 0x000fe20000410000 */
[----:B------:R-:W-:-:S02]  /*1b90*/  SHF.L.U32 R61, R24, 0x10, RZ ;  /* 0x00000010183d7819 */ /* 0x000fc400000006ff */
[----:B------:R-:W-:Y:S01]  /*1ba0*/  SHF.L.U32 R107, R26, 0x10, RZ ;  /* 0x000000101a6b7819 */ /* 0x000fe200000006ff */
[----:B------:R-:W-:Y:S01]  /*1bb0*/  FMUL.FTZ R102, R100, R109 ;  /* 0x0000006d64667220 */ /* 0x000fe20000410000 */
[C---:B------:R-:W-:Y:S01]  /*1bc0*/  PRMT R110, R63.reuse, 0x7632, R110 ;  /* 0x000076323f6e7816 */ /* 0x040fe2000000006e */
        /* <DEDUP_REMOVED lines=17> */
[----:B------:R-:W-:Y:S01]  /*1ce0*/  SHF.L.U32 R103, R10, 0x10, RZ ;  /* 0x000000100a677819 */ /* 0x000fe200000006ff */
[----:B------:R-:W-:Y:S01]  /*1cf0*/  FMUL.FTZ R107, R107, R114 ;  /* 0x000000726b6b7220 */ /* 0x000fe20000410000 */
        /* <DEDUP_REMOVED lines=8> */
.L_x_142:
[----:B------:R-:W0:Y:S02]  /*1d80*/  LDC.64 R110, c[0x0][0x3a8] ;  /* 0x0000ea00ff6e7b82 */ /* 0x000e240000000a00 */
[----:B0-----:R-:W-:-:S05]  /*1d90*/  IMAD.WIDE.U32 R110, R113, 0x10, R110 ;  /* 0x00000010716e7825 */ /* 0x001fca00078e006e */
[----:B------:R2:W-:Y:S02]  /*1da0*/  STG.E.128 desc[UR6][R110.64], R60 ;  /* 0x0000003c6e007986 */ /* 0x0005e4000c101d06 */
.L_x_140:
[----:B------:R-:W-:Y:S05]  /*1db0*/  BSYNC.RECONVERGENT B0 ;  /* 0x0000000000007941 */ /* 0x000fea0003800200 */
.L_x_139:
        /* <DEDUP_REMOVED lines=100> */
.L_x_162:
[----:B-1----:R-:W-:Y:S01]  /*2400*/  FADD.FTZ R112, R110, R113 ;  /* 0x000000716e707221 */ /* 0x002fe20000010000 */
[----:B0-----:R-:W-:Y:S01]  /*2410*/  FMUL.FTZ R110, R111, R111 ;  /* 0x0000006f6f6e7220 */ /* 0x001fe20000410000 */
[----:B------:R-:W-:Y:S01]  /*2420*/  PLOP3.LUT P4, PT, PT, PT, UP2, 0x40, 0x4 ;  /* 0x000000000004781c */ /* 0x000fe20003f8e828 */
[----:B------:R-:W0:Y:S01]  /*2430*/  @!P0 LDC.64 R62, c[0x0][0x3c0] ;  /* 0x0000f000ff3e8b82 */ /* 0x000e220000000a00 */
[----:B------:R-:W-:Y:S01]  /*2440*/  FFMA.FTZ R109, R112, R109, UR10 ;  /* 0x0000000a706d7e23 */ /* 0x000fe2000801006d */
[----:B------:R-:W-:Y:S01]  /*2450*/  BSSY.RECONVERGENT B0, `(.L_x_144) ;  /* 0x000003c000007945 */ /* 0x000fe20003800200 */
[----:B------:R-:W-:Y:S02]  /*2460*/  FSEL R110, R110, RZ, !P4 ;  /* 0x000000ff6e6e7208 */ /* 0x000fe40006000000 */
[----:B------:R-:W-:-:S03]  /*2470*/  PLOP3.LUT P4, PT, PT, PT, UP2, 0x40, 0x4 ;  /* 0x000000000004781c */ /* 0x000fc60003f8e828 */
[----:B------:R-:W1:Y:S01]  /*2480*/  @!P0 LDC.64 R60, c[0x0][0x3c8] ;  /* 0x0000f200ff3c8b82 */ /* 0x000e620000000a00 */
[----:B------:R-:W-:Y:S01]  /*2490*/  FADD.FTZ R109, R109, R110 ;  /* 0x0000006e6d6d7221 */ /* 0x000fe20000010000 */
[----:B------:R-:W-:-:S05]  /*24a0*/  FSEL R112, R111, RZ, P4 ;  /* 0x000000ff6f707208 */ /* 0x000fca0002000000 */
[----:B------:R-:W2:Y:S01]  /*24b0*/  MUFU.RSQ R109, R109 ;  /* 0x0000006d006d7308 */ /* 0x000ea20000001400 */
[----:B0-----:R-:W-:-:S05]  /*24c0*/  @!P0 IMAD.WIDE R62, R81, 0x4, R62 ;  /* 0x00000004513e8825 */ /* 0x001fca00078e023e */
[----:B------:R0:W-:Y:S01]  /*24d0*/  @!P0 STG.E desc[UR6][R62.64], R111 ;  /* 0x0000006f3e008986 */ /* 0x0001e2000c101906 */
[----:B-1----:R-:W-:-:S05]  /*24e0*/  @!P0 IMAD.WIDE R60, R81, 0x4, R60 ;  /* 0x00000004513c8825 */ /* 0x002fca00078e023c */
[----:B--2---:R0:W-:Y:S01]  /*24f0*/  @!P0 STG.E desc[UR6][R60.64], R109 ;  /* 0x0000006d3c008986 */ /* 0x0041e2000c101906 */
[----:B------:R-:W-:Y:S05]  /*2500*/  @!P2 BRA `(.L_x_145) ;  /* 0x0000000000c0a947 */ /* 0x000fea0003800000 */
[--C-:B0-----:R-:W-:Y:S01]  /*2510*/  FADD.FTZ R60, R93, -R112.reuse ;  /* 0x800000705d3c7221 */ /* 0x101fe20000010000 */
[--C-:B------:R-:W-:Y:S01]  /*2520*/  FADD.FTZ R62, R92, -R112.reuse ;  /* 0x800000705c3e7221 */ /* 0x100fe20000010000 */
[----:B------:R-:W-:Y:S01]  /*2530*/  SHF.L.U32 R61, R56, 0x10, RZ ;  /* 0x00000010383d7819 */ /* 0x000fe200000006ff */
[----:B------:R-:W-:Y:S01]  /*2540*/  FADD.FTZ R110, R87, -R112 ;  /* 0x80000070576e7221 */ /* 0x000fe20000010000 */
[----:B------:R-:W-:Y:S01]  /*2550*/  SHF.L.U32 R63, R52, 0x10, RZ ;  /* 0x00000010343f7819 */ /* 0x000fe200000006ff */
[----:B------:R-:W-:Y:S01]  /*2560*/  FMUL.FTZ R60, R109, R60 ;  /* 0x0000003c6d3c7220 */ /* 0x000fe20000410000 */
[----:B------:R-:W-:Y:S01]  /*2570*/  SHF.L.U32 R111, R57, 0x10, RZ ;  /* 0x00000010396f7819 */ /* 0x000fe200000006ff */
[----:B------:R-:W-:Y:S01]  /*2580*/  FMUL.FTZ R62, R109, R62 ;  /* 0x0000003e6d3e7220 */ /* 0x000fe20000410000 */
[----:B------:R-:W-:Y:S01]  /*2590*/  SHF.L.U32 R113, R53, 0x10, RZ ;  /* 0x0000001035717819 */ /* 0x000fe200000006ff */
[----:B------:R-:W-:Y:S01]  /*25a0*/  FFMA.FTZ R60, R60, R61, R63 ;  /* 0x0000003d3c3c7223 */ /* 0x000fe2000001003f */
[----:B------:R-:W-:-:S02]  /*25b0*/  IMAD.U32 R63, R15, 0x10000, RZ ;  /* 0x000100000f3f7824 */ /* 0x000fc400078e00ff */
[----:B------:R-:W-:Y:S01]  /*25c0*/  FMUL.FTZ R110, R109, R110 ;  /* 0x0000006e6d6e7220 */ /* 0x000fe20000410000 */
[----:B------:R-:W-:Y:S01]  /*25d0*/  SHF.L.U32 R115, R54, 0x10, RZ ;  /* 0x0000001036737819 */ /* 0x000fe200000006ff */
[----:B------:R-:W-:Y:S01]  /*25e0*/  FFMA.FTZ R61, R62, R111, R113 ;  /* 0x0000006f3e3d7223 */ /* 0x000fe20000010071 */
[----:B------:R-:W-:Y:S01]  /*25f0*/  SHF.L.U32 R111, R16, 0x10, RZ ;  /* 0x00000010106f7819 */ /* 0x000fe200000006ff */
[--C-:B------:R-:W-:Y:S01]  /*2600*/  FADD.FTZ R62, R91, -R112.reuse ;  /* 0x800000705b3e7221 */ /* 0x100fe20000010000 */
[----:B------:R-:W-:Y:S01]  /*2610*/  SHF.L.U32 R113, R58, 0x10, RZ ;  /* 0x000000103a717819 */ /* 0x000fe200000006ff */
[--C-:B------:R-:W-:Y:S02]  /*2620*/  FADD.FTZ R116, R90, -R112.reuse ;  /* 0x800000705a747221 */ /* 0x100fe40000010000 */
        /* <DEDUP_REMOVED lines=8> */
[----:B------:R-:W-:Y:S01]  /*26b0*/  FMUL.FTZ R116, R109, R116 ;  /* 0x000000746d747220 */ /* 0x000fe20000410000 */
[----:B------:R-:W-:Y:S01]  /*26c0*/  SHF.L.U32 R115, R14, 0x10, RZ ;  /* 0x000000100e737819 */ /* 0x000fe200000006ff */
[----:B------:R-:W-:Y:S01]  /*26d0*/  FFMA.FTZ R113, R110, R113, R63 ;  /* 0x000000716e717223 */ /* 0x000fe2000001003f */
[----:B------:R-:W-:Y:S01]  /*26e0*/  SHF.L.U32 R63, R59, 0x10, RZ ;  /* 0x000000103b3f7819 */ /* 0x000fe200000006ff */
[----:B------:R-:W-:Y:S01]  /*26f0*/  FADD.FTZ R110, R89, -R112 ;  /* 0x80000070596e7221 */ /* 0x000fe20000010000 */
[----:B------:R-:W-:-:S02]  /*2700*/  F2FP.BF16.F32.PACK_AB R61, R114, R61 ;  /* 0x0000003d723d723e */ /* 0x000fc400000010ff */
[----:B------:R-:W-:Y:S01]  /*2710*/  F2FP.BF16.F32.PACK_AB R62, R113, R62 ;  /* 0x0000003e713e723e */ /* 0x000fe200000010ff */
[----:B------:R-:W-:Y:S01]  /*2720*/  FFMA.FTZ R117, R116, R63, R111 ;  /* 0x0000003f74757223 */ /* 0x000fe2000001006f */
[----:B------:R-:W-:Y:S01]  /*2730*/  FMUL.FTZ R110, R109, R110 ;  /* 0x0000006e6d6e7220 */ /* 0x000fe20000410000 */
[----:B------:R-:W-:Y:S01]  /*2740*/  SHF.L.U32 R63, R19, 0x10, RZ ;  /* 0x00000010133f7819 */ /* 0x000fe200000006ff */
[----:B------:R-:W-:Y:S01]  /*2750*/  FADD.FTZ R116, R86, -R112 ;  /* 0x8000007056747221 */ /* 0x000fe20000010000 */
[----:B------:R-:W-:-:S03]  /*2760*/  SHF.L.U32 R111, R64, 0x10, RZ ;  /* 0x00000010406f7819 */ /* 0x000fc600000006ff */
[----:B------:R-:W-:Y:S02]  /*2770*/  FMUL.FTZ R116, R109, R116 ;  /* 0x000000746d747220 */ /* 0x000fe40000410000 */
[----:B------:R-:W-:Y:S01]  /*2780*/  FFMA.FTZ R118, R110, R63, R111 ;  /* 0x0000003f6e767223 */ /* 0x000fe2000001006f */
[----:B------:R-:W-:Y:S01]  /*2790*/  SHF.L.U32 R63, R13, 0x10, RZ ;  /* 0x000000100d3f7819 */ /* 0x000fe200000006ff */
[----:B------:R-:W0:Y:S04]  /*27a0*/  LDC.64 R110, c[0x0][0x428] ;  /* 0x00010a00ff6e7b82 */ /* 0x000e280000000a00 */
[----:B------:R-:W-:Y:S01]  /*27b0*/  FFMA.FTZ R115, R116, R63, R115 ;  /* 0x0000003f74737223 */ /* 0x000fe20000010073 */
[----:B------:R-:W-:-:S04]  /*27c0*/  F2FP.BF16.F32.PACK_AB R63, R118, R117 ;  /* 0x00000075763f723e */ /* 0x000fc800000010ff */
[----:B------:R-:W-:Y:S01]  /*27d0*/  F2FP.BF16.F32.PACK_AB R60, R115, R60 ;  /* 0x0000003c733c723e */ /* 0x000fe200000010ff */
[C---:B0-----:R-:W-:Y:S01]  /*27e0*/  IMAD.WIDE.U32 R110, R108.reuse, 0x10, R110 ;  /* 0x000000106c6e7825 */ /* 0x041fe200078e006e */
[----:B------:R-:W-:-:S04]  /*27f0*/  IADD3 R108, PT, PT, R108, 0x20, RZ ;  /* 0x000000206c6c7810 */ /* 0x000fc80007ffe0ff */
[----:B------:R1:W-:Y:S03]  /*2800*/  STG.E.128 desc[UR6][R110.64], R60 ;  /* 0x0000003c6e007986 */ /* 0x0003e6000c101d06 */
.L_x_145:
[----:B------:R-:W-:Y:S05]  /*2810*/  BSYNC.RECONVERGENT B0 ;  /* 0x0000000000007941 */ /* 0x000fea0003800200 */
.L_x_144:
[----:B------:R-:W-:Y:S04]  /*2820*/  BSSY.RECONVERGENT B0, `(.L_x_146) ;  /* 0x0000032000007945 */ /* 0x000fe80003800200 */
[----:B------:R-:W-:Y:S05]  /*2830*/  @!P1 BRA `(.L_x_147) ;  /* 0x0000000000c09947 */ /* 0x000fea0003800000 */
[--C-:B01----:R-:W-:Y:S01]  /*2840*/  FADD.FTZ R60, R84, -R112.reuse ;  /* 0x80000070543c7221 */ /* 0x103fe20000010000 */
[--C-:B------:R-:W-:Y:S01]  /*2850*/  FADD.FTZ R62, R85, -R112.reuse ;  /* 0x80000070553e7221 */ /* 0x100fe20000010000 */
[----:B------:R-:W-:Y:S01]  /*2860*/  SHF.L.U32 R61, R44, 0x10, RZ ;  /* 0x000000102c3d7819 */ /* 0x000fe200000006ff */
[----:B------:R-:W-:Y:S01]  /*2870*/  IMAD.U32 R113, R41, 0x10000, RZ ;  /* 0x0001000029717824 */ /* 0x000fe200078e00ff */
        /* <DEDUP_REMOVED lines=8> */
[----:B------:R-:W-:Y:S01]  /*2900*/  SHF.L.U32 R111, R68, 0x10, RZ ;  /* 0x00000010446f7819 */ /* 0x000fe200000006ff */
[--C-:B------:R-:W-:Y:S01]  /*2910*/  FADD.FTZ R62, R96, -R112.reuse ;  /* 0x80000070603e7221 */ /* 0x100fe20000010000 */
[C---:B------:R-:W-:Y:S01]  /*2920*/  FMUL.FTZ R110, R109.reuse, R110 ;  /* 0x0000006e6d6e7220 */ /* 0x040fe20000410000 */
[----:B------:R-:W-:Y:S01]  /*2930*/  SHF.L.U32 R113, R46, 0x10, RZ ;  /* 0x000000102e717819 */ /* 0x000fe200000006ff */
[--C-:B------:R-:W-:Y:S01]  /*2940*/  FADD.FTZ R116, R98, -R112.reuse ;  /* 0x8000007062747221 */ /* 0x100fe20000010000 */
        /* <DEDUP_REMOVED lines=31> */
.L_x_147:
[----:B------:R-:W-:Y:S05]  /*2b40*/  BSYNC.RECONVERGENT B0 ;  /* 0x0000000000007941 */ /* 0x000fea0003800200 */
.L_x_146:
[----:B------:R-:W-:Y:S04]  /*2b50*/  BSSY.RECONVERGENT B0, `(.L_x_148) ;  /* 0x0000031000007945 */ /* 0x000fe80003800200 */
[----:B------:R-:W-:Y:S05]  /*2b60*/  @!P3 BRA `(.L_x_149) ;  /* 0x0000000000bcb947 */ /* 0x000fea0003800000 */
[--C-:B012---:R-:W-:Y:S01]  /*2b70*/  FADD.FTZ R60, R100, -R112.reuse ;  /* 0x80000070643c7221 */ /* 0x107fe20000010000 */
[----:B------:R-:W-:Y:S01]  /*2b80*/  SHF.L.U32 R61, R32, 0x10, RZ ;  /* 0x00000010203d7819 */ /* 0x000fe200000006ff */
[--C-:B------:R-:W-:Y:S01]  /*2b90*/  FADD.FTZ R62, R102, -R112.reuse ;  /* 0x80000070663e7221 */ /* 0x100fe20000010000 */
[----:B------:R-:W-:Y:S01]  /*2ba0*/  SHF.L.U32 R63, R28, 0x10, RZ ;  /* 0x000000101c3f7819 */ /* 0x000fe200000006ff */
[----:B------:R-:W-:Y:S01]  /*2bb0*/  FMUL.FTZ R60, R109, R60 ;  /* 0x0000003c6d3c7220 */ /* 0x000fe20000410000 */
[----:B------:R-:W-:Y:S01]  /*2bc0*/  SHF.L.U32 R113, R29, 0x10, RZ ;  /* 0x000000101d717819 */ /* 0x000fe200000006ff */
[----:B------:R-:W-:Y:S02]  /*2bd0*/  IMAD.U32 R111, R33, 0x10000, RZ ;  /* 0x00010000216f7824 */ /* 0x000fe400078e00ff */
[----:B------:R-:W-:Y:S01]  /*2be0*/  FMUL.FTZ R62, R109, R62 ;  /* 0x0000003e6d3e7220 */ /* 0x000fe20000410000 */
[----:B------:R-:W-:Y:S01]  /*2bf0*/  FFMA.FTZ R110, R60, R61, R63 ;  /* 0x0000003d3c6e7223 */ /* 0x000fe2000001003f */
[--C-:B------:R-:W-:Y:S01]  /*2c00*/  FADD.FTZ R60, R103, -R112.reuse ;  /* 0x80000070673c7221 */ /* 0x100fe20000010000 */
        /* <DEDUP_REMOVED lines=17> */
[--C-:B------:R-:W-:Y:S01]  /*2d20*/  FADD.FTZ R116, R107, -R112.reuse ;  /* 0x800000706b747221 */ /* 0x100fe20000010000 */
[----:B------:R-:W-:Y:S01]  /*2d30*/  FFMA.FTZ R113, R60, R113, R61 ;  /* 0x000000713c717223 */ /* 0x000fe2000001003d */
[----:B------:R-:W-:Y:S01]  /*2d40*/  SHF.L.U32 R60, R35, 0x10, RZ ;  /* 0x00000010233c7819 */ /* 0x000fe200000006ff */
[----:B------:R-:W-:Y:S01]  /*2d50*/  FADD.FTZ R112, R101, -R112 ;  /* 0x8000007065707221 */ /* 0x000fe20000010000 */
[----:B------:R-:W-:Y:S01]  /*2d60*/  SHF.L.U32 R115, R79, 0x10, RZ ;  /* 0x000000104f737819 */ /* 0x000fe200000006ff */
[----:B------:R-:W-:Y:S01]  /*2d70*/  FMUL.FTZ R116, R109, R116 ;  /* 0x000000746d747220 */ /* 0x000fe20000410000 */
[----:B------:R-:W-:Y:S01]  /*2d80*/  SHF.L.U32 R117, R80, 0x10, RZ ;  /* 0x0000001050757819 */ /* 0x000fe200000006ff */
[----:B------:R-:W-:Y:S01]  /*2d90*/  FFMA.FTZ R63, R63, R60, R118 ;  /* 0x0000003c3f3f7223 */ /* 0x000fe20000010076 */
[----:B------:R-:W-:Y:S01]  /*2da0*/  FMUL.FTZ R112, R109, R112 ;  /* 0x000000706d707220 */ /* 0x000fe20000410000 */
[----:B------:R-:W0:Y:S01]  /*2db0*/  LDC.64 R60, c[0x0][0x428] ;  /* 0x00010a00ff3c7b82 */ /* 0x000e220000000a00 */
[----:B------:R-:W-:Y:S01]  /*2dc0*/  SHF.L.U32 R109, R73, 0x10, RZ ;  /* 0x00000010496d7819 */ /* 0x000fe200000006ff */
[----:B------:R-:W-:Y:S01]  /*2dd0*/  FFMA.FTZ R116, R116, R115, R117 ;  /* 0x0000007374747223 */ /* 0x000fe20000010075 */
[----:B------:R-:W-:-:S02]  /*2de0*/  SHF.L.U32 R115, R74, 0x10, RZ ;  /* 0x000000104a737819 */ /* 0x000fc400000006ff */
[----:B------:R-:W-:Y:S02]  /*2df0*/  F2FP.BF16.F32.PACK_AB R62, R113, R62 ;  /* 0x0000003e713e723e */ /* 0x000fe400000010ff */
[----:B------:R-:W-:Y:S01]  /*2e00*/  F2FP.BF16.F32.PACK_AB R63, R116, R63 ;  /* 0x0000003f743f723e */ /* 0x000fe200000010ff */
[----:B------:R-:W-:Y:S01]  /*2e10*/  FFMA.FTZ R115, R112, R109, R115 ;  /* 0x0000006d70737223 */ /* 0x000fe20000010073 */
[----:B0-----:R-:W-:Y:S01]  /*2e20*/  IMAD.WIDE.U32 R108, R108, 0x10, R60 ;  /* 0x000000106c6c7825 */ /* 0x001fe200078e003c */
[----:B------:R-:W-:-:S03]  /*2e30*/  F2FP.BF16.F32.PACK_AB R61, R114, R111 ;  /* 0x0000006f723d723e */ /* 0x000fc600000010ff */
[----:B------:R-:W-:-:S05]  /*2e40*/  F2FP.BF16.F32.PACK_AB R60, R115, R110 ;  /* 0x0000006e733c723e */ /* 0x000fca00000010ff */
[----:B------:R3:W-:Y:S02]  /*2e50*/  STG.E.128 desc[UR6][R108.64], R60 ;  /* 0x0000003c6c007986 */ /* 0x0007e4000c101d06 */
.L_x_149:
[----:B------:R-:W-:Y:S05]  /*2e60*/  BSYNC.RECONVERGENT B0 ;  /* 0x0000000000007941 */ /* 0x000fea0003800200 */
.L_x_148:
[----:B0123--:R-:W0:Y:S02]  /*2e70*/  LDC.64 R60, c[0x0][0x380] ;  /* 0x0000e000ff3c7b82 */ /* 0x00fe240000000a00 */
[----:B0-----:R-:W-:-:S04]  /*2e80*/  LEA R81, R60, R81, 0x2 ;  /* 0x000000513c517211 */ /* 0x001fc800078e10ff */
[----:B------:R-:W-:-:S13]  /*2e90*/  ISETP.GE.AND P0, PT, R81, R61, PT ;  /* 0x0000003d5100720c */ /* 0x000fda0003f06270 */
[----:B------:R-:W-:Y:S05]  /*2ea0*/  @!P0 BRA `(.L_x_150) ;  /* 0xffffffd800688947 */ /* 0x000fea000383ffff */
[----:B------:R-:W-:Y:S05]  /*2eb0*/  EXIT ;  /* 0x000000000000794d */ /* 0x000fea0003800000 */
.L_x_143:
[----:B------:R-:W-:Y:S01]  /*2ec0*/  HFMA2 R117, -RZ, RZ, 0, 1.847743988037109375e-06 ;  /* 0x0000001fff757431 */ /* 0x000fe200000001ff */
[----:B------:R-:W-:Y:S01]  /*2ed0*/  BSSY B0, `(.L_x_151) ;  /* 0x0000007000007945 */ /* 0x000fe20003800000 */
[----:B------:R-:W-:Y:S01]  /*2ee0*/  MOV R115, R61 ;  /* 0x0000003d00737202 */ /* 0x000fe20000000f00 */
[----:B------:R-:W-:Y:S01]  /*2ef0*/  IMAD.MOV.U32 R116, RZ, RZ, 0x1 ;  /* 0x00000001ff747424 */ /* 0x000fe200078e00ff */
[----:B------:R-:W-:-:S07]  /*2f00*/  MOV R114, 0xffffffff ;  /* 0xffffffff00727802 */ /* 0x000fce0000000f00 */
[----:B------:R-:W-:Y:S05]  /*2f10*/  WARPSYNC.COLLECTIVE R114, `(.L_x_152) ;  /* 0x0000000072087348 */ /* 0x000fea0003c00000 */
[----:B------:R0:W1:Y:S02]  /*2f20*/  SHFL.BFLY P6, R113, R115, R116, R117 ;  /* 0x0c00007473717389 */ /* 0x00006400000c0075 */
[----:B01----:R-:W-:Y:S05]  /*2f30*/  ENDCOLLECTIVE ;  /* 0x000000000000791b */ /* 0x003fea0003800000 */
.L_x_152:
[----:B------:R-:W-:Y:S05]  /*2f40*/  BSYNC B0 ;  /* 0x0000000000007941 */ /* 0x000fea0003800000 */
.L_x_151:
        /* <DEDUP_REMOVED lines=9> */
.L_x_153:
[----:B------:R-:W-:Y:S01]  /*2fe0*/  HFMA2 R116, -RZ, RZ, 0, 2.384185791015625e-07 ;  /* 0x00000004ff747431 */ /* 0x000fe200000001ff */
[----:B------:R-:W-:-:S05]  /*2ff0*/  MOV R63, R113 ;  /* 0x00000071003f7202 */ /* 0x000fca0000000f00 */
[----:B------:R-:W-:-:S05]  /*3000*/  FADD.FTZ R63, R62, R63 ;  /* 0x0000003f3e3f7221 */ /* 0x000fca0000010000 */
[----:B------:R-:W-:-:S07]  /*3010*/  MOV R115, R63 ;  /* 0x0000003f00737202 */ /* 0x000fce0000000f00 */
[----:B------:R-:W-:Y:S05]  /*3020*/  WARPSYNC.COLLECTIVE R114, `(.L_x_154) ;  /* 0x0000000072087348 */ /* 0x000fea0003c00000 */
[----:B------:R0:W1:Y:S02]  /*3030*/  SHFL.BFLY P6, R113, R115, R116, R117 ;  /* 0x0c00007473717389 */ /* 0x00006400000c0075 */
[----:B01----:R-:W-:Y:S05]  /*3040*/  ENDCOLLECTIVE ;  /* 0x000000000000791b */ /* 0x003fea0003800000 */
.L_x_154:
[----:B------:R-:W-:Y:S01]  /*3050*/  HFMA2 R116, -RZ, RZ, 0, 4.76837158203125e-07 ;  /* 0x00000008ff747431 */ /* 0x000fe200000001ff */
[----:B------:R-:W-:-:S05]  /*3060*/  MOV R60, R113 ;  /* 0x00000071003c7202 */ /* 0x000fca0000000f00 */
[----:B------:R-:W-:-:S05]  /*3070*/  FADD.FTZ R110, R63, R60 ;  /* 0x0000003c3f6e7221 */ /* 0x000fca0000010000 */
[----:B------:R-:W-:-:S07]  /*3080*/  MOV R115, R110 ;  /* 0x0000006e00737202 */ /* 0x000fce0000000f00 */
[----:B------:R-:W-:Y:S05]  /*3090*/  WARPSYNC.COLLECTIVE R114, `(.L_x_155) ;  /* 0x0000000072087348 */ /* 0x000fea0003c00000 */
[----:B------:R0:W1:Y:S02]  /*30a0*/  SHFL.BFLY P6, R113, R115, R116, R117 ;  /* 0x0c00007473717389 */ /* 0x00006400000c0075 */
[----:B01----:R-:W-:Y:S05]  /*30b0*/  ENDCOLLECTIVE ;  /* 0x000000000000791b */ /* 0x003fea0003800000 */
.L_x_155:
[----:B------:R-:W-:Y:S01]  /*30c0*/  IMAD.MOV.U32 R116, RZ, RZ, 0x10 ;  /* 0x00000010ff747424 */ /* 0x000fe200078e00ff */
[----:B------:R-:W-:-:S05]  /*30d0*/  MOV R109, R113 ;  /* 0x00000071006d7202 */ /* 0x000fca0000000f00 */
[----:B------:R-:W-:Y:S02]  /*30e0*/  FADD.FTZ R112, R110, R109 ;  /* 0x0000006d6e707221 */ /* 0x000fe40000010000 */
[----:B------:R-:W0:Y:S03]  /*30f0*/  LDC R109, c[0x0][0x400] ;  /* 0x00010000ff6d7b82 */ /* 0x000e260000000800 */
[----:B------:R-:W-:-:S07]  /*3100*/  MOV R115, R112 ;  /* 0x0000007000737202 */ /* 0x000fce0000000f00 */
[----:B0-----:R-:W-:Y:S05]  /*3110*/  WARPSYNC.COLLECTIVE R114, `(.L_x_156) ;  /* 0x0000000072087348 */ /* 0x001fea0003c00000 */
[----:B------:R1:W2:Y:S02]  /*3120*/  SHFL.BFLY P6, R113, R115, R116, R117 ;  /* 0x0c00007473717389 */ /* 0x0002a400000c0075 */
[----:B012---:R-:W-:Y:S05]  /*3130*/  ENDCOLLECTIVE ;  /* 0x000000000000791b */ /* 0x007fea0003800000 */
.L_x_156:
        /* <DEDUP_REMOVED lines=57> */
.L_x_157:
[----:B------:R-:W-:Y:S01]  /*34d0*/  HFMA2 R116, -RZ, RZ, 0, 1.1920928955078125e-07 ;  /* 0x00000002ff747431 */ /* 0x000fe200000001ff */
[----:B------:R-:W-:-:S05]  /*34e0*/  MOV R61, R113 ;  /* 0x00000071003d7202 */ /* 0x000fca0000000f00 */
[----:B------:R-:W-:-:S05]  /*34f0*/  FADD.FTZ R61, R60, R61 ;  /* 0x0000003d3c3d7221 */ /* 0x000fca0000010000 */
[----:B------:R-:W-:-:S07]  /*3500*/  MOV R115, R61 ;  /* 0x0000003d00737202 */ /* 0x000fce0000000f00 */
[----:B------:R-:W-:Y:S05]  /*3510*/  WARPSYNC.COLLECTIVE R114, `(.L_x_158) ;  /* 0x0000000072087348 */ /* 0x000fea0003c00000 */
[----:B------:R0:W1:Y:S02]  /*3520*/  SHFL.BFLY P6, R113, R115, R116, R117 ;  /* 0x0c00007473717389 */ /* 0x00006400000c0075 */
[----:B01----:R-:W-:Y:S05]  /*3530*/  ENDCOLLECTIVE ;  /* 0x000000000000791b */ /* 0x003fea0003800000 */
.L_x_158:
[----:B------:R-:W-:Y:S01]  /*3540*/  HFMA2 R116, -RZ, RZ, 0, 2.384185791015625e-07 ;  /* 0x00000004ff747431 */ /* 0x000fe200000001ff */
[----:B------:R-:W-:-:S05]  /*3550*/  MOV R62, R113 ;  /* 0x00000071003e7202 */ /* 0x000fca0000000f00 */
[----:B------:R-:W-:-:S05]  /*3560*/  FADD.FTZ R62, R61, R62 ;  /* 0x0000003e3d3e7221 */ /* 0x000fca0000010000 */
[----:B------:R-:W-:-:S07]  /*3570*/  MOV R115, R62 ;  /* 0x0000003e00737202 */ /* 0x000fce0000000f00 */
[----:B------:R-:W-:Y:S05]  /*3580*/  WARPSYNC.COLLECTIVE R114, `(.L_x_159) ;  /* 0x0000000072087348 */ /* 0x000fea0003c00000 */
[----:B------:R0:W1:Y:S02]  /*3590*/  SHFL.BFLY P6, R113, R115, R116, R117 ;  /* 0x0c00007473717389 */ /* 0x00006400000c0075 */
[----:B01----:R-:W-:Y:S05]  /*35a0*/  ENDCOLLECTIVE ;  /* 0x000000000000791b */ /* 0x003fea0003800000 */
.L_x_159:
[----:B------:R-:W-:Y:S01]  /*35b0*/  HFMA2 R116, -RZ, RZ, 0, 4.76837158203125e-07 ;  /* 0x00000008ff747431 */ /* 0x000fe200000001ff */
[----:B------:R-:W-:-:S05]  /*35c0*/  MOV R63, R113 ;  /* 0x00000071003f7202 */ /* 0x000fca0000000f00 */
[----:B------:R-:W-:-:S05]  /*35d0*/  FADD.FTZ R63, R62, R63 ;  /* 0x0000003f3e3f7221 */ /* 0x000fca0000010000 */
[----:B------:R-:W-:-:S07]  /*35e0*/  MOV R115, R63 ;  /* 0x0000003f00737202 */ /* 0x000fce0000000f00 */
[----:B------:R-:W-:Y:S05]  /*35f0*/  WARPSYNC.COLLECTIVE R114, `(.L_x_160) ;  /* 0x0000000072087348 */ /* 0x000fea0003c00000 */
[----:B------:R0:W1:Y:S02]  /*3600*/  SHFL.BFLY P6, R113, R115, R116, R117 ;  /* 0x0c00007473717389 */ /* 0x00006400000c0075 */
[----:B01----:R-:W-:Y:S05]  /*3610*/  ENDCOLLECTIVE ;  /* 0x000000000000791b */ /* 0x003fea0003800000 */
.L_x_160:
[----:B------:R-:W-:Y:S01]  /*3620*/  HFMA2 R116, -RZ, RZ, 0, 9.5367431640625e-07 ;  /* 0x00000010ff747431 */ /* 0x000fe200000001ff */
[----:B------:R-:W-:-:S05]  /*3630*/  MOV R110, R113 ;  /* 0x00000071006e7202 */ /* 0x000fca0000000f00 */
[----:B------:R-:W-:-:S05]  /*3640*/  FADD.FTZ R110, R63, R110 ;  /* 0x0000006e3f6e7221 */ /* 0x000fca0000010000 */
[----:B------:R-:W-:-:S07]  /*3650*/  MOV R115, R110 ;  /* 0x0000006e00737202 */ /* 0x000fce0000000f00 */
[----:B------:R-:W-:Y:S05]  /*3660*/  WARPSYNC.COLLECTIVE R114, `(.L_x_161) ;  /* 0x0000000072087348 */ /* 0x000fea0003c00000 */
[----:B------:R0:W1:Y:S02]  /*3670*/  SHFL.BFLY P6, R113, R115, R116, R117 ;  /* 0x0c00007473717389 */ /* 0x00006400000c0075 */
[----:B01----:R-:W-:Y:S05]  /*3680*/  ENDCOLLECTIVE ;  /* 0x000000000000791b */ /* 0x003fea0003800000 */
.L_x_161:
[----:B------:R-:W-:Y:S05]  /*3690*/  BRA `(.L_x_162) ;  /* 0xffffffec00587947 */ /* 0x000fea000383ffff */
.L_x_163:
        /* <DEDUP_REMOVED lines=14> */
.L_x_28706:


//--------------------- .text._ZN10layer_norm13ln_fwd_kernelINS_13Kernel_traitsI13__nv_bfloat16S2_S2_S2_fjLj768ELj1ELj4ELj1ELj16ENS_18Kernel_traits_baseILj768ES2_S2_S2_S2_fjLj128EEEEELb0ELb1ELb0ELb1EEEvNS_9FwdParamsE --------------------------
	.section	.text._ZN10layer_norm13ln_fwd_kernelINS_13Kernel_traitsI13__nv_bfloat16S2_S2_S2_fjLj768ELj1ELj4ELj1ELj16ENS_18Kernel_traits_baseILj768ES2_S2_S2_S2_fjLj128EEEEELb0ELb1ELb0ELb1EEEvNS_9FwdParamsE,"ax",@progbits
	.align	128
        .global         _ZN10layer_norm13ln_fwd_kernelINS_13Kernel_traitsI13__nv_bfloat16S2_S2_S2_fjLj768ELj1ELj4ELj1ELj16ENS_18Kernel_traits_baseILj768ES2_S2_S2_S2_fjLj128EEEEELb0ELb1ELb0ELb1EEEvNS_9FwdParamsE
        .type           _ZN10layer_norm13ln_fwd_kernelINS_13Kernel_traitsI13__nv_bfloat16S2_S2_S2_fjLj768ELj1ELj4ELj1ELj16ENS_18Kernel_traits_baseILj768ES2_S2_S2_S2_fjLj128EEEEELb0ELb1ELb0ELb1EEEvNS_9FwdParamsE,@function
        .size           _ZN10layer_norm13ln_fwd_kernelINS_13Kernel_traitsI13__nv_bfloat16S2_S2_S2_fjLj768ELj1ELj4ELj1ELj16ENS_18Kernel_traits_baseILj768ES2_S2_S2_S2_fjLj128EEEEELb0ELb1ELb0ELb1EEEvNS_9FwdParamsE,(.L_x_28707 - _ZN10layer_norm13ln_fwd_kernelINS_13Kernel_traitsI13__nv_bfloat16S2_S2_S2_fjLj768ELj1ELj4ELj1ELj16ENS_18Kernel_traits_baseILj768ES2_S2_S2_S2_fjLj128EEEEELb0ELb1ELb0ELb1EEEvNS_9FwdParamsE)
        .other          _ZN10layer_norm13ln_fwd_kernelINS_13Kernel_traitsI13__nv_bfloat16S2_S2_S2_fjLj768ELj1ELj4ELj1ELj16ENS_18Kernel_traits_baseILj768ES2_S2_S2_S2_fjLj128EEEEELb0ELb1ELb0ELb1EEEvNS_9FwdParamsE,@"STO_CUDA_ENTRY STV_DEFAULT"
_ZN10layer_norm13ln_fwd_kernelINS_13Kernel_traitsI13__nv_bfloat16S2_S2_S2_fjLj768ELj1ELj4ELj1ELj16ENS_18Kernel_traits_baseILj768ES2_S2_S2_S2_fjLj128EEEEELb0ELb1ELb0ELb1EEEvNS_9FwdParamsE:
.text._ZN10layer_norm13ln_fwd_kernelINS_13Kernel_traitsI13__nv_bfloat16S2_S2_S2_fjLj768ELj1ELj4ELj1ELj16ENS_18Kernel_traits_baseILj768ES2_S2_S2_S2_fjLj128EEEEELb0ELb1ELb0ELb1EEEvNS_9FwdParamsE:
[----:B------:R-:W-:Y:S01]  /*0000*/  LDC R1, c[0x0][0x37c] ;  /* 0x0000df00ff017b82 */ /* 0x000fe20000000800 */
[----:B------:R-:W0:Y:S01]  /*0010*/  LDCU.64 UR4, c[0x0][0x438] ;  /* 0x00008700ff0477ac */ /* 0x000e220008000a00 */
[----:B------:R-:W1:Y:S06]  /*0020*/  S2R R21, SR_TID.X ;  /* 0x0000000000157919 */ /* 0x000e6c0000002100 */
[----:B------:R-:W2:Y:S01]  /*0030*/  LDC.64 R18, c[0x0][0x3e8] ;  /* 0x0000fa00ff127b82 */ /* 0x000ea20000000a00 */
[----:B------:R-:W3:Y:S07]  /*0040*/  LDCU.64 UR6, c[0x0][0x358] ;  /* 0x00006b00ff0677ac */ /* 0x000eee0008000a00 */
[----:B------:R-:W4:Y:S01]  /*0050*/  LDC.64 R2, c[0x0][0x3d0] ;  /* 0x0000f400ff027b82 */ /* 0x000f220000000a00 */
[----:B0-----:R-:W-:-:S04]  /*0060*/  ISETP.NE.U32.AND P0, PT, RZ, UR4, PT ;  /* 0x00000004ff007c0c */ /* 0x001fc8000bf05070 */
[----:B------:R-:W-:Y:S02]  /*0070*/  ISETP.NE.AND.EX P0, PT, RZ, UR5, PT, P0 ;  /* 0x00000005ff007c0c */ /* 0x000fe4000bf05300 */
[----:B-1----:R-:W-:Y:S01]  /*0080*/  LOP3.LUT R26, R21, 0x1f, RZ, 0xc0, !PT ;  /* 0x0000001f151a7812 */ /* 0x002fe200078ec0ff */
[----:B------:R-:W0:Y:S01]  /*0090*/  S2UR UR4, SR_CTAID.X ;  /* 0x00000000000479c3 */ /* 0x000e220000002500 */
[----:B------:R-:W1:Y:S09]  /*00a0*/  LDCU UR5, c[0x0][0x384] ;  /* 0x00007080ff0577ac */ /* 0x000e720008000800 */
[----:B------:R-:W1:Y:S01]  /*00b0*/  @P0 LDC.64 R16, c[0x0][0x438] ;  /* 0x00010e00ff100b82 */ /* 0x000e620000000a00 */
[----:B--2---:R-:W-:-:S04]  /*00c0*/  IMAD.WIDE.U32 R18, R26, 0x10, R18 ;  /* 0x000000101a127825 */ /* 0x004fc800078e0012 */
[C---:B----4-:R-:W-:Y:S01]  /*00d0*/  IMAD.WIDE.U32 R2, R26.reuse, 0x10, R2 ;  /* 0x000000101a027825 */ /* 0x050fe200078e0002 */
[----:B---3--:R-:W2:Y:S04]  /*00e0*/  LDG.E.128 R40, desc[UR6][R18.64] ;  /* 0x0000000612287981 */ /* 0x008ea8000c1e1d00 */
[----:B------:R-:W3:Y:S04]  /*00f0*/  LDG.E.128 R56, desc[UR6][R2.64] ;  /* 0x0000000602387981 */ /* 0x000ee8000c1e1d00 */
[----:B------:R-:W4:Y:S04]  /*0100*/  LDG.E.128 R44, desc[UR6][R2.64+0x200] ;  /* 0x00020006022c7981 */ /* 0x000f28000c1e1d00 */
[----:B------:R-:W4:Y:S04]  /*0110*/  LDG.E.128 R12, desc[UR6][R18.64+0x200] ;  /* 0x00020006120c7981 */ /* 0x000f28000c1e1d00 */
[----:B------:R-:W5:Y:S01]  /*0120*/  LDG.E.128 R8, desc[UR6][R2.64+0x400] ;  /* 0x0004000602087981 */ /* 0x000f62000c1e1d00 */
[----:B-1----:R-:W-:Y:S01]  /*0130*/  @P0 IMAD.WIDE.U32 R16, R26, 0x10, R16 ;  /* 0x000000101a100825 */ /* 0x002fe200078e0010 */
[----:B0-----:R-:W-:Y:S01]  /*0140*/  USHF.L.U32 UR4, UR4, 0x2, URZ ;  /* 0x0000000204047899 */ /* 0x001fe200080006ff */
[----:B------:R-:W-:Y:S01]  /*0150*/  SHF.R.U32.HI R21, RZ, 0x5, R21 ;  /* 0x00000005ff157819 */ /* 0x000fe20000011615 */
[----:B------:R0:W5:Y:S04]  /*0160*/  LDG.E.128 R4, desc[UR6][R18.64+0x400] ;  /* 0x0004000612047981 */ /* 0x000168000c1e1d00 */
[----:B------:R1:W5:Y:S04]  /*0170*/  @P0 LDG.E.128 R36, desc[UR6][R16.64] ;  /* 0x0000000610240981 */ /* 0x000368000c1e1d00 */
[----:B------:R1:W5:Y:S04]  /*0180*/  @P0 LDG.E.128 R28, desc[UR6][R16.64+0x200] ;  /* 0x00020006101c0981 */ /* 0x000368000c1e1d00 */
[----:B------:R1:W5:Y:S01]  /*0190*/  @P0 LDG.E.128 R32, desc[UR6][R16.64+0x400] ;  /* 0x0004000610200981 */ /* 0x000362000c1e1d00 */
[----:B------:R-:W-:-:S04]  /*01a0*/  LOP3.LUT R21, R21, UR4, RZ, 0xfc, !PT ;  /* 0x0000000415157c12 */ /* 0x000fc8000f8efcff */
[----:B------:R-:W-:Y:S02]  /*01b0*/  ISETP.GE.AND P1, PT, R21, UR5, PT ;  /* 0x0000000515007c0c */ /* 0x000fe4000bf26270 */
[-C--:B--2---:R-:W-:Y:S02]  /*01c0*/  @P0 MOV R24, R41.reuse ;  /* 0x0000002900180202 */ /* 0x084fe40000000f00 */
[-C--:B------:R-:W-:Y:S02]  /*01d0*/  @P0 MOV R23, R42.reuse ;  /* 0x0000002a00170202 */ /* 0x080fe40000000f00 */
[----:B------:R-:W-:Y:S02]  /*01e0*/  @!P0 MOV R24, R41 ;  /* 0x0000002900188202 */ /* 0x000fe40000000f00 */
[----:B------:R-:W-:Y:S02]  /*01f0*/  @!P0 MOV R23, R42 ;  /* 0x0000002a00178202 */ /* 0x000fe40000000f00 */
[----:B---3--:R-:W-:-:S02]  /*0200*/  @P0 MOV R62, R58 ;  /* 0x0000003a003e0202 */ /* 0x008fc40000000f00 */
[----:B------:R-:W-:Y:S02]  /*0210*/  @P0 MOV R63, R59 ;  /* 0x0000003b003f0202 */ /* 0x000fe40000000f00 */
[----:B------:R-:W-:Y:S02]  /*0220*/  @P0 MOV R25, R40 ;  /* 0x0000002800190202 */ /* 0x000fe40000000f00 */
[----:B------:R-:W-:Y:S02]  /*0230*/  @P0 MOV R22, R43 ;  /* 0x0000002b00160202 */ /* 0x000fe40000000f00 */
[----:B----4-:R-:W-:Y:S02]  /*0240*/  @P0 MOV R68, R44 ;  /* 0x0000002c00440202 */ /* 0x010fe40000000f00 */
[----:B------:R-:W-:Y:S02]  /*0250*/  @P0 MOV R71, R45 ;  /* 0x0000002d00470202 */ /* 0x000fe40000000f00 */
[----:B------:R-:W-:-:S02]  /*0260*/  @P0 MOV R42, R46 ;  /* 0x0000002e002a0202 */ /* 0x000fc40000000f00 */
[----:B------:R-:W-:Y:S02]  /*0270*/  @P0 MOV R41, R47 ;  /* 0x0000002f00290202 */ /* 0x000fe40000000f00 */
[----:B------:R-:W-:Y:S02]  /*0280*/  @P0 MOV R20, R12 ;  /* 0x0000000c00140202 */ /* 0x000fe40000000f00 */
[----:B------:R-:W-:Y:S02]  /*0290*/  @!P0 MOV R62, R58 ;  /* 0x0000003a003e8202 */ /* 0x000fe40000000f00 */
[----:B------:R-:W-:Y:S02]  /*02a0*/  @!P0 MOV R63, R59 ;  /* 0x0000003b003f8202 */ /* 0x000fe40000000f00 */
[----:B------:R-:W-:Y:S02]  /*02b0*/  @!P0 MOV R25, R40 ;  /* 0x0000002800198202 */ /* 0x000fe40000000f00 */
[----:B------:R-:W-:-:S02]  /*02c0*/  @!P0 MOV R22, R43 ;  /* 0x0000002b00168202 */ /* 0x000fc40000000f00 */
[----:B------:R-:W-:Y:S02]  /*02d0*/  @!P0 MOV R68, R44 ;  /* 0x0000002c00448202 */ /* 0x000fe40000000f00 */
[----:B------:R-:W-:Y:S02]  /*02e0*/  @!P0 MOV R71, R45 ;  /* 0x0000002d00478202 */ /* 0x000fe40000000f00 */
[----:B------:R-:W-:Y:S02]  /*02f0*/  @!P0 MOV R42, R46 ;  /* 0x0000002e002a8202 */ /* 0x000fe40000000f00 */
[----:B------:R-:W-:Y:S02]  /*0300*/  @!P0 MOV R41, R47 ;  /* 0x0000002f00298202 */ /* 0x000fe40000000f00 */
[----:B------:R-:W-:Y:S02]  /*0310*/  @!P0 MOV R20, R12 ;  /* 0x0000000c00148202 */ /* 0x000fe40000000f00 */
[----:B0-----:R-:W-:-:S02]  /*0320*/  @P0 MOV R19, R13 ;  /* 0x0000000d00130202 */ /* 0x001fc40000000f00 */
[----:B------:R-:W-:Y:S01]  /*0330*/  @P0 MOV R18, R14 ;  /* 0x0000000e00120202 */ /* 0x000fe20000000f00 */
[----:B-1----:R-:W-:Y:S06]  /*0340*/  @P1 EXIT ;  /* 0x000000000000194d */ /* 0x002fec0003800000 */
[----:B------:R-:W0:Y:S01]  /*0350*/  LDCU.64 UR4, c[0x0][0x3e0] ;  /* 0x00007c00ff0477ac */ /* 0x000e220008000a00 */
[----:B------:R-:W-:Y:S01]  /*0360*/  @P0 IMAD.MOV.U32 R17, RZ, RZ, R15 ;  /* 0x000000ffff110224 */ /* 0x000fe200078e000f */
[----:B------:R-:W-:Y:S02]  /*0370*/  @!P0 MOV R19, R13 ;  /* 0x0000000d00138202 */ /* 0x000fe40000000f00 */
[----:B-----5:R-:W-:Y:S02]  /*0380*/  @!P0 CS2R R38, SRZ ;  /* 0x0000000000268805 */ /* 0x020fe4000001ff00 */
[----:B------:R-:W-:Y:S02]  /*0390*/  @!P0 MOV R18, R14 ;  /* 0x0000000e00128202 */ /* 0x000fe40000000f00 */
[----:B------:R-:W-:Y:S02]  /*03a0*/  @!P0 CS2R R36, SRZ ;  /* 0x0000000000248805 */ /* 0x000fe4000001ff00 */
[----:B------:R-:W-:-:S02]  /*03b0*/  @!P0 MOV R17, R15 ;  /* 0x0000000f00118202 */ /* 0x000fc40000000f00 */
[----:B------:R-:W-:Y:S02]  /*03c0*/  @!P0 CS2R R30, SRZ ;  /* 0x00000000001e8805 */ /* 0x000fe4000001ff00 */
[----:B------:R-:W-:Y:S02]  /*03d0*/  @!P0 CS2R R28, SRZ ;  /* 0x00000000001c8805 */ /* 0x000fe4000001ff00 */
[----:B------:R-:W-:Y:S02]  /*03e0*/  @!P0 CS2R R34, SRZ ;  /* 0x0000000000228805 */ /* 0x000fe4000001ff00 */
[----:B------:R-:W-:Y:S02]  /*03f0*/  @!P0 CS2R R32, SRZ ;  /* 0x0000000000208805 */ /* 0x000fe4000001ff00 */
[----:B------:R-:W-:Y:S02]  /*0400*/  @P0 MOV R86, R8 ;  /* 0x0000000800560202 */ /* 0x000fe40000000f00 */
[----:B------:R-:W-:-:S02]  /*0410*/  @P0 MOV R87, R9 ;  /* 0x0000000900570202 */ /* 0x000fc40000000f00 */
[----:B------:R-:W-:Y:S02]  /*0420*/  @P0 MOV R92, R10 ;  /* 0x0000000a005c0202 */ /* 0x000fe40000000f00 */
[----:B------:R-:W-:Y:S01]  /*0430*/  @P0 MOV R93, R11 ;  /* 0x0000000b005d0202 */ /* 0x000fe20000000f00 */
[----:B0-----:R-:W-:Y:S01]  /*0440*/  UISETP.NE.U32.AND UP0, UPT, UR4, URZ, UPT ;  /* 0x000000ff0400728c */ /* 0x001fe2000bf05070 */
[----:B------:R-:W-:Y:S01]  /*0450*/  @P0 MOV R16, R4 ;  /* 0x0000000400100202 */ /* 0x000fe20000000f00 */
[----:B------:R-:W0:Y:S01]  /*0460*/  LDCU.U8 UR4, c[0x0][0x410] ;  /* 0x00008200ff0477ac */ /* 0x000e220008000000 */
[----:B------:R-:W-:Y:S02]  /*0470*/  @P0 MOV R15, R5 ;  /* 0x00000005000f0202 */ /* 0x000fe40000000f00 */
[----:B------:R-:W-:Y:S01]  /*0480*/  @P0 MOV R14, R6 ;  /* 0x00000006000e0202 */ /* 0x000fe20000000f00 */
[----:B------:R-:W-:Y:S01]  /*0490*/  UISETP.NE.AND.EX UP0, UPT, UR5, URZ, UPT, UP0 ;  /* 0x000000ff0500728c */ /* 0x000fe2000bf05300 */
[----:B------:R-:W-:-:S02]  /*04a0*/  @P0 MOV R13, R7 ;  /* 0x00000007000d0202 */ /* 0x000fc40000000f00 */
[----:B------:R-:W-:Y:S02]  /*04b0*/  @!P0 MOV R86, R8 ;  /* 0x0000000800568202 */ /* 0x000fe40000000f00 */
[----:B------:R-:W-:Y:S02]  /*04c0*/  @!P0 MOV R87, R9 ;  /* 0x0000000900578202 */ /* 0x000fe40000000f00 */
[----:B------:R-:W-:Y:S02]  /*04d0*/  @!P0 MOV R92, R10 ;  /* 0x0000000a005c8202 */ /* 0x000fe40000000f00 */
[----:B------:R-:W-:Y:S02]  /*04e0*/  @!P0 MOV R93, R11 ;  /* 0x0000000b005d8202 */ /* 0x000fe40000000f00 */
[----:B------:R-:W-:Y:S02]  /*04f0*/  @!P0 MOV R16, R4 ;  /* 0x0000000400108202 */ /* 0x000fe40000000f00 */
[----:B------:R-:W-:-:S02]  /*0500*/  @!P0 MOV R15, R5 ;  /* 0x00000005000f8202 */ /* 0x000fc40000000f00 */
[----:B------:R-:W-:Y:S02]  /*0510*/  @!P0 MOV R14, R6 ;  /* 0x00000006000e8202 */ /* 0x000fe40000000f00 */
[----:B------:R-:W-:Y:S02]  /*0520*/  @!P0 MOV R13, R7 ;  /* 0x00000007000d8202 */ /* 0x000fe40000000f00 */
        /* <DEDUP_REMOVED lines=35> */
[----:B------:R-:W-:Y:S01]  /*0760*/  PRMT R0, R25, 0x7632, R0 ;  /* 0x0000763219007816 */ /* 0x000fe20000000000 */
[----:B0-----:R-:W-:Y:S06]  /*0770*/  BRA.U UP0, `(.L_x_164) ;  /* 0x00000021002c7547 */ /* 0x001fec000b800000 */
[----:B------:R-:W0:Y:S01]  /*0780*/  LDCU.64 UR8, c[0x0][0x3a0] ;  /* 0x00007400ff0877ac */ /* 0x000e220008000a00 */
[----:B------:R-:W-:Y:S01]  /*0790*/  SHF.L.U32 R82, R56, 0x10, RZ ;  /* 0x0000001038527819 */ /* 0x000fe200000006ff */
[----:B------:R-:W-:Y:S01]  /*07a0*/  IMAD.U32 R46, R39, 0x10000, RZ ;  /* 0x00010000272e7824 */ /* 0x000fe200078e00ff */
[----:B------:R-:W-:Y:S01]  /*07b0*/  SHF.L.U32 R83, R55, 0x10, RZ ;  /* 0x0000001037537819 */ /* 0x000fe200000006ff */
[----:B------:R-:W1:Y:S01]  /*07c0*/  LDCU UR5, c[0x0][0x388] ;  /* 0x00007100ff0577ac */ /* 0x000e620008000800 */
[----:B------:R-:W-:Y:S02]  /*07d0*/  SHF.L.U32 R80, R58, 0x10, RZ ;  /* 0x000000103a507819 */ /* 0x000fe400000006ff */
[----:B------:R-:W-:Y:S02]  /*07e0*/  SHF.L.U32 R81, R57, 0x10, RZ ;  /* 0x0000001039517819 */ /* 0x000fe400000006ff */
[----:B------:R-:W-:Y:S02]  /*07f0*/  SHF.L.U32 R79, R59, 0x10, RZ ;  /* 0x000000103b4f7819 */ /* 0x000fe400000006ff */
[----:B------:R-:W-:-:S02]  /*0800*/  SHF.L.U32 R78, R60, 0x10, RZ ;  /* 0x000000103c4e7819 */ /* 0x000fc400000006ff */
[----:B------:R-:W-:Y:S02]  /*0810*/  SHF.L.U32 R76, R62, 0x10, RZ ;  /* 0x000000103e4c7819 */ /* 0x000fe400000006ff */
[----:B------:R-:W-:Y:S02]  /*0820*/  SHF.L.U32 R77, R61, 0x10, RZ ;  /* 0x000000103d4d7819 */ /* 0x000fe400000006ff */
[----:B------:R-:W-:Y:S02]  /*0830*/  SHF.L.U32 R74, R64, 0x10, RZ ;  /* 0x00000010404a7819 */ /* 0x000fe400000006ff */
[----:B0-----:R-:W-:Y:S01]  /*0840*/  ISETP.NE.U32.AND P0, PT, RZ, UR8, PT ;  /* 0x00000008ff007c0c */ /* 0x001fe2000bf05070 */
[----:B------:R-:W0:Y:S01]  /*0850*/  LDCU UR8, c[0x0][0x448] ;  /* 0x00008900ff0877ac */ /* 0x000e220008000800 */
[----:B------:R-:W-:Y:S02]  /*0860*/  SHF.L.U32 R75, R63, 0x10, RZ ;  /* 0x000000103f4b7819 */ /* 0x000fe400000006ff */
[----:B------:R-:W-:-:S02]  /*0870*/  SHF.L.U32 R73, R65, 0x10, RZ ;  /* 0x0000001041497819 */ /* 0x000fc400000006ff */
[----:B------:R-:W-:Y:S02]  /*0880*/  SHF.L.U32 R72, R66, 0x10, RZ ;  /* 0x0000001042487819 */ /* 0x000fe400000006ff */
[----:B------:R-:W-:Y:S01]  /*0890*/  SHF.L.U32 R69, R67, 0x10, RZ ;  /* 0x0000001043457819 */ /* 0x000fe200000006ff */
[----:B------:R-:W-:Y:S01]  /*08a0*/  IMAD.U32 R67, R71, 0x10000, RZ ;  /* 0x0001000047437824 */ /* 0x000fe200078e00ff */
        /* <DEDUP_REMOVED lines=11> */
[----:B------:R-:W-:Y:S02]  /*0960*/  ISETP.NE.AND.EX P0, PT, RZ, UR9, PT, P0 ;  /* 0x00000009ff007c0c */ /* 0x000fe4000bf05300 */
        /* <DEDUP_REMOVED lines=21> */
[----:B01----:R-:W-:-:S07]  /*0ac0*/  SHF.L.U32 R96, R96, 0x10, RZ ;  /* 0x0000001060607819 */ /* 0x003fce00000006ff */
.L_x_172:
[----:B0-----:R-:W0:Y:S01]  /*0ad0*/  LDC.64 R42, c[0x0][0x390] ;  /* 0x0000e400ff2a7b82 */ /* 0x001e220000000a00 */
[----:B------:R-:W-:-:S05]  /*0ae0*/  IMAD R32, R21, UR5, RZ ;  /* 0x0000000515207c24 */ /* 0x000fca000f8e02ff */
[----:B------:R-:W-:-:S04]  /*0af0*/  SHF.R.S32.HI R33, RZ, 0x1f, R32 ;  /* 0x0000001fff217819 */ /* 0x000fc80000011420 */
[----:B------:R-:W-:-:S04]  /*0b00*/  LEA.HI R33, R33, R32, RZ, 0x3 ;  /* 0x0000002021217211 */ /* 0x000fc800078f18ff */
[----:B------:R-:W-:-:S05]  /*0b10*/  LEA.HI.SX32 R99, R33, R26, 0x1d ;  /* 0x0000001a21637211 */ /* 0x000fca00078feaff */
[----:B0-----:R-:W-:-:S06]  /*0b20*/  IMAD.WIDE.U32 R32, R99, 0x10, R42 ;  /* 0x0000001063207825 */ /* 0x001fcc00078e002a */
[----:B------:R-:W5:Y:S01]  /*0b30*/  LDG.E.128 R32, desc[UR6][R32.64] ;  /* 0x0000000620207981 */ /* 0x000f62000c1e1d00 */
[----:B------:R-:W-:Y:S05]  /*0b40*/  @!P0 BRA `(.L_x_165) ;  /* 0x0000000000c08947 */ /* 0x000fea0003800000 */
[----:B------:R-:W0:Y:S02]  /*0b50*/  LDC.64 R28, c[0x0][0x3a0] ;  /* 0x0000e800ff1c7b82 */ /* 0x000e240000000a00 */
[----:B0-----:R-:W-:-:S06]  /*0b60*/  IMAD.WIDE.U32 R28, R99, 0x10, R28 ;  /* 0x00000010631c7825 */ /* 0x001fcc00078e001c */
[----:B------:R-:W2:Y:S01]  /*0b70*/  LDG.E.128 R28, desc[UR6][R28.64] ;  /* 0x000000061c1c7981 */ /* 0x000ea2000c1e1d00 */
[----:B-----5:R-:W-:Y:S01]  /*0b80*/  SHF.L.U32 R98, R33, 0x10, RZ ;  /* 0x0000001021627819 */ /* 0x020fe200000006ff */
[----:B------:R-:W-:Y:S01]  /*0b90*/  IMAD.U32 R101, R25, 0x10000, RZ ;  /* 0x0001000019657824 */ /* 0x000fe200078e00ff */
[----:B------:R-:W-:Y:S02]  /*0ba0*/  SHF.L.U32 R39, R24, 0x10, RZ ;  /* 0x0000001018277819 */ /* 0x000fe400000006ff */
[----:B------:R-:W-:Y:S02]  /*0bb0*/  PRMT R36, R32, 0x7632, R36 ;  /* 0x0000763220247816 */ /* 0x000fe40000000024 */
[----:B------:R-:W-:Y:S02]  /*0bc0*/  PRMT R37, R33, 0x7632, R37 ;  /* 0x0000763221257816 */ /* 0x000fe40000000025 */
[----:B------:R-:W-:Y:S02]  /*0bd0*/  PRMT R40, R34, 0x7632, R40 ;  /* 0x0000763222287816 */ /* 0x000fe40000000028 */
[----:B------:R-:W-:-:S02]  /*0be0*/  SHF.L.U32 R32, R32, 0x10, RZ ;  /* 0x0000001020207819 */ /* 0x000fc400000006ff */
[----:B------:R-:W-:Y:S02]  /*0bf0*/  SHF.L.U32 R34, R34, 0x10, RZ ;  /* 0x0000001022227819 */ /* 0x000fe400000006ff */
[----:B------:R-:W-:Y:S02]  /*0c00*/  SHF.L.U32 R71, R23, 0x10, RZ ;  /* 0x0000001017477819 */ /* 0x000fe400000006ff */
[C---:B------:R-:W-:Y:S02]  /*0c10*/  PRMT R70, R35.reuse, 0x7632, R70 ;  /* 0x0000763223467816 */ /* 0x040fe40000000046 */
[----:B------:R-:W-:Y:S02]  /*0c20*/  SHF.L.U32 R97, R35, 0x10, RZ ;  /* 0x0000001023617819 */ /* 0x000fe400000006ff */
[----:B------:R-:W-:Y:S02]  /*0c30*/  SHF.L.U32 R86, R22, 0x10, RZ ;  /* 0x0000001016567819 */ /* 0x000fe400000006ff */
[----:B------:R-:W-:-:S02]  /*0c40*/  SHF.L.U32 R38, R2, 0x10, RZ ;  /* 0x0000001002267819 */ /* 0x000fc400000006ff */
[----:B------:R-:W-:Y:S02]  /*0c50*/  SHF.L.U32 R100, R4, 0x10, RZ ;  /* 0x0000001004647819 */ /* 0x000fe400000006ff */
[----:B------:R-:W-:Y:S02]  /*0c60*/  SHF.L.U32 R36, R36, 0x10, RZ ;  /* 0x0000001024247819 */ /* 0x000fe400000006ff */
[----:B------:R-:W-:Y:S02]  /*0c70*/  SHF.L.U32 R37, R37, 0x10, RZ ;  /* 0x0000001025257819 */ /* 0x000fe400000006ff */
[----:B------:R-:W-:Y:S02]  /*0c80*/  SHF.L.U32 R40, R40, 0x10, RZ ;  /* 0x0000001028287819 */ /* 0x000fe400000006ff */
[----:B--2---:R-:W-:Y:S02]  /*0c90*/  SHF.L.U32 R41, R29, 0x10, RZ ;  /* 0x000000101d297819 */ /* 0x004fe400000006ff */
[----:B------:R-:W-:-:S02]  /*0ca0*/  SHF.L.U32 R33, R28, 0x10, RZ ;  /* 0x000000101c217819 */ /* 0x000fc400000006ff */
[----:B------:R-:W-:Y:S01]  /*0cb0*/  SHF.L.U32 R85, R30, 0x10, RZ ;  /* 0x000000101e557819 */ /* 0x000fe200000006ff */
[----:B------:R-:W-:Y:S01]  /*0cc0*/  FFMA.FTZ R98, R98, R39, R41 ;  /* 0x0000002762627223 */ /* 0x000fe20000010029 */
[----:B------:R-:W-:Y:S01]  /*0cd0*/  PRMT R39, R31, 0x7632, R39 ;  /* 0x000076321f277816 */ /* 0x000fe20000000027 */
[----:B------:R-:W-:Y:S01]  /*0ce0*/  FFMA.FTZ R101, R32, R101, R33 ;  /* 0x0000006520657223 */ /* 0x000fe20000010021 */
[----:B------:R-:W-:Y:S01]  /*0cf0*/  PRMT R35, R30, 0x7632, R35 ;  /* 0x000076321e237816 */ /* 0x000fe20000000023 */
[----:B------:R-:W-:Y:S01]  /*0d00*/  FFMA.FTZ R88, R34, R71, R85 ;  /* 0x0000004722587223 */ /* 0x000fe20000010055 */
[----:B------:R-:W-:Y:S02]  /*0d10*/  PRMT R32, R28, 0x7632, R32 ;  /* 0x000076321c207816 */ /* 0x000fe40000000020 */
[----:B------:R-:W-:Y:S02]  /*0d20*/  PRMT R34, R29, 0x7632, R34 ;  /* 0x000076321d227816 */ /* 0x000fe40000000022 */
[----:B------:R-:W-:-:S02]  /*0d30*/  SHF.L.U32 R41, R70, 0x10, RZ ;  /* 0x0000001046297819 */ /* 0x000fc400000006ff */
[----:B------:R-:W-:Y:S02]  /*0d40*/  SHF.L.U32 R102, R39, 0x10, RZ ;  /* 0x0000001027667819 */ /* 0x000fe400000006ff */
[----:B------:R-:W-:Y:S02]  /*0d50*/  SHF.L.U32 R70, R31, 0x10, RZ ;  /* 0x000000101f467819 */ /* 0x000fe400000006ff */
[----:B------:R-:W-:Y:S02]  /*0d60*/  SHF.L.U32 R39, R35, 0x10, RZ ;  /* 0x0000001023277819 */ /* 0x000fe400000006ff */
[----:B------:R-:W-:Y:S01]  /*0d70*/  SHF.L.U32 R33, R0, 0x10, RZ ;  /* 0x0000001000217819 */ /* 0x000fe200000006ff */
[----:B------:R-:W-:Y:S01]  /*0d80*/  FFMA.FTZ R97, R97, R86, R70 ;  /* 0x0000005661617223 */ /* 0x000fe20000010046 */
[----:B------:R-:W-:Y:S01]  /*0d90*/  SHF.L.U32 R85, R3, 0x10, RZ ;  /* 0x0000001003557819 */ /* 0x000fe200000006ff */
[----:B------:R-:W-:Y:S01]  /*0da0*/  FFMA.FTZ R86, R41, R100, R102 ;  /* 0x0000006429567223 */ /* 0x000fe20000010066 */
[----:B------:R-:W-:-:S02]  /*0db0*/  SHF.L.U32 R34, R34, 0x10, RZ ;  /* 0x0000001022227819 */ /* 0x000fc400000006ff */
[----:B------:R-:W-:Y:S01]  /*0dc0*/  SHF.L.U32 R35, R32, 0x10, RZ ;  /* 0x0000001020237819 */ /* 0x000fe200000006ff */
[----:B------:R-:W-:Y:S02]  /*0dd0*/  FFMA.FTZ R85, R40, R85, R39 ;  /* 0x0000005528557223 */ /* 0x000fe40000010027 */
[----:B------:R-:W-:Y:S02]  /*0de0*/  FFMA.FTZ R71, R37, R38, R34 ;  /* 0x0000002625477223 */ /* 0x000fe40000010022 */
[----:B------:R-:W-:Y:S01]  /*0df0*/  FFMA.FTZ R70, R36, R33, R35 ;  /* 0x0000002124467223 */ /* 0x000fe20000010023 */
[----:B------:R-:W-:Y:S02]  /*0e00*/  F2FP.BF16.F32.PACK_AB R35, R86, R97 ;  /* 0x000000615623723e */ /* 0x000fe400000010ff */
[----:B------:R-:W-:Y:S02]  /*0e10*/  F2FP.BF16.F32.PACK_AB R34, R85, R88 ;  /* 0x000000585522723e */ /* 0x000fe400000010ff */
[----:B------:R-:W-:-:S02]  /*0e20*/  F2FP.BF16.F32.PACK_AB R33, R71, R98 ;  /* 0x000000624721723e */ /* 0x000fc400000010ff */
[----:B------:R-:W-:Y:S01]  /*0e30*/  F2FP.BF16.F32.PACK_AB R32, R70, R101 ;  /* 0x000000654620723e */ /* 0x000fe200000010ff */
[----:B------:R-:W-:Y:S06]  /*0e40*/  BRA `(.L_x_166) ;  /* 0x0000000000807947 */ /* 0x000fec0003800000 */
.L_x_165:
[----:B-----5:R-:W-:Y:S01]  /*0e50*/  PRMT R36, R32, 0x7632, R36 ;  /* 0x0000763220247816 */ /* 0x020fe20000000024 */
[----:B------:R-:W-:Y:S01]  /*0e60*/  IMAD.U32 R101, R25, 0x10000, RZ ;  /* 0x0001000019657824 */ /* 0x000fe200078e00ff */
[C---:B------:R-:W-:Y:S02]  /*0e70*/  PRMT R37, R33.reuse, 0x7632, R37 ;  /* 0x0000763221257816 */ /* 0x040fe40000000025 */
[----:B------:R-:W-:Y:S02]  /*0e80*/  PRMT R38, R34, 0x7632, R38 ;  /* 0x0000763222267816 */ /* 0x000fe40000000026 */
[----:B------:R-:W-:Y:S02]  /*0e90*/  SHF.L.U32 R32, R32, 0x10, RZ ;  /* 0x0000001020207819 */ /* 0x000fe400000006ff */
[----:B------:R-:W-:Y:S02]  /*0ea0*/  SHF.L.U32 R33, R33, 0x10, RZ ;  /* 0x0000001021217819 */ /* 0x000fe400000006ff */
[----:B------:R-:W-:Y:S01]  /*0eb0*/  SHF.L.U32 R34, R34, 0x10, RZ ;  /* 0x0000001022227819 */ /* 0x000fe200000006ff */
[----:B------:R-:W-:Y:S01]  /*0ec0*/  FMUL.FTZ R101, R32, R101 ;  /* 0x0000006520657220 */ /* 0x000fe20000410000 */
[----:B------:R-:W-:-:S02]  /*0ed0*/  SHF.L.U32 R98, R24, 0x10, RZ ;  /* 0x0000001018627819 */ /* 0x000fc400000006ff */
[----:B------:R-:W-:Y:S02]  /*0ee0*/  SHF.L.U32 R39, R23, 0x10, RZ ;  /* 0x0000001017277819 */ /* 0x000fe400000006ff */
[----:B------:R-:W-:Y:S01]  /*0ef0*/  PRMT R40, R35, 0x7632, R40 ;  /* 0x0000763223287816 */ /* 0x000fe20000000028 */
[----:B------:R-:W-:Y:S01]  /*0f00*/  FMUL.FTZ R98, R33, R98 ;  /* 0x0000006221627220 */ /* 0x000fe20000410000 */
[----:B------:R-:W-:Y:S01]  /*0f10*/  SHF.L.U32 R35, R35, 0x10, RZ ;  /* 0x0000001023237819 */ /* 0x000fe200000006ff */
[----:B------:R-:W-:Y:S01]  /*0f20*/  FMUL.FTZ R88, R34, R39 ;  /* 0x0000002722587220 */ /* 0x000fe20000410000 */
[----:B------:R-:W-:Y:S02]  /*0f30*/  SHF.L.U32 R33, R0, 0x10, RZ ;  /* 0x0000001000217819 */ /* 0x000fe400000006ff */
[----:B------:R-:W-:Y:S02]  /*0f40*/  SHF.L.U32 R32, R2, 0x10, RZ ;  /* 0x0000001002207819 */ /* 0x000fe400000006ff */
[----:B------:R-:W-:-:S02]  /*0f50*/  SHF.L.U32 R85, R3, 0x10, RZ ;  /* 0x0000001003557819 */ /* 0x000fc400000006ff */
[----:B------:R-:W-:Y:S02]  /*0f60*/  SHF.L.U32 R34, R22, 0x10, RZ ;  /* 0x0000001016227819 */ /* 0x000fe400000006ff */
[----:B------:R-:W-:Y:S02]  /*0f70*/  SHF.L.U32 R39, R4, 0x10, RZ ;  /* 0x0000001004277819 */ /* 0x000fe400000006ff */
[----:B------:R-:W-:Y:S01]  /*0f80*/  SHF.L.U32 R40, R40, 0x10, RZ ;  /* 0x0000001028287819 */ /* 0x000fe200000006ff */
[----:B------:R-:W-:Y:S01]  /*0f90*/  FMUL.FTZ R97, R35, R34 ;  /* 0x0000002223617220 */ /* 0x000fe20000410000 */
[----:B------:R-:W-:Y:S02]  /*0fa0*/  SHF.L.U32 R38, R38, 0x10, RZ ;  /* 0x0000001026267819 */ /* 0x000fe400000006ff */
        /* <DEDUP_REMOVED lines=10> */
.L_x_166:
[----:B------:R-:W0:Y:S01]  /*1050*/  LDC.64 R40, c[0x0][0x3a8] ;  /* 0x0000ea00ff287b82 */ /* 0x000e220000000a00 */
[----:B------:R-:W-:-:S05]  /*1060*/  IADD3 R87, PT, PT, R99, 0x20, RZ ;  /* 0x0000002063577810 */ /* 0x000fca0007ffe0ff */
[----:B------:R-:W-:Y:S02]  /*1070*/  IMAD.WIDE.U32 R36, R87, 0x10, R42 ;  /* 0x0000001057247825 */ /* 0x000fe400078e002a */
[----:B------:R-:W1:Y:S02]  /*1080*/  @P0 LDC.64 R102, c[0x0][0x3a0] ;  /* 0x0000e800ff660b82 */ /* 0x000e640000000a00 */
[----:B0-----:R-:W-:-:S05]  /*1090*/  IMAD.WIDE.U32 R104, R99, 0x10, R40 ;  /* 0x0000001063687825 */ /* 0x001fca00078e0028 */
[----:B------:R0:W-:Y:S01]  /*10a0*/  STG.E.128 desc[UR6][R104.64], R32 ;  /* 0x0000002068007986 */ /* 0x0001e2000c101d06 */
[----:B-1----:R-:W-:-:S03]  /*10b0*/  @P0 IMAD.WIDE.U32 R102, R87, 0x10, R102 ;  /* 0x0000001057660825 */ /* 0x002fc600078e0066 */
[----:B------:R-:W5:Y:S04]  /*10c0*/  LDG.E.128 R36, desc[UR6][R36.64] ;  /* 0x0000000624247981 */ /* 0x000f68000c1e1d00 */
[----:B------:R0:W5:Y:S01]  /*10d0*/  @P0 LDG.E.128 R28, desc[UR6][R102.64] ;  /* 0x00000006661c0981 */ /* 0x000162000c1e1d00 */
[----:B------:R-:W-:Y:S05]  /*10e0*/  @!P0 BRA `(.L_x_167) ;  /* 0x0000000000b48947 */ /* 0x000fea0003800000 */
[----:B0----5:R-:W-:Y:S01]  /*10f0*/  PRMT R34, R37, 0x7632, R34 ;  /* 0x0000763225227816 */ /* 0x021fe20000000022 */
[----:B------:R-:W-:Y:S01]  /*1100*/  IMAD.U32 R35, R5, 0x10000, RZ ;  /* 0x0001000005237824 */ /* 0x000fe200078e00ff */
[C---:B------:R-:W-:Y:S02]  /*1110*/  PRMT R102, R38.reuse, 0x7632, R102 ;  /* 0x0000763226667816 */ /* 0x040fe40000000066 */
[----:B------:R-:W-:Y:S02]  /*1120*/  SHF.L.U32 R107, R38, 0x10, RZ ;  /* 0x00000010266b7819 */ /* 0x000fe400000006ff */
[----:B------:R-:W-:Y:S02]  /*1130*/  PRMT R32, R36, 0x7632, R32 ;  /* 0x0000763224207816 */ /* 0x000fe40000000020 */
[----:B------:R-:W-:Y:S02]  /*1140*/  SHF.L.U32 R37, R37, 0x10, RZ ;  /* 0x0000001025257819 */ /* 0x000fe400000006ff */
[----:B------:R-:W-:-:S02]  /*1150*/  SHF.L.U32 R38, R19, 0x10, RZ ;  /* 0x0000001013267819 */ /* 0x000fc400000006ff */
[----:B------:R-:W-:Y:S02]  /*1160*/  SHF.L.U32 R100, R29, 0x10, RZ ;  /* 0x000000101d647819 */ /* 0x000fe400000006ff */
[----:B------:R-:W-:Y:S02]  /*1170*/  SHF.L.U32 R36, R36, 0x10, RZ ;  /* 0x0000001024247819 */ /* 0x000fe400000006ff */
[----:B------:R-:W-:Y:S01]  /*1180*/  SHF.L.U32 R111, R20, 0x10, RZ ;  /* 0x00000010146f7819 */ /* 0x000fe200000006ff */
[----:B------:R-:W-:Y:S01]  /*1190*/  FFMA.FTZ R109, R37, R38, R100 ;  /* 0x00000026256d7223 */ /* 0x000fe20000010064 */
[----:B------:R-:W-:Y:S02]  /*11a0*/  SHF.L.U32 R33, R28, 0x10, RZ ;  /* 0x000000101c217819 */ /* 0x000fe400000006ff */
[----:B------:R-:W-:Y:S02]  /*11b0*/  SHF.L.U32 R104, R18, 0x10, RZ ;  /* 0x0000001012687819 */ /* 0x000fe400000006ff */
[----:B------:R-:W-:Y:S01]  /*11c0*/  SHF.L.U32 R106, R30, 0x10, RZ ;  /* 0x000000101e6a7819 */ /* 0x000fe200000006ff */
[----:B------:R-:W-:Y:S01]  /*11d0*/  FFMA.FTZ R111, R36, R111, R33 ;  /* 0x0000006f246f7223 */ /* 0x000fe20000010021 */
[----:B------:R-:W-:-:S02]  /*11e0*/  PRMT R103, R39, 0x7632, R103 ;  /* 0x0000763227677816 */ /* 0x000fc40000000067 */
[----:B------:R-:W-:Y:S01]  /*11f0*/  PRMT R38, R30, 0x7632, R38 ;  /* 0x000076321e267816 */ /* 0x000fe20000000026 */
[----:B------:R-:W-:Y:S01]  /*1200*/  FFMA.FTZ R107, R107, R104, R106 ;  /* 0x000000686b6b7223 */ /* 0x000fe2000001006a */
[----:B------:R-:W-:Y:S02]  /*1210*/  PRMT R100, R31, 0x7632, R100 ;  /* 0x000076321f647816 */ /* 0x000fe40000000064 */
[----:B------:R-:W-:Y:S02]  /*1220*/  PRMT R33, R28, 0x7632, R33 ;  /* 0x000076321c217816 */ /* 0x000fe40000000021 */
        /* <DEDUP_REMOVED lines=9> */
[----:B------:R-:W-:-:S02]  /*12c0*/  SHF.L.U32 R100, R100, 0x10, RZ ;  /* 0x0000001064647819 */ /* 0x000fc400000006ff */
[----:B------:R-:W-:Y:S02]  /*12d0*/  SHF.L.U32 R115, R38, 0x10, RZ ;  /* 0x0000001026737819 */ /* 0x000fe400000006ff */
[----:B------:R-:W-:Y:S01]  /*12e0*/  SHF.L.U32 R37, R6, 0x10, RZ ;  /* 0x0000001006257819 */ /* 0x000fe200000006ff */
[----:B------:R-:W-:Y:S01]  /*12f0*/  FFMA.FTZ R105, R105, R108, R100 ;  /* 0x0000006c69697223 */ /* 0x000fe20000010064 */
[----:B------:R-:W-:Y:S01]  /*1300*/  SHF.L.U32 R32, R32, 0x10, RZ ;  /* 0x0000001020207819 */ /* 0x000fe200000006ff */
[----:B------:R-:W-:Y:S01]  /*1310*/  FFMA.FTZ R104, R102, R113, R115 ;  /* 0x0000007166687223 */ /* 0x000fe20000010073 */
[----:B------:R-:W-:Y:S02]  /*1320*/  SHF.L.U32 R34, R34, 0x10, RZ ;  /* 0x0000001022227819 */ /* 0x000fe400000006ff */
[----:B------:R-:W-:Y:S02]  /*1330*/  SHF.L.U32 R103, R36, 0x10, RZ ;  /* 0x0000001024677819 */ /* 0x000fe400000006ff */
[----:B------:R-:W-:-:S03]  /*1340*/  SHF.L.U32 R33, R33, 0x10, RZ ;  /* 0x0000001021217819 */ /* 0x000fc600000006ff */
[----:B------:R-:W-:Y:S01]  /*1350*/  FFMA.FTZ R102, R34, R37, R103 ;  /* 0x0000002522667223 */ /* 0x000fe20000010067 */
[----:B------:R-:W-:Y:S01]  /*1360*/  F2FP.BF16.F32.PACK_AB R34, R104, R107 ;  /* 0x0000006b6822723e */ /* 0x000fe200000010ff */
[----:B------:R-:W-:Y:S01]  /*1370*/  FFMA.FTZ R100, R32, R35, R33 ;  /* 0x0000002320647223 */ /* 0x000fe20000010021 */
[----:B------:R-:W-:Y:S02]  /*1380*/  F2FP.BF16.F32.PACK_AB R35, R105, R106 ;  /* 0x0000006a6923723e */ /* 0x000fe400000010ff */
[----:B------:R-:W-:Y:S02]  /*1390*/  F2FP.BF16.F32.PACK_AB R33, R102, R109 ;  /* 0x0000006d6621723e */ /* 0x000fe400000010ff */
[----:B------:R-:W-:Y:S01]  /*13a0*/  F2FP.BF16.F32.PACK_AB R32, R100, R111 ;  /* 0x0000006f6420723e */ /* 0x000fe200000010ff */
[----:B------:R-:W-:Y:S06]  /*13b0*/  BRA `(.L_x_168) ;  /* 0x0000000000807947 */ /* 0x000fec0003800000 */
.L_x_167:
        /* <DEDUP_REMOVED lines=8> */
[----:B------:R-:W-:Y:S01]  /*1440*/  SHF.L.U32 R111, R20, 0x10, RZ ;  /* 0x00000010146f7819 */ /* 0x000fe200000006ff */
[----:B------:R-:W-:Y:S01]  /*1450*/  FMUL.FTZ R109, R37, R38 ;  /* 0x00000026256d7220 */ /* 0x000fe20000410000 */
[----:B------:R-:W-:Y:S02]  /*1460*/  PRMT R103, R39, 0x7632, R103 ;  /* 0x0000763227677816 */ /* 0x000fe40000000067 */
[----:B------:R-:W-:Y:S01]  /*1470*/  SHF.L.U32 R102, R18, 0x10, RZ ;  /* 0x0000001012667819 */ /* 0x000fe200000006ff */
[----:B------:R-:W-:Y:S01]  /*1480*/  FMUL.FTZ R111, R36, R111 ;  /* 0x0000006f246f7220 */ /* 0x000fe20000410000 */
[----:B------:R-:W-:Y:S02]  /*1490*/  SHF.L.U32 R37, R7, 0x10, RZ ;  /* 0x0000001007257819 */ /* 0x000fe400000006ff */
[----:B------:R-:W-:Y:S01]  /*14a0*/  SHF.L.U32 R100, R100, 0x10, RZ ;  /* 0x0000001064647819 */ /* 0x000fe200000006ff */
[----:B------:R-:W-:Y:S01]  /*14b0*/  FMUL.FTZ R107, R107, R102 ;  /* 0x000000666b6b7220 */ /* 0x000fe20000410000 */
[----:B------:R-:W-:-:S02]  /*14c0*/  SHF.L.U32 R39, R39, 0x10, RZ ;  /* 0x0000001027277819 */ /* 0x000fc400000006ff */
[----:B------:R-:W-:Y:S01]  /*14d0*/  SHF.L.U32 R33, R5, 0x10, RZ ;  /* 0x0000001005217819 */ /* 0x000fe200000006ff */
[----:B------:R-:W-:Y:S01]  /*14e0*/  FMUL.FTZ R104, R100, R37 ;  /* 0x0000002564687220 */ /* 0x000fe20000410000 */
[----:B------:R-:W-:Y:S01]  /*14f0*/  SHF.L.U32 R35, R6, 0x10, RZ ;  /* 0x0000001006237819 */ /* 0x000fe200000006ff */
[----:B------:R-:W-:Y:S01]  /*1500*/  FMUL.FTZ R106, R39, R106 ;  /* 0x0000006a276a7220 */ /* 0x000fe20000410000 */
[----:B------:R-:W-:Y:S02]  /*1510*/  SHF.L.U32 R36, R8, 0x10, RZ ;  /* 0x0000001008247819 */ /* 0x000fe400000006ff */
[----:B------:R-:W-:Y:S02]  /*1520*/  SHF.L.U32 R103, R103, 0x10, RZ ;  /* 0x0000001067677819 */ /* 0x000fe400000006ff */
[----:B------:R-:W-:Y:S02]  /*1530*/  SHF.L.U32 R34, R34, 0x10, RZ ;  /* 0x0000001022227819 */ /* 0x000fe400000006ff */
        /* <DEDUP_REMOVED lines=8> */
.L_x_168:
[----:B------:R-:W0:Y:S01]  /*15c0*/  @P0 LDC.64 R36, c[0x0][0x3a0] ;  /* 0x0000e800ff240b82 */ /* 0x000e220000000a00 */
[----:B------:R-:W-:Y:S01]  /*15d0*/  IADD3 R103, PT, PT, R99, 0x40, RZ ;  /* 0x0000004063677810 */ /* 0x000fe20007ffe0ff */
[----:B------:R-:W-:-:S05]  /*15e0*/  IMAD.WIDE.U32 R112, R87, 0x10, R40 ;  /* 0x0000001057707825 */ /* 0x000fca00078e0028 */
[----:B------:R1:W-:Y:S01]  /*15f0*/  STG.E.128 desc[UR6][R112.64], R32 ;  /* 0x0000002070007986 */ /* 0x0003e2000c101d06 */
[----:B0-----:R-:W-:-:S04]  /*1600*/  @P0 IMAD.WIDE.U32 R114, R103, 0x10, R36 ;  /* 0x0000001067720825 */ /* 0x001fc800078e0024 */
[----:B------:R-:W-:Y:S01]  /*1610*/  IMAD.WIDE.U32 R36, R103, 0x10, R42 ;  /* 0x0000001067247825 */ /* 0x000fe200078e002a */
[----:B------:R1:W5:Y:S05]  /*1620*/  @P0 LDG.E.128 R28, desc[UR6][R114.64] ;  /* 0x00000006721c0981 */ /* 0x00036a000c1e1d00 */
[----:B------:R-:W5:Y:S01]  /*1630*/  LDG.E.128 R36, desc[UR6][R36.64] ;  /* 0x0000000624247981 */ /* 0x000f62000c1e1d00 */
[----:B------:R-:W-:Y:S05]  /*1640*/  @!P0 BRA `(.L_x_169) ;  /* 0x0000000000b48947 */ /* 0x000fea0003800000 */
[----:B-----5:R-:W-:Y:S02]  /*1650*/  SHF.L.U32 R43, R36, 0x10, RZ ;  /* 0x00000010242b7819 */ /* 0x020fe400000006ff */
[----:B-1----:R-:W-:Y:S02]  /*1660*/  SHF.L.U32 R32, R16, 0x10, RZ ;  /* 0x0000001010207819 */ /* 0x002fe400000006ff */
[----:B------:R-:W-:Y:S02]  /*1670*/  SHF.L.U32 R42, R28, 0x10, RZ ;  /* 0x000000101c2a7819 */ /* 0x000fe400000006ff */
[----:B------:R-:W-:Y:S02]  /*1680*/  SHF.L.U32 R113, R37, 0x10, RZ ;  /* 0x0000001025717819 */ /* 0x000fe400000006ff */
[----:B------:R-:W-:Y:S01]  /*1690*/  SHF.L.U32 R34, R15, 0x10, RZ ;  /* 0x000000100f227819 */ /* 0x000fe200000006ff */
[----:B------:R-:W-:Y:S01]  /*16a0*/  FFMA.FTZ R43, R43, R32, R42 ;  /* 0x000000202b2b7223 */ /* 0x000fe2000001002a */
[----:B------:R-:W-:-:S02]  /*16b0*/  SHF.L.U32 R108, R29, 0x10, RZ ;  /* 0x000000101d6c7819 */ /* 0x000fc400000006ff */
[C---:B------:R-:W-:Y:S02]  /*16c0*/  PRMT R32, R39.reuse, 0x7632, R32 ;  /* 0x0000763227207816 */ /* 0x040fe40000000020 */
[----:B------:R-:W-:Y:S01]  /*16d0*/  SHF.L.U32 R39, R39, 0x10, RZ ;  /* 0x0000001027277819 */ /* 0x000fe200000006ff */
[----:B------:R-:W-:Y:S01]  /*16e0*/  FFMA.FTZ R113, R113, R34, R108 ;  /* 0x0000002271717223 */ /* 0x000fe2000001006c */
[----:B------:R-:W-:Y:S02]  /*16f0*/  PRMT R34, R31, 0x7632, R34 ;  /* 0x000076321f227816 */ /* 0x000fe40000000022 */
[----:B------:R-:W-:Y:S02]  /*1700*/  SHF.L.U32 R108, R13, 0x10, RZ ;  /* 0x000000100d6c7819 */ /* 0x000fe400000006ff */
[----:B------:R-:W-:Y:S02]  /*1710*/  SHF.L.U32 R110, R31, 0x10, RZ ;  /* 0x000000101f6e7819 */ /* 0x000fe400000006ff */
[----:B------:R-:W-:-:S02]  /*1720*/  SHF.L.U32 R35, R12, 0x10, RZ ;  /* 0x000000100c237819 */ /* 0x000fc400000006ff */
[----:B------:R-:W-:Y:S01]  /*1730*/  SHF.L.U32 R32, R32, 0x10, RZ ;  /* 0x0000001020207819 */ /* 0x000fe200000006ff */
[----:B------:R-:W-:Y:S01]  /*1740*/  FFMA.FTZ R39, R39, R108, R110 ;  /* 0x0000006c27277223 */ /* 0x000fe2000001006e */
[----:B------:R-:W-:Y:S02]  /*1750*/  SHF.L.U32 R115, R34, 0x10, RZ ;  /* 0x0000001022737819 */ /* 0x000fe400000006ff */
[----:B------:R-:W-:Y:S02]  /*1760*/  PRMT R34, R37, 0x7632, R34 ;  /* 0x0000763225227816 */ /* 0x000fe40000000022 */
[----:B------:R-:W-:Y:S01]  /*1770*/  SHF.L.U32 R42, R38, 0x10, RZ ;  /* 0x00000010262a7819 */ /* 0x000fe200000006ff */
[----:B------:R-:W-:Y:S01]  /*1780*/  FFMA.FTZ R37, R32, R35, R115 ;  /* 0x0000002320257223 */ /* 0x000fe20000010073 */
[----:B------:R-:W-:Y:S01]  /*1790*/  SHF.L.U32 R33, R14, 0x10, RZ ;  /* 0x000000100e217819 */ /* 0x000fe200000006ff */
[----:B------:R-:W-:Y:S01]  /*17a0*/  IMAD.U32 R115, R11, 0x10000, RZ ;  /* 0x000100000b737824 */ /* 0x000fe200078e00ff */
[----:B------:R-:W-:-:S02]  /*17b0*/  SHF.L.U32 R117, R30, 0x10, RZ ;  /* 0x000000101e757819 */ /* 0x000fc400000006ff */
[----:B------:R-:W-:Y:S02]  /*17c0*/  PRMT R38, R38, 0x7632, R38 ;  /* 0x0000763226267816 */ /* 0x000fe40000000026 */
[----:B------:R-:W-:Y:S01]  /*17d0*/  PRMT R35, R29, 0x7632, R35 ;  /* 0x000076321d237816 */ /* 0x000fe20000000023 */
[----:B------:R-:W-:Y:S01]  /*17e0*/  FFMA.FTZ R42, R42, R33, R117 ;  /* 0x000000212a2a7223 */ /* 0x000fe20000010075 */
[----:B------:R-:W-:Y:S02]  /*17f0*/  PRMT R108, R30, 0x7632, R108 ;  /* 0x000076321e6c7816 */ /* 0x000fe4000000006c */
[----:B------:R-:W-:Y:S02]  /*1800*/  PRMT R36, R36, 0x7632, R36 ;  /* 0x0000763224247816 */ /* 0x000fe40000000024 */
[----:B------:R-:W-:Y:S02]  /*1810*/  PRMT R32, R28, 0x7632, R32 ;  /* 0x000076321c207816 */ /* 0x000fe40000000020 */
        /* <DEDUP_REMOVED lines=16> */
.L_x_169:
[C---:B-1---5:R-:W-:Y:S02]  /*1920*/  PRMT R32, R36.reuse, 0x7632, R32 ;  /* 0x0000763224207816 */ /* 0x062fe40000000020 */
[----:B------:R-:W-:Y:S02]  /*1930*/  SHF.L.U32 R36, R36, 0x10, RZ ;  /* 0x0000001024247819 */ /* 0x000fe400000006ff */
[----:B------:R-:W-:Y:S02]  /*1940*/  PRMT R34, R37, 0x7632, R34 ;  /* 0x0000763225227816 */ /* 0x000fe40000000022 */
[C---:B------:R-:W-:Y:S02]  /*1950*/  PRMT R108, R38.reuse, 0x7632, R108 ;  /* 0x00007632266c7816 */ /* 0x040fe4000000006c */
[----:B------:R-:W-:Y:S02]  /*1960*/  SHF.L.U32 R42, R38, 0x10, RZ ;  /* 0x00000010262a7819 */ /* 0x000fe400000006ff */
[----:B------:R-:W-:-:S02]  /*1970*/  SHF.L.U32 R43, R16, 0x10, RZ ;  /* 0x00000010102b7819 */ /* 0x000fc400000006ff */
[----:B------:R-:W-:Y:S02]  /*1980*/  SHF.L.U32 R37, R37, 0x10, RZ ;  /* 0x0000001025257819 */ /* 0x000fe400000006ff */
[----:B------:R-:W-:Y:S01]  /*1990*/  SHF.L.U32 R38, R15, 0x10, RZ ;  /* 0x000000100f267819 */ /* 0x000fe200000006ff */
[----:B------:R-:W-:Y:S01]  /*19a0*/  FMUL.FTZ R43, R36, R43 ;  /* 0x0000002b242b7220 */ /* 0x000fe20000410000 */
[----:B------:R-:W-:Y:S02]  /*19b0*/  SHF.L.U32 R33, R14, 0x10, RZ ;  /* 0x000000100e217819 */ /* 0x000fe400000006ff */
[----:B------:R-:W-:Y:S01]  /*19c0*/  PRMT R110, R39, 0x7632, R110 ;  /* 0x00007632276e7816 */ /* 0x000fe2000000006e */
[----:B------:R-:W-:Y:S01]  /*19d0*/  FMUL.FTZ R113, R37, R38 ;  /* 0x0000002625717220 */ /* 0x000fe20000410000 */
[----:B------:R-:W-:Y:S01]  /*19e0*/  SHF.L.U32 R39, R39, 0x10, RZ ;  /* 0x0000001027277819 */ /* 0x000fe200000006ff */
[----:B------:R-:W-:Y:S01]  /*19f0*/  FMUL.FTZ R42, R42, R33 ;  /* 0x000000212a2a7220 */ /* 0x000fe20000410000 */
[----:B------:R-:W-:-:S02]  /*1a00*/  SHF.L.U32 R36, R13, 0x10, RZ ;  /* 0x000000100d247819 */ /* 0x000fc400000006ff */
[----:B------:R-:W-:Y:S02]  /*1a10*/  SHF.L.U32 R33, R9, 0x10, RZ ;  /* 0x0000001009217819 */ /* 0x000fe400000006ff */
[----:B------:R-:W-:Y:S01]  /*1a20*/  SHF.L.U32 R35, R10, 0x10, RZ ;  /* 0x000000100a237819 */ /* 0x000fe200000006ff */
[----:B------:R-:W-:Y:S01]  /*1a30*/  FMUL.FTZ R39, R39, R36 ;  /* 0x0000002427277220 */ /* 0x000fe20000410000 */
[----:B------:R-:W-:Y:S02]  /*1a40*/  SHF.L.U32 R115, R11, 0x10, RZ ;  /* 0x000000100b737819 */ /* 0x000fe400000006ff */
[----:B------:R-:W-:Y:S02]  /*1a50*/  SHF.L.U32 R37, R12, 0x10, RZ ;  /* 0x000000100c257819 */ /* 0x000fe400000006ff */
[----:B------:R-:W-:Y:S02]  /*1a60*/  SHF.L.U32 R110, R110, 0x10, RZ ;  /* 0x000000106e6e7819 */ /* 0x000fe400000006ff */
[----:B------:R-:W-:-:S02]  /*1a70*/  SHF.L.U32 R108, R108, 0x10, RZ ;  /* 0x000000106c6c7819 */ /* 0x000fc400000006ff */
[----:B------:R-:W-:Y:S01]  /*1a80*/  SHF.L.U32 R34, R34, 0x10, RZ ;  /* 0x0000001022227819 */ /* 0x000fe200000006ff */
[----:B------:R-:W-:Y:S01]  /*1a90*/  FMUL.FTZ R37, R110, R37 ;  /* 0x000000256e257220 */ /* 0x000fe20000410000 */
[----:B------:R-:W-:Y:S01]  /*1aa0*/  SHF.L.U32 R32, R32, 0x10, RZ ;  /* 0x0000001020207819 */ /* 0x000fe200000006ff */
[----:B------:R-:W-:Y:S02]  /*1ab0*/  FMUL.FTZ R115, R108, R115 ;  /* 0x000000736c737220 */ /* 0x000fe40000410000 */
[----:B------:R-:W-:Y:S01]  /*1ac0*/  FMUL.FTZ R38, R34, R35 ;  /* 0x0000002322267220 */ /* 0x000fe20000410000 */
[----:B------:R-:W-:Y:S01]  /*1ad0*/  F2FP.BF16.F32.PACK_AB R35, R37, R39 ;  /* 0x000000272523723e */ /* 0x000fe200000010ff */
[----:B------:R-:W-:Y:S01]  /*1ae0*/  FMUL.FTZ R36, R32, R33 ;  /* 0x0000002120247220 */ /* 0x000fe20000410000 */
[----:B------:R-:W-:Y:S02]  /*1af0*/  F2FP.BF16.F32.PACK_AB R34, R115, R42 ;  /* 0x0000002a7322723e */ /* 0x000fe400000010ff */
[----:B------:R-:W-:-:S02]  /*1b00*/  F2FP.BF16.F32.PACK_AB R33, R38, R113 ;  /* 0x000000712621723e */ /* 0x000fc400000010ff */
[----:B------:R-:W-:-:S07]  /*1b10*/  F2FP.BF16.F32.PACK_AB R32, R36, R43 ;  /* 0x0000002b2420723e */ /* 0x000fce00000010ff */
.L_x_170:
[----:B------:R-:W-:Y:S01]  /*1b20*/  FADD.FTZ R117, RZ, R101 ;  /* 0x00000065ff757221 */ /* 0x000fe20000010000 */
[----:B------:R-:W-:Y:S01]  /*1b30*/  IMAD.WIDE.U32 R40, R103, 0x10, R40 ;  /* 0x0000001067287825 */ /* 0x000fe200078e0028 */
        /* <DEDUP_REMOVED lines=40> */
[C---:B------:R-:W-:Y:S01]  /*1dc0*/  FADD.FTZ R33, -R108.reuse, R70 ;  /* 0x000000466c217221 */ /* 0x040fe20000010100 */
[----:B------:R-:W-:Y:S02]  /*1dd0*/  FADD.FTZ R35, -R108, R98 ;  /* 0x000000626c237221 */ /* 0x000fe40000010100 */
[----:B------:R-:W-:-:S04]  /*1de0*/  FFMA.FTZ R32, R32, R32, RZ ;  /* 0x0000002020207223 */ /* 0x000fc800000100ff */
[----:B------:R-:W-:Y:S01]  /*1df0*/  FFMA.FTZ R32, R33, R33, R32 ;  /* 0x0000002121207223 */ /* 0x000fe20000010020 */
[----:B------:R-:W-:-:S03]  /*1e00*/  FADD.FTZ R33, -R108, R71 ;  /* 0x000000476c217221 */ /* 0x000fc60000010100 */
        /* <DEDUP_REMOVED lines=40> */
[----:B------:R-:W-:-:S04]  /*2090*/  FFMA.FTZ R32, R35, R35, R32 ;  /* 0x0000002323207223 */ /* 0x000fc80000010020 */
        /* <DEDUP_REMOVED lines=10> */
.L_x_192:
[----:B------:R-:W-:Y:S01]  /*2140*/  FMUL.FTZ R32, R108, R108 ;  /* 0x0000006c6c207220 */ /* 0x000fe20000410000 */
[----:B------:R-:W-:Y:S01]  /*2150*/  ISETP.NE.AND P1, PT, RZ, UR4, PT ;  /* 0x00000004ff007c0c */ /* 0x000fe2000bf25270 */
[----:B-1----:R-:W-:-:S03]  /*2160*/  FADD.FTZ R40, R116, R40 ;  /* 0x0000002874287221 */ /* 0x002fc60000010000 */
[----:B------:R-:W-:Y:S01]  /*2170*/  FSEL R34, R32, RZ, P1 ;  /* 0x000000ff20227208 */ /* 0x000fe20000800000 */
[----:B------:R-:W-:Y:S01]  /*2180*/  FFMA.FTZ R41, R40, R41, UR8 ;  /* 0x0000000828297e23 */ /* 0x000fe20008010029 */
[----:B------:R-:W-:Y:S01]  /*2190*/  FSEL R112, R108, RZ, !P1 ;  /* 0x000000ff6c707208 */ /* 0x000fe20004800000 */
[----:B------:R-:W1:Y:S01]  /*21a0*/  LDC.64 R32, c[0x0][0x428] ;  /* 0x00010a00ff207b82 */ /* 0x000e620000000a00 */
[----:B------:R-:W-:Y:S01]  /*21b0*/  ISETP.NE.AND P1, PT, R26, RZ, PT ;  /* 0x000000ff1a00720c */ /* 0x000fe20003f25270 */
[----:B------:R-:W-:Y:S02]  /*21c0*/  FADD.FTZ R35, R41, R34 ;  /* 0x0000002229237221 */ /* 0x000fe40000010000 */
[C---:B0-----:R-:W-:Y:S01]  /*21d0*/  FADD.FTZ R116, -R112.reuse, R85 ;  /* 0x0000005570747221 */ /* 0x041fe20000010100 */
[C---:B------:R-:W-:Y:S01]  /*21e0*/  FADD.FTZ R34, -R112.reuse, R101 ;  /* 0x0000006570227221 */ /* 0x040fe20000010100 */
[----:B------:R-:W0:Y:S01]  /*21f0*/  MUFU.RSQ R85, R35 ;  /* 0x0000002300557308 */ /* 0x000e220000001400 */
        /* <DEDUP_REMOVED lines=16> */
[C---:B0-----:R-:W-:Y:S01]  /*2300*/  FMUL.FTZ R34, R85.reuse, R34 ;  /* 0x0000002255227220 */ /* 0x041fe20000410000 */
[C---:B------:R-:W-:Y:S01]  /*2310*/  FMUL.FTZ R35, R85.reuse, R70 ;  /* 0x0000004655237220 */ /* 0x040fe20000410000 */
        /* <DEDUP_REMOVED lines=8> */
[C---:B------:R-:W-:Y:S01]  /*23a0*/  FADD.FTZ R100, -R112.reuse, R100 ;  /* 0x0000006470647221 */ /* 0x040fe20000010100 */
[C---:B------:R-:W-:Y:S01]  /*23b0*/  FADD.FTZ R107, -R112.reuse, R107 ;  /* 0x0000006b706b7221 */ /* 0x040fe20000010100 */
[C---:B------:R-:W-:Y:S01]  /*23c0*/  FADD.FTZ R105, -R112.reuse, R105 ;  /* 0x0000006970697221 */ /* 0x040fe20000010100 */
[C---:B------:R-:W-:Y:S01]  /*23d0*/  FADD.FTZ R106, -R112.reuse, R113 ;  /* 0x00000071706a7221 */ /* 0x040fe20000010100 */
[C---:B------:R-:W-:Y:S01]  /*23e0*/  FADD.FTZ R42, -R112.reuse, R42 ;  /* 0x0000002a702a7221 */ /* 0x040fe20000010100 */
[----:B------:R-:W-:Y:S01]  /*23f0*/  FADD.FTZ R115, -R112, R115 ;  /* 0x0000007370737221 */ /* 0x000fe20000010100 */
[----:B------:R-:W-:Y:S01]  /*2400*/  FFMA.FTZ R109, R109, R75, R46 ;  /* 0x0000004b6d6d7223 */ /* 0x000fe2000001002e */
[----:B------:R-:W-:Y:S01]  /*2410*/  FFMA.FTZ R112, R111, R73, R72 ;  /* 0x000000496f707223 */ /* 0x000fe20000010048 */
[----:B-1----:R-:W-:-:S04]  /*2420*/  IMAD.WIDE.U32 R98, R99, 0x10, R32 ;  /* 0x0000001063627825 */ /* 0x002fc800078e0020 */
[C---:B------:R-:W-:Y:S01]  /*2430*/  FMUL.FTZ R101, R85.reuse, R116 ;  /* 0x0000007455657220 */ /* 0x040fe20000410000 */
[----:B------:R-:W-:Y:S01]  /*2440*/  FMUL.FTZ R71, R85, R71 ;  /* 0x0000004755477220 */ /* 0x000fe20000410000 */
[----:B------:R-:W0:Y:S01]  /*2450*/  @!P2 LDC.64 R116, c[0x0][0x3c0] ;  /* 0x0000f000ff74ab82 */ /* 0x000e220000000a00 */
[----:B------:R-:W-:Y:S01]  /*2460*/  IMAD.WIDE.U32 R86, R87, 0x10, R32 ;  /* 0x0000001057567825 */ /* 0x000fe200078e0020 */
[----:B------:R-:W-:-:S03]  /*2470*/  F2FP.BF16.F32.PACK_AB R35, R112, R109 ;  /* 0x0000006d7023723e */ /* 0x000fc600000010ff */
[C---:B------:R-:W-:Y:S01]  /*2480*/  FMUL.FTZ R97, R85.reuse, R97 ;  /* 0x0000006155617220 */ /* 0x040fe20000410000 */
[----:B------:R-:W-:Y:S01]  /*2490*/  FMUL.FTZ R105, R85, R105 ;  /* 0x0000006955697220 */ /* 0x000fe20000410000 */
[----:B------:R-:W-:Y:S01]  /*24a0*/  IMAD.WIDE.U32 R110, R103, 0x10, R32 ;  /* 0x00000010676e7825 */ /* 0x000fe200078e0020 */
[----:B------:R-:W-:-:S03]  /*24b0*/  F2FP.BF16.F32.PACK_AB R32, R40, R37 ;  /* 0x000000252820723e */ /* 0x000fc600000010ff */
[C---:B------:R-:W-:Y:S01]  /*24c0*/  FMUL.FTZ R37, R85.reuse, R100 ;  /* 0x0000006455257220 */ /* 0x040fe20000410000 */
[----:B------:R-:W-:Y:S01]  /*24d0*/  F2FP.BF16.F32.PACK_AB R33, R70, R39 ;  /* 0x000000274621723e */ /* 0x000fe200000010ff */
[C---:B------:R-:W-:Y:S01]  /*24e0*/  FMUL.FTZ R39, R85.reuse, R120 ;  /* 0x0000007855277220 */ /* 0x040fe20000410000 */
[----:B------:R-:W-:Y:S01]  /*24f0*/  FMUL.FTZ R40, R85, R107 ;  /* 0x0000006b55287220 */ /* 0x000fe20000410000 */
[----:B------:R-:W1:Y:S01]  /*2500*/  @!P1 LDC.64 R112, c[0x0][0x3c8] ;  /* 0x0000f200ff709b82 */ /* 0x000e620000000a00 */
[----:B------:R-:W-:Y:S01]  /*2510*/  FFMA.FTZ R43, R37, R69, R66 ;  /* 0x00000045252b7223 */ /* 0x000fe20000010042 */
        /* <DEDUP_REMOVED lines=9> */
[C---:B------:R-:W-:Y:S01]  /*25b0*/  FMUL.FTZ R88, R85.reuse, R88 ;  /* 0x0000005855587220 */ /* 0x040fe20000410000 */
[C---:B------:R-:W-:Y:S01]  /*25c0*/  FMUL.FTZ R103, R85.reuse, R36 ;  /* 0x0000002455677220 */ /* 0x040fe20000410000 */
[----:B------:R-:W-:Y:S01]  /*25d0*/  F2FP.BF16.F32.PACK_AB R39, R70, R39 ;  /* 0x000000274627723e */ /* 0x000fe200000010ff */
[----:B------:R-:W-:Y:S01]  /*25e0*/  FMUL.FTZ R102, R85, R102 ;  /* 0x0000006655667220 */ /* 0x000fe20000410000 */
[----:B------:R-:W-:Y:S01]  /*25f0*/  F2FP.BF16.F32.PACK_AB R38, R71, R38 ;  /* 0x000000264726723e */ /* 0x000fe200000010ff */
[----:B------:R-:W-:Y:S01]  /*2600*/  FFMA.FTZ R36, R88, R68, R47 ;  /* 0x0000004458247223 */ /* 0x000fe2000001002f */
[----:B------:R-:W2:Y:S01]  /*2610*/  LDC.64 R70, c[0x0][0x380] ;  /* 0x0000e000ff467b82 */ /* 0x000ea20000000a00 */
[----:B------:R-:W-:Y:S01]  /*2620*/  F2FP.BF16.F32.PACK_AB R34, R101, R34 ;  /* 0x000000226522723e */ /* 0x000fe200000010ff */
[----:B------:R-:W-:Y:S01]  /*2630*/  FMUL.FTZ R101, R85, R122 ;  /* 0x0000007a55657220 */ /* 0x000fe20000410000 */
[----:B------:R-:W-:Y:S01]  /*2640*/  FFMA.FTZ R103, R103, R93, R84 ;  /* 0x0000005d67677223 */ /* 0x000fe20000010054 */
[----:B------:R-:W-:Y:S01]  /*2650*/  FFMA.FTZ R88, R107, R95, R96 ;  /* 0x0000005f6b587223 */ /* 0x000fe20000010060 */
[----:B------:R-:W-:Y:S01]  /*2660*/  F2FP.BF16.F32.PACK_AB R36, R43, R36 ;  /* 0x000000242b24723e */ /* 0x000fe200000010ff */
[----:B------:R-:W-:Y:S01]  /*2670*/  FFMA.FTZ R40, R101, R65, R64 ;  /* 0x0000004165287223 */ /* 0x000fe20000010040 */
[C---:B------:R-:W-:Y:S01]  /*2680*/  FMUL.FTZ R97, R85.reuse, R104 ;  /* 0x0000006855617220 */ /* 0x040fe20000410000 */
[C---:B------:R-:W-:Y:S01]  /*2690*/  FMUL.FTZ R101, R85.reuse, R106 ;  /* 0x0000006a55657220 */ /* 0x040fe20000410000 */
[----:B------:R-:W-:Y:S01]  /*26a0*/  F2FP.BF16.F32.PACK_AB R43, R88, R103 ;  /* 0x00000067582b723e */ /* 0x000fe200000010ff */
        /* <DEDUP_REMOVED lines=10> */
[----:B0-----:R-:W-:-:S02]  /*2750*/  @!P2 IMAD.WIDE R116, R21, 0x4, R116 ;  /* 0x000000041574a825 */ /* 0x001fc400078e0274 */
[----:B------:R-:W-:Y:S02]  /*2760*/  F2FP.BF16.F32.PACK_AB R42, R115, R42 ;  /* 0x0000002a732a723e */ /* 0x000fe400000010ff */
[----:B-1----:R-:W-:Y:S01]  /*2770*/  @!P1 IMAD.WIDE R112, R21, 0x4, R112 ;  /* 0x0000000415709825 */ /* 0x002fe200078e0270 */
[----:B------:R-:W-:Y:S01]  /*2780*/  F2FP.BF16.F32.PACK_AB R41, R88, R41 ;  /* 0x000000295829723e */ /* 0x000fe200000010ff */
[----:B------:R0:W-:Y:S01]  /*2790*/  @!P2 STG.E desc[UR6][R116.64], R108 ;  /* 0x0000006c7400a986 */ /* 0x0001e2000c101906 */
[----:B------:R-:W-:Y:S02]  /*27a0*/  F2FP.BF16.F32.PACK_AB R40, R97, R40 ;  /* 0x000000286128723e */ /* 0x000fe400000010ff */
[----:B--2---:R-:W-:Y:S01]  /*27b0*/  LEA R21, R70, R21, 0x2 ;  /* 0x0000001546157211 */ /* 0x004fe200078e10ff */
[----:B------:R0:W-:Y:S03]  /*27c0*/  @!P1 STG.E desc[UR6][R112.64], R85 ;  /* 0x0000005570009986 */ /* 0x0001e6000c101906 */
[----:B------:R-:W-:Y:S01]  /*27d0*/  ISETP.GE.AND P1, PT, R21, R71, PT ;  /* 0x000000471500720c */ /* 0x000fe20003f26270 */
[----:B------:R0:W-:Y:S04]  /*27e0*/  STG.E.128 desc[UR6][R98.64], R32 ;  /* 0x0000002062007986 */ /* 0x0001e8000c101d06 */
[----:B------:R0:W-:Y:S04]  /*27f0*/  STG.E.128 desc[UR6][R86.64], R36 ;  /* 0x0000002456007986 */ /* 0x0001e8000c101d06 */
[----:B------:R0:W-:Y:S04]  /*2800*/  STG.E.128 desc[UR6][R110.64], R40 ;  /* 0x000000286e007986 */ /* 0x0001e8000c101d06 */
[----:B------:R-:W-:Y:S05]  /*2810*/  @!P1 BRA `(.L_x_172) ;  /* 0xffffffe000ac9947 */ /* 0x000fea000383ffff */
[----:B------:R-:W-:Y:S05]  /*2820*/  EXIT ;  /* 0x000000000000794d */ /* 0x000fea0003800000 */
.L_x_164:
[----:B------:R-:W0:Y:S01]  /*2830*/  LDCU.64 UR8, c[0x0][0x3a0] ;  /* 0x00007400ff0877ac */ /* 0x000e220008000a00 */
[----:B------:R-:W-:Y:S01]  /*2840*/  IMAD.U32 R27, R36, 0x10000, RZ ;  /* 0x00010000241b7824 */ /* 0x000fe200078e00ff */
[----:B------:R-:W-:Y:S01]  /*2850*/  SHF.L.U32 R44, R37, 0x10, RZ ;  /* 0x00000010252c7819 */ /* 0x000fe200000006ff */
[----:B------:R-:W-:Y:S01]  /*2860*/  IMAD.U32 R68, R68, 0x10000, RZ ;  /* 0x0001000044447824 */ /* 0x000fe200078e00ff */
[----:B------:R-:W-:Y:S01]  /*2870*/  SHF.L.U32 R45, R38, 0x10, RZ ;  /* 0x00000010262d7819 */ /* 0x000fe200000006ff */
[----:B------:R-:W1:Y:S01]  /*2880*/  LDCU UR5, c[0x0][0x388] ;  /* 0x00007100ff0577ac */ /* 0x000e620008000800 */
        /* <DEDUP_REMOVED lines=46> */
[----:B01----:R-:W-:-:S07]  /*2b70*/  SHF.L.U32 R96, R96, 0x10, RZ ;  /* 0x0000001060607819 */ /* 0x003fce00000006ff */
.L_x_180:
[----:B0-----:R-:W0:Y:S01]  /*2b80*/  LDC.64 R36, c[0x0][0x3e0] ;  /* 0x0000f800ff247b82 */ /* 0x001e220000000a00 */
[----:B------:R-:W-:-:S05]  /*2b90*/  IMAD R32, R21, UR5, RZ ;  /* 0x0000000515207c24 */ /* 0x000fca000f8e02ff */
[----:B------:R-:W-:Y:S02]  /*2ba0*/  SHF.R.S32.HI R33, RZ, 0x1f, R32 ;  /* 0x0000001fff217819 */ /* 0x000fe40000011420 */
[----:B------:R-:W1:Y:S02]  /*2bb0*/  LDC.64 R42, c[0x0][0x390] ;  /* 0x0000e400ff2a7b82 */ /* 0x000e640000000a00 */
[----:B------:R-:W-:-:S04]  /*2bc0*/  LEA.HI R33, R33, R32, RZ, 0x3 ;  /* 0x0000002021217211 */ /* 0x000fc800078f18ff */
[----:B------:R-:W-:Y:S01]  /*2bd0*/  LEA.HI.SX32 R71, R33, R26, 0x1d ;  /* 0x0000001a21477211 */ /* 0x000fe200078feaff */
[----:B0-----:R-:W-:-:S06]  /*2be0*/  IMAD.WIDE R36, R21, 0x2, R36 ;  /* 0x0000000215247825 */ /* 0x001fcc00078e0224 */
[----:B------:R-:W2:Y:S01]  /*2bf0*/  LDG.E.U16 R36, desc[UR6][R36.64] ;  /* 0x0000000624247981 */ /* 0x000ea2000c1e1500 */
[----:B-1----:R-:W-:-:S06]  /*2c00*/  IMAD.WIDE.U32 R32, R71, 0x10, R42 ;  /* 0x0000001047207825 */ /* 0x002fcc00078e002a */
[----:B------:R-:W5:Y:S01]  /*2c10*/  LDG.E.128 R32, desc[UR6][R32.64] ;  /* 0x0000000620207981 */ /* 0x000f62000c1e1d00 */
[----:B--2---:R-:W-:Y:S01]  /*2c20*/  IMAD.U32 R100, R36, 0x10000, RZ ;  /* 0x0001000024647824 */ /* 0x004fe200078e00ff */
[----:B------:R-:W-:Y:S06]  /*2c30*/  @!P0 BRA `(.L_x_173) ;  /* 0x0000000000e08947 */ /* 0x000fec0003800000 */
[----:B------:R-:W0:Y:S02]  /*2c40*/  LDC.64 R28, c[0x0][0x3a0] ;  /* 0x0000e800ff1c7b82 */ /* 0x000e240000000a00 */
[----:B0-----:R-:W-:-:S06]  /*2c50*/  IMAD.WIDE.U32 R28, R71, 0x10, R28 ;  /* 0x00000010471c7825 */ /* 0x001fcc00078e001c */
[----:B------:R-:W2:Y:S01]  /*2c60*/  LDG.E.128 R28, desc[UR6][R28.64] ;  /* 0x000000061c1c7981 */ /* 0x000ea2000c1e1d00 */
[C---:B-----5:R-:W-:Y:S02]  /*2c70*/  SHF.L.U32 R37, R32.reuse, 0x10, RZ ;  /* 0x0000001020257819 */ /* 0x060fe400000006ff */
[----:B------:R-:W-:Y:S02]  /*2c80*/  PRMT R36, R32, 0x7632, R36 ;  /* 0x0000763220247816 */ /* 0x000fe40000000024 */
[----:B------:R-:W-:Y:S01]  /*2c90*/  PRMT R38, R33, 0x7632, R38 ;  /* 0x0000763221267816 */ /* 0x000fe20000000026 */
[----:B------:R-:W-:Y:S01]  /*2ca0*/  FMUL.FTZ R37, R100, R37 ;  /* 0x0000002564257220 */ /* 0x000fe20000410000 */
[----:B------:R-:W-:Y:S02]  /*2cb0*/  SHF.L.U32 R101, R25, 0x10, RZ ;  /* 0x0000001019657819 */ /* 0x000fe400000006ff */
[----:B------:R-:W-:Y:S02]  /*2cc0*/  SHF.L.U32 R33, R33, 0x10, RZ ;  /* 0x0000001021217819 */ /* 0x000fe400000006ff */
[----:B------:R-:W-:-:S02]  /*2cd0*/  PRMT R70, R35, 0x7632, R70 ;  /* 0x0000763223467816 */ /* 0x000fc40000000046 */
[----:B------:R-:W-:Y:S01]  /*2ce0*/  SHF.L.U32 R35, R35, 0x10, RZ ;  /* 0x0000001023237819 */ /* 0x000fe200000006ff */
[----:B------:R-:W-:Y:S01]  /*2cf0*/  FMUL.FTZ R33, R100, R33 ;  /* 0x0000002164217220 */ /* 0x000fe20000410000 */
[C---:B------:R-:W-:Y:S02]  /*2d00*/  PRMT R39, R34.reuse, 0x7632, R39 ;  /* 0x0000763222277816 */ /* 0x040fe40000000027 */
[----:B------:R-:W-:Y:S01]  /*2d10*/  SHF.L.U32 R41, R34, 0x10, RZ ;  /* 0x0000001022297819 */ /* 0x000fe200000006ff */
[----:B------:R-:W-:Y:S01]  /*2d20*/  FMUL.FTZ R35, R100, R35 ;  /* 0x0000002364237220 */ /* 0x000fe20000410000 */
[----:B------:R-:W-:Y:S02]  /*2d30*/  SHF.L.U32 R99, R24, 0x10, RZ ;  /* 0x0000001018637819 */ /* 0x000fe400000006ff */
[----:B------:R-:W-:Y:S01]  /*2d40*/  SHF.L.U32 R73, R22, 0x10, RZ ;  /* 0x0000001016497819 */ /* 0x000fe200000006ff */
[----:B------:R-:W-:Y:S01]  /*2d50*/  FMUL.FTZ R41, R100, R41 ;  /* 0x0000002964297220 */ /* 0x000fe20000410000 */
[----:B------:R-:W-:-:S02]  /*2d60*/  SHF.L.U32 R97, R23, 0x10, RZ ;  /* 0x0000001017617819 */ /* 0x000fc400000006ff */
[----:B------:R-:W-:Y:S02]  /*2d70*/  SHF.L.U32 R39, R39, 0x10, RZ ;  /* 0x0000001027277819 */ /* 0x000fe400000006ff */
[----:B------:R-:W-:Y:S02]  /*2d80*/  SHF.L.U32 R103, R3, 0x10, RZ ;  /* 0x0000001003677819 */ /* 0x000fe400000006ff */
[----:B------:R-:W-:Y:S01]  /*2d90*/  SHF.L.U32 R105, R4, 0x10, RZ ;  /* 0x0000001004697819 */ /* 0x000fe200000006ff */
[----:B------:R-:W-:Y:S01]  /*2da0*/  FMUL.FTZ R39, R100, R39 ;  /* 0x0000002764277220 */ /* 0x000fe20000410000 */
        /* <DEDUP_REMOVED lines=8> */
[----:B------:R-:W-:Y:S01]  /*2e30*/  SHF.L.U32 R33, R36, 0x10, RZ ;  /* 0x0000001024217819 */ /* 0x000fe200000006ff */
[----:B------:R-:W-:Y:S01]  /*2e40*/  FMUL.FTZ R75, R100, R37 ;  /* 0x00000025644b7220 */ /* 0x000fe20000410000 */
[----:B------:R-:W-:Y:S01]  /*2e50*/  SHF.L.U32 R35, R38, 0x10, RZ ;  /* 0x0000001026237819 */ /* 0x000fe200000006ff */
[----:B------:R-:W-:Y:S01]  /*2e60*/  FFMA.FTZ R97, R97, R41, R40 ;  /* 0x0000002961617223 */ /* 0x000fe20000010028 */
[----:B------:R-:W-:Y:S01]  /*2e70*/  PRMT R37, R31, 0x7632, R37 ;  /* 0x000076321f257816 */ /* 0x000fe20000000025 */
[----:B------:R-:W-:Y:S01]  /*2e80*/  FMUL.FTZ R33, R100, R33 ;  /* 0x0000002164217220 */ /* 0x000fe20000410000 */
[----:B------:R-:W-:Y:S01]  /*2e90*/  PRMT R36, R30, 0x7632, R36 ;  /* 0x000076321e247816 */ /* 0x000fe20000000024 */
[----:B------:R-:W-:Y:S01]  /*2ea0*/  FMUL.FTZ R35, R100, R35 ;  /* 0x0000002364237220 */ /* 0x000fe20000410000 */
[----:B------:R-:W-:-:S02]  /*2eb0*/  PRMT R34, R29, 0x7632, R34 ;  /* 0x000076321d227816 */ /* 0x000fc40000000022 */
[----:B------:R-:W-:Y:S02]  /*2ec0*/  PRMT R32, R28, 0x7632, R32 ;  /* 0x000076321c207816 */ /* 0x000fe40000000020 */
[----:B------:R-:W-:Y:S02]  /*2ed0*/  SHF.L.U32 R41, R0, 0x10, RZ ;  /* 0x0000001000297819 */ /* 0x000fe400000006ff */
[----:B------:R-:W-:Y:S01]  /*2ee0*/  SHF.L.U32 R73, R2, 0x10, RZ ;  /* 0x0000001002497819 */ /* 0x000fe200000006ff */
[----:B------:R-:W-:Y:S01]  /*2ef0*/  IMAD.U32 R32, R32, 0x10000, RZ ;  /* 0x0001000020207824 */ /* 0x000fe200078e00ff */
[----:B------:R-:W-:Y:S02]  /*2f00*/  SHF.L.U32 R38, R37, 0x10, RZ ;  /* 0x0000001025267819 */ /* 0x000fe400000006ff */
[----:B------:R-:W-:Y:S01]  /*2f10*/  SHF.L.U32 R36, R36, 0x10, RZ ;  /* 0x0000001024247819 */ /* 0x000fe200000006ff */
[----:B------:R-:W-:Y:S01]  /*2f20*/  FFMA.FTZ R70, R41, R33, R32 ;  /* 0x0000002129467223 */ /* 0x000fe20000010020 */
[----:B------:R-:W-:Y:S01]  /*2f30*/  SHF.L.U32 R34, R34, 0x10, RZ ;  /* 0x0000001022227819 */ /* 0x000fe200000006ff */
[----:B------:R-:W-:-:S02]  /*2f40*/  FFMA.FTZ R75, R105, R75, R38 ;  /* 0x0000004b694b7223 */ /* 0x000fc40000010026 */
[----:B------:R-:W-:Y:S01]  /*2f50*/  FFMA.FTZ R74, R103, R39, R36 ;  /* 0x00000027674a7223 */ /* 0x000fe20000010024 */
[----:B------:R-:W-:Y:S01]  /*2f60*/  F2FP.BF16.F32.PACK_AB R32, R70, R101 ;  /* 0x000000654620723e */ /* 0x000fe200000010ff */
[----:B------:R-:W-:Y:S01]  /*2f70*/  FFMA.FTZ R72, R73, R35, R34 ;  /* 0x0000002349487223 */ /* 0x000fe20000010022 */
[----:B------:R-:W-:Y:S02]  /*2f80*/  F2FP.BF16.F32.PACK_AB R35, R75, R98 ;  /* 0x000000624b23723e */ /* 0x000fe400000010ff */
[----:B------:R-:W-:Y:S02]  /*2f90*/  F2FP.BF16.F32.PACK_AB R34, R74, R97 ;  /* 0x000000614a22723e */ /* 0x000fe400000010ff */
[----:B------:R-:W-:Y:S01]  /*2fa0*/  F2FP.BF16.F32.PACK_AB R33, R72, R99 ;  /* 0x000000634821723e */ /* 0x000fe200000010ff */
[----:B------:R-:W-:Y:S06]  /*2fb0*/  BRA `(.L_x_174) ;  /* 0x0000000000a07947 */ /* 0x000fec0003800000 */
.L_x_173:
[----:B-----5:R-:W-:Y:S02]  /*2fc0*/  PRMT R38, R33, 0x7632, R38 ;  /* 0x0000763221267816 */ /* 0x020fe40000000026 */
[----:B------:R-:W-:Y:S02]  /*2fd0*/  PRMT R73, R35, 0x7632, R73 ;  /* 0x0000763223497816 */ /* 0x000fe40000000049 */
[----:B------:R-:W-:Y:S02]  /*2fe0*/  SHF.L.U32 R33, R33, 0x10, RZ ;  /* 0x0000001021217819 */ /* 0x000fe400000006ff */
[----:B------:R-:W-:Y:S02]  /*2ff0*/  SHF.L.U32 R35, R35, 0x10, RZ ;  /* 0x0000001023237819 */ /* 0x000fe400000006ff */
[----:B------:R-:W-:Y:S01]  /*3000*/  PRMT R39, R34, 0x7632, R39 ;  /* 0x0000763222277816 */ /* 0x000fe20000000027 */
[----:B------:R-:W-:Y:S01]  /*3010*/  FMUL.FTZ R33, R100, R33 ;  /* 0x0000002164217220 */ /* 0x000fe20000410000 */
[----:B------:R-:W-:Y:S01]  /*3020*/  SHF.L.U32 R41, R34, 0x10, RZ ;  /* 0x0000001022297819 */ /* 0x000fe200000006ff */
[----:B------:R-:W-:Y:S01]  /*3030*/  FMUL.FTZ R35, R100, R35 ;  /* 0x0000002364237220 */ /* 0x000fe20000410000 */
[----:B------:R-:W-:-:S02]  /*3040*/  SHF.L.U32 R37, R32, 0x10, RZ ;  /* 0x0000001020257819 */ /* 0x000fc400000006ff */
[----:B------:R-:W-:Y:S01]  /*3050*/  SHF.L.U32 R34, R24, 0x10, RZ ;  /* 0x0000001018227819 */ /* 0x000fe200000006ff */
[----:B------:R-:W-:Y:S01]  /*3060*/  FMUL.FTZ R41, R100, R41 ;  /* 0x0000002964297220 */ /* 0x000fe20000410000 */
[----:B------:R-:W-:Y:S01]  /*3070*/  SHF.L.U32 R98, R22, 0x10, RZ ;  /* 0x0000001016627819 */ /* 0x000fe200000006ff */
[----:B------:R-:W-:Y:S01]  /*3080*/  FMUL.FTZ R37, R100, R37 ;  /* 0x0000002564257220 */ /* 0x000fe20000410000 */
[----:B------:R-:W-:Y:S01]  /*3090*/  PRMT R36, R32, 0x7632, R36 ;  /* 0x0000763220247816 */ /* 0x000fe20000000024 */
[----:B------:R-:W-:Y:S01]  /*30a0*/  FMUL.FTZ R99, R34, R33 ;  /* 0x0000002122637220 */ /* 0x000fe20000410000 */
[----:B------:R-:W-:Y:S01]  /*30b0*/  SHF.L.U32 R32, R25, 0x10, RZ ;  /* 0x0000001019207819 */ /* 0x000fe200000006ff */
[----:B------:R-:W-:Y:S01]  /*30c0*/  FMUL.FTZ R98, R98, R35 ;  /* 0x0000002362627220 */ /* 0x000fe20000410000 */
[----:B------:R-:W-:Y:S02]  /*30d0*/  SHF.L.U32 R73, R73, 0x10, RZ ;  /* 0x0000001049497819 */ /* 0x000fe400000006ff */
[----:B------:R-:W-:Y:S01]  /*30e0*/  SHF.L.U32 R39, R39, 0x10, RZ ;  /* 0x0000001027277819 */ /* 0x000fe200000006ff */
[----:B------:R-:W-:Y:S01]  /*30f0*/  FMUL.FTZ R101, R32, R37 ;  /* 0x0000002520657220 */ /* 0x000fe20000410000 */
[----:B------:R-:W-:Y:S01]  /*3100*/  SHF.L.U32 R35, R38, 0x10, RZ ;  /* 0x0000001026237819 */ /* 0x000fe200000006ff */
[----:B------:R-:W-:Y:S01]  /*3110*/  FMUL.FTZ R73, R100, R73 ;  /* 0x0000004964497220 */ /* 0x000fe20000410000 */
[----:B------:R-:W-:Y:S01]  /*3120*/  SHF.L.U32 R33, R36, 0x10, RZ ;  /* 0x0000001024217819 */ /* 0x000fe200000006ff */
[C---:B------:R-:W-:Y:S01]  /*3130*/  FMUL.FTZ R39, R100.reuse, R39 ;  /* 0x0000002764277220 */ /* 0x040fe20000410000 */
        /* <DEDUP_REMOVED lines=10> */
[----:B------:R-:W-:Y:S02]  /*31e0*/  FMUL.FTZ R74, R74, R39 ;  /* 0x000000274a4a7220 */ /* 0x000fe40000410000 */
[----:B------:R-:W-:Y:S01]  /*31f0*/  FMUL.FTZ R75, R32, R73 ;  /* 0x00000049204b7220 */ /* 0x000fe20000410000 */
[----:B------:R-:W-:Y:S02]  /*3200*/  F2FP.BF16.F32.PACK_AB R33, R72, R99 ;  /* 0x000000634821723e */ /* 0x000fe400000010ff */
[----:B------:R-:W-:Y:S02]  /*3210*/  F2FP.BF16.F32.PACK_AB R34, R74, R97 ;  /* 0x000000614a22723e */ /* 0x000fe400000010ff */
[----:B------:R-:W-:Y:S02]  /*3220*/  F2FP.BF16.F32.PACK_AB R35, R75, R98 ;  /* 0x000000624b23723e */ /* 0x000fe400000010ff */
[----:B------:R-:W-:-:S07]  /*3230*/  F2FP.BF16.F32.PACK_AB R32, R70, R101 ;  /* 0x000000654620723e */ /* 0x000fce00000010ff */
.L_x_174:
        /* <DEDUP_REMOVED lines=10> */
[----:B0----5:R-:W-:Y:S01]  /*32e0*/  SHF.L.U32 R105, R38, 0x10, RZ ;  /* 0x0000001026697819 */ /* 0x021fe200000006ff */
[----:B------:R-:W-:Y:S01]  /*32f0*/  IMAD.U32 R109, R19, 0x10000, RZ ;  /* 0x00010000136d7824 */ /* 0x000fe200078e00ff */
[----:B------:R-:W-:Y:S02]  /*3300*/  PRMT R35, R39, 0x7632, R35 ;  /* 0x0000763227237816 */ /* 0x000fe40000000023 */
[----:B------:R-:W-:Y:S01]  /*3310*/  SHF.L.U32 R103, R36, 0x10, RZ ;  /* 0x0000001024677819 */ /* 0x000fe200000006ff */
[C---:B------:R-:W-:Y:S01]  /*3320*/  FMUL.FTZ R105, R100.reuse, R105 ;  /* 0x0000006964697220 */ /* 0x040fe20000410000 */
[----:B------:R-:W-:Y:S02]  /*3330*/  PRMT R33, R37, 0x7632, R33 ;  /* 0x0000763225217816 */ /* 0x000fe40000000021 */
[----:B------:R-:W-:Y:S01]  /*3340*/  SHF.L.U32 R39, R39, 0x10, RZ ;  /* 0x0000001027277819 */ /* 0x000fe200000006ff */
[----:B------:R-:W-:Y:S01]  /*3350*/  FMUL.FTZ R103, R100, R103 ;  /* 0x0000006764677220 */ /* 0x000fe20000410000 */
[----:B------:R-:W-:-:S02]  /*3360*/  SHF.L.U32 R37, R37, 0x10, RZ ;  /* 0x0000001025257819 */ /* 0x000fc400000006ff */
[----:B------:R-:W-:Y:S01]  /*3370*/  PRMT R34, R36, 0x7632, R34 ;  /* 0x0000763224227816 */ /* 0x000fe20000000022 */
[----:B------:R-:W-:Y:S01]  /*3380*/  FMUL.FTZ R39, R100, R39 ;  /* 0x0000002764277220 */ /* 0x000fe20000410000 */
[----:B------:R-:W-:Y:S01]  /*3390*/  SHF.L.U32 R107, R18, 0x10, RZ ;  /* 0x00000010126b7819 */ /* 0x000fe200000006ff */
[----:B------:R-:W-:Y:S01]  /*33a0*/  FMUL.FTZ R37, R100, R37 ;  /* 0x0000002564257220 */ /* 0x000fe20000410000 */
[----:B------:R-:W-:Y:S02]  /*33b0*/  SHF.L.U32 R108, R30, 0x10, RZ ;  /* 0x000000101e6c7819 */ /* 0x000fe400000006ff */
[----:B------:R-:W-:Y:S02]  /*33c0*/  PRMT R32, R38, 0x7632, R32 ;  /* 0x0000763226207816 */ /* 0x000fe40000000020 */
[----:B------:R-:W-:Y:S01]  /*33d0*/  SHF.L.U32 R111, R20, 0x10, RZ ;  /* 0x00000010146f7819 */ /* 0x000fe200000006ff */
[----:B------:R-:W-:Y:S01]  /*33e0*/  FFMA.FTZ R108, R107, R105, R108 ;  /* 0x000000696b6c7223 */ /* 0x000fe2000001006c */
[----:B------:R-:W-:-:S02]  /*33f0*/  SHF.L.U32 R36, R28, 0x10, RZ ;  /* 0x000000101c247819 */ /* 0x000fc400000006ff */
[----:B------:R-:W-:Y:S02]  /*3400*/  SHF.L.U32 R113, R17, 0x10, RZ ;  /* 0x0000001011717819 */ /* 0x000fe400000006ff */
[----:B------:R-:W-:Y:S01]  /*3410*/  SHF.L.U32 R102, R31, 0x10, RZ ;  /* 0x000000101f667819 */ /* 0x000fe200000006ff */
[----:B------:R-:W-:Y:S01]  /*3420*/  FFMA.FTZ R111, R111, R103, R36 ;  /* 0x000000676f6f7223 */ /* 0x000fe20000010024 */
[----:B------:R-:W-:Y:S02]  /*3430*/  SHF.L.U32 R38, R29, 0x10, RZ ;  /* 0x000000101d267819 */ /* 0x000fe400000006ff */
[----:B------:R-:W-:Y:S01]  /*3440*/  SHF.L.U32 R103, R35, 0x10, RZ ;  /* 0x0000001023677819 */ /* 0x000fe200000006ff */
[--C-:B------:R-:W-:Y:S01]  /*3450*/  FFMA.FTZ R107, R113, R39, R102.reuse ;  /* 0x00000027716b7223 */ /* 0x100fe20000010066 */
[----:B------:R-:W-:Y:S01]  /*3460*/  PRMT R102, R31, 0x7632, R102 ;  /* 0x000076321f667816 */ /* 0x000fe20000000066 */
[----:B------:R-:W-:Y:S01]  /*3470*/  FFMA.FTZ R109, R109, R37, R38 ;  /* 0x000000256d6d7223 */ /* 0x000fe20000010026 */
[----:B------:R-:W-:Y:S01]  /*3480*/  PRMT R36, R28, 0x7632, R36 ;  /* 0x000076321c247816 */ /* 0x000fe20000000024 */
[----:B------:R-:W-:Y:S01]  /*3490*/  FMUL.FTZ R103, R100, R103 ;  /* 0x0000006764677220 */ /* 0x000fe20000410000 */
[----:B------:R-:W-:-:S02]  /*34a0*/  PRMT R38, R29, 0x7632, R38 ;  /* 0x000076321d267816 */ /* 0x000fc40000000026 */
[----:B------:R-:W-:Y:S02]  /*34b0*/  PRMT R39, R30, 0x7632, R39 ;  /* 0x000076321e277816 */ /* 0x000fe40000000027 */
[----:B------:R-:W-:Y:S02]  /*34c0*/  SHF.L.U32 R37, R34, 0x10, RZ ;  /* 0x0000001022257819 */ /* 0x000fe400000006ff */
[----:B------:R-:W-:Y:S02]  /*34d0*/  SHF.L.U32 R33, R33, 0x10, RZ ;  /* 0x0000001021217819 */ /* 0x000fe400000006ff */
[----:B------:R-:W-:Y:S01]  /*34e0*/  SHF.L.U32 R35, R32, 0x10, RZ ;  /* 0x0000001020237819 */ /* 0x000fe200000006ff */
[----:B------:R-:W-:Y:S01]  /*34f0*/  FMUL.FTZ R37, R100, R37 ;  /* 0x0000002564257220 */ /* 0x000fe20000410000 */
[----:B------:R-:W-:Y:S01]  /*3500*/  SHF.L.U32 R117, R8, 0x10, RZ ;  /* 0x0000001008757819 */ /* 0x000fe200000006ff */
[----:B------:R-:W-:Y:S01]  /*3510*/  FMUL.FTZ R33, R100, R33 ;  /* 0x0000002164217220 */ /* 0x000fe20000410000 */
[----:B------:R-:W-:Y:S01]  /*3520*/  SHF.L.U32 R102, R102, 0x10, RZ ;  /* 0x0000001066667819 */ /* 0x000fe200000006ff */
[----:B------:R-:W-:Y:S01]  /*3530*/  FMUL.FTZ R35, R100, R35 ;  /* 0x0000002364237220 */ /* 0x000fe20000410000 */
[----:B------:R-:W-:-:S02]  /*3540*/  SHF.L.U32 R113, R5, 0x10, RZ ;  /* 0x0000001005717819 */ /* 0x000fc400000006ff */
[----:B------:R-:W-:Y:S01]  /*3550*/  SHF.L.U32 R115, R6, 0x10, RZ ;  /* 0x0000001006737819 */ /* 0x000fe200000006ff */
[----:B------:R-:W-:Y:S01]  /*3560*/  FFMA.FTZ R106, R117, R103, R102 ;  /* 0x00000067756a7223 */ /* 0x000fe20000010066 */
[----:B------:R-:W-:Y:S02]  /*3570*/  SHF.L.U32 R105, R7, 0x10, RZ ;  /* 0x0000001007697819 */ /* 0x000fe400000006ff */
[----:B------:R-:W-:Y:S02]  /*3580*/  SHF.L.U32 R36, R36, 0x10, RZ ;  /* 0x0000001024247819 */ /* 0x000fe400000006ff */
[----:B------:R-:W-:Y:S02]  /*3590*/  SHF.L.U32 R38, R38, 0x10, RZ ;  /* 0x0000001026267819 */ /* 0x000fe400000006ff */
[----:B------:R-:W-:Y:S01]  /*35a0*/  SHF.L.U32 R32, R39, 0x10, RZ ;  /* 0x0000001027207819 */ /* 0x000fe200000006ff */
[----:B------:R-:W-:Y:S02]  /*35b0*/  FFMA.FTZ R102, R113, R37, R36 ;  /* 0x0000002571667223 */ /* 0x000fe40000010024 */
[----:B------:R-:W-:-:S02]  /*35c0*/  FFMA.FTZ R104, R115, R33, R38 ;  /* 0x0000002173687223 */ /* 0x000fc40000010026 */
[----:B------:R-:W-:Y:S01]  /*35d0*/  FFMA.FTZ R105, R105, R35, R32 ;  /* 0x0000002369697223 */ /* 0x000fe20000010020 */
[----:B------:R-:W-:Y:S02]  /*35e0*/  F2FP.BF16.F32.PACK_AB R35, R106, R107 ;  /* 0x0000006b6a23723e */ /* 0x000fe400000010ff */
[----:B------:R-:W-:Y:S02]  /*35f0*/  F2FP.BF16.F32.PACK_AB R33, R104, R109 ;  /* 0x0000006d6821723e */ /* 0x000fe400000010ff */
[----:B------:R-:W-:Y:S02]  /*3600*/  F2FP.BF16.F32.PACK_AB R34, R105, R108 ;  /* 0x0000006c6922723e */ /* 0x000fe400000010ff */
[----:B------:R-:W-:Y:S01]  /*3610*/  F2FP.BF16.F32.PACK_AB R32, R102, R111 ;  /* 0x0000006f6620723e */ /* 0x000fe200000010ff */
[----:B------:R-:W-:Y:S06]  /*3620*/  BRA `(.L_x_176) ;  /* 0x0000000000a07947 */ /* 0x000fec0003800000 */
.L_x_175:
[C---:B0----5:R-:W-:Y:S01]  /*3630*/  PRMT R35, R37.reuse, 0x7632, R35 ;  /* 0x0000763225237816 */ /* 0x061fe20000000023 */
[----:B------:R-:W-:Y:S01]  /*3640*/  IMAD.U32 R108, R18, 0x10000, RZ ;  /* 0x00010000126c7824 */ /* 0x000fe200078e00ff */
[----:B------:R-:W-:Y:S02]  /*3650*/  SHF.L.U32 R33, R36, 0x10, RZ ;  /* 0x0000001024217819 */ /* 0x000fe400000006ff */
[----:B------:R-:W-:Y:S02]  /*3660*/  SHF.L.U32 R37, R37, 0x10, RZ ;  /* 0x0000001025257819 */ /* 0x000fe400000006ff */
[----:B------:R-:W-:Y:S01]  /*3670*/  PRMT R103, R38, 0x7632, R103 ;  /* 0x0000763226677816 */ /* 0x000fe20000000067 */
[----:B------:R-:W-:Y:S01]  /*3680*/  FMUL.FTZ R33, R100, R33 ;  /* 0x0000002164217220 */ /* 0x000fe20000410000 */
[----:B------:R-:W-:Y:S01]  /*3690*/  SHF.L.U32 R105, R38, 0x10, RZ ;  /* 0x0000001026697819 */ /* 0x000fe200000006ff */
[----:B------:R-:W-:Y:S01]  /*36a0*/  FMUL.FTZ R37, R100, R37 ;  /* 0x0000002564257220 */ /* 0x000fe20000410000 */
[----:B------:R-:W-:-:S02]  /*36b0*/  PRMT R32, R36, 0x7632, R32 ;  /* 0x0000763224207816 */ /* 0x000fc40000000020 */
[C---:B------:R-:W-:Y:S01]  /*36c0*/  PRMT R38, R39.reuse, 0x7632, R38 ;  /* 0x0000763227267816 */ /* 0x040fe20000000026 */
[----:B------:R-:W-:Y:S01]  /*36d0*/  FMUL.FTZ R105, R100, R105 ;  /* 0x0000006964697220 */ /* 0x000fe20000410000 */
        /* <DEDUP_REMOVED lines=19> */
[----:B------:R-:W-:-:S02]  /*3810*/  SHF.L.U32 R34, R7, 0x10, RZ ;  /* 0x0000001007227819 */ /* 0x000fc400000006ff */
[----:B------:R-:W-:Y:S01]  /*3820*/  SHF.L.U32 R106, R8, 0x10, RZ ;  /* 0x00000010086a7819 */ /* 0x000fe200000006ff */
[----:B------:R-:W-:Y:S01]  /*3830*/  FMUL.FTZ R104, R104, R35 ;  /* 0x0000002368687220 */ /* 0x000fe20000410000 */
[----:B------:R-:W-:Y:S01]  /*3840*/  FMUL.FTZ R102, R102, R33 ;  /* 0x0000002166667220 */ /* 0x000fe20000410000 */
[----:B------:R-:W-:Y:S02]  /*3850*/  FMUL.FTZ R105, R34, R103 ;  /* 0x0000006722697220 */ /* 0x000fe40000410000 */
[----:B------:R-:W-:Y:S01]  /*3860*/  FMUL.FTZ R106, R106, R37 ;  /* 0x000000256a6a7220 */ /* 0x000fe20000410000 */
[----:B------:R-:W-:Y:S02]  /*3870*/  F2FP.BF16.F32.PACK_AB R33, R104, R109 ;  /* 0x0000006d6821723e */ /* 0x000fe400000010ff */
[----:B------:R-:W-:Y:S02]  /*3880*/  F2FP.BF16.F32.PACK_AB R34, R105, R108 ;  /* 0x0000006c6922723e */ /* 0x000fe400000010ff */
[----:B------:R-:W-:-:S02]  /*3890*/  F2FP.BF16.F32.PACK_AB R35, R106, R107 ;  /* 0x0000006b6a23723e */ /* 0x000fc400000010ff */
[----:B------:R-:W-:-:S07]  /*38a0*/  F2FP.BF16.F32.PACK_AB R32, R102, R111 ;  /* 0x0000006f6620723e */ /* 0x000fce00000010ff */
.L_x_176:
        /* <DEDUP_REMOVED lines=9> */
[----:B-1---5:R-:W-:Y:S02]  /*3940*/  SHF.L.U32 R33, R36, 0x10, RZ ;  /* 0x0000001024217819 */ /* 0x022fe400000006ff */
[----:B------:R-:W-:Y:S02]  /*3950*/  SHF.L.U32 R32, R16, 0x10, RZ ;  /* 0x0000001010207819 */ /* 0x000fe400000006ff */
[----:B------:R-:W-:Y:S01]  /*3960*/  SHF.L.U32 R43, R28, 0x10, RZ ;  /* 0x000000101c2b7819 */ /* 0x000fe200000006ff */
[----:B------:R-:W-:Y:S01]  /*3970*/  FMUL.FTZ R33, R100, R33 ;  /* 0x0000002164217220 */ /* 0x000fe20000410000 */
[----:B------:R-:W-:Y:S02]  /*3980*/  SHF.L.U32 R35, R37, 0x10, RZ ;  /* 0x0000001025237819 */ /* 0x000fe400000006ff */
[----:B------:R-:W-:Y:S01]  /*3990*/  SHF.L.U32 R34, R15, 0x10, RZ ;  /* 0x000000100f227819 */ /* 0x000fe200000006ff */
[----:B------:R-:W-:Y:S01]  /*39a0*/  FFMA.FTZ R43, R32, R33, R43 ;  /* 0x00000021202b7223 */ /* 0x000fe2000001002b */
[----:B------:R-:W-:Y:S01]  /*39b0*/  SHF.L.U32 R113, R29, 0x10, RZ ;  /* 0x000000101d717819 */ /* 0x000fe200000006ff */
[----:B------:R-:W-:Y:S01]  /*39c0*/  FMUL.FTZ R35, R100, R35 ;  /* 0x0000002364237220 */ /* 0x000fe20000410000 */
[----:B------:R-:W-:-:S02]  /*39d0*/  SHF.L.U32 R33, R38, 0x10, RZ ;  /* 0x0000001026217819 */ /* 0x000fc400000006ff */
[----:B------:R-:W-:Y:S01]  /*39e0*/  PRMT R32, R37, 0x7632, R32 ;  /* 0x0000763225207816 */ /* 0x000fe20000000020 */
[----:B------:R-:W-:Y:S01]  /*39f0*/  FFMA.FTZ R113, R34, R35, R113 ;  /* 0x0000002322717223 */ /* 0x000fe20000010071 */
[----:B------:R-:W-:Y:S01]  /*3a00*/  SHF.L.U32 R42, R14, 0x10, RZ ;  /* 0x000000100e2a7819 */ /* 0x000fe200000006ff */
[----:B------:R-:W-:Y:S01]  /*3a10*/  FMUL.FTZ R33, R100, R33 ;  /* 0x0000002164217220 */ /* 0x000fe20000410000 */
[----:B------:R-:W-:Y:S02]  /*3a20*/  SHF.L.U32 R37, R30, 0x10, RZ ;  /* 0x000000101e257819 */ /* 0x000fe400000006ff */
[C---:B------:R-:W-:Y:S02]  /*3a30*/  SHF.L.U32 R35, R39.reuse, 0x10, RZ ;  /* 0x0000001027237819 */ /* 0x040fe400000006ff */
[----:B------:R-:W-:Y:S01]  /*3a40*/  PRMT R34, R39, 0x7632, R34 ;  /* 0x0000763227227816 */ /* 0x000fe20000000022 */
[----:B------:R-:W-:Y:S01]  /*3a50*/  FFMA.FTZ R39, R42, R33, R37 ;  /* 0x000000212a277223 */ /* 0x000fe20000010025 */
[----:B------:R-:W-:Y:S01]  /*3a60*/  SHF.L.U32 R110, R13, 0x10, RZ ;  /* 0x000000100d6e7819 */ /* 0x000fe200000006ff */
[----:B------:R-:W-:Y:S01]  /*3a70*/  FMUL.FTZ R35, R100, R35 ;  /* 0x0000002364237220 */ /* 0x000fe20000410000 */
[----:B------:R-:W-:Y:S01]  /*3a80*/  SHF.L.U32 R115, R31, 0x10, RZ ;  /* 0x000000101f737819 */ /* 0x000fe200000006ff */
[----:B------:R-:W-:Y:S01]  /*3a90*/  IMAD.U32 R117, R34, 0x10000, RZ ;  /* 0x0001000022757824 */ /* 0x000fe200078e00ff */
[----:B------:R-:W-:-:S02]  /*3aa0*/  PRMT R36, R36, 0x7632, R36 ;  /* 0x0000763224247816 */ /* 0x000fc40000000024 */
[----:B------:R-:W-:Y:S01]  /*3ab0*/  PRMT R42, R31, 0x7632, R42 ;  /* 0x000076321f2a7816 */ /* 0x000fe2000000002a */
[----:B------:R-:W-:Y:S01]  /*3ac0*/  FFMA.FTZ R37, R110, R35, R115 ;  /* 0x000000236e257223 */ /* 0x000fe20000010073 */
[----:B------:R-:W-:Y:S01]  /*3ad0*/  PRMT R38, R38, 0x7632, R38 ;  /* 0x0000763226267816 */ /* 0x000fe20000000026 */
[----:B------:R-:W-:Y:S01]  /*3ae0*/  FMUL.FTZ R117, R100, R117 ;  /* 0x0000007564757220 */ /* 0x000fe20000410000 */
[----:B------:R-:W-:Y:S02]  /*3af0*/  SHF.L.U32 R119, R12, 0x10, RZ ;  /* 0x000000100c777819 */ /* 0x000fe400000006ff */
[----:B------:R-:W-:Y:S02]  /*3b00*/  SHF.L.U32 R33, R36, 0x10, RZ ;  /* 0x0000001024217819 */ /* 0x000fe400000006ff */
[----:B------:R-:W-:Y:S02]  /*3b10*/  SHF.L.U32 R42, R42, 0x10, RZ ;  /* 0x000000102a2a7819 */ /* 0x000fe400000006ff */
        /* <DEDUP_REMOVED lines=9> */
[----:B------:R-:W-:Y:S02]  /*3bb0*/  SHF.L.U32 R121, R11, 0x10, RZ ;  /* 0x000000100b797819 */ /* 0x000fe400000006ff */
[----:B------:R-:W-:Y:S02]  /*3bc0*/  SHF.L.U32 R36, R36, 0x10, RZ ;  /* 0x0000001024247819 */ /* 0x000fe400000006ff */
[----:B------:R-:W-:Y:S02]  /*3bd0*/  SHF.L.U32 R117, R9, 0x10, RZ ;  /* 0x0000001009757819 */ /* 0x000fe400000006ff */
[----:B------:R-:W-:Y:S01]  /*3be0*/  SHF.L.U32 R119, R10, 0x10, RZ ;  /* 0x000000100a777819 */ /* 0x000fe200000006ff */
[----:B------:R-:W-:Y:S01]  /*3bf0*/  FFMA.FTZ R110, R121, R115, R36 ;  /* 0x00000073796e7223 */ /* 0x000fe20000010024 */
        /* <DEDUP_REMOVED lines=9> */
.L_x_177:
[C---:B-1---5:R-:W-:Y:S02]  /*3c90*/  PRMT R35, R37.reuse, 0x7632, R35 ;  /* 0x0000763225237816 */ /* 0x062fe40000000023 */
[----:B------:R-:W-:Y:S02]  /*3ca0*/  SHF.L.U32 R43, R38, 0x10, RZ ;  /* 0x00000010262b7819 */ /* 0x000fe400000006ff */
[C---:B------:R-:W-:Y:S02]  /*3cb0*/  SHF.L.U32 R33, R36.reuse, 0x10, RZ ;  /* 0x0000001024217819 */ /* 0x040fe400000006ff */
[----:B------:R-:W-:Y:S02]  /*3cc0*/  SHF.L.U32 R37, R37, 0x10, RZ ;  /* 0x0000001025257819 */ /* 0x000fe400000006ff */
[----:B------:R-:W-:Y:S01]  /*3cd0*/  PRMT R32, R36, 0x7632, R32 ;  /* 0x0000763224207816 */ /* 0x000fe20000000020 */
[----:B------:R-:W-:Y:S01]  /*3ce0*/  FMUL.FTZ R33, R100, R33 ;  /* 0x0000002164217220 */ /* 0x000fe20000410000 */
[----:B------:R-:W-:Y:S01]  /*3cf0*/  PRMT R42, R38, 0x7632, R42 ;  /* 0x00007632262a7816 */ /* 0x000fe2000000002a */
[----:B------:R-:W-:Y:S01]  /*3d00*/  FMUL.FTZ R38, R100, R43 ;  /* 0x0000002b64267220 */ /* 0x000fe20000410000 */
[----:B------:R-:W-:Y:S01]  /*3d10*/  SHF.L.U32 R115, R14, 0x10, RZ ;  /* 0x000000100e737819 */ /* 0x000fe200000006ff */
[----:B------:R-:W-:Y:S01]  /*3d20*/  FMUL.FTZ R37, R100, R37 ;  /* 0x0000002564257220 */ /* 0x000fe20000410000 */
[----:B------:R-:W-:-:S02]  /*3d30*/  SHF.L.U32 R34, R16, 0x10, RZ ;  /* 0x0000001010227819 */ /* 0x000fc400000006ff */
[----:B------:R-:W-:Y:S02]  /*3d40*/  SHF.L.U32 R36, R15, 0x10, RZ ;  /* 0x000000100f247819 */ /* 0x000fe400000006ff */
[C---:B------:R-:W-:Y:S01]  /*3d50*/  PRMT R110, R39.reuse, 0x7632, R110 ;  /* 0x00007632276e7816 */ /* 0x040fe2000000006e */
[----:B------:R-:W-:Y:S01]  /*3d60*/  FMUL.FTZ R43, R34, R33 ;  /* 0x00000021222b7220 */ /* 0x000fe20000410000 */
[----:B------:R-:W-:Y:S01]  /*3d70*/  SHF.L.U32 R117, R39, 0x10, RZ ;  /* 0x0000001027757819 */ /* 0x000fe200000006ff */
[----:B------:R-:W-:Y:S01]  /*3d80*/  FMUL.FTZ R39, R115, R38 ;  /* 0x0000002673277220 */ /* 0x000fe20000410000 */
[----:B------:R-:W-:Y:S01]  /*3d90*/  FMUL.FTZ R113, R36, R37 ;  /* 0x0000002524717220 */ /* 0x000fe20000410000 */
[----:B------:R-:W-:Y:S02]  /*3da0*/  SHF.L.U32 R115, R110, 0x10, RZ ;  /* 0x000000106e737819 */ /* 0x000fe400000006ff */
[----:B------:R-:W-:Y:S01]  /*3db0*/  SHF.L.U32 R33, R32, 0x10, RZ ;  /* 0x0000001020217819 */ /* 0x000fe200000006ff */
[C---:B------:R-:W-:Y:S01]  /*3dc0*/  FMUL.FTZ R117, R100.reuse, R117 ;  /* 0x0000007564757220 */ /* 0x040fe20000410000 */
        /* <DEDUP_REMOVED lines=9> */
[----:B------:R-:W-:Y:S01]  /*3e60*/  IMAD.U32 R115, R11, 0x10000, RZ ;  /* 0x000100000b737824 */ /* 0x000fe200078e00ff */
[----:B------:R-:W-:Y:S01]  /*3e70*/  SHF.L.U32 R36, R9, 0x10, RZ ;  /* 0x0000001009247819 */ /* 0x000fe200000006ff */
[----:B------:R-:W-:Y:S01]  /*3e80*/  FMUL.FTZ R37, R32, R117 ;  /* 0x0000007520257220 */ /* 0x000fe20000410000 */
[----:B------:R-:W-:Y:S01]  /*3e90*/  FMUL.FTZ R38, R119, R38 ;  /* 0x0000002677267220 */ /* 0x000fe20000410000 */
[----:B------:R-:W-:Y:S01]  /*3ea0*/  FMUL.FTZ R110, R115, R110 ;  /* 0x0000006e736e7220 */ /* 0x000fe20000410000 */
[----:B------:R-:W-:Y:S01]  /*3eb0*/  FMUL.FTZ R42, R42, R35 ;  /* 0x000000232a2a7220 */ /* 0x000fe20000410000 */
[----:B------:R-:W-:-:S02]  /*3ec0*/  FMUL.FTZ R36, R36, R33 ;  /* 0x0000002124247220 */ /* 0x000fc40000410000 */
[----:B------:R-:W-:Y:S02]  /*3ed0*/  F2FP.BF16.F32.PACK_AB R35, R38, R37 ;  /* 0x000000252623723e */ /* 0x000fe400000010ff */
[----:B------:R-:W-:Y:S02]  /*3ee0*/  F2FP.BF16.F32.PACK_AB R34, R110, R39 ;  /* 0x000000276e22723e */ /* 0x000fe400000010ff */
[----:B------:R-:W-:Y:S02]  /*3ef0*/  F2FP.BF16.F32.PACK_AB R33, R42, R113 ;  /* 0x000000712a21723e */ /* 0x000fe400000010ff */
[----:B------:R-:W-:-:S07]  /*3f00*/  F2FP.BF16.F32.PACK_AB R32, R36, R43 ;  /* 0x0000002b2420723e */ /* 0x000fce00000010ff */
.L_x_178:
        /* <DEDUP_REMOVED lines=98> */
.L_x_204:
[----:B------:R-:W-:Y:S01]  /*4530*/  FMUL.FTZ R32, R100, R100 ;  /* 0x0000006464207220 */ /* 0x000fe20000410000 */
[----:B------:R-:W-:Y:S01]  /*4540*/  ISETP.NE.AND P1, PT, RZ, UR4, PT ;  /* 0x00000004ff007c0c */ /* 0x000fe2000bf25270 */
[----:B-1----:R-:W-:-:S03]  /*4550*/  FADD.FTZ R40, R116, R40 ;  /* 0x0000002874287221 */ /* 0x002fc60000010000 */
[----:B------:R-:W-:Y:S01]  /*4560*/  FSEL R34, R32, RZ, P1 ;  /* 0x000000ff20227208 */ /* 0x000fe20000800000 */
[----:B------:R-:W-:Y:S01]  /*4570*/  FFMA.FTZ R41, R40, R41, UR8 ;  /* 0x0000000828297e23 */ /* 0x000fe20008010029 */
[----:B------:R-:W-:Y:S01]  /*4580*/  FSEL R35, R100, RZ, !P1 ;  /* 0x000000ff64237208 */ /* 0x000fe20004800000 */
[----:B------:R-:W1:Y:S02]  /*4590*/  LDC.64 R32, c[0x0][0x428] ;  /* 0x00010a00ff207b82 */ /* 0x000e640000000a00 */
[----:B------:R-:W-:Y:S02]  /*45a0*/  FADD.FTZ R41, R41, R34 ;  /* 0x0000002229297221 */ /* 0x000fe40000010000 */
[C---:B0-----:R-:W-:Y:S01]  /*45b0*/  FADD.FTZ R116, -R35.reuse, R97 ;  /* 0x0000006123747221 */ /* 0x041fe20000010100 */
[C---:B------:R-:W-:Y:S01]  /*45c0*/  FADD.FTZ R34, -R35.reuse, R101 ;  /* 0x0000006523227221 */ /* 0x040fe20000010100 */
[----:B------:R0:W2:Y:S01]  /*45d0*/  MUFU.RSQ R97, R41 ;  /* 0x0000002900617308 */ /* 0x0000a20000001400 */
        /* <DEDUP_REMOVED lines=18> */
[C---:B0-----:R-:W-:Y:S01]  /*4700*/  FADD.FTZ R41, -R35.reuse, R39 ;  /* 0x0000002723297221 */ /* 0x041fe20000010100 */
[C---:B------:R-:W-:Y:S01]  /*4710*/  FADD.FTZ R110, -R35.reuse, R110 ;  /* 0x0000006e236e7221 */ /* 0x040fe20000010100 */
[C---:B------:R-:W-:Y:S01]  /*4720*/  FADD.FTZ R36, -R35.reuse, R37 ;  /* 0x0000002523247221 */ /* 0x040fe20000010100 */
[----:B------:R-:W-:Y:S01]  /*4730*/  FADD.FTZ R38, -R35, R38 ;  /* 0x0000002623267221 */ /* 0x000fe20000010100 */
[C---:B--2---:R-:W-:Y:S01]  /*4740*/  FMUL.FTZ R34, R97.reuse, R34 ;  /* 0x0000002261227220 */ /* 0x044fe20000410000 */
[C---:B------:R-:W-:Y:S01]  /*4750*/  FMUL.FTZ R35, R97.reuse, R40 ;  /* 0x0000002861237220 */ /* 0x040fe20000410000 */
[C---:B------:R-:W-:Y:S01]  /*4760*/  FMUL.FTZ R39, R97.reuse, R112 ;  /* 0x0000007061277220 */ /* 0x040fe20000410000 */
        /* <DEDUP_REMOVED lines=12> */
[----:B-1----:R-:W-:-:S04]  /*4830*/  IMAD.WIDE.U32 R70, R71, 0x10, R32 ;  /* 0x0000001047467825 */ /* 0x002fc800078e0020 */
[----:B------:R-:W-:Y:S01]  /*4840*/  FFMA.FTZ R101, R101, R61, R64 ;  /* 0x0000003d65657223 */ /* 0x000fe20000010040 */
[C---:B------:R-:W-:Y:S01]  /*4850*/  FMUL.FTZ R74, R97.reuse, R74 ;  /* 0x0000004a614a7220 */ /* 0x040fe20000410000 */
[----:B------:R-:W-:Y:S01]  /*4860*/  FMUL.FTZ R107, R97, R107 ;  /* 0x0000006b616b7220 */ /* 0x000fe20000410000 */
[----:B------:R-:W-:Y:S01]  /*4870*/  IMAD.WIDE.U32 R72, R73, 0x10, R32 ;  /* 0x0000001049487825 */ /* 0x000fe200078e0020 */
[----:B------:R-:W-:-:S03]  /*4880*/  F2FP.BF16.F32.PACK_AB R35, R116, R109 ;  /* 0x0000006d7423723e */ /* 0x000fc600000010ff */
[----:B------:R-:W-:Y:S01]  /*4890*/  FMUL.FTZ R99, R97, R99 ;  /* 0x0000006361637220 */ /* 0x000fe20000410000 */
[----:B------:R-:W0:Y:S01]  /*48a0*/  @!P2 LDC.64 R116, c[0x0][0x3c0] ;  /* 0x0000f000ff74ab82 */ /* 0x000e220000000a00 */
[----:B------:R-:W-:Y:S01]  /*48b0*/  IMAD.WIDE.U32 R112, R103, 0x10, R32 ;  /* 0x0000001067707825 */ /* 0x000fe200078e0020 */
[----:B------:R-:W-:-:S03]  /*48c0*/  F2FP.BF16.F32.PACK_AB R32, R40, R37 ;  /* 0x000000252820723e */ /* 0x000fc600000010ff */
[C---:B------:R-:W-:Y:S01]  /*48d0*/  FMUL.FTZ R37, R97.reuse, R102 ;  /* 0x0000006661257220 */ /* 0x040fe20000410000 */
[----:B------:R-:W-:Y:S01]  /*48e0*/  F2FP.BF16.F32.PACK_AB R33, R114, R39 ;  /* 0x000000277221723e */ /* 0x000fe200000010ff */
[----:B------:R-:W-:Y:S01]  /*48f0*/  FMUL.FTZ R39, R97, R122 ;  /* 0x0000007a61277220 */ /* 0x000fe20000410000 */
[----:B------:R-:W-:Y:S01]  /*4900*/  F2FP.BF16.F32.PACK_AB R34, R101, R34 ;  /* 0x000000226522723e */ /* 0x000fe200000010ff */
[----:B------:R-:W-:Y:S01]  /*4910*/  FMUL.FTZ R101, R97, R36 ;  /* 0x0000002461657220 */ /* 0x000fe20000410000 */
[----:B------:R-:W1:Y:S01]  /*4920*/  @!P2 LDC.64 R114, c[0x0][0x3c8] ;  /* 0x0000f200ff72ab82 */ /* 0x000e620000000a00 */
[----:B------:R-:W-:Y:S01]  /*4930*/  FFMA.FTZ R43, R37, R67, R76 ;  /* 0x00000043252b7223 */ /* 0x000fe2000001004c */
[----:B------:R-:W-:Y:S01]  /*4940*/  FFMA.FTZ R36, R74, R68, R47 ;  /* 0x000000444a247223 */ /* 0x000fe2000001002f */
[----:B------:R-:W-:Y:S01]  /*4950*/  FFMA.FTZ R37, R39, R69, R48 ;  /* 0x0000004527257223 */ /* 0x000fe20000010030 */
[----:B------:R-:W-:Y:S01]  /*4960*/  FMUL.FTZ R75, R97, R124 ;  /* 0x0000007c614b7220 */ /* 0x000fe20000410000 */
[----:B------:R-:W-:Y:S01]  /*4970*/  FFMA.FTZ R39, R107, R81, R50 ;  /* 0x000000516b277223 */ /* 0x000fe20000010032 */
[----:B------:R-:W-:Y:S01]  /*4980*/  FFMA.FTZ R74, R99, R83, R84 ;  /* 0x00000053634a7223 */ /* 0x000fe20000010054 */
[C---:B------:R-:W-:Y:S01]  /*4990*/  FMUL.FTZ R108, R97.reuse, R108 ;  /* 0x0000006c616c7220 */ /* 0x040fe20000410000 */
[C---:B------:R-:W-:Y:S01]  /*49a0*/  FMUL.FTZ R105, R97.reuse, R105 ;  /* 0x0000006961697220 */ /* 0x040fe20000410000 */
[----:B------:R-:W-:Y:S01]  /*49b0*/  FMUL.FTZ R103, R97, R38 ;  /* 0x0000002661677220 */ /* 0x000fe20000410000 */
[----:B------:R-:W-:Y:S01]  /*49c0*/  FFMA.FTZ R40, R75, R77, R78 ;  /* 0x0000004d4b287223 */ /* 0x000fe2000001004e */
[----:B------:R-:W-:Y:S01]  /*49d0*/  F2FP.BF16.F32.PACK_AB R39, R74, R39 ;  /* 0x000000274a27723e */ /* 0x000fe200000010ff */
[----:B------:R-:W-:Y:S01]  /*49e0*/  FFMA.FTZ R38, R108, R80, R49 ;  /* 0x000000506c267223 */ /* 0x000fe20000010031 */
[----:B------:R-:W2:Y:S01]  /*49f0*/  LDC.64 R74, c[0x0][0x380] ;  /* 0x0000e000ff4a7b82 */ /* 0x000ea20000000a00 */
[----:B------:R-:W-:Y:S01]  /*4a00*/  FFMA.FTZ R105, R105, R79, R82 ;  /* 0x0000004f69697223 */ /* 0x000fe20000010052 */
[----:B------:R-:W-:Y:S01]  /*4a10*/  FFMA.FTZ R101, R101, R93, R54 ;  /* 0x0000005d65657223 */ /* 0x000fe20000010036 */
[----:B------:R-:W-:Y:S01]  /*4a20*/  FFMA.FTZ R102, R103, R95, R96 ;  /* 0x0000005f67667223 */ /* 0x000fe20000010060 */
[----:B------:R-:W-:Y:S01]  /*4a30*/  F2FP.BF16.F32.PACK_AB R36, R43, R36 ;  /* 0x000000242b24723e */ /* 0x000fe200000010ff */
        /* <DEDUP_REMOVED lines=29> */
.L_x_171:
        /* <DEDUP_REMOVED lines=8> */
.L_x_182:
[----:B------:R-:W-:Y:S05]  /*4c90*/  BSYNC B0 ;  /* 0x0000000000007941 */ /* 0x000fea0003800000 */
.L_x_181:
[----:B------:R-:W-:Y:S02]  /*4ca0*/  HFMA2 R33, -RZ, RZ, 0, 1.1920928955078125e-07 ;  /* 0x00000002ff217431 */ /* 0x000fe400000001ff */
[----:B------:R-:W-:Y:S01]  /*4cb0*/  FADD.FTZ R32, R108, R40 ;  /* 0x000000286c207221 */ /* 0x000fe20000010000 */
[----:B------:R-:W-:Y:S01]  /*4cc0*/  MOV R34, 0x1f ;  /* 0x0000001f00227802 */ /* 0x000fe20000000f00 */
[----:B------:R-:W0:Y:S01]  /*4cd0*/  LDC R41, c[0x0][0x400] ;  /* 0x00010000ff297b82 */ /* 0x000e220000000800 */
[----:B------:R-:W-:-:S07]  /*4ce0*/  MOV R35, 0xffffffff ;  /* 0xffffffff00237802 */ /* 0x000fce0000000f00 */
[----:B0-----:R-:W-:Y:S05]  /*4cf0*/  WARPSYNC.COLLECTIVE R35, `(.L_x_183) ;  /* 0x0000000023087348 */ /* 0x001fea0003c00000 */
[----:B------:R1:W2:Y:S02]  /*4d00*/  SHFL.BFLY P1, R40, R32, R33, R34 ;  /* 0x0c00002120287389 */ /* 0x0002a40000020022 */
[----:B012---:R-:W-:Y:S05]  /*4d10*/  ENDCOLLECTIVE ;  /* 0x000000000000791b */ /* 0x007fea0003800000 */
.L_x_183:
[----:B------:R-:W-:Y:S02]  /*4d20*/  HFMA2 R33, -RZ, RZ, 0, 2.384185791015625e-07 ;  /* 0x00000004ff217431 */ /* 0x000fe400000001ff */
[----:B------:R-:W-:-:S05]  /*4d30*/  FADD.FTZ R110, R32, R40 ;  /* 0x00000028206e7221 */ /* 0x000fca0000010000 */
[----:B------:R-:W-:-:S07]  /*4d40*/  MOV R32, R110 ;  /* 0x0000006e00207202 */ /* 0x000fce0000000f00 */
[----:B------:R-:W-:Y:S05]  /*4d50*/  WARPSYNC.COLLECTIVE R35, `(.L_x_184) ;  /* 0x0000000023087348 */ /* 0x000fea0003c00000 */
[----:B------:R0:W1:Y:S02]  /*4d60*/  SHFL.BFLY P1, R40, R32, R33, R34 ;  /* 0x0c00002120287389 */ /* 0x0000640000020022 */
[----:B01----:R-:W-:Y:S05]  /*4d70*/  ENDCOLLECTIVE ;  /* 0x000000000000791b */ /* 0x003fea0003800000 */
.L_x_184:
[----:B------:R-:W-:Y:S02]  /*4d80*/  HFMA2 R33, -RZ, RZ, 0, 4.76837158203125e-07 ;  /* 0x00000008ff217431 */ /* 0x000fe400000001ff */
[----:B------:R-:W-:-:S05]  /*4d90*/  FADD.FTZ R112, R110, R40 ;  /* 0x000000286e707221 */ /* 0x000fca0000010000 */
[----:B------:R-:W-:-:S07]  /*4da0*/  MOV R32, R112 ;  /* 0x0000007000207202 */ /* 0x000fce0000000f00 */
[----:B------:R-:W-:Y:S05]  /*4db0*/  WARPSYNC.COLLECTIVE R35, `(.L_x_185) ;  /* 0x0000000023087348 */ /* 0x000fea0003c00000 */
[----:B------:R0:W1:Y:S02]  /*4dc0*/  SHFL.BFLY P1, R40, R32, R33, R34 ;  /* 0x0c00002120287389 */ /* 0x0000640000020022 */
[----:B01----:R-:W-:Y:S05]  /*4dd0*/  ENDCOLLECTIVE ;  /* 0x000000000000791b */ /* 0x003fea0003800000 */
.L_x_185:
[----:B------:R-:W-:Y:S02]  /*4de0*/  HFMA2 R33, -RZ, RZ, 0, 9.5367431640625e-07 ;  /* 0x00000010ff217431 */ /* 0x000fe400000001ff */
[----:B------:R-:W-:-:S05]  /*4df0*/  FADD.FTZ R114, R112, R40 ;  /* 0x0000002870727221 */ /* 0x000fca0000010000 */
[----:B------:R-:W-:-:S07]  /*4e00*/  MOV R32, R114 ;  /* 0x0000007200207202 */ /* 0x000fce0000000f00 */
[----:B------:R-:W-:Y:S05]  /*4e10*/  WARPSYNC.COLLECTIVE R35, `(.L_x_186) ;  /* 0x0000000023087348 */ /* 0x000fea0003c00000 */
[----:B------:R0:W1:Y:S02]  /*4e20*/  SHFL.BFLY P1, R40, R32, R33, R34 ;  /* 0x0c00002120287389 */ /* 0x0000640000020022 */
[----:B01----:R-:W-:Y:S05]  /*4e30*/  ENDCOLLECTIVE ;  /* 0x000000000000791b */ /* 0x003fea0003800000 */
.L_x_186:
        /* <DEDUP_REMOVED lines=50> */
[----:B------:R-:W-:-:S07]  /*5160*/  MOV R33, 0x1 ;  /* 0x0000000100217802 */ /* 0x000fce0000000f00 */
[----:B------:R-:W-:Y:S05]  /*5170*/  WARPSYNC.COLLECTIVE R35, `(.L_x_187) ;  /* 0x0000000023087348 */ /* 0x000fea0003c00000 */
[----:B------:R0:W1:Y:S02]  /*5180*/  SHFL.BFLY P1, R40, R32, R33, R34 ;  /* 0x0c00002120287389 */ /* 0x0000640000020022 */
[----:B01----:R-:W-:Y:S05]  /*5190*/  ENDCOLLECTIVE ;  /* 0x000000000000791b */ /* 0x003fea0003800000 */
.L_x_187:
[----:B------:R-:W-:Y:S02]  /*51a0*/  HFMA2 R33, -RZ, RZ, 0, 1.1920928955078125e-07 ;  /* 0x00000002ff217431 */ /* 0x000fe400000001ff */
[----:B------:R-:W-:-:S05]  /*51b0*/  FADD.FTZ R110, R32, R40 ;  /* 0x00000028206e7221 */ /* 0x000fca0000010000 */
[----:B------:R-:W-:-:S07]  /*51c0*/  MOV R32, R110 ;  /* 0x0000006e00207202 */ /* 0x000fce0000000f00 */
[----:B------:R-:W-:Y:S05]  /*51d0*/  WARPSYNC.COLLECTIVE R35, `(.L_x_188) ;  /* 0x0000000023087348 */ /* 0x000fea0003c00000 */
[----:B------:R0:W1:Y:S02]  /*51e0*/  SHFL.BFLY P1, R40, R32, R33, R34 ;  /* 0x0c00002120287389 */ /* 0x0000640000020022 */
[----:B01----:R-:W-:Y:S05]  /*51f0*/  ENDCOLLECTIVE ;  /* 0x000000000000791b */ /* 0x003fea0003800000 */
.L_x_188:
[----:B------:R-:W-:Y:S02]  /*5200*/  HFMA2 R33, -RZ, RZ, 0, 2.384185791015625e-07 ;  /* 0x00000004ff217431 */ /* 0x000fe400000001ff */
[----:B------:R-:W-:-:S05]  /*5210*/  FADD.FTZ R112, R110, R40 ;  /* 0x000000286e707221 */ /* 0x000fca0000010000 */
[----:B------:R-:W-:-:S07]  /*5220*/  MOV R32, R112 ;  /* 0x0000007000207202 */ /* 0x000fce0000000f00 */
[----:B------:R-:W-:Y:S05]  /*5230*/  WARPSYNC.COLLECTIVE R35, `(.L_x_189) ;  /* 0x0000000023087348 */ /* 0x000fea0003c00000 */
[----:B------:R0:W1:Y:S02]  /*5240*/  SHFL.BFLY P1, R40, R32, R33, R34 ;  /* 0x0c00002120287389 */ /* 0x0000640000020022 */
[----:B01----:R-:W-:Y:S05]  /*5250*/  ENDCOLLECTIVE ;  /* 0x000000000000791b */ /* 0x003fea0003800000 */
.L_x_189:
[----:B------:R-:W-:Y:S02]  /*5260*/  HFMA2 R33, -RZ, RZ, 0, 4.76837158203125e-07 ;  /* 0x00000008ff217431 */ /* 0x000fe400000001ff */
[----:B------:R-:W-:-:S05]  /*5270*/  FADD.FTZ R114, R112, R40 ;  /* 0x0000002870727221 */ /* 0x000fca0000010000 */
[----:B------:R-:W-:-:S07]  /*5280*/  MOV R32, R114 ;  /* 0x0000007200207202 */ /* 0x000fce0000000f00 */
[----:B------:R-:W-:Y:S05]  /*5290*/  WARPSYNC.COLLECTIVE R35, `(.L_x_190) ;  /* 0x0000000023087348 */ /* 0x000fea0003c00000 */
[----:B------:R0:W1:Y:S02]  /*52a0*/  SHFL.BFLY P1, R40, R32, R33, R34 ;  /* 0x0c00002120287389 */ /* 0x0000640000020022 */
[----:B01----:R-:W-:Y:S05]  /*52b0*/  ENDCOLLECTIVE ;  /* 0x000000000000791b */ /* 0x003fea0003800000 */
.L_x_190:
[----:B------:R-:W-:Y:S01]  /*52c0*/  MOV R33, 0x10 ;  /* 0x0000001000217802 */ /* 0x000fe20000000f00 */
[----:B------:R-:W-:-:S04]  /*52d0*/  FADD.FTZ R116, R114, R40 ;  /* 0x0000002872747221 */ /* 0x000fc80000010000 */
[----:B------:R-:W-:-:S07]  /*52e0*/  IMAD.MOV.U32 R32, RZ, RZ, R116 ;  /* 0x000000ffff207224 */ /* 0x000fce00078e0074 */
[----:B------:R-:W-:Y:S05]  /*52f0*/  WARPSYNC.COLLECTIVE R35, `(.L_x_191) ;  /* 0x0000000023087348 */ /* 0x000fea0003c00000 */
[----:B------:R0:W1:Y:S02]  /*5300*/  SHFL.BFLY P1, R40, R32, R33, R34 ;  /* 0x0c00002120287389 */ /* 0x0000640000020022 */
[----:B01----:R-:W-:Y:S05]  /*5310*/  ENDCOLLECTIVE ;  /* 0x000000000000791b */ /* 0x003fea0003800000 */
.L_x_191:
[----:B------:R-:W-:Y:S05]  /*5320*/  BRA `(.L_x_192) ;  /* 0xffffffcc00847947 */ /* 0x000fea000383ffff */
.L_x_179:
        /* <DEDUP_REMOVED lines=8> */
.L_x_194:
[----:B------:R-:W-:Y:S05]  /*53b0*/  BSYNC B0 ;  /* 0x0000000000007941 */ /* 0x000fea0003800000 */
.L_x_193:
        /* <DEDUP_REMOVED lines=8> */
.L_x_195:
[----:B------:R-:W-:Y:S02]  /*5440*/  HFMA2 R33, -RZ, RZ, 0, 2.384185791015625e-07 ;  /* 0x00000004ff217431 */ /* 0x000fe400000001ff */
[----:B------:R-:W-:-:S05]  /*5450*/  FADD.FTZ R112, R32, R40 ;  /* 0x0000002820707221 */ /* 0x000fca0000010000 */
[----:B------:R-:W-:-:S07]  /*5460*/  MOV R32, R112 ;  /* 0x0000007000207202 */ /* 0x000fce0000000f00 */
[----:B------:R-:W-:Y:S05]  /*5470*/  WARPSYNC.COLLECTIVE R35, `(.L_x_196) ;  /* 0x0000000023087348 */ /* 0x000fea0003c00000 */
[----:B------:R0:W1:Y:S02]  /*5480*/  SHFL.BFLY P1, R40, R32, R33, R34 ;  /* 0x0c00002120287389 */ /* 0x0000640000020022 */
[----:B01----:R-:W-:Y:S05]  /*5490*/  ENDCOLLECTIVE ;  /* 0x000000000000791b */ /* 0x003fea0003800000 */
.L_x_196:
[----:B------:R-:W-:Y:S02]  /*54a0*/  HFMA2 R33, -RZ, RZ, 0, 4.76837158203125e-07 ;  /* 0x00000008ff217431 */ /* 0x000fe400000001ff */
[----:B------:R-:W-:-:S05]  /*54b0*/  FADD.FTZ R114, R112, R40 ;  /* 0x0000002870727221 */ /* 0x000fca0000010000 */
[----:B------:R-:W-:-:S07]  /*54c0*/  MOV R32, R114 ;  /* 0x0000007200207202 */ /* 0x000fce0000000f00 */
[----:B------:R-:W-:Y:S05]  /*54d0*/  WARPSYNC.COLLECTIVE R35, `(.L_x_197) ;  /* 0x0000000023087348 */ /* 0x000fea0003c00000 */
[----:B------:R0:W1:Y:S02]  /*54e0*/  SHFL.BFLY P1, R40, R32, R33, R34 ;  /* 0x0c00002120287389 */ /* 0x0000640000020022 */
[----:B01----:R-:W-:Y:S05]  /*54f0*/  ENDCOLLECTIVE ;  /* 0x000000000000791b */ /* 0x003fea0003800000 */
.L_x_197:
[----:B------:R-:W-:Y:S02]  /*5500*/  HFMA2 R33, -RZ, RZ, 0, 9.5367431640625e-07 ;  /* 0x00000010ff217431 */ /* 0x000fe400000001ff */
[----:B------:R-:W-:-:S05]  /*5510*/  FADD.FTZ R116, R114, R40 ;  /* 0x0000002872747221 */ /* 0x000fca0000010000 */
[----:B------:R-:W-:-:S07]  /*5520*/  MOV R32, R116 ;  /* 0x0000007400207202 */ /* 0x000fce0000000f00 */
[----:B------:R-:W-:Y:S05]  /*5530*/  WARPSYNC.COLLECTIVE R35, `(.L_x_198) ;  /* 0x0000000023087348 */ /* 0x000fea0003c00000 */
[----:B------:R0:W1:Y:S02]  /*5540*/  SHFL.BFLY P1, R40, R32, R33, R34 ;  /* 0x0c00002120287389 */ /* 0x0000640000020022 */
[----:B01----:R-:W-:Y:S05]  /*5550*/  ENDCOLLECTIVE ;  /* 0x000000000000791b */ /* 0x003fea0003800000 */
.L_x_198:
        /* <DEDUP_REMOVED lines=54> */
.L_x_199:
[----:B------:R-:W-:Y:S02]  /*58c0*/  HFMA2 R33, -RZ, RZ, 0, 1.1920928955078125e-07 ;  /* 0x00000002ff217431 */ /* 0x000fe400000001ff */
[----:B------:R-:W-:-:S05]  /*58d0*/  FADD.FTZ R112, R32, R40 ;  /* 0x0000002820707221 */ /* 0x000fca0000010000 */
[----:B------:R-:W-:-:S07]  /*58e0*/  MOV R32, R112 ;  /* 0x0000007000207202 */ /* 0x000fce0000000f00 */
[----:B------:R-:W-:Y:S05]  /*58f0*/  WARPSYNC.COLLECTIVE R35, `(.L_x_200) ;  /* 0x0000000023087348 */ /* 0x000fea0003c00000 */
[----:B------:R0:W1:Y:S02]  /*5900*/  SHFL.BFLY P1, R40, R32, R33, R34 ;  /* 0x0c00002120287389 */ /* 0x0000640000020022 */
[----:B01----:R-:W-:Y:S05]  /*5910*/  ENDCOLLECTIVE ;  /* 0x000000000000791b */ /* 0x003fea0003800000 */
.L_x_200:
[----:B------:R-:W-:Y:S02]  /*5920*/  HFMA2 R33, -RZ, RZ, 0, 2.384185791015625e-07 ;  /* 0x00000004ff217431 */ /* 0x000fe400000001ff */
[----:B------:R-:W-:-:S05]  /*5930*/  FADD.FTZ R114, R112, R40 ;  /* 0x0000002870727221 */ /* 0x000fca0000010000 */
[----:B------:R-:W-:-:S07]  /*5940*/  MOV R32, R114 ;  /* 0x0000007200207202 */ /* 0x000fce0000000f00 */
[----:B------:R-:W-:Y:S05]  /*5950*/  WARPSYNC.COLLECTIVE R35, `(.L_x_201) ;  /* 0x0000000023087348 */ /* 0x000fea0003c00000 */
[----:B------:R0:W1:Y:S02]  /*5960*/  SHFL.BFLY P1, R40, R32, R33, R34 ;  /* 0x0c00002120287389 */ /* 0x0000640000020022 */
[----:B01----:R-:W-:Y:S05]  /*5970*/  ENDCOLLECTIVE ;  /* 0x000000000000791b */ /* 0x003fea0003800000 */
.L_x_201:
[----:B------:R-:W-:Y:S02]  /*5980*/  HFMA2 R33, -RZ, RZ, 0, 4.76837158203125e-07 ;  /* 0x00000008ff217431 */ /* 0x000fe400000001ff */
[----:B------:R-:W-:-:S05]  /*5990*/  FADD.FTZ R115, R114, R40 ;  /* 0x0000002872737221 */ /* 0x000fca0000010000 */
[----:B------:R-:W-:-:S07]  /*59a0*/  MOV R32, R115 ;  /* 0x0000007300207202 */ /* 0x000fce0000000f00 */
[----:B------:R-:W-:Y:S05]  /*59b0*/  WARPSYNC.COLLECTIVE R35, `(.L_x_202) ;  /* 0x0000000023087348 */ /* 0x000fea0003c00000 */
[----:B------:R0:W1:Y:S02]  /*59c0*/  SHFL.BFLY P1, R40, R32, R33, R34 ;  /* 0x0c00002120287389 */ /* 0x0000640000020022 */
[----:B01----:R-:W-:Y:S05]  /*59d0*/  ENDCOLLECTIVE ;  /* 0x000000000000791b */ /* 0x003fea0003800000 */
.L_x_202:
[----:B------:R-:W-:Y:S02]  /*59e0*/  HFMA2 R33, -RZ, RZ, 0, 9.5367431640625e-07 ;  /* 0x00000010ff217431 */ /* 0x000fe400000001ff */
[----:B------:R-:W-:-:S05]  /*59f0*/  FADD.FTZ R116, R115, R40 ;  /* 0x0000002873747221 */ /* 0x000fca0000010000 */
[----:B------:R-:W-:-:S07]  /*5a00*/  MOV R32, R116 ;  /* 0x0000007400207202 */ /* 0x000fce0000000f00 */
[----:B------:R-:W-:Y:S05]  /*5a10*/  WARPSYNC.COLLECTIVE R35, `(.L_x_203) ;  /* 0x0000000023087348 */ /* 0x000fea0003c00000 */
[----:B------:R0:W1:Y:S02]  /*5a20*/  SHFL.BFLY P1, R40, R32, R33, R34 ;  /* 0x0c00002120287389 */ /* 0x0000640000020022 */
[----:B01----:R-:W-:Y:S05]  /*5a30*/  ENDCOLLECTIVE ;  /* 0x000000000000791b */ /* 0x003fea0003800000 */
.L_x_203:
[----:B------:R-:W-:Y:S05]  /*5a40*/  BRA `(.L_x_204) ;  /* 0xffffffe800b87947 */ /* 0x000fea000383ffff */
.L_x_205:
        /* <DEDUP_REMOVED lines=11> */
.L_x_28707:


//--------------------- .text._ZN10layer_norm13ln_fwd_kernelINS_13Kernel_traitsI13__nv_bfloat16S2_S2_S2_fjLj768ELj1ELj4ELj1ELj16ENS_18Kernel_traits_baseILj768ES2_S2_S2_S2_fjLj128EEEEELb0ELb1ELb1ELb0EEEvNS_9FwdParamsE --------------------------
	.section	.text._ZN10layer_norm13ln_fwd_kernelINS_13Kernel_traitsI13__nv_bfloat16S2_S2_S2_fjLj768ELj1ELj4ELj1ELj16ENS_18Kernel_traits_baseILj768ES2_S2_S2_S2_fjLj128EEEEELb0ELb1ELb1ELb0EEEvNS_9FwdParamsE,"ax",@progbits
	.align	128
        .global         _ZN10layer_norm13ln_fwd_kernelINS_13Kernel_traitsI13__nv_bfloat16S2_S2_S2_fjLj768ELj1ELj4ELj1ELj16ENS_18Kernel_traits_baseILj768ES2_S2_S2_S2_fjLj128EEEEELb0ELb1ELb1ELb0EEEvNS_9FwdParamsE
        .type           _ZN10layer_norm13ln_fwd_kernelINS_13Kernel_traitsI13__nv_bfloat16S2_S2_S2_fjLj768ELj1ELj4ELj1ELj16ENS_18Kernel_traits_baseILj768ES2_S2_S2_S2_fjLj128EEEEELb0ELb1ELb1ELb0EEEvNS_9FwdParamsE,@function
        .size           _ZN10layer_norm13ln_fwd_kernelINS_13Kernel_traitsI13__nv_bfloat16S2_S2_S2_fjLj768ELj1ELj4ELj1ELj16ENS_18Kernel_traits_baseILj768ES2_S2_S2_S2_fjLj128EEEEELb0ELb1ELb1ELb0EEEvNS_9FwdParamsE,(.L_x_28708 - _ZN10layer_norm13ln_fwd_kernelINS_13Kernel_traitsI13__nv_bfloat16S2_S2_S2_fjLj768ELj1ELj4ELj1ELj16ENS_18Kernel_traits_baseILj768ES2_S2_S2_S2_fjLj128EEEEELb0ELb1ELb1ELb0EEEvNS_9FwdParamsE)
        .other          _ZN10layer_norm13ln_fwd_kernelINS_13Kernel_traitsI13__nv_bfloat16S2_S2_S2_fjLj768ELj1ELj4ELj1ELj16ENS_18Kernel_traits_baseILj768ES2_S2_S2_S2_fjLj128EEEEELb0ELb1ELb1ELb0EEEvNS_9FwdParamsE,@"STO_CUDA_ENTRY STV_DEFAULT"
_ZN10layer_norm13ln_fwd_kernelINS_13Kernel_traitsI13__nv_bfloat16S2_S2_S2_fjLj768ELj1ELj4ELj1ELj16ENS_18Kernel_traits_baseILj768ES2_S2_S2_S2_fjLj128EEEEELb0ELb1ELb1ELb0EEEvNS_9FwdParamsE:
.text._ZN10layer_norm13ln_fwd_kernelINS_13Kernel_traitsI13__nv_bfloat16S2_S2_S2_fjLj768ELj1ELj4ELj1ELj16ENS_18Kernel_traits_baseILj768ES2_S2_S2_S2_fjLj128EEEEELb0ELb1ELb1ELb0EEEvNS_9FwdParamsE:
        /* <DEDUP_REMOVED lines=53> */
.L_x_207:
        /* <DEDUP_REMOVED lines=12> */
[----:B-1----:R-:W-:-:S04]  /*0410*/  @P1 IMAD.WIDE.U32 R4, R15, 0x10, R4 ;  /* 0x000000100f041825 */ /* 0x002fc800078e0004 */
[----:B------:R-:W-:Y:S01]  /*0420*/  @P1 VIADD R15, R15, 0x20 ;  /* 0x000000200f0f1836 */ /* 0x000fe20000000000 */
        /* <DEDUP_REMOVED lines=18> */
.L_x_208:
[----:B------:R-:W-:Y:S05]  /*0550*/  BSYNC.RECONVERGENT B0 ;  /* 0x0000000000007941 */ /* 0x000fea0003800200 */
.L_x_206:
        /* <DEDUP_REMOVED lines=39> */
[----:B012---:R-:W-:-:S07]  /*07d0*/  PRMT R79, R53, 0x7632, R79 ;  /* 0x00007632354f7816 */ /* 0x007fce000000004f */
.L_x_230:
[----:B------:R-:W0:Y:S08]  /*07e0*/  LDC.64 R64, c[0x0][0x3f0] ;  /* 0x0000fc00ff407b82 */ /* 0x000e300000000a00 */
[----:B------:R-:W1:Y:S01]  /*07f0*/  LDC R114, c[0x0][0x388] ;  /* 0x0000e200ff727b82 */ /* 0x000e620000000800 */
[----:B0-----:R-:W-:-:S07]  /*0800*/  IMAD.WIDE R66, R107, 0x4, R64 ;  /* 0x000000046b427825 */ /* 0x001fce00078e0240 */
[----:B------:R-:W0:Y:S01]  /*0810*/  LDC.64 R64, c[0x0][0x3f8] ;  /* 0x0000fe00ff407b82 */ /* 0x000e220000000a00 */
[----:B------:R-:W2:Y:S01]  /*0820*/  LDG.E R115, desc[UR6][R66.64] ;  /* 0x0000000642737981 */ /* 0x000ea2000c1e1900 */
[----:B0-----:R-:W-:-:S05]  /*0830*/  IMAD.WIDE R64, R107, 0x4, R64 ;  /* 0x000000046b407825 */ /* 0x001fca00078e0240 */
[----:B------:R0:W5:Y:S01]  /*0840*/  LDG.E R112, desc[UR6][R64.64] ;  /* 0x0000000640707981 */ /* 0x000162000c1e1900 */
[----:B------:R-:W-:Y:S01]  /*0850*/  ISETP.GE.U32.AND P2, PT, R108, 0x20, PT ;  /* 0x000000206c00780c */ /* 0x000fe20003f46070 */
[----:B-1----:R-:W-:Y:S01]  /*0860*/  IMAD R110, R107, R114, RZ ;  /* 0x000000726b6e7224 */ /* 0x002fe200078e02ff */
[----:B------:R-:W-:Y:S01]  /*0870*/  BSSY.RECONVERGENT B0, `(.L_x_209) ;  /* 0x00000af000007945 */ /* 0x000fe20003800200 */
[----:B--2---:R-:W-:-:S13]  /*0880*/  ISETP.GE.AND P3, PT, R115, 0x1, PT ;  /* 0x000000017300780c */ /* 0x004fda0003f66270 */
[----:B------:R-:W-:-:S05]  /*0890*/  @P3 IADD3 R111, PT, PT, R115, -0x1, RZ ;  /* 0xffffffff736f3810 */ /* 0x000fca0007ffe0ff */
[----:B------:R-:W-:Y:S01]  /*08a0*/  @P3 IMAD R113, R111, R114, RZ ;  /* 0x000000726f713224 */ /* 0x000fe200078e02ff */
[----:B------:R-:W-:-:S04]  /*08b0*/  SHF.R.S32.HI R111, RZ, 0x1f, R110 ;  /* 0x0000001fff6f7819 */ /* 0x000fc8000001146e */
[----:B------:R-:W-:Y:S02]  /*08c0*/  @P3 SHF.R.S32.HI R116, RZ, 0x1f, R113 ;  /* 0x0000001fff743819 */ /* 0x000fe40000011471 */
[----:B------:R-:W-:Y:S02]  /*08d0*/  LEA.HI R110, R111, R110, RZ, 0x3 ;  /* 0x0000006e6f6e7211 */ /* 0x000fe400078f18ff */
[----:B------:R-:W-:Y:S01]  /*08e0*/  @P3 LEA.HI R66, R116, R113, RZ, 0x3 ;  /* 0x0000007174423211 */ /* 0x000fe200078f18ff */
[----:B------:R-:W-:Y:S01]  /*08f0*/  HFMA2 R116, -RZ, RZ, 0, 0 ;  /* 0x00000000ff747431 */ /* 0x000fe200000001ff */
[-C--:B------:R-:W-:Y:S02]  /*0900*/  LEA.HI.SX32 R113, R110, R109.reuse, 0x1d ;  /* 0x0000006d6e717211 */ /* 0x080fe400078feaff */
[----:B------:R-:W-:Y:S01]  /*0910*/  @P3 LEA.HI.SX32 R116, R66, R109, 0x1d ;  /* 0x0000006d42743211 */ /* 0x000fe200078feaff */
[----:B0-----:R-:W-:Y:S06]  /*0920*/  @!P2 BRA `(.L_x_210) ;  /* 0x00000008008ca947 */ /* 0x001fec0003800000 */
[----:B------:R-:W-:Y:S04]  /*0930*/  BSSY.RECONVERGENT B1, `(.L_x_211) ;  /* 0x0000005000017945 */ /* 0x000fe80003800200 */
[----:B------:R-:W-:Y:S05]  /*0940*/  @!P3 BRA `(.L_x_212) ;  /* 0x00000000000cb947 */ /* 0x000fea0003800000 */
[----:B------:R-:W0:Y:S02]  /*0950*/  LDC.64 R24, c[0x0][0x390] ;  /* 0x0000e400ff187b82 */ /* 0x000e240000000a00 */
[----:B0-----:R-:W-:-:S06]  /*0960*/  IMAD.WIDE.U32 R24, R116, 0x10, R24 ;  /* 0x0000001074187825 */ /* 0x001fcc00078e0018 */
[----:B------:R-:W5:Y:S02]  /*0970*/  LDG.E.128 R24, desc[UR6][R24.64] ;  /* 0x0000000618187981 */ /* 0x000f64000c1e1d00 */
.L_x_212:
[----:B------:R-:W-:Y:S05]  /*0980*/  BSYNC.RECONVERGENT B1 ;  /* 0x0000000000017941 */ /* 0x000fea0003800200 */
.L_x_211:
        /* <DEDUP_REMOVED lines=8> */
[----:B-----5:R-:W-:Y:S01]  /*0a10*/  @P0 SHF.L.U32 R64, R24, 0x10, RZ ;  /* 0x0000001018400819 */ /* 0x020fe200000006ff */
[----:B------:R-:W-:Y:S01]  /*0a20*/  @P0 IMAD.U32 R65, R52, 0x10000, RZ ;  /* 0x0001000034410824 */ /* 0x000fe200078e00ff */
[----:B------:R-:W-:Y:S02]  /*0a30*/  @P0 PRMT R66, R24, 0x7632, R66 ;  /* 0x0000763218420816 */ /* 0x000fe40000000042 */
[----:B------:R-:W-:Y:S02]  /*0a40*/  @P0 SHF.L.U32 R82, R25, 0x10, RZ ;  /* 0x0000001019520819 */ /* 0x000fe400000006ff */
[----:B------:R-:W-:Y:S01]  /*0a50*/  @P0 SHF.L.U32 R66, R66, 0x10, RZ ;  /* 0x0000001042420819 */ /* 0x000fe200000006ff */
[----:B------:R-:W1:Y:S01]  /*0a60*/  @P0 LDC R83, c[0x0][0x40c] ;  /* 0x00010300ff530b82 */ /* 0x000e620000000800 */
[----:B------:R-:W-:-:S04]  /*0a70*/  @P0 PRMT R86, R26, 0x7632, R86 ;  /* 0x000076321a560816 */ /* 0x000fc80000000056 */
[----:B------:R-:W-:-:S03]  /*0a80*/  @P0 SHF.L.U32 R86, R86, 0x10, RZ ;  /* 0x0000001056560819 */ /* 0x000fc600000006ff */
[----:B------:R-:W3:Y:S01]  /*0a90*/  @P0 LDC R85, c[0x0][0x40c] ;  /* 0x00010300ff550b82 */ /* 0x000ee20000000800 */
[----:B0-----:R-:W-:-:S07]  /*0aa0*/  @P0 FMUL.FTZ R64, R64, R67 ;  /* 0x0000004340400220 */ /* 0x001fce0000410000 */
[----:B------:R-:W0:Y:S01]  /*0ab0*/  @P0 LDC R84, c[0x0][0x40c] ;  /* 0x00010300ff540b82 */ /* 0x000e220000000800 */
[----:B-1----:R-:W-:Y:S01]  /*0ac0*/  @P0 FMUL.FTZ R66, R66, R83 ;  /* 0x0000005342420220 */ /* 0x002fe20000410000 */
[----:B------:R-:W-:-:S05]  /*0ad0*/  @P0 PRMT R83, R25, 0x7632, R83 ;  /* 0x0000763219530816 */ /* 0x000fca0000000053 */
[----:B------:R-:W-:-:S04]  /*0ae0*/  @P0 IMAD.U32 R83, R83, 0x10000, RZ ;  /* 0x0001000053530824 */ /* 0x000fc800078e00ff */
[----:B0-----:R-:W-:Y:S01]  /*0af0*/  @P0 FMUL.FTZ R84, R83, R84 ;  /* 0x0000005453540220 */ /* 0x001fe20000410000 */
[C---:B--2---:R-:W-:Y:S02]  /*0b00*/  @P0 SHF.L.U32 R81, R20.reuse, 0x10, RZ ;  /* 0x0000001014510819 */ /* 0x044fe400000006ff */
[----:B------:R-:W-:Y:S02]  /*0b10*/  @!P0 SHF.L.U32 R80, R20, 0x10, RZ ;  /* 0x0000001014508819 */ /* 0x000fe400000006ff */
[----:B------:R-:W-:Y:S01]  /*0b20*/  @P0 SHF.L.U32 R111, R21, 0x10, RZ ;  /* 0x00000010156f0819 */ /* 0x000fe200000006ff */
[----:B------:R-:W-:Y:S01]  /*0b30*/  @P0 FFMA.FTZ R80, R64, R65, R81 ;  /* 0x0000004140500223 */ /* 0x000fe20000010051 */
[----:B------:R-:W-:Y:S02]  /*0b40*/  PRMT R65, R52, 0x7632, R65 ;  /* 0x0000763234417816 */ /* 0x000fe40000000041 */
[C---:B------:R-:W-:Y:S02]  /*0b50*/  @P0 PRMT R64, R20.reuse, 0x7632, R64 ;  /* 0x0000763214400816 */ /* 0x040fe40000000040 */
[----:B------:R-:W-:Y:S01]  /*0b60*/  @!P0 PRMT R81, R20, 0x7632, R81 ;  /* 0x0000763214518816 */ /* 0x000fe20000000051 */
[----:B------:R-:W-:Y:S01]  /*0b70*/  @P0 IMAD.U32 R65, R65, 0x10000, RZ ;  /* 0x0001000041410824 */ /* 0x000fe200078e00ff */
[----:B------:R-:W-:-:S02]  /*0b80*/  @P0 SHF.L.U32 R67, R64, 0x10, RZ ;  /* 0x0000001040430819 */ /* 0x000fc400000006ff */
[----:B------:R-:W0:Y:S01]  /*0b90*/  @P0 LDC R64, c[0x0][0x40c] ;  /* 0x00010300ff400b82 */ /* 0x000e220000000800 */
[----:B------:R-:W-:Y:S02]  /*0ba0*/  @!P0 SHF.L.U32 R81, R81, 0x10, RZ ;  /* 0x0000001051518819 */ /* 0x000fe400000006ff */
[----:B------:R-:W-:Y:S01]  /*0bb0*/  @P0 FFMA.FTZ R81, R66, R65, R67 ;  /* 0x0000004142510223 */ /* 0x000fe20000010043 */
[----:B---3--:R-:W-:Y:S01]  /*0bc0*/  @P0 FMUL.FTZ R66, R82, R85 ;  /* 0x0000005552420220 */ /* 0x008fe20000410000 */
[----:B------:R-:W-:Y:S02]  /*0bd0*/  @P0 SHF.L.U32 R67, R53, 0x10, RZ ;  /* 0x0000001035430819 */ /* 0x000fe400000006ff */
[C---:B------:R-:W-:Y:S01]  /*0be0*/  @P0 PRMT R85, R21.reuse, 0x7632, R85 ;  /* 0x0000763215550816 */ /* 0x040fe20000000055 */
[----:B------:R-:W1:Y:S01]  /*0bf0*/  @P0 LDC R65, c[0x0][0x40c] ;  /* 0x00010300ff410b82 */ /* 0x000e620000000800 */
[C---:B------:R-:W-:Y:S01]  /*0c00*/  @!P0 SHF.L.U32 R82, R21.reuse, 0x10, RZ ;  /* 0x0000001015528819 */ /* 0x040fe200000006ff */
[----:B------:R-:W-:Y:S01]  /*0c10*/  @P0 FFMA.FTZ R82, R66, R67, R111 ;  /* 0x0000004342520223 */ /* 0x000fe2000001006f */
[----:B------:R-:W-:-:S02]  /*0c20*/  @!P0 PRMT R83, R21, 0x7632, R83 ;  /* 0x0000763215538816 */ /* 0x000fc40000000053 */
[----:B------:R-:W-:Y:S02]  /*0c30*/  @P0 SHF.L.U32 R87, R85, 0x10, RZ ;  /* 0x0000001055570819 */ /* 0x000fe400000006ff */
[----:B------:R-:W-:Y:S01]  /*0c40*/  @P0 SHF.L.U32 R85, R79, 0x10, RZ ;  /* 0x000000104f550819 */ /* 0x000fe200000006ff */
[----:B------:R-:W2:Y:S01]  /*0c50*/  @P0 LDC R66, c[0x0][0x40c] ;  /* 0x00010300ff420b82 */ /* 0x000ea20000000800 */
[----:B------:R-:W-:Y:S01]  /*0c60*/  @P0 SHF.L.U32 R67, R26, 0x10, RZ ;  /* 0x000000101a430819 */ /* 0x000fe200000006ff */
[----:B------:R-:W-:Y:S01]  /*0c70*/  @!P0 IMAD.U32 R83, R83, 0x10000, RZ ;  /* 0x0001000053538824 */ /* 0x000fe200078e00ff */
[----:B------:R-:W-:Y:S01]  /*0c80*/  @P0 SHF.L.U32 R110, R23, 0x10, RZ ;  /* 0x00000010176e0819 */ /* 0x000fe200000006ff */
[----:B------:R-:W-:Y:S01]  /*0c90*/  @P0 FFMA.FTZ R83, R84, R85, R87 ;  /* 0x0000005554530223 */ /* 0x000fe20000010057 */
[----:B------:R-:W-:Y:S01]  /*0ca0*/  @P0 SHF.L.U32 R87, R22, 0x10, RZ ;  /* 0x0000001016570819 */ /* 0x000fe200000006ff */
[----:B------:R-:W-:Y:S01]  /*0cb0*/  @P0 IMAD.U32 R85, R54, 0x10000, RZ ;  /* 0x0001000036550824 */ /* 0x000fe200078e00ff */
[C---:B------:R-:W-:Y:S01]  /*0cc0*/  @!P0 SHF.L.U32 R84, R22.reuse, 0x10, RZ ;  /* 0x0000001016548819 */ /* 0x040fe200000006ff */
[----:B0-----:R-:W-:Y:S01]  /*0cd0*/  @P0 FMUL.FTZ R64, R67, R64 ;  /* 0x0000004043400220 */ /* 0x001fe20000410000 */
[----:B------:R-:W-:Y:S01]  /*0ce0*/  @P0 PRMT R67, R22, 0x7632, R67 ;  /* 0x0000763216430816 */ /* 0x000fe20000000043 */
[----:B------:R-:W0:Y:S02]  /*0cf0*/  @P0 LDC R111, c[0x0][0x40c] ;  /* 0x00010300ff6f0b82 */ /* 0x000e240000000800 */
[----:B------:R-:W-:Y:S01]  /*0d00*/  @P0 FFMA.FTZ R84, R64, R85, R87 ;  /* 0x0000005540540223 */ /* 0x000fe20000010057 */
[----:B------:R-:W-:Y:S01]  /*0d10*/  @!P0 PRMT R85, R22, 0x7632, R85 ;  /* 0x0000763216558816 */ /* 0x000fe20000000055 */
[----:B------:R-:W-:Y:S01]  /*0d20*/  @P0 IMAD.U32 R64, R78, 0x10000, RZ ;  /* 0x000100004e400824 */ /* 0x000fe200078e00ff */
[----:B------:R-:W-:Y:S01]  /*0d30*/  @!P0 PRMT R87, R23, 0x7632, R87 ;  /* 0x0000763217578816 */ /* 0x000fe20000000057 */
[----:B-1----:R-:W-:Y:S01]  /*0d40*/  @P0 FMUL.FTZ R65, R86, R65 ;  /* 0x0000004156410220 */ /* 0x002fe20000410000 */
[----:B------:R-:W-:-:S02]  /*0d50*/  @P0 SHF.L.U32 R86, R67, 0x10, RZ ;  /* 0x0000001043560819 */ /* 0x000fc400000006ff */
[----:B------:R-:W-:Y:S01]  /*0d60*/  @!P0 SHF.L.U32 R85, R85, 0x10, RZ ;  /* 0x0000001055558819 */ /* 0x000fe200000006ff */
[----:B------:R-:W-:Y:S02]  /*0d70*/  @!P0 IMAD.U32 R87, R87, 0x10000, RZ ;  /* 0x0001000057578824 */ /* 0x000fe400078e00ff */
[----:B------:R-:W-:Y:S01]  /*0d80*/  @P0 FFMA.FTZ R85, R65, R64, R86 ;  /* 0x0000004041550223 */ /* 0x000fe20000010056 */
[----:B------:R-:W-:Y:S01]  /*0d90*/  @P0 SHF.L.U32 R65, R27, 0x10, RZ ;  /* 0x000000101b410819 */ /* 0x000fe200000006ff */
[----:B------:R-:W-:Y:S01]  /*0da0*/  @P0 IMAD.U32 R64, R55, 0x10000, RZ ;  /* 0x0001000037400824 */ /* 0x000fe200078e00ff */
[----:B------:R-:W-:Y:S02]  /*0db0*/  @!P0 SHF.L.U32 R86, R23, 0x10, RZ ;  /* 0x0000001017568819 */ /* 0x000fe400000006ff */
[----:B------:R-:W-:Y:S01]  /*0dc0*/  F2FP.BF16.F32.PACK_AB R117, RZ, R85 ;  /* 0x00000055ff75723e */ /* 0x000fe200000010ff */
[----:B--2---:R-:W-:Y:S01]  /*0dd0*/  @P0 FMUL.FTZ R65, R65, R66 ;  /* 0x0000004241410220 */ /* 0x004fe20000410000 */
[----:B------:R-:W-:-:S03]  /*0de0*/  F2FP.BF16.F32.PACK_AB R66, RZ, R82 ;  /* 0x00000052ff42723e */ /* 0x000fc600000010ff */
[----:B------:R-:W-:Y:S01]  /*0df0*/  @P0 FFMA.FTZ R86, R65, R64, R110 ;  /* 0x0000004041560223 */ /* 0x000fe2000001006e */
[----:B------:R-:W-:Y:S02]  /*0e00*/  @P0 PRMT R64, R27, 0x7632, R64 ;  /* 0x000076321b400816 */ /* 0x000fe40000000040 */
[----:B------:R-:W-:Y:S02]  /*0e10*/  @P0 PRMT R65, R23, 0x7632, R65 ;  /* 0x0000763217410816 */ /* 0x000fe40000000041 */
[----:B------:R-:W-:Y:S02]  /*0e20*/  @P0 SHF.L.U32 R64, R64, 0x10, RZ ;  /* 0x0000001040400819 */ /* 0x000fe400000006ff */
[----:B------:R-:W-:Y:S02]  /*0e30*/  @P0 SHF.L.U32 R67, R65, 0x10, RZ ;  /* 0x0000001041430819 */ /* 0x000fe400000006ff */
[----:B------:R-:W-:Y:S01]  /*0e40*/  @P0 SHF.L.U32 R65, R77, 0x10, RZ ;  /* 0x000000104d410819 */ /* 0x000fe200000006ff */
[----:B0-----:R-:W-:Y:S01]  /*0e50*/  @P0 FMUL.FTZ R64, R64, R111 ;  /* 0x0000006f40400220 */ /* 0x001fe20000410000 */
[----:B------:R-:W-:-:S02]  /*0e60*/  F2FP.BF16.F32.PACK_AB R110, RZ, R83 ;  /* 0x00000053ff6e723e */ /* 0x000fc400000010ff */
[----:B------:R-:W-:Y:S01]  /*0e70*/  F2FP.BF16.F32.PACK_AB R111, RZ, R84 ;  /* 0x00000054ff6f723e */ /* 0x000fe200000010ff */
[----:B------:R-:W-:Y:S01]  /*0e80*/  @P0 FFMA.FTZ R87, R64, R65, R67 ;  /* 0x0000004140570223 */ /* 0x000fe20000010043 */
[----:B------:R-:W-:Y:S02]  /*0e90*/  F2FP.BF16.F32.PACK_AB R64, RZ, R80 ;  /* 0x00000050ff40723e */ /* 0x000fe400000010ff */
        /* <DEDUP_REMOVED lines=8> */
.L_x_213:
[----:B------:R-:W0:Y:S01]  /*0f20*/  @P3 LDC R66, c[0x0][0x40c] ;  /* 0x00010300ff423b82 */ /* 0x000e220000000800 */
[C---:B-----5:R-:W-:Y:S01]  /*0f30*/  @P3 SHF.L.U32 R65, R24.reuse, 0x10, RZ ;  /* 0x0000001018413819 */ /* 0x060fe200000006ff */
[----:B------:R-:W-:Y:S01]  /*0f40*/  IMAD.MOV.U32 R80, RZ, RZ, RZ ;  /* 0x000000ffff507224 */ /* 0x000fe200078e00ff */
[----:B------:R-:W-:Y:S02]  /*0f50*/  @P3 PRMT R64, R24, 0x7632, R64 ;  /* 0x0000763218403816 */ /* 0x000fe40000000040 */
[----:B------:R-:W-:Y:S02]  /*0f60*/  @P3 SHF.L.U32 R81, R25, 0x10, RZ ;  /* 0x0000001019513819 */ /* 0x000fe400000006ff */
[----:B------:R-:W-:Y:S01]  /*0f70*/  @P3 SHF.L.U32 R64, R64, 0x10, RZ ;  /* 0x0000001040403819 */ /* 0x000fe200000006ff */
[----:B------:R-:W1:Y:S01]  /*0f80*/  @P3 LDC R67, c[0x0][0x40c] ;  /* 0x00010300ff433b82 */ /* 0x000e620000000800 */
[----:B------:R-:W-:-:S07]  /*0f90*/  @P3 SHF.L.U32 R83, R53, 0x10, RZ ;  /* 0x0000001035533819 */ /* 0x000fce00000006ff */
[----:B------:R-:W2:Y:S08]  /*0fa0*/  @P3 LDC R82, c[0x0][0x40c] ;  /* 0x00010300ff523b82 */ /* 0x000eb00000000800 */
[----:B------:R-:W3:Y:S01]  /*0fb0*/  @P3 LDC R84, c[0x0][0x40c] ;  /* 0x00010300ff543b82 */ /* 0x000ee20000000800 */
[----:B0-----:R-:W-:Y:S01]  /*0fc0*/  @P3 FMUL.FTZ R65, R65, R66 ;  /* 0x0000004241413220 */ /* 0x001fe20000410000 */
[----:B------:R-:W-:-:S05]  /*0fd0*/  @P3 SHF.L.U32 R66, R52, 0x10, RZ ;  /* 0x0000001034423819 */ /* 0x000fca00000006ff */
[----:B------:R-:W-:Y:S01]  /*0fe0*/  @P3 FMUL.FTZ R80, R65, R66 ;  /* 0x0000004241503220 */ /* 0x000fe20000410000 */
[----:B------:R-:W0:Y:S01]  /*0ff0*/  @P3 LDC R85, c[0x0][0x40c] ;  /* 0x00010300ff553b82 */ /* 0x000e220000000800 */
[----:B-1----:R-:W-:Y:S01]  /*1000*/  @P3 FMUL.FTZ R64, R64, R67 ;  /* 0x0000004340403220 */ /* 0x002fe20000410000 */
[----:B------:R-:W-:Y:S02]  /*1010*/  PRMT R67, R52, 0x7632, R67 ;  /* 0x0000763234437816 */ /* 0x000fe40000000043 */
[----:B------:R-:W-:Y:S02]  /*1020*/  @P3 PRMT R65, R25, 0x7632, R65 ;  /* 0x0000763219413816 */ /* 0x000fe40000000041 */
[----:B------:R-:W-:Y:S02]  /*1030*/  @P3 SHF.L.U32 R67, R67, 0x10, RZ ;  /* 0x0000001043433819 */ /* 0x000fe400000006ff */
[----:B------:R-:W1:Y:S01]  /*1040*/  @P3 LDC R87, c[0x0][0x40c] ;  /* 0x00010300ff573b82 */ /* 0x000e620000000800 */
[----:B--2---:R-:W-:Y:S01]  /*1050*/  @P3 FMUL.FTZ R66, R81, R82 ;  /* 0x0000005251423220 */ /* 0x004fe20000410000 */
[----:B------:R-:W-:Y:S01]  /*1060*/  MOV R82, RZ ;  /* 0x000000ff00527202 */ /* 0x000fe20000000f00 */
[----:B------:R-:W-:-:S02]  /*1070*/  @P3 IMAD.U32 R65, R65, 0x10000, RZ ;  /* 0x0001000041413824 */ /* 0x000fc400078e00ff */
[----:B------:R-:W-:Y:S02]  /*1080*/  IMAD.MOV.U32 R81, RZ, RZ, RZ ;  /* 0x000000ffff517224 */ /* 0x000fe400078e00ff */
[----:B------:R-:W-:Y:S01]  /*1090*/  @P3 FMUL.FTZ R82, R66, R83 ;  /* 0x0000005342523220 */ /* 0x000fe20000410000 */
[----:B------:R-:W-:Y:S01]  /*10a0*/  @P3 FMUL.FTZ R81, R64, R67 ;  /* 0x0000004340513220 */ /* 0x000fe20000410000 */
[----:B------:R-:W2:Y:S01]  /*10b0*/  @P3 LDC R111, c[0x0][0x40c] ;  /* 0x00010300ff6f3b82 */ /* 0x000ea20000000800 */
[----:B------:R-:W-:Y:S01]  /*10c0*/  HFMA2 R83, -RZ, RZ, 0, 0 ;  /* 0x00000000ff537431 */ /* 0x000fe200000001ff */
[----:B------:R-:W-:Y:S01]  /*10d0*/  @P3 SHF.L.U32 R64, R79, 0x10, RZ ;  /* 0x000000104f403819 */ /* 0x000fe200000006ff */
[----:B---3--:R-:W-:Y:S01]  /*10e0*/  @P3 FMUL.FTZ R65, R65, R84 ;  /* 0x0000005441413220 */ /* 0x008fe20000410000 */
[----:B------:R-:W-:Y:S02]  /*10f0*/  @P3 SHF.L.U32 R66, R26, 0x10, RZ ;  /* 0x000000101a423819 */ /* 0x000fe400000006ff */
[----:B------:R-:W-:Y:S01]  /*1100*/  @P3 SHF.L.U32 R67, R78, 0x10, RZ ;  /* 0x000000104e433819 */ /* 0x000fe200000006ff */
[----:B------:R-:W-:Y:S01]  /*1110*/  @P3 FMUL.FTZ R83, R65, R64 ;  /* 0x0000004041533220 */ /* 0x000fe20000410000 */
[----:B------:R-:W3:Y:S01]  /*1120*/  @P3 LDC R86, c[0x0][0x40c] ;  /* 0x00010300ff563b82 */ /* 0x000ee20000000800 */
[----:B------:R-:W-:Y:S01]  /*1130*/  @P3 PRMT R64, R26, 0x7632, R64 ;  /* 0x000076321a403816 */ /* 0x000fe20000000040 */
[----:B0-----:R-:W-:Y:S01]  /*1140*/  @P3 FMUL.FTZ R66, R66, R85 ;  /* 0x0000005542423220 */ /* 0x001fe20000410000 */
[----:B------:R-:W-:Y:S01]  /*1150*/  @P3 IMAD.U32 R65, R54, 0x10000, RZ ;  /* 0x0001000036413824 */ /* 0x000fe200078e00ff */
[----:B------:R-:W-:-:S02]  /*1160*/  CS2R R84, SRZ ;  /* 0x0000000000547805 */ /* 0x000fc4000001ff00 */
[----:B------:R-:W-:Y:S01]  /*1170*/  @P3 SHF.L.U32 R64, R64, 0x10, RZ ;  /* 0x0000001040403819 */ /* 0x000fe200000006ff */
[----:B------:R-:W-:Y:S01]  /*1180*/  @P3 FMUL.FTZ R84, R66, R65 ;  /* 0x0000004142543220 */ /* 0x000fe20000410000 */
[----:B------:R-:W-:-:S03]  /*1190*/  @P3 PRMT R65, R27, 0x7632, R65 ;  /* 0x000076321b413816 */ /* 0x000fc60000000041 */
[----:B-1----:R-:W-:Y:S01]  /*11a0*/  @P3 FMUL.FTZ R64, R64, R87 ;  /* 0x0000005740403220 */ /* 0x002fe20000410000 */
[----:B------:R-:W-:Y:S01]  /*11b0*/  @P3 SHF.L.U32 R66, R27, 0x10, RZ ;  /* 0x000000101b423819 */ /* 0x000fe200000006ff */
[----:B------:R-:W-:Y:S02]  /*11c0*/  @P3 IMAD.U32 R65, R65, 0x10000, RZ ;  /* 0x0001000041413824 */ /* 0x000fe400078e00ff */
[----:B------:R-:W-:Y:S01]  /*11d0*/  @P3 FMUL.FTZ R85, R64, R67 ;  /* 0x0000004340553220 */ /* 0x000fe20000410000 */
[----:B------:R-:W-:Y:S01]  /*11e0*/  @P3 SHF.L.U32 R67, R55, 0x10, RZ ;  /* 0x0000001037433819 */ /* 0x000fe200000006ff */
[----:B--2---:R-:W-:Y:S01]  /*11f0*/  @P3 FMUL.FTZ R66, R66, R111 ;  /* 0x0000006f42423220 */ /* 0x004fe20000410000 */
[----:B------:R-:W-:Y:S02]  /*1200*/  @P3 SHF.L.U32 R64, R77, 0x10, RZ ;  /* 0x000000104d403819 */ /* 0x000fe400000006ff */
[----:B------:R-:W-:Y:S02]  /*1210*/  F2FP.BF16.F32.PACK_AB R110, RZ, R84 ;  /* 0x00000054ff6e723e */ /* 0x000fe400000010ff */
[----:B------:R-:W-:Y:S01]  /*1220*/  F2FP.BF16.F32.PACK_AB R111, RZ, R85 ;  /* 0x00000055ff6f723e */ /* 0x000fe200000010ff */
[----:B---3--:R-:W-:Y:S01]  /*1230*/  @P3 FMUL.FTZ R65, R65, R86 ;  /* 0x0000005641413220 */ /* 0x008fe20000410000 */
[----:B------:R-:W-:-:S02]  /*1240*/  CS2R R86, SRZ ;  /* 0x0000000000567805 */ /* 0x000fc4000001ff00 */
[----:B------:R-:W-:Y:S01]  /*1250*/  @P3 FMUL.FTZ R86, R66, R67 ;  /* 0x0000004342563220 */ /* 0x000fe20000410000 */
[----:B------:R-:W-:Y:S01]  /*1260*/  @P3 FMUL.FTZ R87, R65, R64 ;  /* 0x0000004041573220 */ /* 0x000fe20000410000 */
[----:B------:R-:W-:Y:S02]  /*1270*/  F2FP.BF16.F32.PACK_AB R64, RZ, R80 ;  /* 0x00000050ff40723e */ /* 0x000fe400000010ff */
[----:B------:R-:W-:Y:S02]  /*1280*/  F2FP.BF16.F32.PACK_AB R65, RZ, R81 ;  /* 0x00000051ff41723e */ /* 0x000fe400000010ff */
[----:B------:R-:W-:Y:S02]  /*1290*/  F2FP.BF16.F32.PACK_AB R66, RZ, R82 ;  /* 0x00000052ff42723e */ /* 0x000fe400000010ff */
[----:B------:R-:W-:Y:S02]  /*12a0*/  F2FP.BF16.F32.PACK_AB R67, RZ, R83 ;  /* 0x00000053ff43723e */ /* 0x000fe400000010ff */
[----:B------:R-:W-:-:S02]  /*12b0*/  F2FP.BF16.F32.PACK_AB R117, RZ, R86 ;  /* 0x00000056ff75723e */ /* 0x000fc400000010ff */
[----:B------:R-:W-:Y:S02]  /*12c0*/  F2FP.BF16.F32.PACK_AB R118, RZ, R87 ;  /* 0x00000057ff76723e */ /* 0x000fe400000010ff */
[----:B------:R-:W-:Y:S02]  /*12d0*/  PRMT R64, R64, 0x5410, R65 ;  /* 0x0000541040407816 */ /* 0x000fe40000000041 */
[----:B------:R-:W-:Y:S02]  /*12e0*/  PRMT R65, R66, 0x5410, R67 ;  /* 0x0000541042417816 */ /* 0x000fe40000000043 */
[----:B------:R-:W-:Y:S02]  /*12f0*/  PRMT R66, R110, 0x5410, R111 ;  /* 0x000054106e427816 */ /* 0x000fe4000000006f */
[----:B------:R-:W-:-:S07]  /*1300*/  PRMT R67, R117, 0x5410, R118 ;  /* 0x0000541075437816 */ /* 0x000fce0000000076 */
.L_x_214:
[----:B------:R-:W0:Y:S01]  /*1310*/  LDC.64 R110, c[0x0][0x3a8] ;  /* 0x0000ea00ff6e7b82 */ /* 0x000e220000000a00 */
[----:B------:R-:W-:Y:S01]  /*1320*/  IADD3 R116, PT, PT, R116, 0x20, RZ ;  /* 0x0000002074747810 */ /* 0x000fe20007ffe0ff */
[----:B0-----:R-:W-:-:S04]  /*1330*/  IMAD.WIDE.U32 R110, R113, 0x10, R110 ;  /* 0x00000010716e7825 */ /* 0x001fc800078e006e */
[----:B------:R-:W-:Y:S01]  /*1340*/  VIADD R113, R113, 0x20 ;  /* 0x0000002071717836 */ /* 0x000fe20000000000 */
[----:B------:R0:W-:Y:S06]  /*1350*/  STG.E.128 desc[UR6][R110.64], R64 ;  /* 0x000000406e007986 */ /* 0x0001ec000c101d06 */
.L_x_210:
[----:B------:R-:W-:Y:S05]  /*1360*/  BSYNC.RECONVERGENT B0 ;  /* 0x0000000000007941 */ /* 0x000fea0003800200 */
.L_x_209:
[----:B------:R-:W-:Y:S01]  /*1370*/  ISETP.GE.U32.AND P1, PT, R108, 0x40, PT ;  /* 0x000000406c00780c */ /* 0x000fe20003f26070 */
[----:B------:R-:W-:-:S12]  /*1380*/  BSSY.RECONVERGENT B0, `(.L_x_215) ;  /* 0x0000095000007945 */ /* 0x000fd80003800200 */
[----:B------:R-:W-:Y:S05]  /*1390*/  @!P1 BRA `(.L_x_216) ;  /* 0x00000008004c9947 */ /* 0x000fea0003800000 */
[----:B------:R-:W-:Y:S01]  /*13a0*/  ISETP.NE.U32.AND P0, PT, RZ, UR4, PT ;  /* 0x00000004ff007c0c */ /* 0x000fe2000bf05070 */
[----:B0-----:R-:W0:Y:S03]  /*13b0*/  @P3 LDC.64 R66, c[0x0][0x390] ;  /* 0x0000e400ff423b82 */ /* 0x001e260000000a00 */
[----:B------:R-:W-:-:S13]  /*13c0*/  ISETP.NE.AND.EX P0, PT, RZ, UR5, PT, P0 ;  /* 0x00000005ff007c0c */ /* 0x000fda000bf05300 */
[----:B------:R-:W1:Y:S01]  /*13d0*/  @P0 LDC.64 R64, c[0x0][0x3a0] ;  /* 0x0000e800ff400b82 */ /* 0x000e620000000a00 */
[----:B0-----:R-:W-:-:S05]  /*13e0*/  @P3 IMAD.WIDE.U32 R66, R116, 0x10, R66 ;  /* 0x0000001074423825 */ /* 0x001fca00078e0042 */
[----:B------:R0:W5:Y:S01]  /*13f0*/  @P3 LDG.E.128 R24, desc[UR6][R66.64] ;  /* 0x0000000642183981 */ /* 0x000162000c1e1d00 */
[----:B-1----:R-:W-:-:S05]  /*1400*/  @P0 IMAD.WIDE.U32 R64, R113, 0x10, R64 ;  /* 0x0000001071400825 */ /* 0x002fca00078e0040 */
[----:B------:R0:W5:Y:S01]  /*1410*/  @P0 LDG.E.128 R20, desc[UR6][R64.64] ;  /* 0x0000000640140981 */ /* 0x000162000c1e1d00 */
[----:B------:R-:W-:Y:S05]  /*1420*/  @!P0 BRA `(.L_x_217) ;  /* 0x00000004001c8947 */ /* 0x000fea0003800000 */
[----:B------:R-:W-:Y:S01]  /*1430*/  ISETP.GT.AND P0, PT, R115, RZ, PT ;  /* 0x000000ff7300720c */ /* 0x000fe20003f04270 */
[----:B-----5:R-:W-:Y:S01]  /*1440*/  IMAD.U32 R94, R21, 0x10000, RZ ;  /* 0x00010000155e7824 */ /* 0x020fe200078e00ff */
[----:B------:R-:W-:-:S11]  /*1450*/  SHF.L.U32 R88, R20, 0x10, RZ ;  /* 0x0000001014587819 */ /* 0x000fd600000006ff */
[----:B------:R-:W1:Y:S01]  /*1460*/  @P0 LDC R90, c[0x0][0x40c] ;  /* 0x00010300ff5a0b82 */ /* 0x000e620000000800 */
[C---:B0-----:R-:W-:Y:S02]  /*1470*/  @P0 PRMT R64, R24.reuse, 0x7632, R64 ;  /* 0x0000763218400816 */ /* 0x041fe40000000040 */
[----:B------:R-:W-:Y:S02]  /*1480*/  @P0 SHF.L.U32 R66, R24, 0x10, RZ ;  /* 0x0000001018420819 */ /* 0x000fe400000006ff */
[----:B------:R-:W-:Y:S02]  /*1490*/  @P0 SHF.L.U32 R65, R64, 0x10, RZ ;  /* 0x0000001040410819 */ /* 0x000fe400000006ff */
[----:B------:R-:W-:Y:S01]  /*14a0*/  PRMT R64, R20, 0x7632, R64 ;  /* 0x0000763214407816 */ /* 0x000fe20000000040 */
[----:B------:R-:W0:Y:S01]  /*14b0*/  @P0 LDC R67, c[0x0][0x40c] ;  /* 0x00010300ff430b82 */ /* 0x000e220000000800 */
[----:B------:R-:W-:-:S03]  /*14c0*/  @P0 SHF.L.U32 R92, R25, 0x10, RZ ;  /* 0x00000010195c0819 */ /* 0x000fc600000006ff */
[----:B------:R-:W-:-:S04]  /*14d0*/  IMAD.U32 R89, R64, 0x10000, RZ ;  /* 0x0001000040597824 */ /* 0x000fc800078e00ff */
[----:B------:R-:W2:Y:S01]  /*14e0*/  @P0 LDC R93, c[0x0][0x40c] ;  /* 0x00010300ff5d0b82 */ /* 0x000ea20000000800 */
[----:B-1----:R-:W-:-:S07]  /*14f0*/  @P0 FMUL.FTZ R90, R65, R90 ;  /* 0x0000005a415a0220 */ /* 0x002fce0000410000 */
[----:B------:R-:W1:Y:S01]  /*1500*/  @P0 LDC R64, c[0x0][0x40c] ;  /* 0x00010300ff400b82 */ /* 0x000e620000000800 */
[----:B0-----:R-:W-:-:S07]  /*1510*/  @P0 FMUL.FTZ R91, R66, R67 ;  /* 0x00000043425b0220 */ /* 0x001fce0000410000 */
[----:B------:R-:W0:Y:S01]  /*1520*/  @P0 LDC R65, c[0x0][0x40c] ;  /* 0x00010300ff410b82 */ /* 0x000e220000000800 */
[----:B------:R-:W-:Y:S02]  /*1530*/  @P0 SHF.L.U32 R66, R40, 0x10, RZ ;  /* 0x0000001028420819 */ /* 0x000fe400000006ff */
[----:B------:R-:W-:-:S03]  /*1540*/  @P0 SHF.L.U32 R67, R76, 0x10, RZ ;  /* 0x000000104c430819 */ /* 0x000fc600000006ff */
[----:B------:R-:W-:Y:S01]  /*1550*/  @P0 FFMA.FTZ R88, R91, R66, R88 ;  /* 0x000000425b580223 */ /* 0x000fe20000010058 */
[----:B------:R-:W-:Y:S01]  /*1560*/  PRMT R66, R21, 0x7632, R66 ;  /* 0x0000763215427816 */ /* 0x000fe20000000042 */
[----:B--2---:R-:W-:Y:S01]  /*1570*/  @P0 FMUL.FTZ R93, R92, R93 ;  /* 0x0000005d5c5d0220 */ /* 0x004fe20000410000 */
[----:B------:R-:W-:Y:S01]  /*1580*/  @P0 PRMT R92, R25, 0x7632, R92 ;  /* 0x00007632195c0816 */ /* 0x000fe2000000005c */
[----:B------:R-:W-:Y:S01]  /*1590*/  @P0 FFMA.FTZ R89, R90, R67, R89 ;  /* 0x000000435a590223 */ /* 0x000fe20000010059 */
[----:B------:R-:W-:Y:S01]  /*15a0*/  SHF.L.U32 R91, R66, 0x10, RZ ;  /* 0x00000010425b7819 */ /* 0x000fe200000006ff */
[----:B------:R-:W2:Y:S01]  /*15b0*/  @P0 LDC R110, c[0x0][0x40c] ;  /* 0x00010300ff6e0b82 */ /* 0x000ea20000000800 */
[----:B------:R-:W-:Y:S01]  /*15c0*/  @P0 SHF.L.U32 R67, R41, 0x10, RZ ;  /* 0x0000001029430819 */ /* 0x000fe200000006ff */
[----:B------:R-:W-:Y:S01]  /*15d0*/  @P0 IMAD.U32 R92, R92, 0x10000, RZ ;  /* 0x000100005c5c0824 */ /* 0x000fe200078e00ff */
[----:B------:R-:W-:-:S03]  /*15e0*/  @!P0 MOV R90, R94 ;  /* 0x0000005e005a8202 */ /* 0x000fc60000000f00 */
[--C-:B------:R-:W-:Y:S01]  /*15f0*/  @P0 FFMA.FTZ R90, R93, R67, R94.reuse ;  /* 0x000000435d5a0223 */ /* 0x100fe2000001005e */
[----:B------:R-:W-:Y:S01]  /*1600*/  @P0 SHF.L.U32 R67, R75, 0x10, RZ ;  /* 0x000000104b430819 */ /* 0x000fe200000006ff */
[----:B------:R-:W3:Y:S01]  /*1610*/  @P0 LDC R66, c[0x0][0x40c] ;  /* 0x00010300ff420b82 */ /* 0x000ee20000000800 */
[C---:B------:R-:W-:Y:S02]  /*1620*/  @P0 SHF.L.U32 R93, R26.reuse, 0x10, RZ ;  /* 0x000000101a5d0819 */ /* 0x040fe400000006ff */
[----:B------:R-:W-:Y:S01]  /*1630*/  @P0 PRMT R94, R26, 0x7632, R94 ;  /* 0x000076321a5e0816 */ /* 0x000fe2000000005e */
[----:B0-----:R-:W-:Y:S02]  /*1640*/  @P0 FMUL.FTZ R92, R92, R65 ;  /* 0x000000415c5c0220 */ /* 0x001fe40000410000 */
[----:B-1----:R-:W-:Y:S01]  /*1650*/  @P0 FMUL.FTZ R95, R93, R64 ;  /* 0x000000405d5f0220 */ /* 0x002fe20000410000 */
[----:B------:R-:W-:Y:S01]  /*1660*/  @P0 IMAD.U32 R64, R42, 0x10000, RZ ;  /* 0x000100002a400824 */ /* 0x000fe200078e00ff */
[----:B------:R-:W0:Y:S01]  /*1670*/  @P0 LDC R65, c[0x0][0x40c] ;  /* 0x00010300ff410b82 */ /* 0x000e220000000800 */
[----:B------:R-:W-:Y:S01]  /*1680*/  @P0 FFMA.FTZ R91, R92, R67, R91 ;  /* 0x000000435c5b0223 */ /* 0x000fe2000001005b */
[----:B------:R-:W-:-:S02]  /*1690*/  PRMT R67, R22, 0x7632, R67 ;  /* 0x0000763216437816 */ /* 0x000fc40000000043 */
[----:B------:R-:W-:Y:S02]  /*16a0*/  SHF.L.U32 R92, R22, 0x10, RZ ;  /* 0x00000010165c7819 */ /* 0x000fe400000006ff */
[----:B------:R-:W-:Y:S02]  /*16b0*/  SHF.L.U32 R93, R67, 0x10, RZ ;  /* 0x00000010435d7819 */ /* 0x000fe400000006ff */
[----:B------:R-:W-:Y:S01]  /*16c0*/  @P0 SHF.L.U32 R67, R94, 0x10, RZ ;  /* 0x000000105e430819 */ /* 0x000fe200000006ff */
[----:B------:R-:W-:Y:S01]  /*16d0*/  @P0 FFMA.FTZ R92, R95, R64, R92 ;  /* 0x000000405f5c0223 */ /* 0x000fe2000001005c */
[----:B------:R-:W-:Y:S01]  /*16e0*/  @P0 SHF.L.U32 R64, R74, 0x10, RZ ;  /* 0x000000104a400819 */ /* 0x000fe200000006ff */
[----:B------:R-:W-:-:S03]  /*16f0*/  IMAD.U32 R94, R23, 0x10000, RZ ;  /* 0x00010000175e7824 */ /* 0x000fc600078e00ff */
[----:B------:R-:W-:Y:S01]  /*1700*/  F2FP.BF16.F32.PACK_AB R111, RZ, R92 ;  /* 0x0000005cff6f723e */ /* 0x000fe200000010ff */
[----:B---3--:R-:W-:-:S04]  /*1710*/  @P0 FMUL.FTZ R66, R67, R66 ;  /* 0x0000004243420220 */ /* 0x008fc80000410000 */
[----:B------:R-:W-:Y:S01]  /*1720*/  @P0 FFMA.FTZ R93, R66, R64, R93 ;  /* 0x00000040425d0223 */ /* 0x000fe2000001005d */
[----:B------:R-:W-:Y:S02]  /*1730*/  @P0 SHF.L.U32 R66, R27, 0x10, RZ ;  /* 0x000000101b420819 */ /* 0x000fe400000006ff */
[----:B------:R-:W-:Y:S02]  /*1740*/  @P0 SHF.L.U32 R64, R43, 0x10, RZ ;  /* 0x000000102b400819 */ /* 0x000fe400000006ff */
[----:B------:R-:W-:Y:S01]  /*1750*/  F2FP.BF16.F32.PACK_AB R117, RZ, R93 ;  /* 0x0000005dff75723e */ /* 0x000fe200000010ff */
[----:B0-----:R-:W-:Y:S01]  /*1760*/  @P0 FMUL.FTZ R65, R66, R65 ;  /* 0x0000004142410220 */ /* 0x001fe20000410000 */
[----:B------:R-:W-:-:S03]  /*1770*/  @P0 SHF.L.U32 R66, R73, 0x10, RZ ;  /* 0x0000001049420819 */ /* 0x000fc600000006ff */
[----:B------:R-:W-:Y:S01]  /*1780*/  @P0 FFMA.FTZ R94, R65, R64, R94 ;  /* 0x00000040415e0223 */ /* 0x000fe2000001005e */
[----:B------:R-:W-:Y:S02]  /*1790*/  @P0 PRMT R65, R27, 0x7632, R65 ;  /* 0x000076321b410816 */ /* 0x000fe40000000041 */
[----:B------:R-:W-:Y:S02]  /*17a0*/  PRMT R64, R23, 0x7632, R64 ;  /* 0x0000763217407816 */ /* 0x000fe40000000040 */
[----:B------:R-:W-:Y:S01]  /*17b0*/  F2FP.BF16.F32.PACK_AB R118, RZ, R94 ;  /* 0x0000005eff76723e */ /* 0x000fe200000010ff */
[----:B------:R-:W-:Y:S01]  /*17c0*/  @P0 IMAD.U32 R65, R65, 0x10000, RZ ;  /* 0x0001000041410824 */ /* 0x000fe200078e00ff */
[----:B------:R-:W-:-:S03]  /*17d0*/  SHF.L.U32 R95, R64, 0x10, RZ ;  /* 0x00000010405f7819 */ /* 0x000fc600000006ff */
[----:B--2---:R-:W-:Y:S01]  /*17e0*/  @P0 FMUL.FTZ R64, R65, R110 ;  /* 0x0000006e41400220 */ /* 0x004fe20000410000 */
[----:B------:R-:W-:Y:S02]  /*17f0*/  F2FP.BF16.F32.PACK_AB R65, RZ, R89 ;  /* 0x00000059ff41723e */ /* 0x000fe400000010ff */
[----:B------:R-:W-:Y:S01]  /*1800*/  F2FP.BF16.F32.PACK_AB R110, RZ, R91 ;  /* 0x0000005bff6e723e */ /* 0x000fe200000010ff */
[----:B------:R-:W-:Y:S01]  /*1810*/  @P0 FFMA.FTZ R95, R64, R66, R95 ;  /* 0x00000042405f0223 */ /* 0x000fe2000001005f */
        /* <DEDUP_REMOVED lines=8> */
.L_x_217:
[----:B0-----:R-:W0:Y:S01]  /*18a0*/  @P3 LDC R66, c[0x0][0x40c] ;  /* 0x00010300ff423b82 */ /* 0x001e220000000800 */
[C---:B-----5:R-:W-:Y:S01]  /*18b0*/  @P3 SHF.L.U32 R65, R24.reuse, 0x10, RZ ;  /* 0x0000001018413819 */ /* 0x060fe200000006ff */
[----:B------:R-:W-:Y:S01]  /*18c0*/  HFMA2 R88, -RZ, RZ, 0, 0 ;  /* 0x00000000ff587431 */ /* 0x000fe200000001ff */
[----:B------:R-:W-:Y:S01]  /*18d0*/  @P3 PRMT R64, R24, 0x7632, R64 ;  /* 0x0000763218403816 */ /* 0x000fe20000000040 */
[----:B------:R-:W-:Y:S01]  /*18e0*/  @P3 IMAD.U32 R90, R40, 0x10000, RZ ;  /* 0x00010000285a3824 */ /* 0x000fe200078e00ff */
[----:B------:R-:W-:Y:S02]  /*18f0*/  @P3 SHF.L.U32 R91, R41, 0x10, RZ ;  /* 0x00000010295b3819 */ /* 0x000fe400000006ff */
[----:B------:R-:W-:Y:S01]  /*1900*/  @P3 SHF.L.U32 R64, R64, 0x10, RZ ;  /* 0x0000001040403819 */ /* 0x000fe200000006ff */
[----:B------:R-:W1:Y:S08]  /*1910*/  @P3 LDC R67, c[0x0][0x40c] ;  /* 0x00010300ff433b82 */ /* 0x000e700000000800 */
[----:B------:R-:W2:Y:S08]  /*1920*/  @P3 LDC R89, c[0x0][0x40c] ;  /* 0x00010300ff593b82 */ /* 0x000eb00000000800 */
[----:B------:R-:W3:Y:S01]  /*1930*/  @P3 LDC R92, c[0x0][0x40c] ;  /* 0x00010300ff5c3b82 */ /* 0x000ee20000000800 */
[----:B0-----:R-:W-:Y:S01]  /*1940*/  @P3 FMUL.FTZ R65, R65, R66 ;  /* 0x0000004241413220 */ /* 0x001fe20000410000 */
[----:B------:R-:W-:-:S03]  /*1950*/  @P3 SHF.L.U32 R66, R25, 0x10, RZ ;  /* 0x0000001019423819 */ /* 0x000fc600000006ff */
[----:B------:R-:W-:Y:S01]  /*1960*/  @P3 FMUL.FTZ R88, R65, R90 ;  /* 0x0000005a41583220 */ /* 0x000fe20000410000 */
[----:B------:R-:W-:Y:S01]  /*1970*/  @P3 PRMT R65, R25, 0x7632, R65 ;  /* 0x0000763219413816 */ /* 0x000fe20000000041 */
[----:B------:R-:W-:Y:S01]  /*1980*/  HFMA2 R90, -RZ, RZ, 0, 0 ;  /* 0x00000000ff5a7431 */ /* 0x000fe200000001ff */
[----:B------:R-:W0:Y:S01]  /*1990*/  @P3 LDC R93, c[0x0][0x40c] ;  /* 0x00010300ff5d3b82 */ /* 0x000e220000000800 */
[----:B-1----:R-:W-:Y:S01]  /*19a0*/  @P3 FMUL.FTZ R64, R64, R67 ;  /* 0x0000004340403220 */ /* 0x002fe20000410000 */
[----:B------:R-:W-:Y:S01]  /*19b0*/  @P3 IMAD.U32 R67, R76, 0x10000, RZ ;  /* 0x000100004c433824 */ /* 0x000fe200078e00ff */
[----:B------:R-:W-:-:S05]  /*19c0*/  @P3 SHF.L.U32 R65, R65, 0x10, RZ ;  /* 0x0000001041413819 */ /* 0x000fca00000006ff */
[----:B------:R-:W1:Y:S01]  /*19d0*/  @P3 LDC R95, c[0x0][0x40c] ;  /* 0x00010300ff5f3b82 */ /* 0x000e620000000800 */
[----:B--2---:R-:W-:Y:S01]  /*19e0*/  @P3 FMUL.FTZ R66, R66, R89 ;  /* 0x0000005942423220 */ /* 0x004fe20000410000 */
[----:B------:R-:W-:Y:S01]  /*19f0*/  MOV R89, RZ ;  /* 0x000000ff00597202 */ /* 0x000fe20000000f00 */
[----:B------:R-:W-:Y:S01]  /*1a00*/  @P3 FMUL.FTZ R89, R67, R64 ;  /* 0x0000004043593220 */ /* 0x000fe20000410000 */
[----:B------:R-:W-:Y:S01]  /*1a10*/  @P3 SHF.L.U32 R64, R75, 0x10, RZ ;  /* 0x000000104b403819 */ /* 0x000fe200000006ff */
[----:B------:R-:W-:Y:S01]  /*1a20*/  @P3 FMUL.FTZ R90, R66, R91 ;  /* 0x0000005b425a3220 */ /* 0x000fe20000410000 */
[----:B------:R-:W-:Y:S01]  /*1a30*/  @P3 SHF.L.U32 R66, R26, 0x10, RZ ;  /* 0x000000101a423819 */ /* 0x000fe200000006ff */
[----:B------:R-:W-:Y:S01]  /*1a40*/  IMAD.MOV.U32 R91, RZ, RZ, RZ ;  /* 0x000000ffff5b7224 */ /* 0x000fe200078e00ff */
[----:B------:R-:W2:Y:S01]  /*1a50*/  @P3 LDC R111, c[0x0][0x40c] ;  /* 0x00010300ff6f3b82 */ /* 0x000ea20000000800 */
[----:B---3--:R-:W-:Y:S01]  /*1a60*/  @P3 FMUL.FTZ R65, R65, R92 ;  /* 0x0000005c41413220 */ /* 0x008fe20000410000 */
[----:B------:R-:W-:-:S03]  /*1a70*/  @P3 SHF.L.U32 R67, R74, 0x10, RZ ;  /* 0x000000104a433819 */ /* 0x000fc600000006ff */
[----:B------:R-:W-:Y:S01]  /*1a80*/  @P3 FMUL.FTZ R91, R64, R65 ;  /* 0x00000041405b3220 */ /* 0x000fe20000410000 */
[----:B------:R-:W-:Y:S02]  /*1a90*/  @P3 PRMT R64, R26, 0x7632, R64 ;  /* 0x000076321a403816 */ /* 0x000fe40000000040 */
[----:B------:R-:W3:Y:S01]  /*1aa0*/  @P3 LDC R94, c[0x0][0x40c] ;  /* 0x00010300ff5e3b82 */ /* 0x000ee20000000800 */
[----:B------:R-:W-:Y:S01]  /*1ab0*/  @P3 SHF.L.U32 R65, R42, 0x10, RZ ;  /* 0x000000102a413819 */ /* 0x000fe200000006ff */
[----:B0-----:R-:W-:Y:S01]  /*1ac0*/  @P3 FMUL.FTZ R66, R66, R93 ;  /* 0x0000005d42423220 */ /* 0x001fe20000410000 */
[----:B------:R-:W-:Y:S01]  /*1ad0*/  CS2R R92, SRZ ;  /* 0x00000000005c7805 */ /* 0x000fe2000001ff00 */
[----:B------:R-:W-:Y:S02]  /*1ae0*/  @P3 IMAD.U32 R64, R64, 0x10000, RZ ;  /* 0x0001000040403824 */ /* 0x000fe400078e00ff */
[----:B------:R-:W-:Y:S01]  /*1af0*/  @P3 FMUL.FTZ R92, R66, R65 ;  /* 0x00000041425c3220 */ /* 0x000fe20000410000 */
[C---:B------:R-:W-:Y:S01]  /*1b00*/  @P3 PRMT R65, R27.reuse, 0x7632, R65 ;  /* 0x000076321b413816 */ /* 0x040fe20000000041 */
[----:B-1----:R-:W-:Y:S01]  /*1b10*/  @P3 FMUL.FTZ R64, R64, R95 ;  /* 0x0000005f40403220 */ /* 0x002fe20000410000 */
[----:B------:R-:W-:-:S02]  /*1b20*/  @P3 SHF.L.U32 R66, R27, 0x10, RZ ;  /* 0x000000101b423819 */ /* 0x000fc400000006ff */
[----:B------:R-:W-:Y:S01]  /*1b30*/  @P3 SHF.L.U32 R65, R65, 0x10, RZ ;  /* 0x0000001041413819 */ /* 0x000fe200000006ff */
[----:B------:R-:W-:Y:S01]  /*1b40*/  @P3 FMUL.FTZ R93, R67, R64 ;  /* 0x00000040435d3220 */ /* 0x000fe20000410000 */
[----:B------:R-:W-:Y:S01]  /*1b50*/  @P3 SHF.L.U32 R64, R73, 0x10, RZ ;  /* 0x0000001049403819 */ /* 0x000fe200000006ff */
[----:B------:R-:W-:Y:S01]  /*1b60*/  @P3 IMAD.U32 R67, R43, 0x10000, RZ ;  /* 0x000100002b433824 */ /* 0x000fe200078e00ff */
[----:B------:R-:W-:Y:S01]  /*1b70*/  F2FP.BF16.F32.PACK_AB R110, RZ, R92 ;  /* 0x0000005cff6e723e */ /* 0x000fe200000010ff */
[----:B--2---:R-:W-:Y:S01]  /*1b80*/  @P3 FMUL.FTZ R66, R66, R111 ;  /* 0x0000006f42423220 */ /* 0x004fe20000410000 */
[----:B------:R-:W-:Y:S01]  /*1b90*/  F2FP.BF16.F32.PACK_AB R111, RZ, R93 ;  /* 0x0000005dff6f723e */ /* 0x000fe200000010ff */
[----:B---3--:R-:W-:Y:S01]  /*1ba0*/  @P3 FMUL.FTZ R65, R65, R94 ;  /* 0x0000005e41413220 */ /* 0x008fe20000410000 */
[----:B------:R-:W-:Y:S02]  /*1bb0*/  CS2R R94, SRZ ;  /* 0x00000000005e7805 */ /* 0x000fe4000001ff00 */
[----:B------:R-:W-:Y:S01]  /*1bc0*/  @P3 FMUL.FTZ R94, R66, R67 ;  /* 0x00000043425e3220 */ /* 0x000fe20000410000 */
[----:B------:R-:W-:Y:S01]  /*1bd0*/  @P3 FMUL.FTZ R95, R64, R65 ;  /* 0x00000041405f3220 */ /* 0x000fe20000410000 */
[----:B------:R-:W-:-:S02]  /*1be0*/  F2FP.BF16.F32.PACK_AB R64, RZ, R88 ;  /* 0x00000058ff40723e */ /* 0x000fc400000010ff */
[----:B------:R-:W-:Y:S02]  /*1bf0*/  F2FP.BF16.F32.PACK_AB R65, RZ, R89 ;  /* 0x00000059ff41723e */ /* 0x000fe400000010ff */
[----:B------:R-:W-:Y:S02]  /*1c00*/  F2FP.BF16.F32.PACK_AB R66, RZ, R90 ;  /* 0x0000005aff42723e */ /* 0x000fe400000010ff */
[----:B------:R-:W-:Y:S02]  /*1c10*/  F2FP.BF16.F32.PACK_AB R67, RZ, R91 ;  /* 0x0000005bff43723e */ /* 0x000fe400000010ff */
[----:B------:R-:W-:Y:S02]  /*1c20*/  F2FP.BF16.F32.PACK_AB R117, RZ, R94 ;  /* 0x0000005eff75723e */ /* 0x000fe400000010ff */
[----:B------:R-:W-:Y:S02]  /*1c30*/  F2FP.BF16.F32.PACK_AB R118, RZ, R95 ;  /* 0x0000005fff76723e */ /* 0x000fe400000010ff */
[----:B------:R-:W-:-:S02]  /*1c40*/  PRMT R64, R64, 0x5410, R65 ;  /* 0x0000541040407816 */ /* 0x000fc40000000041 */
[----:B------:R-:W-:Y:S02]  /*1c50*/  PRMT R65, R66, 0x5410, R67 ;  /* 0x0000541042417816 */ /* 0x000fe40000000043 */
[----:B------:R-:W-:Y:S02]  /*1c60*/  PRMT R66, R110, 0x5410, R111 ;  /* 0x000054106e427816 */ /* 0x000fe4000000006f */
[----:B------:R-:W-:-:S07]  /*1c70*/  PRMT R67, R117, 0x5410, R118 ;  /* 0x0000541075437816 */ /* 0x000fce0000000076 */
.L_x_218:
[----:B------:R-:W0:Y:S01]  /*1c80*/  LDC.64 R110, c[0x0][0x3a8] ;  /* 0x0000ea00ff6e7b82 */ /* 0x000e220000000a00 */
[----:B------:R-:W-:Y:S01]  /*1c90*/  IADD3 R116, PT, PT, R116, 0x20, RZ ;  /* 0x0000002074747810 */ /* 0x000fe20007ffe0ff */
[C---:B0-----:R-:W-:Y:S01]  /*1ca0*/  IMAD.WIDE.U32 R110, R113.reuse, 0x10, R110 ;  /* 0x00000010716e7825 */ /* 0x041fe200078e006e */
[----:B------:R-:W-:-:S04]  /*1cb0*/  IADD3 R113, PT, PT, R113, 0x20, RZ ;  /* 0x0000002071717810 */ /* 0x000fc80007ffe0ff */
[----:B------:R1:W-:Y:S03]  /*1cc0*/  STG.E.128 desc[UR6][R110.64], R64 ;  /* 0x000000406e007986 */ /* 0x0003e6000c101d06 */
.L_x_216:
[----:B------:R-:W-:Y:S05]  /*1cd0*/  BSYNC.RECONVERGENT B0 ;  /* 0x0000000000007941 */ /* 0x000fea0003800200 */
.L_x_215:
[----:B------:R-:W-:Y:S01]  /*1ce0*/  ISETP.GE.U32.AND P4, PT, R108, 0x60, PT ;  /* 0x000000606c00780c */ /* 0x000fe20003f86070 */
[----:B------:R-:W-:-:S12]  /*1cf0*/  BSSY.RECONVERGENT B0, `(.L_x_219) ;  /* 0x0000095000007945 */ /* 0x000fd80003800200 */
[----:B------:R-:W-:Y:S05]  /*1d00*/  @!P4 BRA `(.L_x_220) ;  /* 0x00000008004cc947 */ /* 0x000fea0003800000 */
[----:B------:R-:W-:Y:S01]  /*1d10*/  ISETP.NE.U32.AND P0, PT, RZ, UR4, PT ;  /* 0x00000004ff007c0c */ /* 0x000fe2000bf05070 */
[----:B01----:R-:W0:Y:S03]  /*1d20*/  @P3 LDC.64 R66, c[0x0][0x390] ;  /* 0x0000e400ff423b82 */ /* 0x003e260000000a00 */
        /* <DEDUP_REMOVED lines=9> */
[----:B------:R-:W-:Y:S02]  /*1dc0*/  PRMT R98, R28, 0x7632, R98 ;  /* 0x000076321c627816 */ /* 0x000fe40000000062 */
[----:B------:R-:W-:Y:S02]  /*1dd0*/  SHF.L.U32 R96, R20, 0x10, RZ ;  /* 0x0000001014607819 */ /* 0x000fe400000006ff */
[----:B------:R-:W-:-:S05]  /*1de0*/  PRMT R102, R22, 0x7632, R102 ;  /* 0x0000763216667816 */ /* 0x000fca0000000066 */
[----:B------:R-:W-:Y:S02]  /*1df0*/  IMAD.U32 R102, R102, 0x10000, RZ ;  /* 0x0001000066667824 */ /* 0x000fe400078e00ff */
[----:B0-----:R-:W0:Y:S01]  /*1e00*/  @P0 LDC R65, c[0x0][0x40c] ;  /* 0x00010300ff410b82 */ /* 0x001e220000000800 */
[----:B------:R-:W-:Y:S01]  /*1e10*/  @P0 IMAD.U32 R64, R24, 0x10000, RZ ;  /* 0x0001000018400824 */ /* 0x000fe200078e00ff */
[----:B------:R-:W-:Y:S02]  /*1e20*/  @P0 SHF.L.U32 R100, R25, 0x10, RZ ;  /* 0x0000001019640819 */ /* 0x000fe400000006ff */
[C---:B------:R-:W-:Y:S02]  /*1e30*/  @P0 SHF.L.U32 R111, R26.reuse, 0x10, RZ ;  /* 0x000000101a6f0819 */ /* 0x040fe400000006ff */
[----:B------:R-:W-:Y:S02]  /*1e40*/  @P0 PRMT R103, R26, 0x7632, R103 ;  /* 0x000076321a670816 */ /* 0x000fe40000000067 */
[----:B------:R-:W1:Y:S02]  /*1e50*/  @P0 LDC R67, c[0x0][0x40c] ;  /* 0x00010300ff430b82 */ /* 0x000e640000000800 */
[----:B------:R-:W-:-:S06]  /*1e60*/  @P0 SHF.L.U32 R103, R103, 0x10, RZ ;  /* 0x0000001067670819 */ /* 0x000fcc00000006ff */
[----:B------:R-:W2:Y:S01]  /*1e70*/  @P0 LDC R101, c[0x0][0x40c] ;  /* 0x00010300ff650b82 */ /* 0x000ea20000000800 */
[----:B0-----:R-:W-:Y:S01]  /*1e80*/  @P0 FMUL.FTZ R99, R64, R65 ;  /* 0x0000004140630220 */ /* 0x001fe20000410000 */
[----:B------:R-:W-:Y:S02]  /*1e90*/  @P0 PRMT R65, R24, 0x7632, R65 ;  /* 0x0000763218410816 */ /* 0x000fe40000000041 */
[----:B------:R-:W-:Y:S02]  /*1ea0*/  PRMT R64, R20, 0x7632, R64 ;  /* 0x0000763214407816 */ /* 0x000fe40000000040 */
[----:B------:R-:W-:Y:S02]  /*1eb0*/  @P0 SHF.L.U32 R66, R65, 0x10, RZ ;  /* 0x0000001041420819 */ /* 0x000fe400000006ff */
[----:B------:R-:W0:Y:S01]  /*1ec0*/  @P0 LDC R65, c[0x0][0x40c] ;  /* 0x00010300ff410b82 */ /* 0x000e220000000800 */
[----:B------:R-:W-:Y:S01]  /*1ed0*/  SHF.L.U32 R97, R64, 0x10, RZ ;  /* 0x0000001040617819 */ /* 0x000fe200000006ff */
[----:B------:R-:W-:-:S02]  /*1ee0*/  @P0 IMAD.U32 R64, R28, 0x10000, RZ ;  /* 0x000100001c400824 */ /* 0x000fc400078e00ff */
[----:B-1----:R-:W-:Y:S01]  /*1ef0*/  @P0 FMUL.FTZ R66, R66, R67 ;  /* 0x0000004342420220 */ /* 0x002fe20000410000 */
[----:B------:R-:W-:Y:S01]  /*1f00*/  @P0 SHF.L.U32 R67, R98, 0x10, RZ ;  /* 0x0000001062430819 */ /* 0x000fe200000006ff */
[----:B------:R-:W-:Y:S01]  /*1f10*/  @P0 FFMA.FTZ R96, R99, R64, R96 ;  /* 0x0000004063600223 */ /* 0x000fe20000010060 */
[C---:B------:R-:W-:Y:S01]  /*1f20*/  SHF.L.U32 R98, R21.reuse, 0x10, RZ ;  /* 0x0000001015627819 */ /* 0x040fe200000006ff */
[----:B------:R-:W1:Y:S02]  /*1f30*/  @P0 LDC R64, c[0x0][0x40c] ;  /* 0x00010300ff400b82 */ /* 0x000e640000000800 */
[----:B------:R-:W-:Y:S01]  /*1f40*/  @P0 FFMA.FTZ R97, R66, R67, R97 ;  /* 0x0000004342610223 */ /* 0x000fe20000010061 */
[----:B------:R-:W-:Y:S01]  /*1f50*/  PRMT R66, R21, 0x7632, R66 ;  /* 0x0000763215427816 */ /* 0x000fe20000000042 */
[----:B--2---:R-:W-:Y:S01]  /*1f60*/  @P0 FMUL.FTZ R101, R100, R101 ;  /* 0x0000006564650220 */ /* 0x004fe20000410000 */
[----:B------:R-:W-:Y:S01]  /*1f70*/  @P0 PRMT R100, R25, 0x7632, R100 ;  /* 0x0000763219640816 */ /* 0x000fe20000000064 */
[----:B------:R-:W-:Y:S01]  /*1f80*/  @P0 IMAD.U32 R67, R29, 0x10000, RZ ;  /* 0x000100001d430824 */ /* 0x000fe200078e00ff */
[----:B------:R-:W-:-:S02]  /*1f90*/  SHF.L.U32 R99, R66, 0x10, RZ ;  /* 0x0000001042637819 */ /* 0x000fc400000006ff */
[----:B------:R-:W2:Y:S01]  /*1fa0*/  @P0 LDC R66, c[0x0][0x40c] ;  /* 0x00010300ff420b82 */ /* 0x000ea20000000800 */
[----:B------:R-:W-:Y:S01]  /*1fb0*/  @P0 SHF.L.U32 R100, R100, 0x10, RZ ;  /* 0x0000001064640819 */ /* 0x000fe200000006ff */
[----:B------:R-:W-:Y:S01]  /*1fc0*/  @P0 FFMA.FTZ R98, R101, R67, R98 ;  /* 0x0000004365620223 */ /* 0x000fe20000010062 */
[----:B------:R-:W-:-:S03]  /*1fd0*/  @P0 SHF.L.U32 R101, R72, 0x10, RZ ;  /* 0x0000001048650819 */ /* 0x000fc600000006ff */
[----:B0-----:R-:W-:Y:S02]  /*1fe0*/  @P0 FMUL.FTZ R100, R100, R65 ;  /* 0x0000004164640220 */ /* 0x001fe40000410000 */
[----:B------:R-:W0:Y:S02]  /*1ff0*/  @P0 LDC R67, c[0x0][0x40c] ;  /* 0x00010300ff430b82 */ /* 0x000e240000000800 */
[----:B------:R-:W-:Y:S01]  /*2000*/  @P0 FFMA.FTZ R99, R100, R101, R99 ;  /* 0x0000006564630223 */ /* 0x000fe20000010063 */
[----:B------:R-:W-:Y:S02]  /*2010*/  @P0 SHF.L.U32 R101, R30, 0x10, RZ ;  /* 0x000000101e650819 */ /* 0x000fe400000006ff */
[----:B------:R-:W-:Y:S01]  /*2020*/  @!P0 MOV R100, R110 ;  /* 0x0000006e00648202 */ /* 0x000fe20000000f00 */
[----:B-1----:R-:W-:Y:S02]  /*2030*/  @P0 FMUL.FTZ R111, R111, R64 ;  /* 0x000000406f6f0220 */ /* 0x002fe40000410000 */
[----:B------:R-:W1:Y:S01]  /*2040*/  @P0 LDC R65, c[0x0][0x40c] ;  /* 0x00010300ff410b82 */ /* 0x000e620000000800 */
[----:B------:R-:W-:Y:S01]  /*2050*/  @P0 SHF.L.U32 R64, R71, 0x10, RZ ;  /* 0x0000001047400819 */ /* 0x000fe200000006ff */
[--C-:B------:R-:W-:Y:S01]  /*2060*/  @P0 FFMA.FTZ R100, R111, R101, R110.reuse ;  /* 0x000000656f640223 */ /* 0x100fe2000001006e */
[----:B------:R-:W-:-:S02]  /*2070*/  @P0 PRMT R110, R27, 0x7632, R110 ;  /* 0x000076321b6e0816 */ /* 0x000fc4000000006e */
[----:B------:R-:W-:Y:S01]  /*2080*/  @!P0 MOV R101, R102 ;  /* 0x0000006600658202 */ /* 0x000fe20000000f00 */
[----:B--2---:R-:W-:Y:S01]  /*2090*/  @P0 FMUL.FTZ R103, R103, R66 ;  /* 0x0000004267670220 */ /* 0x004fe20000410000 */
[----:B------:R-:W-:Y:S01]  /*20a0*/  @P0 SHF.L.U32 R110, R110, 0x10, RZ ;  /* 0x000000106e6e0819 */ /* 0x000fe200000006ff */
[----:B------:R-:W-:Y:S01]  /*20b0*/  @P0 IMAD.U32 R66, R27, 0x10000, RZ ;  /* 0x000100001b420824 */ /* 0x000fe200078e00ff */
[----:B------:R-:W-:Y:S01]  /*20c0*/  F2FP.BF16.F32.PACK_AB R111, RZ, R100 ;  /* 0x00000064ff6f723e */ /* 0x000fe200000010ff */
[----:B------:R-:W-:Y:S01]  /*20d0*/  @P0 FFMA.FTZ R101, R103, R64, R102 ;  /* 0x0000004067650223 */ /* 0x000fe20000010066 */
[C---:B------:R-:W-:Y:S02]  /*20e0*/  PRMT R64, R23.reuse, 0x7632, R64 ;  /* 0x0000763217407816 */ /* 0x040fe40000000040 */
[----:B------:R-:W-:Y:S02]  /*20f0*/  SHF.L.U32 R102, R23, 0x10, RZ ;  /* 0x0000001017667819 */ /* 0x000fe400000006ff */
[----:B------:R-:W-:Y:S01]  /*2100*/  SHF.L.U32 R103, R64, 0x10, RZ ;  /* 0x0000001040677819 */ /* 0x000fe200000006ff */
[----:B0-----:R-:W-:Y:S01]  /*2110*/  @P0 FMUL.FTZ R67, R66, R67 ;  /* 0x0000004342430220 */ /* 0x001fe20000410000 */
[----:B------:R-:W-:Y:S01]  /*2120*/  @P0 IMAD.U32 R64, R31, 0x10000, RZ ;  /* 0x000100001f400824 */ /* 0x000fe200078e00ff */
[----:B------:R-:W-:-:S02]  /*2130*/  F2FP.BF16.F32.PACK_AB R66, RZ, R98 ;  /* 0x00000062ff42723e */ /* 0x000fc400000010ff */
[----:B------:R-:W-:Y:S01]  /*2140*/  F2FP.BF16.F32.PACK_AB R115, RZ, R101 ;  /* 0x00000065ff73723e */ /* 0x000fe200000010ff */
[----:B------:R-:W-:Y:S01]  /*2150*/  @P0 FFMA.FTZ R102, R67, R64, R102 ;  /* 0x0000004043660223 */ /* 0x000fe20000010066 */
[----:B------:R-:W-:Y:S01]  /*2160*/  F2FP.BF16.F32.PACK_AB R64, RZ, R96 ;  /* 0x00000060ff40723e */ /* 0x000fe200000010ff */
[----:B-1----:R-:W-:Y:S01]  /*2170*/  @P0 FMUL.FTZ R110, R110, R65 ;  /* 0x000000416e6e0220 */ /* 0x002fe20000410000 */
[----:B------:R-:W-:Y:S02]  /*2180*/  @P0 SHF.L.U32 R65, R70, 0x10, RZ ;  /* 0x0000001046410819 */ /* 0x000fe400000006ff */
[----:B------:R-:W-:-:S03]  /*2190*/  F2FP.BF16.F32.PACK_AB R116, RZ, R102 ;  /* 0x00000066ff74723e */ /* 0x000fc600000010ff */
[----:B------:R-:W-:Y:S01]  /*21a0*/  @P0 FFMA.FTZ R103, R110, R65, R103 ;  /* 0x000000416e670223 */ /* 0x000fe20000010067 */
        /* <DEDUP_REMOVED lines=8> */
.L_x_221:
[----:B0-----:R-:W0:Y:S01]  /*2230*/  @P3 LDC R66, c[0x0][0x40c] ;  /* 0x00010300ff423b82 */ /* 0x001e220000000800 */
[----:B-----5:R-:W-:Y:S01]  /*2240*/  @P3 PRMT R64, R24, 0x7632, R64 ;  /* 0x0000763218403816 */ /* 0x020fe20000000040 */
[----:B------:R-:W-:Y:S01]  /*2250*/  @P3 IMAD.U32 R67, R28, 0x10000, RZ ;  /* 0x000100001c433824 */ /* 0x000fe200078e00ff */
[----:B------:R-:W-:Y:S02]  /*2260*/  @P3 SHF.L.U32 R65, R24, 0x10, RZ ;  /* 0x0000001018413819 */ /* 0x000fe400000006ff */
[----:B------:R-:W-:Y:S02]  /*2270*/  CS2R R96, SRZ ;  /* 0x0000000000607805 */ /* 0x000fe4000001ff00 */
[----:B------:R-:W-:Y:S01]  /*2280*/  @P3 SHF.L.U32 R64, R64, 0x10, RZ ;  /* 0x0000001040403819 */ /* 0x000fe200000006ff */
[----:B------:R-:W-:Y:S01]  /*2290*/  @P3 IMAD.U32 R100, R29, 0x10000, RZ ;  /* 0x000100001d643824 */ /* 0x000fe200078e00ff */
[----:B------:R-:W-:Y:S01]  /*22a0*/  PRMT R101, R28, 0x7632, R101 ;  /* 0x000076321c657816 */ /* 0x000fe20000000065 */
[----:B------:R-:W1:Y:S01]  /*22b0*/  @P3 LDC R99, c[0x0][0x40c] ;  /* 0x00010300ff633b82 */ /* 0x000e620000000800 */
[----:B------:R-:W-:Y:S01]  /*22c0*/  @P3 SHF.L.U32 R102, R26, 0x10, RZ ;  /* 0x000000101a663819 */ /* 0x000fe200000006ff */
[----:B------:R-:W-:Y:S01]  /*22d0*/  @P3 IMAD.U32 R110, R30, 0x10000, RZ ;  /* 0x000100001e6e3824 */ /* 0x000fe200078e00ff */
[----:B------:R-:W-:-:S05]  /*22e0*/  @P3 SHF.L.U32 R101, R101, 0x10, RZ ;  /* 0x0000001065653819 */ /* 0x000fca00000006ff */
[----:B------:R-:W2:Y:S08]  /*22f0*/  @P3 LDC R98, c[0x0][0x40c] ;  /* 0x00010300ff623b82 */ /* 0x000eb00000000800 */
[----:B------:R-:W3:Y:S01]  /*2300*/  @P3 LDC R103, c[0x0][0x40c] ;  /* 0x00010300ff673b82 */ /* 0x000ee20000000800 */
[----:B0-----:R-:W-:Y:S01]  /*2310*/  @P3 FMUL.FTZ R66, R65, R66 ;  /* 0x0000004241423220 */ /* 0x001fe20000410000 */
[----:B------:R-:W-:-:S03]  /*2320*/  @P3 PRMT R65, R25, 0x7632, R65 ;  /* 0x0000763219413816 */ /* 0x000fc60000000041 */
[----:B------:R-:W-:Y:S01]  /*2330*/  @P3 FMUL.FTZ R96, R66, R67 ;  /* 0x0000004342603220 */ /* 0x000fe20000410000 */
[----:B------:R-:W-:Y:S02]  /*2340*/  @P3 SHF.L.U32 R66, R65, 0x10, RZ ;  /* 0x0000001041423819 */ /* 0x000fe400000006ff */
[----:B------:R-:W0:Y:S01]  /*2350*/  @P3 LDC R111, c[0x0][0x40c] ;  /* 0x00010300ff6f3b82 */ /* 0x000e220000000800 */
[----:B-1----:R-:W-:Y:S01]  /*2360*/  @P3 FMUL.FTZ R64, R64, R99 ;  /* 0x0000006340403220 */ /* 0x002fe20000410000 */
[----:B------:R-:W-:-:S03]  /*2370*/  @P3 SHF.L.U32 R67, R25, 0x10, RZ ;  /* 0x0000001019433819 */ /* 0x000fc600000006ff */
[----:B------:R-:W-:Y:S01]  /*2380*/  @P3 FMUL.FTZ R97, R101, R64 ;  /* 0x0000004065613220 */ /* 0x000fe20000410000 */
[----:B------:R-:W-:Y:S02]  /*2390*/  @P3 SHF.L.U32 R101, R72, 0x10, RZ ;  /* 0x0000001048653819 */ /* 0x000fe400000006ff */
[----:B------:R-:W1:Y:S01]  /*23a0*/  @P3 LDC R115, c[0x0][0x40c] ;  /* 0x00010300ff733b82 */ /* 0x000e620000000800 */
[----:B--2---:R-:W-:Y:S01]  /*23b0*/  @P3 FMUL.FTZ R67, R67, R98 ;  /* 0x0000006243433220 */ /* 0x004fe20000410000 */
[----:B------:R-:W-:-:S03]  /*23c0*/  CS2R R98, SRZ ;  /* 0x0000000000627805 */ /* 0x000fc6000001ff00 */
[----:B------:R-:W-:Y:S01]  /*23d0*/  @P3 FMUL.FTZ R98, R67, R100 ;  /* 0x0000006443623220 */ /* 0x000fe20000410000 */
[----:B------:R-:W-:Y:S01]  /*23e0*/  @P3 PRMT R67, R27, 0x7632, R67 ;  /* 0x000076321b433816 */ /* 0x000fe20000000043 */
[----:B------:R-:W-:Y:S01]  /*23f0*/  HFMA2 R100, -RZ, RZ, 0, 0 ;  /* 0x00000000ff647431 */ /* 0x000fe200000001ff */
[----:B------:R-:W2:Y:S01]  /*2400*/  @P3 LDC R64, c[0x0][0x40c] ;  /* 0x00010300ff403b82 */ /* 0x000ea20000000800 */
[----:B---3--:R-:W-:-:S04]  /*2410*/  @P3 FMUL.FTZ R66, R66, R103 ;  /* 0x0000006742423220 */ /* 0x008fc80000410000 */
[----:B------:R-:W-:Y:S01]  /*2420*/  @P3 FMUL.FTZ R99, R101, R66 ;  /* 0x0000004265633220 */ /* 0x000fe20000410000 */
[----:B------:R-:W-:Y:S02]  /*2430*/  @P3 PRMT R66, R26, 0x7632, R66 ;  /* 0x000076321a423816 */ /* 0x000fe40000000042 */
[----:B------:R-:W3:Y:S01]  /*2440*/  @P3 LDC R65, c[0x0][0x40c] ;  /* 0x00010300ff413b82 */ /* 0x000ee20000000800 */
[----:B0-----:R-:W-:Y:S01]  /*2450*/  @P3 FMUL.FTZ R111, R102, R111 ;  /* 0x0000006f666f3220 */ /* 0x001fe20000410000 */
[----:B------:R-:W-:Y:S02]  /*2460*/  @P3 SHF.L.U32 R66, R66, 0x10, RZ ;  /* 0x0000001042423819 */ /* 0x000fe400000006ff */
[----:B------:R-:W-:Y:S01]  /*2470*/  @P3 SHF.L.U32 R101, R27, 0x10, RZ ;  /* 0x000000101b653819 */ /* 0x000fe200000006ff */
[----:B------:R-:W-:Y:S01]  /*2480*/  @P3 FMUL.FTZ R100, R111, R110 ;  /* 0x0000006e6f643220 */ /* 0x000fe20000410000 */
[----:B------:R-:W-:Y:S02]  /*2490*/  @P3 SHF.L.U32 R102, R67, 0x10, RZ ;  /* 0x0000001043663819 */ /* 0x000fe400000006ff */
[----:B------:R-:W-:Y:S01]  /*24a0*/  @P3 SHF.L.U32 R67, R71, 0x10, RZ ;  /* 0x0000001047433819 */ /* 0x000fe200000006ff */
[----:B-1----:R-:W-:Y:S01]  /*24b0*/  @P3 FMUL.FTZ R66, R66, R115 ;  /* 0x0000007342423220 */ /* 0x002fe20000410000 */
[----:B------:R-:W-:-:S02]  /*24c0*/  @P3 SHF.L.U32 R111, R31, 0x10, RZ ;  /* 0x000000101f6f3819 */ /* 0x000fc400000006ff */
[----:B------:R-:W-:Y:S01]  /*24d0*/  @P3 SHF.L.U32 R110, R70, 0x10, RZ ;  /* 0x00000010466e3819 */ /* 0x000fe200000006ff */
[----:B--2---:R-:W-:Y:S01]  /*24e0*/  @P3 FMUL.FTZ R64, R101, R64 ;  /* 0x0000004065403220 */ /* 0x004fe20000410000 */
[----:B------:R-:W-:Y:S02]  /*24f0*/  IMAD.MOV.U32 R101, RZ, RZ, RZ ;  /* 0x000000ffff657224 */ /* 0x000fe400078e00ff */
[----:B------:R-:W-:Y:S01]  /*2500*/  @P3 FMUL.FTZ R101, R67, R66 ;  /* 0x0000004243653220 */ /* 0x000fe20000410000 */
[----:B------:R-:W-:Y:S02]  /*2510*/  F2FP.BF16.F32.PACK_AB R66, RZ, R98 ;  /* 0x00000062ff42723e */ /* 0x000fe400000010ff */
        /* <DEDUP_REMOVED lines=15> */
.L_x_222:
[----:B------:R-:W0:Y:S02]  /*2610*/  LDC.64 R110, c[0x0][0x3a8] ;  /* 0x0000ea00ff6e7b82 */ /* 0x000e240000000a00 */
[----:B0-----:R-:W-:-:S05]  /*2620*/  IMAD.WIDE.U32 R110, R113, 0x10, R110 ;  /* 0x00000010716e7825 */ /* 0x001fca00078e006e */
[----:B------:R2:W-:Y:S02]  /*2630*/  STG.E.128 desc[UR6][R110.64], R64 ;  /* 0x000000406e007986 */ /* 0x0005e4000c101d06 */
.L_x_220:
[----:B------:R-:W-:Y:S05]  /*2640*/  BSYNC.RECONVERGENT B0 ;  /* 0x0000000000007941 */ /* 0x000fea0003800200 */
.L_x_219:
        /* <DEDUP_REMOVED lines=38> */
[----:B-1----:R-:W-:-:S05]  /*28b0*/  FADD.FTZ R115, R113, R64 ;  /* 0x0000004071737221 */ /* 0x002fca0000010000 */
        /* <DEDUP_REMOVED lines=61> */
.L_x_242:
[----:B01----:R-:W-:Y:S01]  /*2c90*/  FADD.FTZ R110, R110, R115 ;  /* 0x000000736e6e7221 */ /* 0x003fe20000010000 */
[----:B------:R-:W-:Y:S01]  /*2ca0*/  FMUL.FTZ R113, R111, R111 ;  /* 0x0000006f6f717220 */ /* 0x000fe20000410000 */
        /* <DEDUP_REMOVED lines=14> */
[----:B------:R-:W-:Y:S01]  /*2d90*/  VIADD R65, R112, 0xffffffff ;  /* 0xffffffff70417836 */ /* 0x000fe20000000000 */
[----:B------:R-:W-:Y:S01]  /*2da0*/  BSSY.RECONVERGENT B1, `(.L_x_226) ;  /* 0x0000037000017945 */ /* 0x000fe20003800200 */
[----:B------:R-:W-:Y:S02]  /*2db0*/  FSEL R112, R111, RZ, !P3 ;  /* 0x000000ff6f707208 */ /* 0x000fe40005800000 */
[----:B------:R-:W-:-:S05]  /*2dc0*/  IMAD R65, R65, R114, RZ ;  /* 0x0000007241417224 */ /* 0x000fca00078e02ff */
[----:B------:R-:W-:-:S04]  /*2dd0*/  SHF.R.S32.HI R64, RZ, 0x1f, R65 ;  /* 0x0000001fff407819 */ /* 0x000fc80000011441 */
[----:B------:R-:W-:-:S04]  /*2de0*/  LEA.HI R64, R64, R65, RZ, 0x3 ;  /* 0x0000004140407211 */ /* 0x000fc800078f18ff */
[----:B------:R-:W-:Y:S01]  /*2df0*/  LEA.HI.SX32 R115, R64, R109, 0x1d ;  /* 0x0000006d40737211 */ /* 0x000fe200078feaff */
[----:B------:R-:W-:Y:S06]  /*2e00*/  @!P2 BRA `(.L_x_227) ;  /* 0x0000000000c0a947 */ /* 0x000fec0003800000 */
[--C-:B------:R-:W-:Y:S01]  /*2e10*/  FADD.FTZ R64, R80, -R112.reuse ;  /* 0x8000007050407221 */ /* 0x100fe20000010000 */
        /* <DEDUP_REMOVED lines=12> */
[----:B------:R-:W-:Y:S01]  /*2ee0*/  FMUL.FTZ R110, R113, R110 ;  /* 0x0000006e716e7220 */ /* 0x000fe20000410000 */
[----:B------:R-:W-:Y:S01]  /*2ef0*/  FADD.FTZ R66, R84, -R112 ;  /* 0x8000007054427221 */ /* 0x000fe20000010000 */
[----:B------:R-:W-:Y:S01]  /*2f00*/  SHF.L.U32 R117, R17, 0x10, RZ ;  /* 0x0000001011757819 */ /* 0x000fe200000006ff */
[----:B------:R-:W-:-:S02]  /*2f10*/  IMAD.U32 R116, R59, 0x10000, RZ ;  /* 0x000100003b747824 */ /* 0x000fc400078e00ff */
[----:B------:R-:W-:Y:S01]  /*2f20*/  FFMA.FTZ R114, R110, R67, R111 ;  /* 0x000000436e727223 */ /* 0x000fe2000001006f */
[----:B------:R-:W-:Y:S01]  /*2f30*/  SHF.L.U32 R67, R62, 0x10, RZ ;  /* 0x000000103e437819 */ /* 0x000fe200000006ff */
[----:B------:R-:W-:Y:S02]  /*2f40*/  IMAD.U32 R111, R58, 0x10000, RZ ;  /* 0x000100003a6f7824 */ /* 0x000fe400078e00ff */
[----:B------:R-:W-:Y:S01]  /*2f50*/  FMUL.FTZ R66, R113, R66 ;  /* 0x0000004271427220 */ /* 0x000fe20000410000 */
[----:B------:R-:W-:Y:S01]  /*2f60*/  FADD.FTZ R110, R85, -R112 ;  /* 0x80000070556e7221 */ /* 0x000fe20000010000 */
[----:B------:R-:W-:Y:S01]  /*2f70*/  SHF.L.U32 R119, R14, 0x10, RZ ;  /* 0x000000100e777819 */ /* 0x000fe200000006ff */
[----:B------:R-:W-:Y:S02]  /*2f80*/  IMAD.U32 R121, R68, 0x10000, RZ ;  /* 0x0001000044797824 */ /* 0x000fe400078e00ff */
[----:B------:R-:W-:Y:S01]  /*2f90*/  FFMA.FTZ R66, R66, R67, R111 ;  /* 0x0000004342427223 */ /* 0x000fe2000001006f */
[----:B------:R-:W-:Y:S01]  /*2fa0*/  SHF.L.U32 R67, R16, 0x10, RZ ;  /* 0x0000001010437819 */ /* 0x000fe200000006ff */
[----:B------:R-:W-:Y:S01]  /*2fb0*/  FMUL.FTZ R110, R113, R110 ;  /* 0x0000006e716e7220 */ /* 0x000fe20000410000 */
[----:B------:R-:W-:-:S02]  /*2fc0*/  SHF.L.U32 R111, R15, 0x10, RZ ;  /* 0x000000100f6f7819 */ /* 0x000fc400000006ff */
[----:B------:R-:W-:Y:S01]  /*2fd0*/  F2FP.BF16.F32.PACK_AB R65, R114, R65 ;  /* 0x000000417241723e */ /* 0x000fe200000010ff */
[----:B------:R-:W-:Y:S01]  /*2fe0*/  FFMA.FTZ R117, R110, R117, R67 ;  /* 0x000000756e757223 */ /* 0x000fe20000010043 */
[----:B------:R-:W-:-:S04]  /*2ff0*/  FADD.FTZ R110, R86, -R112 ;  /* 0x80000070566e7221 */ /* 0x000fc80000010000 */
[----:B------:R-:W-:Y:S01]  /*3000*/  FMUL.FTZ R67, R113, R110 ;  /* 0x0000006e71437220 */ /* 0x000fe20000410000 */
[----:B------:R-:W-:Y:S02]  /*3010*/  SHF.L.U32 R110, R63, 0x10, RZ ;  /* 0x000000103f6e7819 */ /* 0x000fe400000006ff */
[----:B------:R-:W-:-:S03]  /*3020*/  F2FP.BF16.F32.PACK_AB R66, R117, R66 ;  /* 0x000000427542723e */ /* 0x000fc600000010ff */
[----:B------:R-:W-:Y:S01]  /*3030*/  FFMA.FTZ R67, R67, R110, R116 ;  /* 0x0000006e43437223 */ /* 0x000fe20000010074 */
[--C-:B------:R-:W-:Y:S01]  /*3040*/  FADD.FTZ R110, R87, -R112.reuse ;  /* 0x80000070576e7221 */ /* 0x100fe20000010000 */
[----:B------:R-:W-:-:S03]  /*3050*/  FADD.FTZ R116, R81, -R112 ;  /* 0x8000007051747221 */ /* 0x000fc60000010000 */
[C---:B------:R-:W-:Y:S01]  /*3060*/  FMUL.FTZ R110, R113.reuse, R110 ;  /* 0x0000006e716e7220 */ /* 0x040fe20000410000 */
[----:B------:R-:W-:-:S03]  /*3070*/  FMUL.FTZ R116, R113, R116 ;  /* 0x0000007471747220 */ /* 0x000fc60000410000 */
        /* <DEDUP_REMOVED lines=9> */
.L_x_227:
[----:B------:R-:W-:Y:S05]  /*3110*/  BSYNC.RECONVERGENT B1 ;  /* 0x0000000000017941 */ /* 0x000fea0003800200 */
.L_x_226:
[----:B------:R-:W-:Y:S04]  /*3120*/  BSSY.RECONVERGENT B1, `(.L_x_228) ;  /* 0x0000032000017945 */ /* 0x000fe80003800200 */
[----:B------:R-:W-:Y:S05]  /*3130*/  @!P1 BRA `(.L_x_229) ;  /* 0x0000000000c09947 */ /* 0x000fea0003800000 */
[--C-:B0-----:R-:W-:Y:S01]  /*3140*/  FADD.FTZ R64, R88, -R112.reuse ;  /* 0x8000007058407221 */ /* 0x101fe20000010000 */
        /* <DEDUP_REMOVED lines=14> */
[----:B------:R-:W-:-:S02]  /*3230*/  SHF.L.U32 R117, R9, 0x10, RZ ;  /* 0x0000001009757819 */ /* 0x000fc400000006ff */
[----:B------:R-:W-:Y:S01]  /*3240*/  FFMA.FTZ R114, R110, R67, R111 ;  /* 0x000000436e727223 */ /* 0x000fe2000001006f */
[----:B------:R-:W-:Y:S01]  /*3250*/  SHF.L.U32 R111, R46, 0x10, RZ ;  /* 0x000000102e6f7819 */ /* 0x000fe200000006ff */
[----:B------:R-:W-:Y:S02]  /*3260*/  IMAD.U32 R67, R50, 0x10000, RZ ;  /* 0x0001000032437824 */ /* 0x000fe400078e00ff */
[----:B------:R-:W-:Y:S01]  /*3270*/  FMUL.FTZ R66, R113, R66 ;  /* 0x0000004271427220 */ /* 0x000fe20000410000 */
[----:B------:R-:W-:Y:S01]  /*3280*/  FADD.FTZ R110, R93, -R112 ;  /* 0x800000705d6e7221 */ /* 0x000fe20000010000 */
[----:B------:R-:W-:Y:S02]  /*3290*/  SHF.L.U32 R116, R47, 0x10, RZ ;  /* 0x000000102f747819 */ /* 0x000fe400000006ff */
[----:B------:R-:W-:Y:S01]  /*32a0*/  FFMA.FTZ R66, R66, R67, R111 ;  /* 0x0000004342427223 */ /* 0x000fe2000001006f */
[----:B------:R-:W-:Y:S01]  /*32b0*/  SHF.L.U32 R67, R8, 0x10, RZ ;  /* 0x0000001008437819 */ /* 0x000fe200000006ff */
[----:B------:R-:W-:Y:S01]  /*32c0*/  FMUL.FTZ R110, R113, R110 ;  /* 0x0000006e716e7220 */ /* 0x000fe20000410000 */
[----:B------:R-:W-:-:S02]  /*32d0*/  SHF.L.U32 R111, R7, 0x10, RZ ;  /* 0x00000010076f7819 */ /* 0x000fc400000006ff */
[----:B------:R-:W-:Y:S01]  /*32e0*/  SHF.L.U32 R119, R6, 0x10, RZ ;  /* 0x0000001006777819 */ /* 0x000fe200000006ff */
[----:B------:R-:W-:Y:S01]  /*32f0*/  FFMA.FTZ R117, R110, R117, R67 ;  /* 0x000000756e757223 */ /* 0x000fe20000010043 */
[----:B------:R-:W-:Y:S01]  /*3300*/  FADD.FTZ R110, R94, -R112 ;  /* 0x800000705e6e7221 */ /* 0x000fe20000010000 */
[----:B------:R-:W-:Y:S02]  /*3310*/  SHF.L.U32 R121, R12, 0x10, RZ ;  /* 0x000000100c797819 */ /* 0x000fe400000006ff */
[----:B------:R-:W-:Y:S01]  /*3320*/  F2FP.BF16.F32.PACK_AB R65, R114, R65 ;  /* 0x000000417241723e */ /* 0x000fe200000010ff */
[----:B------:R-:W-:Y:S01]  /*3330*/  FMUL.FTZ R67, R113, R110 ;  /* 0x0000006e71437220 */ /* 0x000fe20000410000 */
[----:B------:R-:W-:Y:S01]  /*3340*/  IMAD.U32 R110, R51, 0x10000, RZ ;  /* 0x00010000336e7824 */ /* 0x000fe200078e00ff */
[----:B------:R-:W-:-:S03]  /*3350*/  F2FP.BF16.F32.PACK_AB R66, R117, R66 ;  /* 0x000000427542723e */ /* 0x000fc600000010ff */
[----:B------:R-:W-:Y:S01]  /*3360*/  FFMA.FTZ R67, R67, R110, R116 ;  /* 0x0000006e43437223 */ /* 0x000fe20000010074 */
[--C-:B------:R-:W-:Y:S01]  /*3370*/  FADD.FTZ R110, R95, -R112.reuse ;  /* 0x800000705f6e7221 */ /* 0x100fe20000010000 */
[----:B------:R-:W-:-:S03]  /*3380*/  FADD.FTZ R116, R89, -R112 ;  /* 0x8000007059747221 */ /* 0x000fc60000010000 */
[C---:B------:R-:W-:Y:S01]  /*3390*/  FMUL.FTZ R110, R113.reuse, R110 ;  /* 0x0000006e716e7220 */ /* 0x040fe20000410000 */
[----:B------:R-:W-:-:S03]  /*33a0*/  FMUL.FTZ R116, R113, R116 ;  /* 0x0000007471747220 */ /* 0x000fc60000410000 */
[----:B------:R-:W-:Y:S01]  /*33b0*/  FFMA.FTZ R118, R110, R111, R119 ;  /* 0x0000006f6e767223 */ /* 0x000fe20000010077 */
[----:B------:R-:W-:Y:S01]  /*33c0*/  IMAD.U32 R119, R13, 0x10000, RZ ;  /* 0x000100000d777824 */ /* 0x000fe200078e00ff */
[----:B------:R-:W0:Y:S03]  /*33d0*/  LDC.64 R110, c[0x0][0x428] ;  /* 0x00010a00ff6e7b82 */ /* 0x000e260000000a00 */
[----:B------:R-:W-:Y:S01]  /*33e0*/  FFMA.FTZ R119, R116, R119, R121 ;  /* 0x0000007774777223 */ /* 0x000fe20000010079 */
[----:B------:R-:W-:-:S04]  /*33f0*/  F2FP.BF16.F32.PACK_AB R67, R118, R67 ;  /* 0x000000437643723e */ /* 0x000fc800000010ff */
[----:B------:R-:W-:Y:S01]  /*3400*/  F2FP.BF16.F32.PACK_AB R64, R119, R64 ;  /* 0x000000407740723e */ /* 0x000fe200000010ff */
[C---:B0-----:R-:W-:Y:S01]  /*3410*/  IMAD.WIDE.U32 R110, R115.reuse, 0x10, R110 ;  /* 0x00000010736e7825 */ /* 0x041fe200078e006e */
[----:B------:R-:W-:-:S04]  /*3420*/  IADD3 R115, PT, PT, R115, 0x20, RZ ;  /* 0x0000002073737810 */ /* 0x000fc80007ffe0ff */
[----:B------:R1:W-:Y:S03]  /*3430*/  STG.E.128 desc[UR6][R110.64], R64 ;  /* 0x000000406e007986 */ /* 0x0003e6000c101d06 */
.L_x_229:
[----:B------:R-:W-:Y:S05]  /*3440*/  BSYNC.RECONVERGENT B1 ;  /* 0x0000000000017941 */ /* 0x000fea0003800200 */
.L_x_228:
[----:B------:R-:W-:Y:S05]  /*3450*/  @!P4 BRA `(.L_x_225) ;  /* 0x0000000000bcc947 */ /* 0x000fea0003800000 */
[--C-:B01----:R-:W-:Y:S01]  /*3460*/  FADD.FTZ R64, R96, -R112.reuse ;  /* 0x8000007060407221 */ /* 0x103fe20000010000 */
[----:B------:R-:W-:Y:S01]  /*3470*/  SHF.L.U32 R65, R36, 0x10, RZ ;  /* 0x0000001024417819 */ /* 0x000fe200000006ff */
[--C-:B------:R-:W-:Y:S01]  /*3480*/  FADD.FTZ R66, R98, -R112.reuse ;  /* 0x8000007062427221 */ /* 0x100fe20000010000 */
[----:B------:R-:W-:Y:S02]  /*3490*/  IMAD.U32 R67, R32, 0x10000, RZ ;  /* 0x0001000020437824 */ /* 0x000fe400078e00ff */
[----:B------:R-:W-:Y:S01]  /*34a0*/  FMUL.FTZ R64, R113, R64 ;  /* 0x0000004071407220 */ /* 0x000fe20000410000 */
[----:B------:R-:W-:Y:S01]  /*34b0*/  SHF.L.U32 R111, R37, 0x10, RZ ;  /* 0x00000010256f7819 */ /* 0x000fe200000006ff */
[----:B------:R-:W-:Y:S01]  /*34c0*/  FMUL.FTZ R66, R113, R66 ;  /* 0x0000004271427220 */ /* 0x000fe20000410000 */
[----:B------:R-:W-:Y:S01]  /*34d0*/  SHF.L.U32 R117, R33, 0x10, RZ ;  /* 0x0000001021757819 */ /* 0x000fe200000006ff */
[----:B------:R-:W-:Y:S01]  /*34e0*/  FFMA.FTZ R114, R64, R65, R67 ;  /* 0x0000004140727223 */ /* 0x000fe20000010043 */
[----:B------:R-:W-:Y:S01]  /*34f0*/  FADD.FTZ R64, R99, -R112 ;  /* 0x8000007063407221 */ /* 0x000fe20000010000 */
[----:B------:R-:W-:-:S02]  /*3500*/  SHF.L.U32 R65, R2, 0x10, RZ ;  /* 0x0000001002417819 */ /* 0x000fc400000006ff */
[----:B------:R-:W-:Y:S01]  /*3510*/  FFMA.FTZ R116, R66, R111, R117 ;  /* 0x0000006f42747223 */ /* 0x000fe20000010075 */
[----:B------:R-:W-:Y:S01]  /*3520*/  SHF.L.U32 R117, R3, 0x10, RZ ;  /* 0x0000001003757819 */ /* 0x000fe200000006ff */
[C---:B------:R-:W-:Y:S01]  /*3530*/  FMUL.FTZ R64, R113.reuse, R64 ;  /* 0x0000004071407220 */ /* 0x040fe20000410000 */
[--C-:B------:R-:W-:Y:S01]  /*3540*/  FADD.FTZ R66, R100, -R112.reuse ;  /* 0x8000007064427221 */ /* 0x100fe20000010000 */
[----:B------:R-:W-:Y:S02]  /*3550*/  SHF.L.U32 R67, R34, 0x10, RZ ;  /* 0x0000001022437819 */ /* 0x000fe400000006ff */
[----:B------:R-:W-:Y:S01]  /*3560*/  FFMA.FTZ R117, R64, R117, R65 ;  /* 0x0000007540757223 */ /* 0x000fe20000010041 */
[----:B------:R-:W-:Y:S02]  /*3570*/  IMAD.U32 R65, R38, 0x10000, RZ ;  /* 0x0001000026417824 */ /* 0x000fe400078e00ff */
[----:B------:R-:W-:Y:S01]  /*3580*/  FMUL.FTZ R66, R113, R66 ;  /* 0x0000004271427220 */ /* 0x000fe20000410000 */
[----:B------:R-:W-:Y:S01]  /*3590*/  FADD.FTZ R64, R101, -R112 ;  /* 0x8000007065407221 */ /* 0x000fe20000010000 */
[----:B------:R-:W-:-:S02]  /*35a0*/  SHF.L.U32 R111, R0, 0x10, RZ ;  /* 0x00000010006f7819 */ /* 0x000fc400000006ff */
[----:B------:R-:W-:Y:S01]  /*35b0*/  FFMA.FTZ R66, R66, R65, R67 ;  /* 0x0000004142427223 */ /* 0x000fe20000010043 */
[----:B------:R-:W-:Y:S01]  /*35c0*/  SHF.L.U32 R65, R104, 0x10, RZ ;  /* 0x0000001068417819 */ /* 0x000fe200000006ff */
[----:B------:R-:W-:Y:S01]  /*35d0*/  FMUL.FTZ R64, R113, R64 ;  /* 0x0000004071407220 */ /* 0x000fe20000410000 */
[----:B------:R-:W-:Y:S02]  /*35e0*/  SHF.L.U32 R67, R39, 0x10, RZ ;  /* 0x0000001027437819 */ /* 0x000fe400000006ff */
[----:B------:R-:W-:Y:S01]  /*35f0*/  SHF.L.U32 R119, R105, 0x10, RZ ;  /* 0x0000001069777819 */ /* 0x000fe200000006ff */
[----:B------:R-:W-:Y:S01]  /*3600*/  FFMA.FTZ R111, R64, R111, R65 ;  /* 0x0000006f406f7223 */ /* 0x000fe20000010041 */
[----:B------:R-:W-:Y:S01]  /*3610*/  FADD.FTZ R64, R102, -R112 ;  /* 0x8000007066407221 */ /* 0x000fe20000010000 */
[----:B------:R-:W-:Y:S01]  /*3620*/  IMAD.U32 R65, R35, 0x10000, RZ ;  /* 0x0001000023417824 */ /* 0x000fe200078e00ff */
[----:B------:R-:W-:Y:S02]  /*3630*/  SHF.L.U32 R121, R106, 0x10, RZ ;  /* 0x000000106a797819 */ /* 0x000fe400000006ff */
[----:B------:R-:W-:Y:S01]  /*3640*/  FMUL.FTZ R64, R113, R64 ;  /* 0x0000004071407220 */ /* 0x000fe20000410000 */
[----:B------:R-:W-:-:S03]  /*3650*/  F2FP.BF16.F32.PACK_AB R66, R111, R66 ;  /* 0x000000426f42723e */ /* 0x000fc600000010ff */
        /* <DEDUP_REMOVED lines=8> */
[----:B------:R-:W-:-:S04]  /*36e0*/  SHF.L.U32 R119, R4, 0x10, RZ ;  /* 0x0000001004777819 */ /* 0x000fc800000006ff */
[----:B------:R-:W-:Y:S01]  /*36f0*/  F2FP.BF16.F32.PACK_AB R67, R110, R67 ;  /* 0x000000436e43723e */ /* 0x000fe200000010ff */
[----:B------:R-:W-:Y:S01]  /*3700*/  FFMA.FTZ R113, R112, R113, R119 ;  /* 0x0000007170717223 */ /* 0x000fe20000010077 */
[----:B0-----:R-:W-:Y:S01]  /*3710*/  IMAD.WIDE.U32 R110, R115, 0x10, R64 ;  /* 0x00000010736e7825 */ /* 0x001fe200078e0040 */
[----:B------:R-:W-:-:S03]  /*3720*/  F2FP.BF16.F32.PACK_AB R65, R117, R116 ;  /* 0x000000747541723e */ /* 0x000fc600000010ff */
[----:B------:R-:W-:-:S05]  /*3730*/  F2FP.BF16.F32.PACK_AB R64, R113, R114 ;  /* 0x000000727140723e */ /* 0x000fca00000010ff */
[----:B------:R2:W-:Y:S02]  /*3740*/  STG.E.128 desc[UR6][R110.64], R64 ;  /* 0x000000406e007986 */ /* 0x0005e4000c101d06 */
.L_x_225:
[----:B------:R-:W-:Y:S05]  /*3750*/  BSYNC.RECONVERGENT B0 ;  /* 0x0000000000007941 */ /* 0x000fea0003800200 */
.L_x_224:
[----:B012---:R-:W0:Y:S02]  /*3760*/  LDC.64 R64, c[0x0][0x380] ;  /* 0x0000e000ff407b82 */ /* 0x007e240000000a00 */
[----:B0-----:R-:W-:-:S05]  /*3770*/  IMAD R107, R64, 0x4, R107 ;  /* 0x00000004406b7824 */ /* 0x001fca00078e026b */
[----:B------:R-:W-:-:S13]  /*3780*/  ISETP.GE.AND P0, PT, R107, R65, PT ;  /* 0x000000416b00720c */ /* 0x000fda0003f06270 */
[----:B------:R-:W-:Y:S05]  /*3790*/  @!P0 BRA `(.L_x_230) ;  /* 0xffffffd000108947 */ /* 0x000fea000383ffff */
[----:B------:R-:W-:Y:S05]  /*37a0*/  EXIT ;  /* 0x000000000000794d */ /* 0x000fea0003800000 */
.L_x_223:
[----:B------:R-:W-:Y:S01]  /*37b0*/  HFMA2 R118, -RZ, RZ, 0, 5.9604644775390625e-08 ;  /* 0x00000001ff767431 */ /* 0x000fe200000001ff */
[----:B------:R-:W-:Y:S01]  /*37c0*/  BSSY B0, `(.L_x_231) ;  /* 0x0000007000007945 */ /* 0x000fe20003800000 */
[----:B------:R-:W-:Y:S02]  /*37d0*/  MOV R119, R67 ;  /* 0x0000004300777202 */ /* 0x000fe40000000f00 */
[----:B------:R-:W-:Y:S02]  /*37e0*/  MOV R121, 0x1f ;  /* 0x0000001f00797802 */ /* 0x000fe40000000f00 */
[----:B------:R-:W-:-:S07]  /*37f0*/  MOV R116, 0xffffffff ;  /* 0xffffffff00747802 */ /* 0x000fce0000000f00 */
[----:B-----5:R-:W-:Y:S05]  /*3800*/  WARPSYNC.COLLECTIVE R116, `(.L_x_232) ;  /* 0x0000000074087348 */ /* 0x020fea0003c00000 */
[----:B------:R0:W1:Y:S02]  /*3810*/  SHFL.BFLY P6, R117, R119, R118, R121 ;  /* 0x0c00007677757389 */ /* 0x00006400000c0079 */
[----:B01---5:R-:W-:Y:S05]  /*3820*/  ENDCOLLECTIVE ;  /* 0x000000000000791b */ /* 0x023fea0003800000 */
.L_x_232:
[----:B------:R-:W-:Y:S05]  /*3830*/  BSYNC B0 ;  /* 0x0000000000007941 */ /* 0x000fea0003800000 */
.L_x_231:
[----:B------:R-:W-:Y:S02]  /*3840*/  IMAD.MOV.U32 R64, RZ, RZ, R117 ;  /* 0x000000ffff407224 */ /* 0x000fe400078e0075 */
[----:B------:R-:W-:Y:S01]  /*3850*/  HFMA2 R118, -RZ, RZ, 0, 1.1920928955078125e-07 ;  /* 0x00000002ff767431 */ /* 0x000fe200000001ff */
[----:B------:R-:W-:Y:S01]  /*3860*/  MOV R121, 0x1f ;  /* 0x0000001f00797802 */ /* 0x000fe20000000f00 */
[----:B------:R-:W-:Y:S01]  /*3870*/  FADD.FTZ R66, R67, R64 ;  /* 0x0000004043427221 */ /* 0x000fe20000010000 */
[----:B------:R-:W-:-:S04]  /*3880*/  MOV R116, 0xffffffff ;  /* 0xffffffff00747802 */ /* 0x000fc80000000f00 */
[----:B------:R-:W-:-:S07]  /*3890*/  MOV R119, R66 ;  /* 0x0000004200777202 */ /* 0x000fce0000000f00 */
[----:B------:R-:W-:Y:S05]  /*38a0*/  WARPSYNC.COLLECTIVE R116, `(.L_x_233) ;  /* 0x0000000074087348 */ /* 0x000fea0003c00000 */
[----:B------:R0:W1:Y:S02]  /*38b0*/  SHFL.BFLY P6, R117, R119, R118, R121 ;  /* 0x0c00007677757389 */ /* 0x00006400000c0079 */
[----:B01----:R-:W-:Y:S05]  /*38c0*/  ENDCOLLECTIVE ;  /* 0x000000000000791b */ /* 0x003fea0003800000 */
.L_x_233:
[----:B------:R-:W-:Y:S02]  /*38d0*/  HFMA2 R118, -RZ, RZ, 0, 2.384185791015625e-07 ;  /* 0x00000004ff767431 */ /* 0x000fe400000001ff */
[----:B------:R-:W-:-:S04]  /*38e0*/  IMAD.MOV.U32 R65, RZ, RZ, R117 ;  /* 0x000000ffff417224 */ /* 0x000fc800078e0075 */
[----:B------:R-:W-:-:S05]  /*38f0*/  FADD.FTZ R110, R66, R65 ;  /* 0x00000041426e7221 */ /* 0x000fca0000010000 */
[----:B------:R-:W-:-:S07]  /*3900*/  MOV R119, R110 ;  /* 0x0000006e00777202 */ /* 0x000fce0000000f00 */
[----:B------:R-:W-:Y:S05]  /*3910*/  WARPSYNC.COLLECTIVE R116, `(.L_x_234) ;  /* 0x0000000074087348 */ /* 0x000fea0003c00000 */
[----:B------:R0:W1:Y:S02]  /*3920*/  SHFL.BFLY P6, R117, R119, R118, R121 ;  /* 0x0c00007677757389 */ /* 0x00006400000c0079 */
[----:B01----:R-:W-:Y:S05]  /*3930*/  ENDCOLLECTIVE ;  /* 0x000000000000791b */ /* 0x003fea0003800000 */
.L_x_234:
        /* <DEDUP_REMOVED lines=8> */
.L_x_235:
[----:B------:R-:W-:Y:S01]  /*39c0*/  HFMA2 R118, -RZ, RZ, 0, 9.5367431640625e-07 ;  /* 0x00000010ff767431 */ /* 0x000fe200000001ff */
[----:B------:R-:W-:-:S05]  /*39d0*/  MOV R64, R117 ;  /* 0x0000007500407202 */ /* 0x000fca0000000f00 */
[----:B------:R-:W-:-:S05]  /*39e0*/  FADD.FTZ R115, R113, R64 ;  /* 0x0000004071737221 */ /* 0x000fca0000010000 */
[----:B------:R-:W-:-:S07]  /*39f0*/  MOV R119, R115 ;  /* 0x0000007300777202 */ /* 0x000fce0000000f00 */
[----:B------:R-:W-:Y:S05]  /*3a00*/  WARPSYNC.COLLECTIVE R116, `(.L_x_236) ;  /* 0x0000000074087348 */ /* 0x000fea0003c00000 */
[----:B------:R0:W1:Y:S02]  /*3a10*/  SHFL.BFLY P6, R117, R119, R118, R121 ;  /* 0x0c00007677757389 */ /* 0x00006400000c0079 */
[----:B01----:R-:W-:Y:S05]  /*3a20*/  ENDCOLLECTIVE ;  /* 0x000000000000791b */ /* 0x003fea0003800000 */
.L_x_236:
        /* <DEDUP_REMOVED lines=52> */
[----:B------:R-:W-:-:S04]  /*3d70*/  @P3 FFMA.FTZ R64, R66, R66, R67 ;  /* 0x0000004242403223 */ /* 0x000fc80000010043 */
[----:B------:R-:W-:-:S07]  /*3d80*/  IMAD.MOV.U32 R119, RZ, RZ, R64 ;  /* 0x000000ffff777224 */ /* 0x000fce00078e0040 */
[----:B------:R-:W-:Y:S05]  /*3d90*/  WARPSYNC.COLLECTIVE R116, `(.L_x_237) ;  /* 0x0000000074087348 */ /* 0x000fea0003c00000 */
[----:B------:R0:W1:Y:S02]  /*3da0*/  SHFL.BFLY P6, R117, R119, R118, R121 ;  /* 0x0c00007677757389 */ /* 0x00006400000c0079 */
[----:B01----:R-:W-:Y:S05]  /*3db0*/  ENDCOLLECTIVE ;  /* 0x000000000000791b */ /* 0x003fea0003800000 */
.L_x_237:
[----:B------:R-:W-:Y:S01]  /*3dc0*/  HFMA2 R118, -RZ, RZ, 0, 1.1920928955078125e-07 ;  /* 0x00000002ff767431 */ /* 0x000fe200000001ff */
[----:B------:R-:W-:-:S05]  /*3dd0*/  MOV R67, R117 ;  /* 0x0000007500437202 */ /* 0x000fca0000000f00 */
[----:B------:R-:W-:-:S05]  /*3de0*/  FADD.FTZ R67, R64, R67 ;  /* 0x0000004340437221 */ /* 0x000fca0000010000 */
[----:B------:R-:W-:-:S07]  /*3df0*/  MOV R119, R67 ;  /* 0x0000004300777202 */ /* 0x000fce0000000f00 */
[----:B------:R-:W-:Y:S05]  /*3e00*/  WARPSYNC.COLLECTIVE R116, `(.L_x_238) ;  /* 0x0000000074087348 */ /* 0x000fea0003c00000 */
[----:B------:R0:W1:Y:S02]  /*3e10*/  SHFL.BFLY P6, R117, R119, R118, R121 ;  /* 0x0c00007677757389 */ /* 0x00006400000c0079 */
[----:B01----:R-:W-:Y:S05]  /*3e20*/  ENDCOLLECTIVE ;  /* 0x000000000000791b */ /* 0x003fea0003800000 */
.L_x_238:
[----:B------:R-:W-:Y:S02]  /*3e30*/  HFMA2 R118, -RZ, RZ, 0, 2.384185791015625e-07 ;  /* 0x00000004ff767431 */ /* 0x000fe400000001ff */
[----:B------:R-:W-:-:S04]  /*3e40*/  IMAD.MOV.U32 R66, RZ, RZ, R117 ;  /* 0x000000ffff427224 */ /* 0x000fc800078e0075 */
[----:B------:R-:W-:-:S05]  /*3e50*/  FADD.FTZ R66, R67, R66 ;  /* 0x0000004243427221 */ /* 0x000fca0000010000 */
[----:B------:R-:W-:-:S07]  /*3e60*/  MOV R119, R66 ;  /* 0x0000004200777202 */ /* 0x000fce0000000f00 */
[----:B------:R-:W-:Y:S05]  /*3e70*/  WARPSYNC.COLLECTIVE R116, `(.L_x_239) ;  /* 0x0000000074087348 */ /* 0x000fea0003c00000 */
[----:B------:R0:W1:Y:S02]  /*3e80*/  SHFL.BFLY P6, R117, R119, R118, R121 ;  /* 0x0c00007677757389 */ /* 0x00006400000c0079 */
[----:B01----:R-:W-:Y:S05]  /*3e90*/  ENDCOLLECTIVE ;  /* 0x000000000000791b */ /* 0x003fea0003800000 */
.L_x_239:
[----:B------:R-:W-:Y:S01]  /*3ea0*/  IMAD.MOV.U32 R118, RZ, RZ, 0x8 ;  /* 0x00000008ff767424 */ /* 0x000fe200078e00ff */
[----:B------:R-:W-:-:S05]  /*3eb0*/  MOV R113, R117 ;  /* 0x0000007500717202 */ /* 0x000fca0000000f00 */
[----:B------:R-:W-:-:S05]  /*3ec0*/  FADD.FTZ R113, R66, R113 ;  /* 0x0000007142717221 */ /* 0x000fca0000010000 */
[----:B------:R-:W-:-:S07]  /*3ed0*/  MOV R119, R113 ;  /* 0x0000007100777202 */ /* 0x000fce0000000f00 */
[----:B------:R-:W-:Y:S05]  /*3ee0*/  WARPSYNC.COLLECTIVE R116, `(.L_x_240) ;  /* 0x0000000074087348 */ /* 0x000fea0003c00000 */
[----:B------:R0:W1:Y:S02]  /*3ef0*/  SHFL.BFLY P6, R117, R119, R118, R121 ;  /* 0x0c00007677757389 */ /* 0x00006400000c0079 */
[----:B01----:R-:W-:Y:S05]  /*3f00*/  ENDCOLLECTIVE ;  /* 0x000000000000791b */ /* 0x003fea0003800000 */
.L_x_240:
[----:B------:R-:W-:Y:S01]  /*3f10*/  HFMA2 R118, -RZ, RZ, 0, 9.5367431640625e-07 ;  /* 0x00000010ff767431 */ /* 0x000fe200000001ff */
[----:B------:R-:W-:-:S05]  /*3f20*/  MOV R110, R117 ;  /* 0x00000075006e7202 */ /* 0x000fca0000000f00 */
[----:B------:R-:W-:-:S05]  /*3f30*/  FADD.FTZ R110, R113, R110 ;  /* 0x0000006e716e7221 */ /* 0x000fca0000010000 */
[----:B------:R-:W-:-:S07]  /*3f40*/  MOV R119, R110 ;  /* 0x0000006e00777202 */ /* 0x000fce0000000f00 */
[----:B------:R-:W-:Y:S05]  /*3f50*/  WARPSYNC.COLLECTIVE R116, `(.L_x_241) ;  /* 0x0000000074087348 */ /* 0x000fea0003c00000 */
[----:B------:R0:W1:Y:S02]  /*3f60*/  SHFL.BFLY P6, R117, R119, R118, R121 ;  /* 0x0c00007677757389 */ /* 0x00006400000c0079 */
[----:B01----:R-:W-:Y:S05]  /*3f70*/  ENDCOLLECTIVE ;  /* 0x000000000000791b */ /* 0x003fea0003800000 */
.L_x_241:
[----:B------:R-:W-:Y:S01]  /*3f80*/  MOV R115, R117 ;  /* 0x0000007500737202 */ /* 0x000fe20000000f00 */
[----:B------:R-:W-:Y:S06]  /*3f90*/  BRA `(.L_x_242) ;  /* 0xffffffec003c7947 */ /* 0x000fec000383ffff */
.L_x_243:
        /* <DEDUP_REMOVED lines=14> */
.L_x_28708:


//--------------------- .text._ZN10layer_norm13ln_fwd_kernelINS_13Kernel_traitsI13__nv_bfloat16S2_S2_S2_fjLj768ELj1ELj4ELj1ELj16ENS_18Kernel_traits_baseILj768ES2_S2_S2_S2_fjLj128EEEEELb0ELb1ELb1ELb1EEEvNS_9FwdParamsE --------------------------
	.section	.text._ZN10layer_norm13ln_fwd_kernelINS_13Kernel_traitsI13__nv_bfloat16S2_S2_S2_fjLj768ELj1ELj4ELj1ELj16ENS_18Kernel_traits_baseILj768ES2_S2_S2_S2_fjLj128EEEEELb0ELb1ELb1ELb1EEEvNS_9FwdParamsE,"ax",@progbits
	.align	128
        .global         _ZN10layer_norm13ln_fwd_kernelINS_13Kernel_traitsI13__nv_bfloat16S2_S2_S2_fjLj768ELj1ELj4ELj1ELj16ENS_18Kernel_traits_baseILj768ES2_S2_S2_S2_fjLj128EEEEELb0ELb1ELb1ELb1EEEvNS_9FwdParamsE
        .type           _ZN10layer_norm13ln_fwd_kernelINS_13Kernel_traitsI13__nv_bfloat16S2_S2_S2_fjLj768ELj1ELj4ELj1ELj16ENS_18Kernel_traits_baseILj768ES2_S2_S2_S2_fjLj128EEEEELb0ELb1ELb1ELb1EEEvNS_9FwdParamsE,@function
        .size           _ZN10layer_norm13ln_fwd_kernelINS_13Kernel_traitsI13__nv_bfloat16S2_S2_S2_fjLj768ELj1ELj4ELj1ELj16ENS_18Kernel_traits_baseILj768ES2_S2_S2_S2_fjLj128EEEEELb0ELb1ELb1ELb1EEEvNS_9FwdParamsE,(.L_x_28709 - _ZN10layer_norm13ln_fwd_kernelINS_13Kernel_traitsI13__nv_bfloat16S2_S2_S2_fjLj768ELj1ELj4ELj1ELj16ENS_18Kernel_traits_baseILj768ES2_S2_S2_S2_fjLj128EEEEELb0ELb1ELb1ELb1EEEvNS_9FwdParamsE)
        .other          _ZN10layer_norm13ln_fwd_kernelINS_13Kernel_traitsI13__nv_bfloat16S2_S2_S2_fjLj768ELj1ELj4ELj1ELj16ENS_18Kernel_traits_baseILj768ES2_S2_S2_S2_fjLj128EEEEELb0ELb1ELb1ELb1EEEvNS_9FwdParamsE,@"STO_CUDA_ENTRY STV_DEFAULT"
_ZN10layer_norm13ln_fwd_kernelINS_13Kernel_traitsI13__nv_bfloat16S2_S2_S2_fjLj768ELj1ELj4ELj1ELj16ENS_18Kernel_traits_baseILj768ES2_S2_S2_S2_fjLj128EEEEELb0ELb1ELb1ELb1EEEvNS_9FwdParamsE:
.text._ZN10layer_norm13ln_fwd_kernelINS_13Kernel_traitsI13__nv_bfloat16S2_S2_S2_fjLj768ELj1ELj4ELj1ELj16ENS_18Kernel_traits_baseILj768ES2_S2_S2_S2_fjLj128EEEEELb0ELb1ELb1ELb1EEEvNS_9FwdParamsE:
        /* <DEDUP_REMOVED lines=13> */
[C---:B----4-:R-:W-:Y:S01]  /*00d0*/  IMAD.WIDE.U32 R10, R0.reuse, 0x10, R10 ;  /* 0x00000010000a7825 */ /* 0x050fe200078e000a */
[----:B---3--:R-:W3:Y:S04]  /*00e0*/  LDG.E.128 R12, desc[UR6][R6.64] ;  /* 0x00000006060c7981 */ /* 0x008ee8000c1e1d00 */
[----:B------:R-:W4:Y:S04]  /*00f0*/  LDG.E.128 R16, desc[UR6][R10.64] ;  /* 0x000000060a107981 */ /* 0x000f28000c1e1d00 */
[----:B------:R-:W4:Y:S04]  /*0100*/  LDG.E.128 R20, desc[UR6][R10.64+0x200] ;  /* 0x000200060a147981 */ /* 0x000f28000c1e1d00 */
[----:B------:R-:W4:Y:S04]  /*0110*/  LDG.E.128 R44, desc[UR6][R6.64+0x200] ;  /* 0x00020006062c7981 */ /* 0x000f28000c1e1d00 */
[----:B------:R4:W4:Y:S04]  /*0120*/  LDG.E.128 R40, desc[UR6][R6.64+0x400] ;  /* 0x0004000606287981 */ /* 0x000928000c1e1d00 */
[----:B------:R-:W4:Y:S01]  /*0130*/  LDG.E.128 R36, desc[UR6][R10.64+0x400] ;  /* 0x000400060a247981 */ /* 0x000f22000c1e1d00 */
[----:B--2---:R-:W-:-:S05]  /*0140*/  @P0 IMAD.WIDE.U32 R8, R0, 0x10, R8 ;  /* 0x0000001000080825 */ /* 0x004fca00078e0008 */
[----:B------:R-:W5:Y:S04]  /*0150*/  @P0 LDG.E.128 R32, desc[UR6][R8.64] ;  /* 0x0000000608200981 */ /* 0x000f68000c1e1d00 */
[----:B------:R-:W5:Y:S04]  /*0160*/  @P0 LDG.E.128 R28, desc[UR6][R8.64+0x200] ;  /* 0x00020006081c0981 */ /* 0x000f68000c1e1d00 */
[----:B------:R2:W5:Y:S01]  /*0170*/  @P0 LDG.E.128 R24, desc[UR6][R8.64+0x400] ;  /* 0x0004000608180981 */ /* 0x000562000c1e1d00 */
[----:B0-----:R-:W-:Y:S01]  /*0180*/  USHF.L.U32 UR4, UR4, 0x2, URZ ;  /* 0x0000000204047899 */ /* 0x001fe200080006ff */
[----:B------:R-:W-:-:S05]  /*0190*/  SHF.R.U32.HI R58, RZ, 0x5, R58 ;  /* 0x00000005ff3a7819 */ /* 0x000fca000001163a */
[----:B------:R-:W-:-:S04]  /*01a0*/  LOP3.LUT R58, R58, UR4, RZ, 0xfc, !PT ;  /* 0x000000043a3a7c12 */ /* 0x000fc8000f8efcff */
[----:B-1----:R-:W-:Y:S01]  /*01b0*/  ISETP.GE.AND P1, PT, R58, UR5, PT ;  /* 0x000000053a007c0c */ /* 0x002fe2000bf26270 */
[----:B---3--:R-:W-:Y:S01]  /*01c0*/  @P0 IMAD.MOV.U32 R4, RZ, RZ, R14 ;  /* 0x000000ffff040224 */ /* 0x008fe200078e000e */
[----:B------:R-:W-:Y:S02]  /*01d0*/  @P0 MOV R5, R15 ;  /* 0x0000000f00050202 */ /* 0x000fe40000000f00 */
[----:B------:R-:W-:Y:S01]  /*01e0*/  @!P0 MOV R4, R14 ;  /* 0x0000000e00048202 */ /* 0x000fe20000000f00 */
[----:B----4-:R-:W-:Y:S01]  /*01f0*/  @P0 IMAD.MOV.U32 R6, RZ, RZ, R16 ;  /* 0x000000ffff060224 */ /* 0x010fe200078e0010 */
[----:B------:R-:W-:Y:S01]  /*0200*/  @P0 MOV R7, R17 ;  /* 0x0000001100070202 */ /* 0x000fe20000000f00 */
[----:B--2---:R-:W-:Y:S01]  /*0210*/  @P0 IMAD.MOV.U32 R9, RZ, RZ, R19 ;  /* 0x000000ffff090224 */ /* 0x004fe200078e0013 */
[----:B------:R-:W-:Y:S02]  /*0220*/  @!P0 MOV R5, R15 ;  /* 0x0000000f00058202 */ /* 0x000fe40000000f00 */
[----:B------:R-:W-:Y:S01]  /*0230*/  @!P0 MOV R6, R16 ;  /* 0x0000001000068202 */ /* 0x000fe20000000f00 */
[--C-:B------:R-:W-:Y:S01]  /*0240*/  @P0 IMAD.MOV.U32 R16, RZ, RZ, R22.reuse ;  /* 0x000000ffff100224 */ /* 0x100fe200078e0016 */
[----:B------:R-:W-:Y:S01]  /*0250*/  @!P0 MOV R7, R17 ;  /* 0x0000001100078202 */ /* 0x000fe20000000f00 */
[----:B------:R-:W-:Y:S01]  /*0260*/  @!P0 IMAD.MOV.U32 R16, RZ, RZ, R22 ;  /* 0x000000ffff108224 */ /* 0x000fe200078e0016 */
[----:B------:R-:W-:-:S02]  /*0270*/  @P0 MOV R2, R12 ;  /* 0x0000000c00020202 */ /* 0x000fc40000000f00 */
[----:B------:R-:W-:Y:S01]  /*0280*/  @P0 MOV R3, R13 ;  /* 0x0000000d00030202 */ /* 0x000fe20000000f00 */
[----:B------:R-:W-:Y:S01]  /*0290*/  @!P0 IMAD.MOV.U32 R3, RZ, RZ, R13 ;  /* 0x000000ffff038224 */ /* 0x000fe200078e000d */
[----:B------:R-:W-:Y:S01]  /*02a0*/  @P0 MOV R8, R18 ;  /* 0x0000001200080202 */ /* 0x000fe20000000f00 */
[----:B------:R-:W-:Y:S01]  /*02b0*/  @!P0 IMAD.MOV.U32 R8, RZ, RZ, R18 ;  /* 0x000000ffff088224 */ /* 0x000fe200078e0012 */
[----:B------:R-:W-:Y:S02]  /*02c0*/  @P0 MOV R14, R20 ;  /* 0x00000014000e0202 */ /* 0x000fe40000000f00 */
[----:B------:R-:W-:Y:S02]  /*02d0*/  @P0 MOV R15, R21 ;  /* 0x00000015000f0202 */ /* 0x000fe40000000f00 */
[----:B------:R-:W-:Y:S01]  /*02e0*/  @P0 MOV R17, R23 ;  /* 0x0000001700110202 */ /* 0x000fe20000000f00 */
[----:B------:R-:W-:Y:S01]  /*02f0*/  @P0 IMAD.MOV.U32 R22, RZ, RZ, R36 ;  /* 0x000000ffff160224 */ /* 0x000fe200078e0024 */
[----:B------:R-:W-:Y:S01]  /*0300*/  @!P0 MOV R2, R12 ;  /* 0x0000000c00028202 */ /* 0x000fe20000000f00 */
[----:B------:R-:W-:Y:S01]  /*0310*/  @P0 IMAD.MOV.U32 R12, RZ, RZ, R46 ;  /* 0x000000ffff0c0224 */ /* 0x000fe200078e002e */
[----:B------:R-:W-:-:S02]  /*0320*/  @!P0 MOV R9, R19 ;  /* 0x0000001300098202 */ /* 0x000fc40000000f00 */
[----:B------:R-:W-:Y:S02]  /*0330*/  @!P0 MOV R14, R20 ;  /* 0x00000014000e8202 */ /* 0x000fe40000000f00 */
[----:B------:R-:W-:Y:S02]  /*0340*/  @!P0 MOV R15, R21 ;  /* 0x00000015000f8202 */ /* 0x000fe40000000f00 */
[----:B------:R-:W-:Y:S01]  /*0350*/  @!P0 MOV R17, R23 ;  /* 0x0000001700118202 */ /* 0x000fe20000000f00 */
[----:B------:R-:W-:Y:S01]  /*0360*/  @P0 IMAD.MOV.U32 R23, RZ, RZ, R37 ;  /* 0x000000ffff170224 */ /* 0x000fe200078e0025 */
[----:B------:R-:W-:Y:S01]  /*0370*/  @P0 MOV R10, R44 ;  /* 0x0000002c000a0202 */ /* 0x000fe20000000f00 */
[----:B------:R-:W-:Y:S01]  /*0380*/  @!P0 IMAD.MOV.U32 R12, RZ, RZ, R46 ;  /* 0x000000ffff0c8224 */ /* 0x000fe200078e002e */
[----:B------:R-:W-:Y:S02]  /*0390*/  @P0 MOV R11, R45 ;  /* 0x0000002d000b0202 */ /* 0x000fe40000000f00 */
[----:B------:R-:W-:-:S02]  /*03a0*/  @!P0 CS2R R34, SRZ ;  /* 0x0000000000228805 */ /* 0x000fc4000001ff00 */
[----:B------:R-:W-:Y:S02]  /*03b0*/  @P0 MOV R13, R47 ;  /* 0x0000002f000d0202 */ /* 0x000fe40000000f00 */
[----:B------:R-:W-:Y:S02]  /*03c0*/  @!P0 CS2R R32, SRZ ;  /* 0x0000000000208805 */ /* 0x000fe4000001ff00 */
[----:B------:R-:W-:Y:S01]  /*03d0*/  @P0 MOV R18, R40 ;  /* 0x0000002800120202 */ /* 0x000fe20000000f00 */
[----:B------:R-:W-:Y:S01]  /*03e0*/  @!P0 IMAD.MOV.U32 R18, RZ, RZ, R40 ;  /* 0x000000ffff128224 */ /* 0x000fe200078e0028 */
[----:B------:R-:W-:Y:S02]  /*03f0*/  @P0 MOV R19, R41 ;  /* 0x0000002900130202 */ /* 0x000fe40000000f00 */
[----:B------:R-:W-:Y:S02]  /*0400*/  @!P0 CS2R R30, SRZ ;  /* 0x00000000001e8805 */ /* 0x000fe4000001ff00 */
[----:B------:R-:W-:-:S02]  /*0410*/  @P0 MOV R20, R42 ;  /* 0x0000002a00140202 */ /* 0x000fc40000000f00 */
[----:B------:R-:W-:Y:S02]  /*0420*/  @!P0 CS2R R28, SRZ ;  /* 0x00000000001c8805 */ /* 0x000fe4000001ff00 */
[----:B------:R-:W-:Y:S02]  /*0430*/  @P0 MOV R21, R43 ;  /* 0x0000002b00150202 */ /* 0x000fe40000000f00 */
[----:B------:R-:W-:Y:S01]  /*0440*/  @P0 MOV R56, R38 ;  /* 0x0000002600380202 */ /* 0x000fe20000000f00 */
[----:B------:R-:W-:Y:S01]  /*0450*/  @!P0 IMAD.MOV.U32 R56, RZ, RZ, R38 ;  /* 0x000000ffff388224 */ /* 0x000fe200078e0026 */
[----:B------:R-:W-:Y:S02]  /*0460*/  @P0 MOV R57, R39 ;  /* 0x0000002700390202 */ /* 0x000fe40000000f00 */
[----:B------:R-:W-:Y:S02]  /*0470*/  @!P0 MOV R10, R44 ;  /* 0x0000002c000a8202 */ /* 0x000fe40000000f00 */
[----:B------:R-:W-:-:S02]  /*0480*/  @!P0 MOV R11, R45 ;  /* 0x0000002d000b8202 */ /* 0x000fc40000000f00 */
[----:B------:R-:W-:Y:S02]  /*0490*/  @!P0 MOV R13, R47 ;  /* 0x0000002f000d8202 */ /* 0x000fe40000000f00 */
[----:B------:R-:W-:Y:S02]  /*04a0*/  @!P0 MOV R19, R41 ;  /* 0x0000002900138202 */ /* 0x000fe40000000f00 */
[----:B------:R-:W-:Y:S02]  /*04b0*/  @!P0 MOV R20, R42 ;  /* 0x0000002a00148202 */ /* 0x000fe40000000f00 */
[----:B------:R-:W-:Y:S02]  /*04c0*/  @!P0 MOV R21, R43 ;  /* 0x0000002b00158202 */ /* 0x000fe40000000f00 */
[----:B------:R-:W-:Y:S02]  /*04d0*/  @!P0 MOV R22, R36 ;  /* 0x0000002400168202 */ /* 0x000fe40000000f00 */
[----:B------:R-:W-:-:S02]  /*04e0*/  @!P0 MOV R23, R37 ;  /* 0x0000002500178202 */ /* 0x000fc40000000f00 */
[----:B------:R-:W-:Y:S02]  /*04f0*/  @!P0 MOV R57, R39 ;  /* 0x0000002700398202 */ /* 0x000fe40000000f00 */
[----:B------:R-:W-:Y:S01]  /*0500*/  @!P0 MOV R27, RZ ;  /* 0x000000ff001b8202 */ /* 0x000fe20000000f00 */
[----:B------:R-:W-:Y:S06]  /*0510*/  @P1 EXIT ;  /* 0x000000000000194d */ /* 0x000fec0003800000 */
[----:B-----5:R-:W-:Y:S02]  /*0520*/  @!P0 CS2R R24, SRZ ;  /* 0x0000000000188805 */ /* 0x020fe4000001ff00 */
[----:B------:R-:W-:Y:S01]  /*0530*/  @!P0 MOV R26, RZ ;  /* 0x000000ff001a8202 */ /* 0x000fe20000000f00 */
        /* <DEDUP_REMOVED lines=39> */
.L_x_253:
[----:B------:R-:W0:Y:S08]  /*07b0*/  LDC.64 R44, c[0x0][0x3f0] ;  /* 0x0000fc00ff2c7b82 */ /* 0x000e300000000a00 */
[----:B------:R-:W1:Y:S01]  /*07c0*/  LDC R79, c[0x0][0x388] ;  /* 0x0000e200ff4f7b82 */ /* 0x000e620000000800 */
[----:B0-----:R-:W-:-:S05]  /*07d0*/  IMAD.WIDE R48, R58, 0x4, R44 ;  /* 0x000000043a307825 */ /* 0x001fca00078e022c */
[----:B------:R-:W2:Y:S01]  /*07e0*/  LDG.E R107, desc[UR6][R48.64] ;  /* 0x00000006306b7981 */ /* 0x000ea2000c1e1900 */
[----:B------:R-:W-:Y:S01]  /*07f0*/  HFMA2 R112, -RZ, RZ, 0, 0 ;  /* 0x00000000ff707431 */ /* 0x000fe200000001ff */
[----:B--2---:R-:W-:-:S13]  /*0800*/  ISETP.GE.AND P1, PT, R107, 0x1, PT ;  /* 0x000000016b00780c */ /* 0x004fda0003f26270 */
[----:B------:R-:W-:Y:S01]  /*0810*/  @P1 VIADD R46, R107, 0xffffffff ;  /* 0xffffffff6b2e1836 */ /* 0x000fe20000000000 */
[----:B------:R-:W0:Y:S03]  /*0820*/  @P1 LDC.64 R44, c[0x0][0x390] ;  /* 0x0000e400ff2c1b82 */ /* 0x000e260000000a00 */
[----:B-1----:R-:W-:-:S05]  /*0830*/  @P1 IMAD R50, R46, R79, RZ ;  /* 0x0000004f2e321224 */ /* 0x002fca00078e02ff */
[----:B------:R-:W1:Y:S01]  /*0840*/  LDC.64 R46, c[0x0][0x3f8] ;  /* 0x0000fe00ff2e7b82 */ /* 0x000e620000000a00 */
[----:B------:R-:W-:-:S04]  /*0850*/  @P1 SHF.R.S32.HI R51, RZ, 0x1f, R50 ;  /* 0x0000001fff331819 */ /* 0x000fc80000011432 */
[----:B------:R-:W-:-:S04]  /*0860*/  @P1 LEA.HI R51, R51, R50, RZ, 0x3 ;  /* 0x0000003233331211 */ /* 0x000fc800078f18ff */
[----:B------:R-:W-:-:S05]  /*0870*/  @P1 LEA.HI.SX32 R112, R51, R0, 0x1d ;  /* 0x0000000033701211 */ /* 0x000fca00078feaff */
[----:B0-----:R-:W-:-:S05]  /*0880*/  @P1 IMAD.WIDE.U32 R44, R112, 0x10, R44 ;  /* 0x00000010702c1825 */ /* 0x001fca00078e002c */
[----:B------:R-:W2:Y:S01]  /*0890*/  @P1 LDG.E.128 R36, desc[UR6][R44.64] ;  /* 0x000000062c241981 */ /* 0x000ea2000c1e1d00 */
[----:B-1----:R-:W-:-:S05]  /*08a0*/  IMAD.WIDE R46, R58, 0x4, R46 ;  /* 0x000000043a2e7825 */ /* 0x002fca00078e022e */
[----:B------:R0:W5:Y:S01]  /*08b0*/  LDG.E R78, desc[UR6][R46.64] ;  /* 0x000000062e4e7981 */ /* 0x000162000c1e1900 */
[----:B------:R-:W-:Y:S01]  /*08c0*/  ISETP.NE.U32.AND P0, PT, RZ, UR4, PT ;  /* 0x00000004ff007c0c */ /* 0x000fe2000bf05070 */
[----:B------:R-:W-:-:S03]  /*08d0*/  IMAD R48, R58, R79, RZ ;  /* 0x0000004f3a307224 */ /* 0x000fc600078e02ff */
[----:B------:R-:W-:Y:S02]  /*08e0*/  ISETP.NE.AND.EX P0, PT, RZ, UR5, PT, P0 ;  /* 0x00000005ff007c0c */ /* 0x000fe4000bf05300 */
[----:B------:R-:W-:-:S04]  /*08f0*/  SHF.R.S32.HI R49, RZ, 0x1f, R48 ;  /* 0x0000001fff317819 */ /* 0x000fc80000011430 */
[----:B------:R-:W-:-:S04]  /*0900*/  LEA.HI R49, R49, R48, RZ, 0x3 ;  /* 0x0000003031317211 */ /* 0x000fc800078f18ff */
[----:B------:R-:W-:Y:S02]  /*0910*/  LEA.HI.SX32 R115, R49, R0, 0x1d ;  /* 0x0000000031737211 */ /* 0x000fe400078feaff */
[----:B--2---:R-:W-:Y:S02]  /*0920*/  PRMT R48, R39, 0x7632, R48 ;  /* 0x0000763227307816 */ /* 0x004fe40000000030 */
[----:B------:R-:W-:Y:S02]  /*0930*/  PRMT R49, R38, 0x7632, R49 ;  /* 0x0000763226317816 */ /* 0x000fe40000000031 */
[----:B------:R-:W-:Y:S02]  /*0940*/  PRMT R44, R37, 0x7632, R44 ;  /* 0x00007632252c7816 */ /* 0x000fe4000000002c */
[----:B------:R-:W-:Y:S01]  /*0950*/  PRMT R45, R36, 0x7632, R45 ;  /* 0x00007632242d7816 */ /* 0x000fe2000000002d */
[----:B0-----:R-:W-:Y:S06]  /*0960*/  @!P0 BRA `(.L_x_244) ;  /* 0x0000000400448947 */ /* 0x001fec0003800000 */
[----:B------:R-:W0:Y:S02]  /*0970*/  LDC.64 R40, c[0x0][0x3a0] ;  /* 0x0000e800ff287b82 */ /* 0x000e240000000a00 */
[----:B0-----:R-:W-:-:S06]  /*0980*/  IMAD.WIDE.U32 R40, R115, 0x10, R40 ;  /* 0x0000001073287825 */ /* 0x001fcc00078e0028 */
[----:B------:R-:W2:Y:S01]  /*0990*/  LDG.E.128 R40, desc[UR6][R40.64] ;  /* 0x0000000628287981 */ /* 0x000ea2000c1e1d00 */
[----:B------:R-:W-:-:S13]  /*09a0*/  ISETP.GT.AND P2, PT, R107, RZ, PT ;  /* 0x000000ff6b00720c */ /* 0x000fda0003f44270 */
[----:B------:R-:W0:Y:S01]  /*09b0*/  @P2 LDC R47, c[0x0][0x40c] ;  /* 0x00010300ff2f2b82 */ /* 0x000e220000000800 */
[----:B------:R-:W-:Y:S01]  /*09c0*/  @P2 SHF.L.U32 R46, R36, 0x10, RZ ;  /* 0x00000010242e2819 */ /* 0x000fe200000006ff */
[----:B------:R-:W-:Y:S01]  /*09d0*/  @P2 IMAD.U32 R49, R49, 0x10000, RZ ;  /* 0x0001000031312824 */ /* 0x000fe200078e00ff */
[----:B------:R-:W-:Y:S02]  /*09e0*/  @P2 SHF.L.U32 R45, R45, 0x10, RZ ;  /* 0x000000102d2d2819 */ /* 0x000fe400000006ff */
[----:B------:R-:W-:Y:S02]  /*09f0*/  @P2 SHF.L.U32 R44, R44, 0x10, RZ ;  /* 0x000000102c2c2819 */ /* 0x000fe400000006ff */
[----:B------:R-:W-:Y:S01]  /*0a00*/  @P2 SHF.L.U32 R101, R48, 0x10, RZ ;  /* 0x0000001030652819 */ /* 0x000fe200000006ff */
[----:B------:R-:W1:Y:S08]  /*0a10*/  @P2 LDC R50, c[0x0][0x40c] ;  /* 0x00010300ff322b82 */ /* 0x000e700000000800 */
[----:B------:R-:W3:Y:S08]  /*0a20*/  @P2 LDC R54, c[0x0][0x40c] ;  /* 0x00010300ff362b82 */ /* 0x000ef00000000800 */
[----:B------:R-:W4:Y:S01]  /*0a30*/  @P2 LDC R55, c[0x0][0x40c] ;  /* 0x00010300ff372b82 */ /* 0x000f220000000800 */
[----:B0-----:R-:W-:-:S07]  /*0a40*/  @P2 FMUL.FTZ R46, R46, R47 ;  /* 0x0000002f2e2e2220 */ /* 0x001fce0000410000 */
[----:B------:R-:W0:Y:S01]  /*0a50*/  @P2 LDC R102, c[0x0][0x40c] ;  /* 0x00010300ff662b82 */ /* 0x000e220000000800 */
[----:B-1----:R-:W-:Y:S01]  /*0a60*/  @P2 FMUL.FTZ R47, R45, R50 ;  /* 0x000000322d2f2220 */ /* 0x002fe20000410000 */
[----:B------:R-:W-:Y:S01]  /*0a70*/  @P2 SHF.L.U32 R50, R100, 0x10, RZ ;  /* 0x0000001064322819 */ /* 0x000fe200000006ff */
[----:B------:R-:W-:-:S05]  /*0a80*/  @P2 IMAD.U32 R45, R6, 0x10000, RZ ;  /* 0x00010000062d2824 */ /* 0x000fca00078e00ff */
[----:B------:R-:W1:Y:S08]  /*0a90*/  @P2 LDC R104, c[0x0][0x40c] ;  /* 0x00010300ff682b82 */ /* 0x000e700000000800 */
[----:B------:R-:W0:Y:S08]  /*0aa0*/  @P2 LDC R81, c[0x0][0x40c] ;  /* 0x00010300ff512b82 */ /* 0x000e300000000800 */
[----:B------:R-:W3:Y:S01]  /*0ab0*/  @P2 LDC R108, c[0x0][0x40c] ;  /* 0x00010300ff6c2b82 */ /* 0x000ee20000000800 */
[----:B-1----:R-:W-:Y:S01]  /*0ac0*/  @P2 FMUL.FTZ R49, R49, R104 ;  /* 0x0000006831312220 */ /* 0x002fe20000410000 */
[----:B---3--:R-:W-:Y:S01]  /*0ad0*/  @P2 FMUL.FTZ R101, R101, R108 ;  /* 0x0000006c65652220 */ /* 0x008fe20000410000 */
[C---:B--2---:R-:W-:Y:S01]  /*0ae0*/  @P2 PRMT R51, R40.reuse, 0x7632, R51 ;  /* 0x0000763228332816 */ /* 0x044fe20000000033 */
[----:B------:R-:W-:Y:S01]  /*0af0*/  @P2 IMAD.U32 R80, R41, 0x10000, RZ ;  /* 0x0001000029502824 */ /* 0x000fe200078e00ff */
[----:B------:R-:W-:-:S02]  /*0b00*/  @!P2 PRMT R76, R40, 0x7632, R76 ;  /* 0x00007632284ca816 */ /* 0x000fc4000000004c */
[----:B------:R-:W-:Y:S02]  /*0b10*/  @P2 SHF.L.U32 R52, R51, 0x10, RZ ;  /* 0x0000001033342819 */ /* 0x000fe400000006ff */
[----:B------:R-:W-:Y:S01]  /*0b20*/  @P2 SHF.L.U32 R53, R40, 0x10, RZ ;  /* 0x0000001028352819 */ /* 0x000fe200000006ff */
[----:B------:R-:W-:Y:S01]  /*0b30*/  @!P2 IMAD.U32 R76, R76, 0x10000, RZ ;  /* 0x000100004c4ca824 */ /* 0x000fe200078e00ff */
[----:B------:R-:W-:Y:S01]  /*0b40*/  @P2 SHF.L.U32 R51, R37, 0x10, RZ ;  /* 0x0000001025332819 */ /* 0x000fe200000006ff */
[----:B------:R-:W-:Y:S01]  /*0b50*/  @P2 FFMA.FTZ R76, R47, R50, R52 ;  /* 0x000000322f4c2223 */ /* 0x000fe20000010034 */
[----:B------:R-:W-:Y:S01]  /*0b60*/  @P2 PRMT R47, R41, 0x7632, R47 ;  /* 0x00007632292f2816 */ /* 0x000fe2000000002f */
[----:B------:R-:W-:Y:S01]  /*0b70*/  @P2 IMAD.U32 R52, R39, 0x10000, RZ ;  /* 0x0001000027342824 */ /* 0x000fe200078e00ff */
[----:B------:R-:W-:Y:S01]  /*0b80*/  @!P2 SHF.L.U32 R77, R40, 0x10, RZ ;  /* 0x00000010284da819 */ /* 0x000fe200000006ff */
[----:B------:R-:W-:Y:S01]  /*0b90*/  @P2 FFMA.FTZ R77, R46, R45, R53 ;  /* 0x0000002d2e4d2223 */ /* 0x000fe20000010035 */
[----:B------:R-:W-:Y:S01]  /*0ba0*/  @P2 FMUL.FTZ R51, R51, R54 ;  /* 0x0000003633332220 */ /* 0x000fe20000410000 */
[----:B------:R-:W-:Y:S01]  /*0bb0*/  @P2 SHF.L.U32 R46, R99, 0x10, RZ ;  /* 0x00000010632e2819 */ /* 0x000fe200000006ff */
[----:B----4-:R-:W-:Y:S01]  /*0bc0*/  @P2 FMUL.FTZ R45, R44, R55 ;  /* 0x000000372c2d2220 */ /* 0x010fe20000410000 */
[----:B------:R-:W-:-:S02]  /*0bd0*/  @!P2 PRMT R54, R41, 0x7632, R54 ;  /* 0x000076322936a816 */ /* 0x000fc40000000036 */
[----:B------:R-:W-:Y:S02]  /*0be0*/  @P2 SHF.L.U32 R50, R47, 0x10, RZ ;  /* 0x000000102f322819 */ /* 0x000fe400000006ff */
[----:B------:R-:W-:Y:S02]  /*0bf0*/  @P2 SHF.L.U32 R44, R7, 0x10, RZ ;  /* 0x00000010072c2819 */ /* 0x000fe400000006ff */
[----:B------:R-:W-:Y:S01]  /*0c00*/  @!P2 SHF.L.U32 R54, R54, 0x10, RZ ;  /* 0x000000103636a819 */ /* 0x000fe200000006ff */
[----:B------:R-:W-:Y:S01]  /*0c10*/  @P2 FFMA.FTZ R54, R45, R46, R50 ;  /* 0x0000002e2d362223 */ /* 0x000fe20000010032 */
[----:B------:R-:W-:Y:S02]  /*0c20*/  @P2 SHF.L.U32 R47, R38, 0x10, RZ ;  /* 0x00000010262f2819 */ /* 0x000fe400000006ff */
[----:B------:R-:W-:Y:S02]  /*0c30*/  @P2 PRMT R45, R42, 0x7632, R45 ;  /* 0x000076322a2d2816 */ /* 0x000fe4000000002d */
[----:B------:R-:W-:Y:S01]  /*0c40*/  @P2 PRMT R103, R43, 0x7632, R103 ;  /* 0x000076322b672816 */ /* 0x000fe20000000067 */
[----:B0-----:R-:W-:Y:S01]  /*0c50*/  @P2 FMUL.FTZ R47, R47, R102 ;  /* 0x000000662f2f2220 */ /* 0x001fe20000410000 */
[----:B------:R-:W-:Y:S01]  /*0c60*/  @!P2 SHF.L.U32 R55, R41, 0x10, RZ ;  /* 0x000000102937a819 */ /* 0x000fe200000006ff */
[----:B------:R-:W-:Y:S01]  /*0c70*/  @P2 FFMA.FTZ R55, R51, R44, R80 ;  /* 0x0000002c33372223 */ /* 0x000fe20000010050 */
[----:B------:R-:W-:Y:S01]  /*0c80*/  @!P2 PRMT R50, R43, 0x7632, R50 ;  /* 0x000076322b32a816 */ /* 0x000fe20000000032 */
[----:B------:R-:W-:Y:S01]  /*0c90*/  @P2 FMUL.FTZ R80, R52, R81 ;  /* 0x0000005134502220 */ /* 0x000fe20000410000 */
[----:B------:R-:W-:Y:S01]  /*0ca0*/  @P2 SHF.L.U32 R44, R8, 0x10, RZ ;  /* 0x00000010082c2819 */ /* 0x000fe200000006ff */
[----:B------:R-:W-:Y:S01]  /*0cb0*/  @P2 IMAD.U32 R81, R9, 0x10000, RZ ;  /* 0x0001000009512824 */ /* 0x000fe200078e00ff */
[----:B------:R-:W-:Y:S01]  /*0cc0*/  @P2 SHF.L.U32 R46, R98, 0x10, RZ ;  /* 0x00000010622e2819 */ /* 0x000fe200000006ff */
[----:B------:R-:W-:Y:S01]  /*0cd0*/  @!P2 IMAD.U32 R52, R43, 0x10000, RZ ;  /* 0x000100002b34a824 */ /* 0x000fe200078e00ff */
[----:B------:R-:W-:Y:S01]  /*0ce0*/  @P2 SHF.L.U32 R102, R97, 0x10, RZ ;  /* 0x0000001061662819 */ /* 0x000fe200000006ff */
[----:B------:R-:W-:Y:S01]  /*0cf0*/  @!P2 IMAD.U32 R50, R50, 0x10000, RZ ;  /* 0x000100003232a824 */ /* 0x000fe200078e00ff */
[----:B------:R-:W-:-:S02]  /*0d00*/  @P2 SHF.L.U32 R106, R42, 0x10, RZ ;  /* 0x000000102a6a2819 */ /* 0x000fc400000006ff */
[----:B------:R-:W-:Y:S02]  /*0d10*/  @!P2 PRMT R51, R42, 0x7632, R51 ;  /* 0x000076322a33a816 */ /* 0x000fe40000000033 */
[----:B------:R-:W-:Y:S02]  /*0d20*/  @P2 SHF.L.U32 R105, R43, 0x10, RZ ;  /* 0x000000102b692819 */ /* 0x000fe400000006ff */
[----:B------:R-:W-:Y:S02]  /*0d30*/  @P2 SHF.L.U32 R48, R45, 0x10, RZ ;  /* 0x000000102d302819 */ /* 0x000fe400000006ff */
[----:B------:R-:W-:Y:S01]  /*0d40*/  @P2 SHF.L.U32 R104, R103, 0x10, RZ ;  /* 0x0000001067682819 */ /* 0x000fe200000006ff */
[----:B------:R-:W-:Y:S01]  /*0d50*/  @P2 FFMA.FTZ R52, R80, R81, R105 ;  /* 0x0000005150342223 */ /* 0x000fe20000010069 */
[----:B------:R-:W-:Y:S01]  /*0d60*/  @!P2 SHF.L.U32 R53, R42, 0x10, RZ ;  /* 0x000000102a35a819 */ /* 0x000fe200000006ff */
[----:B------:R-:W-:Y:S01]  /*0d70*/  @P2 FFMA.FTZ R53, R47, R44, R106 ;  /* 0x0000002c2f352223 */ /* 0x000fe2000001006a */
[----:B------:R-:W-:Y:S01]  /*0d80*/  @!P2 SHF.L.U32 R51, R51, 0x10, RZ ;  /* 0x000000103333a819 */ /* 0x000fe200000006ff */
[----:B------:R-:W-:Y:S01]  /*0d90*/  @P2 FFMA.FTZ R51, R49, R46, R48 ;  /* 0x0000002e31332223 */ /* 0x000fe20000010030 */
[----:B------:R-:W-:Y:S01]  /*0da0*/  @P2 FFMA.FTZ R50, R101, R102, R104 ;  /* 0x0000006665322223 */ /* 0x000fe20000010068 */
[----:B------:R-:W-:-:S02]  /*0db0*/  F2FP.BF16.F32.PACK_AB R44, RZ, R77 ;  /* 0x0000004dff2c723e */ /* 0x000fc400000010ff */
[----:B------:R-:W-:Y:S02]  /*0dc0*/  F2FP.BF16.F32.PACK_AB R45, RZ, R76 ;  /* 0x0000004cff2d723e */ /* 0x000fe400000010ff */
        /* <DEDUP_REMOVED lines=9> */
[----:B------:R-:W-:Y:S01]  /*0e60*/  PRMT R47, R81, 0x5410, R47 ;  /* 0x00005410512f7816 */ /* 0x000fe2000000002f */
[----:B------:R-:W-:Y:S06]  /*0e70*/  BRA `(.L_x_245) ;  /* 0x0000000000e07947 */ /* 0x000fec0003800000 */
.L_x_244:
[----:B------:R-:W0:Y:S01]  /*0e80*/  @P1 LDC R47, c[0x0][0x40c] ;  /* 0x00010300ff2f1b82 */ /* 0x000e220000000800 */
[----:B------:R-:W-:Y:S02]  /*0e90*/  @P1 SHF.L.U32 R46, R36, 0x10, RZ ;  /* 0x00000010242e1819 */ /* 0x000fe400000006ff */
[----:B------:R-:W-:Y:S02]  /*0ea0*/  CS2R R76, SRZ ;  /* 0x00000000004c7805 */ /* 0x000fe4000001ff00 */
[----:B------:R-:W-:Y:S02]  /*0eb0*/  @P1 SHF.L.U32 R52, R100, 0x10, RZ ;  /* 0x0000001064341819 */ /* 0x000fe400000006ff */
[----:B------:R-:W-:Y:S02]  /*0ec0*/  CS2R R54, SRZ ;  /* 0x0000000000367805 */ /* 0x000fe4000001ff00 */
[----:B------:R-:W-:Y:S02]  /*0ed0*/  @P1 SHF.L.U32 R44, R44, 0x10, RZ ;  /* 0x000000102c2c1819 */ /* 0x000fe400000006ff */
[----:B------:R-:W-:Y:S01]  /*0ee0*/  @P1 SHF.L.U32 R49, R49, 0x10, RZ ;  /* 0x0000001031311819 */ /* 0x000fe200000006ff */
[----:B------:R-:W1:Y:S01]  /*0ef0*/  @P1 LDC R50, c[0x0][0x40c] ;  /* 0x00010300ff321b82 */ /* 0x000e620000000800 */
[----:B------:R-:W-:-:S07]  /*0f00*/  @P1 SHF.L.U32 R48, R48, 0x10, RZ ;  /* 0x0000001030301819 */ /* 0x000fce00000006ff */
[----:B------:R-:W2:Y:S08]  /*0f10*/  @P1 LDC R51, c[0x0][0x40c] ;  /* 0x00010300ff331b82 */ /* 0x000eb00000000800 */
[----:B------:R-:W3:Y:S01]  /*0f20*/  @P1 LDC R53, c[0x0][0x40c] ;  /* 0x00010300ff351b82 */ /* 0x000ee20000000800 */
[----:B0-----:R-:W-:Y:S01]  /*0f30*/  @P1 FMUL.FTZ R46, R46, R47 ;  /* 0x0000002f2e2e1220 */ /* 0x001fe20000410000 */
[----:B------:R-:W-:Y:S01]  /*0f40*/  @P1 SHF.L.U32 R47, R45, 0x10, RZ ;  /* 0x000000102d2f1819 */ /* 0x000fe200000006ff */
[----:B------:R-:W-:-:S04]  /*0f50*/  @P1 IMAD.U32 R45, R6, 0x10000, RZ ;  /* 0x00010000062d1824 */ /* 0x000fc800078e00ff */
[----:B------:R-:W-:Y:S01]  /*0f60*/  @P1 FMUL.FTZ R77, R46, R45 ;  /* 0x0000002d2e4d1220 */ /* 0x000fe20000410000 */
[----:B------:R-:W0:Y:S01]  /*0f70*/  @P1 LDC R81, c[0x0][0x40c] ;  /* 0x00010300ff511b82 */ /* 0x000e220000000800 */
[----:B-1----:R-:W-:Y:S01]  /*0f80*/  @P1 FMUL.FTZ R47, R47, R50 ;  /* 0x000000322f2f1220 */ /* 0x002fe20000410000 */
[----:B------:R-:W-:Y:S01]  /*0f90*/  @P1 SHF.L.U32 R50, R37, 0x10, RZ ;  /* 0x0000001025321819 */ /* 0x000fe200000006ff */
[----:B------:R-:W-:Y:S01]  /*0fa0*/  @P1 IMAD.U32 R45, R7, 0x10000, RZ ;  /* 0x00010000072d1824 */ /* 0x000fe200078e00ff */
[----:B------:R-:W-:Y:S01]  /*0fb0*/  @P1 SHF.L.U32 R46, R38, 0x10, RZ ;  /* 0x00000010262e1819 */ /* 0x000fe200000006ff */
[----:B------:R-:W-:Y:S01]  /*0fc0*/  @P1 FMUL.FTZ R76, R47, R52 ;  /* 0x000000342f4c1220 */ /* 0x000fe20000410000 */
[----:B------:R-:W-:Y:S02]  /*0fd0*/  @P1 SHF.L.U32 R47, R99, 0x10, RZ ;  /* 0x00000010632f1819 */ /* 0x000fe400000006ff */
[----:B------:R-:W1:Y:S01]  /*0fe0*/  @P1 LDC R80, c[0x0][0x40c] ;  /* 0x00010300ff501b82 */ /* 0x000e620000000800 */
[----:B--2---:R-:W-:Y:S01]  /*0ff0*/  @P1 FMUL.FTZ R50, R50, R51 ;  /* 0x0000003332321220 */ /* 0x004fe20000410000 */
[----:B------:R-:W-:-:S03]  /*1000*/  @P1 IMAD.U32 R51, R39, 0x10000, RZ ;  /* 0x0001000027331824 */ /* 0x000fc600078e00ff */
[----:B------:R-:W-:Y:S01]  /*1010*/  @P1 FMUL.FTZ R55, R50, R45 ;  /* 0x0000002d32371220 */ /* 0x000fe20000410000 */
[----:B------:R-:W-:Y:S02]  /*1020*/  @P1 SHF.L.U32 R45, R8, 0x10, RZ ;  /* 0x00000010082d1819 */ /* 0x000fe400000006ff */
[----:B------:R-:W2:Y:S01]  /*1030*/  @P1 LDC R102, c[0x0][0x40c] ;  /* 0x00010300ff661b82 */ /* 0x000ea20000000800 */
[----:B---3--:R-:W-:Y:S01]  /*1040*/  @P1 FMUL.FTZ R44, R44, R53 ;  /* 0x000000352c2c1220 */ /* 0x008fe20000410000 */
[----:B------:R-:W-:-:S03]  /*1050*/  CS2R R52, SRZ ;  /* 0x0000000000347805 */ /* 0x000fc6000001ff00 */
[----:B------:R-:W-:Y:S01]  /*1060*/  @P1 FMUL.FTZ R54, R44, R47 ;  /* 0x0000002f2c361220 */ /* 0x000fe20000410000 */
[----:B------:R-:W-:Y:S01]  /*1070*/  @P1 SHF.L.U32 R44, R98, 0x10, RZ ;  /* 0x00000010622c1819 */ /* 0x000fe200000006ff */
[----:B------:R-:W-:Y:S01]  /*1080*/  @P1 IMAD.U32 R47, R9, 0x10000, RZ ;  /* 0x00010000092f1824 */ /* 0x000fe200078e00ff */
[----:B------:R-:W3:Y:S01]  /*1090*/  @P1 LDC R101, c[0x0][0x40c] ;  /* 0x00010300ff651b82 */ /* 0x000ee20000000800 */
[----:B0-----:R-:W-:Y:S01]  /*10a0*/  @P1 FMUL.FTZ R46, R46, R81 ;  /* 0x000000512e2e1220 */ /* 0x001fe20000410000 */
[----:B------:R-:W-:-:S03]  /*10b0*/  @P1 SHF.L.U32 R81, R97, 0x10, RZ ;  /* 0x0000001061511819 */ /* 0x000fc600000006ff */
[----:B------:R-:W-:Y:S01]  /*10c0*/  @P1 FMUL.FTZ R53, R46, R45 ;  /* 0x0000002d2e351220 */ /* 0x000fe20000410000 */
[----:B------:R-:W-:Y:S01]  /*10d0*/  F2FP.BF16.F32.PACK_AB R45, RZ, R76 ;  /* 0x0000004cff2d723e */ /* 0x000fe200000010ff */
[----:B-1----:R-:W-:Y:S01]  /*10e0*/  @P1 FMUL.FTZ R49, R49, R80 ;  /* 0x0000005031311220 */ /* 0x002fe20000410000 */
[----:B------:R-:W-:Y:S01]  /*10f0*/  F2FP.BF16.F32.PACK_AB R46, RZ, R55 ;  /* 0x00000037ff2e723e */ /* 0x000fe200000010ff */
[----:B--2---:R-:W-:Y:S01]  /*1100*/  @P1 FMUL.FTZ R102, R51, R102 ;  /* 0x0000006633661220 */ /* 0x004fe20000410000 */
[----:B------:R-:W-:Y:S02]  /*1110*/  CS2R R50, SRZ ;  /* 0x0000000000327805 */ /* 0x000fe4000001ff00 */
[----:B------:R-:W-:Y:S01]  /*1120*/  @P1 FMUL.FTZ R51, R49, R44 ;  /* 0x0000002c31331220 */ /* 0x000fe20000410000 */
[----:B------:R-:W-:Y:S01]  /*1130*/  @P1 FMUL.FTZ R52, R102, R47 ;  /* 0x0000002f66341220 */ /* 0x000fe20000410000 */
[----:B------:R-:W-:Y:S02]  /*1140*/  F2FP.BF16.F32.PACK_AB R44, RZ, R77 ;  /* 0x0000004dff2c723e */ /* 0x000fe400000010ff */
[----:B------:R-:W-:Y:S01]  /*1150*/  F2FP.BF16.F32.PACK_AB R47, RZ, R54 ;  /* 0x00000036ff2f723e */ /* 0x000fe200000010ff */
[----:B---3--:R-:W-:Y:S01]  /*1160*/  @P1 FMUL.FTZ R48, R48, R101 ;  /* 0x0000006530301220 */ /* 0x008fe20000410000 */
[----:B------:R-:W-:-:S02]  /*1170*/  F2FP.BF16.F32.PACK_AB R49, RZ, R51 ;  /* 0x00000033ff31723e */ /* 0x000fc400000010ff */
[----:B------:R-:W-:Y:S01]  /*1180*/  F2FP.BF16.F32.PACK_AB R80, RZ, R52 ;  /* 0x00000034ff50723e */ /* 0x000fe200000010ff */
[----:B------:R-:W-:Y:S01]  /*1190*/  @P1 FMUL.FTZ R50, R48, R81 ;  /* 0x0000005130321220 */ /* 0x000fe20000410000 */
[----:B------:R-:W-:Y:S02]  /*11a0*/  F2FP.BF16.F32.PACK_AB R48, RZ, R53 ;  /* 0x00000035ff30723e */ /* 0x000fe400000010ff */
[----:B------:R-:W-:Y:S02]  /*11b0*/  PRMT R44, R44, 0x5410, R45 ;  /* 0x000054102c2c7816 */ /* 0x000fe4000000002d */
[----:B------:R-:W-:Y:S02]  /*11c0*/  F2FP.BF16.F32.PACK_AB R81, RZ, R50 ;  /* 0x00000032ff51723e */ /* 0x000fe400000010ff */
[----:B------:R-:W-:Y:S02]  /*11d0*/  PRMT R45, R46, 0x5410, R47 ;  /* 0x000054102e2d7816 */ /* 0x000fe4000000002f */
[----:B------:R-:W-:-:S02]  /*11e0*/  PRMT R46, R48, 0x5410, R49 ;  /* 0x00005410302e7816 */ /* 0x000fc40000000031 */
[----:B------:R-:W-:-:S07]  /*11f0*/  PRMT R47, R80, 0x5410, R81 ;  /* 0x00005410502f7816 */ /* 0x000fce0000000051 */
.L_x_245:
[----:B------:R-:W0:Y:S01]  /*1200*/  LDC.64 R48, c[0x0][0x3a8] ;  /* 0x0000ea00ff307b82 */ /* 0x000e220000000a00 */
[----:B------:R-:W-:Y:S02]  /*1210*/  @P1 IADD3 R101, PT, PT, R112, 0x20, RZ ;  /* 0x0000002070651810 */ /* 0x000fe40007ffe0ff */
[----:B------:R-:W-:-:S05]  /*1220*/  @P0 IADD3 R109, PT, PT, R115, 0x20, RZ ;  /* 0x00000020736d0810 */ /* 0x000fca0007ffe0ff */
[----:B------:R-:W1:Y:S08]  /*1230*/  @P1 LDC.64 R102, c[0x0][0x390] ;  /* 0x0000e400ff661b82 */ /* 0x000e700000000a00 */
[----:B------:R-:W2:Y:S01]  /*1240*/  @P0 LDC.64 R80, c[0x0][0x3a0] ;  /* 0x0000e800ff500b82 */ /* 0x000ea20000000a00 */
[----:B0-----:R-:W-:-:S05]  /*1250*/  IMAD.WIDE.U32 R104, R115, 0x10, R48 ;  /* 0x0000001073687825 */ /* 0x001fca00078e0030 */
[----:B------:R0:W-:Y:S01]  /*1260*/  STG.E.128 desc[UR6][R104.64], R44 ;  /* 0x0000002c68007986 */ /* 0x0001e2000c101d06 */
[----:B-1----:R-:W-:-:S05]  /*1270*/  @P1 IMAD.WIDE.U32 R102, R101, 0x10, R102 ;  /* 0x0000001065661825 */ /* 0x002fca00078e0066 */
[----:B------:R0:W5:Y:S01]  /*1280*/  @P1 LDG.E.128 R36, desc[UR6][R102.64] ;  /* 0x0000000666241981 */ /* 0x000162000c1e1d00 */
[----:B--2---:R-:W-:-:S05]  /*1290*/  @P0 IMAD.WIDE.U32 R80, R109, 0x10, R80 ;  /* 0x000000106d500825 */ /* 0x004fca00078e0050 */
[----:B------:R0:W5:Y:S01]  /*12a0*/  @P0 LDG.E.128 R40, desc[UR6][R80.64] ;  /* 0x0000000650280981 */ /* 0x000162000c1e1d00 */
[----:B------:R-:W-:Y:S05]  /*12b0*/  @!P0 BRA `(.L_x_246) ;  /* 0x0000000400188947 */ /* 0x000fea0003800000 */
[----:B------:R-:W-:Y:S01]  /*12c0*/  ISETP.GT.AND P2, PT, R107, RZ, PT ;  /* 0x000000ff6b00720c */ /* 0x000fe20003f44270 */
[----:B0----5:R-:W-:Y:S01]  /*12d0*/  IMAD.U32 R104, R41, 0x10000, RZ ;  /* 0x0001000029687824 */ /* 0x021fe200078e00ff */
[----:B------:R-:W-:-:S11]  /*12e0*/  SHF.L.U32 R106, R40, 0x10, RZ ;  /* 0x00000010286a7819 */ /* 0x000fd600000006ff */
[----:B------:R-:W0:Y:S01]  /*12f0*/  @P2 LDC R47, c[0x0][0x40c] ;  /* 0x00010300ff2f2b82 */ /* 0x000e220000000800 */
[C---:B------:R-:W-:Y:S01]  /*1300*/  @P2 PRMT R44, R36.reuse, 0x7632, R44 ;  /* 0x00007632242c2816 */ /* 0x040fe2000000002c */
[----:B------:R-:W-:-:S03]  /*1310*/  @P2 IMAD.U32 R46, R36, 0x10000, RZ ;  /* 0x00010000242e2824 */ /* 0x000fc600078e00ff */
[----:B------:R-:W-:Y:S02]  /*1320*/  @P2 SHF.L.U32 R45, R44, 0x10, RZ ;  /* 0x000000102c2d2819 */ /* 0x000fe400000006ff */
[----:B------:R-:W-:Y:S01]  /*1330*/  PRMT R44, R40, 0x7632, R44 ;  /* 0x00007632282c7816 */ /* 0x000fe2000000002c */
[----:B------:R-:W1:Y:S03]  /*1340*/  @P2 LDC R80, c[0x0][0x40c] ;  /* 0x00010300ff502b82 */ /* 0x000e660000000800 */
[----:B------:R-:W-:Y:S01]  /*1350*/  SHF.L.U32 R105, R44, 0x10, RZ ;  /* 0x000000102c697819 */ /* 0x000fe200000006ff */
[----:B------:R-:W-:-:S04]  /*1360*/  @P2 IMAD.U32 R44, R14, 0x10000, RZ ;  /* 0x000100000e2c2824 */ /* 0x000fc800078e00ff */
[----:B------:R-:W2:Y:S08]  /*1370*/  @P2 LDC R101, c[0x0][0x40c] ;  /* 0x00010300ff652b82 */ /* 0x000eb00000000800 */
[----:B------:R-:W3:Y:S01]  /*1380*/  @P2 LDC R102, c[0x0][0x40c] ;  /* 0x00010300ff662b82 */ /* 0x000ee20000000800 */
[----:B0-----:R-:W-:Y:S01]  /*1390*/  @P2 FMUL.FTZ R81, R46, R47 ;  /* 0x0000002f2e512220 */ /* 0x001fe20000410000 */
[----:B------:R-:W-:-:S03]  /*13a0*/  @P2 PRMT R47, R37, 0x7632, R47 ;  /* 0x00007632252f2816 */ /* 0x000fc6000000002f */
[----:B------:R-:W-:Y:S01]  /*13b0*/  @P2 FFMA.FTZ R106, R81, R44, R106 ;  /* 0x0000002c516a2223 */ /* 0x000fe2000001006a */
[----:B------:R-:W-:Y:S01]  /*13c0*/  @P2 SHF.L.U32 R47, R47, 0x10, RZ ;  /* 0x000000102f2f2819 */ /* 0x000fe200000006ff */
[----:B------:R-:W-:Y:S02]  /*13d0*/  @P2 IMAD.U32 R81, R39, 0x10000, RZ ;  /* 0x0001000027512824 */ /* 0x000fe400078e00ff */
[----:B-1----:R-:W-:Y:S01]  /*13e0*/  @P2 FMUL.FTZ R46, R45, R80 ;  /* 0x000000502d2e2220 */ /* 0x002fe20000410000 */
[----:B------:R-:W0:Y:S01]  /*13f0*/  @P2 LDC R108, c[0x0][0x40c] ;  /* 0x00010300ff6c2b82 */ /* 0x000e220000000800 */
[----:B------:R-:W-:Y:S02]  /*1400*/  @P2 SHF.L.U32 R80, R37, 0x10, RZ ;  /* 0x0000001025502819 */ /* 0x000fe400000006ff */
[----:B------:R-:W-:Y:S02]  /*1410*/  @P2 SHF.L.U32 R45, R96, 0x10, RZ ;  /* 0x00000010602d2819 */ /* 0x000fe400000006ff */
[----:B------:R-:W-:Y:S01]  /*1420*/  PRMT R44, R41, 0x7632, R44 ;  /* 0x00007632292c7816 */ /* 0x000fe2000000002c */
[----:B--2---:R-:W-:-:S02]  /*1430*/  @P2 FMUL.FTZ R101, R80, R101 ;  /* 0x0000006550652220 */ /* 0x004fc40000410000 */
[----:B------:R-:W1:Y:S01]  /*1440*/  @P2 LDC R110, c[0x0][0x40c] ;  /* 0x00010300ff6e2b82 */ /* 0x000e620000000800 */
[----:B------:R-:W-:Y:S01]  /*1450*/  @P2 FFMA.FTZ R105, R46, R45, R105 ;  /* 0x0000002d2e692223 */ /* 0x000fe20000010069 */
[----:B------:R-:W-:Y:S02]  /*1460*/  SHF.L.U32 R103, R44, 0x10, RZ ;  /* 0x000000102c677819 */ /* 0x000fe400000006ff */
[----:B------:R-:W-:Y:S02]  /*1470*/  @P2 SHF.L.U32 R45, R95, 0x10, RZ ;  /* 0x000000105f2d2819 */ /* 0x000fe400000006ff */
[----:B------:R-:W-:Y:S01]  /*1480*/  @P2 SHF.L.U32 R44, R15, 0x10, RZ ;  /* 0x000000100f2c2819 */ /* 0x000fe200000006ff */
[----:B---3--:R-:W-:Y:S01]  /*1490*/  @P2 FMUL.FTZ R46, R47, R102 ;  /* 0x000000662f2e2220 */ /* 0x008fe20000410000 */
[----:B------:R-:W2:Y:S01]  /*14a0*/  @P2 LDC R80, c[0x0][0x40c] ;  /* 0x00010300ff502b82 */ /* 0x000ea20000000800 */
[----:B------:R-:W-:Y:S01]  /*14b0*/  @P2 IMAD.U32 R47, R38, 0x10000, RZ ;  /* 0x00010000262f2824 */ /* 0x000fe200078e00ff */
[----:B------:R-:W-:Y:S01]  /*14c0*/  SHF.L.U32 R102, R42, 0x10, RZ ;  /* 0x000000102a667819 */ /* 0x000fe200000006ff */
[----:B------:R-:W-:Y:S01]  /*14d0*/  @P2 FFMA.FTZ R103, R46, R45, R103 ;  /* 0x0000002d2e672223 */ /* 0x000fe20000010067 */
[----:B------:R-:W-:Y:S01]  /*14e0*/  @P2 PRMT R45, R38, 0x7632, R45 ;  /* 0x00007632262d2816 */ /* 0x000fe2000000002d */
[----:B------:R-:W-:Y:S01]  /*14f0*/  @P2 FFMA.FTZ R104, R101, R44, R104 ;  /* 0x0000002c65682223 */ /* 0x000fe20000010068 */
[----:B------:R-:W-:-:S02]  /*1500*/  @P2 SHF.L.U32 R44, R16, 0x10, RZ ;  /* 0x00000010102c2819 */ /* 0x000fc400000006ff */
[----:B------:R-:W3:Y:S01]  /*1510*/  @P2 LDC R114, c[0x0][0x40c] ;  /* 0x00010300ff722b82 */ /* 0x000ee20000000800 */
[----:B0-----:R-:W-:Y:S01]  /*1520*/  @P2 FMUL.FTZ R47, R47, R108 ;  /* 0x0000006c2f2f2220 */ /* 0x001fe20000410000 */
[----:B------:R-:W-:Y:S02]  /*1530*/  @P2 PRMT R46, R39, 0x7632, R46 ;  /* 0x00007632272e2816 */ /* 0x000fe4000000002e */
[----:B------:R-:W-:Y:S01]  /*1540*/  @P2 SHF.L.U32 R45, R45, 0x10, RZ ;  /* 0x000000102d2d2819 */ /* 0x000fe200000006ff */
[----:B------:R-:W-:Y:S01]  /*1550*/  @P2 FFMA.FTZ R102, R47, R44, R102 ;  /* 0x0000002c2f662223 */ /* 0x000fe20000010066 */
[----:B------:R-:W-:Y:S02]  /*1560*/  @P2 SHF.L.U32 R47, R46, 0x10, RZ ;  /* 0x000000102e2f2819 */ /* 0x000fe400000006ff */
[----:B------:R-:W-:Y:S01]  /*1570*/  PRMT R44, R42, 0x7632, R44 ;  /* 0x000076322a2c7816 */ /* 0x000fe2000000002c */
[----:B-1----:R-:W-:Y:S01]  /*1580*/  @P2 FMUL.FTZ R110, R81, R110 ;  /* 0x0000006e516e2220 */ /* 0x002fe20000410000 */
[----:B------:R-:W-:-:S02]  /*1590*/  SHF.L.U32 R101, R43, 0x10, RZ ;  /* 0x000000102b657819 */ /* 0x000fc400000006ff */
[----:B------:R-:W-:Y:S02]  /*15a0*/  SHF.L.U32 R81, R44, 0x10, RZ ;  /* 0x000000102c517819 */ /* 0x000fe400000006ff */
[----:B------:R-:W-:Y:S01]  /*15b0*/  @P2 SHF.L.U32 R44, R94, 0x10, RZ ;  /* 0x000000105e2c2819 */ /* 0x000fe200000006ff */
[----:B--2---:R-:W-:Y:S01]  /*15c0*/  @P2 FMUL.FTZ R46, R45, R80 ;  /* 0x000000502d2e2220 */ /* 0x004fe20000410000 */
[----:B------:R-:W-:Y:S02]  /*15d0*/  PRMT R45, R43, 0x7632, R45 ;  /* 0x000076322b2d7816 */ /* 0x000fe4000000002d */
[----:B------:R-:W-:Y:S01]  /*15e0*/  @P2 SHF.L.U32 R108, R93, 0x10, RZ ;  /* 0x000000105d6c2819 */ /* 0x000fe200000006ff */
[----:B------:R-:W-:Y:S01]  /*15f0*/  @P2 FFMA.FTZ R81, R46, R44, R81 ;  /* 0x0000002c2e512223 */ /* 0x000fe20000010051 */
[----:B------:R-:W-:Y:S01]  /*1600*/  F2FP.BF16.F32.PACK_AB R44, RZ, R106 ;  /* 0x0000006aff2c723e */ /* 0x000fe200000010ff */
[----:B------:R-:W-:Y:S01]  /*1610*/  IMAD.U32 R80, R45, 0x10000, RZ ;  /* 0x000100002d507824 */ /* 0x000fe200078e00ff */
[----:B------:R-:W-:Y:S01]  /*1620*/  @P2 SHF.L.U32 R45, R17, 0x10, RZ ;  /* 0x00000010112d2819 */ /* 0x000fe200000006ff */
[----:B---3--:R-:W-:Y:S01]  /*1630*/  @P2 FMUL.FTZ R47, R47, R114 ;  /* 0x000000722f2f2220 */ /* 0x008fe20000410000 */
[----:B------:R-:W-:-:S02]  /*1640*/  F2FP.BF16.F32.PACK_AB R46, RZ, R104 ;  /* 0x00000068ff2e723e */ /* 0x000fc400000010ff */
[----:B------:R-:W-:Y:S01]  /*1650*/  F2FP.BF16.F32.PACK_AB R109, RZ, R102 ;  /* 0x00000066ff6d723e */ /* 0x000fe200000010ff */
[----:B------:R-:W-:Y:S01]  /*1660*/  @P2 FFMA.FTZ R101, R110, R45, R101 ;  /* 0x0000002d6e652223 */ /* 0x000fe20000010065 */
[----:B------:R-:W-:Y:S01]  /*1670*/  @P2 FFMA.FTZ R80, R47, R108, R80 ;  /* 0x0000006c2f502223 */ /* 0x000fe20000010050 */
        /* <DEDUP_REMOVED lines=10> */
.L_x_246:
[----:B0-----:R-:W0:Y:S01]  /*1720*/  @P1 LDC R47, c[0x0][0x40c] ;  /* 0x00010300ff2f1b82 */ /* 0x001e220000000800 */
[C---:B-----5:R-:W-:Y:S01]  /*1730*/  @P1 PRMT R44, R36.reuse, 0x7632, R44 ;  /* 0x00007632242c1816 */ /* 0x060fe2000000002c */
[----:B------:R-:W-:Y:S01]  /*1740*/  @P1 IMAD.U32 R45, R36, 0x10000, RZ ;  /* 0x00010000242d1824 */ /* 0x000fe200078e00ff */
[----:B------:R-:W-:Y:S01]  /*1750*/  CS2R R104, SRZ ;  /* 0x0000000000687805 */ /* 0x000fe2000001ff00 */
[----:B------:R-:W-:Y:S01]  /*1760*/  @P1 IMAD.U32 R81, R96, 0x10000, RZ ;  /* 0x0001000060511824 */ /* 0x000fe200078e00ff */
[----:B------:R-:W-:Y:S01]  /*1770*/  @P1 SHF.L.U32 R44, R44, 0x10, RZ ;  /* 0x000000102c2c1819 */ /* 0x000fe200000006ff */
[----:B------:R-:W-:Y:S01]  /*1780*/  IMAD.MOV.U32 R103, RZ, RZ, RZ ;  /* 0x000000ffff677224 */ /* 0x000fe200078e00ff */
[----:B------:R-:W-:Y:S01]  /*1790*/  MOV R106, RZ ;  /* 0x000000ff006a7202 */ /* 0x000fe20000000f00 */
[----:B------:R-:W1:Y:S01]  /*17a0*/  @P1 LDC R46, c[0x0][0x40c] ;  /* 0x00010300ff2e1b82 */ /* 0x000e620000000800 */
[----:B------:R-:W-:Y:S02]  /*17b0*/  @P1 SHF.L.U32 R80, R37, 0x10, RZ ;  /* 0x0000001025501819 */ /* 0x000fe400000006ff */
[----:B------:R-:W-:-:S02]  /*17c0*/  @P1 SHF.L.U32 R111, R17, 0x10, RZ ;  /* 0x00000010116f1819 */ /* 0x000fc400000006ff */
[----:B------:R-:W-:-:S03]  /*17d0*/  @P1 SHF.L.U32 R113, R93, 0x10, RZ ;  /* 0x000000105d711819 */ /* 0x000fc600000006ff */
[----:B------:R-:W2:Y:S08]  /*17e0*/  @P1 LDC R102, c[0x0][0x40c] ;  /* 0x00010300ff661b82 */ /* 0x000eb00000000800 */
[----:B------:R-:W3:Y:S01]  /*17f0*/  @P1 LDC R101, c[0x0][0x40c] ;  /* 0x00010300ff651b82 */ /* 0x000ee20000000800 */
[----:B0-----:R-:W-:Y:S01]  /*1800*/  @P1 FMUL.FTZ R44, R44, R47 ;  /* 0x0000002f2c2c1220 */ /* 0x001fe20000410000 */
[----:B------:R-:W-:-:S03]  /*1810*/  @P1 SHF.L.U32 R47, R14, 0x10, RZ ;  /* 0x000000100e2f1819 */ /* 0x000fc600000006ff */
[----:B------:R-:W-:Y:S01]  /*1820*/  @P1 FMUL.FTZ R105, R81, R44 ;  /* 0x0000002c51691220 */ /* 0x000fe20000410000 */
[----:B------:R-:W-:Y:S01]  /*1830*/  @P1 SHF.L.U32 R81, R38, 0x10, RZ ;  /* 0x0000001026511819 */ /* 0x000fe200000006ff */
[----:B-1----:R-:W-:Y:S01]  /*1840*/  @P1 FMUL.FTZ R46, R45, R46 ;  /* 0x0000002e2d2e1220 */ /* 0x002fe20000410000 */
[----:B------:R-:W0:Y:S01]  /*1850*/  @P1 LDC R109, c[0x0][0x40c] ;  /* 0x00010300ff6d1b82 */ /* 0x000e220000000800 */
[----:B------:R-:W-:Y:S02]  /*1860*/  @P1 PRMT R45, R37, 0x7632, R45 ;  /* 0x00007632252d1816 */ /* 0x000fe4000000002d */
[----:B------:R-:W-:Y:S01]  /*1870*/  @P1 FMUL.FTZ R106, R46, R47 ;  /* 0x0000002f2e6a1220 */ /* 0x000fe20000410000 */
[----:B------:R-:W-:Y:S02]  /*1880*/  @P1 PRMT R46, R38, 0x7632, R46 ;  /* 0x00007632262e1816 */ /* 0x000fe4000000002e */
[----:B------:R-:W-:Y:S02]  /*1890*/  @P1 SHF.L.U32 R45, R45, 0x10, RZ ;  /* 0x000000102d2d1819 */ /* 0x000fe400000006ff */
[----:B------:R-:W1:Y:S01]  /*18a0*/  @P1 LDC R108, c[0x0][0x40c] ;  /* 0x00010300ff6c1b82 */ /* 0x000e620000000800 */
[----:B------:R-:W-:-:S02]  /*18b0*/  @P1 SHF.L.U32 R47, R15, 0x10, RZ ;  /* 0x000000100f2f1819 */ /* 0x000fc400000006ff */
[----:B--2---:R-:W-:Y:S01]  /*18c0*/  @P1 FMUL.FTZ R45, R45, R102 ;  /* 0x000000662d2d1220 */ /* 0x004fe20000410000 */
[----:B------:R-:W-:Y:S02]  /*18d0*/  @P1 SHF.L.U32 R102, R95, 0x10, RZ ;  /* 0x000000105f661819 */ /* 0x000fe400000006ff */
[----:B------:R-:W-:Y:S01]  /*18e0*/  @P1 SHF.L.U32 R46, R46, 0x10, RZ ;  /* 0x000000102e2e1819 */ /* 0x000fe200000006ff */
[----:B---3--:R-:W-:Y:S01]  /*18f0*/  @P1 FMUL.FTZ R80, R80, R101 ;  /* 0x0000006550501220 */ /* 0x008fe20000410000 */
[----:B------:R-:W2:Y:S01]  /*1900*/  @P1 LDC R110, c[0x0][0x40c] ;  /* 0x00010300ff6e1b82 */ /* 0x000ea20000000800 */
[----:B------:R-:W-:Y:S01]  /*1910*/  @P1 FMUL.FTZ R103, R102, R45 ;  /* 0x0000002d66671220 */ /* 0x000fe20000410000 */
[C---:B------:R-:W-:Y:S01]  /*1920*/  @P1 PRMT R45, R39.reuse, 0x7632, R45 ;  /* 0x00007632272d1816 */ /* 0x040fe2000000002d */
[----:B------:R-:W-:Y:S02]  /*1930*/  @P1 IMAD.U32 R101, R39, 0x10000, RZ ;  /* 0x0001000027651824 */ /* 0x000fe400078e00ff */
[----:B------:R-:W-:Y:S01]  /*1940*/  @P1 FMUL.FTZ R104, R80, R47 ;  /* 0x0000002f50681220 */ /* 0x000fe20000410000 */
[----:B------:R-:W-:Y:S01]  /*1950*/  HFMA2 R102, -RZ, RZ, 0, 0 ;  /* 0x00000000ff667431 */ /* 0x000fe200000001ff */
[----:B------:R-:W-:Y:S01]  /*1960*/  @P1 SHF.L.U32 R47, R16, 0x10, RZ ;  /* 0x00000010102f1819 */ /* 0x000fe200000006ff */
[----:B------:R-:W-:Y:S01]  /*1970*/  @P1 IMAD.U32 R45, R45, 0x10000, RZ ;  /* 0x000100002d2d1824 */ /* 0x000fe200078e00ff */
[----:B------:R-:W3:Y:S01]  /*1980*/  @P1 LDC R44, c[0x0][0x40c] ;  /* 0x00010300ff2c1b82 */ /* 0x000ee20000000800 */
[----:B0-----:R-:W-:Y:S01]  /*1990*/  @P1 FMUL.FTZ R46, R46, R109 ;  /* 0x0000006d2e2e1220 */ /* 0x001fe20000410000 */
[----:B------:R-:W-:Y:S01]  /*19a0*/  @P1 SHF.L.U32 R109, R94, 0x10, RZ ;  /* 0x000000105e6d1819 */ /* 0x000fe200000006ff */
[----:B-1----:R-:W-:Y:S01]  /*19b0*/  @P1 FMUL.FTZ R108, R81, R108 ;  /* 0x0000006c516c1220 */ /* 0x002fe20000410000 */
[----:B------:R-:W-:-:S03]  /*19c0*/  CS2R R80, SRZ ;  /* 0x0000000000507805 */ /* 0x000fc6000001ff00 */
[----:B------:R-:W-:Y:S01]  /*19d0*/  @P1 FMUL.FTZ R81, R109, R46 ;  /* 0x0000002e6d511220 */ /* 0x000fe20000410000 */
[----:B------:R-:W-:Y:S01]  /*19e0*/  @P1 FMUL.FTZ R102, R108, R47 ;  /* 0x0000002f6c661220 */ /* 0x000fe20000410000 */
[----:B------:R-:W-:Y:S02]  /*19f0*/  F2FP.BF16.F32.PACK_AB R46, RZ, R104 ;  /* 0x00000068ff2e723e */ /* 0x000fe400000010ff */
[----:B------:R-:W-:Y:S01]  /*1a00*/  F2FP.BF16.F32.PACK_AB R47, RZ, R103 ;  /* 0x00000067ff2f723e */ /* 0x000fe200000010ff */
[----:B--2---:R-:W-:Y:S01]  /*1a10*/  @P1 FMUL.FTZ R110, R101, R110 ;  /* 0x0000006e656e1220 */ /* 0x004fe20000410000 */
[----:B------:R-:W-:Y:S02]  /*1a20*/  MOV R101, RZ ;  /* 0x000000ff00657202 */ /* 0x000fe40000000f00 */
[----:B------:R-:W-:Y:S01]  /*1a30*/  F2FP.BF16.F32.PACK_AB R108, RZ, R102 ;  /* 0x00000066ff6c723e */ /* 0x000fe200000010ff */
[----:B------:R-:W-:Y:S01]  /*1a40*/  @P1 FMUL.FTZ R101, R110, R111 ;  /* 0x0000006f6e651220 */ /* 0x000fe20000410000 */
[----:B------:R-:W-:Y:S01]  /*1a50*/  F2FP.BF16.F32.PACK_AB R109, RZ, R81 ;  /* 0x00000051ff6d723e */ /* 0x000fe200000010ff */
[----:B---3--:R-:W-:Y:S01]  /*1a60*/  @P1 FMUL.FTZ R44, R45, R44 ;  /* 0x0000002c2d2c1220 */ /* 0x008fe20000410000 */
[----:B------:R-:W-:-:S02]  /*1a70*/  F2FP.BF16.F32.PACK_AB R45, RZ, R105 ;  /* 0x00000069ff2d723e */ /* 0x000fc400000010ff */
[----:B------:R-:W-:Y:S01]  /*1a80*/  F2FP.BF16.F32.PACK_AB R110, RZ, R101 ;  /* 0x00000065ff6e723e */ /* 0x000fe200000010ff */
[----:B------:R-:W-:Y:S01]  /*1a90*/  @P1 FMUL.FTZ R80, R113, R44 ;  /* 0x0000002c71501220 */ /* 0x000fe20000410000 */
[----:B------:R-:W-:-:S04]  /*1aa0*/  F2FP.BF16.F32.PACK_AB R44, RZ, R106 ;  /* 0x0000006aff2c723e */ /* 0x000fc800000010ff */
[----:B------:R-:W-:Y:S02]  /*1ab0*/  F2FP.BF16.F32.PACK_AB R111, RZ, R80 ;  /* 0x00000050ff6f723e */ /* 0x000fe400000010ff */
[----:B------:R-:W-:Y:S02]  /*1ac0*/  PRMT R44, R44, 0x5410, R45 ;  /* 0x000054102c2c7816 */ /* 0x000fe4000000002d */
[----:B------:R-:W-:Y:S02]  /*1ad0*/  PRMT R45, R46, 0x5410, R47 ;  /* 0x000054102e2d7816 */ /* 0x000fe4000000002f */
[----:B------:R-:W-:Y:S02]  /*1ae0*/  PRMT R46, R108, 0x5410, R109 ;  /* 0x000054106c2e7816 */ /* 0x000fe4000000006d */
[----:B------:R-:W-:-:S07]  /*1af0*/  PRMT R47, R110, 0x5410, R111 ;  /* 0x000054106e2f7816 */ /* 0x000fce000000006f */
.L_x_247:
[----:B------:R-:W0:Y:S01]  /*1b00*/  @P1 LDC.64 R110, c[0x0][0x390] ;  /* 0x0000e400ff6e1b82 */ /* 0x000e220000000a00 */
[----:B------:R-:W-:Y:S01]  /*1b10*/  @P1 VIADD R113, R112, 0x40 ;  /* 0x0000004070711836 */ /* 0x000fe20000000000 */
[C---:B------:R-:W-:Y:S02]  /*1b20*/  IADD3 R117, PT, PT, R115.reuse, 0x20, RZ ;  /* 0x0000002073757810 */ /* 0x040fe40007ffe0ff */
[----:B------:R-:W-:-:S04]  /*1b30*/  IADD3 R115, PT, PT, R115, 0x40, RZ ;  /* 0x0000004073737810 */ /* 0x000fc80007ffe0ff */
[----:B------:R-:W1:Y:S01]  /*1b40*/  @P0 LDC.64 R108, c[0x0][0x3a0] ;  /* 0x0000e800ff6c0b82 */ /* 0x000e620000000a00 */
[----:B0-----:R-:W-:-:S04]  /*1b50*/  @P1 IMAD.WIDE.U32 R110, R113, 0x10, R110 ;  /* 0x00000010716e1825 */ /* 0x001fc800078e006e */
[----:B------:R-:W-:-:S04]  /*1b60*/  IMAD.WIDE.U32 R112, R117, 0x10, R48 ;  /* 0x0000001075707825 */ /* 0x000fc800078e0030 */
[----:B-1----:R-:W-:Y:S01]  /*1b70*/  @P0 IMAD.WIDE.U32 R108, R115, 0x10, R108 ;  /* 0x00000010736c0825 */ /* 0x002fe200078e006c */
[----:B------:R0:W-:Y:S04]  /*1b80*/  STG.E.128 desc[UR6][R112.64], R44 ;  /* 0x0000002c70007986 */ /* 0x0001e8000c101d06 */
[----:B------:R0:W5:Y:S04]  /*1b90*/  @P1 LDG.E.128 R36, desc[UR6][R110.64] ;  /* 0x000000066e241981 */ /* 0x000168000c1e1d00 */
[----:B------:R0:W5:Y:S01]  /*1ba0*/  @P0 LDG.E.128 R40, desc[UR6][R108.64] ;  /* 0x000000066c280981 */ /* 0x000162000c1e1d00 */
[----:B------:R-:W-:Y:S05]  /*1bb0*/  @!P0 BRA `(.L_x_248) ;  /* 0x0000000400188947 */ /* 0x000fea0003800000 */
[----:B------:R-:W-:Y:S01]  /*1bc0*/  ISETP.GT.AND P0, PT, R107, RZ, PT ;  /* 0x000000ff6b00720c */ /* 0x000fe20003f04270 */
[----:B0----5:R-:W-:Y:S01]  /*1bd0*/  IMAD.U32 R112, R40, 0x10000, RZ ;  /* 0x0001000028707824 */ /* 0x021fe200078e00ff */
[----:B------:R-:W-:-:S11]  /*1be0*/  SHF.L.U32 R113, R41, 0x10, RZ ;  /* 0x0000001029717819 */ /* 0x000fd600000006ff */
[----:B------:R-:W0:Y:S01]  /*1bf0*/  @P0 LDC R47, c[0x0][0x40c] ;  /* 0x00010300ff2f0b82 */ /* 0x000e220000000800 */
[----:B------:R-:W-:Y:S01]  /*1c00*/  @P0 SHF.L.U32 R44, R36, 0x10, RZ ;  /* 0x00000010242c0819 */ /* 0x000fe200000006ff */
[----:B------:R-:W-:Y:S01]  /*1c10*/  @P0 IMAD.U32 R109, R38, 0x10000, RZ ;  /* 0x00010000266d0824 */ /* 0x000fe200078e00ff */
[----:B------:R-:W-:Y:S02]  /*1c20*/  @P0 SHF.L.U32 R46, R22, 0x10, RZ ;  /* 0x00000010162e0819 */ /* 0x000fe400000006ff */
[----:B------:R-:W-:-:S03]  /*1c30*/  @P0 SHF.L.U32 R110, R37, 0x10, RZ ;  /* 0x00000010256e0819 */ /* 0x000fc600000006ff */
[----:B------:R-:W1:Y:S08]  /*1c40*/  @P0 LDC R108, c[0x0][0x40c] ;  /* 0x00010300ff6c0b82 */ /* 0x000e700000000800 */
[----:B------:R-:W2:Y:S01]  /*1c50*/  @P0 LDC R45, c[0x0][0x40c] ;  /* 0x00010300ff2d0b82 */ /* 0x000ea20000000800 */
[----:B0-----:R-:W-:Y:S01]  /*1c60*/  @P0 FMUL.FTZ R107, R44, R47 ;  /* 0x0000002f2c6b0220 */ /* 0x001fe20000410000 */
[----:B------:R-:W-:-:S06]  /*1c70*/  PRMT R44, R40, 0x7632, R44 ;  /* 0x00007632282c7816 */ /* 0x000fcc000000002c */
[----:B------:R-:W0:Y:S01]  /*1c80*/  @P0 LDC R116, c[0x0][0x40c] ;  /* 0x00010300ff740b82 */ /* 0x000e220000000800 */
[----:B------:R-:W-:Y:S01]  /*1c90*/  @P0 PRMT R47, R36, 0x7632, R47 ;  /* 0x00007632242f0816 */ /* 0x000fe2000000002f */
[----:B------:R-:W-:Y:S01]  /*1ca0*/  @P0 FFMA.FTZ R112, R107, R46, R112 ;  /* 0x0000002e6b700223 */ /* 0x000fe20000010070 */
[----:B------:R-:W-:Y:S01]  /*1cb0*/  SHF.L.U32 R111, R44, 0x10, RZ ;  /* 0x000000102c6f7819 */ /* 0x000fe200000006ff */
[----:B------:R-:W-:Y:S01]  /*1cc0*/  @P0 IMAD.U32 R107, R92, 0x10000, RZ ;  /* 0x000100005c6b0824 */ /* 0x000fe200078e00ff */
[----:B------:R-:W-:-:S03]  /*1cd0*/  @P0 SHF.L.U32 R47, R47, 0x10, RZ ;  /* 0x000000102f2f0819 */ /* 0x000fc600000006ff */
[----:B------:R-:W3:Y:S02]  /*1ce0*/  @P0 LDC R44, c[0x0][0x40c] ;  /* 0x00010300ff2c0b82 */ /* 0x000ee40000000800 */
[----:B-1----:R-:W-:Y:S01]  /*1cf0*/  @P0 FMUL.FTZ R108, R47, R108 ;  /* 0x0000006c2f6c0220 */ /* 0x002fe20000410000 */
[----:B------:R-:W-:-:S03]  /*1d00*/  @P0 SHF.L.U32 R47, R23, 0x10, RZ ;  /* 0x00000010172f0819 */ /* 0x000fc600000006ff */
[----:B------:R-:W-:Y:S01]  /*1d10*/  @P0 FFMA.FTZ R111, R108, R107, R111 ;  /* 0x0000006b6c6f0223 */ /* 0x000fe2000001006f */
[----:B------:R-:W-:Y:S01]  /*1d20*/  PRMT R107, R41, 0x7632, R107 ;  /* 0x00007632296b7816 */ /* 0x000fe2000000006b */
[----:B------:R-:W1:Y:S01]  /*1d30*/  @P0 LDC R46, c[0x0][0x40c] ;  /* 0x00010300ff2e0b82 */ /* 0x000e620000000800 */
[----:B------:R-:W-:Y:S01]  /*1d40*/  @P0 PRMT R108, R37, 0x7632, R108 ;  /* 0x00007632256c0816 */ /* 0x000fe2000000006c */
[----:B--2---:R-:W-:Y:S02]  /*1d50*/  @P0 FMUL.FTZ R110, R110, R45 ;  /* 0x0000002d6e6e0220 */ /* 0x004fe40000410000 */
[----:B------:R-:W-:Y:S01]  /*1d60*/  IMAD.U32 R114, R107, 0x10000, RZ ;  /* 0x000100006b727824 */ /* 0x000fe200078e00ff */
[----:B------:R-:W-:Y:S01]  /*1d70*/  @P0 SHF.L.U32 R107, R108, 0x10, RZ ;  /* 0x000000106c6b0819 */ /* 0x000fe200000006ff */
[----:B------:R-:W-:Y:S01]  /*1d80*/  @P0 FFMA.FTZ R113, R110, R47, R113 ;  /* 0x0000002f6e710223 */ /* 0x000fe20000010071 */
[----:B------:R-:W-:Y:S01]  /*1d90*/  @P0 SHF.L.U32 R47, R91, 0x10, RZ ;  /* 0x000000105b2f0819 */ /* 0x000fe200000006ff */
[----:B------:R-:W2:Y:S01]  /*1da0*/  @P0 LDC R45, c[0x0][0x40c] ;  /* 0x00010300ff2d0b82 */ /* 0x000ea20000000800 */
[----:B------:R-:W-:Y:S01]  /*1db0*/  SHF.L.U32 R108, R42, 0x10, RZ ;  /* 0x000000102a6c7819 */ /* 0x000fe200000006ff */
[----:B---3--:R-:W-:Y:S01]  /*1dc0*/  @P0 FMUL.FTZ R107, R107, R44 ;  /* 0x0000002c6b6b0220 */ /* 0x008fe20000410000 */
[----:B------:R-:W-:-:S03]  /*1dd0*/  @P0 SHF.L.U32 R44, R56, 0x10, RZ ;  /* 0x00000010382c0819 */ /* 0x000fc600000006ff */
[----:B------:R-:W-:Y:S01]  /*1de0*/  @P0 FFMA.FTZ R114, R107, R47, R114 ;  /* 0x0000002f6b720223 */ /* 0x000fe20000010072 */
[----:B------:R-:W-:Y:S01]  /*1df0*/  SHF.L.U32 R107, R43, 0x10, RZ ;  /* 0x000000102b6b7819 */ /* 0x000fe200000006ff */
[----:B------:R-:W3:Y:S01]  /*1e00*/  @P0 LDC R47, c[0x0][0x40c] ;  /* 0x00010300ff2f0b82 */ /* 0x000ee20000000800 */
[----:B-1----:R-:W-:Y:S01]  /*1e10*/  @P0 FMUL.FTZ R109, R109, R46 ;  /* 0x0000002e6d6d0220 */ /* 0x002fe20000410000 */
[----:B------:R-:W-:-:S03]  /*1e20*/  @P0 PRMT R46, R38, 0x7632, R46 ;  /* 0x00007632262e0816 */ /* 0x000fc6000000002e */
[----:B------:R-:W-:Y:S01]  /*1e30*/  @P0 FFMA.FTZ R108, R109, R44, R108 ;  /* 0x0000002c6d6c0223 */ /* 0x000fe2000001006c */
[----:B------:R-:W-:Y:S02]  /*1e40*/  PRMT R44, R42, 0x7632, R44 ;  /* 0x000076322a2c7816 */ /* 0x000fe4000000002c */
[----:B------:R-:W-:Y:S02]  /*1e50*/  @P0 SHF.L.U32 R46, R46, 0x10, RZ ;  /* 0x000000102e2e0819 */ /* 0x000fe400000006ff */
[----:B------:R-:W-:Y:S01]  /*1e60*/  SHF.L.U32 R110, R44, 0x10, RZ ;  /* 0x000000102c6e7819 */ /* 0x000fe200000006ff */
[----:B------:R-:W-:Y:S01]  /*1e70*/  @P0 IMAD.U32 R44, R90, 0x10000, RZ ;  /* 0x000100005a2c0824 */ /* 0x000fe200078e00ff */
[----:B------:R-:W-:Y:S01]  /*1e80*/  F2FP.BF16.F32.PACK_AB R117, RZ, R108 ;  /* 0x0000006cff75723e */ /* 0x000fe200000010ff */
[----:B--2---:R-:W-:-:S04]  /*1e90*/  @P0 FMUL.FTZ R45, R46, R45 ;  /* 0x0000002d2e2d0220 */ /* 0x004fc80000410000 */
[----:B------:R-:W-:Y:S01]  /*1ea0*/  @P0 FFMA.FTZ R110, R45, R44, R110 ;  /* 0x0000002c2d6e0223 */ /* 0x000fe2000001006e */
[C---:B------:R-:W-:Y:S02]  /*1eb0*/  @P0 SHF.L.U32 R44, R39.reuse, 0x10, RZ ;  /* 0x00000010272c0819 */ /* 0x040fe400000006ff */
[----:B------:R-:W-:Y:S02]  /*1ec0*/  @P0 PRMT R45, R39, 0x7632, R45 ;  /* 0x00007632272d0816 */ /* 0x000fe4000000002d */
[----:B------:R-:W-:Y:S01]  /*1ed0*/  F2FP.BF16.F32.PACK_AB R118, RZ, R110 ;  /* 0x0000006eff76723e */ /* 0x000fe200000010ff */
[----:B---3--:R-:W-:Y:S01]  /*1ee0*/  @P0 FMUL.FTZ R46, R44, R47 ;  /* 0x0000002f2c2e0220 */ /* 0x008fe20000410000 */
[----:B------:R-:W-:Y:S01]  /*1ef0*/  @P0 SHF.L.U32 R44, R57, 0x10, RZ ;  /* 0x00000010392c0819 */ /* 0x000fe200000006ff */
[----:B------:R-:W-:-:S04]  /*1f00*/  @P0 IMAD.U32 R45, R45, 0x10000, RZ ;  /* 0x000100002d2d0824 */ /* 0x000fc800078e00ff */
[----:B------:R-:W-:Y:S01]  /*1f10*/  @P0 FFMA.FTZ R107, R46, R44, R107 ;  /* 0x0000002c2e6b0223 */ /* 0x000fe2000001006b */
[----:B------:R-:W-:Y:S02]  /*1f20*/  PRMT R44, R43, 0x7632, R44 ;  /* 0x000076322b2c7816 */ /* 0x000fe4000000002c */
[----:B------:R-:W-:Y:S02]  /*1f30*/  F2FP.BF16.F32.PACK_AB R46, RZ, R113 ;  /* 0x00000071ff2e723e */ /* 0x000fe400000010ff */
[----:B------:R-:W-:Y:S01]  /*1f40*/  SHF.L.U32 R109, R44, 0x10, RZ ;  /* 0x000000102c6d7819 */ /* 0x000fe200000006ff */
[----:B0-----:R-:W-:Y:S01]  /*1f50*/  @P0 FMUL.FTZ R44, R45, R116 ;  /* 0x000000742d2c0220 */ /* 0x001fe20000410000 */
[----:B------:R-:W-:Y:S02]  /*1f60*/  @P0 SHF.L.U32 R45, R89, 0x10, RZ ;  /* 0x00000010592d0819 */ /* 0x000fe400000006ff */
[----:B------:R-:W-:Y:S02]  /*1f70*/  F2FP.BF16.F32.PACK_AB R116, RZ, R114 ;  /* 0x00000072ff74723e */ /* 0x000fe400000010ff */
[----:B------:R-:W-:Y:S01]  /*1f80*/  F2FP.BF16.F32.PACK_AB R119, RZ, R107 ;  /* 0x0000006bff77723e */ /* 0x000fe200000010ff */
[----:B------:R-:W-:Y:S01]  /*1f90*/  @P0 FFMA.FTZ R109, R44, R45, R109 ;  /* 0x0000002d2c6d0223 */ /* 0x000fe2000001006d */
[----:B------:R-:W-:-:S02]  /*1fa0*/  F2FP.BF16.F32.PACK_AB R44, RZ, R112 ;  /* 0x00000070ff2c723e */ /* 0x000fc400000010ff */
[----:B------:R-:W-:Y:S02]  /*1fb0*/  F2FP.BF16.F32.PACK_AB R45, RZ, R111 ;  /* 0x0000006fff2d723e */ /* 0x000fe400000010ff */
[----:B------:R-:W-:Y:S02]  /*1fc0*/  F2FP.BF16.F32.PACK_AB R47, RZ, R109 ;  /* 0x0000006dff2f723e */ /* 0x000fe400000010ff */
[----:B------:R-:W-:Y:S02]  /*1fd0*/  PRMT R44, R44, 0x5410, R45 ;  /* 0x000054102c2c7816 */ /* 0x000fe4000000002d */
[----:B------:R-:W-:Y:S02]  /*1fe0*/  PRMT R45, R46, 0x5410, R116 ;  /* 0x000054102e2d7816 */ /* 0x000fe40000000074 */
[----:B------:R-:W-:Y:S02]  /*1ff0*/  PRMT R46, R117, 0x5410, R118 ;  /* 0x00005410752e7816 */ /* 0x000fe40000000076 */
[----:B------:R-:W-:Y:S01]  /*2000*/  PRMT R47, R119, 0x5410, R47 ;  /* 0x00005410772f7816 */ /* 0x000fe2000000002f */
[----:B------:R-:W-:Y:S06]  /*2010*/  BRA `(.L_x_249) ;  /* 0x0000000000f87947 */ /* 0x000fec0003800000 */
.L_x_248:
[----:B0-----:R-:W0:Y:S01]  /*2020*/  @P1 LDC R47, c[0x0][0x40c] ;  /* 0x00010300ff2f1b82 */ /* 0x001e220000000800 */
[C---:B-----5:R-:W-:Y:S01]  /*2030*/  @P1 PRMT R45, R36.reuse, 0x7632, R45 ;  /* 0x00007632242d1816 */ /* 0x060fe2000000002d */
[----:B------:R-:W-:Y:S01]  /*2040*/  HFMA2 R111, -RZ, RZ, 0, 0 ;  /* 0x00000000ff6f7431 */ /* 0x000fe200000001ff */
[----:B------:R-:W-:Y:S02]  /*2050*/  @P1 SHF.L.U32 R46, R36, 0x10, RZ ;  /* 0x00000010242e1819 */ /* 0x000fe400000006ff */
[----:B------:R-:W-:Y:S01]  /*2060*/  CS2R R112, SRZ ;  /* 0x0000000000707805 */ /* 0x000fe2000001ff00 */
[----:B------:R-:W-:Y:S01]  /*2070*/  @P1 IMAD.U32 R107, R37, 0x10000, RZ ;  /* 0x00010000256b1824 */ /* 0x000fe200078e00ff */
[----:B------:R-:W-:Y:S01]  /*2080*/  MOV R114, RZ ;  /* 0x000000ff00727202 */ /* 0x000fe20000000f00 */
[----:B------:R-:W-:Y:S01]  /*2090*/  @P1 IMAD.U32 R45, R45, 0x10000, RZ ;  /* 0x000100002d2d1824 */ /* 0x000fe200078e00ff */
[----:B------:R-:W1:Y:S01]  /*20a0*/  @P1 LDC R108, c[0x0][0x40c] ;  /* 0x00010300ff6c1b82 */ /* 0x000e620000000800 */
[----:B------:R-:W-:-:S07]  /*20b0*/  @P1 IMAD.U32 R109, R91, 0x10000, RZ ;  /* 0x000100005b6d1824 */ /* 0x000fce00078e00ff */
[----:B------:R-:W2:Y:S08]  /*20c0*/  @P1 LDC R110, c[0x0][0x40c] ;  /* 0x00010300ff6e1b82 */ /* 0x000eb00000000800 */
[----:B------:R-:W3:Y:S01]  /*20d0*/  @P1 LDC R44, c[0x0][0x40c] ;  /* 0x00010300ff2c1b82 */ /* 0x000ee20000000800 */
[----:B0-----:R-:W-:Y:S01]  /*20e0*/  @P1 FMUL.FTZ R46, R46, R47 ;  /* 0x0000002f2e2e1220 */ /* 0x001fe20000410000 */
[----:B------:R-:W-:-:S05]  /*20f0*/  @P1 SHF.L.U32 R47, R22, 0x10, RZ ;  /* 0x00000010162f1819 */ /* 0x000fca00000006ff */
[----:B------:R-:W-:Y:S01]  /*2100*/  @P1 FMUL.FTZ R112, R46, R47 ;  /* 0x0000002f2e701220 */ /* 0x000fe20000410000 */
[----:B-1----:R-:W-:Y:S01]  /*2110*/  @P1 FMUL.FTZ R45, R45, R108 ;  /* 0x0000006c2d2d1220 */ /* 0x002fe20000410000 */
[----:B------:R-:W0:Y:S01]  /*2120*/  @P1 LDC R117, c[0x0][0x40c] ;  /* 0x00010300ff751b82 */ /* 0x000e220000000800 */
[----:B------:R-:W-:Y:S02]  /*2130*/  @P1 SHF.L.U32 R108, R92, 0x10, RZ ;  /* 0x000000105c6c1819 */ /* 0x000fe400000006ff */
[----:B------:R-:W-:-:S03]  /*2140*/  @P1 PRMT R46, R37, 0x7632, R46 ;  /* 0x00007632252e1816 */ /* 0x000fc6000000002e */
[----:B------:R-:W-:Y:S01]  /*2150*/  @P1 FMUL.FTZ R111, R108, R45 ;  /* 0x0000002d6c6f1220 */ /* 0x000fe20000410000 */
[----:B------:R-:W-:Y:S01]  /*2160*/  @P1 SHF.L.U32 R47, R46, 0x10, RZ ;  /* 0x000000102e2f1819 */ /* 0x000fe200000006ff */
[----:B------:R-:W1:Y:S01]  /*2170*/  @P1 LDC R45, c[0x0][0x40c] ;  /* 0x00010300ff2d1b82 */ /* 0x000e620000000800 */
[----:B--2---:R-:W-:Y:S01]  /*2180*/  @P1 FMUL.FTZ R107, R107, R110 ;  /* 0x0000006e6b6b1220 */ /* 0x004fe20000410000 */
[----:B------:R-:W-:Y:S01]  /*2190*/  @P1 SHF.L.U32 R46, R23, 0x10, RZ ;  /* 0x00000010172e1819 */ /* 0x000fe200000006ff */
[----:B------:R-:W-:-:S04]  /*21a0*/  IMAD.MOV.U32 R110, RZ, RZ, RZ ;  /* 0x000000ffff6e7224 */ /* 0x000fc800078e00ff */
[----:B------:R-:W-:Y:S01]  /*21b0*/  @P1 FMUL.FTZ R113, R107, R46 ;  /* 0x0000002e6b711220 */ /* 0x000fe20000410000 */
[----:B---3--:R-:W-:Y:S01]  /*21c0*/  @P1 FMUL.FTZ R44, R47, R44 ;  /* 0x0000002c2f2c1220 */ /* 0x008fe20000410000 */
[----:B------:R-:W2:Y:S01]  /*21d0*/  @P1 LDC R107, c[0x0][0x40c] ;  /* 0x00010300ff6b1b82 */ /* 0x000ea20000000800 */
[C---:B------:R-:W-:Y:S02]  /*21e0*/  @P1 SHF.L.U32 R46, R38.reuse, 0x10, RZ ;  /* 0x00000010262e1819 */ /* 0x040fe400000006ff */
[----:B------:R-:W-:Y:S01]  /*21f0*/  @P1 FMUL.FTZ R114, R109, R44 ;  /* 0x0000002c6d721220 */ /* 0x000fe20000410000 */
[----:B------:R-:W-:Y:S02]  /*2200*/  @P1 PRMT R44, R38, 0x7632, R44 ;  /* 0x00007632262c1816 */ /* 0x000fe4000000002c */
[----:B------:R-:W-:Y:S02]  /*2210*/  CS2R R108, SRZ ;  /* 0x00000000006c7805 */ /* 0x000fe4000001ff00 */
[----:B------:R-:W-:Y:S01]  /*2220*/  @P1 SHF.L.U32 R47, R56, 0x10, RZ ;  /* 0x00000010382f1819 */ /* 0x000fe200000006ff */
[----:B0-----:R-:W-:Y:S01]  /*2230*/  @P1 FMUL.FTZ R46, R46, R117 ;  /* 0x000000752e2e1220 */ /* 0x001fe20000410000 */
[----:B------:R-:W0:Y:S01]  /*2240*/  @P1 LDC R116, c[0x0][0x40c] ;  /* 0x00010300ff741b82 */ /* 0x000e220000000800 */
[----:B------:R-:W-:-:S02]  /*2250*/  @P1 SHF.L.U32 R44, R44, 0x10, RZ ;  /* 0x000000102c2c1819 */ /* 0x000fc400000006ff */
[----:B------:R-:W-:Y:S01]  /*2260*/  @P1 FMUL.FTZ R108, R46, R47 ;  /* 0x0000002f2e6c1220 */ /* 0x000fe20000410000 */
[----:B------:R-:W-:Y:S02]  /*2270*/  @P1 SHF.L.U32 R47, R90, 0x10, RZ ;  /* 0x000000105a2f1819 */ /* 0x000fe400000006ff */
[----:B------:R-:W-:Y:S01]  /*2280*/  @P1 SHF.L.U32 R46, R89, 0x10, RZ ;  /* 0x00000010592e1819 */ /* 0x000fe200000006ff */
[----:B-1----:R-:W-:Y:S01]  /*2290*/  @P1 FMUL.FTZ R44, R44, R45 ;  /* 0x0000002d2c2c1220 */ /* 0x002fe20000410000 */
[----:B------:R-:W-:-:S03]  /*22a0*/  @P1 PRMT R45, R39, 0x7632, R45 ;  /* 0x00007632272d1816 */ /* 0x000fc6000000002d */
[----:B------:R-:W-:Y:S01]  /*22b0*/  @P1 FMUL.FTZ R110, R47, R44 ;  /* 0x0000002c2f6e1220 */ /* 0x000fe20000410000 */
[----:B------:R-:W-:Y:S02]  /*22c0*/  @P1 SHF.L.U32 R44, R39, 0x10, RZ ;  /* 0x00000010272c1819 */ /* 0x000fe400000006ff */
[----:B------:R-:W-:Y:S02]  /*22d0*/  @P1 SHF.L.U32 R45, R45, 0x10, RZ ;  /* 0x000000102d2d1819 */ /* 0x000fe400000006ff */
[----:B------:R-:W-:Y:S01]  /*22e0*/  @P1 SHF.L.U32 R47, R57, 0x10, RZ ;  /* 0x00000010392f1819 */ /* 0x000fe200000006ff */
[----:B--2---:R-:W-:Y:S01]  /*22f0*/  @P1 FMUL.FTZ R44, R44, R107 ;  /* 0x0000006b2c2c1220 */ /* 0x004fe20000410000 */
[----:B------:R-:W-:Y:S01]  /*2300*/  IMAD.MOV.U32 R107, RZ, RZ, RZ ;  /* 0x000000ffff6b7224 */ /* 0x000fe200078e00ff */
[----:B------:R-:W-:Y:S02]  /*2310*/  F2FP.BF16.F32.PACK_AB R117, RZ, R110 ;  /* 0x0000006eff75723e */ /* 0x000fe400000010ff */
[----:B------:R-:W-:Y:S01]  /*2320*/  @P1 FMUL.FTZ R107, R44, R47 ;  /* 0x0000002f2c6b1220 */ /* 0x000fe20000410000 */
[----:B------:R-:W-:Y:S01]  /*2330*/  F2FP.BF16.F32.PACK_AB R44, RZ, R112 ;  /* 0x00000070ff2c723e */ /* 0x000fe200000010ff */
[----:B0-----:R-:W-:Y:S01]  /*2340*/  @P1 FMUL.FTZ R45, R45, R116 ;  /* 0x000000742d2d1220 */ /* 0x001fe20000410000 */
[----:B------:R-:W-:-:S02]  /*2350*/  F2FP.BF16.F32.PACK_AB R47, RZ, R114 ;  /* 0x00000072ff2f723e */ /* 0x000fc400000010ff */
[----:B------:R-:W-:Y:S01]  /*2360*/  F2FP.BF16.F32.PACK_AB R116, RZ, R108 ;  /* 0x0000006cff74723e */ /* 0x000fe200000010ff */
[----:B------:R-:W-:Y:S01]  /*2370*/  @P1 FMUL.FTZ R109, R46, R45 ;  /* 0x0000002d2e6d1220 */ /* 0x000fe20000410000 */
        /* <DEDUP_REMOVED lines=8> */
.L_x_249:
        /* <DEDUP_REMOVED lines=41> */
[C---:B------:R-:W-:Y:S01]  /*2690*/  FADD.FTZ R44, -R115.reuse, R77 ;  /* 0x0000004d732c7221 */ /* 0x040fe20000010100 */
[C---:B------:R-:W-:Y:S01]  /*26a0*/  FADD.FTZ R117, -R115.reuse, R76 ;  /* 0x0000004c73757221 */ /* 0x040fe20000010100 */
[C---:B------:R-:W-:Y:S01]  /*26b0*/  FADD.FTZ R47, -R115.reuse, R55 ;  /* 0x00000037732f7221 */ /* 0x040fe20000010100 */
[----:B------:R-:W-:Y:S01]  /*26c0*/  FADD.FTZ R49, -R115, R51 ;  /* 0x0000003373317221 */ /* 0x000fe20000010100 */
[----:B------:R-:W-:-:S04]  /*26d0*/  FFMA.FTZ R44, R44, R44, RZ ;  /* 0x0000002c2c2c7223 */ /* 0x000fc800000100ff */
[----:B------:R-:W-:Y:S01]  /*26e0*/  FFMA.FTZ R44, R117, R117, R44 ;  /* 0x00000075752c7223 */ /* 0x000fe2000001002c */
[----:B------:R-:W-:-:S03]  /*26f0*/  FADD.FTZ R117, -R115, R54 ;  /* 0x0000003673757221 */ /* 0x000fc60000010100 */
[----:B------:R-:W-:Y:S01]  /*2700*/  FFMA.FTZ R44, R47, R47, R44 ;  /* 0x0000002f2f2c7223 */ /* 0x000fe2000001002c */
[----:B------:R-:W-:-:S03]  /*2710*/  FADD.FTZ R47, -R115, R53 ;  /* 0x00000035732f7221 */ /* 0x000fc60000010100 */
[----:B------:R-:W-:-:S04]  /*2720*/  FFMA.FTZ R44, R117, R117, R44 ;  /* 0x00000075752c7223 */ /* 0x000fc8000001002c */
        /* <DEDUP_REMOVED lines=47> */
.L_x_265:
        /* <DEDUP_REMOVED lines=21> */
[C---:B------:R-:W-:Y:S01]  /*2b70*/  FADD.FTZ R76, -R47.reuse, R76 ;  /* 0x0000004c2f4c7221 */ /* 0x040fe20000010100 */
[----:B------:R-:W-:Y:S01]  /*2b80*/  SHF.L.U32 R77, R88, 0x10, RZ ;  /* 0x00000010584d7819 */ /* 0x000fe200000006ff */
[----:B------:R-:W-:Y:S01]  /*2b90*/  FADD.FTZ R46, -R47, R55 ;  /* 0x000000372f2e7221 */ /* 0x000fe20000010100 */
[C---:B------:R-:W-:Y:S01]  /*2ba0*/  FMUL.FTZ R44, R49.reuse, R44 ;  /* 0x0000002c312c7220 */ /* 0x040fe20000410000 */
[----:B------:R-:W-:Y:S01]  /*2bb0*/  FMUL.FTZ R76, R49, R76 ;  /* 0x0000004c314c7220 */ /* 0x000fe20000410000 */
[----:B------:R-:W-:Y:S01]  /*2bc0*/  FADD.FTZ R54, -R47, R54 ;  /* 0x000000362f367221 */ /* 0x000fe20000010100 */
[----:B------:R-:W-:-:S02]  /*2bd0*/  IMAD.U32 R55, R33, 0x10000, RZ ;  /* 0x0001000021377824 */ /* 0x000fc400078e00ff */
[----:B------:R-:W-:Y:S01]  /*2be0*/  FFMA.FTZ R115, R44, R115, R45 ;  /* 0x000000732c737223 */ /* 0x000fe2000001002d */
[----:B------:R-:W-:Y:S01]  /*2bf0*/  SHF.L.U32 R45, R3, 0x10, RZ ;  /* 0x00000010032d7819 */ /* 0x000fe200000006ff */
[----:B------:R-:W-:Y:S01]  /*2c00*/  FFMA.FTZ R44, R76, R77, R117 ;  /* 0x0000004d4c2c7223 */ /* 0x000fe20000010075 */
[----:B------:R-:W-:Y:S01]  /*2c10*/  SHF.L.U32 R77, R86, 0x10, RZ ;  /* 0x00000010564d7819 */ /* 0x000fe200000006ff */
[----:B------:R-:W-:Y:S01]  /*2c20*/  FMUL.FTZ R46, R49, R46 ;  /* 0x0000002e312e7220 */ /* 0x000fe20000410000 */
[----:B------:R-:W-:Y:S01]  /*2c30*/  SHF.L.U32 R117, R85, 0x10, RZ ;  /* 0x0000001055757819 */ /* 0x000fe200000006ff */
[----:B------:R-:W-:Y:S01]  /*2c40*/  FMUL.FTZ R54, R49, R54 ;  /* 0x0000003631367220 */ /* 0x000fe20000410000 */
[C---:B------:R-:W-:Y:S01]  /*2c50*/  FADD.FTZ R52, -R47.reuse, R52 ;  /* 0x000000342f347221 */ /* 0x040fe20000010100 */
[----:B------:R-:W-:Y:S01]  /*2c60*/  FFMA.FTZ R48, R46, R45, R55 ;  /* 0x0000002d2e307223 */ /* 0x000fe20000010037 */
[C---:B------:R-:W-:Y:S01]  /*2c70*/  FADD.FTZ R46, -R47.reuse, R53 ;  /* 0x000000352f2e7221 */ /* 0x040fe20000010100 */
[----:B------:R-:W-:Y:S01]  /*2c80*/  FFMA.FTZ R45, R54, R77, R117 ;  /* 0x0000004d362d7223 */ /* 0x000fe20000010075 */
[----:B------:R-:W-:Y:S01]  /*2c90*/  FADD.FTZ R54, -R47, R51 ;  /* 0x000000332f367221 */ /* 0x000fe20000010100 */
[----:B------:R-:W-:Y:S01]  /*2ca0*/  SHF.L.U32 R55, R4, 0x10, RZ ;  /* 0x0000001004377819 */ /* 0x000fe200000006ff */
[----:B------:R-:W-:Y:S01]  /*2cb0*/  IMAD.U32 R53, R34, 0x10000, RZ ;  /* 0x0001000022357824 */ /* 0x000fe200078e00ff */
[----:B------:R-:W-:Y:S01]  /*2cc0*/  SHF.L.U32 R77, R84, 0x10, RZ ;  /* 0x00000010544d7819 */ /* 0x000fe200000006ff */
[----:B------:R-:W-:Y:S01]  /*2cd0*/  FMUL.FTZ R46, R49, R46 ;  /* 0x0000002e312e7220 */ /* 0x000fe20000410000 */
[----:B------:R-:W-:Y:S01]  /*2ce0*/  SHF.L.U32 R117, R83, 0x10, RZ ;  /* 0x0000001053757819 */ /* 0x000fe200000006ff */
[----:B------:R-:W-:Y:S01]  /*2cf0*/  FMUL.FTZ R54, R49, R54 ;  /* 0x0000003631367220 */ /* 0x000fe20000410000 */
[----:B------:R-:W-:Y:S01]  /*2d00*/  FADD.FTZ R50, -R47, R50 ;  /* 0x000000322f327221 */ /* 0x000fe20000010100 */
[----:B------:R-:W-:Y:S01]  /*2d10*/  FFMA.FTZ R51, R46, R55, R53 ;  /* 0x000000372e337223 */ /* 0x000fe20000010035 */
[----:B------:R-:W-:-:S02]  /*2d20*/  IMAD.U32 R53, R35, 0x10000, RZ ;  /* 0x0001000023357824 */ /* 0x000fc400078e00ff */
[----:B------:R-:W-:Y:S01]  /*2d30*/  FFMA.FTZ R46, R54, R77, R117 ;  /* 0x0000004d362e7223 */ /* 0x000fe20000010075 */
[----:B------:R-:W-:Y:S01]  /*2d40*/  SHF.L.U32 R117, R5, 0x10, RZ ;  /* 0x0000001005757819 */ /* 0x000fe200000006ff */
[C---:B------:R-:W-:Y:S01]  /*2d50*/  FMUL.FTZ R52, R49.reuse, R52 ;  /* 0x0000003431347220 */ /* 0x040fe20000410000 */
[----:B------:R-:W-:Y:S01]  /*2d60*/  SHF.L.U32 R55, R82, 0x10, RZ ;  /* 0x0000001052377819 */ /* 0x000fe200000006ff */
[----:B------:R-:W-:Y:S01]  /*2d70*/  FMUL.FTZ R50, R49, R50 ;  /* 0x0000003231327220 */ /* 0x000fe20000410000 */
[----:B------:R-:W-:Y:S01]  /*2d80*/  SHF.L.U32 R77, R75, 0x10, RZ ;  /* 0x000000104b4d7819 */ /* 0x000fe200000006ff */
[C---:B------:R-:W-:Y:S01]  /*2d90*/  FADD.FTZ R106, -R47.reuse, R106 ;  /* 0x0000006a2f6a7221 */ /* 0x040fe20000010100 */
[----:B------:R-:W-:Y:S01]  /*2da0*/  FADD.FTZ R54, -R47, R105 ;  /* 0x000000692f367221 */ /* 0x000fe20000010100 */
[----:B------:R-:W-:Y:S01]  /*2db0*/  FFMA.FTZ R117, R52, R117, R53 ;  /* 0x0000007534757223 */ /* 0x000fe20000010035 */
[----:B------:R-:W-:Y:S01]  /*2dc0*/  SHF.L.U32 R53, R10, 0x10, RZ ;  /* 0x000000100a357819 */ /* 0x000fe200000006ff */
[----:B------:R-:W-:Y:S01]  /*2dd0*/  FFMA.FTZ R50, R50, R55, R77 ;  /* 0x0000003732327223 */ /* 0x000fe2000001004d */
[----:B------:R-:W-:Y:S01]  /*2de0*/  IMAD.U32 R55, R28, 0x10000, RZ ;  /* 0x000100001c377824 */ /* 0x000fe200078e00ff */
[----:B------:R-:W-:Y:S01]  /*2df0*/  SHF.L.U32 R77, R74, 0x10, RZ ;  /* 0x000000104a4d7819 */ /* 0x000fe200000006ff */
[----:B------:R-:W-:Y:S01]  /*2e00*/  FMUL.FTZ R52, R49, R106 ;  /* 0x0000006a31347220 */ /* 0x000fe20000410000 */
[----:B------:R-:W-:Y:S01]  /*2e10*/  SHF.L.U32 R105, R73, 0x10, RZ ;  /* 0x0000001049697819 */ /* 0x000fe200000006ff */
[----:B------:R-:W-:Y:S01]  /*2e20*/  FMUL.FTZ R54, R49, R54 ;  /* 0x0000003631367220 */ /* 0x000fe20000410000 */
[C---:B------:R-:W-:Y:S01]  /*2e30*/  FADD.FTZ R104, -R47.reuse, R104 ;  /* 0x000000682f687221 */ /* 0x040fe20000010100 */
[----:B------:R-:W-:Y:S01]  /*2e40*/  FFMA.FTZ R52, R52, R53, R55 ;  /* 0x0000003534347223 */ /* 0x000fe20000010037 */
[----:B------:R-:W-:Y:S01]  /*2e50*/  FADD.FTZ R106, -R47, R103 ;  /* 0x000000672f6a7221 */ /* 0x000fe20000010100 */
[----:B------:R-:W-:Y:S01]  /*2e60*/  FFMA.FTZ R53, R54, R77, R105 ;  /* 0x0000004d36357223 */ /* 0x000fe20000010069 */
[----:B------:R-:W-:Y:S01]  /*2e70*/  SHF.L.U32 R54, R11, 0x10, RZ ;  /* 0x000000100b367819 */ /* 0x000fe200000006ff */
[----:B------:R-:W-:-:S02]  /*2e80*/  IMAD.U32 R76, R29, 0x10000, RZ ;  /* 0x000100001d4c7824 */ /* 0x000fc400078e00ff */
[C---:B------:R-:W-:Y:S01]  /*2e90*/  FMUL.FTZ R55, R49.reuse, R104 ;  /* 0x0000006831377220 */ /* 0x040fe20000410000 */
[----:B------:R-:W-:Y:S01]  /*2ea0*/  SHF.L.U32 R77, R72, 0x10, RZ ;  /* 0x00000010484d7819 */ /* 0x000fe200000006ff */
[----:B------:R-:W-:Y:S01]  /*2eb0*/  FMUL.FTZ R106, R49, R106 ;  /* 0x0000006a316a7220 */ /* 0x000fe20000410000 */
[----:B------:R-:W-:Y:S01]  /*2ec0*/  SHF.L.U32 R103, R71, 0x10, RZ ;  /* 0x0000001047677819 */ /* 0x000fe200000006ff */
[----:B------:R-:W-:Y:S01]  /*2ed0*/  FFMA.FTZ R55, R55, R54, R76 ;  /* 0x0000003637377223 */ /* 0x000fe2000001004c */
[C---:B------:R-:W-:Y:S01]  /*2ee0*/  FADD.FTZ R102, -R47.reuse, R102 ;  /* 0x000000662f667221 */ /* 0x040fe20000010100 */
[----:B------:R-:W-:Y:S01]  /*2ef0*/  FADD.FTZ R76, -R47, R81 ;  /* 0x000000512f4c7221 */ /* 0x000fe20000010100 */
[----:B------:R-:W-:Y:S01]  /*2f00*/  SHF.L.U32 R81, R70, 0x10, RZ ;  /* 0x0000001046517819 */ /* 0x000fe200000006ff */
[----:B------:R-:W-:Y:S01]  /*2f10*/  FFMA.FTZ R54, R106, R77, R103 ;  /* 0x0000004d6a367223 */ /* 0x000fe20000010067 */
[----:B------:R-:W-:Y:S01]  /*2f20*/  SHF.L.U32 R77, R12, 0x10, RZ ;  /* 0x000000100c4d7819 */ /* 0x000fe200000006ff */
[----:B------:R-:W-:-:S02]  /*2f30*/  IMAD.U32 R103, R30, 0x10000, RZ ;  /* 0x000100001e677824 */ /* 0x000fc400078e00ff */
[----:B------:R-:W-:Y:S01]  /*2f40*/  FMUL.FTZ R102, R49, R102 ;  /* 0x0000006631667220 */ /* 0x000fe20000410000 */
[----:B------:R-:W-:Y:S01]  /*2f50*/  SHF.L.U32 R105, R69, 0x10, RZ ;  /* 0x0000001045697819 */ /* 0x000fe200000006ff */
[----:B------:R-:W-:Y:S01]  /*2f60*/  FMUL.FTZ R76, R49, R76 ;  /* 0x0000004c314c7220 */ /* 0x000fe20000410000 */
[----:B------:R-:W-:Y:S01]  /*2f70*/  SHF.L.U32 R119, R13, 0x10, RZ ;  /* 0x000000100d777819 */ /* 0x000fe200000006ff */
[----:B------:R-:W-:Y:S01]  /*2f80*/  FFMA.FTZ R104, R102, R77, R103 ;  /* 0x0000004d66687223 */ /* 0x000fe20000010067 */
[C---:B------:R-:W-:Y:S01]  /*2f90*/  FADD.FTZ R80, -R47.reuse, R80 ;  /* 0x000000502f507221 */ /* 0x040fe20000010100 */
[----:B------:R-:W-:Y:S01]  /*2fa0*/  FFMA.FTZ R103, R76, R81, R105 ;  /* 0x000000514c677223 */ /* 0x000fe20000010069 */
[----:B------:R-:W-:Y:S01]  /*2fb0*/  FADD.FTZ R76, -R47, R101 ;  /* 0x000000652f4c7221 */ /* 0x000fe20000010100 */
[----:B------:R-:W-:Y:S01]  /*2fc0*/  IMAD.U32 R77, R31, 0x10000, RZ ;  /* 0x000100001f4d7824 */ /* 0x000fe200078e00ff */
[----:B------:R-:W-:Y:S01]  /*2fd0*/  SHF.L.U32 R81, R68, 0x10, RZ ;  /* 0x0000001044517819 */ /* 0x000fe200000006ff */
[C---:B------:R-:W-:Y:S01]  /*2fe0*/  FMUL.FTZ R80, R49.reuse, R80 ;  /* 0x0000005031507220 */ /* 0x040fe20000410000 */
[----:B------:R-:W-:Y:S01]  /*2ff0*/  FMUL.FTZ R76, R49, R76 ;  /* 0x0000004c314c7220 */ /* 0x000fe20000410000 */
[----:B------:R-:W-:Y:S01]  /*3000*/  SHF.L.U32 R101, R67, 0x10, RZ ;  /* 0x0000001043657819 */ /* 0x000fe200000006ff */
[----:B------:R-:W-:Y:S01]  /*3010*/  FADD.FTZ R112, -R47, R112 ;  /* 0x000000702f707221 */ /* 0x000fe20000010100 */
[----:B------:R-:W-:Y:S01]  /*3020*/  SHF.L.U32 R105, R65, 0x10, RZ ;  /* 0x0000001041697819 */ /* 0x000fe200000006ff */
        /* <DEDUP_REMOVED lines=8> */
[C---:B------:R-:W-:Y:S01]  /*30b0*/  FADD.FTZ R114, -R47.reuse, R114 ;  /* 0x000000722f727221 */ /* 0x040fe20000010100 */
        /* <DEDUP_REMOVED lines=8> */
[----:B------:R-:W-:Y:S01]  /*3140*/  FMUL.FTZ R105, R49, R114 ;  /* 0x0000007231697220 */ /* 0x000fe20000410000 */
[----:B------:R-:W-:Y:S01]  /*3150*/  IADD3 R78, PT, PT, R78, -0x1, RZ ;  /* 0xffffffff4e4e7810 */ /* 0x000fe20007ffe0ff */
[----:B------:R-:W-:Y:S01]  /*3160*/  FFMA.FTZ R112, R76, R77, R81 ;  /* 0x0000004d4c707223 */ /* 0x000fe20000010051 */
[----:B------:R-:W-:Y:S01]  /*3170*/  FADD.FTZ R108, -R47, R108 ;  /* 0x0000006c2f6c7221 */ /* 0x000fe20000010100 */
[----:B------:R-:W-:Y:S01]  /*3180*/  FFMA.FTZ R105, R105, R80, R116 ;  /* 0x0000005069697223 */ /* 0x000fe20000010074 */
[----:B------:R-:W-:Y:S01]  /*3190*/  SHF.L.U32 R111, R26, 0x10, RZ ;  /* 0x000000101a6f7819 */ /* 0x000fe200000006ff */
[----:B------:R-:W0:Y:S01]  /*31a0*/  LDC.64 R80, c[0x0][0x428] ;  /* 0x00010a00ff507b82 */ /* 0x000e220000000a00 */
[----:B------:R-:W-:-:S02]  /*31b0*/  IMAD R79, R78, R79, RZ ;  /* 0x0000004f4e4f7224 */ /* 0x000fc400078e02ff */
[----:B------:R-:W-:Y:S01]  /*31c0*/  FMUL.FTZ R108, R49, R108 ;  /* 0x0000006c316c7220 */ /* 0x000fe20000410000 */
[----:B------:R-:W-:Y:S02]  /*31d0*/  IMAD.U32 R77, R20, 0x10000, RZ ;  /* 0x00010000144d7824 */ /* 0x000fe400078e00ff */
[C---:B------:R-:W-:Y:S01]  /*31e0*/  FADD.FTZ R110, -R47.reuse, R110 ;  /* 0x0000006e2f6e7221 */ /* 0x040fe20000010100 */
[C---:B------:R-:W-:Y:S01]  /*31f0*/  FADD.FTZ R78, -R47.reuse, R107 ;  /* 0x0000006b2f4e7221 */ /* 0x040fe20000010100 */
[----:B------:R-:W-:Y:S01]  /*3200*/  SHF.R.S32.HI R76, RZ, 0x1f, R79 ;  /* 0x0000001fff4c7819 */ /* 0x000fe2000001144f */
[----:B------:R-:W-:Y:S01]  /*3210*/  FADD.FTZ R114, -R47, R109 ;  /* 0x0000006d2f727221 */ /* 0x000fe20000010100 */
[----:B------:R-:W-:Y:S01]  /*3220*/  FFMA.FTZ R107, R108, R77, R111 ;  /* 0x0000004d6c6b7223 */ /* 0x000fe2000001006f */
[----:B------:R-:W-:Y:S01]  /*3230*/  SHF.L.U32 R47, R62, 0x10, RZ ;  /* 0x000000103e2f7819 */ /* 0x000fe200000006ff */
[----:B------:R-:W-:Y:S01]  /*3240*/  FMUL.FTZ R108, R49, R110 ;  /* 0x0000006e316c7220 */ /* 0x000fe20000410000 */
[----:B------:R-:W-:Y:S01]  /*3250*/  SHF.L.U32 R77, R61, 0x10, RZ ;  /* 0x000000103d4d7819 */ /* 0x000fe200000006ff */
[C---:B------:R-:W-:Y:S01]  /*3260*/  FMUL.FTZ R78, R49.reuse, R78 ;  /* 0x0000004e314e7220 */ /* 0x040fe20000410000 */
[----:B------:R-:W-:Y:S01]  /*3270*/  LEA.HI R79, R76, R79, RZ, 0x3 ;  /* 0x0000004f4c4f7211 */ /* 0x000fe200078f18ff */
[----:B------:R-:W-:Y:S01]  /*3280*/  FMUL.FTZ R114, R49, R114 ;  /* 0x0000007231727220 */ /* 0x000fe20000410000 */
[----:B------:R-:W-:Y:S01]  /*3290*/  SHF.L.U32 R49, R27, 0x10, RZ ;  /* 0x000000101b317819 */ /* 0x000fe200000006ff */
[----:B------:R-:W-:Y:S01]  /*32a0*/  IMAD.U32 R109, R21, 0x10000, RZ ;  /* 0x00010000156d7824 */ /* 0x000fe200078e00ff */
[----:B------:R-:W-:Y:S01]  /*32b0*/  LEA.HI.SX32 R79, R79, R0, 0x1d ;  /* 0x000000004f4f7211 */ /* 0x000fe200078feaff */
[----:B------:R-:W-:Y:S01]  /*32c0*/  FFMA.FTZ R108, R108, R47, R77 ;  /* 0x0000002f6c6c7223 */ /* 0x000fe2000001004d */
[----:B------:R-:W-:Y:S01]  /*32d0*/  SHF.L.U32 R77, R60, 0x10, RZ ;  /* 0x000000103c4d7819 */ /* 0x000fe200000006ff */
[----:B------:R-:W-:Y:S01]  /*32e0*/  FFMA.FTZ R109, R78, R109, R49 ;  /* 0x0000006d4e6d7223 */ /* 0x000fe20000010031 */
[----:B------:R-:W-:Y:S01]  /*32f0*/  SHF.L.U32 R111, R59, 0x10, RZ ;  /* 0x000000103b6f7819 */ /* 0x000fe200000006ff */
[C---:B------:R-:W-:Y:S01]  /*3300*/  VIADD R47, R79.reuse, 0x20 ;  /* 0x000000204f2f7836 */ /* 0x040fe20000000000 */
[----:B------:R-:W-:-:S02]  /*3310*/  IADD3 R49, PT, PT, R79, 0x40, RZ ;  /* 0x000000404f317810 */ /* 0x000fc40007ffe0ff */
[----:B------:R-:W-:Y:S01]  /*3320*/  F2FP.BF16.F32.PACK_AB R46, R46, R51 ;  /* 0x000000332e2e723e */ /* 0x000fe200000010ff */
[----:B------:R-:W-:Y:S01]  /*3330*/  FFMA.FTZ R114, R114, R77, R111 ;  /* 0x0000004d72727223 */ /* 0x000fe2000001006f */
[--C-:B0-----:R-:W-:Y:S01]  /*3340*/  IMAD.WIDE.U32 R76, R79, 0x10, R80.reuse ;  /* 0x000000104f4c7825 */ /* 0x101fe200078e0050 */
[----:B------:R-:W-:Y:S02]  /*3350*/  F2FP.BF16.F32.PACK_AB R45, R45, R48 ;  /* 0x000000302d2d723e */ /* 0x000fe400000010ff */
[----:B------:R-:W-:Y:S01]  /*3360*/  F2FP.BF16.F32.PACK_AB R44, R44, R115 ;  /* 0x000000732c2c723e */ /* 0x000fe200000010ff */
[--C-:B------:R-:W-:Y:S01]  /*3370*/  IMAD.WIDE.U32 R78, R47, 0x10, R80.reuse ;  /* 0x000000102f4e7825 */ /* 0x100fe200078e0050 */
[----:B------:R-:W-:Y:S02]  /*3380*/  F2FP.BF16.F32.PACK_AB R47, R50, R117 ;  /* 0x00000075322f723e */ /* 0x000fe400000010ff */
[----:B------:R-:W-:Y:S01]  /*3390*/  F2FP.BF16.F32.PACK_AB R51, R106, R119 ;  /* 0x000000776a33723e */ /* 0x000fe200000010ff */
[----:B------:R-:W-:Y:S01]  /*33a0*/  IMAD.WIDE.U32 R80, R49, 0x10, R80 ;  /* 0x0000001031507825 */ /* 0x000fe200078e0050 */
[----:B------:R-:W-:Y:S01]  /*33b0*/  F2FP.BF16.F32.PACK_AB R50, R103, R104 ;  /* 0x000000686732723e */ /* 0x000fe200000010ff */
[----:B------:R0:W-:Y:S01]  /*33c0*/  STG.E.128 desc[UR6][R76.64], R44 ;  /* 0x0000002c4c007986 */ /* 0x0001e2000c101d06 */
[----:B------:R-:W-:-:S02]  /*33d0*/  F2FP.BF16.F32.PACK_AB R49, R54, R55 ;  /* 0x000000373631723e */ /* 0x000fc400000010ff */
[----:B------:R-:W-:Y:S02]  /*33e0*/  F2FP.BF16.F32.PACK_AB R48, R53, R52 ;  /* 0x000000343530723e */ /* 0x000fe400000010ff */
[----:B------:R-:W-:Y:S02]  /*33f0*/  F2FP.BF16.F32.PACK_AB R55, R114, R109 ;  /* 0x0000006d7237723e */ /* 0x000fe400000010ff */
[----:B------:R-:W-:Y:S01]  /*3400*/  F2FP.BF16.F32.PACK_AB R54, R108, R107 ;  /* 0x0000006b6c36723e */ /* 0x000fe200000010ff */
[----:B------:R0:W-:Y:S01]  /*3410*/  STG.E.128 desc[UR6][R78.64], R48 ;  /* 0x000000304e007986 */ /* 0x0001e2000c101d06 */
[----:B------:R-:W-:Y:S02]  /*3420*/  F2FP.BF16.F32.PACK_AB R53, R105, R112 ;  /* 0x000000706935723e */ /* 0x000fe400000010ff */
[----:B------:R-:W-:-:S05]  /*3430*/  F2FP.BF16.F32.PACK_AB R52, R101, R102 ;  /* 0x000000666534723e */ /* 0x000fca00000010ff */
[----:B------:R0:W-:Y:S02]  /*3440*/  STG.E.128 desc[UR6][R80.64], R52 ;  /* 0x0000003450007986 */ /* 0x0001e4000c101d06 */
.L_x_252:
[----:B------:R-:W-:Y:S05]  /*3450*/  BSYNC.RECONVERGENT B0 ;  /* 0x0000000000007941 */ /* 0x000fea0003800200 */
.L_x_251:
[----:B0-----:R-:W0:Y:S02]  /*3460*/  LDC.64 R44, c[0x0][0x380] ;  /* 0x0000e000ff2c7b82 */ /* 0x001e240000000a00 */
[----:B0-----:R-:W-:-:S04]  /*3470*/  LEA R58, R44, R58, 0x2 ;  /* 0x0000003a2c3a7211 */ /* 0x001fc800078e10ff */
[----:B------:R-:W-:-:S13]  /*3480*/  ISETP.GE.AND P0, PT, R58, R45, PT ;  /* 0x0000002d3a00720c */ /* 0x000fda0003f06270 */
[----:B------:R-:W-:Y:S05]  /*3490*/  @!P0 BRA `(.L_x_253) ;  /* 0xffffffd000c48947 */ /* 0x000fea000383ffff */
[----:B------:R-:W-:Y:S05]  /*34a0*/  EXIT ;  /* 0x000000000000794d */ /* 0x000fea0003800000 */
.L_x_250:
        /* <DEDUP_REMOVED lines=8> */
.L_x_255:
[----:B------:R-:W-:Y:S05]  /*3530*/  BSYNC B0 ;  /* 0x0000000000007941 */ /* 0x000fea0003800000 */
.L_x_254:
[----:B------:R-:W-:Y:S01]  /*3540*/  MOV R45, R116 ;  /* 0x00000074002d7202 */ /* 0x000fe20000000f00 */
[----:B------:R-:W-:Y:S01]  /*3550*/  HFMA2 R120, -RZ, RZ, 0, 1.1920928955078125e-07 ;  /* 0x00000002ff787431 */ /* 0x000fe200000001ff */
[----:B------:R-:W-:Y:S02]  /*3560*/  MOV R121, 0x1f ;  /* 0x0000001f00797802 */ /* 0x000fe40000000f00 */
[----:B------:R-:W-:Y:S01]  /*3570*/  MOV R118, 0xffffffff ;  /* 0xffffffff00767802 */ /* 0x000fe20000000f00 */
[----:B------:R-:W-:-:S04]  /*3580*/  FADD.FTZ R46, R44, R45 ;  /* 0x0000002d2c2e7221 */ /* 0x000fc80000010000 */
[----:B------:R-:W-:-:S07]  /*3590*/  IMAD.MOV.U32 R119, RZ, RZ, R46 ;  /* 0x000000ffff777224 */ /* 0x000fce00078e002e */
[----:B------:R-:W-:Y:S05]  /*35a0*/  WARPSYNC.COLLECTIVE R118, `(.L_x_256) ;  /* 0x0000000076087348 */ /* 0x000fea0003c00000 */
[----:B------:R0:W1:Y:S02]  /*35b0*/  SHFL.BFLY P0, R116, R119, R120, R121 ;  /* 0x0c00007877747389 */ /* 0x0000640000000079 */
[----:B01----:R-:W-:Y:S05]  /*35c0*/  ENDCOLLECTIVE ;  /* 0x000000000000791b */ /* 0x003fea0003800000 */
.L_x_256:
[----:B------:R-:W-:Y:S02]  /*35d0*/  HFMA2 R120, -RZ, RZ, 0, 2.384185791015625e-07 ;  /* 0x00000004ff787431 */ /* 0x000fe400000001ff */
[----:B------:R-:W-:-:S04]  /*35e0*/  IMAD.MOV.U32 R45, RZ, RZ, R116 ;  /* 0x000000ffff2d7224 */ /* 0x000fc800078e0074 */
[----:B------:R-:W-:-:S05]  /*35f0*/  FADD.FTZ R47, R46, R45 ;  /* 0x0000002d2e2f7221 */ /* 0x000fca0000010000 */
[----:B------:R-:W-:-:S07]  /*3600*/  MOV R119, R47 ;  /* 0x0000002f00777202 */ /* 0x000fce0000000f00 */
[----:B------:R-:W-:Y:S05]  /*3610*/  WARPSYNC.COLLECTIVE R118, `(.L_x_257) ;  /* 0x0000000076087348 */ /* 0x000fea0003c00000 */
[----:B------:R0:W1:Y:S02]  /*3620*/  SHFL.BFLY P0, R116, R119, R120, R121 ;  /* 0x0c00007877747389 */ /* 0x0000640000000079 */
[----:B01----:R-:W-:Y:S05]  /*3630*/  ENDCOLLECTIVE ;  /* 0x000000000000791b */ /* 0x003fea0003800000 */
.L_x_257:
[----:B------:R-:W-:Y:S01]  /*3640*/  HFMA2 R120, -RZ, RZ, 0, 4.76837158203125e-07 ;  /* 0x00000008ff787431 */ /* 0x000fe200000001ff */
[----:B------:R-:W-:-:S05]  /*3650*/  MOV R48, R116 ;  /* 0x0000007400307202 */ /* 0x000fca0000000f00 */
[----:B------:R-:W-:-:S04]  /*3660*/  FADD.FTZ R48, R47, R48 ;  /* 0x000000302f307221 */ /* 0x000fc80000010000 */
[----:B------:R-:W-:-:S07]  /*3670*/  IMAD.MOV.U32 R119, RZ, RZ, R48 ;  /* 0x000000ffff777224 */ /* 0x000fce00078e0030 */
[----:B------:R-:W-:Y:S05]  /*3680*/  WARPSYNC.COLLECTIVE R118, `(.L_x_258) ;  /* 0x0000000076087348 */ /* 0x000fea0003c00000 */
[----:B------:R0:W1:Y:S02]  /*3690*/  SHFL.BFLY P0, R116, R119, R120, R121 ;  /* 0x0c00007877747389 */ /* 0x0000640000000079 */
[----:B01----:R-:W-:Y:S05]  /*36a0*/  ENDCOLLECTIVE ;  /* 0x000000000000791b */ /* 0x003fea0003800000 */
.L_x_258:
        /* <DEDUP_REMOVED lines=8> */
.L_x_259:
[----:B------:R-:W-:Y:S02]  /*3730*/  HFMA2 R120, -RZ, RZ, 0, 5.9604644775390625e-08 ;  /* 0x00000001ff787431 */ /* 0x000fe400000001ff */
[----:B------:R-:W-:-:S04]  /*3740*/  FADD.FTZ R116, R49, R116 ;  /* 0x0000007431747221 */ /* 0x000fc80000010000 */
[----:B------:R-:W-:-:S04]  /*3750*/  FMUL.FTZ R115, R116, R45 ;  /* 0x0000002d74737220 */ /* 0x000fc80000410000 */
        /* <DEDUP_REMOVED lines=48> */
[----:B------:R-:W-:-:S07]  /*3a60*/  MOV R119, R44 ;  /* 0x0000002c00777202 */ /* 0x000fce0000000f00 */
[----:B------:R-:W-:Y:S05]  /*3a70*/  WARPSYNC.COLLECTIVE R118, `(.L_x_260) ;  /* 0x0000000076087348 */ /* 0x000fea0003c00000 */
[----:B------:R0:W1:Y:S02]  /*3a80*/  SHFL.BFLY P0, R116, R119, R120, R121 ;  /* 0x0c00007877747389 */ /* 0x0000640000000079 */
[----:B01----:R-:W-:Y:S05]  /*3a90*/  ENDCOLLECTIVE ;  /* 0x000000000000791b */ /* 0x003fea0003800000 */
.L_x_260:
[----:B------:R-:W-:Y:S01]  /*3aa0*/  HFMA2 R120, -RZ, RZ, 0, 1.1920928955078125e-07 ;  /* 0x00000002ff787431 */ /* 0x000fe200000001ff */
[----:B------:R-:W-:-:S05]  /*3ab0*/  MOV R47, R116 ;  /* 0x00000074002f7202 */ /* 0x000fca0000000f00 */
[----:B------:R-:W-:-:S04]  /*3ac0*/  FADD.FTZ R47, R44, R47 ;  /* 0x0000002f2c2f7221 */ /* 0x000fc80000010000 */
[----:B------:R-:W-:-:S07]  /*3ad0*/  IMAD.MOV.U32 R119, RZ, RZ, R47 ;  /* 0x000000ffff777224 */ /* 0x000fce00078e002f */
[----:B------:R-:W-:Y:S05]  /*3ae0*/  WARPSYNC.COLLECTIVE R118, `(.L_x_261) ;  /* 0x0000000076087348 */ /* 0x000fea0003c00000 */
[----:B------:R0:W1:Y:S02]  /*3af0*/  SHFL.BFLY P0, R116, R119, R120, R121 ;  /* 0x0c00007877747389 */ /* 0x0000640000000079 */
[----:B01----:R-:W-:Y:S05]  /*3b00*/  ENDCOLLECTIVE ;  /* 0x000000000000791b */ /* 0x003fea0003800000 */
.L_x_261:
[----:B------:R-:W-:Y:S01]  /*3b10*/  IMAD.MOV.U32 R120, RZ, RZ, 0x4 ;  /* 0x00000004ff787424 */ /* 0x000fe200078e00ff */
[----:B------:R-:W-:-:S05]  /*3b20*/  MOV R46, R116 ;  /* 0x00000074002e7202 */ /* 0x000fca0000000f00 */
[----:B------:R-:W-:-:S05]  /*3b30*/  FADD.FTZ R46, R47, R46 ;  /* 0x0000002e2f2e7221 */ /* 0x000fca0000010000 */
[----:B------:R-:W-:-:S07]  /*3b40*/  MOV R119, R46 ;  /* 0x0000002e00777202 */ /* 0x000fce0000000f00 */
[----:B------:R-:W-:Y:S05]  /*3b50*/  WARPSYNC.COLLECTIVE R118, `(.L_x_262) ;  /* 0x0000000076087348 */ /* 0x000fea0003c00000 */
[----:B------:R0:W1:Y:S02]  /*3b60*/  SHFL.BFLY P0, R116, R119, R120, R121 ;  /* 0x0c00007877747389 */ /* 0x0000640000000079 */
[----:B01----:R-:W-:Y:S05]  /*3b70*/  ENDCOLLECTIVE ;  /* 0x000000000000791b */ /* 0x003fea0003800000 */
.L_x_262:
[----:B------:R-:W-:Y:S01]  /*3b80*/  HFMA2 R120, -RZ, RZ, 0, 4.76837158203125e-07 ;  /* 0x00000008ff787431 */ /* 0x000fe200000001ff */
[----:B------:R-:W-:-:S05]  /*3b90*/  MOV R49, R116 ;  /* 0x0000007400317202 */ /* 0x000fca0000000f00 */
[----:B------:R-:W-:-:S05]  /*3ba0*/  FADD.FTZ R49, R46, R49 ;  /* 0x000000312e317221 */ /* 0x000fca0000010000 */
[----:B------:R-:W-:-:S07]  /*3bb0*/  MOV R119, R49 ;  /* 0x0000003100777202 */ /* 0x000fce0000000f00 */
[----:B------:R-:W-:Y:S05]  /*3bc0*/  WARPSYNC.COLLECTIVE R118, `(.L_x_263) ;  /* 0x0000000076087348 */ /* 0x000fea0003c00000 */
[----:B------:R0:W1:Y:S02]  /*3bd0*/  SHFL.BFLY P0, R116, R119, R120, R121 ;  /* 0x0c00007877747389 */ /* 0x0000640000000079 */
[----:B01----:R-:W-:Y:S05]  /*3be0*/  ENDCOLLECTIVE ;  /* 0x000000000000791b */ /* 0x003fea0003800000 */
.L_x_263:
[----:B------:R-:W-:Y:S02]  /*3bf0*/  HFMA2 R120, -RZ, RZ, 0, 9.5367431640625e-07 ;  /* 0x00000010ff787431 */ /* 0x000fe400000001ff */
[----:B------:R-:W-:-:S04]  /*3c00*/  IMAD.MOV.U32 R48, RZ, RZ, R116 ;  /* 0x000000ffff307224 */ /* 0x000fc800078e0074 */
[----:B------:R-:W-:-:S05]  /*3c10*/  FADD.FTZ R48, R49, R48 ;  /* 0x0000003031307221 */ /* 0x000fca0000010000 */
[----:B------:R-:W-:-:S07]  /*3c20*/  MOV R119, R48 ;  /* 0x0000003000777202 */ /* 0x000fce0000000f00 */
[----:B------:R-:W-:Y:S05]  /*3c30*/  WARPSYNC.COLLECTIVE R118, `(.L_x_264) ;  /* 0x0000000076087348 */ /* 0x000fea0003c00000 */
[----:B------:R0:W1:Y:S02]  /*3c40*/  SHFL.BFLY P0, R116, R119, R120, R121 ;  /* 0x0c00007877747389 */ /* 0x0000640000000079 */
[----:B01----:R-:W-:Y:S05]  /*3c50*/  ENDCOLLECTIVE ;  /* 0x000000000000791b */ /* 0x003fea0003800000 */
.L_x_264:
[----:B------:R-:W-:Y:S01]  /*3c60*/  MOV R117, R116 ;  /* 0x0000007400757202 */ /* 0x000fe20000000f00 */
[----:B------:R-:W-:Y:S06]  /*3c70*/  BRA `(.L_x_265) ;  /* 0xffffffec00687947 */ /* 0x000fec000383ffff */
.L_x_266:
        /* <DEDUP_REMOVED lines=16> */
.L_x_28709:


//--------------------- .text._ZN10layer_norm13ln_fwd_kernelINS_13Kernel_traitsI13__nv_bfloat16S2_S2_S2_fjLj768ELj1ELj4ELj1ELj16ENS_18Kernel_traits_baseILj768ES2_S2_S2_S2_fjLj128EEEEELb1ELb0ELb0ELb0EEEvNS_9FwdParamsE --------------------------
	.section	.text._ZN10layer_norm13ln_fwd_kernelINS_13Kernel_traitsI13__nv_bfloat16S2_S2_S2_fjLj768ELj1ELj4ELj1ELj16ENS_18Kernel_traits_baseILj768ES2_S2_S2_S2_fjLj128EEEEELb1ELb0ELb0ELb0EEEvNS_9FwdParamsE,"ax",@progbits
	.align	128
        .global         _ZN10layer_norm13ln_fwd_kernelINS_13Kernel_traitsI13__nv_bfloat16S2_S2_S2_fjLj768ELj1ELj4ELj1ELj16ENS_18Kernel_traits_baseILj768ES2_S2_S2_S2_fjLj128EEEEELb1ELb0ELb0ELb0EEEvNS_9FwdParamsE
        .type           _ZN10layer_norm13ln_fwd_kernelINS_13Kernel_traitsI13__nv_bfloat16S2_S2_S2_fjLj768ELj1ELj4ELj1ELj16ENS_18Kernel_traits_baseILj768ES2_S2_S2_S2_fjLj128EEEEELb1ELb0ELb0ELb0EEEvNS_9FwdParamsE,@function
        .size           _ZN10layer_norm13ln_fwd_kernelINS_13Kernel_traitsI13__nv_bfloat16S2_S2_S2_fjLj768ELj1ELj4ELj1ELj16ENS_18Kernel_traits_baseILj768ES2_S2_S2_S2_fjLj128EEEEELb1ELb0ELb0ELb0EEEvNS_9FwdParamsE,(.L_x_28710 - _ZN10layer_norm13ln_fwd_kernelINS_13Kernel_traitsI13__nv_bfloat16S2_S2_S2_fjLj768ELj1ELj4ELj1ELj16ENS_18Kernel_traits_baseILj768ES2_S2_S2_S2_fjLj128EEEEELb1ELb0ELb0ELb0EEEvNS_9FwdParamsE)
        .other          _ZN10layer_norm13ln_fwd_kernelINS_13Kernel_traitsI13__nv_bfloat16S2_S2_S2_fjLj768ELj1ELj4ELj1ELj16ENS_18Kernel_traits_baseILj768ES2_S2_S2_S2_fjLj128EEEEELb1ELb0ELb0ELb0EEEvNS_9FwdParamsE,@"STO_CUDA_ENTRY STV_DEFAULT"
_ZN10layer_norm13ln_fwd_kernelINS_13Kernel_traitsI13__nv_bfloat16S2_S2_S2_fjLj768ELj1ELj4ELj1ELj16ENS_18Kernel_traits_baseILj768ES2_S2_S2_S2_fjLj128EEEEELb1ELb0ELb0ELb0EEEvNS_9FwdParamsE:
.text._ZN10layer_norm13ln_fwd_kernelINS_13Kernel_traitsI13__nv_bfloat16S2_S2_S2_fjLj768ELj1ELj4ELj1ELj16ENS_18Kernel_traits_baseILj768ES2_S2_S2_S2_fjLj128EEEEELb1ELb0ELb0ELb0EEEvNS_9FwdParamsE:
[----:B------:R-:W0:Y:S01]  /*0000*/  LDC R1, c[0x0][0x37c] ;  /* 0x0000df00ff017b82 */ /* 0x000e220000000800 */
[----:B------:R-:W1:Y:S07]  /*0010*/  LDCU.U8 UR4, c[0x0][0x464] ;  /* 0x00008c80ff0477ac */ /* 0x000e6e0008000000 */
[----:B------:R-:W2:Y:S01]  /*0020*/  LDC R0, c[0x0][0x458] ;  /* 0x00011600ff007b82 */ /* 0x000ea20000000800 */
[----:B0-----:R-:W-:Y:S01]  /*0030*/  VIADD R1, R1, 0xfffffff8 ;  /* 0xfffffff801017836 */ /* 0x001fe20000000000 */
[----:B------:R-:W0:Y:S01]  /*0040*/  LDCU.64 UR6, c[0x0][0x450] ;  /* 0x00008a00ff0677ac */ /* 0x000e220008000a00 */
[----:B------:R-:W3:Y:S05]  /*0050*/  LDCU.64 UR8, c[0x0][0x358] ;  /* 0x00006b00ff0877ac */ /* 0x000eea0008000a00 */
[----:B------:R-:W4:Y:S01]  /*0060*/  LDC R11, c[0x0][0x45c] ;  /* 0x00011700ff0b7b82 */ /* 0x000f220000000800 */
[----:B------:R-:W5:Y:S01]  /*0070*/  S2R R6, SR_TID.X ;  /* 0x0000000000067919 */ /* 0x000f620000002100 */
[----:B------:R-:W4:Y:S06]  /*0080*/  LDCU.64 UR10, c[0x0][0x438] ;  /* 0x00008700ff0a77ac */ /* 0x000f2c0008000a00 */
[----:B------:R-:W5:Y:S01]  /*0090*/  LDC R13, c[0x0][0x388] ;  /* 0x0000e200ff0d7b82 */ /* 0x000f620000000800 */
[----:B-1----:R-:W-:Y:S01]  /*00a0*/  ISETP.NE.AND P0, PT, RZ, UR4, PT ;  /* 0x00000004ff007c0c */ /* 0x002fe2000bf05270 */
[----:B0-----:R-:W-:Y:S01]  /*00b0*/  IMAD.U32 R2, RZ, RZ, UR6 ;  /* 0x00000006ff027e24 */ /* 0x001fe2000f8e00ff */
[----:B------:R-:W-:-:S11]  /*00c0*/  MOV R3, UR7 ;  /* 0x0000000700037c02 */ /* 0x000fd60008000f00 */
[----:B--2---:R-:W-:Y:S01]  /*00d0*/  @P0 IMAD.MOV.U32 R4, RZ, RZ, R0 ;  /* 0x000000ffff040224 */ /* 0x004fe200078e0000 */
[----:B---3--:R-:W2:Y:S01]  /*00e0*/  @P0 LDG.E.64 R2, desc[UR8][R2.64] ;  /* 0x0000000802020981 */ /* 0x008ea2000c1e1b00 */
[----:B----4-:R-:W-:Y:S01]  /*00f0*/  @P0 IMAD.MOV.U32 R5, RZ, RZ, R11 ;  /* 0x000000ffff050224 */ /* 0x010fe200078e000b */
[----:B------:R-:W0:Y:S05]  /*0100*/  @P0 LDC R7, c[0x0][0x460] ;  /* 0x00011800ff070b82 */ /* 0x000e2a0000000800 */
[----:B------:R-:W0:Y:S01]  /*0110*/  @P0 LDG.E.64 R4, desc[UR8][R4.64] ;  /* 0x0000000804040981 */ /* 0x000e22000c1e1b00 */
[----:B------:R-:W-:Y:S01]  /*0120*/  UISETP.NE.U32.AND UP0, UPT, UR10, URZ, UPT ;  /* 0x000000ff0a00728c */ /* 0x000fe2000bf05070 */
[----:B------:R-:W-:Y:S01]  /*0130*/  BSSY.RECONVERGENT B0, `(.L_x_267) ;  /* 0x0000057000007945 */ /* 0x000fe20003800200 */
[----:B------:R-:W1:Y:S01]  /*0140*/  S2UR UR5, SR_CTAID.X ;  /* 0x00000000000579c3 */ /* 0x000e620000002500 */
[----:B-----5:R-:W-:Y:S01]  /*0150*/  SHF.R.U32.HI R8, RZ, 0x5, R6 ;  /* 0x00000005ff087819 */ /* 0x020fe20000011606 */
[----:B------:R-:W-:Y:S01]  /*0160*/  UISETP.NE.AND.EX UP0, UPT, UR11, URZ, UPT, UP0 ;  /* 0x000000ff0b00728c */ /* 0x000fe2000bf05300 */
[----:B------:R-:W-:-:S05]  /*0170*/  LOP3.LUT R16, R6, 0x1f, RZ, 0xc0, !PT ;  /* 0x0000001f06107812 */ /* 0x000fca00078ec0ff */
[----:B------:R-:W3:Y:S01]  /*0180*/  LDC R9, c[0x0][0x360] ;  /* 0x0000d800ff097b82 */ /* 0x000ee20000000800 */
[----:B-1----:R-:W-:-:S06]  /*0190*/  USHF.L.U32 UR4, UR5, 0x2, URZ ;  /* 0x0000000205047899 */ /* 0x002fcc00080006ff */
[----:B------:R-:W-:Y:S01]  /*01a0*/  LOP3.LUT R8, R8, UR4, RZ, 0xfc, !PT ;  /* 0x0000000408087c12 */ /* 0x000fe2000f8efcff */
[----:B---3--:R-:W-:Y:S01]  /*01b0*/  IMAD R9, R9, UR5, R6 ;  /* 0x0000000509097c24 */ /* 0x008fe2000f8e0206 */
[----:B--2---:R-:W-:Y:S02]  /*01c0*/  @P0 R2UR UR6, R2 ;  /* 0x00000000020602ca */ /* 0x004fe400000e0000 */
[----:B------:R-:W-:Y:S02]  /*01d0*/  @P0 R2UR UR7, R3 ;  /* 0x00000000030702ca */ /* 0x000fe400000e0000 */
[----:B------:R-:W-:Y:S02]  /*01e0*/  SHF.R.S32.HI R2, RZ, 0x1f, R13 ;  /* 0x0000001fff027819 */ /* 0x000fe4000001140d */
[----:B------:R-:W-:Y:S02]  /*01f0*/  LOP3.LUT R3, R6, 0x1f, RZ, 0xc, !PT ;  /* 0x0000001f06037812 */ /* 0x000fe400078e0cff */
[----:B0-----:R-:W-:-:S02]  /*0200*/  @P0 IADD3 R0, P1, PT, R4, R7, RZ ;  /* 0x0000000704000210 */ /* 0x001fc40007f3e0ff */
[----:B------:R-:W-:Y:S02]  /*0210*/  LEA.HI R2, R2, R13, RZ, 0x3 ;  /* 0x0000000d02027211 */ /* 0x000fe400078f18ff */
[----:B------:R-:W-:Y:S01]  /*0220*/  @P0 IADD3.X R11, PT, PT, RZ, R5, RZ, P1, !PT ;  /* 0x00000005ff0b0210 */ /* 0x000fe20000ffe4ff */
[----:B------:R-:W-:Y:S01]  /*0230*/  UIADD3 UR14, UPT, UPT, UR6, -0x61c88647, URZ ;  /* 0x9e3779b9060e7890 */ /* 0x000fe2000fffe0ff */
[----:B------:R-:W-:Y:S01]  /*0240*/  LEA.HI.SX32 R10, R2, R3, 0x1d ;  /* 0x00000003020a7211 */ /* 0x000fe200078feaff */
[----:B------:R-:W-:Y:S01]  /*0250*/  UIADD3 UR15, UPT, UPT, UR7, -0x4498517b, URZ ;  /* 0xbb67ae85070f7890 */ /* 0x000fe2000fffe0ff */
[--C-:B------:R-:W-:Y:S01]  /*0260*/  SHF.R.U64 R7, R0, 0x2, R11.reuse ;  /* 0x0000000200077819 */ /* 0x100fe2000000120b */
[----:B------:R-:W-:Y:S01]  /*0270*/  UIADD3 UR16, UPT, UPT, UR6, 0x3c6ef372, URZ ;  /* 0x3c6ef37206107890 */ /* 0x000fe2000fffe0ff */
[----:B------:R-:W-:Y:S01]  /*0280*/  SHF.R.U32.HI R6, RZ, 0x2, R11 ;  /* 0x00000002ff067819 */ /* 0x000fe2000001160b */
[----:B------:R-:W-:Y:S02]  /*0290*/  UIADD3 UR17, UPT, UPT, UR7, 0x76cf5d0a, URZ ;  /* 0x76cf5d0a07117890 */ /* 0x000fe4000fffe0ff */
[----:B------:R-:W-:-:S02]  /*02a0*/  UIADD3 UR18, UPT, UPT, UR6, -0x255992d5, URZ ;  /* 0xdaa66d2b06127890 */ /* 0x000fc4000fffe0ff */
[----:B------:R-:W-:Y:S02]  /*02b0*/  UIADD3 UR19, UPT, UPT, UR7, 0x32370b8f, URZ ;  /* 0x32370b8f07137890 */ /* 0x000fe4000fffe0ff */
[----:B------:R-:W-:Y:S02]  /*02c0*/  UIADD3 UR20, UPT, UPT, UR6, 0x78dde6e4, URZ ;  /* 0x78dde6e406147890 */ /* 0x000fe4000fffe0ff */
[----:B------:R-:W-:Y:S02]  /*02d0*/  UIADD3 UR21, UPT, UPT, UR7, -0x126145ec, URZ ;  /* 0xed9eba1407157890 */ /* 0x000fe4000fffe0ff */
[----:B------:R-:W-:Y:S02]  /*02e0*/  UIADD3 UR22, UPT, UPT, UR6, 0x1715609d, URZ ;  /* 0x1715609d06167890 */ /* 0x000fe4000fffe0ff */
[----:B------:R-:W-:Y:S02]  /*02f0*/  UIADD3 UR23, UPT, UPT, UR7, -0x56f99767, URZ ;  /* 0xa906689907177890 */ /* 0x000fe4000fffe0ff */
[----:B------:R-:W-:-:S02]  /*0300*/  UIADD3 UR24, UPT, UPT, UR6, -0x4ab325aa, URZ ;  /* 0xb54cda5606187890 */ /* 0x000fc4000fffe0ff */
[----:B------:R-:W-:Y:S02]  /*0310*/  UIADD3 UR25, UPT, UPT, UR7, 0x646e171e, URZ ;  /* 0x646e171e07197890 */ /* 0x000fe4000fffe0ff */
[----:B------:R-:W-:Y:S02]  /*0320*/  UIADD3 UR26, UPT, UPT, UR6, 0x5384540f, URZ ;  /* 0x5384540f061a7890 */ /* 0x000fe4000fffe0ff */
[----:B------:R-:W-:Y:S02]  /*0330*/  UIADD3 UR27, UPT, UPT, UR7, 0x1fd5c5a3, URZ ;  /* 0x1fd5c5a3071b7890 */ /* 0x000fe4000fffe0ff */
[----:B------:R-:W-:Y:S02]  /*0340*/  UIADD3 UR28, UPT, UPT, UR6, -0xe443238, URZ ;  /* 0xf1bbcdc8061c7890 */ /* 0x000fe4000fffe0ff */
[----:B------:R-:W-:Y:S02]  /*0350*/  UIADD3 UR29, UPT, UPT, UR7, -0x24c28bd8, URZ ;  /* 0xdb3d7428071d7890 */ /* 0x000fe4000fffe0ff */
[----:B------:R-:W-:-:S02]  /*0360*/  UIADD3 UR30, UPT, UPT, UR6, -0x700cb87f, URZ ;  /* 0x8ff34781061e7890 */ /* 0x000fc4000fffe0ff */
[----:B------:R-:W-:Y:S01]  /*0370*/  UIADD3 UR31, UPT, UPT, UR7, -0x695add53, URZ ;  /* 0x96a522ad071f7890 */ /* 0x000fe2000fffe0ff */
[----:B------:R-:W-:Y:S11]  /*0380*/  BRA.U !UP0, `(.L_x_268) ;  /* 0x0000000108687547 */ /* 0x000ff6000b800000 */
[C---:B------:R-:W-:Y:S01]  /*0390*/  ISETP.GE.U32.AND P1, PT, R10.reuse, 0x40, PT ;  /* 0x000000400a00780c */ /* 0x040fe20003f26070 */
[----:B------:R-:W-:Y:S01]  /*03a0*/  IMAD.MOV.U32 R11, RZ, RZ, R16 ;  /* 0x000000ffff0b7224 */ /* 0x000fe200078e0010 */
[----:B------:R-:W-:-:S11]  /*03b0*/  ISETP.GE.U32.AND P0, PT, R10, 0x20, PT ;  /* 0x000000200a00780c */ /* 0x000fd60003f06070 */
        /* <DEDUP_REMOVED lines=13> */
[----:B------:R-:W-:Y:S01]  /*0490*/  ISETP.GE.U32.AND P0, PT, R10, 0x60, PT ;  /* 0x000000600a00780c */ /* 0x000fe20003f06070 */
[----:B------:R-:W-:-:S12]  /*04a0*/  @P1 VIADD R11, R11, 0x20 ;  /* 0x000000200b0b1836 */ /* 0x000fd80000000000 */
        /* <DEDUP_REMOVED lines=8> */
.L_x_268:
        /* <DEDUP_REMOVED lines=15> */
[----:B------:R-:W-:Y:S02]  /*0620*/  HFMA2 R66, -RZ, RZ, 0, 0 ;  /* 0x00000000ff427431 */ /* 0x000fe400000001ff */
[----:B------:R-:W-:Y:S01]  /*0630*/  IMAD.MOV.U32 R70, RZ, RZ, RZ ;  /* 0x000000ffff467224 */ /* 0x000fe200078e00ff */
[----:B------:R-:W-:Y:S02]  /*0640*/  CS2R R68, SRZ ;  /* 0x0000000000447805 */ /* 0x000fe4000001ff00 */
[----:B------:R-:W-:Y:S02]  /*0650*/  CS2R R64, SRZ ;  /* 0x0000000000407805 */ /* 0x000fe4000001ff00 */
[----:B------:R-:W-:Y:S02]  /*0660*/  @P2 CS2R R22, SRZ ;  /* 0x0000000000162805 */ /* 0x000fe4000001ff00 */
[----:B------:R-:W-:Y:S01]  /*0670*/  @P2 CS2R R20, SRZ ;  /* 0x0000000000142805 */ /* 0x000fe2000001ff00 */
[----:B------:R-:W-:-:S02]  /*0680*/  @P1 IMAD.MOV.U32 R71, RZ, RZ, RZ ;  /* 0x000000ffff471224 */ /* 0x000fc400078e00ff */
[----:B0-----:R-:W-:-:S07]  /*0690*/  @P0 IMAD.MOV.U32 R67, RZ, RZ, RZ ;  /* 0x000000ffff430224 */ /* 0x001fce00078e00ff */
.L_x_269:
[----:B------:R-:W-:Y:S05]  /*06a0*/  BSYNC.RECONVERGENT B0 ;  /* 0x0000000000007941 */ /* 0x000fea0003800200 */
.L_x_267:
[----:B------:R-:W0:Y:S02]  /*06b0*/  LDCU UR4, c[0x0][0x384] ;  /* 0x00007080ff0477ac */ /* 0x000e240008000800 */
[----:B0-----:R-:W-:-:S13]  /*06c0*/  ISETP.GE.AND P0, PT, R8, UR4, PT ;  /* 0x0000000408007c0c */ /* 0x001fda000bf06270 */
[----:B------:R-:W-:Y:S05]  /*06d0*/  @P0 EXIT ;  /* 0x000000000000094d */ /* 0x000fea0003800000 */
[----:B------:R-:W-:Y:S01]  /*06e0*/  IMAD.HI.U32 R3, R9, -0x326172a9, RZ ;  /* 0xcd9e8d5709037827 */ /* 0x000fe200078e00ff */
[----:B------:R-:W0:Y:S01]  /*06f0*/  LDCU.64 UR4, c[0x0][0x3e0] ;  /* 0x00007c00ff0477ac */ /* 0x000e220008000a00 */
[----:B------:R-:W-:Y:S01]  /*0700*/  BSSY B0, `(.L_x_270) ;  /* 0x000117a000007945 */ /* 0x000fe20003800000 */
[----:B-----5:R-:W-:Y:S01]  /*0710*/  PRMT R93, R70, 0x7632, R93 ;  /* 0x00007632465d7816 */ /* 0x020fe2000000005d */
[C---:B------:R-:W-:Y:S01]  /*0720*/  IMAD.HI.U32 R2, R7.reuse, -0x2daee0ad, RZ ;  /* 0xd2511f5307027827 */ /* 0x040fe200078e00ff */
[----:B------:R-:W-:Y:S01]  /*0730*/  LOP3.LUT R3, R6, UR6, R3, 0x96, !PT ;  /* 0x0000000606037c12 */ /* 0x000fe2000f8e9603 */
[----:B------:R-:W1:Y:S01]  /*0740*/  LDCU UR32, c[0x0][0x388] ;  /* 0x00007100ff2077ac */ /* 0x000e620008000800 */
[----:B------:R-:W-:Y:S01]  /*0750*/  PRMT R92, R74, 0x7632, R92 ;  /* 0x000076324a5c7816 */ /* 0x000fe2000000005c */
[----:B------:R-:W-:Y:S01]  /*0760*/  IMAD R12, R7, -0x2daee0ad, RZ ;  /* 0xd2511f53070c7824 */ /* 0x000fe200078e02ff */
[----:B------:R-:W-:Y:S01]  /*0770*/  LOP3.LUT R2, R2, UR7, RZ, 0x3c, !PT ;  /* 0x0000000702027c12 */ /* 0x000fe2000f8e3cff */
[----:B------:R-:W-:Y:S01]  /*0780*/  IMAD.HI.U32 R11, R3, -0x2daee0ad, RZ ;  /* 0xd2511f53030b7827 */ /* 0x000fe200078e00ff */
[----:B------:R-:W-:Y:S01]  /*0790*/  PRMT R91, R69, 0x7632, R91 ;  /* 0x00007632455b7816 */ /* 0x000fe2000000005b */
[----:B------:R-:W2:Y:S01]  /*07a0*/  LDCU.U8 UR12, c[0x0][0x410] ;  /* 0x00008200ff0c77ac */ /* 0x000ea20008000000 */
[----:B------:R-:W-:Y:S01]  /*07b0*/  PRMT R90, R73, 0x7632, R90 ;  /* 0x00007632495a7816 */ /* 0x000fe2000000005a */
[----:B------:R-:W-:Y:S01]  /*07c0*/  IMAD R5, R9, -0x326172a9, RZ ;  /* 0xcd9e8d5709057824 */ /* 0x000fe200078e02ff */
[----:B------:R-:W-:Y:S01]  /*07d0*/  LOP3.LUT R11, R12, UR15, R11, 0x96, !PT ;  /* 0x0000000f0c0b7c12 */ /* 0x000fe2000f8e960b */
[----:B------:R-:W-:Y:S01]  /*07e0*/  IMAD.HI.U32 R4, R2, -0x326172a9, RZ ;  /* 0xcd9e8d5702047827 */ /* 0x000fe200078e00ff */
[----:B------:R-:W-:Y:S01]  /*07f0*/  PRMT R89, R68, 0x7632, R89 ;  /* 0x0000763244597816 */ /* 0x000fe20000000059 */
[----:B------:R-:W3:Y:S01]  /*0800*/  LDCU UR13, c[0x0][0x448] ;  /* 0x00008900ff0d77ac */ /* 0x000ee20008000800 */
[----:B------:R-:W-:Y:S01]  /*0810*/  PRMT R88, R72, 0x7632, R88 ;  /* 0x0000763248587816 */ /* 0x000fe20000000058 */
[----:B------:R-:W-:Y:S01]  /*0820*/  IMAD R12, R3, -0x2daee0ad, RZ ;  /* 0xd2511f53030c7824 */ /* 0x000fe200078e02ff */
[----:B------:R-:W-:Y:S01]  /*0830*/  LOP3.LUT R4, R5, UR14, R4, 0x96, !PT ;  /* 0x0000000e05047c12 */ /* 0x000fe2000f8e9604 */
[----:B------:R-:W-:Y:S01]  /*0840*/  IMAD R5, R2, -0x326172a9, RZ ;  /* 0xcd9e8d5702057824 */ /* 0x000fe200078e02ff */
[----:B0-----:R-:W-:Y:S01]  /*0850*/  UISETP.NE.U32.AND UP0, UPT, UR4, URZ, UPT ;  /* 0x000000ff0400728c */ /* 0x001fe2000bf05070 */
[----:B------:R-:W-:Y:S01]  /*0860*/  IMAD.HI.U32 R2, R11, -0x326172a9, RZ ;  /* 0xcd9e8d570b027827 */ /* 0x000fe200078e00ff */
[----:B------:R-:W-:Y:S01]  /*0870*/  PRMT R87, R67, 0x7632, R87 ;  /* 0x0000763243577816 */ /* 0x000fe20000000057 */
[----:B------:R-:W0:Y:S01]  /*0880*/  LDCU.64 UR10, c[0x0][0x3a0] ;  /* 0x00007400ff0a77ac */ /* 0x000e220008000a00 */
[----:B------:R-:W-:Y:S01]  /*0890*/  PRMT R86, R79, 0x7632, R86 ;  /* 0x000076324f567816 */ /* 0x000fe20000000056 */
[----:B------:R-:W-:Y:S01]  /*08a0*/  IMAD.HI.U32 R3, R4, -0x2daee0ad, RZ ;  /* 0xd2511f5304037827 */ /* 0x000fe200078e00ff */
[----:B------:R-:W-:Y:S01]  /*08b0*/  LOP3.LUT R2, R5, UR16, R2, 0x96, !PT ;  /* 0x0000001005027c12 */ /* 0x000fe2000f8e9602 */
[----:B------:R-:W-:Y:S01]  /*08c0*/  UISETP.NE.AND.EX UP0, UPT, UR5, URZ, UPT, UP0 ;  /* 0x000000ff0500728c */ /* 0x000fe2000bf05300 */
[----:B------:R-:W-:Y:S01]  /*08d0*/  PRMT R85, R66, 0x7632, R85 ;  /* 0x0000763242557816 */ /* 0x000fe20000000055 */
[----:B------:R-:W-:Y:S01]  /*08e0*/  IMAD R11, R11, -0x326172a9, RZ ;  /* 0xcd9e8d570b0b7824 */ /* 0x000fe200078e02ff */
[----:B------:R-:W-:Y:S01]  /*08f0*/  LOP3.LUT R3, R12, UR17, R3, 0x96, !PT ;  /* 0x000000110c037c12 */ /* 0x000fe2000f8e9603 */
[----:B------:R-:W-:Y:S01]  /*0900*/  IMAD R12, R4, -0x2daee0ad, RZ ;  /* 0xd2511f53040c7824 */ /* 0x000fe200078e02ff */
[----:B------:R-:W-:Y:S01]  /*0910*/  PRMT R84, R78, 0x7632, R84 ;  /* 0x000076324e547816 */ /* 0x000fe20000000054 */
[----:B------:R-:W-:Y:S01]  /*0920*/  IMAD.HI.U32 R5, R2, -0x2daee0ad, RZ ;  /* 0xd2511f5302057827 */ /* 0x000fe200078e00ff */
[----:B------:R-:W-:-:S02]  /*0930*/  PRMT R83, R65, 0x7632, R83 ;  /* 0x0000763241537816 */ /* 0x000fc40000000053 */
[----:B------:R-:W-:Y:S01]  /*0940*/  PRMT R82, R77, 0x7632, R82 ;  /* 0x000076324d527816 */ /* 0x000fe20000000052 */
[----:B------:R-:W-:Y:S01]  /*0950*/  IMAD.HI.U32 R4, R3, -0x326172a9, RZ ;  /* 0xcd9e8d5703047827 */ /* 0x000fe200078e00ff */
[----:B------:R-:W-:Y:S02]  /*0960*/  LOP3.LUT R5, R12, UR19, R5, 0x96, !PT ;  /* 0x000000130c057c12 */ /* 0x000fe4000f8e9605 */
[----:B------:R-:W-:Y:S01]  /*0970*/  PRMT R81, R64, 0x7632, R81 ;  /* 0x0000763240517816 */ /* 0x000fe20000000051 */
[----:B------:R-:W-:Y:S01]  /*0980*/  IMAD R12, R2, -0x2daee0ad, RZ ;  /* 0xd2511f53020c7824 */ /* 0x000fe200078e02ff */
[----:B------:R-:W-:Y:S01]  /*0990*/  LOP3.LUT R4, R11, UR18, R4, 0x96, !PT ;  /* 0x000000120b047c12 */ /* 0x000fe2000f8e9604 */
[----:B------:R-:W-:Y:S01]  /*09a0*/  IMAD R3, R3, -0x326172a9, RZ ;  /* 0xcd9e8d5703037824 */ /* 0x000fe200078e02ff */
[----:B------:R-:W-:Y:S01]  /*09b0*/  PRMT R80, R76, 0x7632, R80 ;  /* 0x000076324c507816 */ /* 0x000fe20000000050 */
[----:B------:R-:W-:-:S04]  /*09c0*/  IMAD.HI.U32 R2, R5, -0x326172a9, RZ ;  /* 0xcd9e8d5705027827 */ /* 0x000fc800078e00ff */
[----:B------:R-:W-:Y:S01]  /*09d0*/  IMAD.HI.U32 R11, R4, -0x2daee0ad, RZ ;  /* 0xd2511f53040b7827 */ /* 0x000fe200078e00ff */
[----:B------:R-:W-:-:S04]  /*09e0*/  LOP3.LUT R2, R3, UR20, R2, 0x96, !PT ;  /* 0x0000001403027c12 */ /* 0x000fc8000f8e9602 */
[----:B------:R-:W-:Y:S01]  /*09f0*/  LOP3.LUT R11, R12, UR21, R11, 0x96, !PT ;  /* 0x000000150c0b7c12 */ /* 0x000fe2000f8e960b */
[----:B------:R-:W-:Y:S02]  /*0a00*/  IMAD R12, R5, -0x326172a9, RZ ;  /* 0xcd9e8d57050c7824 */ /* 0x000fe400078e02ff */
[----:B------:R-:W-:Y:S02]  /*0a10*/  IMAD R5, R4, -0x2daee0ad, RZ ;  /* 0xd2511f5304057824 */ /* 0x000fe400078e02ff */
[----:B------:R-:W-:-:S04]  /*0a20*/  IMAD.HI.U32 R4, R2, -0x2daee0ad, RZ ;  /* 0xd2511f5302047827 */ /* 0x000fc800078e00ff */
[----:B------:R-:W-:Y:S01]  /*0a30*/  IMAD.HI.U32 R3, R11, -0x326172a9, RZ ;  /* 0xcd9e8d570b037827 */ /* 0x000fe200078e00ff */
[----:B------:R-:W-:-:S03]  /*0a40*/  LOP3.LUT R4, R5, UR23, R4, 0x96, !PT ;  /* 0x0000001705047c12 */ /* 0x000fc6000f8e9604 */
[----:B------:R-:W-:Y:S01]  /*0a50*/  IMAD R11, R11, -0x326172a9, RZ ;  /* 0xcd9e8d570b0b7824 */ /* 0x000fe200078e02ff */
[----:B------:R-:W-:Y:S01]  /*0a60*/  LOP3.LUT R3, R12, UR22, R3, 0x96, !PT ;  /* 0x000000160c037c12 */ /* 0x000fe2000f8e9603 */
        /* <DEDUP_REMOVED lines=18> */
[----:B------:R-:W-:Y:S01]  /*0b90*/  IMAD.HI.U32 R5, R54, -0x2daee0ad, RZ ;  /* 0xd2511f5336057827 */ /* 0x000fe200078e00ff */
[----:B------:R-:W-:Y:S02]  /*0ba0*/  LOP3.LUT R3, R0, 0x3, RZ, 0xc0, !PT ;  /* 0x0000000300037812 */ /* 0x000fe400078ec0ff */
[----:B------:R-:W-:Y:S01]  /*0bb0*/  PRMT R0, R75, 0x7632, R0 ;  /* 0x000076324b007816 */ /* 0x000fe20000000000 */
[----:B------:R-:W-:Y:S01]  /*0bc0*/  IMAD R11, R11, -0x326172a9, RZ ;  /* 0xcd9e8d570b0b7824 */ /* 0x000fe200078e02ff */
[----:B------:R-:W-:Y:S01]  /*0bd0*/  LOP3.LUT R5, R2, UR31, R5, 0x96, !PT ;  /* 0x0000001f02057c12 */ /* 0x000fe2000f8e9605 */
[----:B------:R-:W-:Y:S01]  /*0be0*/  IMAD.HI.U32 R4, R13, -0x326172a9, RZ ;  /* 0xcd9e8d570d047827 */ /* 0x000fe200078e00ff */
[----:B------:R-:W-:-:S03]  /*0bf0*/  PRMT R2, R71, 0x7632, R2 ;  /* 0x0000763247027816 */ /* 0x000fc60000000002 */
[----:B------:R-:W-:Y:S01]  /*0c00*/  IMAD R54, R54, -0x2daee0ad, RZ ;  /* 0xd2511f5336367824 */ /* 0x000fe200078e02ff */
[----:B------:R-:W-:Y:S01]  /*0c10*/  LOP3.LUT R4, R11, UR30, R4, 0x96, !PT ;  /* 0x0000001e0b047c12 */ /* 0x000fe2000f8e9604 */
[----:B------:R4:W-:Y:S04]  /*0c20*/  STL.S16 [R1+0x4], R2 ;  /* 0x0000040201007387 */ /* 0x0009e80000100600 */
[----:B------:R1:W-:Y:S01]  /*0c30*/  STL.S16 [R1], R0 ;  /* 0x0000000001007387 */ /* 0x0003e20000100600 */
[----:B----4-:R-:W-:Y:S01]  /*0c40*/  MOV R2, RZ ;  /* 0x000000ff00027202 */ /* 0x010fe20000000f00 */
[----:B0123--:R-:W-:-:S07]  /*0c50*/  IMAD R0, R13, -0x326172a9, RZ ;  /* 0xcd9e8d570d007824 */ /* 0x00ffce00078e02ff */
.L_x_529:
[----:B------:R-:W0:Y:S01]  /*0c60*/  @UP0 LDCU.64 UR4, c[0x0][0x3e0] ;  /* 0x00007c00ff0407ac */ /* 0x000e220008000a00 */
[----:B------:R-:W-:Y:S01]  /*0c70*/  PLOP3.LUT P0, PT, PT, PT, UP0, 0x80, 0x8 ;  /* 0x000000000008781c */ /* 0x000fe20003f0f008 */
[----:B------:R-:W-:Y:S01]  /*0c80*/  IMAD.MOV.U32 R29, RZ, RZ, 0x2 ;  /* 0x00000002ff1d7424 */ /* 0x000fe200078e00ff */
[----:B------:R-:W-:-:S11]  /*0c90*/  PLOP3.LUT P1, PT, PT, PT, UP0, 0x80, 0x8 ;  /* 0x000000000008781c */ /* 0x000fd60003f2f008 */
[----:B0-----:R-:W-:-:S06]  /*0ca0*/  @P0 IMAD.WIDE R28, R8, R29, UR4 ;  /* 0x00000004081c0e25 */ /* 0x001fcc000f8e021d */
[----:B------:R-:W2:Y:S01]  /*0cb0*/  @P1 LDG.E.U16 R28, desc[UR8][R28.64] ;  /* 0x000000081c1c1981 */ /* 0x000ea2000c1e1500 */
[----:B------:R-:W-:Y:S01]  /*0cc0*/  IMAD R11, R8, UR32, RZ ;  /* 0x00000020080b7c24 */ /* 0x000fe2000f8e02ff */
[----:B------:R-:W-:Y:S01]  /*0cd0*/  ISETP.GE.U32.AND P2, PT, R10, 0x20, PT ;  /* 0x000000200a00780c */ /* 0x000fe20003f46070 */
[----:B------:R-:W-:Y:S01]  /*0ce0*/  BSSY.RECONVERGENT B1, `(.L_x_271) ;  /* 0x000055c000017945 */ /* 0x000fe20003800200 */
[----:B------:R-:W0:Y:S01]  /*0cf0*/  S2R R31, SR_TID.X ;  /* 0x00000000001f7919 */ /* 0x000e220000002100 */
[----:B------:R-:W-:Y:S01]  /*0d00*/  PLOP3.LUT P0, PT, PT, PT, UP0, 0x80, 0x8 ;  /* 0x000000000008781c */ /* 0x000fe20003f0f008 */
[----:B------:R-:W-:Y:S01]  /*0d10*/  IMAD.MOV.U32 R50, RZ, RZ, 0x3f800000 ;  /* 0x3f800000ff327424 */ /* 0x000fe200078e00ff */
[----:B------:R-:W-:-:S04]  /*0d20*/  SHF.R.S32.HI R30, RZ, 0x1f, R11 ;  /* 0x0000001fff1e7819 */ /* 0x000fc8000001140b */
[----:B------:R-:W-:Y:S02]  /*0d30*/  LEA.HI R11, R30, R11, RZ, 0x3 ;  /* 0x0000000b1e0b7211 */ /* 0x000fe400078f18ff */
[----:B0-----:R-:W-:-:S04]  /*0d40*/  LOP3.LUT R31, R31, 0x1f, RZ, 0xc0, !PT ;  /* 0x0000001f1f1f7812 */ /* 0x001fc800078ec0ff */
[----:B------:R-:W-:-:S05]  /*0d50*/  LEA.HI.SX32 R11, R11, R31, 0x1d ;  /* 0x0000001f0b0b7211 */ /* 0x000fca00078feaff */
[----:B------:R-:W-:Y:S01]  /*0d60*/  IMAD.MOV.U32 R51, RZ, RZ, R11 ;  /* 0x000000ffff337224 */ /* 0x000fe200078e000b */
[----:B--2---:R-:W-:Y:S01]  /*0d70*/  @P0 SHF.L.U32 R50, R28, 0x10, RZ ;  /* 0x000000101c320819 */ /* 0x004fe200000006ff */
[----:B------:R-:W-:Y:S06]  /*0d80*/  @!P2 BRA `(.L_x_272) ;  /* 0x000000540044a947 */ /* 0x000fec0003800000 */
[----:B------:R-:W0:Y:S02]  /*0d90*/  LDC.64 R14, c[0x0][0x390] ;  /* 0x0000e400ff0e7b82 */ /* 0x000e240000000a00 */
[----:B0-----:R-:W-:-:S05]  /*0da0*/  IMAD.WIDE.U32 R14, R11, 0x10, R14 ;  /* 0x000000100b0e7825 */ /* 0x001fca00078e000e */
[----:B------:R0:W5:Y:S01]  /*0db0*/  LDG.E.128 R32, desc[UR8][R14.64] ;  /* 0x000000080e207981 */ /* 0x000162000c1e1d00 */
[----:B------:R-:W-:-:S04]  /*0dc0*/  UISETP.NE.U32.AND UP1, UPT, UR10, URZ, UPT ;  /* 0x000000ff0a00728c */ /* 0x000fc8000bf25070 */
[----:B------:R-:W-:-:S09]  /*0dd0*/  UISETP.NE.AND.EX UP1, UPT, UR11, URZ, UPT, UP1 ;  /* 0x000000ff0b00728c */ /* 0x000fd2000bf25310 */
[----:B0-----:R-:W-:Y:S05]  /*0de0*/  BRA.U !UP1, `(.L_x_273) ;  /* 0x0000002909a47547 */ /* 0x001fea000b800000 */
[----:B------:R-:W0:Y:S02]  /*0df0*/  LDC.64 R14, c[0x0][0x3a0] ;  /* 0x0000e800ff0e7b82 */ /* 0x000e240000000a00 */
[----:B0-----:R-:W-:-:S05]  /*0e00*/  IMAD.WIDE.U32 R14, R11, 0x10, R14 ;  /* 0x000000100b0e7825 */ /* 0x001fca00078e000e */
[----:B------:R0:W5:Y:S01]  /*0e10*/  LDG.E.128 R28, desc[UR8][R14.64] ;  /* 0x000000080e1c7981 */ /* 0x000162000c1e1d00 */
[----:B------:R-:W-:Y:S01]  /*0e20*/  ISETP.NE.AND P0, PT, R3, 0x1, PT ;  /* 0x000000010300780c */ /* 0x000fe20003f05270 */
[----:B------:R-:W-:Y:S01]  /*0e30*/  BSSY.RECONVERGENT B2, `(.L_x_274) ;  /* 0x000004c000027945 */ /* 0x000fe20003800200 */
[----:B------:R-:W-:Y:S01]  /*0e40*/  IMAD.MOV.U32 R19, RZ, RZ, 0x2 ;  /* 0x00000002ff137424 */ /* 0x000fe200078e00ff */
[----:B------:R-:W-:Y:S01]  /*0e50*/  MOV R36, R0 ;  /* 0x0000000000247202 */ /* 0x000fe20000000f00 */
[----:B------:R-:W-:-:S09]  /*0e60*/  IMAD.MOV.U32 R51, RZ, RZ, R54 ;  /* 0x000000ffff337224 */ /* 0x000fd200078e0036 */
[----:B0-----:R-:W-:Y:S05]  /*0e70*/  @!P0 BRA `(.L_x_275) ;  /* 0x00000004001c8947 */ /* 0x001fea0003800000 */
[----:B------:R-:W-:-:S05]  /*0e80*/  IMAD.MOV.U32 R14, RZ, RZ, 0x2 ;  /* 0x00000002ff0e7424 */ /* 0x000fca00078e00ff */
[----:B------:R-:W-:-:S04]  /*0e90*/  VIADDMNMX.U32 R14, R3, 0xfffffffe, R14, PT ;  /* 0xfffffffe030e7846 */ /* 0x000fc8000380000e */
[----:B------:R-:W-:-:S04]  /*0ea0*/  SHF.L.U32 R19, R14, 0x2, RZ ;  /* 0x000000020e137819 */ /* 0x000fc800000006ff */
[----:B------:R-:W0:Y:S02]  /*0eb0*/  LDC R14, c[0x2][R19] ;  /* 0x00800000130e7b82 */ /* 0x000e240000000800 */
[----:B0-----:R-:W-:-:S04]  /*0ec0*/  SHF.R.S32.HI R15, RZ, 0x1f, R14 ;  /* 0x0000001fff0f7819 */ /* 0x001fc8000001140e */
.L_x_28542:
[----:B------:R-:W-:Y:S05]  /*0ed0*/  BRX R14 -0xee0                                         (*"BRANCH_TARGETS .L_x_28543,.L_x_28544,.L_x_28545"*) ;  /* 0xfffffff00e487949 */ /* 0x000fea000383ffff */
.L_x_28545:
[----:B------:R-:W-:Y:S01]  /*0ee0*/  VIADD R19, R3, 0x1 ;  /* 0x0000000103137836 */ /* 0x000fe20000000000 */
[----:B------:R-:W-:Y:S01]  /*0ef0*/  MOV R36, R4 ;  /* 0x0000000400247202 */ /* 0x000fe20000000f00 */
[----:B------:R-:W-:Y:S01]  /*0f00*/  IMAD.MOV.U32 R51, RZ, RZ, R54 ;  /* 0x000000ffff337224 */ /* 0x000fe200078e0036 */
[----:B------:R-:W-:Y:S06]  /*0f10*/  BRA `(.L_x_275) ;  /* 0x0000000000f47947 */ /* 0x000fec0003800000 */
.L_x_28543:
[----:B------:R-:W-:Y:S01]  /*0f20*/  IMAD.MOV.U32 R51, RZ, RZ, R54 ;  /* 0x000000ffff337224 */ /* 0x000fe200078e0036 */
[----:B------:R-:W-:Y:S01]  /*0f30*/  MOV R36, R5 ;  /* 0x0000000500247202 */ /* 0x000fe20000000f00 */
[----:B------:R-:W-:Y:S01]  /*0f40*/  IMAD.MOV.U32 R19, RZ, RZ, 0x3 ;  /* 0x00000003ff137424 */ /* 0x000fe200078e00ff */
[----:B------:R-:W-:Y:S06]  /*0f50*/  BRA `(.L_x_275) ;  /* 0x0000000000e47947 */ /* 0x000fec0003800000 */
.L_x_28544:
[----:B------:R-:W-:Y:S01]  /*0f60*/  VIADD R7, R7, 0x1 ;  /* 0x0000000107077836 */ /* 0x000fe20000000000 */
[----:B------:R-:W-:Y:S03]  /*0f70*/  BSSY.RECONVERGENT B3, `(.L_x_276) ;  /* 0x000000c000037945 */ /* 0x000fe60003800200 */
[C---:B------:R-:W-:Y:S01]  /*0f80*/  IMAD.WIDE.U32 R4, R7.reuse, -0x2daee0ad, RZ ;  /* 0xd2511f5307047825 */ /* 0x040fe200078e00ff */
[----:B------:R-:W-:-:S13]  /*0f90*/  ISETP.NE.AND P0, PT, R7, RZ, PT ;  /* 0x000000ff0700720c */ /* 0x000fda0003f05270 */
[----:B------:R-:W-:Y:S05]  /*0fa0*/  @P0 BRA `(.L_x_277) ;  /* 0x0000000000200947 */ /* 0x000fea0003800000 */
[----:B------:R-:W-:-:S05]  /*0fb0*/  VIADD R6, R6, 0x1 ;  /* 0x0000000106067836 */ /* 0x000fca0000000000 */
[----:B------:R-:W-:-:S13]  /*0fc0*/  ISETP.NE.AND P0, PT, R6, RZ, PT ;  /* 0x000000ff0600720c */ /* 0x000fda0003f05270 */
[----:B------:R-:W-:Y:S01]  /*0fd0*/  @!P0 IADD3 R9, PT, PT, R9, 0x1, RZ ;  /* 0x0000000109098810 */ /* 0x000fe20007ffe0ff */
[----:B------:R-:W-:Y:S01]  /*0fe0*/  @!P0 VIADD R0, R2, 0x1 ;  /* 0x0000000102008836 */ /* 0x000fe20000000000 */
[----:B------:R-:W-:Y:S02]  /*0ff0*/  @!P0 MOV R6, RZ ;  /* 0x000000ff00068202 */ /* 0x000fe40000000f00 */
[----:B------:R-:W-:-:S13]  /*1000*/  ISETP.NE.AND P1, PT, R9, RZ, !P0 ;  /* 0x000000ff0900720c */ /* 0x000fda0004725270 */
[----:B------:R-:W-:-:S04]  /*1010*/  @P1 IMAD.MOV R0, RZ, RZ, R2 ;  /* 0x000000ffff001224 */ /* 0x000fc800078e0202 */
[----:B------:R-:W-:-:S07]  /*1020*/  @!P0 IMAD.MOV.U32 R2, RZ, RZ, R0 ;  /* 0x000000ffff028224 */ /* 0x000fce00078e0000 */
.L_x_277:
[----:B------:R-:W-:Y:S05]  /*1030*/  BSYNC.RECONVERGENT B3 ;  /* 0x0000000000037941 */ /* 0x000fea0003800200 */
.L_x_276:
[----:B------:R-:W-:Y:S01]  /*1040*/  IMAD.WIDE.U32 R56, R9, -0x326172a9, RZ ;  /* 0xcd9e8d5709387825 */ /* 0x000fe200078e00ff */
[----:B------:R-:W-:-:S03]  /*1050*/  LOP3.LUT R14, R2, UR7, R5, 0x96, !PT ;  /* 0x00000007020e7c12 */ /* 0x000fc6000f8e9605 */
[----:B------:R-:W-:Y:S01]  /*1060*/  IMAD.MOV.U32 R36, RZ, RZ, R54 ;  /* 0x000000ffff247224 */ /* 0x000fe200078e0036 */
[----:B------:R-:W-:Y:S01]  /*1070*/  LOP3.LUT R58, R6, UR6, R57, 0x96, !PT ;  /* 0x00000006063a7c12 */ /* 0x000fe2000f8e9639 */
[----:B------:R-:W-:-:S04]  /*1080*/  IMAD.WIDE.U32 R14, R14, -0x326172a9, RZ ;  /* 0xcd9e8d570e0e7825 */ /* 0x000fc800078e00ff */
[----:B------:R-:W-:Y:S01]  /*1090*/  IMAD.WIDE.U32 R58, R58, -0x2daee0ad, RZ ;  /* 0xd2511f533a3a7825 */ /* 0x000fe200078e00ff */
[----:B------:R-:W-:-:S03]  /*10a0*/  LOP3.LUT R5, R56, UR14, R15, 0x96, !PT ;  /* 0x0000000e38057c12 */ /* 0x000fc6000f8e960f */
[----:B------:R-:W-:Y:S01]  /*10b0*/  IMAD.MOV.U32 R19, RZ, RZ, RZ ;  /* 0x000000ffff137224 */ /* 0x000fe200078e00ff */
[----:B------:R-:W-:Y:S01]  /*10c0*/  LOP3.LUT R56, R4, UR15, R59, 0x96, !PT ;  /* 0x0000000f04387c12 */ /* 0x000fe2000f8e963b */
[----:B------:R-:W-:-:S04]  /*10d0*/  IMAD.WIDE.U32 R4, R5, -0x2daee0ad, RZ ;  /* 0xd2511f5305047825 */ /* 0x000fc800078e00ff */
[----:B------:R-:W-:Y:S01]  /*10e0*/  IMAD.WIDE.U32 R56, R56, -0x326172a9, RZ ;  /* 0xcd9e8d5738387825 */ /* 0x000fe200078e00ff */
[----:B------:R-:W-:-:S04]  /*10f0*/  LOP3.LUT R15, R58, UR17, R5, 0x96, !PT ;  /* 0x000000113a0f7c12 */ /* 0x000fc8000f8e9605 */
        /* <DEDUP_REMOVED lines=27> */
[----:B------:R-:W-:-:S03]  /*12b0*/  LOP3.LUT R4, R4, UR30, R59, 0x96, !PT ;  /* 0x0000001e04047c12 */ /* 0x000fc6000f8e963b */
[----:B------:R-:W-:Y:S01]  /*12c0*/  IMAD.MOV.U32 R0, RZ, RZ, R58 ;  /* 0x000000ffff007224 */ /* 0x000fe200078e003a */
[----:B------:R-:W-:Y:S02]  /*12d0*/  LOP3.LUT R5, R56, UR31, R15, 0x96, !PT ;  /* 0x0000001f38057c12 */ /* 0x000fe4000f8e960f */
[----:B------:R-:W-:-:S07]  /*12e0*/  MOV R51, R14 ;  /* 0x0000000e00337202 */ /* 0x000fce0000000f00 */
.L_x_275:
[----:B------:R-:W-:Y:S05]  /*12f0*/  BSYNC.RECONVERGENT B2 ;  /* 0x0000000000027941 */ /* 0x000fea0003800200 */
.L_x_274:
[----:B------:R-:W0:Y:S01]  /*1300*/  LDC R52, c[0x0][0x408] ;  /* 0x00010200ff347b82 */ /* 0x000e220000000800 */
[----:B------:R-:W-:Y:S01]  /*1310*/  HFMA2 R59, -RZ, RZ, 0.1171875, 0 ;  /* 0x2f800000ff3b7431 */ /* 0x000fe200000001ff */
[----:B------:R-:W-:Y:S01]  /*1320*/  I2FP.F32.U32 R14, R36 ;  /* 0x00000024000e7245 */ /* 0x000fe20000201000 */
[----:B-----5:R-:W-:Y:S01]  /*1330*/  IMAD.U32 R15, R32, 0x10000, RZ ;  /* 0x00010000200f7824 */ /* 0x020fe200078e00ff */
[----:B------:R-:W-:Y:S01]  /*1340*/  ISETP.NE.AND P1, PT, R19, 0x1, PT ;  /* 0x000000011300780c */ /* 0x000fe20003f25270 */
[----:B------:R-:W-:Y:S01]  /*1350*/  BSSY.RECONVERGENT B2, `(.L_x_278) ;  /* 0x0000051000027945 */ /* 0x000fe20003800200 */
[----:B------:R-:W-:Y:S02]  /*1360*/  HFMA2 R36, -RZ, RZ, 0, 1.1920928955078125e-07 ;  /* 0x00000002ff247431 */ /* 0x000fe400000001ff */
[----:B------:R-:W-:Y:S01]  /*1370*/  FMUL.FTZ R15, R15, R50 ;  /* 0x000000320f0f7220 */ /* 0x000fe20000410000 */
[----:B------:R-:W1:Y:S01]  /*1380*/  LDC R58, c[0x0][0x404] ;  /* 0x00010100ff3a7b82 */ /* 0x000e620000000800 */
[----:B------:R-:W-:Y:S01]  /*1390*/  FFMA.FTZ R3, R14, R59, 1.1641532182693481445e-10 ;  /* 0x2f0000000e037423 */ /* 0x000fe2000001003b */
[----:B------:R-:W-:-:S02]  /*13a0*/  IMAD.U32 R14, R28, 0x10000, RZ ;  /* 0x000100001c0e7824 */ /* 0x000fc400078e00ff */
[----:B0-----:R-:W-:Y:S02]  /*13b0*/  FMUL.FTZ R15, R15, R52 ;  /* 0x000000340f0f7220 */ /* 0x001fe40000410000 */
[----:B-1----:R-:W-:Y:S02]  /*13c0*/  FSETP.GTU.FTZ.AND P0, PT, R3, R58, PT ;  /* 0x0000003a0300720b */ /* 0x002fe40003f1c000 */
[----:B------:R-:W-:Y:S02]  /*13d0*/  PRMT R3, R32, 0x7632, R3 ;  /* 0x0000763220037816 */ /* 0x000fe40000000003 */
[----:B------:R-:W-:Y:S02]  /*13e0*/  FSEL R15, R15, RZ, !P0 ;  /* 0x000000ff0f0f7208 */ /* 0x000fe40004000000 */
[----:B------:R-:W-:-:S03]  /*13f0*/  PLOP3.LUT P0, PT, P0, PT, PT, 0x8, 0x80 ;  /* 0x000000000080781c */ /* 0x000fc6000070e170 */
[--C-:B------:R-:W-:Y:S01]  /*1400*/  FADD.FTZ R15, R15, R14.reuse ;  /* 0x0000000e0f0f7221 */ /* 0x100fe20000010000 */
[----:B------:R-:W-:Y:S01]  /*1410*/  PRMT R14, R28, 0x7632, R14 ;  /* 0x000076321c0e7816 */ /* 0x000fe2000000000e */
[----:B------:R-:W-:Y:S01]  /*1420*/  IMAD.MOV.U32 R28, RZ, RZ, R0 ;  /* 0x000000ffff1c7224 */ /* 0x000fe200078e0000 */
[----:B------:R-:W-:Y:S01]  /*1430*/  P2R R32, PR, RZ, 0x1 ;  /* 0x00000001ff207803 */ /* 0x000fe20000000000 */
[----:B------:R-:W-:Y:S06]  /*1440*/  @!P1 BRA `(.L_x_279) ;  /* 0x0000000400049947 */ /* 0x000fec0003800000 */
[----:B------:R-:W-:-:S13]  /*1450*/  ISETP.NE.AND P0, PT, R19, 0x3, PT ;  /* 0x000000031300780c */ /* 0x000fda0003f05270 */
[----:B------:R-:W-:Y:S05]  /*1460*/  @!P0 BRA `(.L_x_280) ;  /* 0x0000000000188947 */ /* 0x000fea0003800000 */
[----:B------:R-:W-:-:S13]  /*1470*/  ISETP.NE.AND P0, PT, R19, 0x2, PT ;  /* 0x000000021300780c */ /* 0x000fda0003f05270 */
[----:B------:R-:W-:Y:S01]  /*1480*/  @!P0 IMAD.MOV.U32 R36, RZ, RZ, 0x3 ;  /* 0x00000003ff248424 */ /* 0x000fe200078e00ff */
[----:B------:R-:W-:Y:S01]  /*1490*/  @P0 IADD3 R36, PT, PT, R19, 0x1, RZ ;  /* 0x0000000113240810 */ /* 0x000fe20007ffe0ff */
[----:B------:R-:W-:Y:S02]  /*14a0*/  @!P0 IMAD.MOV.U32 R28, RZ, RZ, R5 ;  /* 0x000000ffff1c8224 */ /* 0x000fe400078e0005 */
[----:B------:R-:W-:Y:S01]  /*14b0*/  @P0 IMAD.MOV.U32 R28, RZ, RZ, R4 ;  /* 0x000000ffff1c0224 */ /* 0x000fe200078e0004 */
[----:B------:R-:W-:Y:S06]  /*14c0*/  BRA `(.L_x_279) ;  /* 0x0000000000e47947 */ /* 0x000fec0003800000 */
.L_x_280:
[----:B------:R-:W-:Y:S01]  /*14d0*/  IADD3 R7, PT, PT, R7, 0x1, RZ ;  /* 0x0000000107077810 */ /* 0x000fe20007ffe0ff */
[----:B------:R-:W-:Y:S03]  /*14e0*/  BSSY.RECONVERGENT B3, `(.L_x_281) ;  /* 0x000000c000037945 */ /* 0x000fe60003800200 */
[C---:B------:R-:W-:Y:S01]  /*14f0*/  ISETP.NE.AND P0, PT, R7.reuse, RZ, PT ;  /* 0x000000ff0700720c */ /* 0x040fe20003f05270 */
[----:B------:R-:W-:-:S12]  /*1500*/  IMAD.WIDE.U32 R56, R7, -0x2daee0ad, RZ ;  /* 0xd2511f5307387825 */ /* 0x000fd800078e00ff */
[----:B------:R-:W-:Y:S05]  /*1510*/  @P0 BRA `(.L_x_282) ;  /* 0x0000000000200947 */ /* 0x000fea0003800000 */
[----:B------:R-:W-:-:S05]  /*1520*/  VIADD R6, R6, 0x1 ;  /* 0x0000000106067836 */ /* 0x000fca0000000000 */
[----:B------:R-:W-:-:S13]  /*1530*/  ISETP.NE.AND P0, PT, R6, RZ, PT ;  /* 0x000000ff0600720c */ /* 0x000fda0003f05270 */
[----:B------:R-:W-:Y:S01]  /*1540*/  @!P0 VIADD R9, R9, 0x1 ;  /* 0x0000000109098836 */ /* 0x000fe20000000000 */
[----:B------:R-:W-:Y:S01]  /*1550*/  @!P0 IADD3 R0, PT, PT, R2, 0x1, RZ ;  /* 0x0000000102008810 */ /* 0x000fe20007ffe0ff */
[----:B------:R-:W-:-:S03]  /*1560*/  @!P0 IMAD.MOV.U32 R6, RZ, RZ, RZ ;  /* 0x000000ffff068224 */ /* 0x000fc600078e00ff */
[----:B------:R-:W-:-:S13]  /*1570*/  ISETP.NE.AND P1, PT, R9, RZ, !P0 ;  /* 0x000000ff0900720c */ /* 0x000fda0004725270 */
[----:B------:R-:W-:-:S05]  /*1580*/  @P1 IMAD.MOV R0, RZ, RZ, R2 ;  /* 0x000000ffff001224 */ /* 0x000fca00078e0202 */
[----:B------:R-:W-:-:S07]  /*1590*/  @!P0 MOV R2, R0 ;  /* 0x0000000000028202 */ /* 0x000fce0000000f00 */
.L_x_282:
[----:B------:R-:W-:Y:S05]  /*15a0*/  BSYNC.RECONVERGENT B3 ;  /* 0x0000000000037941 */ /* 0x000fea0003800200 */
.L_x_281:
[----:B------:R-:W-:Y:S01]  /*15b0*/  LOP3.LUT R54, R2, UR7, R57, 0x96, !PT ;  /* 0x0000000702367c12 */ /* 0x000fe2000f8e9639 */
[----:B------:R-:W-:-:S04]  /*15c0*/  IMAD.WIDE.U32 R4, R9, -0x326172a9, RZ ;  /* 0xcd9e8d5709047825 */ /* 0x000fc800078e00ff */
[----:B------:R-:W-:Y:S01]  /*15d0*/  IMAD.WIDE.U32 R54, R54, -0x326172a9, RZ ;  /* 0xcd9e8d5736367825 */ /* 0x000fe200078e00ff */
[----:B------:R-:W-:-:S03]  /*15e0*/  LOP3.LUT R5, R6, UR6, R5, 0x96, !PT ;  /* 0x0000000606057c12 */ /* 0x000fc6000f8e9605 */
[----:B------:R-:W-:Y:S01]  /*15f0*/  IMAD.MOV.U32 R28, RZ, RZ, R51 ;  /* 0x000000ffff1c7224 */ /* 0x000fe200078e0033 */
[----:B------:R-:W-:Y:S01]  /*1600*/  LOP3.LUT R57, R4, UR14, R55, 0x96, !PT ;  /* 0x0000000e04397c12 */ /* 0x000fe2000f8e9637 */
[----:B------:R-:W-:-:S04]  /*1610*/  IMAD.WIDE.U32 R4, R5, -0x2daee0ad, RZ ;  /* 0xd2511f5305047825 */ /* 0x000fc800078e00ff */
[----:B------:R-:W-:Y:S01]  /*1620*/  IMAD.MOV.U32 R36, RZ, RZ, RZ ;  /* 0x000000ffff247224 */ /* 0x000fe200078e00ff */
[----:B------:R-:W-:Y:S01]  /*1630*/  LOP3.LUT R5, R56, UR15, R5, 0x96, !PT ;  /* 0x0000000f38057c12 */ /* 0x000fe2000f8e9605 */
[----:B------:R-:W-:-:S05]  /*1640*/  IMAD.WIDE.U32 R56, R57, -0x2daee0ad, RZ ;  /* 0xd2511f5339387825 */ /* 0x000fca00078e00ff */
        /* <DEDUP_REMOVED lines=27> */
[----:B------:R-:W-:-:S04]  /*1800*/  IMAD.WIDE.U32 R54, R55, -0x326172a9, RZ ;  /* 0xcd9e8d5737367825 */ /* 0x000fc800078e00ff */
[----:B------:R-:W-:Y:S01]  /*1810*/  IMAD.MOV.U32 R0, RZ, RZ, R54 ;  /* 0x000000ffff007224 */ /* 0x000fe200078e0036 */
[----:B------:R-:W-:Y:S01]  /*1820*/  LOP3.LUT R4, R4, UR30, R55, 0x96, !PT ;  /* 0x0000001e04047c12 */ /* 0x000fe2000f8e9637 */
[----:B------:R-:W-:-:S05]  /*1830*/  IMAD.WIDE.U32 R54, R5, -0x2daee0ad, RZ ;  /* 0xd2511f5305367825 */ /* 0x000fca00078e00ff */
[----:B------:R-:W-:Y:S02]  /*1840*/  LOP3.LUT R5, R56, UR31, R55, 0x96, !PT ;  /* 0x0000001f38057c12 */ /* 0x000fe4000f8e9637 */
[----:B------:R-:W-:-:S07]  /*1850*/  MOV R51, R54 ;  /* 0x0000003600337202 */ /* 0x000fce0000000f00 */
.L_x_279:
[----:B------:R-:W-:Y:S05]  /*1860*/  BSYNC.RECONVERGENT B2 ;  /* 0x0000000000027941 */ /* 0x000fea0003800200 */
.L_x_278:
[----:B------:R-:W-:Y:S01]  /*1870*/  I2FP.F32.U32 R28, R28 ;  /* 0x0000001c001c7245 */ /* 0x000fe20000201000 */
[----:B------:R-:W-:Y:S01]  /*1880*/  IMAD.U32 R19, R3, 0x10000, RZ ;  /* 0x0001000003137824 */ /* 0x000fe200078e00ff */
[----:B------:R-:W-:Y:S01]  /*1890*/  ISETP.NE.AND P1, PT, R36, 0x1, PT ;  /* 0x000000012400780c */ /* 0x000fe20003f25270 */
[----:B------:R-:W-:Y:S01]  /*18a0*/  BSSY.RECONVERGENT B2, `(.L_x_283) ;  /* 0x000004d000027945 */ /* 0x000fe20003800200 */
[----:B------:R-:W-:Y:S02]  /*18b0*/  IMAD.MOV.U32 R39, RZ, RZ, 0x2 ;  /* 0x00000002ff277424 */ /* 0x000fe400078e00ff */
[----:B------:R-:W-:Y:S01]  /*18c0*/  FFMA.FTZ R3, R28, R59, 1.1641532182693481445e-10 ;  /* 0x2f0000001c037423 */ /* 0x000fe2000001003b */
[----:B------:R-:W-:-:S04]  /*18d0*/  FMUL.FTZ R19, R19, R50 ;  /* 0x0000003213137220 */ /* 0x000fc80000410000 */
[----:B------:R-:W-:Y:S01]  /*18e0*/  FMUL.FTZ R19, R19, R52 ;  /* 0x0000003413137220 */ /* 0x000fe20000410000 */
[----:B------:R-:W-:Y:S02]  /*18f0*/  FSETP.GTU.FTZ.AND P0, PT, R3, R58, PT ;  /* 0x0000003a0300720b */ /* 0x000fe40003f1c000 */
[----:B------:R-:W-:Y:S02]  /*1900*/  SHF.L.U32 R3, R14, 0x10, RZ ;  /* 0x000000100e037819 */ /* 0x000fe400000006ff */
[----:B------:R-:W-:Y:S02]  /*1910*/  FSEL R14, R19, RZ, !P0 ;  /* 0x000000ff130e7208 */ /* 0x000fe40004000000 */
[----:B------:R-:W-:-:S03]  /*1920*/  PLOP3.LUT P0, PT, P0, PT, PT, 0x8, 0x80 ;  /* 0x000000000080781c */ /* 0x000fc6000070e170 */
[----:B------:R-:W-:Y:S01]  /*1930*/  FADD.FTZ R14, R14, R3 ;  /* 0x000000030e0e7221 */ /* 0x000fe20000010000 */
[----:B------:R-:W-:Y:S01]  /*1940*/  IMAD.MOV.U32 R3, RZ, RZ, R0 ;  /* 0x000000ffff037224 */ /* 0x000fe200078e0000 */
[----:B------:R-:W-:Y:S08]  /*1950*/  @!P1 BRA `(.L_x_284) ;  /* 0x0000000400049947 */ /* 0x000ff00003800000 */
[----:B------:R-:W-:-:S13]  /*1960*/  ISETP.NE.AND P1, PT, R36, 0x3, PT ;  /* 0x000000032400780c */ /* 0x000fda0003f25270 */
[----:B------:R-:W-:Y:S05]  /*1970*/  @!P1 BRA `(.L_x_285) ;  /* 0x0000000000189947 */ /* 0x000fea0003800000 */
[----:B------:R-:W-:-:S13]  /*1980*/  ISETP.NE.AND P1, PT, R36, 0x2, PT ;  /* 0x000000022400780c */ /* 0x000fda0003f25270 */
[----:B------:R-:W-:Y:S01]  /*1990*/  @!P1 MOV R39, 0x3 ;  /* 0x0000000300279802 */ /* 0x000fe20000000f00 */
[----:B------:R-:W-:Y:S01]  /*19a0*/  @!P1 IMAD.MOV.U32 R3, RZ, RZ, R5 ;  /* 0x000000ffff039224 */ /* 0x000fe200078e0005 */
[----:B------:R-:W-:Y:S01]  /*19b0*/  @P1 MOV R3, R4 ;  /* 0x0000000400031202 */ /* 0x000fe20000000f00 */
[----:B------:R-:W-:Y:S01]  /*19c0*/  @P1 VIADD R39, R36, 0x1 ;  /* 0x0000000124271836 */ /* 0x000fe20000000000 */
[----:B------:R-:W-:Y:S06]  /*19d0*/  BRA `(.L_x_284) ;  /* 0x0000000000e47947 */ /* 0x000fec0003800000 */
.L_x_285:
        /* <DEDUP_REMOVED lines=13> */
.L_x_287:
[----:B------:R-:W-:Y:S05]  /*1ab0*/  BSYNC.RECONVERGENT B3 ;  /* 0x0000000000037941 */ /* 0x000fea0003800200 */
.L_x_286:
[----:B------:R-:W-:Y:S01]  /*1ac0*/  LOP3.LUT R54, R2, UR7, R57, 0x96, !PT ;  /* 0x0000000702367c12 */ /* 0x000fe2000f8e9639 */
[----:B------:R-:W-:-:S04]  /*1ad0*/  IMAD.WIDE.U32 R4, R9, -0x326172a9, RZ ;  /* 0xcd9e8d5709047825 */ /* 0x000fc800078e00ff */
[----:B------:R-:W-:Y:S01]  /*1ae0*/  IMAD.WIDE.U32 R54, R54, -0x326172a9, RZ ;  /* 0xcd9e8d5736367825 */ /* 0x000fe200078e00ff */
[----:B------:R-:W-:-:S03]  /*1af0*/  LOP3.LUT R5, R6, UR6, R5, 0x96, !PT ;  /* 0x0000000606057c12 */ /* 0x000fc6000f8e9605 */
        /* <DEDUP_REMOVED lines=35> */
[----:B------:R-:W-:Y:S01]  /*1d30*/  IMAD.WIDE.U32 R54, R3, -0x2daee0ad, RZ ;  /* 0xd2511f5303367825 */ /* 0x000fe200078e00ff */
[----:B------:R-:W-:-:S03]  /*1d40*/  MOV R3, R51 ;  /* 0x0000003300037202 */ /* 0x000fc60000000f00 */
[----:B------:R-:W-:Y:S01]  /*1d50*/  IMAD.MOV.U32 R51, RZ, RZ, R54 ;  /* 0x000000ffff337224 */ /* 0x000fe200078e0036 */
[----:B------:R-:W-:-:S07]  /*1d60*/  LOP3.LUT R5, R56, UR31, R55, 0x96, !PT ;  /* 0x0000001f38057c12 */ /* 0x000fce000f8e9637 */
.L_x_284:
[----:B------:R-:W-:Y:S05]  /*1d70*/  BSYNC.RECONVERGENT B2 ;  /* 0x0000000000027941 */ /* 0x000fea0003800200 */
.L_x_283:
[----:B------:R-:W-:Y:S01]  /*1d80*/  I2FP.F32.U32 R28, R3 ;  /* 0x00000003001c7245 */ /* 0x000fe20000201000 */
[----:B------:R-:W-:Y:S01]  /*1d90*/  BSSY.RECONVERGENT B2, `(.L_x_288) ;  /* 0x0000052000027945 */ /* 0x000fe20003800200 */
[----:B------:R-:W-:Y:S02]  /*1da0*/  SHF.L.U32 R19, R33, 0x10, RZ ;  /* 0x0000001021137819 */ /* 0x000fe400000006ff */
[----:B------:R-:W-:Y:S01]  /*1db0*/  ISETP.NE.AND P2, PT, R39, 0x1, PT ;  /* 0x000000012700780c */ /* 0x000fe20003f45270 */
[----:B------:R-:W-:Y:S01]  /*1dc0*/  FFMA.FTZ R3, R28, R59, 1.1641532182693481445e-10 ;  /* 0x2f0000001c037423 */ /* 0x000fe2000001003b */
[----:B------:R-:W-:Y:S02]  /*1dd0*/  IMAD.U32 R28, R29, 0x10000, RZ ;  /* 0x000100001d1c7824 */ /* 0x000fe400078e00ff */
[----:B------:R-:W-:Y:S02]  /*1de0*/  FMUL.FTZ R19, R19, R50 ;  /* 0x0000003213137220 */ /* 0x000fe40000410000 */
[----:B------:R-:W-:-:S02]  /*1df0*/  FSETP.GTU.FTZ.AND P1, PT, R3, R58, PT ;  /* 0x0000003a0300720b */ /* 0x000fc40003f3c000 */
[----:B------:R-:W-:Y:S01]  /*1e00*/  FMUL.FTZ R19, R19, R52 ;  /* 0x0000003413137220 */ /* 0x000fe20000410000 */
[----:B------:R-:W-:Y:S01]  /*1e10*/  PRMT R3, R33, 0x7632, R3 ;  /* 0x0000763221037816 */ /* 0x000fe20000000003 */
[----:B------:R-:W-:-:S03]  /*1e20*/  IMAD.MOV.U32 R33, RZ, RZ, 0x2 ;  /* 0x00000002ff217424 */ /* 0x000fc600078e00ff */
[----:B------:R-:W-:Y:S02]  /*1e30*/  FSEL R19, R19, RZ, !P1 ;  /* 0x000000ff13137208 */ /* 0x000fe40004800000 */
[----:B------:R-:W-:-:S03]  /*1e40*/  PLOP3.LUT P1, PT, P1, PT, PT, 0x8, 0x80 ;  /* 0x000000000080781c */ /* 0x000fc60000f2e170 */
[----:B------:R-:W-:Y:S01]  /*1e50*/  FADD.FTZ R28, R19, R28 ;  /* 0x0000001c131c7221 */ /* 0x000fe20000010000 */
[----:B------:R-:W-:Y:S02]  /*1e60*/  PRMT R19, R29, 0x7632, R19 ;  /* 0x000076321d137816 */ /* 0x000fe40000000013 */
[----:B------:R-:W-:Y:S01]  /*1e70*/  MOV R29, R0 ;  /* 0x00000000001d7202 */ /* 0x000fe20000000f00 */
[----:B------:R-:W-:Y:S01]  /*1e80*/  IMAD.MOV.U32 R36, RZ, RZ, R28 ;  /* 0x000000ffff247224 */ /* 0x000fe200078e001c */
        /* <DEDUP_REMOVED lines=9> */
.L_x_290:
        /* <DEDUP_REMOVED lines=8> */
[----:B------:R-:W-:Y:S02]  /*1fa0*/  @!P2 IADD3 R0, PT, PT, R2, 0x1, RZ ;  /* 0x000000010200a810 */ /* 0x000fe40007ffe0ff */
[----:B------:R-:W-:Y:S02]  /*1fb0*/  @!P2 MOV R6, RZ ;  /* 0x000000ff0006a202 */ /* 0x000fe40000000f00 */
[----:B------:R-:W-:-:S13]  /*1fc0*/  ISETP.NE.AND P3, PT, R9, RZ, !P2 ;  /* 0x000000ff0900720c */ /* 0x000fda0005765270 */
[----:B------:R-:W-:-:S04]  /*1fd0*/  @P3 IMAD.MOV R0, RZ, RZ, R2 ;  /* 0x000000ffff003224 */ /* 0x000fc800078e0202 */
[----:B------:R-:W-:-:S07]  /*1fe0*/  @!P2 IMAD.MOV.U32 R2, RZ, RZ, R0 ;  /* 0x000000ffff02a224 */ /* 0x000fce00078e0000 */
.L_x_292:
[----:B------:R-:W-:Y:S05]  /*1ff0*/  BSYNC.RECONVERGENT B3 ;  /* 0x0000000000037941 */ /* 0x000fea0003800200 */
.L_x_291:
        /* <DEDUP_REMOVED lines=43> */
.L_x_289:
[----:B------:R-:W-:Y:S05]  /*22b0*/  BSYNC.RECONVERGENT B2 ;  /* 0x0000000000027941 */ /* 0x000fea0003800200 */
.L_x_288:
[----:B------:R-:W-:Y:S01]  /*22c0*/  I2FP.F32.U32 R40, R29 ;  /* 0x0000001d00287245 */ /* 0x000fe20000201000 */
[----:B------:R-:W-:Y:S01]  /*22d0*/  IMAD.U32 R29, R3, 0x10000, RZ ;  /* 0x00010000031d7824 */ /* 0x000fe200078e00ff */
[----:B------:R-:W-:Y:S01]  /*22e0*/  ISETP.NE.AND P3, PT, R33, 0x1, PT ;  /* 0x000000012100780c */ /* 0x000fe20003f65270 */
[----:B------:R-:W-:Y:S02]  /*22f0*/  BSSY.RECONVERGENT B2, `(.L_x_293) ;  /* 0x000004d000027945 */ /* 0x000fe40003800200 */
[----:B------:R-:W-:Y:S01]  /*2300*/  FFMA.FTZ R3, R40, R59, 1.1641532182693481445e-10 ;  /* 0x2f00000028037423 */ /* 0x000fe2000001003b */
[----:B------:R-:W-:Y:S01]  /*2310*/  FMUL.FTZ R29, R29, R50 ;  /* 0x000000321d1d7220 */ /* 0x000fe20000410000 */
[----:B------:R-:W-:-:S03]  /*2320*/  SHF.L.U32 R40, R19, 0x10, RZ ;  /* 0x0000001013287819 */ /* 0x000fc600000006ff */
[----:B------:R-:W-:Y:S01]  /*2330*/  FMUL.FTZ R29, R29, R52 ;  /* 0x000000341d1d7220 */ /* 0x000fe20000410000 */
[----:B------:R-:W-:Y:S01]  /*2340*/  FSETP.GTU.FTZ.AND P2, PT, R3, R58, PT ;  /* 0x0000003a0300720b */ /* 0x000fe20003f5c000 */
[----:B------:R-:W-:-:S03]  /*2350*/  IMAD.MOV.U32 R3, RZ, RZ, R0 ;  /* 0x000000ffff037224 */ /* 0x000fc600078e0000 */
[----:B------:R-:W-:Y:S02]  /*2360*/  FSEL R19, R29, RZ, !P2 ;  /* 0x000000ff1d137208 */ /* 0x000fe40005000000 */
[----:B------:R-:W-:-:S03]  /*2370*/  PLOP3.LUT P2, PT, P2, PT, PT, 0x8, 0x80 ;  /* 0x000000000080781c */ /* 0x000fc6000174e170 */
[----:B------:R-:W-:Y:S01]  /*2380*/  FADD.FTZ R19, R19, R40 ;  /* 0x0000002813137221 */ /* 0x000fe20000010000 */
[----:B------:R-:W-:Y:S01]  /*2390*/  IMAD.MOV.U32 R40, RZ, RZ, 0x2 ;  /* 0x00000002ff287424 */ /* 0x000fe200078e00ff */
        /* <DEDUP_REMOVED lines=9> */
.L_x_295:
        /* <DEDUP_REMOVED lines=8> */
[----:B------:R-:W-:Y:S02]  /*24b0*/  @!P3 VIADD R0, R2, 0x1 ;  /* 0x000000010200b836 */ /* 0x000fe40000000000 */
[----:B------:R-:W-:Y:S01]  /*24c0*/  @!P3 IMAD.MOV.U32 R6, RZ, RZ, RZ ;  /* 0x000000ffff06b224 */ /* 0x000fe200078e00ff */
[----:B------:R-:W-:-:S13]  /*24d0*/  ISETP.NE.AND P4, PT, R9, RZ, !P3 ;  /* 0x000000ff0900720c */ /* 0x000fda0005f85270 */
[----:B------:R-:W-:-:S05]  /*24e0*/  @P4 IMAD.MOV R0, RZ, RZ, R2 ;  /* 0x000000ffff004224 */ /* 0x000fca00078e0202 */
[----:B------:R-:W-:-:S07]  /*24f0*/  @!P3 MOV R2, R0 ;  /* 0x000000000002b202 */ /* 0x000fce0000000f00 */
.L_x_297:
[----:B------:R-:W-:Y:S05]  /*2500*/  BSYNC.RECONVERGENT B3 ;  /* 0x0000000000037941 */ /* 0x000fea0003800200 */
.L_x_296:
        /* <DEDUP_REMOVED lines=43> */
.L_x_294:
[----:B------:R-:W-:Y:S05]  /*27c0*/  BSYNC.RECONVERGENT B2 ;  /* 0x0000000000027941 */ /* 0x000fea0003800200 */
.L_x_293:
[----:B------:R-:W-:Y:S01]  /*27d0*/  I2FP.F32.U32 R46, R3 ;  /* 0x00000003002e7245 */ /* 0x000fe20000201000 */
[----:B------:R-:W-:Y:S01]  /*27e0*/  BSSY.RECONVERGENT B2, `(.L_x_298) ;  /* 0x0000052000027945 */ /* 0x000fe20003800200 */
[----:B------:R-:W-:Y:S01]  /*27f0*/  SHF.L.U32 R29, R34, 0x10, RZ ;  /* 0x00000010221d7819 */ /* 0x000fe200000006ff */
[----:B------:R-:W-:Y:S01]  /*2800*/  IMAD.MOV.U32 R45, RZ, RZ, 0x2 ;  /* 0x00000002ff2d7424 */ /* 0x000fe200078e00ff */
[----:B------:R-:W-:Y:S01]  /*2810*/  ISETP.NE.AND P4, PT, R40, 0x1, PT ;  /* 0x000000012800780c */ /* 0x000fe20003f85270 */
[----:B------:R-:W-:Y:S01]  /*2820*/  FFMA.FTZ R3, R46, R59, 1.1641532182693481445e-10 ;  /* 0x2f0000002e037423 */ /* 0x000fe2000001003b */
[C---:B------:R-:W-:Y:S02]  /*2830*/  IMAD.U32 R46, R30.reuse, 0x10000, RZ ;  /* 0x000100001e2e7824 */ /* 0x040fe400078e00ff */
[----:B------:R-:W-:Y:S01]  /*2840*/  FMUL.FTZ R29, R29, R50 ;  /* 0x000000321d1d7220 */ /* 0x000fe20000410000 */
[----:B------:R-:W-:Y:S02]  /*2850*/  PRMT R30, R30, 0x7632, R30 ;  /* 0x000076321e1e7816 */ /* 0x000fe4000000001e */
[----:B------:R-:W-:Y:S01]  /*2860*/  FSETP.GTU.FTZ.AND P3, PT, R3, R58, PT ;  /* 0x0000003a0300720b */ /* 0x000fe20003f7c000 */
[----:B------:R-:W-:Y:S01]  /*2870*/  FMUL.FTZ R29, R29, R52 ;  /* 0x000000341d1d7220 */ /* 0x000fe20000410000 */
[----:B------:R-:W-:-:S02]  /*2880*/  PRMT R3, R34, 0x7632, R3 ;  /* 0x0000763222037816 */ /* 0x000fc40000000003 */
[----:B------:R-:W-:Y:S02]  /*2890*/  MOV R33, R0 ;  /* 0x0000000000217202 */ /* 0x000fe40000000f00 */
[----:B------:R-:W-:Y:S02]  /*28a0*/  FSEL R29, R29, RZ, !P3 ;  /* 0x000000ff1d1d7208 */ /* 0x000fe40005800000 */
[----:B------:R-:W-:-:S03]  /*28b0*/  PLOP3.LUT P3, PT, P3, PT, PT, 0x8, 0x80 ;  /* 0x000000000080781c */ /* 0x000fc60001f6e170 */
[----:B------:R-:W-:-:S04]  /*28c0*/  FADD.FTZ R29, R29, R46 ;  /* 0x0000002e1d1d7221 */ /* 0x000fc80000010000 */
        /* <DEDUP_REMOVED lines=10> */
.L_x_300:
        /* <DEDUP_REMOVED lines=13> */
.L_x_302:
[----:B------:R-:W-:Y:S05]  /*2a40*/  BSYNC.RECONVERGENT B3 ;  /* 0x0000000000037941 */ /* 0x000fea0003800200 */
.L_x_301:
        /* <DEDUP_REMOVED lines=12> */
[----:B------:R-:W-:-:S05]  /*2b10*/  LOP3.LUT R54, R54, UR16, R5, 0x96, !PT ;  /* 0x0000001036367c12 */ /* 0x000fca000f8e9605 */
        /* <DEDUP_REMOVED lines=24> */
[----:B------:R-:W-:-:S04]  /*2ca0*/  IMAD.WIDE.U32 R54, R54, -0x2daee0ad, RZ ;  /* 0xd2511f5336367825 */ /* 0x000fc800078e00ff */
[----:B------:R-:W-:Y:S01]  /*2cb0*/  IMAD.MOV.U32 R51, RZ, RZ, R54 ;  /* 0x000000ffff337224 */ /* 0x000fe200078e0036 */
[----:B------:R-:W-:Y:S01]  /*2cc0*/  LOP3.LUT R5, R56, UR31, R55, 0x96, !PT ;  /* 0x0000001f38057c12 */ /* 0x000fe2000f8e9637 */
[----:B------:R-:W-:-:S05]  /*2cd0*/  IMAD.WIDE.U32 R54, R0, -0x326172a9, RZ ;  /* 0xcd9e8d5700367825 */ /* 0x000fca00078e00ff */
[----:B------:R-:W-:Y:S02]  /*2ce0*/  LOP3.LUT R4, R4, UR30, R55, 0x96, !PT ;  /* 0x0000001e04047c12 */ /* 0x000fe4000f8e9637 */
[----:B------:R-:W-:-:S07]  /*2cf0*/  MOV R0, R54 ;  /* 0x0000003600007202 */ /* 0x000fce0000000f00 */
.L_x_299:
[----:B------:R-:W-:Y:S05]  /*2d00*/  BSYNC.RECONVERGENT B2 ;  /* 0x0000000000027941 */ /* 0x000fea0003800200 */
.L_x_298:
[----:B------:R-:W-:Y:S01]  /*2d10*/  I2FP.F32.U32 R34, R33 ;  /* 0x0000002100227245 */ /* 0x000fe20000201000 */
[----:B------:R-:W-:Y:S01]  /*2d20*/  IMAD.U32 R33, R3, 0x10000, RZ ;  /* 0x0001000003217824 */ /* 0x000fe200078e00ff */
[----:B------:R-:W-:Y:S01]  /*2d30*/  ISETP.NE.AND P5, PT, R45, 0x1, PT ;  /* 0x000000012d00780c */ /* 0x000fe20003fa5270 */
[----:B------:R-:W-:Y:S02]  /*2d40*/  BSSY.RECONVERGENT B2, `(.L_x_303) ;  /* 0x000004e000027945 */ /* 0x000fe40003800200 */
[----:B------:R-:W-:Y:S01]  /*2d50*/  FFMA.FTZ R3, R34, R59, 1.1641532182693481445e-10 ;  /* 0x2f00000022037423 */ /* 0x000fe2000001003b */
[----:B------:R-:W-:Y:S01]  /*2d60*/  FMUL.FTZ R33, R33, R50 ;  /* 0x0000003221217220 */ /* 0x000fe20000410000 */
[----:B------:R-:W-:-:S03]  /*2d70*/  IMAD.MOV.U32 R34, RZ, RZ, 0x2 ;  /* 0x00000002ff227424 */ /* 0x000fc600078e00ff */
[----:B------:R-:W-:Y:S01]  /*2d80*/  FMUL.FTZ R33, R33, R52 ;  /* 0x0000003421217220 */ /* 0x000fe20000410000 */
[----:B------:R-:W-:Y:S02]  /*2d90*/  FSETP.GTU.FTZ.AND P4, PT, R3, R58, PT ;  /* 0x0000003a0300720b */ /* 0x000fe40003f9c000 */
[----:B------:R-:W-:Y:S02]  /*2da0*/  SHF.L.U32 R3, R30, 0x10, RZ ;  /* 0x000000101e037819 */ /* 0x000fe400000006ff */
[----:B------:R-:W-:Y:S02]  /*2db0*/  FSEL R30, R33, RZ, !P4 ;  /* 0x000000ff211e7208 */ /* 0x000fe40006000000 */
[----:B------:R-:W-:-:S03]  /*2dc0*/  PLOP3.LUT P4, PT, P4, PT, PT, 0x8, 0x80 ;  /* 0x000000000080781c */ /* 0x000fc6000278e170 */
[----:B------:R-:W-:Y:S01]  /*2dd0*/  FADD.FTZ R30, R30, R3 ;  /* 0x000000031e1e7221 */ /* 0x000fe20000010000 */
[----:B------:R-:W-:-:S04]  /*2de0*/  IMAD.MOV.U32 R3, RZ, RZ, R0 ;  /* 0x000000ffff037224 */ /* 0x000fc800078e0000 */
[----:B------:R-:W-:Y:S01]  /*2df0*/  MOV R40, R30 ;  /* 0x0000001e00287202 */ /* 0x000fe20000000f00 */
[----:B------:R-:W-:Y:S06]  /*2e00*/  @!P5 BRA `(.L_x_304) ;  /* 0x000000040004d947 */ /* 0x000fec0003800000 */
[----:B------:R-:W-:-:S13]  /*2e10*/  ISETP.NE.AND P5, PT, R45, 0x3, PT ;  /* 0x000000032d00780c */ /* 0x000fda0003fa5270 */
[----:B------:R-:W-:Y:S05]  /*2e20*/  @!P5 BRA `(.L_x_305) ;  /* 0x000000000018d947 */ /* 0x000fea0003800000 */
[----:B------:R-:W-:-:S13]  /*2e30*/  ISETP.NE.AND P5, PT, R45, 0x2, PT ;  /* 0x000000022d00780c */ /* 0x000fda0003fa5270 */
[----:B------:R-:W-:Y:S01]  /*2e40*/  @!P5 IMAD.MOV.U32 R34, RZ, RZ, 0x3 ;  /* 0x00000003ff22d424 */ /* 0x000fe200078e00ff */
[----:B------:R-:W-:Y:S01]  /*2e50*/  @!P5 MOV R3, R5 ;  /* 0x000000050003d202 */ /* 0x000fe20000000f00 */
[----:B------:R-:W-:Y:S02]  /*2e60*/  @P5 VIADD R34, R45, 0x1 ;  /* 0x000000012d225836 */ /* 0x000fe40000000000 */
[----:B------:R-:W-:Y:S01]  /*2e70*/  @P5 IMAD.MOV.U32 R3, RZ, RZ, R4 ;  /* 0x000000ffff035224 */ /* 0x000fe200078e0004 */
[----:B------:R-:W-:Y:S06]  /*2e80*/  BRA `(.L_x_304) ;  /* 0x0000000000e47947 */ /* 0x000fec0003800000 */
.L_x_305:
[----:B------:R-:W-:Y:S01]  /*2e90*/  VIADD R7, R7, 0x1 ;  /* 0x0000000107077836 */ /* 0x000fe20000000000 */
[----:B------:R-:W-:Y:S03]  /*2ea0*/  BSSY.RECONVERGENT B3, `(.L_x_306) ;  /* 0x000000c000037945 */ /* 0x000fe60003800200 */
[C---:B------:R-:W-:Y:S01]  /*2eb0*/  IMAD.WIDE.U32 R56, R7.reuse, -0x2daee0ad, RZ ;  /* 0xd2511f5307387825 */ /* 0x040fe200078e00ff */
[----:B------:R-:W-:-:S13]  /*2ec0*/  ISETP.NE.AND P5, PT, R7, RZ, PT ;  /* 0x000000ff0700720c */ /* 0x000fda0003fa5270 */
[----:B------:R-:W-:Y:S05]  /*2ed0*/  @P5 BRA `(.L_x_307) ;  /* 0x0000000000205947 */ /* 0x000fea0003800000 */
[----:B------:R-:W-:-:S04]  /*2ee0*/  IADD3 R6, PT, PT, R6, 0x1, RZ ;  /* 0x0000000106067810 */ /* 0x000fc80007ffe0ff */
[----:B------:R-:W-:-:S13]  /*2ef0*/  ISETP.NE.AND P5, PT, R6, RZ, PT ;  /* 0x000000ff0600720c */ /* 0x000fda0003fa5270 */
[----:B------:R-:W-:Y:S02]  /*2f00*/  @!P5 VIADD R9, R9, 0x1 ;  /* 0x000000010909d836 */ /* 0x000fe40000000000 */
[----:B------:R-:W-:Y:S02]  /*2f10*/  @!P5 VIADD R0, R2, 0x1 ;  /* 0x000000010200d836 */ /* 0x000fe40000000000 */
[----:B------:R-:W-:Y:S01]  /*2f20*/  @!P5 IMAD.MOV.U32 R6, RZ, RZ, RZ ;  /* 0x000000ffff06d224 */ /* 0x000fe200078e00ff */
[----:B------:R-:W-:-:S13]  /*2f30*/  ISETP.NE.AND P6, PT, R9, RZ, !P5 ;  /* 0x000000ff0900720c */ /* 0x000fda0006fc5270 */
[----:B------:R-:W-:-:S05]  /*2f40*/  @P6 IADD3 R0, PT, PT, R2, RZ, RZ ;  /* 0x000000ff02006210 */ /* 0x000fca0007ffe0ff */
[----:B------:R-:W-:-:S07]  /*2f50*/  @!P5 IMAD.MOV.U32 R2, RZ, RZ, R0 ;  /* 0x000000ffff02d224 */ /* 0x000fce00078e0000 */
.L_x_307:
[----:B------:R-:W-:Y:S05]  /*2f60*/  BSYNC.RECONVERGENT B3 ;  /* 0x0000000000037941 */ /* 0x000fea0003800200 */
.L_x_306:
[----:B------:R-:W-:Y:S01]  /*2f70*/  LOP3.LUT R54, R2, UR7, R57, 0x96, !PT ;  /* 0x0000000702367c12 */ /* 0x000fe2000f8e9639 */
[----:B------:R-:W-:Y:S01]  /*2f80*/  IMAD.WIDE.U32 R4, R9, -0x326172a9, RZ ;  /* 0xcd9e8d5709047825 */ /* 0x000fe200078e00ff */
[----:B------:R-:W-:-:S03]  /*2f90*/  MOV R3, R51 ;  /* 0x0000003300037202 */ /* 0x000fc60000000f00 */
[----:B------:R-:W-:Y:S02]  /*2fa0*/  HFMA2 R34, -RZ, RZ, 0, 0 ;  /* 0x00000000ff227431 */ /* 0x000fe400000001ff */
[----:B------:R-:W-:Y:S01]  /*2fb0*/  IMAD.WIDE.U32 R54, R54, -0x326172a9, RZ ;  /* 0xcd9e8d5736367825 */ /* 0x000fe200078e00ff */
[----:B------:R-:W-:-:S04]  /*2fc0*/  LOP3.LUT R5, R6, UR6, R5, 0x96, !PT ;  /* 0x0000000606057c12 */ /* 0x000fc8000f8e9605 */
[----:B------:R-:W-:Y:S01]  /*2fd0*/  LOP3.LUT R57, R4, UR14, R55, 0x96, !PT ;  /* 0x0000000e04397c12 */ /* 0x000fe2000f8e9637 */
[----:B------:R-:W-:-:S05]  /*2fe0*/  IMAD.WIDE.U32 R4, R5, -0x2daee0ad, RZ ;  /* 0xd2511f5305047825 */ /* 0x000fca00078e00ff */
        /* <DEDUP_REMOVED lines=32> */
[----:B------:R-:W-:-:S04]  /*31f0*/  IMAD.WIDE.U32 R54, R0, -0x326172a9, RZ ;  /* 0xcd9e8d5700367825 */ /* 0x000fc800078e00ff */
[----:B------:R-:W-:Y:S01]  /*3200*/  IMAD.MOV.U32 R0, RZ, RZ, R54 ;  /* 0x000000ffff007224 */ /* 0x000fe200078e0036 */
[----:B------:R-:W-:-:S07]  /*3210*/  LOP3.LUT R4, R4, UR30, R55, 0x96, !PT ;  /* 0x0000001e04047c12 */ /* 0x000fce000f8e9637 */
.L_x_304:
[----:B------:R-:W-:Y:S05]  /*3220*/  BSYNC.RECONVERGENT B2 ;  /* 0x0000000000027941 */ /* 0x000fea0003800200 */
.L_x_303:
[----:B------:R-:W-:Y:S01]  /*3230*/  I2FP.F32.U32 R46, R3 ;  /* 0x00000003002e7245 */ /* 0x000fe20000201000 */
[----:B------:R-:W-:Y:S01]  /*3240*/  IMAD.U32 R33, R35, 0x10000, RZ ;  /* 0x0001000023217824 */ /* 0x000fe200078e00ff */
[----:B------:R-:W-:Y:S01]  /*3250*/  ISETP.NE.AND P6, PT, R34, 0x1, PT ;  /* 0x000000012200780c */ /* 0x000fe20003fc5270 */
[----:B------:R-:W-:Y:S01]  /*3260*/  BSSY.RECONVERGENT B2, `(.L_x_308) ;  /* 0x0000052000027945 */ /* 0x000fe20003800200 */
[----:B------:R-:W-:Y:S02]  /*3270*/  IMAD.MOV.U32 R54, RZ, RZ, R0 ;  /* 0x000000ffff367224 */ /* 0x000fe400078e0000 */
[----:B------:R-:W-:Y:S01]  /*3280*/  FFMA.FTZ R3, R46, R59, 1.1641532182693481445e-10 ;  /* 0x2f0000002e037423 */ /* 0x000fe2000001003b */
[----:B------:R-:W-:Y:S01]  /*3290*/  FMUL.FTZ R33, R33, R50 ;  /* 0x0000003221217220 */ /* 0x000fe20000410000 */
[C---:B------:R-:W-:Y:S01]  /*32a0*/  IMAD.U32 R46, R31.reuse, 0x10000, RZ ;  /* 0x000100001f2e7824 */ /* 0x040fe200078e00ff */
[----:B------:R-:W-:Y:S02]  /*32b0*/  PRMT R31, R31, 0x7632, R31 ;  /* 0x000076321f1f7816 */ /* 0x000fe4000000001f */
[----:B------:R-:W-:Y:S01]  /*32c0*/  FMUL.FTZ R33, R33, R52 ;  /* 0x0000003421217220 */ /* 0x000fe20000410000 */
[----:B------:R-:W-:Y:S01]  /*32d0*/  FSETP.GTU.FTZ.AND P5, PT, R3, R58, PT ;  /* 0x0000003a0300720b */ /* 0x000fe20003fbc000 */
[----:B------:R-:W-:-:S03]  /*32e0*/  HFMA2 R3, -RZ, RZ, 0, 1.1920928955078125e-07 ;  /* 0x00000002ff037431 */ /* 0x000fc600000001ff */
[----:B------:R-:W-:Y:S02]  /*32f0*/  FSEL R33, R33, RZ, !P5 ;  /* 0x000000ff21217208 */ /* 0x000fe40006800000 */
[----:B------:R-:W-:-:S03]  /*3300*/  PLOP3.LUT P5, PT, P5, PT, PT, 0x8, 0x80 ;  /* 0x000000000080781c */ /* 0x000fc60002fae170 */
[--C-:B------:R-:W-:Y:S01]  /*3310*/  FADD.FTZ R33, R33, R46.reuse ;  /* 0x0000002e21217221 */ /* 0x100fe20000010000 */
[----:B------:R-:W-:-:S03]  /*3320*/  PRMT R46, R35, 0x7632, R46 ;  /* 0x00007632232e7816 */ /* 0x000fc6000000002e */
[----:B------:R-:W-:Y:S01]  /*3330*/  IMAD.MOV.U32 R45, RZ, RZ, R33 ;  /* 0x000000ffff2d7224 */ /* 0x000fe200078e0021 */
[----:B------:R-:W-:Y:S06]  /*3340*/  @!P6 BRA `(.L_x_309) ;  /* 0x00000004000ce947 */ /* 0x000fec0003800000 */
        /* <DEDUP_REMOVED lines=8> */
.L_x_310:
[----:B------:R-:W-:Y:S01]  /*33d0*/  VIADD R7, R7, 0x1 ;  /* 0x0000000107077836 */ /* 0x000fe20000000000 */
[----:B------:R-:W-:Y:S03]  /*33e0*/  BSSY.RECONVERGENT B3, `(.L_x_311) ;  /* 0x000000e000037945 */ /* 0x000fe60003800200 */
[C---:B------:R-:W-:Y:S01]  /*33f0*/  IMAD.WIDE.U32 R54, R7.reuse, -0x2daee0ad, RZ ;  /* 0xd2511f5307367825 */ /* 0x040fe200078e00ff */
[----:B------:R-:W-:-:S13]  /*3400*/  ISETP.NE.AND P6, PT, R7, RZ, PT ;  /* 0x000000ff0700720c */ /* 0x000fda0003fc5270 */
[----:B------:R-:W-:Y:S05]  /*3410*/  @P6 BRA `(.L_x_312) ;  /* 0x0000000000286947 */ /* 0x000fea0003800000 */
[----:B------:R-:W-:Y:S01]  /*3420*/  VIADD R6, R6, 0x1 ;  /* 0x0000000106067836 */ /* 0x000fe20000000000 */
[----:B------:R-:W-:-:S04]  /*3430*/  P2R R0, PR, RZ, 0x1 ;  /* 0x00000001ff007803 */ /* 0x000fc80000000000 */
[----:B------:R-:W-:-:S13]  /*3440*/  ISETP.NE.AND P6, PT, R6, RZ, PT ;  /* 0x000000ff0600720c */ /* 0x000fda0003fc5270 */
[----:B------:R-:W-:Y:S01]  /*3450*/  @!P6 IADD3 R9, PT, PT, R9, 0x1, RZ ;  /* 0x000000010909e810 */ /* 0x000fe20007ffe0ff */
[----:B------:R-:W-:Y:S02]  /*3460*/  @!P6 VIADD R3, R2, 0x1 ;  /* 0x000000010203e836 */ /* 0x000fe40000000000 */
[----:B------:R-:W-:Y:S01]  /*3470*/  @!P6 IMAD.MOV.U32 R6, RZ, RZ, RZ ;  /* 0x000000ffff06e224 */ /* 0x000fe200078e00ff */
[----:B------:R-:W-:-:S13]  /*3480*/  ISETP.NE.AND P0, PT, R9, RZ, !P6 ;  /* 0x000000ff0900720c */ /* 0x000fda0007705270 */
[----:B------:R-:W-:Y:S01]  /*3490*/  @P0 IMAD.MOV R3, RZ, RZ, R2 ;  /* 0x000000ffff030224 */ /* 0x000fe200078e0202 */
[----:B------:R-:W-:-:S04]  /*34a0*/  ISETP.NE.AND P0, PT, R0, RZ, PT ;  /* 0x000000ff0000720c */ /* 0x000fc80003f05270 */
[----:B------:R-:W-:-:S09]  /*34b0*/  @!P6 MOV R2, R3 ;  /* 0x000000030002e202 */ /* 0x000fd20000000f00 */
.L_x_312:
[----:B------:R-:W-:Y:S05]  /*34c0*/  BSYNC.RECONVERGENT B3 ;  /* 0x0000000000037941 */ /* 0x000fea0003800200 */
.L_x_311:
        /* <DEDUP_REMOVED lines=38> */
[----:B------:R-:W-:Y:S01]  /*3730*/  IMAD.MOV.U32 R54, RZ, RZ, R51 ;  /* 0x000000ffff367224 */ /* 0x000fe200078e0033 */
[----:B------:R-:W-:Y:S01]  /*3740*/  MOV R51, R34 ;  /* 0x0000002200337202 */ /* 0x000fe20000000f00 */
[----:B------:R-:W-:-:S04]  /*3750*/  IMAD.WIDE.U32 R34, R0, -0x326172a9, RZ ;  /* 0xcd9e8d5700227825 */ /* 0x000fc800078e00ff */
[----:B------:R-:W-:Y:S01]  /*3760*/  IMAD.MOV.U32 R0, RZ, RZ, R34 ;  /* 0x000000ffff007224 */ /* 0x000fe200078e0022 */
[----:B------:R-:W-:-:S07]  /*3770*/  LOP3.LUT R4, R4, UR30, R35, 0x96, !PT ;  /* 0x0000001e04047c12 */ /* 0x000fce000f8e9623 */
.L_x_309:
[----:B------:R-:W-:Y:S05]  /*3780*/  BSYNC.RECONVERGENT B2 ;  /* 0x0000000000027941 */ /* 0x000fea0003800200 */
.L_x_308:
[----:B------:R-:W-:Y:S02]  /*3790*/  I2FP.F32.U32 R34, R54 ;  /* 0x0000003600227245 */ /* 0x000fe40000201000 */
[----:B------:R-:W-:Y:S01]  /*37a0*/  SHF.L.U32 R35, R46, 0x10, RZ ;  /* 0x000000102e237819 */ /* 0x000fe200000006ff */
[----:B------:R-:W-:Y:S01]  /*37b0*/  IMAD.U32 R46, R31, 0x10000, RZ ;  /* 0x000100001f2e7824 */ /* 0x000fe200078e00ff */
[----:B------:R-:W-:Y:S01]  /*37c0*/  F2FP.BF16.F32.PACK_AB R30, R30, R29 ;  /* 0x0000001d1e1e723e */ /* 0x000fe200000010ff */
[----:B------:R-:W-:Y:S01]  /*37d0*/  FFMA.FTZ R59, R34, R59, 1.1641532182693481445e-10 ;  /* 0x2f000000223b7423 */ /* 0x000fe2000001003b */
[----:B------:R-:W-:Y:S01]  /*37e0*/  F2FP.BF16.F32.PACK_AB R29, R19, R28 ;  /* 0x0000001c131d723e */ /* 0x000fe200000010ff */
[----:B------:R-:W-:Y:S01]  /*37f0*/  FMUL.FTZ R35, R35, R50 ;  /* 0x0000003223237220 */ /* 0x000fe20000410000 */
[----:B------:R-:W-:Y:S02]  /*3800*/  F2FP.BF16.F32.PACK_AB R28, R14, R15 ;  /* 0x0000000f0e1c723e */ /* 0x000fe400000010ff */
[----:B------:R-:W-:Y:S01]  /*3810*/  FSETP.GTU.FTZ.AND P6, PT, R59, R58, PT ;  /* 0x0000003a3b00720b */ /* 0x000fe20003fdc000 */
[----:B------:R-:W-:-:S05]  /*3820*/  FMUL.FTZ R35, R35, R52 ;  /* 0x0000003423237220 */ /* 0x000fca0000410000 */
[----:B------:R-:W-:Y:S02]  /*3830*/  FSEL R35, R35, RZ, !P6 ;  /* 0x000000ff23237208 */ /* 0x000fe40007000000 */
[----:B------:R-:W-:-:S03]  /*3840*/  PLOP3.LUT P6, PT, P6, PT, PT, 0x8, 0x80 ;  /* 0x000000000080781c */ /* 0x000fc600037ce170 */
[----:B------:R-:W-:-:S05]  /*3850*/  FADD.FTZ R46, R35, R46 ;  /* 0x0000002e232e7221 */ /* 0x000fca0000010000 */
[----:B------:R-:W-:Y:S01]  /*3860*/  F2FP.BF16.F32.PACK_AB R31, R46, R33 ;  /* 0x000000212e1f723e */ /* 0x000fe200000010ff */
[----:B------:R-:W-:Y:S06]  /*3870*/  BRA `(.L_x_313) ;  /* 0x0000002800347947 */ /* 0x000fec0003800000 */
.L_x_273:
[----:B------:R-:W-:Y:S01]  /*3880*/  ISETP.NE.AND P0, PT, R3, 0x1, PT ;  /* 0x000000010300780c */ /* 0x000fe20003f05270 */
[----:B------:R-:W-:Y:S01]  /*3890*/  BSSY.RECONVERGENT B2, `(.L_x_314) ;  /* 0x0000048000027945 */ /* 0x000fe20003800200 */
[----:B------:R-:W-:Y:S01]  /*38a0*/  IMAD.MOV.U32 R19, RZ, RZ, 0x2 ;  /* 0x00000002ff137424 */ /* 0x000fe200078e00ff */
[----:B------:R-:W-:Y:S01]  /*38b0*/  MOV R14, R0 ;  /* 0x00000000000e7202 */ /* 0x000fe20000000f00 */
[----:B------:R-:W-:-:S09]  /*38c0*/  IMAD.MOV.U32 R51, RZ, RZ, R54 ;  /* 0x000000ffff337224 */ /* 0x000fd200078e0036 */
[----:B------:R-:W-:Y:S05]  /*38d0*/  @!P0 BRA `(.L_x_315) ;  /* 0x00000004000c8947 */ /* 0x000fea0003800000 */
[----:B------:R-:W-:-:S13]  /*38e0*/  ISETP.NE.AND P0, PT, R3, 0x3, PT ;  /* 0x000000030300780c */ /* 0x000fda0003f05270 */
[----:B------:R-:W-:Y:S05]  /*38f0*/  @!P0 BRA `(.L_x_316) ;  /* 0x0000000000208947 */ /* 0x000fea0003800000 */
[----:B------:R-:W-:-:S13]  /*3900*/  ISETP.NE.AND P0, PT, R3, 0x2, PT ;  /* 0x000000020300780c */ /* 0x000fda0003f05270 */
[----:B------:R-:W-:Y:S01]  /*3910*/  @!P0 IMAD.MOV.U32 R19, RZ, RZ, 0x3 ;  /* 0x00000003ff138424 */ /* 0x000fe200078e00ff */
[-C--:B------:R-:W-:Y:S01]  /*3920*/  @!P0 MOV R51, R54.reuse ;  /* 0x0000003600338202 */ /* 0x080fe20000000f00 */
[----:B------:R-:W-:Y:S01]  /*3930*/  @!P0 IMAD.MOV.U32 R14, RZ, RZ, R5 ;  /* 0x000000ffff0e8224 */ /* 0x000fe200078e0005 */
[----:B------:R-:W-:Y:S01]  /*3940*/  @P0 MOV R51, R54 ;  /* 0x0000003600330202 */ /* 0x000fe20000000f00 */
[----:B------:R-:W-:Y:S02]  /*3950*/  @P0 VIADD R19, R3, 0x1 ;  /* 0x0000000103130836 */ /* 0x000fe40000000000 */
[----:B------:R-:W-:Y:S01]  /*3960*/  @P0 IMAD.MOV.U32 R14, RZ, RZ, R4 ;  /* 0x000000ffff0e0224 */ /* 0x000fe200078e0004 */
[----:B------:R-:W-:Y:S06]  /*3970*/  BRA `(.L_x_315) ;  /* 0x0000000000e47947 */ /* 0x000fec0003800000 */
.L_x_316:
        /* <DEDUP_REMOVED lines=13> */
.L_x_318:
[----:B------:R-:W-:Y:S05]  /*3a50*/  BSYNC.RECONVERGENT B3 ;  /* 0x0000000000037941 */ /* 0x000fea0003800200 */
.L_x_317:
[----:B------:R-:W-:Y:S01]  /*3a60*/  IMAD.WIDE.U32 R28, R9, -0x326172a9, RZ ;  /* 0xcd9e8d57091c7825 */ /* 0x000fe200078e00ff */
[----:B------:R-:W-:-:S03]  /*3a70*/  LOP3.LUT R14, R2, UR7, R5, 0x96, !PT ;  /* 0x00000007020e7c12 */ /* 0x000fc6000f8e9605 */
[----:B------:R-:W-:Y:S01]  /*3a80*/  HFMA2 R19, -RZ, RZ, 0, 0 ;  /* 0x00000000ff137431 */ /* 0x000fe200000001ff */
        /* <DEDUP_REMOVED lines=35> */
[----:B------:R-:W-:Y:S02]  /*3cc0*/  LOP3.LUT R4, R4, UR30, R31, 0x96, !PT ;  /* 0x0000001e04047c12 */ /* 0x000fe4000f8e961f */
[----:B------:R-:W-:Y:S01]  /*3cd0*/  MOV R0, R30 ;  /* 0x0000001e00007202 */ /* 0x000fe20000000f00 */
[----:B------:R-:W-:Y:S01]  /*3ce0*/  IMAD.MOV.U32 R51, RZ, RZ, R14 ;  /* 0x000000ffff337224 */ /* 0x000fe200078e000e */
[----:B------:R-:W-:Y:S01]  /*3cf0*/  LOP3.LUT R5, R28, UR31, R15, 0x96, !PT ;  /* 0x0000001f1c057c12 */ /* 0x000fe2000f8e960f */
[----:B------:R-:W-:-:S07]  /*3d00*/  IMAD.MOV.U32 R14, RZ, RZ, R54 ;  /* 0x000000ffff0e7224 */ /* 0x000fce00078e0036 */
.L_x_315:
[----:B------:R-:W-:Y:S05]  /*3d10*/  BSYNC.RECONVERGENT B2 ;  /* 0x0000000000027941 */ /* 0x000fea0003800200 */
.L_x_314:
[----:B------:R-:W0:Y:S01]  /*3d20*/  LDC R52, c[0x0][0x404] ;  /* 0x00010100ff347b82 */ /* 0x000e220000000800 */
[----:B------:R-:W-:Y:S01]  /*3d30*/  I2FP.F32.U32 R3, R14 ;  /* 0x0000000e00037245 */ /* 0x000fe20000201000 */
[----:B------:R-:W-:Y:S01]  /*3d40*/  IMAD.MOV.U32 R58, RZ, RZ, 0x2f800000 ;  /* 0x2f800000ff3a7424 */ /* 0x000fe200078e00ff */
[----:B------:R-:W-:Y:S01]  /*3d50*/  ISETP.NE.AND P1, PT, R19, 0x1, PT ;  /* 0x000000011300780c */ /* 0x000fe20003f25270 */
[----:B-----5:R-:W-:Y:S01]  /*3d60*/  IMAD.U32 R15, R32, 0x10000, RZ ;  /* 0x00010000200f7824 */ /* 0x020fe200078e00ff */
[----:B------:R-:W-:Y:S01]  /*3d70*/  BSSY.RECONVERGENT B2, `(.L_x_319) ;  /* 0x000004e000027945 */ /* 0x000fe20003800200 */
[----:B------:R-:W-:Y:S01]  /*3d80*/  FFMA.FTZ R3, R3, R58, 1.1641532182693481445e-10 ;  /* 0x2f00000003037423 */ /* 0x000fe2000001003a */
[----:B------:R-:W-:Y:S01]  /*3d90*/  HFMA2 R28, -RZ, RZ, 0, 1.1920928955078125e-07 ;  /* 0x00000002ff1c7431 */ /* 0x000fe200000001ff */
[----:B------:R-:W1:Y:S01]  /*3da0*/  LDC R46, c[0x0][0x408] ;  /* 0x00010200ff2e7b82 */ /* 0x000e620000000800 */
[----:B------:R-:W-:Y:S01]  /*3db0*/  FMUL.FTZ R15, R15, R50 ;  /* 0x000000320f0f7220 */ /* 0x000fe20000410000 */
[----:B------:R-:W-:Y:S01]  /*3dc0*/  IMAD.MOV.U32 R14, RZ, RZ, R0 ;  /* 0x000000ffff0e7224 */ /* 0x000fe200078e0000 */
[----:B0-----:R-:W-:-:S02]  /*3dd0*/  FSETP.GTU.FTZ.AND P0, PT, R3, R52, PT ;  /* 0x000000340300720b */ /* 0x001fc40003f1c000 */
[----:B------:R-:W-:Y:S02]  /*3de0*/  PRMT R3, R32, 0x7632, R3 ;  /* 0x0000763220037816 */ /* 0x000fe40000000003 */
[----:B------:R-:W-:Y:S01]  /*3df0*/  PLOP3.LUT P2, PT, P0, PT, PT, 0x8, 0x80 ;  /* 0x000000000080781c */ /* 0x000fe2000074e170 */
[----:B-1----:R-:W-:-:S03]  /*3e00*/  FMUL.FTZ R15, R15, R46 ;  /* 0x0000002e0f0f7220 */ /* 0x002fc60000410000 */
[----:B------:R-:W-:Y:S02]  /*3e10*/  P2R R32, PR, RZ, 0x4 ;  /* 0x00000004ff207803 */ /* 0x000fe40000000000 */
[----:B------:R-:W-:Y:S01]  /*3e20*/  FSEL R15, R15, RZ, !P0 ;  /* 0x000000ff0f0f7208 */ /* 0x000fe20004000000 */
        /* <DEDUP_REMOVED lines=9> */
.L_x_321:
        /* <DEDUP_REMOVED lines=13> */
.L_x_323:
[----:B------:R-:W-:Y:S05]  /*3f90*/  BSYNC.RECONVERGENT B3 ;  /* 0x0000000000037941 */ /* 0x000fea0003800200 */
.L_x_322:
[----:B------:R-:W-:Y:S01]  /*3fa0*/  IMAD.WIDE.U32 R30, R9, -0x326172a9, RZ ;  /* 0xcd9e8d57091e7825 */ /* 0x000fe200078e00ff */
[----:B------:R-:W-:-:S03]  /*3fb0*/  LOP3.LUT R28, R2, UR7, R5, 0x96, !PT ;  /* 0x00000007021c7c12 */ /* 0x000fc6000f8e9605 */
[----:B------:R-:W-:Y:S01]  /*3fc0*/  IMAD.MOV.U32 R14, RZ, RZ, R51 ;  /* 0x000000ffff0e7224 */ /* 0x000fe200078e0033 */
        /* <DEDUP_REMOVED lines=37> */
[----:B------:R-:W-:Y:S01]  /*4220*/  MOV R51, R28 ;  /* 0x0000001c00337202 */ /* 0x000fe20000000f00 */
[----:B------:R-:W-:Y:S01]  /*4230*/  IMAD.MOV.U32 R28, RZ, RZ, RZ ;  /* 0x000000ffff1c7224 */ /* 0x000fe200078e00ff */
[----:B------:R-:W-:-:S07]  /*4240*/  LOP3.LUT R5, R30, UR31, R29, 0x96, !PT ;  /* 0x0000001f1e057c12 */ /* 0x000fce000f8e961d */
.L_x_320:
[----:B------:R-:W-:Y:S05]  /*4250*/  BSYNC.RECONVERGENT B2 ;  /* 0x0000000000027941 */ /* 0x000fea0003800200 */
.L_x_319:
[----:B------:R-:W-:Y:S01]  /*4260*/  I2FP.F32.U32 R19, R14 ;  /* 0x0000000e00137245 */ /* 0x000fe20000201000 */
[----:B------:R-:W-:Y:S01]  /*4270*/  IMAD.U32 R3, R3, 0x10000, RZ ;  /* 0x0001000003037824 */ /* 0x000fe200078e00ff */
[----:B------:R-:W-:Y:S01]  /*4280*/  ISETP.NE.AND P2, PT, R28, 0x1, PT ;  /* 0x000000011c00780c */ /* 0x000fe20003f45270 */
[----:B------:R-:W-:Y:S01]  /*4290*/  BSSY.RECONVERGENT B2, `(.L_x_324) ;  /* 0x000004b000027945 */ /* 0x000fe20003800200 */
[----:B------:R-:W-:Y:S02]  /*42a0*/  HFMA2 R30, -RZ, RZ, 0, 1.1920928955078125e-07 ;  /* 0x00000002ff1e7431 */ /* 0x000fe400000001ff */
[----:B------:R-:W-:Y:S01]  /*42b0*/  FFMA.FTZ R19, R19, R58, 1.1641532182693481445e-10 ;  /* 0x2f00000013137423 */ /* 0x000fe2000001003a */
[----:B------:R-:W-:-:S04]  /*42c0*/  FMUL.FTZ R3, R3, R50 ;  /* 0x0000003203037220 */ /* 0x000fc80000410000 */
[----:B------:R-:W-:Y:S01]  /*42d0*/  FMUL.FTZ R3, R3, R46 ;  /* 0x0000002e03037220 */ /* 0x000fe20000410000 */
[----:B------:R-:W-:-:S04]  /*42e0*/  FSETP.GTU.FTZ.AND P1, PT, R19, R52, PT ;  /* 0x000000341300720b */ /* 0x000fc80003f3c000 */
[----:B------:R-:W-:Y:S01]  /*42f0*/  FSEL R14, R3, RZ, !P1 ;  /* 0x000000ff030e7208 */ /* 0x000fe20004800000 */
[----:B------:R-:W-:Y:S01]  /*4300*/  IMAD.MOV.U32 R3, RZ, RZ, R0 ;  /* 0x000000ffff037224 */ /* 0x000fe200078e0000 */
[----:B------:R-:W-:Y:S01]  /*4310*/  PLOP3.LUT P0, PT, P1, PT, PT, 0x8, 0x80 ;  /* 0x000000000080781c */ /* 0x000fe20000f0e170 */
[----:B------:R-:W-:-:S12]  /*4320*/  @!P2 BRA `(.L_x_325) ;  /* 0x000000040004a947 */ /* 0x000fd80003800000 */
        /* <DEDUP_REMOVED lines=8> */
.L_x_326:
        /* <DEDUP_REMOVED lines=13> */
.L_x_328:
[----:B------:R-:W-:Y:S05]  /*4480*/  BSYNC.RECONVERGENT B3 ;  /* 0x0000000000037941 */ /* 0x000fea0003800200 */
.L_x_327:
        /* <DEDUP_REMOVED lines=40> */
[----:B------:R-:W-:Y:S01]  /*4710*/  LOP3.LUT R5, R30, UR31, R29, 0x96, !PT ;  /* 0x0000001f1e057c12 */ /* 0x000fe2000f8e961d */
[----:B------:R-:W-:Y:S01]  /*4720*/  IMAD.MOV.U32 R30, RZ, RZ, RZ ;  /* 0x000000ffff1e7224 */ /* 0x000fe200078e00ff */
[----:B------:R-:W-:-:S07]  /*4730*/  MOV R51, R28 ;  /* 0x0000001c00337202 */ /* 0x000fce0000000f00 */
.L_x_325:
[----:B------:R-:W-:Y:S05]  /*4740*/  BSYNC.RECONVERGENT B2 ;  /* 0x0000000000027941 */ /* 0x000fea0003800200 */
.L_x_324:
        /* <DEDUP_REMOVED lines=8> */
[----:B------:R-:W-:Y:S02]  /*47d0*/  FSETP.GTU.FTZ.AND P2, PT, R3, R52, PT ;  /* 0x000000340300720b */ /* 0x000fe40003f5c000 */
[----:B------:R-:W-:Y:S02]  /*47e0*/  PRMT R3, R33, 0x7632, R3 ;  /* 0x0000763221037816 */ /* 0x000fe40000000003 */
[----:B------:R-:W-:Y:S01]  /*47f0*/  FSEL R28, R19, RZ, !P2 ;  /* 0x000000ff131c7208 */ /* 0x000fe20005000000 */
[----:B------:R-:W-:Y:S01]  /*4800*/  IMAD.MOV.U32 R19, RZ, RZ, R0 ;  /* 0x000000ffff137224 */ /* 0x000fe200078e0000 */
[----:B------:R-:W-:-:S03]  /*4810*/  PLOP3.LUT P1, PT, P2, PT, PT, 0x8, 0x80 ;  /* 0x000000000080781c */ /* 0x000fc6000172e170 */
[----:B------:R-:W-:Y:S01]  /*4820*/  IMAD.MOV.U32 R36, RZ, RZ, R28 ;  /* 0x000000ffff247224 */ /* 0x000fe200078e001c */
[----:B------:R-:W-:Y:S09]  /*4830*/  @!P3 BRA `(.L_x_330) ;  /* 0x000000040004b947 */ /* 0x000ff20003800000 */
        /* <DEDUP_REMOVED lines=8> */
.L_x_331:
        /* <DEDUP_REMOVED lines=13> */
.L_x_333:
[----:B------:R-:W-:Y:S05]  /*4990*/  BSYNC.RECONVERGENT B3 ;  /* 0x0000000000037941 */ /* 0x000fea0003800200 */
.L_x_332:
[----:B------:R-:W-:Y:S01]  /*49a0*/  LOP3.LUT R30, R2, UR7, R55, 0x96, !PT ;  /* 0x00000007021e7c12 */ /* 0x000fe2000f8e9637 */
[----:B------:R-:W-:Y:S01]  /*49b0*/  IMAD.WIDE.U32 R4, R9, -0x326172a9, RZ ;  /* 0xcd9e8d5709047825 */ /* 0x000fe200078e00ff */
[----:B------:R-:W-:-:S03]  /*49c0*/  MOV R19, R51 ;  /* 0x0000003300137202 */ /* 0x000fc60000000f00 */
        /* <DEDUP_REMOVED lines=33> */
[----:B------:R-:W-:Y:S01]  /*4be0*/  IMAD.WIDE.U32 R56, R56, -0x326172a9, RZ ;  /* 0xcd9e8d5738387825 */ /* 0x000fe200078e00ff */
[----:B------:R-:W-:-:S03]  /*4bf0*/  LOP3.LUT R30, R30, UR28, R5, 0x96, !PT ;  /* 0x0000001c1e1e7c12 */ /* 0x000fc6000f8e9605 */
[----:B------:R-:W-:Y:S01]  /*4c00*/  IMAD.MOV.U32 R0, RZ, RZ, R56 ;  /* 0x000000ffff007224 */ /* 0x000fe200078e0038 */
[----:B------:R-:W-:Y:S01]  /*4c10*/  LOP3.LUT R4, R4, UR30, R57, 0x96, !PT ;  /* 0x0000001e04047c12 */ /* 0x000fe2000f8e9639 */
[----:B------:R-:W-:-:S04]  /*4c20*/  IMAD.WIDE.U32 R30, R30, -0x2daee0ad, RZ ;  /* 0xd2511f531e1e7825 */ /* 0x000fc800078e00ff */
[----:B------:R-:W-:Y:S01]  /*4c30*/  IMAD.MOV.U32 R51, RZ, RZ, R30 ;  /* 0x000000ffff337224 */ /* 0x000fe200078e001e */
[----:B------:R-:W-:-:S07]  /*4c40*/  LOP3.LUT R5, R54, UR31, R31, 0x96, !PT ;  /* 0x0000001f36057c12 */ /* 0x000fce000f8e961f */
.L_x_330:
[----:B------:R-:W-:Y:S05]  /*4c50*/  BSYNC.RECONVERGENT B2 ;  /* 0x0000000000027941 */ /* 0x000fea0003800200 */
.L_x_329:
[----:B------:R-:W-:Y:S01]  /*4c60*/  I2FP.F32.U32 R19, R19 ;  /* 0x0000001300137245 */ /* 0x000fe20000201000 */
[----:B------:R-:W-:Y:S01]  /*4c70*/  BSSY.RECONVERGENT B2, `(.L_x_334) ;  /* 0x000004d000027945 */ /* 0x000fe20003800200 */
[----:B------:R-:W-:Y:S01]  /*4c80*/  SHF.L.U32 R3, R3, 0x10, RZ ;  /* 0x0000001003037819 */ /* 0x000fe200000006ff */
[----:B------:R-:W-:Y:S01]  /*4c90*/  IMAD.MOV.U32 R30, RZ, RZ, 0x2 ;  /* 0x00000002ff1e7424 */ /* 0x000fe200078e00ff */
[----:B------:R-:W-:Y:S01]  /*4ca0*/  ISETP.NE.AND P4, PT, R29, 0x1, PT ;  /* 0x000000011d00780c */ /* 0x000fe20003f85270 */
[----:B------:R-:W-:Y:S02]  /*4cb0*/  FFMA.FTZ R19, R19, R58, 1.1641532182693481445e-10 ;  /* 0x2f00000013137423 */ /* 0x000fe4000001003a */
[----:B------:R-:W-:-:S03]  /*4cc0*/  FMUL.FTZ R3, R3, R50 ;  /* 0x0000003203037220 */ /* 0x000fc60000410000 */
[----:B------:R-:W-:Y:S01]  /*4cd0*/  FSETP.GTU.FTZ.AND P3, PT, R19, R52, PT ;  /* 0x000000341300720b */ /* 0x000fe20003f7c000 */
[----:B------:R-:W-:-:S03]  /*4ce0*/  FMUL.FTZ R3, R3, R46 ;  /* 0x0000002e03037220 */ /* 0x000fc60000410000 */
[----:B------:R-:W-:Y:S02]  /*4cf0*/  PLOP3.LUT P2, PT, P3, PT, PT, 0x8, 0x80 ;  /* 0x000000000080781c */ /* 0x000fe40001f4e170 */
[----:B------:R-:W-:Y:S01]  /*4d00*/  FSEL R19, R3, RZ, !P3 ;  /* 0x000000ff03137208 */ /* 0x000fe20005800000 */
        /* <DEDUP_REMOVED lines=10> */
.L_x_336:
        /* <DEDUP_REMOVED lines=13> */
.L_x_338:
[----:B------:R-:W-:Y:S05]  /*4e80*/  BSYNC.RECONVERGENT B3 ;  /* 0x0000000000037941 */ /* 0x000fea0003800200 */
.L_x_337:
[----:B------:R-:W-:Y:S01]  /*4e90*/  LOP3.LUT R30, R2, UR7, R55, 0x96, !PT ;  /* 0x00000007021e7c12 */ /* 0x000fe2000f8e9637 */
[----:B------:R-:W-:-:S04]  /*4ea0*/  IMAD.WIDE.U32 R4, R9, -0x326172a9, RZ ;  /* 0xcd9e8d5709047825 */ /* 0x000fc800078e00ff */
        /* <DEDUP_REMOVED lines=39> */
[----:B------:R-:W-:Y:S01]  /*5120*/  LOP3.LUT R5, R54, UR31, R31, 0x96, !PT ;  /* 0x0000001f36057c12 */ /* 0x000fe2000f8e961f */
[----:B------:R-:W-:-:S07]  /*5130*/  IMAD.MOV.U32 R30, RZ, RZ, RZ ;  /* 0x000000ffff1e7224 */ /* 0x000fce00078e00ff */
.L_x_335:
[----:B------:R-:W-:Y:S05]  /*5140*/  BSYNC.RECONVERGENT B2 ;  /* 0x0000000000027941 */ /* 0x000fea0003800200 */
.L_x_334:
[----:B------:R-:W-:Y:S01]  /*5150*/  I2FP.F32.U32 R3, R3 ;  /* 0x0000000300037245 */ /* 0x000fe20000201000 */
[----:B------:R-:W-:Y:S01]  /*5160*/  BSSY.RECONVERGENT B2, `(.L_x_339) ;  /* 0x000004f000027945 */ /* 0x000fe20003800200 */
[----:B------:R-:W-:Y:S01]  /*5170*/  SHF.L.U32 R29, R34, 0x10, RZ ;  /* 0x00000010221d7819 */ /* 0x000fe200000006ff */
[----:B------:R-:W-:Y:S01]  /*5180*/  IMAD.MOV.U32 R33, RZ, RZ, 0x2 ;  /* 0x00000002ff217424 */ /* 0x000fe200078e00ff */
[----:B------:R-:W-:Y:S01]  /*5190*/  ISETP.NE.AND P4, PT, R30, 0x1, PT ;  /* 0x000000011e00780c */ /* 0x000fe20003f85270 */
[----:B------:R-:W-:Y:S01]  /*51a0*/  FFMA.FTZ R3, R3, R58, 1.1641532182693481445e-10 ;  /* 0x2f00000003037423 */ /* 0x000fe2000001003a */
[----:B------:R-:W-:Y:S02]  /*51b0*/  IMAD.MOV.U32 R31, RZ, RZ, R0 ;  /* 0x000000ffff1f7224 */ /* 0x000fe400078e0000 */
[----:B------:R-:W-:Y:S02]  /*51c0*/  FMUL.FTZ R29, R29, R50 ;  /* 0x000000321d1d7220 */ /* 0x000fe40000410000 */
[----:B------:R-:W-:-:S02]  /*51d0*/  FSETP.GTU.FTZ.AND P3, PT, R3, R52, PT ;  /* 0x000000340300720b */ /* 0x000fc40003f7c000 */
[----:B------:R-:W-:Y:S01]  /*51e0*/  FMUL.FTZ R29, R29, R46 ;  /* 0x0000002e1d1d7220 */ /* 0x000fe20000410000 */
[----:B------:R-:W-:-:S04]  /*51f0*/  PRMT R3, R34, 0x7632, R3 ;  /* 0x0000763222037816 */ /* 0x000fc80000000003 */
[----:B------:R-:W-:Y:S02]  /*5200*/  FSEL R29, R29, RZ, !P3 ;  /* 0x000000ff1d1d7208 */ /* 0x000fe40005800000 */
[----:B------:R-:W-:Y:S02]  /*5210*/  PLOP3.LUT P3, PT, P3, PT, PT, 0x8, 0x80 ;  /* 0x000000000080781c */ /* 0x000fe40001f6e170 */
[----:B------:R-:W-:Y:S01]  /*5220*/  MOV R39, R29 ;  /* 0x0000001d00277202 */ /* 0x000fe20000000f00 */
[----:B------:R-:W-:Y:S10]  /*5230*/  @!P4 BRA `(.L_x_340) ;  /* 0x000000040004c947 */ /* 0x000ff40003800000 */
        /* <DEDUP_REMOVED lines=8> */
.L_x_341:
        /* <DEDUP_REMOVED lines=13> */
.L_x_343:
[----:B------:R-:W-:Y:S05]  /*5390*/  BSYNC.RECONVERGENT B3 ;  /* 0x0000000000037941 */ /* 0x000fea0003800200 */
.L_x_342:
[----:B------:R-:W-:Y:S01]  /*53a0*/  LOP3.LUT R30, R2, UR7, R55, 0x96, !PT ;  /* 0x00000007021e7c12 */ /* 0x000fe2000f8e9637 */
[----:B------:R-:W-:-:S04]  /*53b0*/  IMAD.WIDE.U32 R4, R9, -0x326172a9, RZ ;  /* 0xcd9e8d5709047825 */ /* 0x000fc800078e00ff */
        /* <DEDUP_REMOVED lines=35> */
[----:B------:R-:W-:Y:S02]  /*55f0*/  LOP3.LUT R4, R4, UR30, R31, 0x96, !PT ;  /* 0x0000001e04047c12 */ /* 0x000fe4000f8e961f */
[----:B------:R-:W-:Y:S01]  /*5600*/  MOV R0, R30 ;  /* 0x0000001e00007202 */ /* 0x000fe20000000f00 */
[----:B------:R-:W-:-:S05]  /*5610*/  IMAD.WIDE.U32 R30, R5, -0x2daee0ad, RZ ;  /* 0xd2511f53051e7825 */ /* 0x000fca00078e00ff */
[----:B------:R-:W-:Y:S01]  /*5620*/  LOP3.LUT R5, R54, UR31, R31, 0x96, !PT ;  /* 0x0000001f36057c12 */ /* 0x000fe2000f8e961f */
[----:B------:R-:W-:Y:S02]  /*5630*/  IMAD.MOV.U32 R31, RZ, RZ, R51 ;  /* 0x000000ffff1f7224 */ /* 0x000fe400078e0033 */
[----:B------:R-:W-:-:S07]  /*5640*/  IMAD.MOV.U32 R51, RZ, RZ, R30 ;  /* 0x000000ffff337224 */ /* 0x000fce00078e001e */
.L_x_340:
[----:B------:R-:W-:Y:S05]  /*5650*/  BSYNC.RECONVERGENT B2 ;  /* 0x0000000000027941 */ /* 0x000fea0003800200 */
.L_x_339:
        /* <DEDUP_REMOVED lines=8> */
[----:B------:R-:W-:-:S04]  /*56e0*/  FSETP.GTU.FTZ.AND P4, PT, R31, R52, PT ;  /* 0x000000341f00720b */ /* 0x000fc80003f9c000 */
[----:B------:R-:W-:Y:S02]  /*56f0*/  FSEL R30, R3, RZ, !P4 ;  /* 0x000000ff031e7208 */ /* 0x000fe40006000000 */
[----:B------:R-:W-:Y:S02]  /*5700*/  PLOP3.LUT P4, PT, P4, PT, PT, 0x8, 0x80 ;  /* 0x000000000080781c */ /* 0x000fe4000278e170 */
[----:B------:R-:W-:Y:S01]  /*5710*/  MOV R3, R0 ;  /* 0x0000000000037202 */ /* 0x000fe20000000f00 */
[----:B------:R-:W-:Y:S01]  /*5720*/  IMAD.MOV.U32 R40, RZ, RZ, R30 ;  /* 0x000000ffff287224 */ /* 0x000fe200078e001e */
[----:B------:R-:W-:Y:S09]  /*5730*/  @!P5 BRA `(.L_x_345) ;  /* 0x000000040004d947 */ /* 0x000ff20003800000 */
        /* <DEDUP_REMOVED lines=8> */
.L_x_346:
        /* <DEDUP_REMOVED lines=13> */
.L_x_348:
[----:B------:R-:W-:Y:S05]  /*5890*/  BSYNC.RECONVERGENT B3 ;  /* 0x0000000000037941 */ /* 0x000fea0003800200 */
.L_x_347:
        /* <DEDUP_REMOVED lines=39> */
[----:B------:R-:W-:Y:S01]  /*5b10*/  IMAD.WIDE.U32 R56, R57, -0x326172a9, RZ ;  /* 0xcd9e8d5739387825 */ /* 0x000fe200078e00ff */
[----:B------:R-:W-:-:S03]  /*5b20*/  MOV R51, R54 ;  /* 0x0000003600337202 */ /* 0x000fc60000000f00 */
[----:B------:R-:W-:Y:S01]  /*5b30*/  IMAD.MOV.U32 R0, RZ, RZ, R56 ;  /* 0x000000ffff007224 */ /* 0x000fe200078e0038 */
[----:B------:R-:W-:-:S07]  /*5b40*/  LOP3.LUT R4, R4, UR30, R57, 0x96, !PT ;  /* 0x0000001e04047c12 */ /* 0x000fce000f8e9639 */
.L_x_345:
[----:B------:R-:W-:Y:S05]  /*5b50*/  BSYNC.RECONVERGENT B2 ;  /* 0x0000000000027941 */ /* 0x000fea0003800200 */
.L_x_344:
[----:B------:R-:W-:Y:S01]  /*5b60*/  I2FP.F32.U32 R3, R3 ;  /* 0x0000000300037245 */ /* 0x000fe20000201000 */
[C---:B------:R-:W-:Y:S01]  /*5b70*/  IMAD.U32 R31, R35.reuse, 0x10000, RZ ;  /* 0x00010000231f7824 */ /* 0x040fe200078e00ff */
[----:B------:R-:W-:Y:S01]  /*5b80*/  ISETP.NE.AND P6, PT, R34, 0x1, PT ;  /* 0x000000012200780c */ /* 0x000fe20003fc5270 */
[----:B------:R-:W-:Y:S01]  /*5b90*/  BSSY.RECONVERGENT B2, `(.L_x_349) ;  /* 0x000004f000027945 */ /* 0x000fe20003800200 */
[----:B------:R-:W-:Y:S01]  /*5ba0*/  PRMT R33, R35, 0x7632, R33 ;  /* 0x0000763223217816 */ /* 0x000fe20000000021 */
[----:B------:R-:W-:Y:S01]  /*5bb0*/  FFMA.FTZ R3, R3, R58, 1.1641532182693481445e-10 ;  /* 0x2f00000003037423 */ /* 0x000fe2000001003a */
[----:B------:R-:W-:Y:S01]  /*5bc0*/  FMUL.FTZ R31, R31, R50 ;  /* 0x000000321f1f7220 */ /* 0x000fe20000410000 */
[----:B------:R-:W-:-:S03]  /*5bd0*/  IMAD.MOV.U32 R54, RZ, RZ, R0 ;  /* 0x000000ffff367224 */ /* 0x000fc600078e0000 */
[----:B------:R-:W-:Y:S01]  /*5be0*/  FMUL.FTZ R31, R31, R46 ;  /* 0x0000002e1f1f7220 */ /* 0x000fe20000410000 */
[----:B------:R-:W-:Y:S01]  /*5bf0*/  FSETP.GTU.FTZ.AND P5, PT, R3, R52, PT ;  /* 0x000000340300720b */ /* 0x000fe20003fbc000 */
[----:B------:R-:W-:-:S03]  /*5c00*/  HFMA2 R3, -RZ, RZ, 0, 1.1920928955078125e-07 ;  /* 0x00000002ff037431 */ /* 0x000fc600000001ff */
[----:B------:R-:W-:Y:S02]  /*5c10*/  FSEL R31, R31, RZ, !P5 ;  /* 0x000000ff1f1f7208 */ /* 0x000fe40006800000 */
        /* <DEDUP_REMOVED lines=11> */
.L_x_351:
        /* <DEDUP_REMOVED lines=15> */
.L_x_353:
[----:B------:R-:W-:Y:S05]  /*5dc0*/  BSYNC.RECONVERGENT B3 ;  /* 0x0000000000037941 */ /* 0x000fea0003800200 */
.L_x_352:
        /* <DEDUP_REMOVED lines=43> */
.L_x_350:
[----:B------:R-:W-:Y:S05]  /*6080*/  BSYNC.RECONVERGENT B2 ;  /* 0x0000000000027941 */ /* 0x000fea0003800200 */
.L_x_349:
[----:B------:R-:W-:Y:S02]  /*6090*/  I2FP.F32.U32 R35, R54 ;  /* 0x0000003600237245 */ /* 0x000fe40000201000 */
[----:B------:R-:W-:Y:S02]  /*60a0*/  SHF.L.U32 R33, R33, 0x10, RZ ;  /* 0x0000001021217819 */ /* 0x000fe400000006ff */
        /* <DEDUP_REMOVED lines=8> */
[----:B------:R-:W-:Y:S02]  /*6130*/  PLOP3.LUT P6, PT, P6, PT, PT, 0x8, 0x80 ;  /* 0x000000000080781c */ /* 0x000fe400037ce170 */
[----:B------:R-:W-:-:S11]  /*6140*/  F2FP.BF16.F32.PACK_AB R31, R46, R31 ;  /* 0x0000001f2e1f723e */ /* 0x000fd600000010ff */
.L_x_313:
[----:B------:R-:W-:Y:S01]  /*6150*/  SEL R35, RZ, 0x1000000, !P6 ;  /* 0x01000000ff237807 */ /* 0x000fe20007000000 */
[----:B------:R-:W-:Y:S01]  /*6160*/  IMAD.MOV.U32 R54, RZ, RZ, R51 ;  /* 0x000000ffff367224 */ /* 0x000fe200078e0033 */
[----:B------:R-:W-:Y:S01]  /*6170*/  ISETP.NE.AND P6, PT, R32, RZ, PT ;  /* 0x000000ff2000720c */ /* 0x000fe20003fc5270 */
[----:B------:R-:W-:Y:S01]  /*6180*/  VIADD R51, R11, 0x20 ;  /* 0x000000200b337836 */ /* 0x000fe20000000000 */
[----:B------:R-:W0:Y:S01]  /*6190*/  LDC.64 R32, c[0x0][0x3a8] ;  /* 0x0000ea00ff207b82 */ /* 0x000e220000000a00 */
[----:B------:R-:W-:Y:S02]  /*61a0*/  SEL R34, RZ, 0x10000, !P5 ;  /* 0x00010000ff227807 */ /* 0x000fe40006800000 */
[----:B------:R-:W-:Y:S02]  /*61b0*/  SEL R55, RZ, 0x100, !P4 ;  /* 0x00000100ff377807 */ /* 0x000fe40006000000 */
[----:B------:R-:W-:Y:S02]  /*61c0*/  SEL R52, RZ, 0x1000000, !P2 ;  /* 0x01000000ff347807 */ /* 0x000fe40005000000 */
[----:B------:R-:W-:-:S02]  /*61d0*/  LOP3.LUT R55, R55, R35, R34, 0xfe, !PT ;  /* 0x0000002337377212 */ /* 0x000fc400078efe22 */
[----:B------:R-:W-:Y:S02]  /*61e0*/  SEL R35, RZ, 0x10000, !P1 ;  /* 0x00010000ff237807 */ /* 0x000fe40004800000 */
[----:B------:R-:W-:-:S04]  /*61f0*/  SEL R34, RZ, 0x100, !P0 ;  /* 0x00000100ff227807 */ /* 0x000fc80004000000 */
[----:B------:R-:W-:Y:S02]  /*6200*/  LOP3.LUT R34, R34, R52, R35, 0xfe, !PT ;  /* 0x0000003422227212 */ /* 0x000fe400078efe23 */
[----:B------:R-:W-:Y:S02]  /*6210*/  SEL R52, RZ, 0x1, !P3 ;  /* 0x00000001ff347807 */ /* 0x000fe40005800000 */
[----:B------:R-:W-:Y:S01]  /*6220*/  SEL R35, RZ, 0x1, !P6 ;  /* 0x00000001ff237807 */ /* 0x000fe20007000000 */
[----:B0-----:R-:W-:-:S05]  /*6230*/  IMAD.WIDE.U32 R32, R11, 0x10, R32 ;  /* 0x000000100b207825 */ /* 0x001fca00078e0020 */
[----:B------:R0:W-:Y:S02]  /*6240*/  STG.E.128 desc[UR8][R32.64], R28 ;  /* 0x0000001c20007986 */ /* 0x0001e4000c101d08 */
[----:B0-----:R-:W0:Y:S01]  /*6250*/  LDC.64 R30, c[0x0][0x3b0] ;  /* 0x0000ec00ff1e7b82 */ /* 0x001e220000000a00 */
[----:B------:R-:W-:Y:S02]  /*6260*/  LOP3.LUT R29, R55, R52, RZ, 0xfc, !PT ;  /* 0x00000034371d7212 */ /* 0x000fe400078efcff */
[----:B------:R-:W-:Y:S01]  /*6270*/  LOP3.LUT R28, R34, R35, RZ, 0xfc, !PT ;  /* 0x00000023221c7212 */ /* 0x000fe200078efcff */
[----:B0-----:R-:W-:-:S05]  /*6280*/  IMAD.WIDE.U32 R30, R11, 0x8, R30 ;  /* 0x000000080b1e7825 */ /* 0x001fca00078e001e */
[----:B------:R0:W-:Y:S02]  /*6290*/  STG.E.64 desc[UR8][R30.64], R28 ;  /* 0x0000001c1e007986 */ /* 0x0001e4000c101b08 */
.L_x_272:
[----:B------:R-:W-:Y:S05]  /*62a0*/  BSYNC.RECONVERGENT B1 ;  /* 0x0000000000017941 */ /* 0x000fea0003800200 */
.L_x_271:
[----:B------:R-:W-:Y:S01]  /*62b0*/  ISETP.GE.U32.AND P0, PT, R10, 0x40, PT ;  /* 0x000000400a00780c */ /* 0x000fe20003f06070 */
[----:B------:R-:W-:-:S12]  /*62c0*/  BSSY.RECONVERGENT B1, `(.L_x_354) ;  /* 0x000054d000017945 */ /* 0x000fd80003800200 */
[----:B------:R-:W-:Y:S05]  /*62d0*/  @!P0 BRA `(.L_x_355) ;  /* 0x00000054002c8947 */ /* 0x000fea0003800000 */
[----:B------:R-:W1:Y:S02]  /*62e0*/  LDC.64 R12, c[0x0][0x390] ;  /* 0x0000e400ff0c7b82 */ /* 0x000e640000000a00 */
[----:B-1----:R-:W-:-:S05]  /*62f0*/  IMAD.WIDE.U32 R12, R51, 0x10, R12 ;  /* 0x00000010330c7825 */ /* 0x002fca00078e000c */
[----:B0-----:R0:W5:Y:S01]  /*6300*/  LDG.E.128 R28, desc[UR8][R12.64] ;  /* 0x000000080c1c7981 */ /* 0x001162000c1e1d00 */
        /* <DEDUP_REMOVED lines=8> */
[----:B------:R-:W-:Y:S02]  /*6390*/  HFMA2 R17, -RZ, RZ, 0, 1.1920928955078125e-07 ;  /* 0x00000002ff117431 */ /* 0x000fe400000001ff */
[----:B------:R-:W-:Y:S02]  /*63a0*/  IMAD.MOV.U32 R18, RZ, RZ, R0 ;  /* 0x000000ffff127224 */ /* 0x000fe400078e0000 */
[----:B------:R-:W-:-:S07]  /*63b0*/  IMAD.MOV.U32 R52, RZ, RZ, R54 ;  /* 0x000000ffff347224 */ /* 0x000fce00078e0036 */
[----:B0-----:R-:W-:Y:S05]  /*63c0*/  @!P0 BRA `(.L_x_358) ;  /* 0x00000004000c8947 */ /* 0x001fea0003800000 */
[----:B------:R-:W-:-:S13]  /*63d0*/  ISETP.NE.AND P0, PT, R3, 0x3, PT ;  /* 0x000000030300780c */ /* 0x000fda0003f05270 */
[----:B------:R-:W-:Y:S05]  /*63e0*/  @!P0 BRA `(.L_x_359) ;  /* 0x0000000000208947 */ /* 0x000fea0003800000 */
[----:B------:R-:W-:-:S13]  /*63f0*/  ISETP.NE.AND P0, PT, R3, 0x2, PT ;  /* 0x000000020300780c */ /* 0x000fda0003f05270 */
[----:B------:R-:W-:Y:S01]  /*6400*/  @!P0 MOV R17, 0x3 ;  /* 0x0000000300118802 */ /* 0x000fe20000000f00 */
[--C-:B------:R-:W-:Y:S01]  /*6410*/  @!P0 IMAD.MOV.U32 R52, RZ, RZ, R54.reuse ;  /* 0x000000ffff348224 */ /* 0x100fe200078e0036 */
[----:B------:R-:W-:Y:S01]  /*6420*/  @P0 IADD3 R17, PT, PT, R3, 0x1, RZ ;  /* 0x0000000103110810 */ /* 0x000fe20007ffe0ff */
[----:B------:R-:W-:Y:S02]  /*6430*/  @!P0 IMAD.MOV.U32 R18, RZ, RZ, R5 ;  /* 0x000000ffff128224 */ /* 0x000fe400078e0005 */
[----:B------:R-:W-:Y:S02]  /*6440*/  @P0 IMAD.MOV.U32 R52, RZ, RZ, R54 ;  /* 0x000000ffff340224 */ /* 0x000fe400078e0036 */
[----:B------:R-:W-:Y:S01]  /*6450*/  @P0 IMAD.MOV.U32 R18, RZ, RZ, R4 ;  /* 0x000000ffff120224 */ /* 0x000fe200078e0004 */
[----:B------:R-:W-:Y:S06]  /*6460*/  BRA `(.L_x_358) ;  /* 0x0000000000e47947 */ /* 0x000fec0003800000 */
.L_x_359:
        /* <DEDUP_REMOVED lines=13> */
.L_x_361:
[----:B------:R-:W-:Y:S05]  /*6540*/  BSYNC.RECONVERGENT B3 ;  /* 0x0000000000037941 */ /* 0x000fea0003800200 */
.L_x_360:
[----:B------:R-:W-:Y:S01]  /*6550*/  IMAD.WIDE.U32 R56, R9, -0x326172a9, RZ ;  /* 0xcd9e8d5709387825 */ /* 0x000fe200078e00ff */
[----:B------:R-:W-:Y:S02]  /*6560*/  LOP3.LUT R12, R2, UR7, R5, 0x96, !PT ;  /* 0x00000007020c7c12 */ /* 0x000fe4000f8e9605 */
[----:B------:R-:W-:Y:S01]  /*6570*/  MOV R18, R54 ;  /* 0x0000003600127202 */ /* 0x000fe20000000f00 */
        /* <DEDUP_REMOVED lines=39> */
[----:B------:R-:W-:-:S07]  /*67f0*/  IMAD.MOV.U32 R52, RZ, RZ, R12 ;  /* 0x000000ffff347224 */ /* 0x000fce00078e000c */
.L_x_358:
[----:B------:R-:W-:Y:S05]  /*6800*/  BSYNC.RECONVERGENT B2 ;  /* 0x0000000000027941 */ /* 0x000fea0003800200 */
.L_x_357:
[----:B------:R-:W0:Y:S01]  /*6810*/  LDC R57, c[0x0][0x408] ;  /* 0x00010200ff397b82 */ /* 0x000e220000000800 */
[----:B------:R-:W-:Y:S01]  /*6820*/  I2FP.F32.U32 R3, R18 ;  /* 0x0000001200037245 */ /* 0x000fe20000201000 */
[----:B------:R-:W-:Y:S01]  /*6830*/  IMAD.MOV.U32 R62, RZ, RZ, 0x2f800000 ;  /* 0x2f800000ff3e7424 */ /* 0x000fe200078e00ff */
[----:B-----5:R-:W-:Y:S01]  /*6840*/  SHF.L.U32 R13, R28, 0x10, RZ ;  /* 0x000000101c0d7819 */ /* 0x020fe200000006ff */
[----:B------:R-:W-:Y:S01]  /*6850*/  BSSY.RECONVERGENT B2, `(.L_x_362) ;  /* 0x0000052000027945 */ /* 0x000fe20003800200 */
[----:B------:R-:W-:Y:S01]  /*6860*/  ISETP.NE.AND P1, PT, R17, 0x1, PT ;  /* 0x000000011100780c */ /* 0x000fe20003f25270 */
[----:B------:R-:W-:Y:S01]  /*6870*/  FFMA.FTZ R12, R3, R62, 1.1641532182693481445e-10 ;  /* 0x2f000000030c7423 */ /* 0x000fe2000001003e */
[----:B------:R-:W-:Y:S01]  /*6880*/  PRMT R3, R32, 0x7632, R3 ;  /* 0x0000763220037816 */ /* 0x000fe20000000003 */
[----:B------:R-:W1:Y:S01]  /*6890*/  LDC R61, c[0x0][0x404] ;  /* 0x00010100ff3d7b82 */ /* 0x000e620000000800 */
[----:B------:R-:W-:-:S04]  /*68a0*/  FMUL.FTZ R18, R13, R50 ;  /* 0x000000320d127220 */ /* 0x000fc80000410000 */
[----:B0-----:R-:W-:Y:S01]  /*68b0*/  FMUL.FTZ R18, R18, R57 ;  /* 0x0000003912127220 */ /* 0x001fe20000410000 */
[----:B-1----:R-:W-:Y:S01]  /*68c0*/  FSETP.GTU.FTZ.AND P0, PT, R12, R61, PT ;  /* 0x0000003d0c00720b */ /* 0x002fe20003f1c000 */
[----:B------:R-:W-:-:S03]  /*68d0*/  IMAD.U32 R12, R32, 0x10000, RZ ;  /* 0x00010000200c7824 */ /* 0x000fc600078e00ff */
[----:B------:R-:W-:Y:S02]  /*68e0*/  FSEL R13, R18, RZ, !P0 ;  /* 0x000000ff120d7208 */ /* 0x000fe40004000000 */
[----:B------:R-:W-:Y:S02]  /*68f0*/  PLOP3.LUT P0, PT, P0, PT, PT, 0x8, 0x80 ;  /* 0x000000000080781c */ /* 0x000fe4000070e170 */
[----:B------:R-:W-:Y:S01]  /*6900*/  MOV R18, R0 ;  /* 0x0000000000127202 */ /* 0x000fe20000000f00 */
[--C-:B------:R-:W-:Y:S01]  /*6910*/  FADD.FTZ R13, R13, R12.reuse ;  /* 0x0000000c0d0d7221 */ /* 0x100fe20000010000 */
[----:B------:R-:W-:Y:S01]  /*6920*/  PRMT R12, R28, 0x7632, R12 ;  /* 0x000076321c0c7816 */ /* 0x000fe2000000000c */
[----:B------:R-:W-:Y:S01]  /*6930*/  IMAD.MOV.U32 R28, RZ, RZ, 0x2 ;  /* 0x00000002ff1c7424 */ /* 0x000fe200078e00ff */
[----:B------:R-:W-:Y:S01]  /*6940*/  P2R R56, PR, RZ, 0x1 ;  /* 0x00000001ff387803 */ /* 0x000fe20000000000 */
        /* <DEDUP_REMOVED lines=9> */
.L_x_364:
        /* <DEDUP_REMOVED lines=13> */
.L_x_366:
[----:B------:R-:W-:Y:S05]  /*6ab0*/  BSYNC.RECONVERGENT B3 ;  /* 0x0000000000037941 */ /* 0x000fea0003800200 */
.L_x_365:
[----:B------:R-:W-:Y:S01]  /*6ac0*/  LOP3.LUT R54, R2, UR7, R59, 0x96, !PT ;  /* 0x0000000702367c12 */ /* 0x000fe2000f8e963b */
[----:B------:R-:W-:-:S04]  /*6ad0*/  IMAD.WIDE.U32 R4, R9, -0x326172a9, RZ ;  /* 0xcd9e8d5709047825 */ /* 0x000fc800078e00ff */
[----:B------:R-:W-:Y:S02]  /*6ae0*/  HFMA2 R28, -RZ, RZ, 0, 0 ;  /* 0x00000000ff1c7431 */ /* 0x000fe400000001ff */
[----:B------:R-:W-:Y:S01]  /*6af0*/  IMAD.WIDE.U32 R54, R54, -0x326172a9, RZ ;  /* 0xcd9e8d5736367825 */ /* 0x000fe200078e00ff */
[----:B------:R-:W-:-:S03]  /*6b00*/  LOP3.LUT R5, R6, UR6, R5, 0x96, !PT ;  /* 0x0000000606057c12 */ /* 0x000fc6000f8e9605 */
[----:B------:R-:W-:Y:S01]  /*6b10*/  IMAD.MOV.U32 R18, RZ, RZ, R52 ;  /* 0x000000ffff127224 */ /* 0x000fe200078e0034 */
        /* <DEDUP_REMOVED lines=34> */
[----:B------:R-:W-:-:S04]  /*6d40*/  IMAD.WIDE.U32 R54, R5, -0x2daee0ad, RZ ;  /* 0xd2511f5305367825 */ /* 0x000fc800078e00ff */
[----:B------:R-:W-:Y:S01]  /*6d50*/  IMAD.MOV.U32 R52, RZ, RZ, R54 ;  /* 0x000000ffff347224 */ /* 0x000fe200078e0036 */
[----:B------:R-:W-:-:S07]  /*6d60*/  LOP3.LUT R5, R58, UR31, R55, 0x96, !PT ;  /* 0x0000001f3a057c12 */ /* 0x000fce000f8e9637 */
.L_x_363:
[----:B------:R-:W-:Y:S05]  /*6d70*/  BSYNC.RECONVERGENT B2 ;  /* 0x0000000000027941 */ /* 0x000fea0003800200 */
.L_x_362:
[----:B------:R-:W-:Y:S01]  /*6d80*/  I2FP.F32.U32 R17, R18 ;  /* 0x0000001200117245 */ /* 0x000fe20000201000 */
[----:B------:R-:W-:Y:S01]  /*6d90*/  IMAD.U32 R41, R12, 0x10000, RZ ;  /* 0x000100000c297824 */ /* 0x000fe200078e00ff */
[----:B------:R-:W-:Y:S01]  /*6da0*/  ISETP.NE.AND P1, PT, R28, 0x1, PT ;  /* 0x000000011c00780c */ /* 0x000fe20003f25270 */
[----:B------:R-:W-:Y:S01]  /*6db0*/  IMAD.U32 R3, R3, 0x10000, RZ ;  /* 0x0001000003037824 */ /* 0x000fe200078e00ff */
[----:B------:R-:W-:Y:S01]  /*6dc0*/  BSSY.RECONVERGENT B2, `(.L_x_367) ;  /* 0x000004c000027945 */ /* 0x000fe20003800200 */
[----:B------:R-:W-:Y:S01]  /*6dd0*/  FFMA.FTZ R12, R17, R62, 1.1641532182693481445e-10 ;  /* 0x2f000000110c7423 */ /* 0x000fe2000001003e */
[----:B------:R-:W-:Y:S01]  /*6de0*/  FMUL.FTZ R18, R41, R50 ;  /* 0x0000003229127220 */ /* 0x000fe20000410000 */
[----:B------:R-:W-:-:S03]  /*6df0*/  HFMA2 R32, -RZ, RZ, 0, 1.1920928955078125e-07 ;  /* 0x00000002ff207431 */ /* 0x000fc600000001ff */
[----:B------:R-:W-:Y:S01]  /*6e00*/  FMUL.FTZ R18, R18, R57 ;  /* 0x0000003912127220 */ /* 0x000fe20000410000 */
[----:B------:R-:W-:-:S04]  /*6e10*/  FSETP.GTU.FTZ.AND P0, PT, R12, R61, PT ;  /* 0x0000003d0c00720b */ /* 0x000fc80003f1c000 */
        /* <DEDUP_REMOVED lines=13> */
.L_x_369:
        /* <DEDUP_REMOVED lines=13> */
.L_x_371:
[----:B------:R-:W-:Y:S05]  /*6fc0*/  BSYNC.RECONVERGENT B3 ;  /* 0x0000000000037941 */ /* 0x000fea0003800200 */
.L_x_370:
        /* <DEDUP_REMOVED lines=39> */
[----:B------:R-:W-:-:S04]  /*7240*/  IMAD.WIDE.U32 R54, R3, -0x2daee0ad, RZ ;  /* 0xd2511f5303367825 */ /* 0x000fc800078e00ff */
[----:B------:R-:W-:Y:S01]  /*7250*/  IMAD.MOV.U32 R3, RZ, RZ, R52 ;  /* 0x000000ffff037224 */ /* 0x000fe200078e0034 */
[----:B------:R-:W-:Y:S02]  /*7260*/  LOP3.LUT R5, R58, UR31, R55, 0x96, !PT ;  /* 0x0000001f3a057c12 */ /* 0x000fe4000f8e9637 */
[----:B------:R-:W-:-:S07]  /*7270*/  MOV R52, R54 ;  /* 0x0000003600347202 */ /* 0x000fce0000000f00 */
.L_x_368:
[----:B------:R-:W-:Y:S05]  /*7280*/  BSYNC.RECONVERGENT B2 ;  /* 0x0000000000027941 */ /* 0x000fea0003800200 */
.L_x_367:
[----:B------:R-:W-:Y:S01]  /*7290*/  I2FP.F32.U32 R3, R3 ;  /* 0x0000000300037245 */ /* 0x000fe20000201000 */
[----:B------:R-:W-:Y:S01]  /*72a0*/  IMAD.U32 R17, R29, 0x10000, RZ ;  /* 0x000100001d117824 */ /* 0x000fe200078e00ff */
[----:B------:R-:W-:Y:S01]  /*72b0*/  ISETP.NE.AND P2, PT, R32, 0x1, PT ;  /* 0x000000012000780c */ /* 0x000fe20003f45270 */
[----:B------:R-:W-:Y:S02]  /*72c0*/  BSSY.RECONVERGENT B2, `(.L_x_372) ;  /* 0x000004f000027945 */ /* 0x000fe40003800200 */
[----:B------:R-:W-:Y:S01]  /*72d0*/  FFMA.FTZ R18, R3, R62, 1.1641532182693481445e-10 ;  /* 0x2f00000003127423 */ /* 0x000fe2000001003e */
[----:B------:R-:W-:Y:S01]  /*72e0*/  FMUL.FTZ R28, R17, R50 ;  /* 0x00000032111c7220 */ /* 0x000fe20000410000 */
[C---:B------:R-:W-:Y:S02]  /*72f0*/  SHF.L.U32 R3, R33.reuse, 0x10, RZ ;  /* 0x0000001021037819 */ /* 0x040fe400000006ff */
[----:B------:R-:W-:Y:S01]  /*7300*/  PRMT R17, R33, 0x7632, R17 ;  /* 0x0000763221117816 */ /* 0x000fe20000000011 */
[----:B------:R-:W-:Y:S01]  /*7310*/  FMUL.FTZ R28, R28, R57 ;  /* 0x000000391c1c7220 */ /* 0x000fe20000410000 */
[----:B------:R-:W-:-:S04]  /*7320*/  FSETP.GTU.FTZ.AND P1, PT, R18, R61, PT ;  /* 0x0000003d1200720b */ /* 0x000fc80003f3c000 */
[----:B------:R-:W-:Y:S01]  /*7330*/  FSEL R18, R28, RZ, !P1 ;  /* 0x000000ff1c127208 */ /* 0x000fe20004800000 */
[----:B------:R-:W-:Y:S01]  /*7340*/  IMAD.MOV.U32 R28, RZ, RZ, 0x2 ;  /* 0x00000002ff1c7424 */ /* 0x000fe200078e00ff */
[----:B------:R-:W-:-:S03]  /*7350*/  PLOP3.LUT P1, PT, P1, PT, PT, 0x8, 0x80 ;  /* 0x000000000080781c */ /* 0x000fc60000f2e170 */
[--C-:B------:R-:W-:Y:S01]  /*7360*/  FADD.FTZ R18, R18, R3.reuse ;  /* 0x0000000312127221 */ /* 0x100fe20000010000 */
[----:B------:R-:W-:Y:S01]  /*7370*/  PRMT R3, R29, 0x7632, R3 ;  /* 0x000076321d037816 */ /* 0x000fe20000000003 */
[----:B------:R-:W-:Y:S01]  /*7380*/  IMAD.MOV.U32 R29, RZ, RZ, R0 ;  /* 0x000000ffff1d7224 */ /* 0x000fe200078e0000 */
[----:B------:R-:W-:Y:S07]  /*7390*/  @!P2 BRA `(.L_x_373) ;  /* 0x000000040004a947 */ /* 0x000fee0003800000 */
        /* <DEDUP_REMOVED lines=8> */
.L_x_374:
        /* <DEDUP_REMOVED lines=13> */
.L_x_376:
[----:B------:R-:W-:Y:S05]  /*74f0*/  BSYNC.RECONVERGENT B3 ;  /* 0x0000000000037941 */ /* 0x000fea0003800200 */
.L_x_375:
        /* <DEDUP_REMOVED lines=40> */
[----:B------:R-:W-:Y:S01]  /*7780*/  LOP3.LUT R4, R4, UR30, R33, 0x96, !PT ;  /* 0x0000001e04047c12 */ /* 0x000fe2000f8e9621 */
[----:B------:R-:W-:Y:S02]  /*7790*/  IMAD.MOV.U32 R0, RZ, RZ, R32 ;  /* 0x000000ffff007224 */ /* 0x000fe400078e0020 */
[----:B------:R-:W-:-:S07]  /*77a0*/  IMAD.MOV.U32 R28, RZ, RZ, RZ ;  /* 0x000000ffff1c7224 */ /* 0x000fce00078e00ff */
.L_x_373:
[----:B------:R-:W-:Y:S05]  /*77b0*/  BSYNC.RECONVERGENT B2 ;  /* 0x0000000000027941 */ /* 0x000fea0003800200 */
.L_x_372:
[----:B------:R-:W-:Y:S01]  /*77c0*/  I2FP.F32.U32 R29, R29 ;  /* 0x0000001d001d7245 */ /* 0x000fe20000201000 */
[----:B------:R-:W-:Y:S01]  /*77d0*/  BSSY.RECONVERGENT B2, `(.L_x_377) ;  /* 0x000004f000027945 */ /* 0x000fe20003800200 */
[----:B------:R-:W-:Y:S01]  /*77e0*/  SHF.L.U32 R3, R3, 0x10, RZ ;  /* 0x0000001003037819 */ /* 0x000fe200000006ff */
[----:B------:R-:W-:Y:S01]  /*77f0*/  IMAD.MOV.U32 R33, RZ, RZ, 0x2 ;  /* 0x00000002ff217424 */ /* 0x000fe200078e00ff */
[----:B------:R-:W-:Y:S01]  /*7800*/  ISETP.NE.AND P3, PT, R28, 0x1, PT ;  /* 0x000000011c00780c */ /* 0x000fe20003f65270 */
[----:B------:R-:W-:Y:S02]  /*7810*/  FFMA.FTZ R32, R29, R62, 1.1641532182693481445e-10 ;  /* 0x2f0000001d207423 */ /* 0x000fe4000001003e */
[----:B------:R-:W-:Y:S01]  /*7820*/  FMUL.FTZ R42, R3, R50 ;  /* 0x00000032032a7220 */ /* 0x000fe20000410000 */
[----:B------:R-:W-:Y:S02]  /*7830*/  MOV R3, R0 ;  /* 0x0000000000037202 */ /* 0x000fe40000000f00 */
[----:B------:R-:W-:Y:S01]  /*7840*/  FSETP.GTU.FTZ.AND P2, PT, R32, R61, PT ;  /* 0x0000003d2000720b */ /* 0x000fe20003f5c000 */
[----:B------:R-:W-:Y:S01]  /*7850*/  FMUL.FTZ R42, R42, R57 ;  /* 0x000000392a2a7220 */ /* 0x000fe20000410000 */
[----:B------:R-:W-:-:S04]  /*7860*/  IMAD.U32 R32, R17, 0x10000, RZ ;  /* 0x0001000011207824 */ /* 0x000fc800078e00ff */
[----:B------:R-:W-:Y:S02]  /*7870*/  FSEL R17, R42, RZ, !P2 ;  /* 0x000000ff2a117208 */ /* 0x000fe40005000000 */
[----:B------:R-:W-:-:S03]  /*7880*/  PLOP3.LUT P2, PT, P2, PT, PT, 0x8, 0x80 ;  /* 0x000000000080781c */ /* 0x000fc6000174e170 */
[----:B------:R-:W-:Y:S01]  /*7890*/  FADD.FTZ R17, R17, R32 ;  /* 0x0000002011117221 */ /* 0x000fe20000010000 */
[----:B------:R-:W-:Y:S09]  /*78a0*/  @!P3 BRA `(.L_x_378) ;  /* 0x000000040004b947 */ /* 0x000ff20003800000 */
        /* <DEDUP_REMOVED lines=8> */
.L_x_379:
        /* <DEDUP_REMOVED lines=13> */
.L_x_381:
[----:B------:R-:W-:Y:S05]  /*7a00*/  BSYNC.RECONVERGENT B3 ;  /* 0x0000000000037941 */ /* 0x000fea0003800200 */
.L_x_380:
[----:B------:R-:W-:Y:S01]  /*7a10*/  LOP3.LUT R28, R2, UR7, R33, 0x96, !PT ;  /* 0x00000007021c7c12 */ /* 0x000fe2000f8e9621 */
[----:B------:R-:W-:-:S04]  /*7a20*/  IMAD.WIDE.U32 R4, R9, -0x326172a9, RZ ;  /* 0xcd9e8d5709047825 */ /* 0x000fc800078e00ff */
        /* <DEDUP_REMOVED lines=38> */
[----:B------:R-:W-:Y:S01]  /*7c90*/  LOP3.LUT R4, R4, UR30, R33, 0x96, !PT ;  /* 0x0000001e04047c12 */ /* 0x000fe2000f8e9621 */
[----:B------:R-:W-:Y:S01]  /*7ca0*/  HFMA2 R33, -RZ, RZ, 0, 0 ;  /* 0x00000000ff217431 */ /* 0x000fe200000001ff */
[----:B------:R-:W-:-:S07]  /*7cb0*/  MOV R0, R32 ;  /* 0x0000002000007202 */ /* 0x000fce0000000f00 */
.L_x_378:
[----:B------:R-:W-:Y:S05]  /*7cc0*/  BSYNC.RECONVERGENT B2 ;  /* 0x0000000000027941 */ /* 0x000fea0003800200 */
.L_x_377:
[----:B------:R-:W-:Y:S01]  /*7cd0*/  I2FP.F32.U32 R3, R3 ;  /* 0x0000000300037245 */ /* 0x000fe20000201000 */
[----:B------:R-:W-:Y:S01]  /*7ce0*/  IMAD.U32 R29, R30, 0x10000, RZ ;  /* 0x000100001e1d7824 */ /* 0x000fe200078e00ff */
[----:B------:R-:W-:Y:S01]  /*7cf0*/  ISETP.NE.AND P4, PT, R33, 0x1, PT ;  /* 0x000000012100780c */ /* 0x000fe20003f85270 */
[----:B------:R-:W-:Y:S02]  /*7d00*/  BSSY.RECONVERGENT B2, `(.L_x_382) ;  /* 0x0000050000027945 */ /* 0x000fe40003800200 */
[----:B------:R-:W-:Y:S01]  /*7d10*/  FFMA.FTZ R28, R3, R62, 1.1641532182693481445e-10 ;  /* 0x2f000000031c7423 */ /* 0x000fe2000001003e */
[----:B------:R-:W-:Y:S01]  /*7d20*/  FMUL.FTZ R32, R29, R50 ;  /* 0x000000321d207220 */ /* 0x000fe20000410000 */
[C---:B------:R-:W-:Y:S01]  /*7d30*/  IMAD.U32 R3, R34.reuse, 0x10000, RZ ;  /* 0x0001000022037824 */ /* 0x040fe200078e00ff */
[----:B------:R-:W-:Y:S02]  /*7d40*/  PRMT R29, R34, 0x7632, R29 ;  /* 0x00007632221d7816 */ /* 0x000fe4000000001d */
[----:B------:R-:W-:Y:S01]  /*7d50*/  FMUL.FTZ R32, R32, R57 ;  /* 0x0000003920207220 */ /* 0x000fe20000410000 */
[----:B------:R-:W-:-:S04]  /*7d60*/  FSETP.GTU.FTZ.AND P3, PT, R28, R61, PT ;  /* 0x0000003d1c00720b */ /* 0x000fc80003f7c000 */
[----:B------:R-:W-:Y:S01]  /*7d70*/  FSEL R28, R32, RZ, !P3 ;  /* 0x000000ff201c7208 */ /* 0x000fe20005800000 */
[----:B------:R-:W-:Y:S01]  /*7d80*/  HFMA2 R32, -RZ, RZ, 0, 1.1920928955078125e-07 ;  /* 0x00000002ff207431 */ /* 0x000fe200000001ff */
[----:B------:R-:W-:-:S03]  /*7d90*/  PLOP3.LUT P3, PT, P3, PT, PT, 0x8, 0x80 ;  /* 0x000000000080781c */ /* 0x000fc60001f6e170 */
[--C-:B------:R-:W-:Y:S01]  /*7da0*/  FADD.FTZ R28, R28, R3.reuse ;  /* 0x000000031c1c7221 */ /* 0x100fe20000010000 */
[----:B------:R-:W-:Y:S01]  /*7db0*/  PRMT R3, R30, 0x7632, R3 ;  /* 0x000076321e037816 */ /* 0x000fe20000000003 */
[----:B------:R-:W-:Y:S02]  /*7dc0*/  IMAD.MOV.U32 R30, RZ, RZ, R0 ;  /* 0x000000ffff1e7224 */ /* 0x000fe400078e0000 */
        /* <DEDUP_REMOVED lines=10> */
.L_x_384:
        /* <DEDUP_REMOVED lines=13> */
.L_x_386:
[----:B------:R-:W-:Y:S05]  /*7f40*/  BSYNC.RECONVERGENT B3 ;  /* 0x0000000000037941 */ /* 0x000fea0003800200 */
.L_x_385:
        /* <DEDUP_REMOVED lines=37> */
[----:B------:R-:W-:Y:S02]  /*81a0*/  LOP3.LUT R5, R54, UR31, R33, 0x96, !PT ;  /* 0x0000001f36057c12 */ /* 0x000fe4000f8e9621 */
[----:B------:R-:W-:Y:S01]  /*81b0*/  MOV R52, R32 ;  /* 0x0000002000347202 */ /* 0x000fe20000000f00 */
[----:B------:R-:W-:-:S04]  /*81c0*/  IMAD.WIDE.U32 R32, R0, -0x326172a9, RZ ;  /* 0xcd9e8d5700207825 */ /* 0x000fc800078e00ff */
[----:B------:R-:W-:Y:S01]  /*81d0*/  IMAD.MOV.U32 R0, RZ, RZ, R32 ;  /* 0x000000ffff007224 */ /* 0x000fe200078e0020 */
[----:B------:R-:W-:Y:S01]  /*81e0*/  LOP3.LUT R4, R4, UR30, R33, 0x96, !PT ;  /* 0x0000001e04047c12 */ /* 0x000fe2000f8e9621 */
[----:B------:R-:W-:-:S07]  /*81f0*/  IMAD.MOV.U32 R32, RZ, RZ, RZ ;  /* 0x000000ffff207224 */ /* 0x000fce00078e00ff */
.L_x_383:
[----:B------:R-:W-:Y:S05]  /*8200*/  BSYNC.RECONVERGENT B2 ;  /* 0x0000000000027941 */ /* 0x000fea0003800200 */
.L_x_382:
[----:B------:R-:W-:Y:S01]  /*8210*/  I2FP.F32.U32 R33, R30 ;  /* 0x0000001e00217245 */ /* 0x000fe20000201000 */
[----:B------:R-:W-:Y:S01]  /*8220*/  IMAD.U32 R42, R29, 0x10000, RZ ;  /* 0x000100001d2a7824 */ /* 0x000fe200078e00ff */
[----:B------:R-:W-:Y:S01]  /*8230*/  SHF.L.U32 R3, R3, 0x10, RZ ;  /* 0x0000001003037819 */ /* 0x000fe200000006ff */
[----:B------:R-:W-:Y:S01]  /*8240*/  BSSY.RECONVERGENT B2, `(.L_x_387) ;  /* 0x000004e000027945 */ /* 0x000fe20003800200 */
[----:B------:R-:W-:Y:S01]  /*8250*/  ISETP.NE.AND P5, PT, R32, 0x1, PT ;  /* 0x000000012000780c */ /* 0x000fe20003fa5270 */
[----:B------:R-:W-:Y:S02]  /*8260*/  FFMA.FTZ R30, R33, R62, 1.1641532182693481445e-10 ;  /* 0x2f000000211e7423 */ /* 0x000fe4000001003e */
[----:B------:R-:W-:Y:S01]  /*8270*/  FMUL.FTZ R34, R3, R50 ;  /* 0x0000003203227220 */ /* 0x000fe20000410000 */
[----:B------:R-:W-:Y:S02]  /*8280*/  MOV R3, R0 ;  /* 0x0000000000037202 */ /* 0x000fe40000000f00 */
[----:B------:R-:W-:Y:S01]  /*8290*/  FSETP.GTU.FTZ.AND P4, PT, R30, R61, PT ;  /* 0x0000003d1e00720b */ /* 0x000fe20003f9c000 */
[----:B------:R-:W-:Y:S01]  /*82a0*/  FMUL.FTZ R34, R34, R57 ;  /* 0x0000003922227220 */ /* 0x000fe20000410000 */
[----:B------:R-:W-:-:S04]  /*82b0*/  IMAD.MOV.U32 R30, RZ, RZ, 0x2 ;  /* 0x00000002ff1e7424 */ /* 0x000fc800078e00ff */
        /* <DEDUP_REMOVED lines=13> */
.L_x_389:
        /* <DEDUP_REMOVED lines=13> */
.L_x_391:
[----:B------:R-:W-:Y:S05]  /*8460*/  BSYNC.RECONVERGENT B3 ;  /* 0x0000000000037941 */ /* 0x000fea0003800200 */
.L_x_390:
        /* <DEDUP_REMOVED lines=43> */
.L_x_388:
[----:B------:R-:W-:Y:S05]  /*8720*/  BSYNC.RECONVERGENT B2 ;  /* 0x0000000000027941 */ /* 0x000fea0003800200 */
.L_x_387:
[----:B------:R-:W-:Y:S01]  /*8730*/  I2FP.F32.U32 R3, R3 ;  /* 0x0000000300037245 */ /* 0x000fe20000201000 */
[----:B------:R-:W-:Y:S01]  /*8740*/  BSSY.RECONVERGENT B2, `(.L_x_392) ;  /* 0x0000054000027945 */ /* 0x000fe20003800200 */
[----:B------:R-:W-:Y:S01]  /*8750*/  ISETP.NE.AND P6, PT, R30, 0x1, PT ;  /* 0x000000011e00780c */ /* 0x000fe20003fc5270 */
[----:B------:R-:W-:Y:S01]  /*8760*/  IMAD.MOV.U32 R34, RZ, RZ, R0 ;  /* 0x000000ffff227224 */ /* 0x000fe200078e0000 */
[----:B------:R-:W-:Y:S01]  /*8770*/  PRMT R48, R31, 0x7632, R48 ;  /* 0x000076321f307816 */ /* 0x000fe20000000030 */
[----:B------:R-:W-:Y:S01]  /*8780*/  FFMA.FTZ R32, R3, R62, 1.1641532182693481445e-10 ;  /* 0x2f00000003207423 */ /* 0x000fe2000001003e */
[----:B------:R-:W-:Y:S01]  /*8790*/  IMAD.U32 R3, R31, 0x10000, RZ ;  /* 0x000100001f037824 */ /* 0x000fe200078e00ff */
[----:B------:R-:W-:-:S03]  /*87a0*/  PRMT R33, R35, 0x7632, R33 ;  /* 0x0000763223217816 */ /* 0x000fc60000000021 */
[----:B------:R-:W-:Y:S01]  /*87b0*/  FSETP.GTU.FTZ.AND P5, PT, R32, R61, PT ;  /* 0x0000003d2000720b */ /* 0x000fe20003fbc000 */
[----:B------:R-:W-:Y:S01]  /*87c0*/  FMUL.FTZ R32, R3, R50 ;  /* 0x0000003203207220 */ /* 0x000fe20000410000 */
[----:B------:R-:W-:-:S03]  /*87d0*/  SHF.L.U32 R3, R35, 0x10, RZ ;  /* 0x0000001023037819 */ /* 0x000fc600000006ff */
[----:B------:R-:W-:-:S05]  /*87e0*/  FMUL.FTZ R32, R32, R57 ;  /* 0x0000003920207220 */ /* 0x000fca0000410000 */
[----:B------:R-:W-:Y:S02]  /*87f0*/  FSEL R32, R32, RZ, !P5 ;  /* 0x000000ff20207208 */ /* 0x000fe40006800000 */
[----:B------:R-:W-:-:S03]  /*8800*/  PLOP3.LUT P5, PT, P5, PT, PT, 0x8, 0x80 ;  /* 0x000000000080781c */ /* 0x000fc60002fae170 */
[----:B------:R-:W-:Y:S01]  /*8810*/  FADD.FTZ R32, R32, R3 ;  /* 0x0000000320207221 */ /* 0x000fe20000010000 */
[----:B------:R-:W-:-:S04]  /*8820*/  IMAD.MOV.U32 R3, RZ, RZ, 0x2 ;  /* 0x00000002ff037424 */ /* 0x000fc800078e00ff */
        /* <DEDUP_REMOVED lines=10> */
.L_x_394:
[----:B------:R-:W-:Y:S01]  /*88d0*/  VIADD R7, R7, 0x1 ;  /* 0x0000000107077836 */ /* 0x000fe20000000000 */
[----:B------:R-:W-:Y:S03]  /*88e0*/  BSSY.RECONVERGENT B3, `(.L_x_395) ;  /* 0x000000e000037945 */ /* 0x000fe60003800200 */
[C---:B------:R-:W-:Y:S01]  /*88f0*/  IMAD.WIDE.U32 R34, R7.reuse, -0x2daee0ad, RZ ;  /* 0xd2511f5307227825 */ /* 0x040fe200078e00ff */
[----:B------:R-:W-:-:S13]  /*8900*/  ISETP.NE.AND P6, PT, R7, RZ, PT ;  /* 0x000000ff0700720c */ /* 0x000fda0003fc5270 */
[----:B------:R-:W-:Y:S05]  /*8910*/  @P6 BRA `(.L_x_396) ;  /* 0x0000000000286947 */ /* 0x000fea0003800000 */
[----:B------:R-:W-:Y:S02]  /*8920*/  IADD3 R6, PT, PT, R6, 0x1, RZ ;  /* 0x0000000106067810 */ /* 0x000fe40007ffe0ff */
[----:B------:R-:W-:Y:S02]  /*8930*/  P2R R0, PR, RZ, 0x1 ;  /* 0x00000001ff007803 */ /* 0x000fe40000000000 */
[----:B------:R-:W-:-:S13]  /*8940*/  ISETP.NE.AND P6, PT, R6, RZ, PT ;  /* 0x000000ff0600720c */ /* 0x000fda0003fc5270 */
[----:B------:R-:W-:Y:S02]  /*8950*/  @!P6 VIADD R9, R9, 0x1 ;  /* 0x000000010909e836 */ /* 0x000fe40000000000 */
[----:B------:R-:W-:Y:S02]  /*8960*/  @!P6 VIADD R3, R2, 0x1 ;  /* 0x000000010203e836 */ /* 0x000fe40000000000 */
[----:B------:R-:W-:Y:S01]  /*8970*/  @!P6 IMAD.MOV.U32 R6, RZ, RZ, RZ ;  /* 0x000000ffff06e224 */ /* 0x000fe200078e00ff */
[----:B------:R-:W-:-:S13]  /*8980*/  ISETP.NE.AND P0, PT, R9, RZ, !P6 ;  /* 0x000000ff0900720c */ /* 0x000fda0007705270 */
[----:B------:R-:W-:Y:S02]  /*8990*/  @P0 IADD3 R3, PT, PT, R2, RZ, RZ ;  /* 0x000000ff02030210 */ /* 0x000fe40007ffe0ff */
[----:B------:R-:W-:-:S03]  /*89a0*/  ISETP.NE.AND P0, PT, R0, RZ, PT ;  /* 0x000000ff0000720c */ /* 0x000fc60003f05270 */
[----:B------:R-:W-:-:S10]  /*89b0*/  @!P6 IMAD.MOV.U32 R2, RZ, RZ, R3 ;  /* 0x000000ffff02e224 */ /* 0x000fd400078e0003 */
.L_x_396:
[----:B------:R-:W-:Y:S05]  /*89c0*/  BSYNC.RECONVERGENT B3 ;  /* 0x0000000000037941 */ /* 0x000fea0003800200 */
.L_x_395:
        /* <DEDUP_REMOVED lines=39> */
[----:B------:R-:W-:Y:S02]  /*8c40*/  IMAD.MOV.U32 R52, RZ, RZ, R30 ;  /* 0x000000ffff347224 */ /* 0x000fe400078e001e */
[----:B------:R-:W-:-:S04]  /*8c50*/  IMAD.WIDE.U32 R30, R0, -0x326172a9, RZ ;  /* 0xcd9e8d57001e7825 */ /* 0x000fc800078e00ff */
[----:B------:R-:W-:Y:S01]  /*8c60*/  IMAD.MOV.U32 R0, RZ, RZ, R30 ;  /* 0x000000ffff007224 */ /* 0x000fe200078e001e */
[----:B------:R-:W-:-:S07]  /*8c70*/  LOP3.LUT R4, R4, UR30, R31, 0x96, !PT ;  /* 0x0000001e04047c12 */ /* 0x000fce000f8e961f */
.L_x_393:
[----:B------:R-:W-:Y:S05]  /*8c80*/  BSYNC.RECONVERGENT B2 ;  /* 0x0000000000027941 */ /* 0x000fea0003800200 */
.L_x_392:
[----:B------:R-:W-:Y:S01]  /*8c90*/  I2FP.F32.U32 R31, R34 ;  /* 0x00000022001f7245 */ /* 0x000fe20000201000 */
[----:B------:R-:W-:-:S04]  /*8ca0*/  IMAD.U32 R33, R33, 0x10000, RZ ;  /* 0x0001000021217824 */ /* 0x000fc800078e00ff */
[----:B------:R-:W-:Y:S01]  /*8cb0*/  FFMA.FTZ R62, R31, R62, 1.1641532182693481445e-10 ;  /* 0x2f0000001f3e7423 */ /* 0x000fe2000001003e */
[----:B------:R-:W-:-:S04]  /*8cc0*/  IMAD.U32 R31, R48, 0x10000, RZ ;  /* 0x00010000301f7824 */ /* 0x000fc800078e00ff */
[----:B------:R-:W-:Y:S01]  /*8cd0*/  FMUL.FTZ R30, R31, R50 ;  /* 0x000000321f1e7220 */ /* 0x000fe20000410000 */
[----:B------:R-:W-:-:S03]  /*8ce0*/  FSETP.GTU.FTZ.AND P6, PT, R62, R61, PT ;  /* 0x0000003d3e00720b */ /* 0x000fc60003fdc000 */
[----:B------:R-:W-:-:S05]  /*8cf0*/  FMUL.FTZ R30, R30, R57 ;  /* 0x000000391e1e7220 */ /* 0x000fca0000410000 */
[----:B------:R-:W-:Y:S02]  /*8d00*/  FSEL R30, R30, RZ, !P6 ;  /* 0x000000ff1e1e7208 */ /* 0x000fe40007000000 */
[----:B------:R-:W-:-:S03]  /*8d10*/  PLOP3.LUT P6, PT, P6, PT, PT, 0x8, 0x80 ;  /* 0x000000000080781c */ /* 0x000fc600037ce170 */
[----:B------:R-:W-:Y:S01]  /*8d20*/  FADD.FTZ R48, R30, R33 ;  /* 0x000000211e307221 */ /* 0x000fe20000010000 */
[----:B------:R-:W-:Y:S02]  /*8d30*/  F2FP.BF16.F32.PACK_AB R30, R29, R28 ;  /* 0x0000001c1d1e723e */ /* 0x000fe400000010ff */
[----:B------:R-:W-:Y:S02]  /*8d40*/  F2FP.BF16.F32.PACK_AB R29, R17, R18 ;  /* 0x00000012111d723e */ /* 0x000fe400000010ff */
[----:B------:R-:W-:Y:S02]  /*8d50*/  F2FP.BF16.F32.PACK_AB R28, R12, R13 ;  /* 0x0000000d0c1c723e */ /* 0x000fe400000010ff */
[----:B------:R-:W-:Y:S01]  /*8d60*/  F2FP.BF16.F32.PACK_AB R31, R48, R32 ;  /* 0x00000020301f723e */ /* 0x000fe200000010ff */
[----:B------:R-:W-:Y:S06]  /*8d70*/  BRA `(.L_x_397) ;  /* 0x0000002800307947 */ /* 0x000fec0003800000 */
.L_x_356:
[----:B------:R-:W-:Y:S01]  /*8d80*/  ISETP.NE.AND P0, PT, R3, 0x1, PT ;  /* 0x000000010300780c */ /* 0x000fe20003f05270 */
[----:B------:R-:W-:Y:S01]  /*8d90*/  BSSY.RECONVERGENT B2, `(.L_x_398) ;  /* 0x0000048000027945 */ /* 0x000fe20003800200 */
[----:B------:R-:W-:Y:S02]  /*8da0*/  HFMA2 R17, -RZ, RZ, 0, 1.1920928955078125e-07 ;  /* 0x00000002ff117431 */ /* 0x000fe400000001ff */
[----:B------:R-:W-:Y:S02]  /*8db0*/  IMAD.MOV.U32 R12, RZ, RZ, R0 ;  /* 0x000000ffff0c7224 */ /* 0x000fe400078e0000 */
[----:B------:R-:W-:-:S07]  /*8dc0*/  IMAD.MOV.U32 R52, RZ, RZ, R54 ;  /* 0x000000ffff347224 */ /* 0x000fce00078e0036 */
[----:B------:R-:W-:Y:S05]  /*8dd0*/  @!P0 BRA `(.L_x_399) ;  /* 0x00000004000c8947 */ /* 0x000fea0003800000 */
        /* <DEDUP_REMOVED lines=10> */
.L_x_400:
        /* <DEDUP_REMOVED lines=13> */
.L_x_402:
[----:B------:R-:W-:Y:S05]  /*8f50*/  BSYNC.RECONVERGENT B3 ;  /* 0x0000000000037941 */ /* 0x000fea0003800200 */
.L_x_401:
        /* <DEDUP_REMOVED lines=41> */
[----:B------:R-:W-:Y:S01]  /*91f0*/  IMAD.MOV.U32 R0, RZ, RZ, R34 ;  /* 0x000000ffff007224 */ /* 0x000fe200078e0022 */
[----:B------:R-:W-:-:S07]  /*9200*/  MOV R12, R54 ;  /* 0x00000036000c7202 */ /* 0x000fce0000000f00 */
.L_x_399:
[----:B------:R-:W-:Y:S05]  /*9210*/  BSYNC.RECONVERGENT B2 ;  /* 0x0000000000027941 */ /* 0x000fea0003800200 */
.L_x_398:
[----:B------:R-:W0:Y:S01]  /*9220*/  LDC R57, c[0x0][0x404] ;  /* 0x00010100ff397b82 */ /* 0x000e220000000800 */
[----:B------:R-:W-:Y:S01]  /*9230*/  I2FP.F32.U32 R3, R12 ;  /* 0x0000000c00037245 */ /* 0x000fe20000201000 */
[----:B------:R-:W-:Y:S01]  /*9240*/  IMAD.MOV.U32 R58, RZ, RZ, 0x2f800000 ;  /* 0x2f800000ff3a7424 */ /* 0x000fe200078e00ff */
[----:B------:R-:W-:Y:S01]  /*9250*/  ISETP.NE.AND P1, PT, R17, 0x1, PT ;  /* 0x000000011100780c */ /* 0x000fe20003f25270 */
[----:B------:R-:W-:Y:S01]  /*9260*/  BSSY.RECONVERGENT B2, `(.L_x_403) ;  /* 0x000004f000027945 */ /* 0x000fe20003800200 */
[C---:B-----5:R-:W-:Y:S01]  /*9270*/  SHF.L.U32 R13, R28.reuse, 0x10, RZ ;  /* 0x000000101c0d7819 */ /* 0x060fe200000006ff */
[----:B------:R-:W-:Y:S01]  /*9280*/  FFMA.FTZ R12, R3, R58, 1.1641532182693481445e-10 ;  /* 0x2f000000030c7423 */ /* 0x000fe2000001003a */
[----:B------:R-:W-:Y:S01]  /*9290*/  PRMT R3, R28, 0x7632, R3 ;  /* 0x000076321c037816 */ /* 0x000fe20000000003 */
[----:B------:R-:W1:Y:S01]  /*92a0*/  LDC R48, c[0x0][0x408] ;  /* 0x00010200ff307b82 */ /* 0x000e620000000800 */
[----:B------:R-:W-:Y:S02]  /*92b0*/  IMAD.MOV.U32 R18, RZ, RZ, 0x2 ;  /* 0x00000002ff127424 */ /* 0x000fe400078e00ff */
[----:B------:R-:W-:Y:S01]  /*92c0*/  FMUL.FTZ R13, R13, R50 ;  /* 0x000000320d0d7220 */ /* 0x000fe20000410000 */
[----:B0-----:R-:W-:Y:S01]  /*92d0*/  FSETP.GTU.FTZ.AND P0, PT, R12, R57, PT ;  /* 0x000000390c00720b */ /* 0x001fe20003f1c000 */
[----:B------:R-:W-:-:S03]  /*92e0*/  IMAD.MOV.U32 R12, RZ, RZ, R0 ;  /* 0x000000ffff0c7224 */ /* 0x000fc600078e0000 */
        /* <DEDUP_REMOVED lines=13> */
.L_x_405:
        /* <DEDUP_REMOVED lines=13> */
.L_x_407:
[----:B------:R-:W-:Y:S05]  /*9490*/  BSYNC.RECONVERGENT B3 ;  /* 0x0000000000037941 */ /* 0x000fea0003800200 */
.L_x_406:
        /* <DEDUP_REMOVED lines=43> */
.L_x_404:
[----:B------:R-:W-:Y:S05]  /*9750*/  BSYNC.RECONVERGENT B2 ;  /* 0x0000000000027941 */ /* 0x000fea0003800200 */
.L_x_403:
        /* <DEDUP_REMOVED lines=21> */
.L_x_410:
        /* <DEDUP_REMOVED lines=13> */
.L_x_412:
[----:B------:R-:W-:Y:S05]  /*9980*/  BSYNC.RECONVERGENT B3 ;  /* 0x0000000000037941 */ /* 0x000fea0003800200 */
.L_x_411:
        /* <DEDUP_REMOVED lines=43> */
.L_x_409:
[----:B------:R-:W-:Y:S05]  /*9c40*/  BSYNC.RECONVERGENT B2 ;  /* 0x0000000000027941 */ /* 0x000fea0003800200 */
.L_x_408:
[----:B------:R-:W-:Y:S01]  /*9c50*/  I2FP.F32.U32 R3, R3 ;  /* 0x0000000300037245 */ /* 0x000fe20000201000 */
[----:B------:R-:W-:Y:S01]  /*9c60*/  BSSY.RECONVERGENT B2, `(.L_x_413) ;  /* 0x000004e000027945 */ /* 0x000fe20003800200 */
[----:B------:R-:W-:Y:S02]  /*9c70*/  SHF.L.U32 R17, R29, 0x10, RZ ;  /* 0x000000101d117819 */ /* 0x000fe400000006ff */
[----:B------:R-:W-:Y:S01]  /*9c80*/  ISETP.NE.AND P3, PT, R28, 0x1, PT ;  /* 0x000000011c00780c */ /* 0x000fe20003f65270 */
[----:B------:R-:W-:Y:S01]  /*9c90*/  FFMA.FTZ R18, R3, R58, 1.1641532182693481445e-10 ;  /* 0x2f00000003127423 */ /* 0x000fe2000001003a */
[----:B------:R-:W-:Y:S01]  /*9ca0*/  PRMT R3, R29, 0x7632, R3 ;  /* 0x000076321d037816 */ /* 0x000fe20000000003 */
[----:B------:R-:W-:Y:S01]  /*9cb0*/  FMUL.FTZ R17, R17, R50 ;  /* 0x0000003211117220 */ /* 0x000fe20000410000 */
[----:B------:R-:W-:Y:S02]  /*9cc0*/  IMAD.MOV.U32 R29, RZ, RZ, 0x2 ;  /* 0x00000002ff1d7424 */ /* 0x000fe400078e00ff */
        /* <DEDUP_REMOVED lines=14> */
.L_x_415:
        /* <DEDUP_REMOVED lines=13> */
.L_x_417:
[----:B------:R-:W-:Y:S05]  /*9e80*/  BSYNC.RECONVERGENT B3 ;  /* 0x0000000000037941 */ /* 0x000fea0003800200 */
.L_x_416:
[----:B------:R-:W-:Y:S01]  /*9e90*/  LOP3.LUT R28, R2, UR7, R33, 0x96, !PT ;  /* 0x00000007021c7c12 */ /* 0x000fe2000f8e9621 */
[----:B------:R-:W-:Y:S01]  /*9ea0*/  IMAD.WIDE.U32 R4, R9, -0x326172a9, RZ ;  /* 0xcd9e8d5709047825 */ /* 0x000fe200078e00ff */
[----:B------:R-:W-:-:S03]  /*9eb0*/  MOV R17, R52 ;  /* 0x0000003400117202 */ /* 0x000fc60000000f00 */
        /* <DEDUP_REMOVED lines=38> */
[----:B------:R-:W-:Y:S01]  /*a120*/  LOP3.LUT R5, R32, UR31, R29, 0x96, !PT ;  /* 0x0000001f20057c12 */ /* 0x000fe2000f8e961d */
[----:B------:R-:W-:-:S07]  /*a130*/  IMAD.MOV.U32 R29, RZ, RZ, RZ ;  /* 0x000000ffff1d7224 */ /* 0x000fce00078e00ff */
.L_x_414:
[----:B------:R-:W-:Y:S05]  /*a140*/  BSYNC.RECONVERGENT B2 ;  /* 0x0000000000027941 */ /* 0x000fea0003800200 */
.L_x_413:
        /* <DEDUP_REMOVED lines=8> */
[----:B------:R-:W-:-:S05]  /*a1d0*/  FMUL.FTZ R3, R3, R48 ;  /* 0x0000003003037220 */ /* 0x000fca0000410000 */
[----:B------:R-:W-:Y:S01]  /*a1e0*/  FSEL R17, R3, RZ, !P2 ;  /* 0x000000ff03117208 */ /* 0x000fe20005000000 */
[----:B------:R-:W-:Y:S01]  /*a1f0*/  IMAD.MOV.U32 R3, RZ, RZ, R0 ;  /* 0x000000ffff037224 */ /* 0x000fe200078e0000 */
[----:B------:R-:W-:Y:S01]  /*a200*/  PLOP3.LUT P2, PT, P2, PT, PT, 0x8, 0x80 ;  /* 0x000000000080781c */ /* 0x000fe2000174e170 */
[----:B------:R-:W-:-:S12]  /*a210*/  @!P3 BRA `(.L_x_419) ;  /* 0x000000040004b947 */ /* 0x000fd80003800000 */
        /* <DEDUP_REMOVED lines=8> */
.L_x_420:
        /* <DEDUP_REMOVED lines=13> */
.L_x_422:
[----:B------:R-:W-:Y:S05]  /*a370*/  BSYNC.RECONVERGENT B3 ;  /* 0x0000000000037941 */ /* 0x000fea0003800200 */
.L_x_421:
        /* <DEDUP_REMOVED lines=43> */
.L_x_419:
[----:B------:R-:W-:Y:S05]  /*a630*/  BSYNC.RECONVERGENT B2 ;  /* 0x0000000000027941 */ /* 0x000fea0003800200 */
.L_x_418:
        /* <DEDUP_REMOVED lines=9> */
[----:B------:R-:W-:Y:S01]  /*a6d0*/  FMUL.FTZ R28, R29, R48 ;  /* 0x000000301d1c7220 */ /* 0x000fe20000410000 */
[----:B------:R-:W-:-:S04]  /*a6e0*/  IMAD.MOV.U32 R29, RZ, RZ, R0 ;  /* 0x000000ffff1d7224 */ /* 0x000fc800078e0000 */
        /* <DEDUP_REMOVED lines=12> */
.L_x_425:
        /* <DEDUP_REMOVED lines=13> */
.L_x_427:
[----:B------:R-:W-:Y:S05]  /*a880*/  BSYNC.RECONVERGENT B3 ;  /* 0x0000000000037941 */ /* 0x000fea0003800200 */
.L_x_426:
        /* <DEDUP_REMOVED lines=43> */
.L_x_424:
[----:B------:R-:W-:Y:S05]  /*ab40*/  BSYNC.RECONVERGENT B2 ;  /* 0x0000000000027941 */ /* 0x000fea0003800200 */
.L_x_423:
[----:B------:R-:W-:Y:S01]  /*ab50*/  I2FP.F32.U32 R29, R29 ;  /* 0x0000001d001d7245 */ /* 0x000fe20000201000 */
[----:B------:R-:W-:Y:S01]  /*ab60*/  IMAD.U32 R3, R3, 0x10000, RZ ;  /* 0x0001000003037824 */ /* 0x000fe200078e00ff */
[----:B------:R-:W-:Y:S01]  /*ab70*/  ISETP.NE.AND P5, PT, R30, 0x1, PT ;  /* 0x000000011e00780c */ /* 0x000fe20003fa5270 */
[----:B------:R-:W-:Y:S02]  /*ab80*/  BSSY.RECONVERGENT B2, `(.L_x_428) ;  /* 0x000004c000027945 */ /* 0x000fe40003800200 */
[----:B------:R-:W-:Y:S01]  /*ab90*/  FFMA.FTZ R32, R29, R58, 1.1641532182693481445e-10 ;  /* 0x2f0000001d207423 */ /* 0x000fe2000001003a */
[----:B------:R-:W-:-:S04]  /*aba0*/  FMUL.FTZ R3, R3, R50 ;  /* 0x0000003203037220 */ /* 0x000fc80000410000 */
[----:B------:R-:W-:Y:S01]  /*abb0*/  FMUL.FTZ R3, R3, R48 ;  /* 0x0000003003037220 */ /* 0x000fe20000410000 */
[----:B------:R-:W-:Y:S01]  /*abc0*/  FSETP.GTU.FTZ.AND P4, PT, R32, R57, PT ;  /* 0x000000392000720b */ /* 0x000fe20003f9c000 */
[----:B------:R-:W-:-:S03]  /*abd0*/  IMAD.MOV.U32 R32, RZ, RZ, 0x2 ;  /* 0x00000002ff207424 */ /* 0x000fc600078e00ff */
        /* <DEDUP_REMOVED lines=13> */
.L_x_430:
        /* <DEDUP_REMOVED lines=13> */
.L_x_432:
[----:B------:R-:W-:Y:S05]  /*ad80*/  BSYNC.RECONVERGENT B3 ;  /* 0x0000000000037941 */ /* 0x000fea0003800200 */
.L_x_431:
        /* <DEDUP_REMOVED lines=39> */
[----:B------:R-:W-:-:S03]  /*b000*/  IMAD.WIDE.U32 R32, R0, -0x326172a9, RZ ;  /* 0xcd9e8d5700207825 */ /* 0x000fc600078e00ff */
[----:B------:R-:W-:Y:S01]  /*b010*/  MOV R0, R32 ;  /* 0x0000002000007202 */ /* 0x000fe20000000f00 */
[----:B------:R-:W-:Y:S01]  /*b020*/  IMAD.MOV.U32 R32, RZ, RZ, RZ ;  /* 0x000000ffff207224 */ /* 0x000fe200078e00ff */
[----:B------:R-:W-:-:S07]  /*b030*/  LOP3.LUT R4, R4, UR30, R33, 0x96, !PT ;  /* 0x0000001e04047c12 */ /* 0x000fce000f8e9621 */
.L_x_429:
[----:B------:R-:W-:Y:S05]  /*b040*/  BSYNC.RECONVERGENT B2 ;  /* 0x0000000000027941 */ /* 0x000fea0003800200 */
.L_x_428:
[----:B------:R-:W-:Y:S01]  /*b050*/  I2FP.F32.U32 R3, R3 ;  /* 0x0000000300037245 */ /* 0x000fe20000201000 */
[C---:B------:R-:W-:Y:S01]  /*b060*/  IMAD.U32 R33, R31.reuse, 0x10000, RZ ;  /* 0x000100001f217824 */ /* 0x040fe200078e00ff */
[----:B------:R-:W-:Y:S01]  /*b070*/  ISETP.NE.AND P6, PT, R32, 0x1, PT ;  /* 0x000000012000780c */ /* 0x000fe20003fc5270 */
[----:B------:R-:W-:Y:S01]  /*b080*/  BSSY.RECONVERGENT B2, `(.L_x_433) ;  /* 0x000004f000027945 */ /* 0x000fe20003800200 */
[----:B------:R-:W-:Y:S01]  /*b090*/  PRMT R30, R31, 0x7632, R30 ;  /* 0x000076321f1e7816 */ /* 0x000fe2000000001e */
[----:B------:R-:W-:Y:S01]  /*b0a0*/  FFMA.FTZ R34, R3, R58, 1.1641532182693481445e-10 ;  /* 0x2f00000003227423 */ /* 0x000fe2000001003a */
[----:B------:R-:W-:Y:S01]  /*b0b0*/  FMUL.FTZ R33, R33, R50 ;  /* 0x0000003221217220 */ /* 0x000fe20000410000 */
[----:B------:R-:W-:-:S03]  /*b0c0*/  HFMA2 R3, -RZ, RZ, 0, 1.1920928955078125e-07 ;  /* 0x00000002ff037431 */ /* 0x000fc600000001ff */
[----:B------:R-:W-:Y:S01]  /*b0d0*/  FMUL.FTZ R31, R33, R48 ;  /* 0x00000030211f7220 */ /* 0x000fe20000410000 */
[----:B------:R-:W-:Y:S01]  /*b0e0*/  FSETP.GTU.FTZ.AND P5, PT, R34, R57, PT ;  /* 0x000000392200720b */ /* 0x000fe20003fbc000 */
[----:B------:R-:W-:-:S03]  /*b0f0*/  IMAD.MOV.U32 R34, RZ, RZ, R0 ;  /* 0x000000ffff227224 */ /* 0x000fc600078e0000 */
        /* <DEDUP_REMOVED lines=12> */
.L_x_435:
        /* <DEDUP_REMOVED lines=15> */
.L_x_437:
[----:B------:R-:W-:Y:S05]  /*b2b0*/  BSYNC.RECONVERGENT B3 ;  /* 0x0000000000037941 */ /* 0x000fea0003800200 */
.L_x_436:
        /* <DEDUP_REMOVED lines=43> */
.L_x_434:
[----:B------:R-:W-:Y:S05]  /*b570*/  BSYNC.RECONVERGENT B2 ;  /* 0x0000000000027941 */ /* 0x000fea0003800200 */
.L_x_433:
[----:B------:R-:W-:-:S05]  /*b580*/  I2FP.F32.U32 R33, R34 ;  /* 0x0000002200217245 */ /* 0x000fca0000201000 */
[----:B------:R-:W-:Y:S01]  /*b590*/  FFMA.FTZ R58, R33, R58, 1.1641532182693481445e-10 ;  /* 0x2f000000213a7423 */ /* 0x000fe2000001003a */
[----:B------:R-:W-:Y:S02]  /*b5a0*/  SHF.L.U32 R33, R30, 0x10, RZ ;  /* 0x000000101e217819 */ /* 0x000fe400000006ff */
[----:B------:R-:W-:Y:S02]  /*b5b0*/  F2FP.BF16.F32.PACK_AB R30, R29, R28 ;  /* 0x0000001c1d1e723e */ /* 0x000fe400000010ff */
[----:B------:R-:W-:Y:S01]  /*b5c0*/  FSETP.GTU.FTZ.AND P6, PT, R58, R57, PT ;  /* 0x000000393a00720b */ /* 0x000fe20003fdc000 */
[----:B------:R-:W-:Y:S01]  /*b5d0*/  FMUL.FTZ R33, R33, R50 ;  /* 0x0000003221217220 */ /* 0x000fe20000410000 */
[----:B------:R-:W-:Y:S02]  /*b5e0*/  F2FP.BF16.F32.PACK_AB R29, R17, R18 ;  /* 0x00000012111d723e */ /* 0x000fe400000010ff */
[----:B------:R-:W-:Y:S01]  /*b5f0*/  F2FP.BF16.F32.PACK_AB R28, R12, R13 ;  /* 0x0000000d0c1c723e */ /* 0x000fe200000010ff */
[----:B------:R-:W-:-:S05]  /*b600*/  FMUL.FTZ R33, R33, R48 ;  /* 0x0000003021217220 */ /* 0x000fca0000410000 */
[----:B------:R-:W-:Y:S02]  /*b610*/  FSEL R48, R33, RZ, !P6 ;  /* 0x000000ff21307208 */ /* 0x000fe40007000000 */
[----:B------:R-:W-:Y:S02]  /*b620*/  PLOP3.LUT P6, PT, P6, PT, PT, 0x8, 0x80 ;  /* 0x000000000080781c */ /* 0x000fe400037ce170 */
[----:B------:R-:W-:-:S11]  /*b630*/  F2FP.BF16.F32.PACK_AB R31, R48, R31 ;  /* 0x0000001f301f723e */ /* 0x000fd600000010ff */
.L_x_397:
[----:B------:R-:W0:Y:S01]  /*b640*/  LDC.64 R32, c[0x0][0x3a8] ;  /* 0x0000ea00ff207b82 */ /* 0x000e220000000a00 */
[----:B------:R-:W-:Y:S02]  /*b650*/  SEL R35, RZ, 0x1000000, !P6 ;  /* 0x01000000ff237807 */ /* 0x000fe40007000000 */
[----:B------:R-:W-:Y:S02]  /*b660*/  SEL R34, RZ, 0x10000, !P5 ;  /* 0x00010000ff227807 */ /* 0x000fe40006800000 */
[----:B------:R-:W-:Y:S02]  /*b670*/  SEL R55, RZ, 0x100, !P4 ;  /* 0x00000100ff377807 */ /* 0x000fe40006000000 */
[----:B------:R-:W-:Y:S02]  /*b680*/  SEL R54, RZ, 0x1000000, !P2 ;  /* 0x01000000ff367807 */ /* 0x000fe40005000000 */
[----:B------:R-:W-:Y:S02]  /*b690*/  LOP3.LUT R55, R55, R35, R34, 0xfe, !PT ;  /* 0x0000002337377212 */ /* 0x000fe400078efe22 */
[----:B------:R-:W-:-:S02]  /*b6a0*/  SEL R35, RZ, 0x10000, !P1 ;  /* 0x00010000ff237807 */ /* 0x000fc40004800000 */
[----:B------:R-:W-:Y:S02]  /*b6b0*/  SEL R34, RZ, 0x100, !P0 ;  /* 0x00000100ff227807 */ /* 0x000fe40004000000 */
[----:B------:R-:W-:Y:S02]  /*b6c0*/  ISETP.NE.AND P6, PT, R56, RZ, PT ;  /* 0x000000ff3800720c */ /* 0x000fe40003fc5270 */
[----:B------:R-:W-:Y:S02]  /*b6d0*/  LOP3.LUT R34, R34, R54, R35, 0xfe, !PT ;  /* 0x0000003622227212 */ /* 0x000fe400078efe23 */
[----:B------:R-:W-:Y:S02]  /*b6e0*/  SEL R54, RZ, 0x1, !P3 ;  /* 0x00000001ff367807 */ /* 0x000fe40005800000 */
[----:B------:R-:W-:Y:S01]  /*b6f0*/  SEL R35, RZ, 0x1, !P6 ;  /* 0x00000001ff237807 */ /* 0x000fe20007000000 */
[----:B0-----:R-:W-:-:S05]  /*b700*/  IMAD.WIDE.U32 R32, R51, 0x10, R32 ;  /* 0x0000001033207825 */ /* 0x001fca00078e0020 */
[----:B------:R0:W-:Y:S02]  /*b710*/  STG.E.128 desc[UR8][R32.64], R28 ;  /* 0x0000001c20007986 */ /* 0x0001e4000c101d08 */
[----:B0-----:R-:W0:Y:S01]  /*b720*/  LDC.64 R30, c[0x0][0x3b0] ;  /* 0x0000ec00ff1e7b82 */ /* 0x001e220000000a00 */
[----:B------:R-:W-:Y:S01]  /*b730*/  LOP3.LUT R29, R55, R54, RZ, 0xfc, !PT ;  /* 0x00000036371d7212 */ /* 0x000fe200078efcff */
[----:B------:R-:W-:Y:S01]  /*b740*/  IMAD.MOV.U32 R54, RZ, RZ, R52 ;  /* 0x000000ffff367224 */ /* 0x000fe200078e0034 */
[----:B------:R-:W-:Y:S01]  /*b750*/  LOP3.LUT R28, R34, R35, RZ, 0xfc, !PT ;  /* 0x00000023221c7212 */ /* 0x000fe200078efcff */
[----:B0-----:R-:W-:-:S04]  /*b760*/  IMAD.WIDE.U32 R30, R51, 0x8, R30 ;  /* 0x00000008331e7825 */ /* 0x001fc800078e001e */
[----:B------:R-:W-:Y:S01]  /*b770*/  VIADD R51, R51, 0x20 ;  /* 0x0000002033337836 */ /* 0x000fe20000000000 */
[----:B------:R1:W-:Y:S06]  /*b780*/  STG.E.64 desc[UR8][R30.64], R28 ;  /* 0x0000001c1e007986 */ /* 0x0003ec000c101b08 */
.L_x_355:
[----:B------:R-:W-:Y:S05]  /*b790*/  BSYNC.RECONVERGENT B1 ;  /* 0x0000000000017941 */ /* 0x000fea0003800200 */
.L_x_354:
[----:B------:R-:W-:Y:S01]  /*b7a0*/  ISETP.GE.U32.AND P0, PT, R10, 0x60, PT ;  /* 0x000000600a00780c */ /* 0x000fe20003f06070 */
[----:B------:R-:W-:-:S12]  /*b7b0*/  BSSY.RECONVERGENT B1, `(.L_x_438) ;  /* 0x0000552000017945 */ /* 0x000fd80003800200 */
[----:B------:R-:W-:Y:S05]  /*b7c0*/  @!P0 BRA `(.L_x_439) ;  /* 0x0000005400408947 */ /* 0x000fea0003800000 */
[----:B01----:R-:W0:Y:S02]  /*b7d0*/  LDC.64 R28, c[0x0][0x390] ;  /* 0x0000e400ff1c7b82 */ /* 0x003e240000000a00 */
[----:B0-----:R-:W-:-:S06]  /*b7e0*/  IMAD.WIDE.U32 R28, R51, 0x10, R28 ;  /* 0x00000010331c7825 */ /* 0x001fcc00078e001c */
[----:B------:R-:W5:Y:S01]  /*b7f0*/  LDG.E.128 R28, desc[UR8][R28.64] ;  /* 0x000000081c1c7981 */ /* 0x000f62000c1e1d00 */
[----:B------:R-:W-:-:S04]  /*b800*/  UISETP.NE.U32.AND UP1, UPT, UR10, URZ, UPT ;  /* 0x000000ff0a00728c */ /* 0x000fc8000bf25070 */
[----:B------:R-:W-:-:S09]  /*b810*/  UISETP.NE.AND.EX UP1, UPT, UR11, URZ, UPT, UP1 ;  /* 0x000000ff0b00728c */ /* 0x000fd2000bf25310 */
[----:B------:R-:W-:Y:S05]  /*b820*/  BRA.U !UP1, `(.L_x_440) ;  /* 0x0000002909987547 */ /* 0x000fea000b800000 */
[----:B------:R-:W0:Y:S02]  /*b830*/  LDC.64 R32, c[0x0][0x3a0] ;  /* 0x0000e800ff207b82 */ /* 0x000e240000000a00 */
[----:B0-----:R-:W-:-:S06]  /*b840*/  IMAD.WIDE.U32 R32, R51, 0x10, R32 ;  /* 0x0000001033207825 */ /* 0x001fcc00078e0020 */
[----:B------:R-:W5:Y:S01]  /*b850*/  LDG.E.128 R32, desc[UR8][R32.64] ;  /* 0x0000000820207981 */ /* 0x000f62000c1e1d00 */
        /* <DEDUP_REMOVED lines=16> */
.L_x_443:
        /* <DEDUP_REMOVED lines=13> */
.L_x_445:
[----:B------:R-:W-:Y:S05]  /*ba30*/  BSYNC.RECONVERGENT B3 ;  /* 0x0000000000037941 */ /* 0x000fea0003800200 */
.L_x_444:
[----:B------:R-:W-:Y:S01]  /*ba40*/  IMAD.WIDE.U32 R56, R9, -0x326172a9, RZ ;  /* 0xcd9e8d5709387825 */ /* 0x000fe200078e00ff */
[----:B------:R-:W-:-:S03]  /*ba50*/  LOP3.LUT R52, R2, UR7, R5, 0x96, !PT ;  /* 0x0000000702347c12 */ /* 0x000fc6000f8e9605 */
[----:B------:R-:W-:Y:S02]  /*ba60*/  HFMA2 R37, -RZ, RZ, 0, 0 ;  /* 0x00000000ff257431 */ /* 0x000fe400000001ff */
        /* <DEDUP_REMOVED lines=38> */
[----:B------:R-:W-:-:S07]  /*bcd0*/  LOP3.LUT R5, R56, UR31, R53, 0x96, !PT ;  /* 0x0000001f38057c12 */ /* 0x000fce000f8e9635 */
.L_x_442:
[----:B------:R-:W-:Y:S05]  /*bce0*/  BSYNC.RECONVERGENT B2 ;  /* 0x0000000000027941 */ /* 0x000fea0003800200 */
.L_x_441:
[----:B------:R-:W0:Y:S01]  /*bcf0*/  LDC R61, c[0x0][0x408] ;  /* 0x00010200ff3d7b82 */ /* 0x000e220000000800 */
[----:B------:R-:W-:Y:S01]  /*bd00*/  I2FP.F32.U32 R16, R16 ;  /* 0x0000001000107245 */ /* 0x000fe20000201000 */
[----:B------:R-:W-:Y:S01]  /*bd10*/  IMAD.MOV.U32 R63, RZ, RZ, 0x2f800000 ;  /* 0x2f800000ff3f7424 */ /* 0x000fe200078e00ff */
[----:B------:R-:W-:Y:S01]  /*bd20*/  ISETP.NE.AND P2, PT, R37, 0x1, PT ;  /* 0x000000012500780c */ /* 0x000fe20003f45270 */
[----:B-----5:R-:W-:Y:S01]  /*bd30*/  IMAD.U32 R43, R28, 0x10000, RZ ;  /* 0x000100001c2b7824 */ /* 0x020fe200078e00ff */
[----:B------:R-:W-:Y:S01]  /*bd40*/  BSSY.RECONVERGENT B2, `(.L_x_446) ;  /* 0x0000051000027945 */ /* 0x000fe20003800200 */
[----:B------:R-:W-:Y:S01]  /*bd50*/  FFMA.FTZ R3, R16, R63, 1.1641532182693481445e-10 ;  /* 0x2f00000010037423 */ /* 0x000fe2000001003f */
[----:B------:R-:W-:Y:S01]  /*bd60*/  PRMT R28, R28, 0x7632, R28 ;  /* 0x000076321c1c7816 */ /* 0x000fe2000000001c */
[----:B------:R-:W1:Y:S01]  /*bd70*/  LDC R62, c[0x0][0x404] ;  /* 0x00010100ff3e7b82 */ /* 0x000e620000000800 */
[----:B------:R-:W-:Y:S01]  /*bd80*/  FMUL.FTZ R16, R43, R50 ;  /* 0x000000322b107220 */ /* 0x000fe20000410000 */
[----:B------:R-:W-:-:S03]  /*bd90*/  IMAD.MOV.U32 R38, RZ, RZ, 0x2 ;  /* 0x00000002ff267424 */ /* 0x000fc600078e00ff */
[----:B0-----:R-:W-:Y:S01]  /*bda0*/  FMUL.FTZ R16, R16, R61 ;  /* 0x0000003d10107220 */ /* 0x001fe20000410000 */
[----:B-1----:R-:W-:Y:S02]  /*bdb0*/  FSETP.GTU.FTZ.AND P1, PT, R3, R62, PT ;  /* 0x0000003e0300720b */ /* 0x002fe40003f3c000 */
[----:B------:R-:W-:Y:S02]  /*bdc0*/  SHF.L.U32 R3, R32, 0x10, RZ ;  /* 0x0000001020037819 */ /* 0x000fe400000006ff */
        /* <DEDUP_REMOVED lines=15> */
.L_x_448:
        /* <DEDUP_REMOVED lines=13> */
.L_x_450:
[----:B------:R-:W-:Y:S05]  /*bf90*/  BSYNC.RECONVERGENT B3 ;  /* 0x0000000000037941 */ /* 0x000fea0003800200 */
.L_x_449:
        /* <DEDUP_REMOVED lines=42> */
[----:B------:R-:W-:-:S07]  /*c240*/  LOP3.LUT R5, R56, UR31, R55, 0x96, !PT ;  /* 0x0000001f38057c12 */ /* 0x000fce000f8e9637 */
.L_x_447:
[----:B------:R-:W-:Y:S05]  /*c250*/  BSYNC.RECONVERGENT B2 ;  /* 0x0000000000027941 */ /* 0x000fea0003800200 */
.L_x_446:
[----:B------:R-:W-:Y:S01]  /*c260*/  I2FP.F32.U32 R32, R32 ;  /* 0x0000002000207245 */ /* 0x000fe20000201000 */
[----:B------:R-:W-:Y:S01]  /*c270*/  IMAD.U32 R3, R3, 0x10000, RZ ;  /* 0x0001000003037824 */ /* 0x000fe200078e00ff */
[----:B------:R-:W-:Y:S01]  /*c280*/  SHF.L.U32 R43, R28, 0x10, RZ ;  /* 0x000000101c2b7819 */ /* 0x000fe200000006ff */
[----:B------:R-:W-:Y:S01]  /*c290*/  BSSY.RECONVERGENT B2, `(.L_x_451) ;  /* 0x000004f000027945 */ /* 0x000fe20003800200 */
[----:B------:R-:W-:Y:S01]  /*c2a0*/  ISETP.NE.AND P2, PT, R38, 0x1, PT ;  /* 0x000000012600780c */ /* 0x000fe20003f45270 */
[----:B------:R-:W-:Y:S02]  /*c2b0*/  FFMA.FTZ R37, R32, R63, 1.1641532182693481445e-10 ;  /* 0x2f00000020257423 */ /* 0x000fe4000001003f */
[----:B------:R-:W-:-:S03]  /*c2c0*/  FMUL.FTZ R28, R43, R50 ;  /* 0x000000322b1c7220 */ /* 0x000fc60000410000 */
[----:B------:R-:W-:Y:S01]  /*c2d0*/  FSETP.GTU.FTZ.AND P1, PT, R37, R62, PT ;  /* 0x0000003e2500720b */ /* 0x000fe20003f3c000 */
[----:B------:R-:W-:Y:S01]  /*c2e0*/  FMUL.FTZ R28, R28, R61 ;  /* 0x0000003d1c1c7220 */ /* 0x000fe20000410000 */
[----:B------:R-:W-:-:S04]  /*c2f0*/  IMAD.MOV.U32 R37, RZ, RZ, 0x2 ;  /* 0x00000002ff257424 */ /* 0x000fc800078e00ff */
[----:B------:R-:W-:Y:S02]  /*c300*/  FSEL R28, R28, RZ, !P1 ;  /* 0x000000ff1c1c7208 */ /* 0x000fe40004800000 */
[----:B------:R-:W-:-:S03]  /*c310*/  PLOP3.LUT P1, PT, P1, PT, PT, 0x8, 0x80 ;  /* 0x000000000080781c */ /* 0x000fc60000f2e170 */
[----:B------:R-:W-:Y:S01]  /*c320*/  FADD.FTZ R28, R28, R3 ;  /* 0x000000031c1c7221 */ /* 0x000fe20000010000 */
[----:B------:R-:W-:Y:S02]  /*c330*/  MOV R3, R0 ;  /* 0x0000000000037202 */ /* 0x000fe40000000f00 */
[----:B------:R-:W-:Y:S01]  /*c340*/  P2R R58, PR, RZ, 0x2 ;  /* 0x00000002ff3a7803 */ /* 0x000fe20000000000 */
        /* <DEDUP_REMOVED lines=10> */
.L_x_453:
        /* <DEDUP_REMOVED lines=13> */
.L_x_455:
[----:B------:R-:W-:Y:S05]  /*c4c0*/  BSYNC.RECONVERGENT B3 ;  /* 0x0000000000037941 */ /* 0x000fea0003800200 */
.L_x_454:
        /* <DEDUP_REMOVED lines=43> */
.L_x_452:
[----:B------:R-:W-:Y:S05]  /*c780*/  BSYNC.RECONVERGENT B2 ;  /* 0x0000000000027941 */ /* 0x000fea0003800200 */
.L_x_451:
        /* <DEDUP_REMOVED lines=12> */
[--C-:B------:R-:W-:Y:S01]  /*c850*/  FADD.FTZ R32, R32, R3.reuse ;  /* 0x0000000320207221 */ /* 0x100fe20000010000 */
[----:B------:R-:W-:Y:S02]  /*c860*/  PRMT R3, R29, 0x7632, R3 ;  /* 0x000076321d037816 */ /* 0x000fe40000000003 */
[----:B------:R-:W-:Y:S01]  /*c870*/  PRMT R29, R33, 0x7632, R29 ;  /* 0x00007632211d7816 */ /* 0x000fe2000000001d */
[----:B------:R-:W-:Y:S01]  /*c880*/  IMAD.MOV.U32 R33, RZ, RZ, R0 ;  /* 0x000000ffff217224 */ /* 0x000fe200078e0000 */
        /* <DEDUP_REMOVED lines=10> */
.L_x_458:
        /* <DEDUP_REMOVED lines=13> */
.L_x_460:
[----:B------:R-:W-:Y:S05]  /*ca00*/  BSYNC.RECONVERGENT B3 ;  /* 0x0000000000037941 */ /* 0x000fea0003800200 */
.L_x_459:
        /* <DEDUP_REMOVED lines=43> */
.L_x_457:
[----:B------:R-:W-:Y:S05]  /*ccc0*/  BSYNC.RECONVERGENT B2 ;  /* 0x0000000000027941 */ /* 0x000fea0003800200 */
.L_x_456:
[----:B------:R-:W-:Y:S01]  /*ccd0*/  I2FP.F32.U32 R44, R33 ;  /* 0x00000021002c7245 */ /* 0x000fe20000201000 */
[----:B------:R-:W-:Y:S01]  /*cce0*/  IMAD.U32 R33, R3, 0x10000, RZ ;  /* 0x0001000003217824 */ /* 0x000fe200078e00ff */
[----:B------:R-:W-:Y:S01]  /*ccf0*/  ISETP.NE.AND P3, PT, R43, 0x1, PT ;  /* 0x000000012b00780c */ /* 0x000fe20003f65270 */
[----:B------:R-:W-:Y:S01]  /*cd00*/  IMAD.U32 R54, R29, 0x10000, RZ ;  /* 0x000100001d367824 */ /* 0x000fe200078e00ff */
[----:B------:R-:W-:Y:S01]  /*cd10*/  BSSY.RECONVERGENT B2, `(.L_x_461) ;  /* 0x000004d000027945 */ /* 0x000fe20003800200 */
[----:B------:R-:W-:Y:S01]  /*cd20*/  FFMA.FTZ R3, R44, R63, 1.1641532182693481445e-10 ;  /* 0x2f0000002c037423 */ /* 0x000fe2000001003f */
[----:B------:R-:W-:-:S04]  /*cd30*/  FMUL.FTZ R44, R33, R50 ;  /* 0x00000032212c7220 */ /* 0x000fc80000410000 */
[----:B------:R-:W-:Y:S01]  /*cd40*/  FMUL.FTZ R44, R44, R61 ;  /* 0x0000003d2c2c7220 */ /* 0x000fe20000410000 */
[----:B------:R-:W-:Y:S01]  /*cd50*/  FSETP.GTU.FTZ.AND P2, PT, R3, R62, PT ;  /* 0x0000003e0300720b */ /* 0x000fe20003f5c000 */
[----:B------:R-:W-:-:S03]  /*cd60*/  IMAD.MOV.U32 R3, RZ, RZ, R0 ;  /* 0x000000ffff037224 */ /* 0x000fc600078e0000 */
[----:B------:R-:W-:Y:S01]  /*cd70*/  FSEL R29, R44, RZ, !P2 ;  /* 0x000000ff2c1d7208 */ /* 0x000fe20005000000 */
[----:B------:R-:W-:Y:S01]  /*cd80*/  HFMA2 R44, -RZ, RZ, 0, 1.1920928955078125e-07 ;  /* 0x00000002ff2c7431 */ /* 0x000fe200000001ff */
[----:B------:R-:W-:-:S03]  /*cd90*/  PLOP3.LUT P2, PT, P2, PT, PT, 0x8, 0x80 ;  /* 0x000000000080781c */ /* 0x000fc6000174e170 */
[----:B------:R-:W-:-:S04]  /*cda0*/  FADD.FTZ R29, R29, R54 ;  /* 0x000000361d1d7221 */ /* 0x000fc80000010000 */
        /* <DEDUP_REMOVED lines=10> */
.L_x_463:
        /* <DEDUP_REMOVED lines=13> */
.L_x_465:
[----:B------:R-:W-:Y:S05]  /*cf20*/  BSYNC.RECONVERGENT B3 ;  /* 0x0000000000037941 */ /* 0x000fea0003800200 */
.L_x_464:
        /* <DEDUP_REMOVED lines=43> */
.L_x_462:
[----:B------:R-:W-:Y:S05]  /*d1e0*/  BSYNC.RECONVERGENT B2 ;  /* 0x0000000000027941 */ /* 0x000fea0003800200 */
.L_x_461:
        /* <DEDUP_REMOVED lines=10> */
[----:B------:R-:W-:-:S02]  /*d290*/  PRMT R3, R30, 0x7632, R3 ;  /* 0x000076321e037816 */ /* 0x000fc40000000003 */
[----:B------:R-:W-:Y:S02]  /*d2a0*/  PRMT R30, R34, 0x7632, R30 ;  /* 0x00007632221e7816 */ /* 0x000fe4000000001e */
[----:B------:R-:W-:Y:S01]  /*d2b0*/  FSEL R43, R54, RZ, !P3 ;  /* 0x000000ff362b7208 */ /* 0x000fe20005800000 */
[----:B------:R-:W-:Y:S01]  /*d2c0*/  IMAD.U32 R54, R34, 0x10000, RZ ;  /* 0x0001000022367824 */ /* 0x000fe200078e00ff */
        /* <DEDUP_REMOVED lines=11> */
.L_x_468:
[----:B------:R-:W-:Y:S01]  /*d380*/  IADD3 R7, PT, PT, R7, 0x1, RZ ;  /* 0x0000000107077810 */ /* 0x000fe20007ffe0ff */
[----:B------:R-:W-:Y:S03]  /*d390*/  BSSY.RECONVERGENT B3, `(.L_x_469) ;  /* 0x000000c000037945 */ /* 0x000fe60003800200 */
[C---:B------:R-:W-:Y:S01]  /*d3a0*/  ISETP.NE.AND P4, PT, R7.reuse, RZ, PT ;  /* 0x000000ff0700720c */ /* 0x040fe20003f85270 */
[----:B------:R-:W-:-:S12]  /*d3b0*/  IMAD.WIDE.U32 R56, R7, -0x2daee0ad, RZ ;  /* 0xd2511f5307387825 */ /* 0x000fd800078e00ff */
[----:B------:R-:W-:Y:S05]  /*d3c0*/  @P4 BRA `(.L_x_470) ;  /* 0x0000000000204947 */ /* 0x000fea0003800000 */
[----:B------:R-:W-:-:S05]  /*d3d0*/  VIADD R6, R6, 0x1 ;  /* 0x0000000106067836 */ /* 0x000fca0000000000 */
[----:B------:R-:W-:-:S13]  /*d3e0*/  ISETP.NE.AND P4, PT, R6, RZ, PT ;  /* 0x000000ff0600720c */ /* 0x000fda0003f85270 */
[----:B------:R-:W-:Y:S01]  /*d3f0*/  @!P4 IADD3 R9, PT, PT, R9, 0x1, RZ ;  /* 0x000000010909c810 */ /* 0x000fe20007ffe0ff */
[----:B------:R-:W-:Y:S01]  /*d400*/  @!P4 VIADD R0, R2, 0x1 ;  /* 0x000000010200c836 */ /* 0x000fe20000000000 */
[----:B------:R-:W-:Y:S02]  /*d410*/  @!P4 MOV R6, RZ ;  /* 0x000000ff0006c202 */ /* 0x000fe40000000f00 */
[----:B------:R-:W-:-:S13]  /*d420*/  ISETP.NE.AND P5, PT, R9, RZ, !P4 ;  /* 0x000000ff0900720c */ /* 0x000fda00067a5270 */
[----:B------:R-:W-:-:S05]  /*d430*/  @P5 IADD3 R0, PT, PT, R2, RZ, RZ ;  /* 0x000000ff02005210 */ /* 0x000fca0007ffe0ff */
[----:B------:R-:W-:-:S07]  /*d440*/  @!P4 IMAD.MOV.U32 R2, RZ, RZ, R0 ;  /* 0x000000ffff02c224 */ /* 0x000fce00078e0000 */
.L_x_470:
[----:B------:R-:W-:Y:S05]  /*d450*/  BSYNC.RECONVERGENT B3 ;  /* 0x0000000000037941 */ /* 0x000fea0003800200 */
.L_x_469:
        /* <DEDUP_REMOVED lines=42> */
[----:B------:R-:W-:-:S07]  /*d700*/  LOP3.LUT R4, R4, UR30, R55, 0x96, !PT ;  /* 0x0000001e04047c12 */ /* 0x000fce000f8e9637 */
.L_x_467:
[----:B------:R-:W-:Y:S05]  /*d710*/  BSYNC.RECONVERGENT B2 ;  /* 0x0000000000027941 */ /* 0x000fea0003800200 */
.L_x_466:
        /* <DEDUP_REMOVED lines=8> */
[----:B------:R-:W-:Y:S02]  /*d7a0*/  FSETP.GTU.FTZ.AND P4, PT, R3, R62, PT ;  /* 0x0000003e0300720b */ /* 0x000fe40003f9c000 */
[----:B------:R-:W-:Y:S02]  /*d7b0*/  MOV R3, R0 ;  /* 0x0000000000037202 */ /* 0x000fe40000000f00 */
[----:B------:R-:W-:Y:S01]  /*d7c0*/  FSEL R30, R34, RZ, !P4 ;  /* 0x000000ff221e7208 */ /* 0x000fe20006000000 */
[----:B------:R-:W-:Y:S01]  /*d7d0*/  IMAD.MOV.U32 R34, RZ, RZ, 0x2 ;  /* 0x00000002ff227424 */ /* 0x000fe200078e00ff */
        /* <DEDUP_REMOVED lines=8> */
[----:B------:R-:W-:Y:S01]  /*d860*/  @P5 VIADD R34, R49, 0x1 ;  /* 0x0000000131225836 */ /* 0x000fe20000000000 */
[----:B------:R-:W-:Y:S01]  /*d870*/  @!P5 MOV R3, R5 ;  /* 0x000000050003d202 */ /* 0x000fe20000000f00 */
[----:B------:R-:W-:Y:S01]  /*d880*/  @P5 IMAD.MOV.U32 R3, RZ, RZ, R4 ;  /* 0x000000ffff035224 */ /* 0x000fe200078e0004 */
[----:B------:R-:W-:Y:S06]  /*d890*/  BRA `(.L_x_472) ;  /* 0x0000000000e47947 */ /* 0x000fec0003800000 */
.L_x_473:
        /* <DEDUP_REMOVED lines=13> */
.L_x_475:
[----:B------:R-:W-:Y:S05]  /*d970*/  BSYNC.RECONVERGENT B3 ;  /* 0x0000000000037941 */ /* 0x000fea0003800200 */
.L_x_474:
        /* <DEDUP_REMOVED lines=43> */
.L_x_472:
[----:B------:R-:W-:Y:S05]  /*dc30*/  BSYNC.RECONVERGENT B2 ;  /* 0x0000000000027941 */ /* 0x000fea0003800200 */
.L_x_471:
[----:B------:R-:W-:Y:S01]  /*dc40*/  I2FP.F32.U32 R54, R3 ;  /* 0x0000000300367245 */ /* 0x000fe20000201000 */
[----:B------:R-:W-:Y:S01]  /*dc50*/  BSSY.RECONVERGENT B2, `(.L_x_476) ;  /* 0x0000054000027945 */ /* 0x000fe20003800200 */
[----:B------:R-:W-:Y:S02]  /*dc60*/  ISETP.NE.AND P6, PT, R34, 0x1, PT ;  /* 0x000000012200780c */ /* 0x000fe40003fc5270 */
[----:B------:R-:W-:Y:S01]  /*dc70*/  PRMT R53, R31, 0x7632, R53 ;  /* 0x000076321f357816 */ /* 0x000fe20000000035 */
[----:B------:R-:W-:-:S05]  /*dc80*/  FFMA.FTZ R3, R54, R63, 1.1641532182693481445e-10 ;  /* 0x2f00000036037423 */ /* 0x000fca000001003f */
[----:B------:R-:W-:Y:S01]  /*dc90*/  FSETP.GTU.FTZ.AND P5, PT, R3, R62, PT ;  /* 0x0000003e0300720b */ /* 0x000fe20003fbc000 */
[----:B------:R-:W-:Y:S01]  /*dca0*/  IMAD.U32 R3, R31, 0x10000, RZ ;  /* 0x000100001f037824 */ /* 0x000fe200078e00ff */
[----:B------:R-:W-:-:S03]  /*dcb0*/  PRMT R31, R35, 0x7632, R31 ;  /* 0x00007632231f7816 */ /* 0x000fc6000000001f */
[----:B------:R-:W-:Y:S01]  /*dcc0*/  FMUL.FTZ R54, R3, R50 ;  /* 0x0000003203367220 */ /* 0x000fe20000410000 */
[----:B------:R-:W-:-:S03]  /*dcd0*/  IMAD.MOV.U32 R3, RZ, RZ, 0x2 ;  /* 0x00000002ff037424 */ /* 0x000fc600078e00ff */
[----:B------:R-:W-:-:S05]  /*dce0*/  FMUL.FTZ R54, R54, R61 ;  /* 0x0000003d36367220 */ /* 0x000fca0000410000 */
[----:B------:R-:W-:Y:S02]  /*dcf0*/  FSEL R33, R54, RZ, !P5 ;  /* 0x000000ff36217208 */ /* 0x000fe40006800000 */
[----:B------:R-:W-:Y:S02]  /*dd00*/  SHF.L.U32 R54, R35, 0x10, RZ ;  /* 0x0000001023367819 */ /* 0x000fe400000006ff */
[----:B------:R-:W-:-:S03]  /*dd10*/  PLOP3.LUT P5, PT, P5, PT, PT, 0x8, 0x80 ;  /* 0x000000000080781c */ /* 0x000fc60002fae170 */
[----:B------:R-:W-:Y:S01]  /*dd20*/  FADD.FTZ R33, R33, R54 ;  /* 0x0000003621217221 */ /* 0x000fe20000010000 */
[----:B------:R-:W-:-:S03]  /*dd30*/  MOV R54, R0 ;  /* 0x0000000000367202 */ /* 0x000fc60000000f00 */
        /* <DEDUP_REMOVED lines=10> */
.L_x_478:
[----:B------:R-:W-:Y:S01]  /*dde0*/  IADD3 R7, PT, PT, R7, 0x1, RZ ;  /* 0x0000000107077810 */ /* 0x000fe20007ffe0ff */
[----:B------:R-:W-:Y:S03]  /*ddf0*/  BSSY.RECONVERGENT B3, `(.L_x_479) ;  /* 0x000000e000037945 */ /* 0x000fe60003800200 */
[C---:B------:R-:W-:Y:S01]  /*de00*/  ISETP.NE.AND P6, PT, R7.reuse, RZ, PT ;  /* 0x000000ff0700720c */ /* 0x040fe20003fc5270 */
[----:B------:R-:W-:-:S12]  /*de10*/  IMAD.WIDE.U32 R54, R7, -0x2daee0ad, RZ ;  /* 0xd2511f5307367825 */ /* 0x000fd800078e00ff */
[----:B------:R-:W-:Y:S05]  /*de20*/  @P6 BRA `(.L_x_480) ;  /* 0x0000000000286947 */ /* 0x000fea0003800000 */
[----:B------:R-:W-:Y:S01]  /*de30*/  VIADD R6, R6, 0x1 ;  /* 0x0000000106067836 */ /* 0x000fe20000000000 */
[----:B------:R-:W-:-:S04]  /*de40*/  P2R R0, PR, RZ, 0x1 ;  /* 0x00000001ff007803 */ /* 0x000fc80000000000 */
[----:B------:R-:W-:-:S13]  /*de50*/  ISETP.NE.AND P6, PT, R6, RZ, PT ;  /* 0x000000ff0600720c */ /* 0x000fda0003fc5270 */
[----:B------:R-:W-:Y:S01]  /*de60*/  @!P6 IADD3 R9, PT, PT, R9, 0x1, RZ ;  /* 0x000000010909e810 */ /* 0x000fe20007ffe0ff */
[----:B------:R-:W-:Y:S01]  /*de70*/  @!P6 VIADD R3, R2, 0x1 ;  /* 0x000000010203e836 */ /* 0x000fe20000000000 */
[----:B------:R-:W-:Y:S02]  /*de80*/  @!P6 MOV R6, RZ ;  /* 0x000000ff0006e202 */ /* 0x000fe40000000f00 */
[----:B------:R-:W-:-:S13]  /*de90*/  ISETP.NE.AND P0, PT, R9, RZ, !P6 ;  /* 0x000000ff0900720c */ /* 0x000fda0007705270 */
[----:B------:R-:W-:Y:S02]  /*dea0*/  @P0 IADD3 R3, PT, PT, R2, RZ, RZ ;  /* 0x000000ff02030210 */ /* 0x000fe40007ffe0ff */
[----:B------:R-:W-:-:S03]  /*deb0*/  ISETP.NE.AND P0, PT, R0, RZ, PT ;  /* 0x000000ff0000720c */ /* 0x000fc60003f05270 */
[----:B------:R-:W-:-:S10]  /*dec0*/  @!P6 IMAD.MOV.U32 R2, RZ, RZ, R3 ;  /* 0x000000ffff02e224 */ /* 0x000fd400078e0003 */
.L_x_480:
[----:B------:R-:W-:Y:S05]  /*ded0*/  BSYNC.RECONVERGENT B3 ;  /* 0x0000000000037941 */ /* 0x000fea0003800200 */
.L_x_479:
        /* <DEDUP_REMOVED lines=43> */
.L_x_477:
[----:B------:R-:W-:Y:S05]  /*e190*/  BSYNC.RECONVERGENT B2 ;  /* 0x0000000000027941 */ /* 0x000fea0003800200 */
.L_x_476:
[----:B------:R-:W-:Y:S01]  /*e1a0*/  I2FP.F32.U32 R34, R54 ;  /* 0x0000003600227245 */ /* 0x000fe20000201000 */
[----:B------:R-:W-:Y:S01]  /*e1b0*/  IMAD.U32 R53, R53, 0x10000, RZ ;  /* 0x0001000035357824 */ /* 0x000fe200078e00ff */
[----:B------:R-:W-:Y:S02]  /*e1c0*/  SHF.L.U32 R31, R31, 0x10, RZ ;  /* 0x000000101f1f7819 */ /* 0x000fe400000006ff */
[----:B------:R-:W-:Y:S01]  /*e1d0*/  F2FP.BF16.F32.PACK_AB R30, R30, R43 ;  /* 0x0000002b1e1e723e */ /* 0x000fe200000010ff */
[----:B------:R-:W-:Y:S01]  /*e1e0*/  FFMA.FTZ R63, R34, R63, 1.1641532182693481445e-10 ;  /* 0x2f000000223f7423 */ /* 0x000fe2000001003f */
[----:B------:R-:W-:Y:S01]  /*e1f0*/  FMUL.FTZ R50, R53, R50 ;  /* 0x0000003235327220 */ /* 0x000fe20000410000 */
[----:B------:R-:W-:Y:S02]  /*e200*/  F2FP.BF16.F32.PACK_AB R29, R29, R32 ;  /* 0x000000201d1d723e */ /* 0x000fe400000010ff */
[----:B------:R-:W-:Y:S01]  /*e210*/  F2FP.BF16.F32.PACK_AB R28, R28, R16 ;  /* 0x000000101c1c723e */ /* 0x000fe200000010ff */
[----:B------:R-:W-:Y:S01]  /*e220*/  FMUL.FTZ R50, R50, R61 ;  /* 0x0000003d32327220 */ /* 0x000fe20000410000 */
[----:B------:R-:W-:-:S04]  /*e230*/  FSETP.GTU.FTZ.AND P6, PT, R63, R62, PT ;  /* 0x0000003e3f00720b */ /* 0x000fc80003fdc000 */
[----:B------:R-:W-:Y:S02]  /*e240*/  FSEL R50, R50, RZ, !P6 ;  /* 0x000000ff32327208 */ /* 0x000fe40007000000 */
[----:B------:R-:W-:-:S03]  /*e250*/  PLOP3.LUT P6, PT, P6, PT, PT, 0x8, 0x80 ;  /* 0x000000000080781c */ /* 0x000fc600037ce170 */
[----:B------:R-:W-:-:S05]  /*e260*/  FADD.FTZ R53, R50, R31 ;  /* 0x0000001f32357221 */ /* 0x000fca0000010000 */
[----:B------:R-:W-:Y:S01]  /*e270*/  F2FP.BF16.F32.PACK_AB R31, R53, R33 ;  /* 0x00000021351f723e */ /* 0x000fe200000010ff */
[----:B------:R-:W-:Y:S06]  /*e280*/  BRA `(.L_x_481) ;  /* 0x00000028003c7947 */ /* 0x000fec0003800000 */
.L_x_440:
        /* <DEDUP_REMOVED lines=9> */
[----:B------:R-:W-:Y:S01]  /*e320*/  @!P1 MOV R32, 0x3 ;  /* 0x0000000300209802 */ /* 0x000fe20000000f00 */
[----:B------:R-:W-:Y:S01]  /*e330*/  @!P1 IMAD.MOV.U32 R52, RZ, RZ, R54 ;  /* 0x000000ffff349224 */ /* 0x000fe200078e0036 */
[----:B------:R-:W-:Y:S01]  /*e340*/  @!P1 MOV R16, R5 ;  /* 0x0000000500109202 */ /* 0x000fe20000000f00 */
[----:B------:R-:W-:Y:S01]  /*e350*/  @P1 VIADD R32, R3, 0x1 ;  /* 0x0000000103201836 */ /* 0x000fe20000000000 */
[----:B------:R-:W-:Y:S01]  /*e360*/  @P1 MOV R52, R54 ;  /* 0x0000003600341202 */ /* 0x000fe20000000f00 */
[----:B------:R-:W-:Y:S01]  /*e370*/  @P1 IMAD.MOV.U32 R16, RZ, RZ, R4 ;  /* 0x000000ffff101224 */ /* 0x000fe200078e0004 */
[----:B------:R-:W-:Y:S06]  /*e380*/  BRA `(.L_x_483) ;  /* 0x0000000000e07947 */ /* 0x000fec0003800000 */
.L_x_484:
        /* <DEDUP_REMOVED lines=8> */
[----:B------:R-:W-:Y:S02]  /*e410*/  @!P1 VIADD R0, R2, 0x1 ;  /* 0x0000000102009836 */ /* 0x000fe40000000000 */
[----:B------:R-:W-:Y:S01]  /*e420*/  @!P1 IMAD.MOV.U32 R6, RZ, RZ, RZ ;  /* 0x000000ffff069224 */ /* 0x000fe200078e00ff */
[----:B------:R-:W-:-:S13]  /*e430*/  ISETP.NE.AND P2, PT, R9, RZ, !P1 ;  /* 0x000000ff0900720c */ /* 0x000fda0004f45270 */
[----:B------:R-:W-:-:S04]  /*e440*/  @P2 IADD3 R0, PT, PT, R2, RZ, RZ ;  /* 0x000000ff02002210 */ /* 0x000fc80007ffe0ff */
[----:B------:R-:W-:-:S07]  /*e450*/  @!P1 MOV R2, R0 ;  /* 0x0000000000029202 */ /* 0x000fce0000000f00 */
.L_x_486:
[----:B------:R-:W-:Y:S05]  /*e460*/  BSYNC.RECONVERGENT B3 ;  /* 0x0000000000037941 */ /* 0x000fea0003800200 */
.L_x_485:
[----:B------:R-:W-:Y:S01]  /*e470*/  IMAD.WIDE.U32 R32, R9, -0x326172a9, RZ ;  /* 0xcd9e8d5709207825 */ /* 0x000fe200078e00ff */
[----:B------:R-:W-:Y:S02]  /*e480*/  LOP3.LUT R34, R2, UR7, R5, 0x96, !PT ;  /* 0x0000000702227c12 */ /* 0x000fe4000f8e9605 */
[----:B------:R-:W-:Y:S02]  /*e490*/  MOV R16, R54 ;  /* 0x0000003600107202 */ /* 0x000fe40000000f00 */
        /* <DEDUP_REMOVED lines=38> */
[----:B------:R-:W-:-:S07]  /*e700*/  IMAD.MOV.U32 R32, RZ, RZ, RZ ;  /* 0x000000ffff207224 */ /* 0x000fce00078e00ff */
.L_x_483:
[----:B------:R-:W-:Y:S05]  /*e710*/  BSYNC.RECONVERGENT B2 ;  /* 0x0000000000027941 */ /* 0x000fea0003800200 */
.L_x_482:
        /* <DEDUP_REMOVED lines=9> */
[----:B------:R-:W-:-:S05]  /*e7b0*/  FFMA.FTZ R16, R16, R61, 1.1641532182693481445e-10 ;  /* 0x2f00000010107423 */ /* 0x000fca000001003d */
[----:B0-----:R-:W-:-:S04]  /*e7c0*/  FSETP.GTU.FTZ.AND P1, PT, R16, R57, PT ;  /* 0x000000391000720b */ /* 0x001fc80003f3c000 */
[----:B------:R-:W-:Y:S01]  /*e7d0*/  PLOP3.LUT P3, PT, P1, PT, PT, 0x8, 0x80 ;  /* 0x000000000080781c */ /* 0x000fe20000f6e170 */
[----:B-1----:R-:W-:-:S03]  /*e7e0*/  FMUL.FTZ R3, R3, R56 ;  /* 0x0000003803037220 */ /* 0x002fc60000410000 */
[----:B------:R-:W-:Y:S02]  /*e7f0*/  P2R R59, PR, RZ, 0x8 ;  /* 0x00000008ff3b7803 */ /* 0x000fe40000000000 */
[----:B------:R-:W-:Y:S02]  /*e800*/  FSEL R16, R3, RZ, !P1 ;  /* 0x000000ff03107208 */ /* 0x000fe40004800000 */
[----:B------:R-:W-:Y:S01]  /*e810*/  PRMT R3, R28, 0x7632, R3 ;  /* 0x000076321c037816 */ /* 0x000fe20000000003 */
[----:B------:R-:W-:Y:S01]  /*e820*/  IMAD.MOV.U32 R28, RZ, RZ, R0 ;  /* 0x000000ffff1c7224 */ /* 0x000fe200078e0000 */
[----:B------:R-:W-:Y:S06]  /*e830*/  @!P2 BRA `(.L_x_488) ;  /* 0x000000040004a947 */ /* 0x000fec0003800000 */
[----:B------:R-:W-:-:S13]  /*e840*/  ISETP.NE.AND P1, PT, R32, 0x3, PT ;  /* 0x000000032000780c */ /* 0x000fda0003f25270 */
[----:B------:R-:W-:Y:S05]  /*e850*/  @!P1 BRA `(.L_x_489) ;  /* 0x0000000000189947 */ /* 0x000fea0003800000 */
[----:B------:R-:W-:-:S13]  /*e860*/  ISETP.NE.AND P1, PT, R32, 0x2, PT ;  /* 0x000000022000780c */ /* 0x000fda0003f25270 */
[----:B------:R-:W-:Y:S01]  /*e870*/  @!P1 MOV R33, 0x3 ;  /* 0x0000000300219802 */ /* 0x000fe20000000f00 */
[----:B------:R-:W-:Y:S01]  /*e880*/  @!P1 IMAD.MOV.U32 R28, RZ, RZ, R5 ;  /* 0x000000ffff1c9224 */ /* 0x000fe200078e0005 */
[----:B------:R-:W-:Y:S01]  /*e890*/  @P1 IADD3 R33, PT, PT, R32, 0x1, RZ ;  /* 0x0000000120211810 */ /* 0x000fe20007ffe0ff */
[----:B------:R-:W-:Y:S01]  /*e8a0*/  @P1 IMAD.MOV.U32 R28, RZ, RZ, R4 ;  /* 0x000000ffff1c1224 */ /* 0x000fe200078e0004 */
[----:B------:R-:W-:Y:S06]  /*e8b0*/  BRA `(.L_x_488) ;  /* 0x0000000000e47947 */ /* 0x000fec0003800000 */
.L_x_489:
        /* <DEDUP_REMOVED lines=13> */
.L_x_491:
[----:B------:R-:W-:Y:S05]  /*e990*/  BSYNC.RECONVERGENT B3 ;  /* 0x0000000000037941 */ /* 0x000fea0003800200 */
.L_x_490:
        /* <DEDUP_REMOVED lines=41> */
[----:B------:R-:W-:Y:S02]  /*ec30*/  HFMA2 R33, -RZ, RZ, 0, 0 ;  /* 0x00000000ff217431 */ /* 0x000fe400000001ff */
[----:B------:R-:W-:-:S07]  /*ec40*/  IMAD.MOV.U32 R52, RZ, RZ, R32 ;  /* 0x000000ffff347224 */ /* 0x000fce00078e0020 */
.L_x_488:
[----:B------:R-:W-:Y:S05]  /*ec50*/  BSYNC.RECONVERGENT B2 ;  /* 0x0000000000027941 */ /* 0x000fea0003800200 */
.L_x_487:
        /* <DEDUP_REMOVED lines=9> */
[----:B------:R-:W-:Y:S02]  /*ecf0*/  PLOP3.LUT P3, PT, P1, PT, PT, 0x8, 0x80 ;  /* 0x000000000080781c */ /* 0x000fe40000f6e170 */
[----:B------:R-:W-:Y:S01]  /*ed00*/  FSEL R28, R3, RZ, !P1 ;  /* 0x000000ff031c7208 */ /* 0x000fe20004800000 */
[----:B------:R-:W-:Y:S01]  /*ed10*/  IMAD.MOV.U32 R3, RZ, RZ, R0 ;  /* 0x000000ffff037224 */ /* 0x000fe200078e0000 */
[----:B------:R-:W-:Y:S02]  /*ed20*/  P2R R58, PR, RZ, 0x8 ;  /* 0x00000008ff3a7803 */ /* 0x000fe40000000000 */
[----:B------:R-:W-:Y:S01]  /*ed30*/  MOV R60, R28 ;  /* 0x0000001c003c7202 */ /* 0x000fe20000000f00 */
[----:B------:R-:W-:Y:S06]  /*ed40*/  @!P2 BRA `(.L_x_493) ;  /* 0x000000040004a947 */ /* 0x000fec0003800000 */
[----:B------:R-:W-:-:S13]  /*ed50*/  ISETP.NE.AND P1, PT, R33, 0x3, PT ;  /* 0x000000032100780c */ /* 0x000fda0003f25270 */
[----:B------:R-:W-:Y:S05]  /*ed60*/  @!P1 BRA `(.L_x_494) ;  /* 0x0000000000189947 */ /* 0x000fea0003800000 */
[----:B------:R-:W-:-:S13]  /*ed70*/  ISETP.NE.AND P1, PT, R33, 0x2, PT ;  /* 0x000000022100780c */ /* 0x000fda0003f25270 */
[----:B------:R-:W-:Y:S01]  /*ed80*/  @!P1 IMAD.MOV.U32 R34, RZ, RZ, 0x3 ;  /* 0x00000003ff229424 */ /* 0x000fe200078e00ff */
[----:B------:R-:W-:Y:S01]  /*ed90*/  @!P1 MOV R3, R5 ;  /* 0x0000000500039202 */ /* 0x000fe20000000f00 */
[----:B------:R-:W-:Y:S01]  /*eda0*/  @P1 VIADD R34, R33, 0x1 ;  /* 0x0000000121221836 */ /* 0x000fe20000000000 */
[----:B------:R-:W-:Y:S01]  /*edb0*/  @P1 MOV R3, R4 ;  /* 0x0000000400031202 */ /* 0x000fe20000000f00 */
[----:B------:R-:W-:Y:S06]  /*edc0*/  BRA `(.L_x_493) ;  /* 0x0000000000e47947 */ /* 0x000fec0003800000 */
.L_x_494:
[----:B------:R-:W-:Y:S01]  /*edd0*/  VIADD R7, R7, 0x1 ;  /* 0x0000000107077836 */ /* 0x000fe20000000000 */
[----:B------:R-:W-:Y:S03]  /*ede0*/  BSSY.RECONVERGENT B3, `(.L_x_495) ;  /* 0x000000c000037945 */ /* 0x000fe60003800200 */
[C---:B------:R-:W-:Y:S01]  /*edf0*/  IMAD.WIDE.U32 R4, R7.reuse, -0x2daee0ad, RZ ;  /* 0xd2511f5307047825 */ /* 0x040fe200078e00ff */
[----:B------:R-:W-:-:S13]  /*ee00*/  ISETP.NE.AND P1, PT, R7, RZ, PT ;  /* 0x000000ff0700720c */ /* 0x000fda0003f25270 */
[----:B------:R-:W-:Y:S05]  /*ee10*/  @P1 BRA `(.L_x_496) ;  /* 0x0000000000201947 */ /* 0x000fea0003800000 */
[----:B------:R-:W-:-:S04]  /*ee20*/  IADD3 R6, PT, PT, R6, 0x1, RZ ;  /* 0x0000000106067810 */ /* 0x000fc80007ffe0ff */
[----:B------:R-:W-:-:S13]  /*ee30*/  ISETP.NE.AND P1, PT, R6, RZ, PT ;  /* 0x000000ff0600720c */ /* 0x000fda0003f25270 */
[----:B------:R-:W-:Y:S01]  /*ee40*/  @!P1 VIADD R9, R9, 0x1 ;  /* 0x0000000109099836 */ /* 0x000fe20000000000 */
[----:B------:R-:W-:Y:S02]  /*ee50*/  @!P1 IADD3 R0, PT, PT, R2, 0x1, RZ ;  /* 0x0000000102009810 */ /* 0x000fe40007ffe0ff */
[----:B------:R-:W-:Y:S02]  /*ee60*/  @!P1 MOV R6, RZ ;  /* 0x000000ff00069202 */ /* 0x000fe40000000f00 */
[----:B------:R-:W-:-:S13]  /*ee70*/  ISETP.NE.AND P2, PT, R9, RZ, !P1 ;  /* 0x000000ff0900720c */ /* 0x000fda0004f45270 */
[----:B------:R-:W-:-:S04]  /*ee80*/  @P2 IMAD.MOV R0, RZ, RZ, R2 ;  /* 0x000000ffff002224 */ /* 0x000fc800078e0202 */
[----:B------:R-:W-:-:S07]  /*ee90*/  @!P1 IMAD.MOV.U32 R2, RZ, RZ, R0 ;  /* 0x000000ffff029224 */ /* 0x000fce00078e0000 */
.L_x_496:
[----:B------:R-:W-:Y:S05]  /*eea0*/  BSYNC.RECONVERGENT B3 ;  /* 0x0000000000037941 */ /* 0x000fea0003800200 */
.L_x_495:
        /* <DEDUP_REMOVED lines=39> */
[----:B------:R-:W-:Y:S02]  /*f120*/  MOV R0, R54 ;  /* 0x0000003600007202 */ /* 0x000fe40000000f00 */
[----:B------:R-:W-:Y:S01]  /*f130*/  LOP3.LUT R5, R34, UR31, R33, 0x96, !PT ;  /* 0x0000001f22057c12 */ /* 0x000fe2000f8e9621 */
[----:B------:R-:W-:Y:S01]  /*f140*/  IMAD.MOV.U32 R34, RZ, RZ, RZ ;  /* 0x000000ffff227224 */ /* 0x000fe200078e00ff */
[----:B------:R-:W-:-:S07]  /*f150*/  MOV R52, R32 ;  /* 0x0000002000347202 */ /* 0x000fce0000000f00 */
.L_x_493:
[----:B------:R-:W-:Y:S05]  /*f160*/  BSYNC.RECONVERGENT B2 ;  /* 0x0000000000027941 */ /* 0x000fea0003800200 */
.L_x_492:
        /* <DEDUP_REMOVED lines=9> */
[----:B------:R-:W-:Y:S02]  /*f200*/  FSEL R32, R3, RZ, !P1 ;  /* 0x000000ff03207208 */ /* 0x000fe40004800000 */
[----:B------:R-:W-:Y:S02]  /*f210*/  PRMT R3, R29, 0x7632, R3 ;  /* 0x000076321d037816 */ /* 0x000fe40000000003 */
[----:B------:R-:W-:Y:S01]  /*f220*/  PLOP3.LUT P1, PT, P1, PT, PT, 0x8, 0x80 ;  /* 0x000000000080781c */ /* 0x000fe20000f2e170 */
[----:B------:R-:W-:Y:S01]  /*f230*/  IMAD.MOV.U32 R38, RZ, RZ, R32 ;  /* 0x000000ffff267224 */ /* 0x000fe200078e0020 */
[----:B------:R-:W-:Y:S01]  /*f240*/  MOV R29, R0 ;  /* 0x00000000001d7202 */ /* 0x000fe20000000f00 */
[----:B------:R-:W-:Y:S10]  /*f250*/  @!P2 BRA `(.L_x_498) ;  /* 0x000000040004a947 */ /* 0x000ff40003800000 */
        /* <DEDUP_REMOVED lines=8> */
.L_x_499:
        /* <DEDUP_REMOVED lines=13> */
.L_x_501:
[----:B------:R-:W-:Y:S05]  /*f3b0*/  BSYNC.RECONVERGENT B3 ;  /* 0x0000000000037941 */ /* 0x000fea0003800200 */
.L_x_500:
[----:B------:R-:W-:Y:S01]  /*f3c0*/  LOP3.LUT R34, R2, UR7, R55, 0x96, !PT ;  /* 0x0000000702227c12 */ /* 0x000fe2000f8e9637 */
[----:B------:R-:W-:-:S04]  /*f3d0*/  IMAD.WIDE.U32 R4, R9, -0x326172a9, RZ ;  /* 0xcd9e8d5709047825 */ /* 0x000fc800078e00ff */
[----:B------:R-:W-:Y:S01]  /*f3e0*/  HFMA2 R33, -RZ, RZ, 0, 0 ;  /* 0x00000000ff217431 */ /* 0x000fe200000001ff */
[----:B------:R-:W-:Y:S01]  /*f3f0*/  MOV R29, R52 ;  /* 0x00000034001d7202 */ /* 0x000fe20000000f00 */
        /* <DEDUP_REMOVED lines=39> */
.L_x_498:
[----:B------:R-:W-:Y:S05]  /*f670*/  BSYNC.RECONVERGENT B2 ;  /* 0x0000000000027941 */ /* 0x000fea0003800200 */
.L_x_497:
        /* <DEDUP_REMOVED lines=11> */
[----:B------:R-:W-:Y:S02]  /*f730*/  PLOP3.LUT P2, PT, P2, PT, PT, 0x8, 0x80 ;  /* 0x000000000080781c */ /* 0x000fe4000174e170 */
[----:B------:R-:W-:Y:S01]  /*f740*/  MOV R37, R29 ;  /* 0x0000001d00257202 */ /* 0x000fe20000000f00 */
[----:B------:R-:W-:Y:S10]  /*f750*/  @!P3 BRA `(.L_x_503) ;  /* 0x000000040004b947 */ /* 0x000ff40003800000 */
[----:B------:R-:W-:-:S13]  /*f760*/  ISETP.NE.AND P3, PT, R33, 0x3, PT ;  /* 0x000000032100780c */ /* 0x000fda0003f65270 */
[----:B------:R-:W-:Y:S05]  /*f770*/  @!P3 BRA `(.L_x_504) ;  /* 0x000000000018b947 */ /* 0x000fea0003800000 */
[----:B------:R-:W-:-:S13]  /*f780*/  ISETP.NE.AND P3, PT, R33, 0x2, PT ;  /* 0x000000022100780c */ /* 0x000fda0003f65270 */
[----:B------:R-:W-:Y:S01]  /*f790*/  @!P3 IMAD.MOV.U32 R35, RZ, RZ, 0x3 ;  /* 0x00000003ff23b424 */ /* 0x000fe200078e00ff */
[----:B------:R-:W-:Y:S01]  /*f7a0*/  @P3 IADD3 R35, PT, PT, R33, 0x1, RZ ;  /* 0x0000000121233810 */ /* 0x000fe20007ffe0ff */
[----:B------:R-:W-:Y:S01]  /*f7b0*/  @!P3 IMAD.MOV.U32 R3, RZ, RZ, R5 ;  /* 0x000000ffff03b224 */ /* 0x000fe200078e0005 */
[----:B------:R-:W-:Y:S01]  /*f7c0*/  @P3 MOV R3, R4 ;  /* 0x0000000400033202 */ /* 0x000fe20000000f00 */
[----:B------:R-:W-:Y:S06]  /*f7d0*/  BRA `(.L_x_503) ;  /* 0x0000000000e47947 */ /* 0x000fec0003800000 */
.L_x_504:
        /* <DEDUP_REMOVED lines=13> */
.L_x_506:
[----:B------:R-:W-:Y:S05]  /*f8b0*/  BSYNC.RECONVERGENT B3 ;  /* 0x0000000000037941 */ /* 0x000fea0003800200 */
.L_x_505:
        /* <DEDUP_REMOVED lines=40> */
[----:B------:R-:W-:Y:S01]  /*fb40*/  LOP3.LUT R5, R54, UR31, R35, 0x96, !PT ;  /* 0x0000001f36057c12 */ /* 0x000fe2000f8e9623 */
[----:B------:R-:W-:Y:S01]  /*fb50*/  IMAD.MOV.U32 R35, RZ, RZ, RZ ;  /* 0x000000ffff237224 */ /* 0x000fe200078e00ff */
[----:B------:R-:W-:-:S07]  /*fb60*/  MOV R52, R34 ;  /* 0x0000002200347202 */ /* 0x000fce0000000f00 */
.L_x_503:
[----:B------:R-:W-:Y:S05]  /*fb70*/  BSYNC.RECONVERGENT B2 ;  /* 0x0000000000027941 */ /* 0x000fea0003800200 */
.L_x_502:
[----:B------:R-:W-:Y:S01]  /*fb80*/  I2FP.F32.U32 R34, R3 ;  /* 0x0000000300227245 */ /* 0x000fe20000201000 */
[----:B------:R-:W-:Y:S01]  /*fb90*/  BSSY.RECONVERGENT B2, `(.L_x_507) ;  /* 0x000004f000027945 */ /* 0x000fe20003800200 */
[----:B------:R-:W-:Y:S01]  /*fba0*/  SHF.L.U32 R3, R30, 0x10, RZ ;  /* 0x000000101e037819 */ /* 0x000fe200000006ff */
[----:B------:R-:W-:Y:S01]  /*fbb0*/  IMAD.MOV.U32 R49, RZ, RZ, 0x2 ;  /* 0x00000002ff317424 */ /* 0x000fe200078e00ff */
[----:B------:R-:W-:Y:S01]  /*fbc0*/  ISETP.NE.AND P4, PT, R35, 0x1, PT ;  /* 0x000000012300780c */ /* 0x000fe20003f85270 */
[----:B------:R-:W-:Y:S02]  /*fbd0*/  FFMA.FTZ R34, R34, R61, 1.1641532182693481445e-10 ;  /* 0x2f00000022227423 */ /* 0x000fe4000001003d */
[----:B------:R-:W-:Y:S01]  /*fbe0*/  FMUL.FTZ R33, R3, R50 ;  /* 0x0000003203217220 */ /* 0x000fe20000410000 */
[----:B------:R-:W-:Y:S02]  /*fbf0*/  PRMT R3, R30, 0x7632, R3 ;  /* 0x000076321e037816 */ /* 0x000fe40000000003 */
[----:B------:R-:W-:Y:S01]  /*fc00*/  FSETP.GTU.FTZ.AND P3, PT, R34, R57, PT ;  /* 0x000000392200720b */ /* 0x000fe20003f7c000 */
[----:B------:R-:W-:Y:S01]  /*fc10*/  FMUL.FTZ R30, R33, R56 ;  /* 0x00000038211e7220 */ /* 0x000fe20000410000 */
[----:B------:R-:W-:-:S04]  /*fc20*/  MOV R33, R0 ;  /* 0x0000000000217202 */ /* 0x000fc80000000f00 */
        /* <DEDUP_REMOVED lines=12> */
.L_x_509:
        /* <DEDUP_REMOVED lines=13> */
.L_x_511:
[----:B------:R-:W-:Y:S05]  /*fdc0*/  BSYNC.RECONVERGENT B3 ;  /* 0x0000000000037941 */ /* 0x000fea0003800200 */
.L_x_510:
        /* <DEDUP_REMOVED lines=43> */
.L_x_508:
[----:B------:R-:W-:Y:S05]  /*10080*/  BSYNC.RECONVERGENT B2 ;  /* 0x0000000000027941 */ /* 0x000fea0003800200 */
.L_x_507:
        /* <DEDUP_REMOVED lines=8> */
[----:B------:R-:W-:-:S03]  /*10110*/  HFMA2 R34, -RZ, RZ, 0, 1.1920928955078125e-07 ;  /* 0x00000002ff227431 */ /* 0x000fc600000001ff */
        /* <DEDUP_REMOVED lines=13> */
.L_x_514:
        /* <DEDUP_REMOVED lines=8> */
[----:B------:R-:W-:Y:S01]  /*10270*/  @!P5 IADD3 R0, PT, PT, R2, 0x1, RZ ;  /* 0x000000010200d810 */ /* 0x000fe20007ffe0ff */
[----:B------:R-:W-:-:S03]  /*10280*/  @!P5 IMAD.MOV.U32 R6, RZ, RZ, RZ ;  /* 0x000000ffff06d224 */ /* 0x000fc600078e00ff */
[----:B------:R-:W-:-:S13]  /*10290*/  ISETP.NE.AND P6, PT, R9, RZ, !P5 ;  /* 0x000000ff0900720c */ /* 0x000fda0006fc5270 */
[----:B------:R-:W-:-:S05]  /*102a0*/  @P6 IMAD.MOV R0, RZ, RZ, R2 ;  /* 0x000000ffff006224 */ /* 0x000fca00078e0202 */
[----:B------:R-:W-:-:S07]  /*102b0*/  @!P5 MOV R2, R0 ;  /* 0x000000000002d202 */ /* 0x000fce0000000f00 */
.L_x_516:
[----:B------:R-:W-:Y:S05]  /*102c0*/  BSYNC.RECONVERGENT B3 ;  /* 0x0000000000037941 */ /* 0x000fea0003800200 */
.L_x_515:
        /* <DEDUP_REMOVED lines=43> */
.L_x_513:
[----:B------:R-:W-:Y:S05]  /*10580*/  BSYNC.RECONVERGENT B2 ;  /* 0x0000000000027941 */ /* 0x000fea0003800200 */
.L_x_512:
[----:B------:R-:W-:Y:S01]  /*10590*/  I2FP.F32.U32 R54, R3 ;  /* 0x0000000300367245 */ /* 0x000fe20000201000 */
[----:B------:R-:W-:Y:S01]  /*105a0*/  BSSY.RECONVERGENT B2, `(.L_x_517) ;  /* 0x0000051000027945 */ /* 0x000fe20003800200 */
[C---:B------:R-:W-:Y:S02]  /*105b0*/  SHF.L.U32 R3, R31.reuse, 0x10, RZ ;  /* 0x000000101f037819 */ /* 0x040fe400000006ff */
[----:B------:R-:W-:Y:S01]  /*105c0*/  ISETP.NE.AND P6, PT, R34, 0x1, PT ;  /* 0x000000012200780c */ /* 0x000fe20003fc5270 */
[----:B------:R-:W-:Y:S01]  /*105d0*/  FFMA.FTZ R54, R54, R61, 1.1641532182693481445e-10 ;  /* 0x2f00000036367423 */ /* 0x000fe2000001003d */
[----:B------:R-:W-:Y:S01]  /*105e0*/  PRMT R53, R31, 0x7632, R53 ;  /* 0x000076321f357816 */ /* 0x000fe20000000035 */
[----:B------:R-:W-:-:S03]  /*105f0*/  FMUL.FTZ R3, R3, R50 ;  /* 0x0000003203037220 */ /* 0x000fc60000410000 */
[----:B------:R-:W-:Y:S01]  /*10600*/  FSETP.GTU.FTZ.AND P5, PT, R54, R57, PT ;  /* 0x000000393600720b */ /* 0x000fe20003fbc000 */
[----:B------:R-:W-:Y:S01]  /*10610*/  FMUL.FTZ R3, R3, R56 ;  /* 0x0000003803037220 */ /* 0x000fe20000410000 */
[----:B------:R-:W-:-:S04]  /*10620*/  MOV R54, R0 ;  /* 0x0000000000367202 */ /* 0x000fc80000000f00 */
[----:B------:R-:W-:Y:S01]  /*10630*/  FSEL R31, R3, RZ, !P5 ;  /* 0x000000ff031f7208 */ /* 0x000fe20006800000 */
[----:B------:R-:W-:Y:S01]  /*10640*/  IMAD.MOV.U32 R3, RZ, RZ, 0x2 ;  /* 0x00000002ff037424 */ /* 0x000fe200078e00ff */
        /* <DEDUP_REMOVED lines=11> */
.L_x_519:
        /* <DEDUP_REMOVED lines=15> */
.L_x_521:
[----:B------:R-:W-:Y:S05]  /*107f0*/  BSYNC.RECONVERGENT B3 ;  /* 0x0000000000037941 */ /* 0x000fea0003800200 */
.L_x_520:
        /* <DEDUP_REMOVED lines=43> */
.L_x_518:
[----:B------:R-:W-:Y:S05]  /*10ab0*/  BSYNC.RECONVERGENT B2 ;  /* 0x0000000000027941 */ /* 0x000fea0003800200 */
.L_x_517:
[----:B------:R-:W-:Y:S01]  /*10ac0*/  I2FP.F32.U32 R34, R54 ;  /* 0x0000003600227245 */ /* 0x000fe20000201000 */
[----:B------:R-:W-:Y:S01]  /*10ad0*/  IMAD.U32 R53, R53, 0x10000, RZ ;  /* 0x0001000035357824 */ /* 0x000fe200078e00ff */
[----:B------:R-:W-:Y:S02]  /*10ae0*/  F2FP.BF16.F32.PACK_AB R30, R33, R30 ;  /* 0x0000001e211e723e */ /* 0x000fe400000010ff */
[----:B------:R-:W-:Y:S01]  /*10af0*/  F2FP.BF16.F32.PACK_AB R29, R29, R32 ;  /* 0x000000201d1d723e */ /* 0x000fe200000010ff */
[----:B------:R-:W-:Y:S01]  /*10b00*/  FFMA.FTZ R34, R34, R61, 1.1641532182693481445e-10 ;  /* 0x2f00000022227423 */ /* 0x000fe2000001003d */
[----:B------:R-:W-:Y:S01]  /*10b10*/  FMUL.FTZ R53, R53, R50 ;  /* 0x0000003235357220 */ /* 0x000fe20000410000 */
[----:B------:R-:W-:-:S03]  /*10b20*/  F2FP.BF16.F32.PACK_AB R28, R28, R16 ;  /* 0x000000101c1c723e */ /* 0x000fc600000010ff */
[----:B------:R-:W-:Y:S01]  /*10b30*/  FMUL.FTZ R53, R53, R56 ;  /* 0x0000003835357220 */ /* 0x000fe20000410000 */
[----:B------:R-:W-:-:S04]  /*10b40*/  FSETP.GTU.FTZ.AND P6, PT, R34, R57, PT ;  /* 0x000000392200720b */ /* 0x000fc80003fdc000 */
[----:B------:R-:W-:Y:S02]  /*10b50*/  FSEL R53, R53, RZ, !P6 ;  /* 0x000000ff35357208 */ /* 0x000fe40007000000 */
[----:B------:R-:W-:Y:S02]  /*10b60*/  PLOP3.LUT P6, PT, P6, PT, PT, 0x8, 0x80 ;  /* 0x000000000080781c */ /* 0x000fe400037ce170 */
[----:B------:R-:W-:-:S11]  /*10b70*/  F2FP.BF16.F32.PACK_AB R31, R53, R31 ;  /* 0x0000001f351f723e */ /* 0x000fd600000010ff */
.L_x_481:
[----:B------:R-:W0:Y:S01]  /*10b80*/  LDC.64 R32, c[0x0][0x3a8] ;  /* 0x0000ea00ff207b82 */ /* 0x000e220000000a00 */
[----:B------:R-:W-:Y:S02]  /*10b90*/  SEL R35, RZ, 0x1000000, !P6 ;  /* 0x01000000ff237807 */ /* 0x000fe40007000000 */
[----:B------:R-:W-:Y:S02]  /*10ba0*/  SEL R55, RZ, 0x10000, !P5 ;  /* 0x00010000ff377807 */ /* 0x000fe40006800000 */
[----:B------:R-:W-:Y:S02]  /*10bb0*/  SEL R50, RZ, 0x100, !P4 ;  /* 0x00000100ff327807 */ /* 0x000fe40006000000 */
[----:B------:R-:W-:Y:S02]  /*10bc0*/  ISETP.NE.AND P5, PT, R58, RZ, PT ;  /* 0x000000ff3a00720c */ /* 0x000fe40003fa5270 */
[----:B------:R-:W-:Y:S02]  /*10bd0*/  LOP3.LUT R55, R50, R35, R55, 0xfe, !PT ;  /* 0x0000002332377212 */ /* 0x000fe400078efe37 */
[----:B------:R-:W-:-:S02]  /*10be0*/  SEL R34, RZ, 0x1000000, !P2 ;  /* 0x01000000ff227807 */ /* 0x000fc40005000000 */
[----:B------:R-:W-:Y:S02]  /*10bf0*/  SEL R50, RZ, 0x10000, !P1 ;  /* 0x00010000ff327807 */ /* 0x000fe40004800000 */
[----:B------:R-:W-:Y:S02]  /*10c00*/  SEL R35, RZ, 0x100, !P5 ;  /* 0x00000100ff237807 */ /* 0x000fe40006800000 */
[----:B------:R-:W-:Y:S02]  /*10c10*/  ISETP.NE.AND P6, PT, R59, RZ, PT ;  /* 0x000000ff3b00720c */ /* 0x000fe40003fc5270 */
[----:B------:R-:W-:Y:S02]  /*10c20*/  LOP3.LUT R34, R35, R34, R50, 0xfe, !PT ;  /* 0x0000002223227212 */ /* 0x000fe400078efe32 */
[----:B------:R-:W-:Y:S02]  /*10c30*/  SEL R50, RZ, 0x1, !P3 ;  /* 0x00000001ff327807 */ /* 0x000fe40005800000 */
[----:B------:R-:W-:Y:S01]  /*10c40*/  SEL R35, RZ, 0x1, !P6 ;  /* 0x00000001ff237807 */ /* 0x000fe20007000000 */
[----:B0-----:R-:W-:Y:S01]  /*10c50*/  IMAD.WIDE.U32 R32, R51, 0x10, R32 ;  /* 0x0000001033207825 */ /* 0x001fe200078e0020 */
[----:B------:R-:W-:-:S04]  /*10c60*/  MOV R54, R52 ;  /* 0x0000003400367202 */ /* 0x000fc80000000f00 */
[----:B------:R0:W-:Y:S02]  /*10c70*/  STG.E.128 desc[UR8][R32.64], R28 ;  /* 0x0000001c20007986 */ /* 0x0001e4000c101d08 */
[----:B0-----:R-:W0:Y:S01]  /*10c80*/  LDC.64 R30, c[0x0][0x3b0] ;  /* 0x0000ec00ff1e7b82 */ /* 0x001e220000000a00 */
[----:B------:R-:W-:Y:S02]  /*10c90*/  LOP3.LUT R29, R55, R50, RZ, 0xfc, !PT ;  /* 0x00000032371d7212 */ /* 0x000fe400078efcff */
[----:B------:R-:W-:Y:S01]  /*10ca0*/  LOP3.LUT R28, R34, R35, RZ, 0xfc, !PT ;  /* 0x00000023221c7212 */ /* 0x000fe200078efcff */
[----:B0-----:R-:W-:-:S05]  /*10cb0*/  IMAD.WIDE.U32 R30, R51, 0x8, R30 ;  /* 0x00000008331e7825 */ /* 0x001fca00078e001e */
[----:B------:R2:W-:Y:S02]  /*10cc0*/  STG.E.64 desc[UR8][R30.64], R28 ;  /* 0x0000001c1e007986 */ /* 0x0005e4000c101b08 */
.L_x_439:
[----:B------:R-:W-:Y:S05]  /*10cd0*/  BSYNC.RECONVERGENT B1 ;  /* 0x0000000000017941 */ /* 0x000fea0003800200 */
.L_x_438:
[----:B012---:R-:W-:Y:S01]  /*10ce0*/  FADD.FTZ R29, RZ, R15 ;  /* 0x0000000fff1d7221 */ /* 0x007fe20000010000 */
[C---:B------:R-:W-:Y:S01]  /*10cf0*/  ISETP.GE.U32.AND P5, PT, R10.reuse, 0x20, PT ;  /* 0x000000200a00780c */ /* 0x040fe20003fa6070 */
[----:B------:R-:W0:Y:S01]  /*10d00*/  S2R R31, SR_TID.X ;  /* 0x00000000001f7919 */ /* 0x000e220000002100 */
[----:B------:R-:W-:Y:S01]  /*10d10*/  ISETP.GT.U32.AND P3, PT, R10, 0x3f, PT ;  /* 0x0000003f0a00780c */ /* 0x000fe20003f64070 */
[----:B------:R-:W-:Y:S01]  /*10d20*/  FADD.FTZ R29, R14, R29 ;  /* 0x0000001d0e1d7221 */ /* 0x000fe20000010000 */
[----:B------:R-:W-:Y:S01]  /*10d30*/  ISETP.GT.U32.AND P2, PT, R10, 0x5f, PT ;  /* 0x0000005f0a00780c */ /* 0x000fe20003f44070 */
[----:B------:R-:W-:Y:S02]  /*10d40*/  UMOV UR4, 0xffffffff ;  /* 0xffffffff00047882 */ /* 0x000fe40000000000 */
[----:B------:R-:W-:-:S04]  /*10d50*/  FADD.FTZ R28, R36, R29 ;  /* 0x0000001d241c7221 */ /* 0x000fc80000010000 */
[----:B------:R-:W-:-:S04]  /*10d60*/  FADD.FTZ R28, R19, R28 ;  /* 0x0000001c131c7221 */ /* 0x000fc80000010000 */
[----:B------:R-:W-:-:S04]  /*10d70*/  FADD.FTZ R29, R39, R28 ;  /* 0x0000001c271d7221 */ /* 0x000fc80000010000 */
[----:B------:R-:W-:-:S04]  /*10d80*/  FADD.FTZ R28, R40, R29 ;  /* 0x0000001d281c7221 */ /* 0x000fc80000010000 */
[----:B------:R-:W-:-:S04]  /*10d90*/  FADD.FTZ R29, R45, R28 ;  /* 0x0000001c2d1d7221 */ /* 0x000fc80000010000 */
[----:B------:R-:W-:-:S05]  /*10da0*/  FADD.FTZ R29, R46, R29 ;  /* 0x0000001d2e1d7221 */ /* 0x000fca0000010000 */
[----:B------:R-:W-:Y:S02]  /*10db0*/  FSEL R28, R29, RZ, P5 ;  /* 0x000000ff1d1c7208 */ /* 0x000fe40002800000 */
[----:B0-----:R-:W-:-:S03]  /*10dc0*/  LOP3.LUT R31, R31, 0x1f, RZ, 0xc0, !PT ;  /* 0x0000001f1f1f7812 */ /* 0x001fc600078ec0ff */
[----:B------:R-:W-:Y:S01]  /*10dd0*/  FADD.FTZ R29, R13, R28 ;  /* 0x0000001c0d1d7221 */ /* 0x000fe20000010000 */
[----:B------:R-:W-:-:S03]  /*10de0*/  ISETP.NE.AND P1, PT, R31, RZ, PT ;  /* 0x000000ff1f00720c */ /* 0x000fc60003f25270 */
        /* <DEDUP_REMOVED lines=86> */
.L_x_541:
        /* <DEDUP_REMOVED lines=8> */
[----:B------:R-:W-:Y:S01]  /*113d0*/  FADD.FTZ R32, R32, R35 ;  /* 0x0000002320207221 */ /* 0x000fe20000010000 */
[----:B------:R-:W-:-:S03]  /*113e0*/  FSEL R35, R33, RZ, !P2 ;  /* 0x000000ff21237208 */ /* 0x000fc60005000000 */
        /* <DEDUP_REMOVED lines=8> */
[----:B------:R-:W-:Y:S01]  /*11470*/  IMAD.U32 R31, R76, 0x10000, RZ ;  /* 0x000100004c1f7824 */ /* 0x000fe200078e00ff */
[----:B------:R-:W-:Y:S01]  /*11480*/  SHF.L.U32 R32, R81, 0x10, RZ ;  /* 0x0000001051207819 */ /* 0x000fe200000006ff */
[----:B------:R-:W-:Y:S01]  /*11490*/  FMUL.FTZ R28, R34, R29 ;  /* 0x0000001d221c7220 */ /* 0x000fe20000410000 */
[----:B------:R-:W-:Y:S01]  /*114a0*/  FADD.FTZ R29, R14, -R35 ;  /* 0x800000230e1d7221 */ /* 0x000fe20000010000 */
[----:B------:R-:W-:Y:S01]  /*114b0*/  IMAD.U32 R30, R80, 0x10000, RZ ;  /* 0x00010000501e7824 */ /* 0x000fe200078e00ff */
[----:B------:R-:W-:Y:S01]  /*114c0*/  SHF.L.U32 R52, R85, 0x10, RZ ;  /* 0x0000001055347819 */ /* 0x000fe200000006ff */
[----:B------:R-:W-:Y:S01]  /*114d0*/  FFMA.FTZ R28, R28, R31, R33 ;  /* 0x0000001f1c1c7223 */ /* 0x000fe20000010021 */
[----:B------:R-:W-:Y:S01]  /*114e0*/  FMUL.FTZ R29, R34, R29 ;  /* 0x0000001d221d7220 */ /* 0x000fe20000410000 */
[----:B------:R-:W-:Y:S01]  /*114f0*/  FADD.FTZ R31, R36, -R35 ;  /* 0x80000023241f7221 */ /* 0x000fe20000010000 */
[----:B------:R-:W-:Y:S01]  /*11500*/  IMAD.U32 R50, R82, 0x10000, RZ ;  /* 0x0001000052327824 */ /* 0x000fe200078e00ff */
[----:B------:R-:W-:Y:S01]  /*11510*/  SHF.L.U32 R33, R66, 0x10, RZ ;  /* 0x0000001042217819 */ /* 0x000fe200000006ff */
[----:B------:R-:W-:Y:S01]  /*11520*/  FFMA.FTZ R51, R29, R30, R32 ;  /* 0x0000001e1d337223 */ /* 0x000fe20000010020 */
[----:B------:R-:W-:Y:S01]  /*11530*/  SHF.L.U32 R32, R65, 0x10, RZ ;  /* 0x0000001041207819 */ /* 0x000fe200000006ff */
[----:B------:R-:W-:-:S02]  /*11540*/  IMAD.U32 R30, R77, 0x10000, RZ ;  /* 0x000100004d1e7824 */ /* 0x000fc400078e00ff */
[C---:B------:R-:W-:Y:S01]  /*11550*/  FMUL.FTZ R29, R34.reuse, R31 ;  /* 0x0000001f221d7220 */ /* 0x040fe20000410000 */
[----:B------:R-:W-:Y:S01]  /*11560*/  FADD.FTZ R31, R19, -R35 ;  /* 0x80000023131f7221 */ /* 0x000fe20000010000 */
[----:B------:R-:W-:Y:S02]  /*11570*/  F2FP.BF16.F32.PACK_AB R28, R51, R28 ;  /* 0x0000001c331c723e */ /* 0x000fe400000010ff */
[----:B------:R-:W-:Y:S01]  /*11580*/  FFMA.FTZ R29, R29, R30, R32 ;  /* 0x0000001e1d1d7223 */ /* 0x000fe20000010020 */
[----:B------:R-:W-:Y:S01]  /*11590*/  SHF.L.U32 R30, R83, 0x10, RZ ;  /* 0x00000010531e7819 */ /* 0x000fe200000006ff */
[----:B------:R-:W-:Y:S01]  /*115a0*/  FMUL.FTZ R31, R34, R31 ;  /* 0x0000001f221f7220 */ /* 0x000fe20000410000 */
[----:B------:R-:W-:-:S03]  /*115b0*/  IMAD.U32 R32, R84, 0x10000, RZ ;  /* 0x0001000054207824 */ /* 0x000fc600078e00ff */
[----:B------:R-:W-:Y:S01]  /*115c0*/  FFMA.FTZ R50, R31, R50, R30 ;  /* 0x000000321f327223 */ /* 0x000fe2000001001e */
[----:B------:R-:W-:-:S04]  /*115d0*/  FADD.FTZ R31, R39, -R35 ;  /* 0x80000023271f7221 */ /* 0x000fc80000010000 */
        /* <DEDUP_REMOVED lines=9> */
[----:B------:R-:W-:Y:S01]  /*11670*/  FADD.FTZ R31, R45, -R35 ;  /* 0x800000232d1f7221 */ /* 0x000fe20000010000 */
[----:B------:R-:W-:Y:S01]  /*11680*/  SHF.L.U32 R52, R67, 0x10, RZ ;  /* 0x0000001043347819 */ /* 0x000fe200000006ff */
[----:B------:R-:W-:Y:S02]  /*11690*/  IMAD.U32 R32, R79, 0x10000, RZ ;  /* 0x000100004f207824 */ /* 0x000fe400078e00ff */
[----:B------:R-:W-:Y:S01]  /*116a0*/  FMUL.FTZ R31, R34, R31 ;  /* 0x0000001f221f7220 */ /* 0x000fe20000410000 */
[----:B------:R-:W-:-:S03]  /*116b0*/  F2FP.BF16.F32.PACK_AB R30, R55, R30 ;  /* 0x0000001e371e723e */ /* 0x000fc600000010ff */
[----:B------:R-:W-:Y:S01]  /*116c0*/  FFMA.FTZ R31, R31, R32, R52 ;  /* 0x000000201f1f7223 */ /* 0x000fe20000010034 */
[----:B------:R-:W-:Y:S01]  /*116d0*/  IMAD.U32 R32, R86, 0x10000, RZ ;  /* 0x0001000056207824 */ /* 0x000fe200078e00ff */
[----:B------:R-:W-:-:S05]  /*116e0*/  SHF.L.U32 R52, R87, 0x10, RZ ;  /* 0x0000001057347819 */ /* 0x000fca00000006ff */
[----:B------:R-:W-:Y:S02]  /*116f0*/  FFMA.FTZ R52, R33, R32, R52 ;  /* 0x0000002021347223 */ /* 0x000fe40000010034 */
[----:B------:R-:W0:Y:S03]  /*11700*/  LDC.64 R32, c[0x0][0x428] ;  /* 0x00010a00ff207b82 */ /* 0x000e260000000a00 */
[----:B------:R-:W-:Y:S01]  /*11710*/  F2FP.BF16.F32.PACK_AB R31, R52, R31 ;  /* 0x0000001f341f723e */ /* 0x000fe200000010ff */
[----:B0-----:R-:W-:-:S04]  /*11720*/  IMAD.WIDE.U32 R32, R11, 0x10, R32 ;  /* 0x000000100b207825 */ /* 0x001fc800078e0020 */
[----:B------:R-:W-:Y:S01]  /*11730*/  VIADD R11, R11, 0x20 ;  /* 0x000000200b0b7836 */ /* 0x000fe20000000000 */
[----:B------:R1:W-:Y:S06]  /*11740*/  STG.E.128 desc[UR8][R32.64], R28 ;  /* 0x0000001c20007986 */ /* 0x0003ec000c101d08 */
.L_x_524:
[----:B------:R-:W-:Y:S05]  /*11750*/  BSYNC.RECONVERGENT B1 ;  /* 0x0000000000017941 */ /* 0x000fea0003800200 */
.L_x_523:
[----:B------:R-:W-:Y:S01]  /*11760*/  ISETP.GE.U32.AND P1, PT, R10, 0x40, PT ;  /* 0x000000400a00780c */ /* 0x000fe20003f26070 */
[----:B------:R-:W-:-:S12]  /*11770*/  BSSY.RECONVERGENT B1, `(.L_x_525) ;  /* 0x0000034000017945 */ /* 0x000fd80003800200 */
[----:B------:R-:W-:Y:S05]  /*11780*/  @!P1 BRA `(.L_x_526) ;  /* 0x0000000000c89947 */ /* 0x000fea0003800000 */
[----:B------:R-:W2:Y:S04]  /*11790*/  LDL R57, [R1] ;  /* 0x0000000001397983 */ /* 0x000ea80000100800 */
[----:B------:R-:W3:Y:S01]  /*117a0*/  LDL R56, [R1+0x4] ;  /* 0x0000040001387983 */ /* 0x000ee20000100800 */
[--C-:B01----:R-:W-:Y:S01]  /*117b0*/  FADD.FTZ R29, R13, -R35.reuse ;  /* 0x800000230d1d7221 */ /* 0x103fe20000010000 */
        /* <DEDUP_REMOVED lines=10> */
[----:B------:R-:W-:-:S02]  /*11860*/  IMAD.U32 R33, R70, 0x10000, RZ ;  /* 0x0001000046217824 */ /* 0x000fc400078e00ff */
[----:B------:R-:W-:Y:S01]  /*11870*/  FFMA.FTZ R51, R29, R30, R32 ;  /* 0x0000001e1d337223 */ /* 0x000fe20000010020 */
[----:B------:R-:W-:Y:S01]  /*11880*/  SHF.L.U32 R30, R73, 0x10, RZ ;  /* 0x00000010491e7819 */ /* 0x000fe200000006ff */
[----:B------:R-:W-:Y:S02]  /*11890*/  IMAD.U32 R32, R69, 0x10000, RZ ;  /* 0x0001000045207824 */ /* 0x000fe400078e00ff */
[C---:B------:R-:W-:Y:S01]  /*118a0*/  FMUL.FTZ R29, R34.reuse, R31 ;  /* 0x0000001f221d7220 */ /* 0x040fe20000410000 */
[----:B------:R-:W-:Y:S01]  /*118b0*/  FADD.FTZ R31, R17, -R35 ;  /* 0x80000023111f7221 */ /* 0x000fe20000010000 */
[----:B------:R-:W-:Y:S01]  /*118c0*/  IMAD.U32 R52, R93, 0x10000, RZ ;  /* 0x000100005d347824 */ /* 0x000fe200078e00ff */
[----:B------:R-:W-:Y:S01]  /*118d0*/  F2FP.BF16.F32.PACK_AB R28, R51, R28 ;  /* 0x0000001c331c723e */ /* 0x000fe200000010ff */
[----:B------:R-:W-:Y:S01]  /*118e0*/  FFMA.FTZ R29, R29, R30, R32 ;  /* 0x0000001e1d1d7223 */ /* 0x000fe20000010020 */
[----:B------:R-:W-:Y:S01]  /*118f0*/  FMUL.FTZ R31, R34, R31 ;  /* 0x0000001f221f7220 */ /* 0x000fe20000410000 */
[----:B------:R-:W-:Y:S01]  /*11900*/  IMAD.U32 R30, R91, 0x10000, RZ ;  /* 0x000100005b1e7824 */ /* 0x000fe200078e00ff */
[----:B------:R-:W-:-:S03]  /*11910*/  SHF.L.U32 R32, R92, 0x10, RZ ;  /* 0x000000105c207819 */ /* 0x000fc600000006ff */
        /* <DEDUP_REMOVED lines=17> */
[----:B--2---:R-:W-:Y:S01]  /*11a30*/  SHF.L.U32 R32, R57, 0x10, RZ ;  /* 0x0000001039207819 */ /* 0x004fe200000006ff */
[----:B---3--:R-:W-:-:S04]  /*11a40*/  IMAD.U32 R52, R56, 0x10000, RZ ;  /* 0x0001000038347824 */ /* 0x008fc800078e00ff */
[----:B------:R-:W-:Y:S02]  /*11a50*/  FFMA.FTZ R52, R33, R32, R52 ;  /* 0x0000002021347223 */ /* 0x000fe40000010034 */
[----:B------:R-:W0:Y:S03]  /*11a60*/  LDC.64 R32, c[0x0][0x428] ;  /* 0x00010a00ff207b82 */ /* 0x000e260000000a00 */
[----:B------:R-:W-:Y:S01]  /*11a70*/  F2FP.BF16.F32.PACK_AB R31, R52, R31 ;  /* 0x0000001f341f723e */ /* 0x000fe200000010ff */
[C---:B0-----:R-:W-:Y:S01]  /*11a80*/  IMAD.WIDE.U32 R32, R11.reuse, 0x10, R32 ;  /* 0x000000100b207825 */ /* 0x041fe200078e0020 */
[----:B------:R-:W-:-:S04]  /*11a90*/  IADD3 R11, PT, PT, R11, 0x20, RZ ;  /* 0x000000200b0b7810 */ /* 0x000fc80007ffe0ff */
[----:B------:R2:W-:Y:S03]  /*11aa0*/  STG.E.128 desc[UR8][R32.64], R28 ;  /* 0x0000001c20007986 */ /* 0x0005e6000c101d08 */
.L_x_526:
[----:B------:R-:W-:Y:S05]  /*11ab0*/  BSYNC.RECONVERGENT B1 ;  /* 0x0000000000017941 */ /* 0x000fea0003800200 */
.L_x_525:
[----:B------:R-:W-:Y:S04]  /*11ac0*/  BSSY.RECONVERGENT B1, `(.L_x_527) ;  /* 0x0000039000017945 */ /* 0x000fe80003800200 */
[----:B------:R-:W-:Y:S05]  /*11ad0*/  @!P0 BRA `(.L_x_528) ;  /* 0x0000000000dc8947 */ /* 0x000fea0003800000 */
[----:B012---:R-:W-:Y:S01]  /*11ae0*/  PRMT R31, R24, 0x7632, R31 ;  /* 0x00007632181f7816 */ /* 0x007fe2000000001f */
[----:B------:R-:W-:Y:S01]  /*11af0*/  FADD.FTZ R29, R60, -R35 ;  /* 0x800000233c1d7221 */ /* 0x000fe20000010000 */
[----:B------:R-:W-:Y:S02]  /*11b00*/  PRMT R33, R20, 0x7632, R33 ;  /* 0x0000763214217816 */ /* 0x000fe40000000021 */
[----:B------:R-:W-:Y:S01]  /*11b10*/  PRMT R30, R25, 0x7632, R30 ;  /* 0x00007632191e7816 */ /* 0x000fe2000000001e */
[----:B------:R-:W-:Y:S01]  /*11b20*/  FMUL.FTZ R28, R34, R29 ;  /* 0x0000001d221c7220 */ /* 0x000fe20000410000 */
[----:B------:R-:W-:Y:S01]  /*11b30*/  SHF.L.U32 R33, R33, 0x10, RZ ;  /* 0x0000001021217819 */ /* 0x000fe200000006ff */
[----:B------:R-:W-:Y:S01]  /*11b40*/  IMAD.U32 R31, R31, 0x10000, RZ ;  /* 0x000100001f1f7824 */ /* 0x000fe200078e00ff */
[----:B------:R-:W-:Y:S01]  /*11b50*/  PRMT R32, R21, 0x7632, R32 ;  /* 0x0000763215207816 */ /* 0x000fe20000000020 */
[----:B------:R-:W-:Y:S01]  /*11b60*/  FADD.FTZ R29, R37, -R35 ;  /* 0x80000023251d7221 */ /* 0x000fe20000010000 */
[----:B------:R-:W-:-:S02]  /*11b70*/  IMAD.U32 R30, R30, 0x10000, RZ ;  /* 0x000100001e1e7824 */ /* 0x000fc400078e00ff */
[----:B------:R-:W-:Y:S01]  /*11b80*/  FFMA.FTZ R28, R28, R31, R33 ;  /* 0x0000001f1c1c7223 */ /* 0x000fe20000010021 */
[----:B------:R-:W-:Y:S01]  /*11b90*/  SHF.L.U32 R32, R32, 0x10, RZ ;  /* 0x0000001020207819 */ /* 0x000fe200000006ff */
[----:B------:R-:W-:Y:S01]  /*11ba0*/  FMUL.FTZ R29, R34, R29 ;  /* 0x0000001d221d7220 */ /* 0x000fe20000410000 */
[----:B------:R-:W-:Y:S01]  /*11bb0*/  FADD.FTZ R31, R44, -R35 ;  /* 0x800000232c1f7221 */ /* 0x000fe20000010000 */
[----:B------:R-:W-:Y:S02]  /*11bc0*/  PRMT R33, R26, 0x7632, R33 ;  /* 0x000076321a217816 */ /* 0x000fe40000000021 */
[----:B------:R-:W-:Y:S01]  /*11bd0*/  FFMA.FTZ R29, R29, R30, R32 ;  /* 0x0000001e1d1d7223 */ /* 0x000fe20000010020 */
[----:B------:R-:W-:Y:S01]  /*11be0*/  PRMT R51, R22, 0x7632, R51 ;  /* 0x0000763216337816 */ /* 0x000fe20000000033 */
[----:B------:R-:W-:Y:S01]  /*11bf0*/  FMUL.FTZ R30, R34, R31 ;  /* 0x0000001f221e7220 */ /* 0x000fe20000410000 */
[----:B------:R-:W-:Y:S01]  /*11c00*/  FADD.FTZ R31, R16, -R35 ;  /* 0x80000023101f7221 */ /* 0x000fe20000010000 */
[----:B------:R-:W-:Y:S01]  /*11c10*/  IMAD.U32 R33, R33, 0x10000, RZ ;  /* 0x0001000021217824 */ /* 0x000fe200078e00ff */
[----:B------:R-:W-:Y:S01]  /*11c20*/  SHF.L.U32 R51, R51, 0x10, RZ ;  /* 0x0000001033337819 */ /* 0x000fe200000006ff */
[----:B------:R-:W-:Y:S01]  /*11c30*/  IMAD.U32 R32, R24, 0x10000, RZ ;  /* 0x0001000018207824 */ /* 0x000fe200078e00ff */
[----:B------:R-:W-:Y:S01]  /*11c40*/  SHF.L.U32 R50, R20, 0x10, RZ ;  /* 0x0000001014327819 */ /* 0x000fe200000006ff */
[----:B------:R-:W-:Y:S01]  /*11c50*/  FMUL.FTZ R31, R34, R31 ;  /* 0x0000001f221f7220 */ /* 0x000fe20000410000 */
[----:B------:R-:W-:Y:S01]  /*11c60*/  SHF.L.U32 R52, R22, 0x10, RZ ;  /* 0x0000001016347819 */ /* 0x000fe200000006ff */
[----:B------:R-:W-:-:S02]  /*11c70*/  FFMA.FTZ R30, R30, R33, R51 ;  /* 0x000000211e1e7223 */ /* 0x000fc40000010033 */
[----:B------:R-:W-:Y:S01]  /*11c80*/  FFMA.FTZ R51, R31, R32, R50 ;  /* 0x000000201f337223 */ /* 0x000fe20000010032 */
[----:B------:R-:W-:Y:S01]  /*11c90*/  FADD.FTZ R31, R38, -R35 ;  /* 0x80000023261f7221 */ /* 0x000fe20000010000 */
[----:B------:R-:W-:Y:S01]  /*11ca0*/  SHF.L.U32 R32, R21, 0x10, RZ ;  /* 0x0000001015207819 */ /* 0x000fe200000006ff */
[----:B------:R-:W-:Y:S02]  /*11cb0*/  IMAD.U32 R50, R25, 0x10000, RZ ;  /* 0x0001000019327824 */ /* 0x000fe400078e00ff */
[----:B------:R-:W-:Y:S01]  /*11cc0*/  FMUL.FTZ R31, R34, R31 ;  /* 0x0000001f221f7220 */ /* 0x000fe20000410000 */
[----:B------:R-:W-:-:S03]  /*11cd0*/  F2FP.BF16.F32.PACK_AB R28, R28, R51 ;  /* 0x000000331c1c723e */ /* 0x000fc600000010ff */
[----:B------:R-:W-:Y:S01]  /*11ce0*/  FFMA.FTZ R50, R31, R50, R32 ;  /* 0x000000321f327223 */ /* 0x000fe20000010020 */
[----:B------:R-:W-:Y:S01]  /*11cf0*/  FADD.FTZ R31, R43, -R35 ;  /* 0x800000232b1f7221 */ /* 0x000fe20000010000 */
[----:B------:R-:W-:-:S03]  /*11d00*/  IMAD.U32 R32, R26, 0x10000, RZ ;  /* 0x000100001a207824 */ /* 0x000fc600078e00ff */
[----:B------:R-:W-:Y:S01]  /*11d10*/  FMUL.FTZ R31, R34, R31 ;  /* 0x0000001f221f7220 */ /* 0x000fe20000410000 */
[----:B------:R-:W-:-:S03]  /*11d20*/  F2FP.BF16.F32.PACK_AB R29, R29, R50 ;  /* 0x000000321d1d723e */ /* 0x000fc600000010ff */
[----:B------:R-:W-:Y:S01]  /*11d30*/  FFMA.FTZ R55, R31, R32, R52 ;  /* 0x000000201f377223 */ /* 0x000fe20000010034 */
[----:B------:R-:W-:Y:S01]  /*11d40*/  PRMT R32, R27, 0x7632, R32 ;  /* 0x000076321b207816 */ /* 0x000fe20000000020 */
[--C-:B------:R-:W-:Y:S01]  /*11d50*/  FADD.FTZ R31, R53, -R35.reuse ;  /* 0x80000023351f7221 */ /* 0x100fe20000010000 */
[----:B------:R-:W-:Y:S01]  /*11d60*/  PRMT R52, R23, 0x7632, R52 ;  /* 0x0000763217347816 */ /* 0x000fe20000000034 */
[----:B------:R-:W-:Y:S01]  /*11d70*/  FADD.FTZ R35, R49, -R35 ;  /* 0x8000002331237221 */ /* 0x000fe20000010000 */
[----:B------:R-:W-:Y:S01]  /*11d80*/  F2FP.BF16.F32.PACK_AB R30, R30, R55 ;  /* 0x000000371e1e723e */ /* 0x000fe200000010ff */
[----:B------:R-:W-:Y:S01]  /*11d90*/  IMAD.U32 R32, R32, 0x10000, RZ ;  /* 0x0001000020207824 */ /* 0x000fe200078e00ff */
[----:B------:R-:W-:Y:S01]  /*11da0*/  SHF.L.U32 R52, R52, 0x10, RZ ;  /* 0x0000001034347819 */ /* 0x000fe200000006ff */
[C---:B------:R-:W-:Y:S01]  /*11db0*/  FMUL.FTZ R31, R34.reuse, R31 ;  /* 0x0000001f221f7220 */ /* 0x040fe20000410000 */
[----:B------:R-:W-:Y:S01]  /*11dc0*/  FMUL.FTZ R35, R34, R35 ;  /* 0x0000002322237220 */ /* 0x000fe20000410000 */
[----:B------:R-:W-:-:S02]  /*11dd0*/  IMAD.U32 R34, R27, 0x10000, RZ ;  /* 0x000100001b227824 */ /* 0x000fc400078e00ff */
[----:B------:R-:W-:Y:S01]  /*11de0*/  FFMA.FTZ R56, R31, R32, R52 ;  /* 0x000000201f387223 */ /* 0x000fe20000010034 */
[----:B------:R-:W-:Y:S01]  /*11df0*/  SHF.L.U32 R52, R23, 0x10, RZ ;  /* 0x0000001017347819 */ /* 0x000fe200000006ff */
[----:B------:R-:W0:Y:S04]  /*11e00*/  LDC.64 R32, c[0x0][0x428] ;  /* 0x00010a00ff207b82 */ /* 0x000e280000000a00 */
[----:B------:R-:W-:-:S05]  /*11e10*/  FFMA.FTZ R31, R35, R34, R52 ;  /* 0x00000022231f7223 */ /* 0x000fca0000010034 */
[----:B------:R-:W-:Y:S01]  /*11e20*/  F2FP.BF16.F32.PACK_AB R31, R56, R31 ;  /* 0x0000001f381f723e */ /* 0x000fe200000010ff */
[----:B0-----:R-:W-:-:S05]  /*11e30*/  IMAD.WIDE.U32 R32, R11, 0x10, R32 ;  /* 0x000000100b207825 */ /* 0x001fca00078e0020 */
[----:B------:R3:W-:Y:S02]  /*11e40*/  STG.E.128 desc[UR8][R32.64], R28 ;  /* 0x0000001c20007986 */ /* 0x0007e4000c101d08 */
.L_x_528:
[----:B------:R-:W-:Y:S05]  /*11e50*/  BSYNC.RECONVERGENT B1 ;  /* 0x0000000000017941 */ /* 0x000fea0003800200 */
.L_x_527:
[----:B0123--:R-:W0:Y:S02]  /*11e60*/  LDC.64 R28, c[0x0][0x380] ;  /* 0x0000e000ff1c7b82 */ /* 0x00fe240000000a00 */
[----:B0-----:R-:W-:-:S05]  /*11e70*/  IMAD R8, R28, 0x4, R8 ;  /* 0x000000041c087824 */ /* 0x001fca00078e0208 */
[----:B------:R-:W-:-:S13]  /*11e80*/  ISETP.GE.AND P0, PT, R8, R29, PT ;  /* 0x0000001d0800720c */ /* 0x000fda0003f06270 */
[----:B------:R-:W-:Y:S05]  /*11e90*/  @!P0 BRA `(.L_x_529) ;  /* 0xfffffeec00708947 */ /* 0x000fea000383ffff */
[----:B------:R-:W-:Y:S05]  /*11ea0*/  BSYNC B0 ;  /* 0x0000000000007941 */ /* 0x000fea0003800000 */
.L_x_270:
[----:B------:R-:W-:Y:S05]  /*11eb0*/  EXIT ;  /* 0x000000000000794d */ /* 0x000fea0003800000 */
.L_x_522:
[----:B------:R-:W-:Y:S01]  /*11ec0*/  HFMA2 R57, -RZ, RZ, 0, 1.847743988037109375e-06 ;  /* 0x0000001fff397431 */ /* 0x000fe200000001ff */
[----:B------:R-:W-:Y:S01]  /*11ed0*/  BSSY B1, `(.L_x_530) ;  /* 0x0000007000017945 */ /* 0x000fe20003800000 */
[----:B------:R-:W-:Y:S01]  /*11ee0*/  MOV R55, R28 ;  /* 0x0000001c00377202 */ /* 0x000fe20000000f00 */
[----:B------:R-:W-:Y:S02]  /*11ef0*/  IMAD.MOV.U32 R52, RZ, RZ, 0x1 ;  /* 0x00000001ff347424 */ /* 0x000fe400078e00ff */
[----:B------:R-:W-:-:S07]  /*11f00*/  IMAD.MOV.U32 R50, RZ, RZ, -0x1 ;  /* 0xffffffffff327424 */ /* 0x000fce00078e00ff */
[----:B------:R-:W-:Y:S05]  /*11f10*/  WARPSYNC.COLLECTIVE R50, `(.L_x_531) ;  /* 0x0000000032087348 */ /* 0x000fea0003c00000 */
[----:B------:R0:W1:Y:S02]  /*11f20*/  SHFL.BFLY P4, R51, R55, R52, R57 ;  /* 0x0c00003437337389 */ /* 0x0000640000080039 */
[----:B01----:R-:W-:Y:S05]  /*11f30*/  ENDCOLLECTIVE ;  /* 0x000000000000791b */ /* 0x003fea0003800000 */
.L_x_531:
[----:B------:R-:W-:Y:S05]  /*11f40*/  BSYNC B1 ;  /* 0x0000000000017941 */ /* 0x000fea0003800000 */
.L_x_530:
[----:B------:R-:W-:Y:S01]  /*11f50*/  MOV R29, R51 ;  /* 0x00000033001d7202 */ /* 0x000fe20000000f00 */
[----:B------:R-:W-:Y:S02]  /*11f60*/  HFMA2 R52, -RZ, RZ, 0, 1.1920928955078125e-07 ;  /* 0x00000002ff347431 */ /* 0x000fe400000001ff */
[----:B------:R-:W-:Y:S01]  /*11f70*/  IMAD.MOV.U32 R57, RZ, RZ, 0x1f ;  /* 0x0000001fff397424 */ /* 0x000fe200078e00ff */
[----:B------:R-:W-:Y:S01]  /*11f80*/  MOV R50, 0xffffffff ;  /* 0xffffffff00327802 */ /* 0x000fe20000000f00 */
[----:B------:R-:W-:-:S04]  /*11f90*/  FADD.FTZ R30, R28, R29 ;  /* 0x0000001d1c1e7221 */ /* 0x000fc80000010000 */
[----:B------:R-:W-:-:S07]  /*11fa0*/  IMAD.MOV.U32 R55, RZ, RZ, R30 ;  /* 0x000000ffff377224 */ /* 0x000fce00078e001e */
[----:B------:R-:W-:Y:S05]  /*11fb0*/  WARPSYNC.COLLECTIVE R50, `(.L_x_532) ;  /* 0x0000000032087348 */ /* 0x000fea0003c00000 */
[----:B------:R0:W1:Y:S02]  /*11fc0*/  SHFL.BFLY P4, R51, R55, R52, R57 ;  /* 0x0c00003437337389 */ /* 0x0000640000080039 */
[----:B01----:R-:W-:Y:S05]  /*11fd0*/  ENDCOLLECTIVE ;  /* 0x000000000000791b */ /* 0x003fea0003800000 */
.L_x_532:
[----:B------:R-:W-:Y:S02]  /*11fe0*/  IMAD.MOV.U32 R52, RZ, RZ, 0x4 ;  /* 0x00000004ff347424 */ /* 0x000fe400078e00ff */
[----:B------:R-:W-:-:S04]  /*11ff0*/  IMAD.MOV.U32 R29, RZ, RZ, R51 ;  /* 0x000000ffff1d7224 */ /* 0x000fc800078e0033 */
[----:B------:R-:W-:-:S05]  /*12000*/  FADD.FTZ R31, R30, R29 ;  /* 0x0000001d1e1f7221 */ /* 0x000fca0000010000 */
[----:B------:R-:W-:-:S07]  /*12010*/  MOV R55, R31 ;  /* 0x0000001f00377202 */ /* 0x000fce0000000f00 */
[----:B------:R-:W-:Y:S05]  /*12020*/  WARPSYNC.COLLECTIVE R50, `(.L_x_533) ;  /* 0x0000000032087348 */ /* 0x000fea0003c00000 */
[----:B------:R0:W1:Y:S02]  /*12030*/  SHFL.BFLY P4, R51, R55, R52, R57 ;  /* 0x0c00003437337389 */ /* 0x0000640000080039 */
[----:B01----:R-:W-:Y:S05]  /*12040*/  ENDCOLLECTIVE ;  /* 0x000000000000791b */ /* 0x003fea0003800000 */
.L_x_533:
[----:B------:R-:W-:Y:S01]  /*12050*/  HFMA2 R52, -RZ, RZ, 0, 4.76837158203125e-07 ;  /* 0x00000008ff347431 */ /* 0x000fe200000001ff */
[----:B------:R-:W-:-:S05]  /*12060*/  MOV R32, R51 ;  /* 0x0000003300207202 */ /* 0x000fca0000000f00 */
[----:B------:R-:W-:-:S04]  /*12070*/  FADD.FTZ R32, R31, R32 ;  /* 0x000000201f207221 */ /* 0x000fc80000010000 */
[----:B------:R-:W-:-:S07]  /*12080*/  IMAD.MOV.U32 R55, RZ, RZ, R32 ;  /* 0x000000ffff377224 */ /* 0x000fce00078e0020 */
[----:B------:R-:W-:Y:S05]  /*12090*/  WARPSYNC.COLLECTIVE R50, `(.L_x_534) ;  /* 0x0000000032087348 */ /* 0x000fea0003c00000 */
[----:B------:R0:W1:Y:S02]  /*120a0*/  SHFL.BFLY P4, R51, R55, R52, R57 ;  /* 0x0c00003437337389 */ /* 0x0000640000080039 */
[----:B01----:R-:W-:Y:S05]  /*120b0*/  ENDCOLLECTIVE ;  /* 0x000000000000791b */ /* 0x003fea0003800000 */
.L_x_534:
[----:B------:R-:W-:Y:S02]  /*120c0*/  IMAD.MOV.U32 R52, RZ, RZ, 0x10 ;  /* 0x00000010ff347424 */ /* 0x000fe400078e00ff */
[----:B------:R-:W-:-:S04]  /*120d0*/  IMAD.MOV.U32 R29, RZ, RZ, R51 ;  /* 0x000000ffff1d7224 */ /* 0x000fc800078e0033 */
[----:B------:R-:W-:Y:S02]  /*120e0*/  FADD.FTZ R34, R32, R29 ;  /* 0x0000001d20227221 */ /* 0x000fe40000010000 */
[----:B------:R-:W0:Y:S03]  /*120f0*/  LDC R29, c[0x0][0x400] ;  /* 0x00010000ff1d7b82 */ /* 0x000e260000000800 */
[----:B------:R-:W-:-:S07]  /*12100*/  MOV R55, R34 ;  /* 0x0000002200377202 */ /* 0x000fce0000000f00 */
[----:B0-----:R-:W-:Y:S05]  /*12110*/  WARPSYNC.COLLECTIVE R50, `(.L_x_535) ;  /* 0x0000000032087348 */ /* 0x001fea0003c00000 */
[----:B------:R1:W2:Y:S02]  /*12120*/  SHFL.BFLY P4, R51, R55, R52, R57 ;  /* 0x0c00003437337389 */ /* 0x0002a40000080039 */
[----:B012---:R-:W-:Y:S05]  /*12130*/  ENDCOLLECTIVE ;  /* 0x000000000000791b */ /* 0x007fea0003800000 */
.L_x_535:
        /* <DEDUP_REMOVED lines=57> */
.L_x_536:
[----:B------:R-:W-:Y:S02]  /*124d0*/  IMAD.MOV.U32 R52, RZ, RZ, 0x2 ;  /* 0x00000002ff347424 */ /* 0x000fe400078e00ff */
[----:B------:R-:W-:-:S04]  /*124e0*/  IMAD.MOV.U32 R31, RZ, RZ, R51 ;  /* 0x000000ffff1f7224 */ /* 0x000fc800078e0033 */
[----:B------:R-:W-:-:S05]  /*124f0*/  FADD.FTZ R31, R28, R31 ;  /* 0x0000001f1c1f7221 */ /* 0x000fca0000010000 */
[----:B------:R-:W-:-:S07]  /*12500*/  MOV R55, R31 ;  /* 0x0000001f00377202 */ /* 0x000fce0000000f00 */
[----:B------:R-:W-:Y:S05]  /*12510*/  WARPSYNC.COLLECTIVE R50, `(.L_x_537) ;  /* 0x0000000032087348 */ /* 0x000fea0003c00000 */
[----:B------:R0:W1:Y:S02]  /*12520*/  SHFL.BFLY P4, R51, R55, R52, R57 ;  /* 0x0c00003437337389 */ /* 0x0000640000080039 */
[----:B01----:R-:W-:Y:S05]  /*12530*/  ENDCOLLECTIVE ;  /* 0x000000000000791b */ /* 0x003fea0003800000 */
.L_x_537:
[----:B------:R-:W-:Y:S01]  /*12540*/  HFMA2 R52, -RZ, RZ, 0, 2.384185791015625e-07 ;  /* 0x00000004ff347431 */ /* 0x000fe200000001ff */
[----:B------:R-:W-:-:S05]  /*12550*/  MOV R30, R51 ;  /* 0x00000033001e7202 */ /* 0x000fca0000000f00 */
[----:B------:R-:W-:-:S04]  /*12560*/  FADD.FTZ R30, R31, R30 ;  /* 0x0000001e1f1e7221 */ /* 0x000fc80000010000 */
[----:B------:R-:W-:-:S07]  /*12570*/  IMAD.MOV.U32 R55, RZ, RZ, R30 ;  /* 0x000000ffff377224 */ /* 0x000fce00078e001e */
[----:B------:R-:W-:Y:S05]  /*12580*/  WARPSYNC.COLLECTIVE R50, `(.L_x_538) ;  /* 0x0000000032087348 */ /* 0x000fea0003c00000 */
[----:B------:R0:W1:Y:S02]  /*12590*/  SHFL.BFLY P4, R51, R55, R52, R57 ;  /* 0x0c00003437337389 */ /* 0x0000640000080039 */
[----:B01----:R-:W-:Y:S05]  /*125a0*/  ENDCOLLECTIVE ;  /* 0x000000000000791b */ /* 0x003fea0003800000 */
.L_x_538:
[----:B------:R-:W-:Y:S02]  /*125b0*/  IMAD.MOV.U32 R52, RZ, RZ, 0x8 ;  /* 0x00000008ff347424 */ /* 0x000fe400078e00ff */
[----:B------:R-:W-:-:S04]  /*125c0*/  IMAD.MOV.U32 R35, RZ, RZ, R51 ;  /* 0x000000ffff237224 */ /* 0x000fc800078e0033 */
[----:B------:R-:W-:-:S05]  /*125d0*/  FADD.FTZ R35, R30, R35 ;  /* 0x000000231e237221 */ /* 0x000fca0000010000 */
[----:B------:R-:W-:-:S07]  /*125e0*/  MOV R55, R35 ;  /* 0x0000002300377202 */ /* 0x000fce0000000f00 */
[----:B------:R-:W-:Y:S05]  /*125f0*/  WARPSYNC.COLLECTIVE R50, `(.L_x_539) ;  /* 0x0000000032087348 */ /* 0x000fea0003c00000 */
[----:B------:R0:W1:Y:S02]  /*12600*/  SHFL.BFLY P4, R51, R55, R52, R57 ;  /* 0x0c00003437337389 */ /* 0x0000640000080039 */
[----:B01----:R-:W-:Y:S05]  /*12610*/  ENDCOLLECTIVE ;  /* 0x000000000000791b */ /* 0x003fea0003800000 */
.L_x_539:
[----:B------:R-:W-:Y:S01]  /*12620*/  HFMA2 R52, -RZ, RZ, 0, 9.5367431640625e-07 ;  /* 0x00000010ff347431 */ /* 0x000fe200000001ff */
[----:B------:R-:W-:-:S05]  /*12630*/  MOV R32, R51 ;  /* 0x0000003300207202 */ /* 0x000fca0000000f00 */
[----:B------:R-:W-:-:S04]  /*12640*/  FADD.FTZ R32, R35, R32 ;  /* 0x0000002023207221 */ /* 0x000fc80000010000 */
[----:B------:R-:W-:-:S07]  /*12650*/  IMAD.MOV.U32 R55, RZ, RZ, R32 ;  /* 0x000000ffff377224 */ /* 0x000fce00078e0020 */
[----:B------:R-:W-:Y:S05]  /*12660*/  WARPSYNC.COLLECTIVE R50, `(.L_x_540) ;  /* 0x0000000032087348 */ /* 0x000fea0003c00000 */
[----:B------:R0:W1:Y:S02]  /*12670*/  SHFL.BFLY P4, R51, R55, R52, R57 ;  /* 0x0c00003437337389 */ /* 0x0000640000080039 */
[----:B01----:R-:W-:Y:S05]  /*12680*/  ENDCOLLECTIVE ;  /* 0x000000000000791b */ /* 0x003fea0003800000 */
.L_x_540:
[----:B------:R-:W-:Y:S05]  /*12690*/  BRA `(.L_x_541) ;  /* 0xffffffec002c7947 */ /* 0x000fea000383ffff */
.L_x_542:
        /* <DEDUP_REMOVED lines=14> */
.L_x_28710:


//--------------------- .text._ZN10layer_norm13ln_fwd_kernelINS_13Kernel_traitsI13__nv_bfloat16S2_S2_S2_fjLj768ELj1ELj4ELj1ELj16ENS_18Kernel_traits_baseILj768ES2_S2_S2_S2_fjLj128EEEEELb1ELb0ELb0ELb1EEEvNS_9FwdParamsE --------------------------
	.section	.text._ZN10layer_norm13ln_fwd_kernelINS_13Kernel_traitsI13__nv_bfloat16S2_S2_S2_fjLj768ELj1ELj4ELj1ELj16ENS_18Kernel_traits_baseILj768ES2_S2_S2_S2_fjLj128EEEEELb1ELb0ELb0ELb1EEEvNS_9FwdParamsE,"ax",@progbits
	.align	128
        .global         _ZN10layer_norm13ln_fwd_kernelINS_13Kernel_traitsI13__nv_bfloat16S2_S2_S2_fjLj768ELj1ELj4ELj1ELj16ENS_18Kernel_traits_baseILj768ES2_S2_S2_S2_fjLj128EEEEELb1ELb0ELb0ELb1EEEvNS_9FwdParamsE
        .type           _ZN10layer_norm13ln_fwd_kernelINS_13Kernel_traitsI13__nv_bfloat16S2_S2_S2_fjLj768ELj1ELj4ELj1ELj16ENS_18Kernel_traits_baseILj768ES2_S2_S2_S2_fjLj128EEEEELb1ELb0ELb0ELb1EEEvNS_9FwdParamsE,@function
        .size           _ZN10layer_norm13ln_fwd_kernelINS_13Kernel_traitsI13__nv_bfloat16S2_S2_S2_fjLj768ELj1ELj4ELj1ELj16ENS_18Kernel_traits_baseILj768ES2_S2_S2_S2_fjLj128EEEEELb1ELb0ELb0ELb1EEEvNS_9FwdParamsE,(.L_x_28711 - _ZN10layer_norm13ln_fwd_kernelINS_13Kernel_traitsI13__nv_bfloat16S2_S2_S2_fjLj768ELj1ELj4ELj1ELj16ENS_18Kernel_traits_baseILj768ES2_S2_S2_S2_fjLj128EEEEELb1ELb0ELb0ELb1EEEvNS_9FwdParamsE)
        .other          _ZN10layer_norm13ln_fwd_kernelINS_13Kernel_traitsI13__nv_bfloat16S2_S2_S2_fjLj768ELj1ELj4ELj1ELj16ENS_18Kernel_traits_baseILj768ES2_S2_S2_S2_fjLj128EEEEELb1ELb0ELb0ELb1EEEvNS_9FwdParamsE,@"STO_CUDA_ENTRY STV_DEFAULT"
_ZN10layer_norm13ln_fwd_kernelINS_13Kernel_traitsI13__nv_bfloat16S2_S2_S2_fjLj768ELj1ELj4ELj1ELj16ENS_18Kernel_traits_baseILj768ES2_S2_S2_S2_fjLj128EEEEELb1ELb0ELb0ELb1EEEvNS_9FwdParamsE:
.text._ZN10layer_norm13ln_fwd_kernelINS_13Kernel_traitsI13__nv_bfloat16S2_S2_S2_fjLj768ELj1ELj4ELj1ELj16ENS_18Kernel_traits_baseILj768ES2_S2_S2_S2_fjLj128EEEEELb1ELb0ELb0ELb1EEEvNS_9FwdParamsE:
[----:B------:R-:W-:Y:S01]  /*0000*/  LDC R1, c[0x0][0x37c] ;  /* 0x0000df00ff017b82 */ /* 0x000fe20000000800 */
[----:B------:R-:W0:Y:S01]  /*0010*/  LDCU.U8 UR4, c[0x0][0x464] ;  /* 0x00008c80ff0477ac */ /* 0x000e220008000000 */
[----:B------:R-:W1:Y:S06]  /*0020*/  S2R R36, SR_TID.X ;  /* 0x0000000000247919 */ /* 0x000e6c0000002100 */
[----:B------:R-:W2:Y:S01]  /*0030*/  LDC R39, c[0x0][0x45c] ;  /* 0x00011700ff277b82 */ /* 0x000ea20000000800 */
[----:B------:R-:W3:Y:S01]  /*0040*/  LDCU.64 UR6, c[0x0][0x450] ;  /* 0x00008a00ff0677ac */ /* 0x000ee20008000a00 */
[----:B------:R-:W4:Y:S06]  /*0050*/  LDCU.64 UR8, c[0x0][0x358] ;  /* 0x00006b00ff0877ac */ /* 0x000f2c0008000a00 */
[----:B------:R-:W1:Y:S01]  /*0060*/  LDC R32, c[0x0][0x458] ;  /* 0x00011600ff207b82 */ /* 0x000e620000000800 */
[----:B------:R-:W1:Y:S01]  /*0070*/  LDCU UR10, c[0x0][0x384] ;  /* 0x00007080ff0a77ac */ /* 0x000e620008000800 */
[----:B0-----:R-:W-:Y:S01]  /*0080*/  ISETP.NE.AND P1, PT, RZ, UR4, PT ;  /* 0x00000004ff007c0c */ /* 0x001fe2000bf25270 */
[----:B------:R-:W0:Y:S05]  /*0090*/  LDCU.64 UR4, c[0x0][0x438] ;  /* 0x00008700ff0477ac */ /* 0x000e2a0008000a00 */
[----:B------:R-:W0:Y:S01]  /*00a0*/  LDC.64 R2, c[0x0][0x3d0] ;  /* 0x0000f400ff027b82 */ /* 0x000e220000000a00 */
[----:B---3--:R-:W-:-:S02]  /*00b0*/  IMAD.U32 R4, RZ, RZ, UR6 ;  /* 0x00000006ff047e24 */ /* 0x008fc4000f8e00ff */
[----:B------:R-:W-:-:S04]  /*00c0*/  IMAD.U32 R5, RZ, RZ, UR7 ;  /* 0x00000007ff057e24 */ /* 0x000fc8000f8e00ff */
[----:B--2---:R-:W-:Y:S02]  /*00d0*/  @P1 MOV R33, R39 ;  /* 0x0000002700211202 */ /* 0x004fe40000000f00 */
[----:B----4-:R-:W2:Y:S01]  /*00e0*/  @P1 LDG.E.64 R4, desc[UR8][R4.64] ;  /* 0x0000000804041981 */ /* 0x010ea2000c1e1b00 */
[----:B-1----:R-:W-:Y:S01]  /*00f0*/  LOP3.LUT R0, R36, 0x1f, RZ, 0xc0, !PT ;  /* 0x0000001f24007812 */ /* 0x002fe200078ec0ff */
[----:B------:R-:W1:Y:S02]  /*0100*/  @P1 LDC R41, c[0x0][0x460] ;  /* 0x00011800ff291b82 */ /* 0x000e640000000800 */
[----:B------:R3:W1:Y:S01]  /*0110*/  @P1 LDG.E.64 R6, desc[UR8][R32.64] ;  /* 0x0000000820061981 */ /* 0x000662000c1e1b00 */
[----:B0-----:R-:W-:-:S04]  /*0120*/  ISETP.NE.U32.AND P0, PT, RZ, UR4, PT ;  /* 0x00000004ff007c0c */ /* 0x001fc8000bf05070 */
[----:B------:R-:W-:-:S13]  /*0130*/  ISETP.NE.AND.EX P0, PT, RZ, UR5, PT, P0 ;  /* 0x00000005ff007c0c */ /* 0x000fda000bf05300 */
[----:B------:R-:W0:Y:S02]  /*0140*/  @P0 LDC.64 R34, c[0x0][0x438] ;  /* 0x00010e00ff220b82 */ /* 0x000e240000000a00 */
[----:B0-----:R-:W-:-:S05]  /*0150*/  @P0 IMAD.WIDE.U32 R34, R0, 0x10, R34 ;  /* 0x0000001000220825 */ /* 0x001fca00078e0022 */
[----:B------:R-:W5:Y:S04]  /*0160*/  @P0 LDG.E.128 R12, desc[UR8][R34.64+0x200] ;  /* 0x00020008220c0981 */ /* 0x000f68000c1e1d00 */
[----:B------:R-:W5:Y:S04]  /*0170*/  @P0 LDG.E.128 R16, desc[UR8][R34.64+0x400] ;  /* 0x0004000822100981 */ /* 0x000f68000c1e1d00 */
[----:B------:R-:W5:Y:S01]  /*0180*/  @P0 LDG.E.128 R20, desc[UR8][R34.64] ;  /* 0x0000000822140981 */ /* 0x000f62000c1e1d00 */
[----:B------:R-:W0:Y:S01]  /*0190*/  S2UR UR5, SR_CTAID.X ;  /* 0x00000000000579c3 */ /* 0x000e220000002500 */
[----:B------:R-:W-:Y:S01]  /*01a0*/  IMAD.WIDE.U32 R2, R0, 0x10, R2 ;  /* 0x0000001000027825 */ /* 0x000fe200078e0002 */
[----:B---3--:R-:W-:-:S04]  /*01b0*/  SHF.R.U32.HI R33, RZ, 0x5, R36 ;  /* 0x00000005ff217819 */ /* 0x008fc80000011624 */
[----:B------:R-:W5:Y:S02]  /*01c0*/  LDG.E.128 R28, desc[UR8][R2.64] ;  /* 0x00000008021c7981 */ /* 0x000f64000c1e1d00 */
[----:B------:R-:W3:Y:S02]  /*01d0*/  LDC R37, c[0x0][0x360] ;  /* 0x0000d800ff257b82 */ /* 0x000ee40000000800 */
[----:B------:R-:W5:Y:S04]  /*01e0*/  LDG.E.128 R24, desc[UR8][R2.64+0x200] ;  /* 0x0002000802187981 */ /* 0x000f68000c1e1d00 */
[----:B------:R4:W5:Y:S01]  /*01f0*/  LDG.E.128 R8, desc[UR8][R2.64+0x400] ;  /* 0x0004000802087981 */ /* 0x000962000c1e1d00 */
[----:B0-----:R-:W-:-:S06]  /*0200*/  USHF.L.U32 UR4, UR5, 0x2, URZ ;  /* 0x0000000205047899 */ /* 0x001fcc00080006ff */
[----:B----4-:R-:W-:-:S04]  /*0210*/  LOP3.LUT R2, R33, UR4, RZ, 0xfc, !PT ;  /* 0x0000000421027c12 */ /* 0x010fc8000f8efcff */
[----:B------:R-:W-:Y:S01]  /*0220*/  ISETP.GE.AND P2, PT, R2, UR10, PT ;  /* 0x0000000a02007c0c */ /* 0x000fe2000bf46270 */
[----:B---3--:R-:W-:Y:S01]  /*0230*/  IMAD R3, R37, UR5, R36 ;  /* 0x0000000525037c24 */ /* 0x008fe2000f8e0224 */
[----:B--2---:R-:W-:Y:S02]  /*0240*/  @P1 R2UR UR6, R4 ;  /* 0x00000000040612ca */ /* 0x004fe400000e0000 */
[----:B------:R-:W-:Y:S02]  /*0250*/  @P1 R2UR UR7, R5 ;  /* 0x00000000050712ca */ /* 0x000fe400000e0000 */
[----:B-1----:R-:W-:-:S05]  /*0260*/  @P1 IADD3 R32, P3, PT, R6, R41, RZ ;  /* 0x0000002906201210 */ /* 0x002fca0007f7e0ff */
[----:B------:R-:W-:Y:S02]  /*0270*/  @P1 IMAD.X R39, RZ, RZ, R7, P3 ;  /* 0x000000ffff271224 */ /* 0x000fe400018e0607 */
[----:B------:R-:W-:Y:S06]  /*0280*/  @P2 EXIT ;  /* 0x000000000000294d */ /* 0x000fec0003800000 */
[--C-:B------:R-:W-:Y:S01]  /*0290*/  SHF.R.U64 R4, R32, 0x2, R39.reuse ;  /* 0x0000000220047819 */ /* 0x100fe20000001227 */
[----:B------:R-:W-:Y:S01]  /*02a0*/  IMAD.HI.U32 R6, R3, -0x326172a9, RZ ;  /* 0xcd9e8d5703067827 */ /* 0x000fe200078e00ff */
[----:B------:R-:W-:Y:S01]  /*02b0*/  SHF.R.U32.HI R5, RZ, 0x2, R39 ;  /* 0x00000002ff057819 */ /* 0x000fe20000011627 */
[----:B------:R-:W-:Y:S01]  /*02c0*/  UIADD3 UR14, UPT, UPT, UR6, -0x61c88647, URZ ;  /* 0x9e3779b9060e7890 */ /* 0x000fe2000fffe0ff */
[----:B-----5:R-:W-:Y:S01]  /*02d0*/  @!P0 CS2R R14, SRZ ;  /* 0x00000000000e8805 */ /* 0x020fe2000001ff00 */
[C---:B------:R-:W-:Y:S01]  /*02e0*/  IMAD.HI.U32 R7, R4.reuse, -0x2daee0ad, RZ ;  /* 0xd2511f5304077827 */ /* 0x040fe200078e00ff */
[----:B------:R-:W-:Y:S01]  /*02f0*/  LOP3.LUT R6, R5, UR6, R6, 0x96, !PT ;  /* 0x0000000605067c12 */ /* 0x000fe2000f8e9606 */
[----:B------:R-:W-:Y:S01]  /*0300*/  UIADD3 UR15, UPT, UPT, UR7, -0x4498517b, URZ ;  /* 0xbb67ae85070f7890 */ /* 0x000fe2000fffe0ff */
[----:B------:R-:W-:Y:S01]  /*0310*/  @!P0 CS2R R22, SRZ ;  /* 0x0000000000168805 */ /* 0x000fe2000001ff00 */
[----:B------:R-:W-:Y:S01]  /*0320*/  IMAD R34, R3, -0x326172a9, RZ ;  /* 0xcd9e8d5703227824 */ /* 0x000fe200078e02ff */
[----:B------:R-:W-:Y:S01]  /*0330*/  LOP3.LUT R7, R7, UR7, RZ, 0x3c, !PT ;  /* 0x0000000707077c12 */ /* 0x000fe2000f8e3cff */
[----:B------:R-:W-:Y:S01]  /*0340*/  IMAD R36, R4, -0x2daee0ad, RZ ;  /* 0xd2511f5304247824 */ /* 0x000fe200078e02ff */
[----:B------:R-:W-:Y:S01]  /*0350*/  UIADD3 UR17, UPT, UPT, UR7, 0x76cf5d0a, URZ ;  /* 0x76cf5d0a07117890 */ /* 0x000fe2000fffe0ff */
[----:B------:R-:W-:Y:S01]  /*0360*/  IMAD.HI.U32 R35, R6, -0x2daee0ad, RZ ;  /* 0xd2511f5306237827 */ /* 0x000fe200078e00ff */
[----:B------:R-:W-:Y:S01]  /*0370*/  UIADD3 UR16, UPT, UPT, UR6, 0x3c6ef372, URZ ;  /* 0x3c6ef37206107890 */ /* 0x000fe2000fffe0ff */
[----:B------:R-:W-:Y:S01]  /*0380*/  PRMT R53, R14, 0x7632, R53 ;  /* 0x000076320e357816 */ /* 0x000fe20000000035 */
[----:B------:R-:W-:Y:S01]  /*0390*/  UIADD3 UR18, UPT, UPT, UR6, -0x255992d5, URZ ;  /* 0xdaa66d2b06127890 */ /* 0x000fe2000fffe0ff */
[----:B------:R-:W-:Y:S01]  /*03a0*/  IMAD.HI.U32 R33, R7, -0x326172a9, RZ ;  /* 0xcd9e8d5707217827 */ /* 0x000fe200078e00ff */
[----:B------:R-:W-:Y:S01]  /*03b0*/  LOP3.LUT R35, R36, UR15, R35, 0x96, !PT ;  /* 0x0000000f24237c12 */ /* 0x000fe2000f8e9623 */
[----:B------:R-:W-:Y:S01]  /*03c0*/  UIADD3 UR19, UPT, UPT, UR7, 0x32370b8f, URZ ;  /* 0x32370b8f07137890 */ /* 0x000fe2000fffe0ff */
[----:B------:R-:W-:Y:S01]  /*03d0*/  PRMT R51, R15, 0x7632, R51 ;  /* 0x000076320f337816 */ /* 0x000fe20000000033 */
[----:B------:R-:W-:Y:S01]  /*03e0*/  IMAD R37, R6, -0x2daee0ad, RZ ;  /* 0xd2511f5306257824 */ /* 0x000fe200078e02ff */
[----:B------:R-:W-:Y:S01]  /*03f0*/  LOP3.LUT R33, R34, UR14, R33, 0x96, !PT ;  /* 0x0000000e22217c12 */ /* 0x000fe2000f8e9621 */
[----:B------:R-:W-:Y:S01]  /*0400*/  IMAD R34, R7, -0x326172a9, RZ ;  /* 0xcd9e8d5707227824 */ /* 0x000fe200078e02ff */
[----:B------:R-:W-:Y:S01]  /*0410*/  UIADD3 UR21, UPT, UPT, UR7, -0x126145ec, URZ ;  /* 0xed9eba1407157890 */ /* 0x000fe2000fffe0ff */
[----:B------:R-:W-:Y:S01]  /*0420*/  IMAD.HI.U32 R7, R35, -0x326172a9, RZ ;  /* 0xcd9e8d5723077827 */ /* 0x000fe200078e00ff */
[----:B------:R-:W-:Y:S01]  /*0430*/  UIADD3 UR20, UPT, UPT, UR6, 0x78dde6e4, URZ ;  /* 0x78dde6e406147890 */ /* 0x000fe2000fffe0ff */
[----:B------:R-:W-:Y:S01]  /*0440*/  @!P0 CS2R R18, SRZ ;  /* 0x0000000000128805 */ /* 0x000fe2000001ff00 */
[----:B------:R-:W-:Y:S01]  /*0450*/  UIADD3 UR22, UPT, UPT, UR6, 0x1715609d, URZ ;  /* 0x1715609d06167890 */ /* 0x000fe2000fffe0ff */
[C---:B------:R-:W-:Y:S01]  /*0460*/  IMAD.HI.U32 R6, R33.reuse, -0x2daee0ad, RZ ;  /* 0xd2511f5321067827 */ /* 0x040fe200078e00ff */
[----:B------:R-:W-:Y:S01]  /*0470*/  LOP3.LUT R7, R34, UR16, R7, 0x96, !PT ;  /* 0x0000001022077c12 */ /* 0x000fe2000f8e9607 */
[----:B------:R-:W-:Y:S01]  /*0480*/  UIADD3 UR23, UPT, UPT, UR7, -0x56f99767, URZ ;  /* 0xa906689907177890 */ /* 0x000fe2000fffe0ff */
[----:B------:R-:W-:Y:S01]  /*0490*/  @!P0 CS2R R12, SRZ ;  /* 0x00000000000c8805 */ /* 0x000fe2000001ff00 */
[----:B------:R-:W-:Y:S01]  /*04a0*/  IMAD R36, R33, -0x2daee0ad, RZ ;  /* 0xd2511f5321247824 */ /* 0x000fe200078e02ff */
[----:B------:R-:W-:Y:S01]  /*04b0*/  LOP3.LUT R6, R37, UR17, R6, 0x96, !PT ;  /* 0x0000001125067c12 */ /* 0x000fe2000f8e9606 */
[----:B------:R-:W-:Y:S01]  /*04c0*/  IMAD R34, R35, -0x326172a9, RZ ;  /* 0xcd9e8d5723227824 */ /* 0x000fe200078e02ff */
[----:B------:R-:W-:Y:S01]  /*04d0*/  UIADD3 UR25, UPT, UPT, UR7, 0x646e171e, URZ ;  /* 0x646e171e07197890 */ /* 0x000fe2000fffe0ff */
[C---:B------:R-:W-:Y:S01]  /*04e0*/  IMAD.HI.U32 R35, R7.reuse, -0x2daee0ad, RZ ;  /* 0xd2511f5307237827 */ /* 0x040fe200078e00ff */
[----:B------:R-:W-:Y:S01]  /*04f0*/  UIADD3 UR24, UPT, UPT, UR6, -0x4ab325aa, URZ ;  /* 0xb54cda5606187890 */ /* 0x000fe2000fffe0ff */
[----:B------:R-:W-:Y:S01]  /*0500*/  @!P0 CS2R R16, SRZ ;  /* 0x0000000000108805 */ /* 0x000fe2000001ff00 */
[----:B------:R-:W-:Y:S01]  /*0510*/  UIADD3 UR26, UPT, UPT, UR6, 0x5384540f, URZ ;  /* 0x5384540f061a7890 */ /* 0x000fe2000fffe0ff */
[----:B------:R-:W-:Y:S01]  /*0520*/  IMAD.HI.U32 R33, R6, -0x326172a9, RZ ;  /* 0xcd9e8d5706217827 */ /* 0x000fe200078e00ff */
[----:B------:R-:W-:Y:S01]  /*0530*/  LOP3.LUT R35, R36, UR19, R35, 0x96, !PT ;  /* 0x0000001324237c12 */ /* 0x000fe2000f8e9623 */
[----:B------:R-:W-:Y:S01]  /*0540*/  UIADD3 UR27, UPT, UPT, UR7, 0x1fd5c5a3, URZ ;  /* 0x1fd5c5a3071b7890 */ /* 0x000fe2000fffe0ff */
[----:B------:R-:W-:Y:S01]  /*0550*/  @!P0 CS2R R20, SRZ ;  /* 0x0000000000148805 */ /* 0x000fe2000001ff00 */
[----:B------:R-:W-:Y:S01]  /*0560*/  IMAD R36, R7, -0x2daee0ad, RZ ;  /* 0xd2511f5307247824 */ /* 0x000fe200078e02ff */
[----:B------:R-:W-:Y:S01]  /*0570*/  LOP3.LUT R34, R34, UR18, R33, 0x96, !PT ;  /* 0x0000001222227c12 */ /* 0x000fe2000f8e9621 */
[----:B------:R-:W-:Y:S01]  /*0580*/  IMAD R33, R6, -0x326172a9, RZ ;  /* 0xcd9e8d5706217824 */ /* 0x000fe200078e02ff */
[----:B------:R-:W0:Y:S01]  /*0590*/  LDCU.64 UR4, c[0x0][0x3e0] ;  /* 0x00007c00ff0477ac */ /* 0x000e220008000a00 */
[----:B------:R-:W-:Y:S01]  /*05a0*/  IMAD.HI.U32 R6, R35, -0x326172a9, RZ ;  /* 0xcd9e8d5723067827 */ /* 0x000fe200078e00ff */
[----:B------:R-:W-:Y:S01]  /*05b0*/  PRMT R61, R22, 0x7632, R61 ;  /* 0x00007632163d7816 */ /* 0x000fe2000000003d */
[----:B------:R-:W-:Y:S01]  /*05c0*/  BSSY B0, `(.L_x_543) ;  /* 0x000110b000007945 */ /* 0x000fe20003800000 */
[----:B------:R-:W-:Y:S01]  /*05d0*/  UIADD3 UR29, UPT, UPT, UR7, -0x24c28bd8, URZ ;  /* 0xdb3d7428071d7890 */ /* 0x000fe2000fffe0ff */
[----:B------:R-:W-:Y:S01]  /*05e0*/  IMAD.HI.U32 R7, R34, -0x2daee0ad, RZ ;  /* 0xd2511f5322077827 */ /* 0x000fe200078e00ff */
[----:B------:R-:W-:Y:S01]  /*05f0*/  LOP3.LUT R6, R33, UR20, R6, 0x96, !PT ;  /* 0x0000001421067c12 */ /* 0x000fe2000f8e9606 */
[----:B------:R-:W-:Y:S01]  /*0600*/  UIADD3 UR28, UPT, UPT, UR6, -0xe443238, URZ ;  /* 0xf1bbcdc8061c7890 */ /* 0x000fe2000fffe0ff */
[----:B------:R-:W-:Y:S01]  /*0610*/  PRMT R45, R18, 0x7632, R45 ;  /* 0x00007632122d7816 */ /* 0x000fe2000000002d */
[----:B------:R-:W-:Y:S01]  /*0620*/  IMAD R39, R34, -0x2daee0ad, RZ ;  /* 0xd2511f5322277824 */ /* 0x000fe200078e02ff */
[----:B------:R-:W-:Y:S01]  /*0630*/  LOP3.LUT R7, R36, UR21, R7, 0x96, !PT ;  /* 0x0000001524077c12 */ /* 0x000fe2000f8e9607 */
[----:B------:R-:W-:Y:S01]  /*0640*/  IMAD R35, R35, -0x326172a9, RZ ;  /* 0xcd9e8d5723237824 */ /* 0x000fe200078e02ff */
[----:B------:R-:W-:Y:S01]  /*0650*/  UIADD3 UR30, UPT, UPT, UR6, -0x700cb87f, URZ ;  /* 0x8ff34781061e7890 */ /* 0x000fe2000fffe0ff */
[----:B------:R-:W-:Y:S01]  /*0660*/  IMAD.HI.U32 R36, R6, -0x2daee0ad, RZ ;  /* 0xd2511f5306247827 */ /* 0x000fe200078e00ff */
[----:B------:R-:W-:Y:S01]  /*0670*/  UIADD3 UR31, UPT, UPT, UR7, -0x695add53, URZ ;  /* 0x96a522ad071f7890 */ /* 0x000fe2000fffe0ff */
[----:B------:R-:W-:Y:S01]  /*0680*/  PRMT R55, R13, 0x7632, R55 ;  /* 0x000076320d377816 */ /* 0x000fe20000000037 */
[----:B------:R-:W1:Y:S01]  /*0690*/  LDCU UR33, c[0x0][0x404] ;  /* 0x00008080ff2177ac */ /* 0x000e620008000800 */
[----:B------:R-:W-:Y:S01]  /*06a0*/  IMAD.HI.U32 R34, R7, -0x326172a9, RZ ;  /* 0xcd9e8d5707227827 */ /* 0x000fe200078e00ff */
[----:B------:R-:W-:-:S02]  /*06b0*/  LOP3.LUT R39, R39, UR23, R36, 0x96, !PT ;  /* 0x0000001727277c12 */ /* 0x000fc4000f8e9624 */
[-C--:B------:R-:W-:Y:S01]  /*06c0*/  @P0 MOV R36, R11.reuse ;  /* 0x0000000b00240202 */ /* 0x080fe20000000f00 */
[----:B------:R-:W-:Y:S01]  /*06d0*/  @P0 IMAD.MOV.U32 R33, RZ, RZ, R8 ;  /* 0x000000ffff210224 */ /* 0x000fe200078e0008 */
[----:B------:R-:W-:Y:S01]  /*06e0*/  LOP3.LUT R37, R35, UR22, R34, 0x96, !PT ;  /* 0x0000001623257c12 */ /* 0x000fe2000f8e9622 */
[----:B------:R-:W-:Y:S01]  /*06f0*/  IMAD R41, R6, -0x2daee0ad, RZ ;  /* 0xd2511f5306297824 */ /* 0x000fe200078e02ff */
[----:B------:R-:W-:Y:S01]  /*0700*/  @!P0 MOV R33, R8 ;  /* 0x0000000800218202 */ /* 0x000fe20000000f00 */
[----:B------:R-:W-:Y:S01]  /*0710*/  IMAD R7, R7, -0x326172a9, RZ ;  /* 0xcd9e8d5707077824 */ /* 0x000fe200078e02ff */
[----:B------:R-:W-:Y:S01]  /*0720*/  @!P0 MOV R36, R11 ;  /* 0x0000000b00248202 */ /* 0x000fe20000000f00 */
[----:B------:R-:W-:Y:S01]  /*0730*/  IMAD.HI.U32 R8, R37, -0x2daee0ad, RZ ;  /* 0xd2511f5325087827 */ /* 0x000fe200078e00ff */
[----:B------:R-:W-:Y:S01]  /*0740*/  PRMT R57, R12, 0x7632, R57 ;  /* 0x000076320c397816 */ /* 0x000fe20000000039 */
[----:B0-----:R-:W-:Y:S01]  /*0750*/  UISETP.NE.U32.AND UP0, UPT, UR4, URZ, UPT ;  /* 0x000000ff0400728c */ /* 0x001fe2000bf05070 */
[----:B------:R-:W-:Y:S01]  /*0760*/  PRMT R43, R19, 0x7632, R43 ;  /* 0x00007632132b7816 */ /* 0x000fe2000000002b */
[----:B------:R-:W-:Y:S01]  /*0770*/  IMAD.HI.U32 R6, R39, -0x326172a9, RZ ;  /* 0xcd9e8d5727067827 */ /* 0x000fe200078e00ff */
[----:B------:R-:W-:Y:S01]  /*0780*/  LOP3.LUT R41, R41, UR25, R8, 0x96, !PT ;  /* 0x0000001929297c12 */ /* 0x000fe2000f8e9608 */
[----:B------:R-:W-:Y:S01]  /*0790*/  UISETP.NE.AND.EX UP0, UPT, UR5, URZ, UPT, UP0 ;  /* 0x000000ff0500728c */ /* 0x000fe2000bf05300 */
[----:B------:R-:W-:Y:S01]  /*07a0*/  PRMT R49, R16, 0x7632, R49 ;  /* 0x0000763210317816 */ /* 0x000fe20000000031 */
[----:B------:R-:W-:Y:S01]  /*07b0*/  @P0 IMAD.MOV.U32 R35, RZ, RZ, R10 ;  /* 0x000000ffff230224 */ /* 0x000fe200078e000a */
[----:B------:R-:W-:Y:S01]  /*07c0*/  LOP3.LUT R38, R7, UR24, R6, 0x96, !PT ;  /* 0x0000001807267c12 */ /* 0x000fe2000f8e9606 */
[----:B------:R-:W-:Y:S01]  /*07d0*/  @!P0 IMAD.MOV.U32 R35, RZ, RZ, R10 ;  /* 0x000000ffff238224 */ /* 0x000fe200078e000a */
[----:B------:R-:W-:Y:S01]  /*07e0*/  PRMT R63, R21, 0x7632, R63 ;  /* 0x00007632153f7816 */ /* 0x000fe2000000003f */
[----:B------:R-:W-:Y:S01]  /*07f0*/  IMAD.U32 R7, R14, 0x10000, RZ ;  /* 0x000100000e077824 */ /* 0x000fe200078e00ff */
[----:B------:R-:W-:Y:S01]  /*0800*/  PRMT R52, R27, 0x7632, R52 ;  /* 0x000076321b347816 */ /* 0x000fe20000000034 */
[----:B------:R-:W-:Y:S01]  /*0810*/  IMAD R39, R39, -0x326172a9, RZ ;  /* 0xcd9e8d5727277824 */ /* 0x000fe200078e02ff */
[----:B------:R-:W-:Y:S01]  /*0820*/  PRMT R46, R35, 0x7632, R46 ;  /* 0x00007632232e7816 */ /* 0x000fe2000000002e */
[----:B------:R-:W-:Y:S01]  /*0830*/  IMAD.HI.U32 R10, R41, -0x326172a9, RZ ;  /* 0xcd9e8d57290a7827 */ /* 0x000fe200078e00ff */
[----:B------:R-:W-:Y:S01]  /*0840*/  PRMT R54, R26, 0x7632, R54 ;  /* 0x000076321a367816 */ /* 0x000fe20000000036 */
[----:B------:R-:W0:Y:S01]  /*0850*/  LDCU UR34, c[0x0][0x408] ;  /* 0x00008100ff2277ac */ /* 0x000e220008000800 */
[----:B------:R-:W-:Y:S01]  /*0860*/  PRMT R58, R24, 0x7632, R58 ;  /* 0x00007632183a7816 */ /* 0x000fe2000000003a */
[----:B------:R-:W-:Y:S01]  /*0870*/  IMAD R14, R37, -0x2daee0ad, RZ ;  /* 0xd2511f53250e7824 */ /* 0x000fe200078e02ff */
[----:B------:R-:W-:Y:S01]  /*0880*/  LOP3.LUT R39, R39, UR26, R10, 0x96, !PT ;  /* 0x0000001a27277c12 */ /* 0x000fe2000f8e960a */
[----:B------:R-:W-:Y:S01]  /*0890*/  IMAD.HI.U32 R11, R38, -0x2daee0ad, RZ ;  /* 0xd2511f53260b7827 */ /* 0x000fe200078e00ff */
[----:B------:R-:W-:Y:S01]  /*08a0*/  PRMT R60, R31, 0x7632, R60 ;  /* 0x000076321f3c7816 */ /* 0x000fe2000000003c */
[----:B------:R-:W2:Y:S01]  /*08b0*/  LDCU UR12, c[0x0][0x388] ;  /* 0x00007100ff0c77ac */ /* 0x000ea20008000800 */
[----:B------:R-:W-:Y:S01]  /*08c0*/  PRMT R64, R29, 0x7632, R64 ;  /* 0x000076321d407816 */ /* 0x000fe20000000040 */
[----:B------:R-:W-:Y:S01]  /*08d0*/  IMAD.U32 R6, R15, 0x10000, RZ ;  /* 0x000100000f067824 */ /* 0x000fe200078e00ff */
[----:B------:R-:W-:Y:S01]  /*08e0*/  LOP3.LUT R37, R14, UR27, R11, 0x96, !PT ;  /* 0x0000001b0e257c12 */ /* 0x000fe2000f8e960b */
[----:B------:R-:W-:Y:S01]  /*08f0*/  IMAD R38, R38, -0x2daee0ad, RZ ;  /* 0xd2511f5326267824 */ /* 0x000fe200078e02ff */
[----:B------:R-:W-:Y:S01]  /*0900*/  SHF.L.U32 R11, R18, 0x10, RZ ;  /* 0x00000010120b7819 */ /* 0x000fe200000006ff */
[----:B------:R-:W-:Y:S01]  /*0910*/  IMAD.HI.U32 R15, R39, -0x2daee0ad, RZ ;  /* 0xd2511f53270f7827 */ /* 0x000fe200078e00ff */
[----:B------:R-:W-:Y:S01]  /*0920*/  PRMT R66, R28, 0x7632, R66 ;  /* 0x000076321c427816 */ /* 0x000fe20000000042 */
[----:B------:R-:W3:Y:S01]  /*0930*/  LDCU.U8 UR32, c[0x0][0x410] ;  /* 0x00008200ff2077ac */ /* 0x000ee20008000000 */
[----:B------:R-:W-:Y:S01]  /*0940*/  PRMT R47, R17, 0x7632, R47 ;  /* 0x00007632112f7816 */ /* 0x000fe2000000002f */
[----:B------:R-:W-:Y:S01]  /*0950*/  IMAD R41, R41, -0x326172a9, RZ ;  /* 0xcd9e8d5729297824 */ /* 0x000fe200078e02ff */
[----:B------:R-:W-:Y:S01]  /*0960*/  LOP3.LUT R38, R38, UR29, R15, 0x96, !PT ;  /* 0x0000001d26267c12 */ /* 0x000fe2000f8e960f */
[----:B------:R-:W-:Y:S01]  /*0970*/  IMAD.HI.U32 R14, R37, -0x326172a9, RZ ;  /* 0xcd9e8d57250e7827 */ /* 0x000fe200078e00ff */
[----:B------:R-:W-:Y:S01]  /*0980*/  PRMT R59, R23, 0x7632, R59 ;  /* 0x00007632173b7816 */ /* 0x000fe2000000003b */
[----:B------:R-:W4:Y:S01]  /*0990*/  LDCU UR13, c[0x0][0x448] ;  /* 0x00008900ff0d77ac */ /* 0x000f220008000800 */
[----:B------:R-:W-:Y:S01]  /*09a0*/  PRMT R65, R20, 0x7632, R65 ;  /* 0x0000763214417816 */ /* 0x000fe20000000041 */
[--C-:B------:R-:W-:Y:S01]  /*09b0*/  @P0 IMAD.MOV.U32 R34, RZ, RZ, R9.reuse ;  /* 0x000000ffff220224 */ /* 0x100fe200078e0009 */
        /* <DEDUP_REMOVED lines=9> */
[----:B------:R-:W0:Y:S01]  /*0a50*/  LDCU.64 UR10, c[0x0][0x3a0] ;  /* 0x00007400ff0a77ac */ /* 0x000e220008000a00 */
[----:B------:R-:W-:Y:S01]  /*0a60*/  PRMT R62, R30, 0x7632, R62 ;  /* 0x000076321e3e7816 */ /* 0x000fe2000000003e */
[----:B------:R-:W-:Y:S01]  /*0a70*/  IMAD R18, R39, -0x2daee0ad, RZ ;  /* 0xd2511f5327127824 */ /* 0x000fe200078e02ff */
[----:B------:R-:W-:Y:S01]  /*0a80*/  SHF.L.U32 R8, R13, 0x10, RZ ;  /* 0x000000100d087819 */ /* 0x000fe200000006ff */
[----:B------:R-:W-:Y:S01]  /*0a90*/  IMAD.HI.U32 R79, R74, -0x2daee0ad, RZ ;  /* 0xd2511f534a4f7827 */ /* 0x000fe200078e00ff */
[----:B------:R-:W-:-:S02]  /*0aa0*/  SHF.L.U32 R14, R23, 0x10, RZ ;  /* 0x00000010170e7819 */ /* 0x000fc400000006ff */
[----:B------:R-:W-:Y:S01]  /*0ab0*/  LOP3.LUT R67, R22, UR30, R67, 0x96, !PT ;  /* 0x0000001e16437c12 */ /* 0x000fe2000f8e9643 */
[----:B------:R-:W-:Y:S01]  /*0ac0*/  IMAD.U32 R9, R12, 0x10000, RZ ;  /* 0x000100000c097824 */ /* 0x000fe200078e00ff */
[----:B------:R-:W-:Y:S01]  /*0ad0*/  LOP3.LUT R79, R18, UR31, R79, 0x96, !PT ;  /* 0x0000001f124f7c12 */ /* 0x000fe2000f8e964f */
[----:B------:R-:W-:Y:S01]  /*0ae0*/  IMAD.U32 R12, R17, 0x10000, RZ ;  /* 0x00010000110c7824 */ /* 0x000fe200078e00ff */
[----:B------:R-:W-:Y:S01]  /*0af0*/  SHF.L.U32 R17, R20, 0x10, RZ ;  /* 0x0000001014117819 */ /* 0x000fe200000006ff */
[----:B------:R-:W-:Y:S01]  /*0b00*/  IMAD.U32 R13, R16, 0x10000, RZ ;  /* 0x00010000100d7824 */ /* 0x000fe200078e00ff */
[----:B------:R-:W-:Y:S01]  /*0b10*/  SHF.L.U32 R22, R26, 0x10, RZ ;  /* 0x000000101a167819 */ /* 0x000fe200000006ff */
[----:B------:R-:W-:Y:S01]  /*0b20*/  IMAD.U32 R10, R19, 0x10000, RZ ;  /* 0x00010000130a7824 */ /* 0x000fe200078e00ff */
[----:B------:R-:W-:Y:S01]  /*0b30*/  LOP3.LUT R101, R32, 0x3, RZ, 0xc0, !PT ;  /* 0x0000000320657812 */ /* 0x000fe200078ec0ff */
[----:B------:R-:W-:Y:S01]  /*0b40*/  IMAD.U32 R16, R21, 0x10000, RZ ;  /* 0x0001000015107824 */ /* 0x000fe200078e00ff */
[----:B------:R-:W-:Y:S01]  /*0b50*/  SHF.L.U32 R21, R34, 0x10, RZ ;  /* 0x0000001022157819 */ /* 0x000fe200000006ff */
        /* <DEDUP_REMOVED lines=16> */
[----:B------:R-:W-:Y:S01]  /*0c60*/  IMAD.MOV.U32 R42, RZ, RZ, RZ ;  /* 0x000000ffff2a7224 */ /* 0x000fe200078e00ff */
[----:B------:R-:W-:Y:S01]  /*0c70*/  SHF.L.U32 R62, R62, 0x10, RZ ;  /* 0x000000103e3e7819 */ /* 0x000fe200000006ff */
[----:B------:R-:W-:Y:S01]  /*0c80*/  IMAD.U32 R43, R43, 0x10000, RZ ;  /* 0x000100002b2b7824 */ /* 0x000fe200078e00ff */
[----:B------:R-:W-:Y:S01]  /*0c90*/  SHF.L.U32 R65, R65, 0x10, RZ ;  /* 0x0000001041417819 */ /* 0x000fe200000006ff */
[----:B------:R-:W-:-:S02]  /*0ca0*/  IMAD.U32 R45, R45, 0x10000, RZ ;  /* 0x000100002d2d7824 */ /* 0x000fc400078e00ff */
[----:B------:R-:W-:Y:S02]  /*0cb0*/  IMAD.U32 R46, R46, 0x10000, RZ ;  /* 0x000100002e2e7824 */ /* 0x000fe400078e00ff */
[----:B------:R-:W-:Y:S02]  /*0cc0*/  IMAD.U32 R48, R48, 0x10000, RZ ;  /* 0x0001000030307824 */ /* 0x000fe400078e00ff */
[----:B------:R-:W-:Y:S02]  /*0cd0*/  IMAD.U32 R49, R49, 0x10000, RZ ;  /* 0x0001000031317824 */ /* 0x000fe400078e00ff */
[----:B------:R-:W-:Y:S02]  /*0ce0*/  IMAD.U32 R51, R51, 0x10000, RZ ;  /* 0x0001000033337824 */ /* 0x000fe400078e00ff */
[----:B------:R-:W-:Y:S02]  /*0cf0*/  IMAD.U32 R52, R52, 0x10000, RZ ;  /* 0x0001000034347824 */ /* 0x000fe400078e00ff */
        /* <DEDUP_REMOVED lines=9> */
[----:B------:R-:W-:Y:S02]  /*0d90*/  IMAD R74, R74, -0x2daee0ad, RZ ;  /* 0xd2511f534a4a7824 */ /* 0x000fe400078e02ff */
[----:B01234-:R-:W-:-:S07]  /*0da0*/  IMAD R72, R38, -0x326172a9, RZ ;  /* 0xcd9e8d5726487824 */ /* 0x01ffce00078e02ff */
.L_x_790:
[----:B0-----:R-:W0:Y:S01]  /*0db0*/  @UP0 LDCU.64 UR4, c[0x0][0x3e0] ;  /* 0x00007c00ff0407ac */ /* 0x001e220008000a00 */
[----:B------:R-:W1:Y:S01]  /*0dc0*/  LDC.64 R94, c[0x0][0x390] ;  /* 0x0000e400ff5e7b82 */ /* 0x000e620000000a00 */
[----:B------:R-:W-:Y:S01]  /*0dd0*/  IMAD R30, R2, UR12, RZ ;  /* 0x0000000c021e7c24 */ /* 0x000fe2000f8e02ff */
[----:B------:R-:W-:Y:S02]  /*0de0*/  PLOP3.LUT P0, PT, PT, PT, UP0, 0x80, 0x8 ;  /* 0x000000000008781c */ /* 0x000fe40003f0f008 */
[----:B------:R-:W-:Y:S02]  /*0df0*/  PLOP3.LUT P1, PT, PT, PT, UP0, 0x80, 0x8 ;  /* 0x000000000008781c */ /* 0x000fe40003f2f008 */
[----:B------:R-:W-:-:S04]  /*0e00*/  SHF.R.S32.HI R31, RZ, 0x1f, R30 ;  /* 0x0000001fff1f7819 */ /* 0x000fc8000001141e */
[----:B------:R-:W-:-:S04]  /*0e10*/  LEA.HI R31, R31, R30, RZ, 0x3 ;  /* 0x0000001e1f1f7211 */ /* 0x000fc800078f18ff */
[----:B------:R-:W-:Y:S02]  /*0e20*/  LEA.HI.SX32 R69, R31, R0, 0x1d ;  /* 0x000000001f457211 */ /* 0x000fe400078feaff */
[----:B0-----:R-:W-:Y:S01]  /*0e30*/  MOV R29, UR5 ;  /* 0x00000005001d7c02 */ /* 0x001fe20008000f00 */
[----:B------:R-:W-:-:S04]  /*0e40*/  IMAD.U32 R28, RZ, RZ, UR4 ;  /* 0x00000004ff1c7e24 */ /* 0x000fc8000f8e00ff */
[----:B------:R-:W-:-:S04]  /*0e50*/  @P0 IMAD.WIDE R32, R2, 0x2, R28 ;  /* 0x0000000202200825 */ /* 0x000fc800078e021c */
[----:B-1----:R-:W-:Y:S02]  /*0e60*/  IMAD.WIDE.U32 R28, R69, 0x10, R94 ;  /* 0x00000010451c7825 */ /* 0x002fe400078e005e */
[----:B------:R-:W2:Y:S04]  /*0e70*/  @P1 LDG.E.U16 R32, desc[UR8][R32.64] ;  /* 0x0000000820201981 */ /* 0x000ea8000c1e1500 */
[----:B------:R-:W5:Y:S01]  /*0e80*/  LDG.E.128 R28, desc[UR8][R28.64] ;  /* 0x000000081c1c7981 */ /* 0x000f62000c1e1d00 */
[----:B------:R-:W-:Y:S01]  /*0e90*/  ISETP.NE.U32.AND P0, PT, RZ, UR10, PT ;  /* 0x0000000aff007c0c */ /* 0x000fe2000bf05070 */
[----:B------:R-:W-:Y:S01]  /*0ea0*/  HFMA2 R77, -RZ, RZ, 0.1171875, 0 ;  /* 0x2f800000ff4d7431 */ /* 0x000fe200000001ff */
[----:B------:R-:W-:Y:S01]  /*0eb0*/  PLOP3.LUT P1, PT, PT, PT, UP0, 0x80, 0x8 ;  /* 0x000000000008781c */ /* 0x000fe20003f2f008 */
[----:B------:R-:W-:Y:S01]  /*0ec0*/  IMAD.MOV.U32 R78, RZ, RZ, 0x3f800000 ;  /* 0x3f800000ff4e7424 */ /* 0x000fe200078e00ff */
[----:B------:R-:W-:-:S04]  /*0ed0*/  ISETP.NE.AND.EX P2, PT, RZ, UR11, PT, P0 ;  /* 0x0000000bff007c0c */ /* 0x000fc8000bf45300 */
[----:B------:R-:W-:-:S07]  /*0ee0*/  P2R R91, PR, RZ, 0x4 ;  /* 0x00000004ff5b7803 */ /* 0x000fce0000000000 */
[----:B--2---:R-:W-:Y:S02]  /*0ef0*/  @P1 IMAD.U32 R78, R32, 0x10000, RZ ;  /* 0x00010000204e1824 */ /* 0x004fe400078e00ff */
[----:B------:R-:W-:Y:S05]  /*0f00*/  @!P2 BRA `(.L_x_544) ;  /* 0x000000280080a947 */ /* 0x000fea0003800000 */
[----:B------:R-:W0:Y:S02]  /*0f10*/  LDC.64 R32, c[0x0][0x3a0] ;  /* 0x0000e800ff207b82 */ /* 0x000e240000000a00 */
[----:B0-----:R-:W-:-:S06]  /*0f20*/  IMAD.WIDE.U32 R32, R69, 0x10, R32 ;  /* 0x0000001045207825 */ /* 0x001fcc00078e0020 */
[----:B------:R-:W5:Y:S01]  /*0f30*/  LDG.E.128 R32, desc[UR8][R32.64] ;  /* 0x0000000820207981 */ /* 0x000f62000c1e1d00 */
[----:B------:R-:W-:Y:S01]  /*0f40*/  ISETP.NE.AND P0, PT, R101, 0x1, PT ;  /* 0x000000016500780c */ /* 0x000fe20003f05270 */
[----:B------:R-:W-:Y:S01]  /*0f50*/  BSSY.RECONVERGENT B1, `(.L_x_545) ;  /* 0x000004a000017945 */ /* 0x000fe20003800200 */
[----:B------:R-:W-:Y:S01]  /*0f60*/  IMAD.MOV.U32 R37, RZ, RZ, 0x2 ;  /* 0x00000002ff257424 */ /* 0x000fe200078e00ff */
[----:B------:R-:W-:Y:S01]  /*0f70*/  MOV R84, R74 ;  /* 0x0000004a00547202 */ /* 0x000fe20000000f00 */
[----:B------:R-:W-:-:S09]  /*0f80*/  IMAD.MOV.U32 R36, RZ, RZ, R72 ;  /* 0x000000ffff247224 */ /* 0x000fd200078e0048 */
[----:B------:R-:W-:Y:S05]  /*0f90*/  @!P0 BRA `(.L_x_546) ;  /* 0x0000000400148947 */ /* 0x000fea0003800000 */
[----:B------:R-:W-:-:S05]  /*0fa0*/  IMAD.MOV.U32 R36, RZ, RZ, 0x2 ;  /* 0x00000002ff247424 */ /* 0x000fca00078e00ff */
[----:B------:R-:W-:-:S05]  /*0fb0*/  VIADDMNMX.U32 R36, R101, 0xfffffffe, R36, PT ;  /* 0xfffffffe65247846 */ /* 0x000fca0003800024 */
[----:B------:R-:W-:-:S04]  /*0fc0*/  IMAD.SHL.U32 R38, R36, 0x4, RZ ;  /* 0x0000000424267824 */ /* 0x000fc800078e00ff */
[----:B------:R-:W0:Y:S02]  /*0fd0*/  LDC R36, c[0x2][R38] ;  /* 0x0080000026247b82 */ /* 0x000e240000000800 */
[----:B0-----:R-:W-:-:S04]  /*0fe0*/  SHF.R.S32.HI R37, RZ, 0x1f, R36 ;  /* 0x0000001fff257819 */ /* 0x001fc80000011424 */
.L_x_28546:
[----:B------:R-:W-:Y:S05]  /*0ff0*/  BRX R36 -0x1000                                        (*"BRANCH_TARGETS .L_x_28547,.L_x_28548,.L_x_28549"*) ;  /* 0xfffffff024007949 */ /* 0x000fea000383ffff */
.L_x_28549:
[----:B------:R-:W-:Y:S01]  /*1000*/  IADD3 R37, PT, PT, R101, 0x1, RZ ;  /* 0x0000000165257810 */ /* 0x000fe20007ffe0ff */
[----:B------:R-:W-:Y:S02]  /*1010*/  IMAD.MOV.U32 R84, RZ, RZ, R74 ;  /* 0x000000ffff547224 */ /* 0x000fe400078e004a */
[----:B------:R-:W-:Y:S01]  /*1020*/  IMAD.MOV.U32 R36, RZ, RZ, R67 ;  /* 0x000000ffff247224 */ /* 0x000fe200078e0043 */
[----:B------:R-:W-:Y:S06]  /*1030*/  BRA `(.L_x_546) ;  /* 0x0000000000ec7947 */ /* 0x000fec0003800000 */
.L_x_28547:
[----:B------:R-:W-:Y:S01]  /*1040*/  MOV R84, R74 ;  /* 0x0000004a00547202 */ /* 0x000fe20000000f00 */
[----:B------:R-:W-:Y:S02]  /*1050*/  IMAD.MOV.U32 R37, RZ, RZ, 0x3 ;  /* 0x00000003ff257424 */ /* 0x000fe400078e00ff */
[----:B------:R-:W-:Y:S01]  /*1060*/  IMAD.MOV.U32 R36, RZ, RZ, R79 ;  /* 0x000000ffff247224 */ /* 0x000fe200078e004f */
[----:B------:R-:W-:Y:S06]  /*1070*/  BRA `(.L_x_546) ;  /* 0x0000000000dc7947 */ /* 0x000fec0003800000 */
.L_x_28548:
        /* <DEDUP_REMOVED lines=13> */
.L_x_548:
[----:B------:R-:W-:Y:S05]  /*1150*/  BSYNC.RECONVERGENT B2 ;  /* 0x0000000000027941 */ /* 0x000fea0003800200 */
.L_x_547:
        /* <DEDUP_REMOVED lines=40> */
[----:B------:R-:W-:-:S07]  /*13e0*/  IMAD.MOV.U32 R36, RZ, RZ, R74 ;  /* 0x000000ffff247224 */ /* 0x000fce00078e004a */
.L_x_546:
[----:B------:R-:W-:Y:S05]  /*13f0*/  BSYNC.RECONVERGENT B1 ;  /* 0x0000000000017941 */ /* 0x000fea0003800200 */
.L_x_545:
[----:B------:R-:W-:Y:S01]  /*1400*/  I2FP.F32.U32 R36, R36 ;  /* 0x0000002400247245 */ /* 0x000fe20000201000 */
[----:B------:R-:W-:Y:S01]  /*1410*/  IMAD.U32 R76, RZ, RZ, UR34 ;  /* 0x00000022ff4c7e24 */ /* 0x000fe2000f8e00ff */
[----:B-----5:R-:W-:Y:S01]  /*1420*/  SHF.L.U32 R39, R28, 0x10, RZ ;  /* 0x000000101c277819 */ /* 0x020fe200000006ff */
[----:B------:R-:W-:Y:S01]  /*1430*/  IMAD.U32 R75, RZ, RZ, UR33 ;  /* 0x00000021ff4b7e24 */ /* 0x000fe2000f8e00ff */
[----:B------:R-:W-:Y:S01]  /*1440*/  ISETP.NE.AND P1, PT, R37, 0x1, PT ;  /* 0x000000012500780c */ /* 0x000fe20003f25270 */
[----:B------:R-:W-:Y:S01]  /*1450*/  FFMA.FTZ R36, R36, R77, 1.1641532182693481445e-10 ;  /* 0x2f00000024247423 */ /* 0x000fe2000001004d */
[----:B------:R-:W-:Y:S01]  /*1460*/  SHF.L.U32 R70, R32, 0x10, RZ ;  /* 0x0000001020467819 */ /* 0x000fe200000006ff */
[----:B------:R-:W-:Y:S01]  /*1470*/  FMUL.FTZ R39, R39, R78 ;  /* 0x0000004e27277220 */ /* 0x000fe20000410000 */
[----:B------:R-:W-:Y:S01]  /*1480*/  BSSY.RECONVERGENT B1, `(.L_x_549) ;  /* 0x000004c000017945 */ /* 0x000fe20003800200 */
[----:B------:R-:W-:Y:S01]  /*1490*/  PRMT R28, R28, 0x7632, R28 ;  /* 0x000076321c1c7816 */ /* 0x000fe2000000001c */
[----:B------:R-:W-:-:S02]  /*14a0*/  IMAD.MOV.U32 R71, RZ, RZ, 0x2 ;  /* 0x00000002ff477424 */ /* 0x000fc400078e00ff */
[----:B------:R-:W-:Y:S01]  /*14b0*/  FMUL.FTZ R39, R39, R76 ;  /* 0x0000004c27277220 */ /* 0x000fe20000410000 */
[----:B------:R-:W-:Y:S02]  /*14c0*/  FSETP.GTU.FTZ.AND P0, PT, R36, R75, PT ;  /* 0x0000004b2400720b */ /* 0x000fe40003f1c000 */
[----:B------:R-:W-:Y:S02]  /*14d0*/  PRMT R32, R32, 0x7632, R32 ;  /* 0x0000763220207816 */ /* 0x000fe40000000020 */
[----:B------:R-:W-:Y:S02]  /*14e0*/  FSEL R39, R39, RZ, !P0 ;  /* 0x000000ff27277208 */ /* 0x000fe40004000000 */
[----:B------:R-:W-:-:S03]  /*14f0*/  PLOP3.LUT P0, PT, P0, PT, PT, 0x8, 0x80 ;  /* 0x000000000080781c */ /* 0x000fc6000070e170 */
[----:B------:R-:W-:Y:S01]  /*1500*/  FADD.FTZ R70, R39, R70 ;  /* 0x0000004627467221 */ /* 0x000fe20000010000 */
[----:B------:R-:W-:Y:S01]  /*1510*/  P2R R36, PR, RZ, 0x1 ;  /* 0x00000001ff247803 */ /* 0x000fe20000000000 */
        /* <DEDUP_REMOVED lines=10> */
.L_x_551:
        /* <DEDUP_REMOVED lines=13> */
.L_x_553:
[----:B------:R-:W-:Y:S05]  /*1690*/  BSYNC.RECONVERGENT B2 ;  /* 0x0000000000027941 */ /* 0x000fea0003800200 */
.L_x_552:
        /* <DEDUP_REMOVED lines=40> */
[----:B------:R-:W-:Y:S01]  /*1920*/  IMAD.MOV.U32 R39, RZ, RZ, R84 ;  /* 0x000000ffff277224 */ /* 0x000fe200078e0054 */
[----:B------:R-:W-:-:S07]  /*1930*/  MOV R84, R38 ;  /* 0x0000002600547202 */ /* 0x000fce0000000f00 */
.L_x_550:
[----:B------:R-:W-:Y:S05]  /*1940*/  BSYNC.RECONVERGENT B1 ;  /* 0x0000000000017941 */ /* 0x000fea0003800200 */
.L_x_549:
[----:B------:R-:W-:Y:S01]  /*1950*/  I2FP.F32.U32 R38, R39 ;  /* 0x0000002700267245 */ /* 0x000fe20000201000 */
[----:B------:R-:W-:Y:S01]  /*1960*/  IMAD.U32 R37, R28, 0x10000, RZ ;  /* 0x000100001c257824 */ /* 0x000fe200078e00ff */
[----:B------:R-:W-:Y:S01]  /*1970*/  ISETP.NE.AND P1, PT, R71, 0x1, PT ;  /* 0x000000014700780c */ /* 0x000fe20003f25270 */
[----:B------:R-:W-:Y:S01]  /*1980*/  BSSY.RECONVERGENT B1, `(.L_x_554) ;  /* 0x000004c000017945 */ /* 0x000fe20003800200 */
[----:B------:R-:W-:Y:S01]  /*1990*/  SHF.L.U32 R32, R32, 0x10, RZ ;  /* 0x0000001020207819 */ /* 0x000fe200000006ff */
[----:B------:R-:W-:Y:S01]  /*19a0*/  FFMA.FTZ R38, R38, R77, 1.1641532182693481445e-10 ;  /* 0x2f00000026267423 */ /* 0x000fe2000001004d */
[----:B------:R-:W-:Y:S01]  /*19b0*/  FMUL.FTZ R37, R37, R78 ;  /* 0x0000004e25257220 */ /* 0x000fe20000410000 */
[----:B------:R-:W-:-:S03]  /*19c0*/  IMAD.MOV.U32 R28, RZ, RZ, R72 ;  /* 0x000000ffff1c7224 */ /* 0x000fc600078e0048 */
[----:B------:R-:W-:Y:S01]  /*19d0*/  FMUL.FTZ R37, R37, R76 ;  /* 0x0000004c25257220 */ /* 0x000fe20000410000 */
[----:B------:R-:W-:-:S04]  /*19e0*/  FSETP.GTU.FTZ.AND P0, PT, R38, R75, PT ;  /* 0x0000004b2600720b */ /* 0x000fc80003f1c000 */
        /* <DEDUP_REMOVED lines=13> */
.L_x_556:
        /* <DEDUP_REMOVED lines=13> */
.L_x_558:
[----:B------:R-:W-:Y:S05]  /*1b90*/  BSYNC.RECONVERGENT B2 ;  /* 0x0000000000027941 */ /* 0x000fea0003800200 */
.L_x_557:
        /* <DEDUP_REMOVED lines=40> */
[----:B------:R-:W-:Y:S02]  /*1e20*/  LOP3.LUT R79, R80, UR31, R39, 0x96, !PT ;  /* 0x0000001f504f7c12 */ /* 0x000fe4000f8e9627 */
[----:B------:R-:W-:-:S07]  /*1e30*/  MOV R84, R38 ;  /* 0x0000002600547202 */ /* 0x000fce0000000f00 */
.L_x_555:
[----:B------:R-:W-:Y:S05]  /*1e40*/  BSYNC.RECONVERGENT B1 ;  /* 0x0000000000017941 */ /* 0x000fea0003800200 */
.L_x_554:
        /* <DEDUP_REMOVED lines=9> */
[----:B------:R-:W-:Y:S02]  /*1ee0*/  FSETP.GTU.FTZ.AND P1, PT, R28, R75, PT ;  /* 0x0000004b1c00720b */ /* 0x000fe40003f3c000 */
[----:B------:R-:W-:Y:S02]  /*1ef0*/  SHF.L.U32 R28, R33, 0x10, RZ ;  /* 0x00000010211c7819 */ /* 0x000fe400000006ff */
[----:B------:R-:W-:Y:S02]  /*1f00*/  FSEL R37, R37, RZ, !P1 ;  /* 0x000000ff25257208 */ /* 0x000fe40004800000 */
[----:B------:R-:W-:-:S03]  /*1f10*/  PLOP3.LUT P1, PT, P1, PT, PT, 0x8, 0x80 ;  /* 0x000000000080781c */ /* 0x000fc60000f2e170 */
[----:B------:R-:W-:Y:S01]  /*1f20*/  FADD.FTZ R73, R37, R28 ;  /* 0x0000001c25497221 */ /* 0x000fe20000010000 */
[----:B------:R-:W-:Y:S01]  /*1f30*/  PRMT R37, R33, 0x7632, R37 ;  /* 0x0000763221257816 */ /* 0x000fe20000000025 */
[----:B------:R-:W-:Y:S01]  /*1f40*/  IMAD.MOV.U32 R33, RZ, RZ, 0x2 ;  /* 0x00000002ff217424 */ /* 0x000fe200078e00ff */
        /* <DEDUP_REMOVED lines=9> */
.L_x_561:
        /* <DEDUP_REMOVED lines=13> */
.L_x_563:
[----:B------:R-:W-:Y:S05]  /*20b0*/  BSYNC.RECONVERGENT B2 ;  /* 0x0000000000027941 */ /* 0x000fea0003800200 */
.L_x_562:
        /* <DEDUP_REMOVED lines=38> */
[----:B------:R-:W-:-:S03]  /*2320*/  LOP3.LUT R67, R80, UR30, R39, 0x96, !PT ;  /* 0x0000001e50437c12 */ /* 0x000fc6000f8e9627 */
[----:B------:R-:W-:Y:S01]  /*2330*/  IMAD.MOV.U32 R72, RZ, RZ, R38 ;  /* 0x000000ffff487224 */ /* 0x000fe200078e0026 */
[----:B------:R-:W-:Y:S02]  /*2340*/  LOP3.LUT R79, R32, UR31, R29, 0x96, !PT ;  /* 0x0000001f204f7c12 */ /* 0x000fe4000f8e961d */
[----:B------:R-:W-:Y:S01]  /*2350*/  MOV R29, R84 ;  /* 0x00000054001d7202 */ /* 0x000fe20000000f00 */
[----:B------:R-:W-:-:S07]  /*2360*/  IMAD.MOV.U32 R84, RZ, RZ, R28 ;  /* 0x000000ffff547224 */ /* 0x000fce00078e001c */
.L_x_560:
[----:B------:R-:W-:Y:S05]  /*2370*/  BSYNC.RECONVERGENT B1 ;  /* 0x0000000000017941 */ /* 0x000fea0003800200 */
.L_x_559:
[----:B------:R-:W-:Y:S01]  /*2380*/  I2FP.F32.U32 R28, R29 ;  /* 0x0000001d001c7245 */ /* 0x000fe20000201000 */
[----:B------:R-:W-:Y:S01]  /*2390*/  BSSY.RECONVERGENT B1, `(.L_x_564) ;  /* 0x000004f000017945 */ /* 0x000fe20003800200 */
[----:B------:R-:W-:Y:S01]  /*23a0*/  SHF.L.U32 R71, R71, 0x10, RZ ;  /* 0x0000001047477819 */ /* 0x000fe200000006ff */
[----:B------:R-:W-:Y:S01]  /*23b0*/  IMAD.MOV.U32 R32, RZ, RZ, 0x2 ;  /* 0x00000002ff207424 */ /* 0x000fe200078e00ff */
[----:B------:R-:W-:Y:S01]  /*23c0*/  ISETP.NE.AND P3, PT, R33, 0x1, PT ;  /* 0x000000012100780c */ /* 0x000fe20003f65270 */
[----:B------:R-:W-:Y:S01]  /*23d0*/  FFMA.FTZ R28, R28, R77, 1.1641532182693481445e-10 ;  /* 0x2f0000001c1c7423 */ /* 0x000fe2000001004d */
[----:B------:R-:W-:Y:S01]  /*23e0*/  MOV R29, R72 ;  /* 0x00000048001d7202 */ /* 0x000fe20000000f00 */
[----:B------:R-:W-:-:S03]  /*23f0*/  FMUL.FTZ R71, R71, R78 ;  /* 0x0000004e47477220 */ /* 0x000fc60000410000 */
        /* <DEDUP_REMOVED lines=15> */
.L_x_566:
        /* <DEDUP_REMOVED lines=13> */
.L_x_568:
[----:B------:R-:W-:Y:S05]  /*25c0*/  BSYNC.RECONVERGENT B2 ;  /* 0x0000000000027941 */ /* 0x000fea0003800200 */
.L_x_567:
        /* <DEDUP_REMOVED lines=40> */
[----:B------:R-:W-:Y:S02]  /*2850*/  HFMA2 R32, -RZ, RZ, 0, 0 ;  /* 0x00000000ff207431 */ /* 0x000fe400000001ff */
[----:B------:R-:W-:Y:S02]  /*2860*/  IMAD.MOV.U32 R29, RZ, RZ, R84 ;  /* 0x000000ffff1d7224 */ /* 0x000fe400078e0054 */
[----:B------:R-:W-:-:S07]  /*2870*/  IMAD.MOV.U32 R84, RZ, RZ, R28 ;  /* 0x000000ffff547224 */ /* 0x000fce00078e001c */
.L_x_565:
[----:B------:R-:W-:Y:S05]  /*2880*/  BSYNC.RECONVERGENT B1 ;  /* 0x0000000000017941 */ /* 0x000fea0003800200 */
.L_x_564:
[----:B------:R-:W-:Y:S01]  /*2890*/  I2FP.F32.U32 R28, R29 ;  /* 0x0000001d001c7245 */ /* 0x000fe20000201000 */
[----:B------:R-:W-:Y:S01]  /*28a0*/  IMAD.U32 R29, R30, 0x10000, RZ ;  /* 0x000100001e1d7824 */ /* 0x000fe200078e00ff */
[----:B------:R-:W-:Y:S01]  /*28b0*/  ISETP.NE.AND P4, PT, R32, 0x1, PT ;  /* 0x000000012000780c */ /* 0x000fe20003f85270 */
[----:B------:R-:W-:Y:S01]  /*28c0*/  BSSY.RECONVERGENT B1, `(.L_x_569) ;  /* 0x000004f000017945 */ /* 0x000fe20003800200 */
[----:B------:R-:W-:Y:S02]  /*28d0*/  HFMA2 R33, -RZ, RZ, 0, 1.1920928955078125e-07 ;  /* 0x00000002ff217431 */ /* 0x000fe400000001ff */
[----:B------:R-:W-:Y:S01]  /*28e0*/  FFMA.FTZ R28, R28, R77, 1.1641532182693481445e-10 ;  /* 0x2f0000001c1c7423 */ /* 0x000fe2000001004d */
[----:B------:R-:W-:Y:S01]  /*28f0*/  FMUL.FTZ R29, R29, R78 ;  /* 0x0000004e1d1d7220 */ /* 0x000fe20000410000 */
[----:B------:R-:W-:-:S03]  /*2900*/  PRMT R30, R30, 0x7632, R30 ;  /* 0x000076321e1e7816 */ /* 0x000fc6000000001e */
[----:B------:R-:W-:Y:S01]  /*2910*/  FMUL.FTZ R29, R29, R76 ;  /* 0x0000004c1d1d7220 */ /* 0x000fe20000410000 */
[----:B------:R-:W-:Y:S01]  /*2920*/  FSETP.GTU.FTZ.AND P3, PT, R28, R75, PT ;  /* 0x0000004b1c00720b */ /* 0x000fe20003f7c000 */
[C---:B------:R-:W-:Y:S01]  /*2930*/  IMAD.U32 R28, R34.reuse, 0x10000, RZ ;  /* 0x00010000221c7824 */ /* 0x040fe200078e00ff */
[----:B------:R-:W-:Y:S02]  /*2940*/  PRMT R34, R34, 0x7632, R34 ;  /* 0x0000763222227816 */ /* 0x000fe40000000022 */
        /* <DEDUP_REMOVED lines=13> */
.L_x_571:
        /* <DEDUP_REMOVED lines=13> */
.L_x_573:
[----:B------:R-:W-:Y:S05]  /*2af0*/  BSYNC.RECONVERGENT B2 ;  /* 0x0000000000027941 */ /* 0x000fea0003800200 */
.L_x_572:
        /* <DEDUP_REMOVED lines=43> */
.L_x_570:
[----:B------:R-:W-:Y:S05]  /*2db0*/  BSYNC.RECONVERGENT B1 ;  /* 0x0000000000017941 */ /* 0x000fea0003800200 */
.L_x_569:
[----:B------:R-:W-:Y:S01]  /*2dc0*/  I2FP.F32.U32 R28, R29 ;  /* 0x0000001d001c7245 */ /* 0x000fe20000201000 */
[----:B------:R-:W-:Y:S01]  /*2dd0*/  IMAD.U32 R29, R30, 0x10000, RZ ;  /* 0x000100001e1d7824 */ /* 0x000fe200078e00ff */
[----:B------:R-:W-:Y:S01]  /*2de0*/  ISETP.NE.AND P5, PT, R33, 0x1, PT ;  /* 0x000000012100780c */ /* 0x000fe20003fa5270 */
[----:B------:R-:W-:Y:S01]  /*2df0*/  BSSY.RECONVERGENT B1, `(.L_x_574) ;  /* 0x000004d000017945 */ /* 0x000fe20003800200 */
[----:B------:R-:W-:Y:S01]  /*2e00*/  SHF.L.U32 R34, R34, 0x10, RZ ;  /* 0x0000001022227819 */ /* 0x000fe200000006ff */
[----:B------:R-:W-:Y:S01]  /*2e10*/  FFMA.FTZ R28, R28, R77, 1.1641532182693481445e-10 ;  /* 0x2f0000001c1c7423 */ /* 0x000fe2000001004d */
[----:B------:R-:W-:Y:S01]  /*2e20*/  FMUL.FTZ R29, R29, R78 ;  /* 0x0000004e1d1d7220 */ /* 0x000fe20000410000 */
[----:B------:R-:W-:-:S03]  /*2e30*/  IMAD.MOV.U32 R30, RZ, RZ, 0x2 ;  /* 0x00000002ff1e7424 */ /* 0x000fc600078e00ff */
        /* <DEDUP_REMOVED lines=15> */
.L_x_576:
        /* <DEDUP_REMOVED lines=13> */
.L_x_578:
[----:B------:R-:W-:Y:S05]  /*3000*/  BSYNC.RECONVERGENT B2 ;  /* 0x0000000000027941 */ /* 0x000fea0003800200 */
.L_x_577:
        /* <DEDUP_REMOVED lines=43> */
.L_x_575:
[----:B------:R-:W-:Y:S05]  /*32c0*/  BSYNC.RECONVERGENT B1 ;  /* 0x0000000000017941 */ /* 0x000fea0003800200 */
.L_x_574:
[----:B------:R-:W-:Y:S01]  /*32d0*/  I2FP.F32.U32 R28, R29 ;  /* 0x0000001d001c7245 */ /* 0x000fe20000201000 */
[----:B------:R-:W-:Y:S01]  /*32e0*/  IMAD.U32 R82, R35, 0x10000, RZ ;  /* 0x0001000023527824 */ /* 0x000fe200078e00ff */
[C---:B------:R-:W-:Y:S01]  /*32f0*/  SHF.L.U32 R29, R31.reuse, 0x10, RZ ;  /* 0x000000101f1d7819 */ /* 0x040fe200000006ff */
[----:B------:R-:W-:Y:S01]  /*3300*/  BSSY.RECONVERGENT B1, `(.L_x_579) ;  /* 0x0000051000017945 */ /* 0x000fe20003800200 */
[----:B------:R-:W-:Y:S01]  /*3310*/  ISETP.NE.AND P6, PT, R30, 0x1, PT ;  /* 0x000000011e00780c */ /* 0x000fe20003fc5270 */
[----:B------:R-:W-:Y:S01]  /*3320*/  FFMA.FTZ R28, R28, R77, 1.1641532182693481445e-10 ;  /* 0x2f0000001c1c7423 */ /* 0x000fe2000001004d */
[----:B------:R-:W-:Y:S01]  /*3330*/  PRMT R37, R31, 0x7632, R37 ;  /* 0x000076321f257816 */ /* 0x000fe20000000025 */
[----:B------:R-:W-:Y:S01]  /*3340*/  FMUL.FTZ R29, R29, R78 ;  /* 0x0000004e1d1d7220 */ /* 0x000fe20000410000 */
[----:B------:R-:W-:Y:S01]  /*3350*/  PRMT R38, R35, 0x7632, R38 ;  /* 0x0000763223267816 */ /* 0x000fe20000000026 */
[----:B------:R-:W-:Y:S01]  /*3360*/  IMAD.MOV.U32 R74, RZ, RZ, 0x2 ;  /* 0x00000002ff4a7424 */ /* 0x000fe200078e00ff */
[----:B------:R-:W-:Y:S01]  /*3370*/  FSETP.GTU.FTZ.AND P5, PT, R28, R75, PT ;  /* 0x0000004b1c00720b */ /* 0x000fe20003fbc000 */
[----:B------:R-:W-:-:S05]  /*3380*/  FMUL.FTZ R29, R29, R76 ;  /* 0x0000004c1d1d7220 */ /* 0x000fca0000410000 */
[----:B------:R-:W-:Y:S02]  /*3390*/  FSEL R29, R29, RZ, !P5 ;  /* 0x000000ff1d1d7208 */ /* 0x000fe40006800000 */
[----:B------:R-:W-:-:S03]  /*33a0*/  PLOP3.LUT P5, PT, P5, PT, PT, 0x8, 0x80 ;  /* 0x000000000080781c */ /* 0x000fc60002fae170 */
[----:B------:R-:W-:Y:S01]  /*33b0*/  FADD.FTZ R82, R29, R82 ;  /* 0x000000521d527221 */ /* 0x000fe20000010000 */
[----:B------:R-:W-:Y:S01]  /*33c0*/  MOV R29, R72 ;  /* 0x00000048001d7202 */ /* 0x000fe20000000f00 */
        /* <DEDUP_REMOVED lines=9> */
.L_x_581:
        /* <DEDUP_REMOVED lines=15> */
.L_x_583:
[----:B------:R-:W-:Y:S05]  /*3550*/  BSYNC.RECONVERGENT B2 ;  /* 0x0000000000027941 */ /* 0x000fea0003800200 */
.L_x_582:
        /* <DEDUP_REMOVED lines=41> */
[----:B------:R-:W-:Y:S02]  /*37f0*/  IMAD.MOV.U32 R29, RZ, RZ, R84 ;  /* 0x000000ffff1d7224 */ /* 0x000fe400078e0054 */
[----:B------:R-:W-:-:S07]  /*3800*/  IMAD.MOV.U32 R84, RZ, RZ, R28 ;  /* 0x000000ffff547224 */ /* 0x000fce00078e001c */
.L_x_580:
[----:B------:R-:W-:Y:S05]  /*3810*/  BSYNC.RECONVERGENT B1 ;  /* 0x0000000000017941 */ /* 0x000fea0003800200 */
.L_x_579:
[----:B------:R-:W-:Y:S01]  /*3820*/  I2FP.F32.U32 R28, R29 ;  /* 0x0000001d001c7245 */ /* 0x000fe20000201000 */
[----:B------:R-:W-:Y:S01]  /*3830*/  IMAD.U32 R37, R37, 0x10000, RZ ;  /* 0x0001000025257824 */ /* 0x000fe200078e00ff */
[----:B------:R-:W-:Y:S01]  /*3840*/  F2FP.BF16.F32.PACK_AB R34, R80, R81 ;  /* 0x000000515022723e */ /* 0x000fe200000010ff */
[----:B------:R-:W-:Y:S01]  /*3850*/  IMAD.U32 R38, R38, 0x10000, RZ ;  /* 0x0001000026267824 */ /* 0x000fe200078e00ff */
[----:B------:R-:W-:Y:S01]  /*3860*/  F2FP.BF16.F32.PACK_AB R33, R71, R73 ;  /* 0x000000494721723e */ /* 0x000fe200000010ff */
[----:B------:R-:W-:Y:S01]  /*3870*/  FFMA.FTZ R28, R28, R77, 1.1641532182693481445e-10 ;  /* 0x2f0000001c1c7423 */ /* 0x000fe2000001004d */
[----:B------:R-:W-:Y:S01]  /*3880*/  FMUL.FTZ R37, R37, R78 ;  /* 0x0000004e25257220 */ /* 0x000fe20000410000 */
[----:B------:R-:W-:-:S03]  /*3890*/  F2FP.BF16.F32.PACK_AB R32, R68, R70 ;  /* 0x000000464420723e */ /* 0x000fc600000010ff */
[----:B------:R-:W-:Y:S01]  /*38a0*/  FMUL.FTZ R37, R37, R76 ;  /* 0x0000004c25257220 */ /* 0x000fe20000410000 */
[----:B------:R-:W-:-:S04]  /*38b0*/  FSETP.GTU.FTZ.AND P6, PT, R28, R75, PT ;  /* 0x0000004b1c00720b */ /* 0x000fc80003fdc000 */
[----:B------:R-:W-:Y:S02]  /*38c0*/  FSEL R37, R37, RZ, !P6 ;  /* 0x000000ff25257208 */ /* 0x000fe40007000000 */
[----:B------:R-:W-:-:S03]  /*38d0*/  PLOP3.LUT P6, PT, P6, PT, PT, 0x8, 0x80 ;  /* 0x000000000080781c */ /* 0x000fc600037ce170 */
[----:B------:R-:W-:-:S05]  /*38e0*/  FADD.FTZ R83, R37, R38 ;  /* 0x0000002625537221 */ /* 0x000fca0000010000 */
[----:B------:R-:W-:Y:S01]  /*38f0*/  F2FP.BF16.F32.PACK_AB R35, R83, R82 ;  /* 0x000000525323723e */ /* 0x000fe200000010ff */
[----:B------:R-:W-:Y:S06]  /*3900*/  BRA `(.L_x_584) ;  /* 0x0000002800107947 */ /* 0x000fec0003800000 */
.L_x_544:
[----:B------:R-:W-:Y:S01]  /*3910*/  ISETP.NE.AND P0, PT, R101, 0x1, PT ;  /* 0x000000016500780c */ /* 0x000fe20003f05270 */
[----:B------:R-:W-:Y:S01]  /*3920*/  BSSY.RECONVERGENT B1, `(.L_x_585) ;  /* 0x0000046000017945 */ /* 0x000fe20003800200 */
[----:B------:R-:W-:Y:S01]  /*3930*/  MOV R34, 0x2 ;  /* 0x0000000200227802 */ /* 0x000fe20000000f00 */
[----:B------:R-:W-:Y:S02]  /*3940*/  IMAD.MOV.U32 R32, RZ, RZ, R72 ;  /* 0x000000ffff207224 */ /* 0x000fe400078e0048 */
[----:B------:R-:W-:-:S08]  /*3950*/  IMAD.MOV.U32 R84, RZ, RZ, R74 ;  /* 0x000000ffff547224 */ /* 0x000fd000078e004a */
        /* <DEDUP_REMOVED lines=11> */
.L_x_587:
        /* <DEDUP_REMOVED lines=13> */
.L_x_589:
[----:B------:R-:W-:Y:S05]  /*3ae0*/  BSYNC.RECONVERGENT B2 ;  /* 0x0000000000027941 */ /* 0x000fea0003800200 */
.L_x_588:
        /* <DEDUP_REMOVED lines=40> */
[----:B------:R-:W-:-:S07]  /*3d70*/  IMAD.MOV.U32 R32, RZ, RZ, R74 ;  /* 0x000000ffff207224 */ /* 0x000fce00078e004a */
.L_x_586:
[----:B------:R-:W-:Y:S05]  /*3d80*/  BSYNC.RECONVERGENT B1 ;  /* 0x0000000000017941 */ /* 0x000fea0003800200 */
.L_x_585:
[----:B------:R-:W-:Y:S01]  /*3d90*/  I2FP.F32.U32 R32, R32 ;  /* 0x0000002000207245 */ /* 0x000fe20000201000 */
[----:B------:R-:W-:Y:S01]  /*3da0*/  IMAD.U32 R75, RZ, RZ, UR33 ;  /* 0x00000021ff4b7e24 */ /* 0x000fe2000f8e00ff */
[----:B-----5:R-:W-:Y:S01]  /*3db0*/  SHF.L.U32 R33, R28, 0x10, RZ ;  /* 0x000000101c217819 */ /* 0x020fe200000006ff */
[----:B------:R-:W-:Y:S01]  /*3dc0*/  IMAD.U32 R76, RZ, RZ, UR34 ;  /* 0x00000022ff4c7e24 */ /* 0x000fe2000f8e00ff */
[----:B------:R-:W-:Y:S01]  /*3dd0*/  ISETP.NE.AND P1, PT, R34, 0x1, PT ;  /* 0x000000012200780c */ /* 0x000fe20003f25270 */
[----:B------:R-:W-:Y:S01]  /*3de0*/  FFMA.FTZ R32, R32, R77, 1.1641532182693481445e-10 ;  /* 0x2f00000020207423 */ /* 0x000fe2000001004d */
[----:B------:R-:W-:Y:S01]  /*3df0*/  BSSY.RECONVERGENT B1, `(.L_x_590) ;  /* 0x000004b000017945 */ /* 0x000fe20003800200 */
[----:B------:R-:W-:Y:S01]  /*3e00*/  FMUL.FTZ R33, R33, R78 ;  /* 0x0000004e21217220 */ /* 0x000fe20000410000 */
[----:B------:R-:W-:Y:S01]  /*3e10*/  HFMA2 R35, -RZ, RZ, 0, 1.1920928955078125e-07 ;  /* 0x00000002ff237431 */ /* 0x000fe200000001ff */
[----:B------:R-:W-:Y:S02]  /*3e20*/  PRMT R28, R28, 0x7632, R28 ;  /* 0x000076321c1c7816 */ /* 0x000fe4000000001c */
[----:B------:R-:W-:Y:S01]  /*3e30*/  FSETP.GTU.FTZ.AND P0, PT, R32, R75, PT ;  /* 0x0000004b2000720b */ /* 0x000fe20003f1c000 */
[----:B------:R-:W-:-:S03]  /*3e40*/  FMUL.FTZ R33, R33, R76 ;  /* 0x0000004c21217220 */ /* 0x000fc60000410000 */
[----:B------:R-:W-:Y:S02]  /*3e50*/  PLOP3.LUT P2, PT, P0, PT, PT, 0x8, 0x80 ;  /* 0x000000000080781c */ /* 0x000fe4000074e170 */
[----:B------:R-:W-:Y:S01]  /*3e60*/  FSEL R70, R33, RZ, !P0 ;  /* 0x000000ff21467208 */ /* 0x000fe20004000000 */
[----:B------:R-:W-:Y:S01]  /*3e70*/  IMAD.MOV.U32 R33, RZ, RZ, R72 ;  /* 0x000000ffff217224 */ /* 0x000fe200078e0048 */
[----:B------:R-:W-:Y:S01]  /*3e80*/  P2R R36, PR, RZ, 0x4 ;  /* 0x00000004ff247803 */ /* 0x000fe20000000000 */
        /* <DEDUP_REMOVED lines=9> */
.L_x_592:
        /* <DEDUP_REMOVED lines=13> */
.L_x_594:
[----:B------:R-:W-:Y:S05]  /*3ff0*/  BSYNC.RECONVERGENT B2 ;  /* 0x0000000000027941 */ /* 0x000fea0003800200 */
.L_x_593:
        /* <DEDUP_REMOVED lines=40> */
[----:B------:R-:W-:Y:S02]  /*4280*/  IMAD.MOV.U32 R33, RZ, RZ, R84 ;  /* 0x000000ffff217224 */ /* 0x000fe400078e0054 */
[----:B------:R-:W-:-:S07]  /*4290*/  IMAD.MOV.U32 R84, RZ, RZ, R32 ;  /* 0x000000ffff547224 */ /* 0x000fce00078e0020 */
.L_x_591:
[----:B------:R-:W-:Y:S05]  /*42a0*/  BSYNC.RECONVERGENT B1 ;  /* 0x0000000000017941 */ /* 0x000fea0003800200 */
.L_x_590:
[----:B------:R-:W-:Y:S01]  /*42b0*/  ISETP.NE.AND P2, PT, R35, 0x1, PT ;  /* 0x000000012300780c */ /* 0x000fe20003f45270 */
[----:B------:R-:W-:Y:S01]  /*42c0*/  BSSY.RECONVERGENT B1, `(.L_x_595) ;  /* 0x000004c000017945 */ /* 0x000fe20003800200 */
[----:B------:R-:W-:Y:S01]  /*42d0*/  I2FP.F32.U32 R32, R33 ;  /* 0x0000002100207245 */ /* 0x000fe20000201000 */
[----:B------:R-:W-:Y:S01]  /*42e0*/  IMAD.U32 R33, R28, 0x10000, RZ ;  /* 0x000100001c217824 */ /* 0x000fe200078e00ff */
[----:B------:R-:W-:-:S03]  /*42f0*/  MOV R28, R72 ;  /* 0x00000048001c7202 */ /* 0x000fc60000000f00 */
[----:B------:R-:W-:Y:S01]  /*4300*/  FFMA.FTZ R32, R32, R77, 1.1641532182693481445e-10 ;  /* 0x2f00000020207423 */ /* 0x000fe2000001004d */
[----:B------:R-:W-:-:S04]  /*4310*/  FMUL.FTZ R33, R33, R78 ;  /* 0x0000004e21217220 */ /* 0x000fc80000410000 */
[----:B------:R-:W-:Y:S01]  /*4320*/  FMUL.FTZ R33, R33, R76 ;  /* 0x0000004c21217220 */ /* 0x000fe20000410000 */
[----:B------:R-:W-:Y:S01]  /*4330*/  FSETP.GTU.FTZ.AND P1, PT, R32, R75, PT ;  /* 0x0000004b2000720b */ /* 0x000fe20003f3c000 */
[----:B------:R-:W-:-:S03]  /*4340*/  IMAD.MOV.U32 R32, RZ, RZ, 0x2 ;  /* 0x00000002ff207424 */ /* 0x000fc600078e00ff */
[----:B------:R-:W-:Y:S02]  /*4350*/  PLOP3.LUT P0, PT, P1, PT, PT, 0x8, 0x80 ;  /* 0x000000000080781c */ /* 0x000fe40000f0e170 */
[----:B------:R-:W-:Y:S01]  /*4360*/  FSEL R68, R33, RZ, !P1 ;  /* 0x000000ff21447208 */ /* 0x000fe20004800000 */
[----:B------:R-:W-:Y:S10]  /*4370*/  @!P2 BRA `(.L_x_596) ;  /* 0x000000040000a947 */ /* 0x000ff40003800000 */
        /* <DEDUP_REMOVED lines=8> */
.L_x_597:
        /* <DEDUP_REMOVED lines=13> */
.L_x_599:
[----:B------:R-:W-:Y:S05]  /*44d0*/  BSYNC.RECONVERGENT B2 ;  /* 0x0000000000027941 */ /* 0x000fea0003800200 */
.L_x_598:
        /* <DEDUP_REMOVED lines=42> */
.L_x_596:
[----:B------:R-:W-:Y:S05]  /*4780*/  BSYNC.RECONVERGENT B1 ;  /* 0x0000000000017941 */ /* 0x000fea0003800200 */
.L_x_595:
[----:B------:R-:W-:Y:S01]  /*4790*/  I2FP.F32.U32 R28, R28 ;  /* 0x0000001c001c7245 */ /* 0x000fe20000201000 */
[----:B------:R-:W-:Y:S01]  /*47a0*/  BSSY.RECONVERGENT B1, `(.L_x_600) ;  /* 0x000004e000017945 */ /* 0x000fe20003800200 */
[C---:B------:R-:W-:Y:S02]  /*47b0*/  SHF.L.U32 R33, R29.reuse, 0x10, RZ ;  /* 0x000000101d217819 */ /* 0x040fe400000006ff */
[----:B------:R-:W-:Y:S01]  /*47c0*/  ISETP.NE.AND P3, PT, R32, 0x1, PT ;  /* 0x000000012000780c */ /* 0x000fe20003f65270 */
[----:B------:R-:W-:Y:S01]  /*47d0*/  FFMA.FTZ R28, R28, R77, 1.1641532182693481445e-10 ;  /* 0x2f0000001c1c7423 */ /* 0x000fe2000001004d */
[----:B------:R-:W-:Y:S01]  /*47e0*/  PRMT R37, R29, 0x7632, R37 ;  /* 0x000076321d257816 */ /* 0x000fe20000000025 */
[----:B------:R-:W-:Y:S01]  /*47f0*/  FMUL.FTZ R33, R33, R78 ;  /* 0x0000004e21217220 */ /* 0x000fe20000410000 */
[----:B------:R-:W-:Y:S02]  /*4800*/  IMAD.MOV.U32 R29, RZ, RZ, R72 ;  /* 0x000000ffff1d7224 */ /* 0x000fe400078e0048 */
[----:B------:R-:W-:Y:S01]  /*4810*/  FSETP.GTU.FTZ.AND P2, PT, R28, R75, PT ;  /* 0x0000004b1c00720b */ /* 0x000fe20003f5c000 */
[----:B------:R-:W-:-:S03]  /*4820*/  FMUL.FTZ R33, R33, R76 ;  /* 0x0000004c21217220 */ /* 0x000fc60000410000 */
[----:B------:R-:W-:Y:S02]  /*4830*/  PLOP3.LUT P1, PT, P2, PT, PT, 0x8, 0x80 ;  /* 0x000000000080781c */ /* 0x000fe4000172e170 */
[----:B------:R-:W-:Y:S01]  /*4840*/  FSEL R73, R33, RZ, !P2 ;  /* 0x000000ff21497208 */ /* 0x000fe20005000000 */
[----:B------:R-:W-:Y:S01]  /*4850*/  IMAD.MOV.U32 R33, RZ, RZ, 0x2 ;  /* 0x00000002ff217424 */ /* 0x000fe200078e00ff */
        /* <DEDUP_REMOVED lines=9> */
.L_x_602:
        /* <DEDUP_REMOVED lines=13> */
.L_x_604:
[----:B------:R-:W-:Y:S05]  /*49c0*/  BSYNC.RECONVERGENT B2 ;  /* 0x0000000000027941 */ /* 0x000fea0003800200 */
.L_x_603:
        /* <DEDUP_REMOVED lines=43> */
.L_x_601:
[----:B------:R-:W-:Y:S05]  /*4c80*/  BSYNC.RECONVERGENT B1 ;  /* 0x0000000000017941 */ /* 0x000fea0003800200 */
.L_x_600:
[----:B------:R-:W-:Y:S01]  /*4c90*/  ISETP.NE.AND P4, PT, R33, 0x1, PT ;  /* 0x000000012100780c */ /* 0x000fe20003f85270 */
[----:B------:R-:W-:Y:S01]  /*4ca0*/  BSSY.RECONVERGENT B1, `(.L_x_605) ;  /* 0x000004d000017945 */ /* 0x000fe20003800200 */
[----:B------:R-:W-:Y:S01]  /*4cb0*/  I2FP.F32.U32 R28, R29 ;  /* 0x0000001d001c7245 */ /* 0x000fe20000201000 */
[----:B------:R-:W-:Y:S01]  /*4cc0*/  IMAD.MOV.U32 R32, RZ, RZ, 0x2 ;  /* 0x00000002ff207424 */ /* 0x000fe200078e00ff */
[----:B------:R-:W-:Y:S01]  /*4cd0*/  SHF.L.U32 R37, R37, 0x10, RZ ;  /* 0x0000001025257819 */ /* 0x000fe200000006ff */
[----:B------:R-:W-:Y:S02]  /*4ce0*/  IMAD.MOV.U32 R29, RZ, RZ, R72 ;  /* 0x000000ffff1d7224 */ /* 0x000fe400078e0048 */
[----:B------:R-:W-:Y:S02]  /*4cf0*/  FFMA.FTZ R28, R28, R77, 1.1641532182693481445e-10 ;  /* 0x2f0000001c1c7423 */ /* 0x000fe4000001004d */
[----:B------:R-:W-:-:S03]  /*4d00*/  FMUL.FTZ R37, R37, R78 ;  /* 0x0000004e25257220 */ /* 0x000fc60000410000 */
[----:B------:R-:W-:Y:S01]  /*4d10*/  FSETP.GTU.FTZ.AND P3, PT, R28, R75, PT ;  /* 0x0000004b1c00720b */ /* 0x000fe20003f7c000 */
[----:B------:R-:W-:-:S03]  /*4d20*/  FMUL.FTZ R37, R37, R76 ;  /* 0x0000004c25257220 */ /* 0x000fc60000410000 */
[----:B------:R-:W-:Y:S02]  /*4d30*/  PLOP3.LUT P2, PT, P3, PT, PT, 0x8, 0x80 ;  /* 0x000000000080781c */ /* 0x000fe40001f4e170 */
[----:B------:R-:W-:Y:S01]  /*4d40*/  FSEL R71, R37, RZ, !P3 ;  /* 0x000000ff25477208 */ /* 0x000fe20005800000 */
[----:B------:R-:W-:Y:S10]  /*4d50*/  @!P4 BRA `(.L_x_606) ;  /* 0x000000040004c947 */ /* 0x000ff40003800000 */
        /* <DEDUP_REMOVED lines=8> */
.L_x_607:
        /* <DEDUP_REMOVED lines=13> */
.L_x_609:
[----:B------:R-:W-:Y:S05]  /*4eb0*/  BSYNC.RECONVERGENT B2 ;  /* 0x0000000000027941 */ /* 0x000fea0003800200 */
.L_x_608:
        /* <DEDUP_REMOVED lines=41> */
[----:B------:R-:W-:Y:S01]  /*5150*/  MOV R29, R84 ;  /* 0x00000054001d7202 */ /* 0x000fe20000000f00 */
[----:B------:R-:W-:-:S07]  /*5160*/  IMAD.MOV.U32 R84, RZ, RZ, R28 ;  /* 0x000000ffff547224 */ /* 0x000fce00078e001c */
.L_x_606:
[----:B------:R-:W-:Y:S05]  /*5170*/  BSYNC.RECONVERGENT B1 ;  /* 0x0000000000017941 */ /* 0x000fea0003800200 */
.L_x_605:
[----:B------:R-:W-:Y:S01]  /*5180*/  I2FP.F32.U32 R28, R29 ;  /* 0x0000001d001c7245 */ /* 0x000fe20000201000 */
[----:B------:R-:W-:Y:S01]  /*5190*/  BSSY.RECONVERGENT B1, `(.L_x_610) ;  /* 0x000004e000017945 */ /* 0x000fe20003800200 */
[----:B------:R-:W-:Y:S01]  /*51a0*/  SHF.L.U32 R29, R30, 0x10, RZ ;  /* 0x000000101e1d7819 */ /* 0x000fe200000006ff */
[----:B------:R-:W-:Y:S01]  /*51b0*/  IMAD.MOV.U32 R33, RZ, RZ, 0x2 ;  /* 0x00000002ff217424 */ /* 0x000fe200078e00ff */
[----:B------:R-:W-:Y:S01]  /*51c0*/  ISETP.NE.AND P4, PT, R32, 0x1, PT ;  /* 0x000000012000780c */ /* 0x000fe20003f85270 */
[----:B------:R-:W-:Y:S01]  /*51d0*/  FFMA.FTZ R28, R28, R77, 1.1641532182693481445e-10 ;  /* 0x2f0000001c1c7423 */ /* 0x000fe2000001004d */
[----:B------:R-:W-:Y:S01]  /*51e0*/  PRMT R30, R30, 0x7632, R30 ;  /* 0x000076321e1e7816 */ /* 0x000fe2000000001e */
        /* <DEDUP_REMOVED lines=15> */
.L_x_612:
        /* <DEDUP_REMOVED lines=13> */
.L_x_614:
[----:B------:R-:W-:Y:S05]  /*53b0*/  BSYNC.RECONVERGENT B2 ;  /* 0x0000000000027941 */ /* 0x000fea0003800200 */
.L_x_613:
        /* <DEDUP_REMOVED lines=43> */
.L_x_611:
[----:B------:R-:W-:Y:S05]  /*5670*/  BSYNC.RECONVERGENT B1 ;  /* 0x0000000000017941 */ /* 0x000fea0003800200 */
.L_x_610:
        /* <DEDUP_REMOVED lines=21> */
.L_x_617:
        /* <DEDUP_REMOVED lines=13> */
.L_x_619:
[----:B------:R-:W-:Y:S05]  /*58a0*/  BSYNC.RECONVERGENT B2 ;  /* 0x0000000000027941 */ /* 0x000fea0003800200 */
.L_x_618:
        /* <DEDUP_REMOVED lines=43> */
.L_x_616:
[----:B------:R-:W-:Y:S05]  /*5b60*/  BSYNC.RECONVERGENT B1 ;  /* 0x0000000000017941 */ /* 0x000fea0003800200 */
.L_x_615:
[----:B------:R-:W-:Y:S01]  /*5b70*/  I2FP.F32.U32 R28, R29 ;  /* 0x0000001d001c7245 */ /* 0x000fe20000201000 */
[----:B------:R-:W-:Y:S01]  /*5b80*/  BSSY.RECONVERGENT B1, `(.L_x_620) ;  /* 0x0000050000017945 */ /* 0x000fe20003800200 */
[C---:B------:R-:W-:Y:S01]  /*5b90*/  SHF.L.U32 R29, R31.reuse, 0x10, RZ ;  /* 0x000000101f1d7819 */ /* 0x040fe200000006ff */
        /* <DEDUP_REMOVED lines=19> */
.L_x_622:
        /* <DEDUP_REMOVED lines=12> */
[----:B------:R-:W-:Y:S01]  /*5d90*/  @P0 IMAD.MOV R29, RZ, RZ, R42 ;  /* 0x000000ffff1d0224 */ /* 0x000fe200078e022a */
[----:B------:R-:W-:-:S03]  /*5da0*/  ISETP.NE.AND P0, PT, R28, RZ, PT ;  /* 0x000000ff1c00720c */ /* 0x000fc60003f05270 */
[----:B------:R-:W-:-:S10]  /*5db0*/  @!P6 IMAD.MOV.U32 R42, RZ, RZ, R29 ;  /* 0x000000ffff2ae224 */ /* 0x000fd400078e001d */
.L_x_624:
[----:B------:R-:W-:Y:S05]  /*5dc0*/  BSYNC.RECONVERGENT B2 ;  /* 0x0000000000027941 */ /* 0x000fea0003800200 */
.L_x_623:
        /* <DEDUP_REMOVED lines=43> */
.L_x_621:
[----:B------:R-:W-:Y:S05]  /*6080*/  BSYNC.RECONVERGENT B1 ;  /* 0x0000000000017941 */ /* 0x000fea0003800200 */
.L_x_620:
        /* <DEDUP_REMOVED lines=12> */
.L_x_584:
[----:B------:R-:W-:Y:S01]  /*6150*/  SEL R86, RZ, 0x10000, !P5 ;  /* 0x00010000ff567807 */ /* 0x000fe20006800000 */
[----:B------:R-:W0:Y:S01]  /*6160*/  LDC.64 R38, c[0x0][0x3b0] ;  /* 0x0000ec00ff267b82 */ /* 0x000e220000000a00 */
[----:B------:R-:W-:Y:S01]  /*6170*/  ISETP.NE.AND P5, PT, R36, RZ, PT ;  /* 0x000000ff2400720c */ /* 0x000fe20003fa5270 */
[----:B------:R-:W-:Y:S01]  /*6180*/  VIADD R85, R69, 0x20 ;  /* 0x0000002045557836 */ /* 0x000fe20000000000 */
[----:B------:R-:W-:Y:S02]  /*6190*/  SEL R31, RZ, 0x1000000, !P6 ;  /* 0x01000000ff1f7807 */ /* 0x000fe40007000000 */
[----:B------:R-:W-:Y:S02]  /*61a0*/  SEL R87, RZ, 0x100, !P4 ;  /* 0x00000100ff577807 */ /* 0x000fe40006000000 */
[----:B------:R-:W-:Y:S01]  /*61b0*/  SEL R30, RZ, 0x1000000, !P2 ;  /* 0x01000000ff1e7807 */ /* 0x000fe20005000000 */
[----:B------:R-:W1:Y:S01]  /*61c0*/  LDC.64 R36, c[0x0][0x3a8] ;  /* 0x0000ea00ff247b82 */ /* 0x000e620000000a00 */
[----:B------:R-:W-:-:S02]  /*61d0*/  SEL R29, RZ, 0x10000, !P1 ;  /* 0x00010000ff1d7807 */ /* 0x000fc40004800000 */
[----:B------:R-:W-:Y:S02]  /*61e0*/  SEL R28, RZ, 0x100, !P0 ;  /* 0x00000100ff1c7807 */ /* 0x000fe40004000000 */
[----:B------:R-:W-:Y:S02]  /*61f0*/  LOP3.LUT R87, R87, R31, R86, 0xfe, !PT ;  /* 0x0000001f57577212 */ /* 0x000fe400078efe56 */
[----:B------:R-:W-:Y:S02]  /*6200*/  SEL R86, RZ, 0x1, !P3 ;  /* 0x00000001ff567807 */ /* 0x000fe40005800000 */
[----:B------:R-:W-:Y:S02]  /*6210*/  LOP3.LUT R28, R28, R30, R29, 0xfe, !PT ;  /* 0x0000001e1c1c7212 */ /* 0x000fe400078efe1d */
[----:B------:R-:W-:Y:S02]  /*6220*/  SEL R29, RZ, 0x1, !P5 ;  /* 0x00000001ff1d7807 */ /* 0x000fe40006800000 */
[----:B------:R-:W-:-:S02]  /*6230*/  LOP3.LUT R87, R87, R86, RZ, 0xfc, !PT ;  /* 0x0000005657577212 */ /* 0x000fc400078efcff */
[----:B------:R-:W-:Y:S01]  /*6240*/  LOP3.LUT R86, R28, R29, RZ, 0xfc, !PT ;  /* 0x0000001d1c567212 */ /* 0x000fe200078efcff */
[----:B0-----:R-:W-:Y:S01]  /*6250*/  IMAD.WIDE.U32 R88, R69, 0x8, R38 ;  /* 0x0000000845587825 */ /* 0x001fe200078e0026 */
[----:B------:R-:W-:-:S03]  /*6260*/  ISETP.NE.AND P6, PT, R91, RZ, PT ;  /* 0x000000ff5b00720c */ /* 0x000fc60003fc5270 */
[----:B------:R-:W-:-:S04]  /*6270*/  IMAD.WIDE.U32 R28, R85, 0x10, R94 ;  /* 0x00000010551c7825 */ /* 0x000fc800078e005e */
[----:B-1----:R-:W-:-:S05]  /*6280*/  IMAD.WIDE.U32 R92, R69, 0x10, R36 ;  /* 0x00000010455c7825 */ /* 0x002fca00078e0024 */
[----:B------:R0:W-:Y:S04]  /*6290*/  STG.E.128 desc[UR8][R92.64], R32 ;  /* 0x000000205c007986 */ /* 0x0001e8000c101d08 */
[----:B------:R0:W-:Y:S04]  /*62a0*/  STG.E.64 desc[UR8][R88.64], R86 ;  /* 0x0000005658007986 */ /* 0x0001e8000c101b08 */
[----:B------:R-:W5:Y:S01]  /*62b0*/  LDG.E.128 R28, desc[UR8][R28.64] ;  /* 0x000000081c1c7981 */ /* 0x000f62000c1e1d00 */
[----:B------:R-:W-:Y:S05]  /*62c0*/  @!P6 BRA `(.L_x_625) ;  /* 0x000000280074e947 */ /* 0x000fea0003800000 */
[----:B0-----:R-:W0:Y:S02]  /*62d0*/  LDC.64 R32, c[0x0][0x3a0] ;  /* 0x0000e800ff207b82 */ /* 0x001e240000000a00 */
        /* <DEDUP_REMOVED lines=18> */
.L_x_628:
        /* <DEDUP_REMOVED lines=13> */
.L_x_630:
[----:B------:R-:W-:Y:S05]  /*64d0*/  BSYNC.RECONVERGENT B2 ;  /* 0x0000000000027941 */ /* 0x000fea0003800200 */
.L_x_629:
        /* <DEDUP_REMOVED lines=38> */
[----:B------:R-:W-:Y:S02]  /*6740*/  LOP3.LUT R67, R92, UR30, R89, 0x96, !PT ;  /* 0x0000001e5c437c12 */ /* 0x000fe4000f8e9659 */
[----:B------:R-:W-:Y:S02]  /*6750*/  MOV R72, R88 ;  /* 0x0000005800487202 */ /* 0x000fe40000000f00 */
[----:B------:R-:W-:Y:S01]  /*6760*/  LOP3.LUT R79, R86, UR31, R97, 0x96, !PT ;  /* 0x0000001f564f7c12 */ /* 0x000fe2000f8e9661 */
[----:B------:R-:W-:-:S07]  /*6770*/  IMAD.MOV.U32 R86, RZ, RZ, R84 ;  /* 0x000000ffff567224 */ /* 0x000fce00078e0054 */
.L_x_627:
[----:B------:R-:W-:Y:S05]  /*6780*/  BSYNC.RECONVERGENT B1 ;  /* 0x0000000000017941 */ /* 0x000fea0003800200 */
.L_x_626:
[----:B------:R-:W-:Y:S01]  /*6790*/  I2FP.F32.U32 R74, R86 ;  /* 0x00000056004a7245 */ /* 0x000fe20000201000 */
[----:B-----5:R-:W-:Y:S01]  /*67a0*/  IMAD.U32 R93, R32, 0x10000, RZ ;  /* 0x00010000205d7824 */ /* 0x020fe200078e00ff */
[----:B------:R-:W-:Y:S01]  /*67b0*/  SHF.L.U32 R89, R28, 0x10, RZ ;  /* 0x000000101c597819 */ /* 0x000fe200000006ff */
        /* <DEDUP_REMOVED lines=8> */
[----:B------:R-:W-:Y:S01]  /*6840*/  FMUL.FTZ R89, R89, R76 ;  /* 0x0000004c59597220 */ /* 0x000fe20000410000 */
[----:B------:R-:W-:-:S04]  /*6850*/  MOV R84, R72 ;  /* 0x0000004800547202 */ /* 0x000fc80000000f00 */
[----:B------:R-:W-:Y:S02]  /*6860*/  FSEL R86, R89, RZ, !P0 ;  /* 0x000000ff59567208 */ /* 0x000fe40004000000 */
[----:B------:R-:W-:-:S03]  /*6870*/  PLOP3.LUT P0, PT, P0, PT, PT, 0x8, 0x80 ;  /* 0x000000000080781c */ /* 0x000fc6000070e170 */
[----:B------:R-:W-:Y:S01]  /*6880*/  FADD.FTZ R86, R86, R93 ;  /* 0x0000005d56567221 */ /* 0x000fe20000010000 */
[----:B------:R-:W-:Y:S01]  /*6890*/  P2R R74, PR, RZ, 0x1 ;  /* 0x00000001ff4a7803 */ /* 0x000fe20000000000 */
        /* <DEDUP_REMOVED lines=9> */
.L_x_633:
        /* <DEDUP_REMOVED lines=13> */
.L_x_635:
[----:B------:R-:W-:Y:S05]  /*6a00*/  BSYNC.RECONVERGENT B2 ;  /* 0x0000000000027941 */ /* 0x000fea0003800200 */
.L_x_634:
        /* <DEDUP_REMOVED lines=40> */
[----:B------:R-:W-:Y:S02]  /*6c90*/  IMAD.MOV.U32 R96, RZ, RZ, R88 ;  /* 0x000000ffff607224 */ /* 0x000fe400078e0058 */
[----:B------:R-:W-:Y:S01]  /*6ca0*/  HFMA2 R88, -RZ, RZ, 0, 0 ;  /* 0x00000000ff587431 */ /* 0x000fe200000001ff */
[----:B------:R-:W-:-:S07]  /*6cb0*/  LOP3.LUT R79, R92, UR31, R89, 0x96, !PT ;  /* 0x0000001f5c4f7c12 */ /* 0x000fce000f8e9659 */
.L_x_632:
[----:B------:R-:W-:Y:S05]  /*6cc0*/  BSYNC.RECONVERGENT B1 ;  /* 0x0000000000017941 */ /* 0x000fea0003800200 */
.L_x_631:
[----:B------:R-:W-:Y:S01]  /*6cd0*/  I2FP.F32.U32 R84, R84 ;  /* 0x0000005400547245 */ /* 0x000fe20000201000 */
[----:B------:R-:W-:Y:S01]  /*6ce0*/  IMAD.U32 R87, R28, 0x10000, RZ ;  /* 0x000100001c577824 */ /* 0x000fe200078e00ff */
[----:B------:R-:W-:Y:S01]  /*6cf0*/  ISETP.NE.AND P1, PT, R88, 0x1, PT ;  /* 0x000000015800780c */ /* 0x000fe20003f25270 */
[----:B------:R-:W-:Y:S01]  /*6d00*/  IMAD.U32 R89, R32, 0x10000, RZ ;  /* 0x0001000020597824 */ /* 0x000fe200078e00ff */
[----:B------:R-:W-:Y:S01]  /*6d10*/  BSSY.RECONVERGENT B1, `(.L_x_636) ;  /* 0x000004c000017945 */ /* 0x000fe20003800200 */
[----:B------:R-:W-:Y:S01]  /*6d20*/  FFMA.FTZ R84, R84, R77, 1.1641532182693481445e-10 ;  /* 0x2f00000054547423 */ /* 0x000fe2000001004d */
[----:B------:R-:W-:Y:S01]  /*6d30*/  FMUL.FTZ R87, R87, R78 ;  /* 0x0000004e57577220 */ /* 0x000fe20000410000 */
[----:B------:R-:W-:Y:S02]  /*6d40*/  HFMA2 R32, -RZ, RZ, 0, 1.1920928955078125e-07 ;  /* 0x00000002ff207431 */ /* 0x000fe400000001ff */
[----:B------:R-:W-:Y:S02]  /*6d50*/  IMAD.MOV.U32 R28, RZ, RZ, R72 ;  /* 0x000000ffff1c7224 */ /* 0x000fe400078e0048 */
[----:B------:R-:W-:Y:S01]  /*6d60*/  FMUL.FTZ R87, R87, R76 ;  /* 0x0000004c57577220 */ /* 0x000fe20000410000 */
[----:B------:R-:W-:-:S04]  /*6d70*/  FSETP.GTU.FTZ.AND P0, PT, R84, R75, PT ;  /* 0x0000004b5400720b */ /* 0x000fc80003f1c000 */
        /* <DEDUP_REMOVED lines=12> */
.L_x_638:
        /* <DEDUP_REMOVED lines=13> */
.L_x_640:
[----:B------:R-:W-:Y:S05]  /*6f10*/  BSYNC.RECONVERGENT B2 ;  /* 0x0000000000027941 */ /* 0x000fea0003800200 */
.L_x_639:
        /* <DEDUP_REMOVED lines=43> */
.L_x_637:
[----:B------:R-:W-:Y:S05]  /*71d0*/  BSYNC.RECONVERGENT B1 ;  /* 0x0000000000017941 */ /* 0x000fea0003800200 */
.L_x_636:
[----:B------:R-:W-:Y:S01]  /*71e0*/  I2FP.F32.U32 R28, R28 ;  /* 0x0000001c001c7245 */ /* 0x000fe20000201000 */
[----:B------:R-:W-:Y:S01]  /*71f0*/  IMAD.U32 R87, R29, 0x10000, RZ ;  /* 0x000100001d577824 */ /* 0x000fe200078e00ff */
[----:B------:R-:W-:Y:S01]  /*7200*/  ISETP.NE.AND P2, PT, R32, 0x1, PT ;  /* 0x000000012000780c */ /* 0x000fe20003f45270 */
[----:B------:R-:W-:Y:S01]  /*7210*/  BSSY.RECONVERGENT B1, `(.L_x_641) ;  /* 0x000004f000017945 */ /* 0x000fe20003800200 */
[----:B------:R-:W-:Y:S01]  /*7220*/  SHF.L.U32 R88, R33, 0x10, RZ ;  /* 0x0000001021587819 */ /* 0x000fe200000006ff */
[----:B------:R-:W-:Y:S01]  /*7230*/  FFMA.FTZ R28, R28, R77, 1.1641532182693481445e-10 ;  /* 0x2f0000001c1c7423 */ /* 0x000fe2000001004d */
[----:B------:R-:W-:Y:S01]  /*7240*/  FMUL.FTZ R87, R87, R78 ;  /* 0x0000004e57577220 */ /* 0x000fe20000410000 */
[----:B------:R-:W-:Y:S01]  /*7250*/  PRMT R89, R33, 0x7632, R89 ;  /* 0x0000763221597816 */ /* 0x000fe20000000059 */
[----:B------:R-:W-:Y:S02]  /*7260*/  IMAD.MOV.U32 R33, RZ, RZ, 0x2 ;  /* 0x00000002ff217424 */ /* 0x000fe400078e00ff */
[----:B------:R-:W-:Y:S01]  /*7270*/  FMUL.FTZ R87, R87, R76 ;  /* 0x0000004c57577220 */ /* 0x000fe20000410000 */
[----:B------:R-:W-:-:S04]  /*7280*/  FSETP.GTU.FTZ.AND P1, PT, R28, R75, PT ;  /* 0x0000004b1c00720b */ /* 0x000fc80003f3c000 */
[----:B------:R-:W-:Y:S02]  /*7290*/  FSEL R87, R87, RZ, !P1 ;  /* 0x000000ff57577208 */ /* 0x000fe40004800000 */
[----:B------:R-:W-:-:S03]  /*72a0*/  PLOP3.LUT P1, PT, P1, PT, PT, 0x8, 0x80 ;  /* 0x000000000080781c */ /* 0x000fc60000f2e170 */
[----:B------:R-:W-:Y:S01]  /*72b0*/  FADD.FTZ R88, R87, R88 ;  /* 0x0000005857587221 */ /* 0x000fe20000010000 */
        /* <DEDUP_REMOVED lines=11> */
.L_x_643:
        /* <DEDUP_REMOVED lines=13> */
.L_x_645:
[----:B------:R-:W-:Y:S05]  /*7440*/  BSYNC.RECONVERGENT B2 ;  /* 0x0000000000027941 */ /* 0x000fea0003800200 */
.L_x_644:
        /* <DEDUP_REMOVED lines=43> */
.L_x_642:
[----:B------:R-:W-:Y:S05]  /*7700*/  BSYNC.RECONVERGENT B1 ;  /* 0x0000000000017941 */ /* 0x000fea0003800200 */
.L_x_641:
        /* <DEDUP_REMOVED lines=23> */
.L_x_648:
        /* <DEDUP_REMOVED lines=13> */
.L_x_650:
[----:B------:R-:W-:Y:S05]  /*7950*/  BSYNC.RECONVERGENT B2 ;  /* 0x0000000000027941 */ /* 0x000fea0003800200 */
.L_x_649:
        /* <DEDUP_REMOVED lines=43> */
.L_x_647:
[----:B------:R-:W-:Y:S05]  /*7c10*/  BSYNC.RECONVERGENT B1 ;  /* 0x0000000000017941 */ /* 0x000fea0003800200 */
.L_x_646:
[----:B------:R-:W-:Y:S01]  /*7c20*/  I2FP.F32.U32 R28, R29 ;  /* 0x0000001d001c7245 */ /* 0x000fe20000201000 */
[----:B------:R-:W-:Y:S01]  /*7c30*/  IMAD.U32 R29, R30, 0x10000, RZ ;  /* 0x000100001e1d7824 */ /* 0x000fe200078e00ff */
[----:B------:R-:W-:Y:S01]  /*7c40*/  ISETP.NE.AND P4, PT, R32, 0x1, PT ;  /* 0x000000012000780c */ /* 0x000fe20003f85270 */
[----:B------:R-:W-:Y:S01]  /*7c50*/  IMAD.U32 R90, R34, 0x10000, RZ ;  /* 0x00010000225a7824 */ /* 0x000fe200078e00ff */
[----:B------:R-:W-:Y:S01]  /*7c60*/  BSSY.RECONVERGENT B1, `(.L_x_651) ;  /* 0x000004e000017945 */ /* 0x000fe20003800200 */
[----:B------:R-:W-:Y:S01]  /*7c70*/  FFMA.FTZ R28, R28, R77, 1.1641532182693481445e-10 ;  /* 0x2f0000001c1c7423 */ /* 0x000fe2000001004d */
[----:B------:R-:W-:Y:S01]  /*7c80*/  FMUL.FTZ R29, R29, R78 ;  /* 0x0000004e1d1d7220 */ /* 0x000fe20000410000 */
[----:B------:R-:W-:Y:S01]  /*7c90*/  HFMA2 R33, -RZ, RZ, 0, 1.1920928955078125e-07 ;  /* 0x00000002ff217431 */ /* 0x000fe200000001ff */
[----:B------:R-:W-:Y:S02]  /*7ca0*/  PRMT R30, R30, 0x7632, R30 ;  /* 0x000076321e1e7816 */ /* 0x000fe4000000001e */
[----:B------:R-:W-:Y:S01]  /*7cb0*/  FMUL.FTZ R29, R29, R76 ;  /* 0x0000004c1d1d7220 */ /* 0x000fe20000410000 */
[----:B------:R-:W-:-:S02]  /*7cc0*/  FSETP.GTU.FTZ.AND P3, PT, R28, R75, PT ;  /* 0x0000004b1c00720b */ /* 0x000fc40003f7c000 */
        /* <DEDUP_REMOVED lines=14> */
.L_x_653:
        /* <DEDUP_REMOVED lines=13> */
.L_x_655:
[----:B------:R-:W-:Y:S05]  /*7e80*/  BSYNC.RECONVERGENT B2 ;  /* 0x0000000000027941 */ /* 0x000fea0003800200 */
.L_x_654:
        /* <DEDUP_REMOVED lines=43> */
.L_x_652:
[----:B------:R-:W-:Y:S05]  /*8140*/  BSYNC.RECONVERGENT B1 ;  /* 0x0000000000017941 */ /* 0x000fea0003800200 */
.L_x_651:
        /* <DEDUP_REMOVED lines=23> */
.L_x_658:
        /* <DEDUP_REMOVED lines=13> */
.L_x_660:
[----:B------:R-:W-:Y:S05]  /*8390*/  BSYNC.RECONVERGENT B2 ;  /* 0x0000000000027941 */ /* 0x000fea0003800200 */
.L_x_659:
        /* <DEDUP_REMOVED lines=43> */
.L_x_657:
[----:B------:R-:W-:Y:S05]  /*8650*/  BSYNC.RECONVERGENT B1 ;  /* 0x0000000000017941 */ /* 0x000fea0003800200 */
.L_x_656:
        /* <DEDUP_REMOVED lines=25> */
.L_x_663:
        /* <DEDUP_REMOVED lines=15> */
.L_x_665:
[----:B------:R-:W-:Y:S05]  /*88e0*/  BSYNC.RECONVERGENT B2 ;  /* 0x0000000000027941 */ /* 0x000fea0003800200 */
.L_x_664:
        /* <DEDUP_REMOVED lines=43> */
.L_x_662:
[----:B------:R-:W-:Y:S05]  /*8ba0*/  BSYNC.RECONVERGENT B1 ;  /* 0x0000000000017941 */ /* 0x000fea0003800200 */
.L_x_661:
        /* <DEDUP_REMOVED lines=15> */
.L_x_625:
[----:B------:R-:W-:Y:S01]  /*8ca0*/  ISETP.NE.AND P0, PT, R74, 0x1, PT ;  /* 0x000000014a00780c */ /* 0x000fe20003f05270 */
[----:B------:R-:W-:Y:S01]  /*8cb0*/  BSSY.RECONVERGENT B1, `(.L_x_667) ;  /* 0x0000047000017945 */ /* 0x000fe20003800200 */
[----:B0-----:R-:W-:Y:S02]  /*8cc0*/  HFMA2 R34, -RZ, RZ, 0, 1.1920928955078125e-07 ;  /* 0x00000002ff227431 */ /* 0x001fe400000001ff */
        /* <DEDUP_REMOVED lines=13> */
.L_x_669:
        /* <DEDUP_REMOVED lines=13> */
.L_x_671:
[----:B------:R-:W-:Y:S05]  /*8e70*/  BSYNC.RECONVERGENT B2 ;  /* 0x0000000000027941 */ /* 0x000fea0003800200 */
.L_x_670:
        /* <DEDUP_REMOVED lines=38> */
[----:B------:R-:W-:Y:S02]  /*90e0*/  IMAD.MOV.U32 R72, RZ, RZ, R34 ;  /* 0x000000ffff487224 */ /* 0x000fe400078e0022 */
[----:B------:R-:W-:Y:S01]  /*90f0*/  HFMA2 R34, -RZ, RZ, 0, 0 ;  /* 0x00000000ff227431 */ /* 0x000fe200000001ff */
[----:B------:R-:W-:Y:S01]  /*9100*/  LOP3.LUT R79, R32, UR31, R97, 0x96, !PT ;  /* 0x0000001f204f7c12 */ /* 0x000fe2000f8e9661 */
[----:B------:R-:W-:-:S07]  /*9110*/  IMAD.MOV.U32 R32, RZ, RZ, R84 ;  /* 0x000000ffff207224 */ /* 0x000fce00078e0054 */
.L_x_668:
[----:B------:R-:W-:Y:S05]  /*9120*/  BSYNC.RECONVERGENT B1 ;  /* 0x0000000000017941 */ /* 0x000fea0003800200 */
.L_x_667:
[----:B------:R-:W-:Y:S01]  /*9130*/  I2FP.F32.U32 R32, R32 ;  /* 0x0000002000207245 */ /* 0x000fe20000201000 */
[----:B-----5:R-:W-:Y:S01]  /*9140*/  IMAD.U32 R33, R28, 0x10000, RZ ;  /* 0x000100001c217824 */ /* 0x020fe200078e00ff */
[----:B------:R-:W-:Y:S01]  /*9150*/  ISETP.NE.AND P1, PT, R34, 0x1, PT ;  /* 0x000000012200780c */ /* 0x000fe20003f25270 */
[----:B------:R-:W-:Y:S01]  /*9160*/  BSSY.RECONVERGENT B1, `(.L_x_672) ;  /* 0x000004d000017945 */ /* 0x000fe20003800200 */
[----:B------:R-:W-:Y:S01]  /*9170*/  PRMT R28, R28, 0x7632, R28 ;  /* 0x000076321c1c7816 */ /* 0x000fe2000000001c */
[----:B------:R-:W-:Y:S01]  /*9180*/  FFMA.FTZ R32, R32, R77, 1.1641532182693481445e-10 ;  /* 0x2f00000020207423 */ /* 0x000fe2000001004d */
[----:B------:R-:W-:Y:S01]  /*9190*/  FMUL.FTZ R33, R33, R78 ;  /* 0x0000004e21217220 */ /* 0x000fe20000410000 */
[----:B------:R-:W-:-:S03]  /*91a0*/  IMAD.MOV.U32 R35, RZ, RZ, 0x2 ;  /* 0x00000002ff237424 */ /* 0x000fc600078e00ff */
[----:B------:R-:W-:Y:S01]  /*91b0*/  FSETP.GTU.FTZ.AND P0, PT, R32, R75, PT ;  /* 0x0000004b2000720b */ /* 0x000fe20003f1c000 */
[----:B------:R-:W-:-:S03]  /*91c0*/  FMUL.FTZ R33, R33, R76 ;  /* 0x0000004c21217220 */ /* 0x000fc60000410000 */
[----:B------:R-:W-:Y:S02]  /*91d0*/  PLOP3.LUT P2, PT, P0, PT, PT, 0x8, 0x80 ;  /* 0x000000000080781c */ /* 0x000fe4000074e170 */
[----:B------:R-:W-:Y:S02]  /*91e0*/  FSEL R86, R33, RZ, !P0 ;  /* 0x000000ff21567208 */ /* 0x000fe40004000000 */
[----:B------:R-:W-:Y:S02]  /*91f0*/  P2R R74, PR, RZ, 0x4 ;  /* 0x00000004ff4a7803 */ /* 0x000fe40000000000 */
[----:B------:R-:W-:Y:S01]  /*9200*/  MOV R33, R72 ;  /* 0x0000004800217202 */ /* 0x000fe20000000f00 */
        /* <DEDUP_REMOVED lines=9> */
.L_x_674:
        /* <DEDUP_REMOVED lines=13> */
.L_x_676:
[----:B------:R-:W-:Y:S05]  /*9370*/  BSYNC.RECONVERGENT B2 ;  /* 0x0000000000027941 */ /* 0x000fea0003800200 */
.L_x_675:
        /* <DEDUP_REMOVED lines=43> */
.L_x_673:
[----:B------:R-:W-:Y:S05]  /*9630*/  BSYNC.RECONVERGENT B1 ;  /* 0x0000000000017941 */ /* 0x000fea0003800200 */
.L_x_672:
        /* <DEDUP_REMOVED lines=21> */
.L_x_679:
        /* <DEDUP_REMOVED lines=13> */
.L_x_681:
[----:B------:R-:W-:Y:S05]  /*9860*/  BSYNC.RECONVERGENT B2 ;  /* 0x0000000000027941 */ /* 0x000fea0003800200 */
.L_x_680:
        /* <DEDUP_REMOVED lines=43> */
.L_x_678:
[----:B------:R-:W-:Y:S05]  /*9b20*/  BSYNC.RECONVERGENT B1 ;  /* 0x0000000000017941 */ /* 0x000fea0003800200 */
.L_x_677:
[----:B------:R-:W-:Y:S01]  /*9b30*/  I2FP.F32.U32 R28, R28 ;  /* 0x0000001c001c7245 */ /* 0x000fe20000201000 */
[C---:B------:R-:W-:Y:S01]  /*9b40*/  IMAD.U32 R33, R29.reuse, 0x10000, RZ ;  /* 0x000100001d217824 */ /* 0x040fe200078e00ff */
[----:B------:R-:W-:Y:S01]  /*9b50*/  ISETP.NE.AND P3, PT, R32, 0x1, PT ;  /* 0x000000012000780c */ /* 0x000fe20003f65270 */
[----:B------:R-:W-:Y:S01]  /*9b60*/  BSSY.RECONVERGENT B1, `(.L_x_682) ;  /* 0x000004c000017945 */ /* 0x000fe20003800200 */
[----:B------:R-:W-:Y:S01]  /*9b70*/  PRMT R87, R29, 0x7632, R87 ;  /* 0x000076321d577816 */ /* 0x000fe20000000057 */
[----:B------:R-:W-:Y:S01]  /*9b80*/  FFMA.FTZ R28, R28, R77, 1.1641532182693481445e-10 ;  /* 0x2f0000001c1c7423 */ /* 0x000fe2000001004d */
[----:B------:R-:W-:Y:S01]  /*9b90*/  FMUL.FTZ R33, R33, R78 ;  /* 0x0000004e21217220 */ /* 0x000fe20000410000 */
[----:B------:R-:W-:-:S03]  /*9ba0*/  MOV R29, R72 ;  /* 0x00000048001d7202 */ /* 0x000fc60000000f00 */
[----:B------:R-:W-:Y:S01]  /*9bb0*/  FMUL.FTZ R33, R33, R76 ;  /* 0x0000004c21217220 */ /* 0x000fe20000410000 */
[----:B------:R-:W-:-:S04]  /*9bc0*/  FSETP.GTU.FTZ.AND P2, PT, R28, R75, PT ;  /* 0x0000004b1c00720b */ /* 0x000fc80003f5c000 */
[----:B------:R-:W-:Y:S01]  /*9bd0*/  FSEL R88, R33, RZ, !P2 ;  /* 0x000000ff21587208 */ /* 0x000fe20005000000 */
[----:B------:R-:W-:Y:S01]  /*9be0*/  IMAD.MOV.U32 R33, RZ, RZ, 0x2 ;  /* 0x00000002ff217424 */ /* 0x000fe200078e00ff */
[----:B------:R-:W-:Y:S01]  /*9bf0*/  PLOP3.LUT P1, PT, P2, PT, PT, 0x8, 0x80 ;  /* 0x000000000080781c */ /* 0x000fe2000172e170 */
[----:B------:R-:W-:-:S12]  /*9c00*/  @!P3 BRA `(.L_x_683) ;  /* 0x000000040004b947 */ /* 0x000fd80003800000 */
        /* <DEDUP_REMOVED lines=8> */
.L_x_684:
        /* <DEDUP_REMOVED lines=13> */
.L_x_686:
[----:B------:R-:W-:Y:S05]  /*9d60*/  BSYNC.RECONVERGENT B2 ;  /* 0x0000000000027941 */ /* 0x000fea0003800200 */
.L_x_685:
        /* <DEDUP_REMOVED lines=43> */
.L_x_683:
[----:B------:R-:W-:Y:S05]  /*a020*/  BSYNC.RECONVERGENT B1 ;  /* 0x0000000000017941 */ /* 0x000fea0003800200 */
.L_x_682:
[----:B------:R-:W-:Y:S01]  /*a030*/  ISETP.NE.AND P4, PT, R33, 0x1, PT ;  /* 0x000000012100780c */ /* 0x000fe20003f85270 */
[----:B------:R-:W-:Y:S01]  /*a040*/  IMAD.U32 R87, R87, 0x10000, RZ ;  /* 0x0001000057577824 */ /* 0x000fe200078e00ff */
[----:B------:R-:W-:Y:S01]  /*a050*/  I2FP.F32.U32 R28, R29 ;  /* 0x0000001d001c7245 */ /* 0x000fe20000201000 */
[----:B------:R-:W-:Y:S01]  /*a060*/  BSSY.RECONVERGENT B1, `(.L_x_687) ;  /* 0x000004b000017945 */ /* 0x000fe20003800200 */
[----:B------:R-:W-:Y:S02]  /*a070*/  IMAD.MOV.U32 R32, RZ, RZ, 0x2 ;  /* 0x00000002ff207424 */ /* 0x000fe400078e00ff */
[----:B------:R-:W-:Y:S01]  /*a080*/  FMUL.FTZ R87, R87, R78 ;  /* 0x0000004e57577220 */ /* 0x000fe20000410000 */
[----:B------:R-:W-:Y:S01]  /*a090*/  MOV R29, R72 ;  /* 0x00000048001d7202 */ /* 0x000fe20000000f00 */
[----:B------:R-:W-:Y:S02]  /*a0a0*/  FFMA.FTZ R28, R28, R77, 1.1641532182693481445e-10 ;  /* 0x2f0000001c1c7423 */ /* 0x000fe4000001004d */
[----:B------:R-:W-:-:S03]  /*a0b0*/  FMUL.FTZ R87, R87, R76 ;  /* 0x0000004c57577220 */ /* 0x000fc60000410000 */
[----:B------:R-:W-:-:S04]  /*a0c0*/  FSETP.GTU.FTZ.AND P3, PT, R28, R75, PT ;  /* 0x0000004b1c00720b */ /* 0x000fc80003f7c000 */
        /* <DEDUP_REMOVED lines=11> */
.L_x_689:
        /* <DEDUP_REMOVED lines=13> */
.L_x_691:
[----:B------:R-:W-:Y:S05]  /*a250*/  BSYNC.RECONVERGENT B2 ;  /* 0x0000000000027941 */ /* 0x000fea0003800200 */
.L_x_690:
        /* <DEDUP_REMOVED lines=43> */
.L_x_688:
[----:B------:R-:W-:Y:S05]  /*a510*/  BSYNC.RECONVERGENT B1 ;  /* 0x0000000000017941 */ /* 0x000fea0003800200 */
.L_x_687:
[----:B------:R-:W-:Y:S01]  /*a520*/  I2FP.F32.U32 R28, R29 ;  /* 0x0000001d001c7245 */ /* 0x000fe20000201000 */
[----:B------:R-:W-:Y:S01]  /*a530*/  IMAD.U32 R29, R30, 0x10000, RZ ;  /* 0x000100001e1d7824 */ /* 0x000fe200078e00ff */
[----:B------:R-:W-:Y:S01]  /*a540*/  ISETP.NE.AND P4, PT, R32, 0x1, PT ;  /* 0x000000012000780c */ /* 0x000fe20003f85270 */
[----:B------:R-:W-:Y:S01]  /*a550*/  BSSY.RECONVERGENT B1, `(.L_x_692) ;  /* 0x000004c000017945 */ /* 0x000fe20003800200 */
[----:B------:R-:W-:Y:S01]  /*a560*/  PRMT R30, R30, 0x7632, R30 ;  /* 0x000076321e1e7816 */ /* 0x000fe2000000001e */
[----:B------:R-:W-:Y:S01]  /*a570*/  FFMA.FTZ R28, R28, R77, 1.1641532182693481445e-10 ;  /* 0x2f0000001c1c7423 */ /* 0x000fe2000001004d */
[----:B------:R-:W-:Y:S01]  /*a580*/  FMUL.FTZ R29, R29, R78 ;  /* 0x0000004e1d1d7220 */ /* 0x000fe20000410000 */
[----:B------:R-:W-:-:S03]  /*a590*/  IMAD.MOV.U32 R33, RZ, RZ, 0x2 ;  /* 0x00000002ff217424 */ /* 0x000fc600078e00ff */
[----:B------:R-:W-:Y:S01]  /*a5a0*/  FMUL.FTZ R29, R29, R76 ;  /* 0x0000004c1d1d7220 */ /* 0x000fe20000410000 */
[----:B------:R-:W-:-:S04]  /*a5b0*/  FSETP.GTU.FTZ.AND P3, PT, R28, R75, PT ;  /* 0x0000004b1c00720b */ /* 0x000fc80003f7c000 */
        /* <DEDUP_REMOVED lines=12> */
.L_x_694:
        /* <DEDUP_REMOVED lines=13> */
.L_x_696:
[----:B------:R-:W-:Y:S05]  /*a750*/  BSYNC.RECONVERGENT B2 ;  /* 0x0000000000027941 */ /* 0x000fea0003800200 */
.L_x_695:
        /* <DEDUP_REMOVED lines=43> */
.L_x_693:
[----:B------:R-:W-:Y:S05]  /*aa10*/  BSYNC.RECONVERGENT B1 ;  /* 0x0000000000017941 */ /* 0x000fea0003800200 */
.L_x_692:
        /* <DEDUP_REMOVED lines=10> */
[----:B------:R-:W-:Y:S02]  /*aac0*/  MOV R29, R72 ;  /* 0x00000048001d7202 */ /* 0x000fe40000000f00 */
        /* <DEDUP_REMOVED lines=10> */
.L_x_699:
        /* <DEDUP_REMOVED lines=13> */
.L_x_701:
[----:B------:R-:W-:Y:S05]  /*ac40*/  BSYNC.RECONVERGENT B2 ;  /* 0x0000000000027941 */ /* 0x000fea0003800200 */
.L_x_700:
        /* <DEDUP_REMOVED lines=43> */
.L_x_698:
[----:B------:R-:W-:Y:S05]  /*af00*/  BSYNC.RECONVERGENT B1 ;  /* 0x0000000000017941 */ /* 0x000fea0003800200 */
.L_x_697:
[----:B------:R-:W-:Y:S01]  /*af10*/  I2FP.F32.U32 R28, R29 ;  /* 0x0000001d001c7245 */ /* 0x000fe20000201000 */
[C---:B------:R-:W-:Y:S01]  /*af20*/  IMAD.U32 R29, R31.reuse, 0x10000, RZ ;  /* 0x000100001f1d7824 */ /* 0x040fe200078e00ff */
        /* <DEDUP_REMOVED lines=20> */
.L_x_704:
        /* <DEDUP_REMOVED lines=15> */
.L_x_706:
[----:B------:R-:W-:Y:S05]  /*b160*/  BSYNC.RECONVERGENT B2 ;  /* 0x0000000000027941 */ /* 0x000fea0003800200 */
.L_x_705:
        /* <DEDUP_REMOVED lines=43> */
.L_x_703:
[----:B------:R-:W-:Y:S05]  /*b420*/  BSYNC.RECONVERGENT B1 ;  /* 0x0000000000017941 */ /* 0x000fea0003800200 */
.L_x_702:
        /* <DEDUP_REMOVED lines=12> */
.L_x_666:
[----:B------:R-:W-:Y:S01]  /*b4f0*/  SEL R31, RZ, 0x1000000, !P6 ;  /* 0x01000000ff1f7807 */ /* 0x000fe20007000000 */
[C---:B------:R-:W-:Y:S01]  /*b500*/  IMAD.WIDE.U32 R104, R85.reuse, 0x10, R36 ;  /* 0x0000001055687825 */ /* 0x040fe200078e0024 */
[----:B------:R-:W-:Y:S02]  /*b510*/  SEL R98, RZ, 0x10000, !P5 ;  /* 0x00010000ff627807 */ /* 0x000fe40006800000 */
[----:B------:R-:W-:Y:S01]  /*b520*/  SEL R99, RZ, 0x100, !P4 ;  /* 0x00000100ff637807 */ /* 0x000fe20006000000 */
[----:B------:R-:W-:Y:S01]  /*b530*/  IMAD.WIDE.U32 R100, R85, 0x8, R38 ;  /* 0x0000000855647825 */ /* 0x000fe200078e0026 */
[----:B------:R-:W-:Y:S01]  /*b540*/  SEL R30, RZ, 0x1000000, !P2 ;  /* 0x01000000ff1e7807 */ /* 0x000fe20005000000 */
[----:B------:R0:W-:Y:S01]  /*b550*/  STG.E.128 desc[UR8][R104.64], R32 ;  /* 0x0000002068007986 */ /* 0x0001e2000c101d08 */
[----:B------:R-:W-:Y:S02]  /*b560*/  SEL R29, RZ, 0x10000, !P1 ;  /* 0x00010000ff1d7807 */ /* 0x000fe40004800000 */
[----:B------:R-:W-:-:S02]  /*b570*/  SEL R28, RZ, 0x100, !P0 ;  /* 0x00000100ff1c7807 */ /* 0x000fc40004000000 */
[----:B------:R-:W-:Y:S02]  /*b580*/  ISETP.NE.AND P5, PT, R74, RZ, PT ;  /* 0x000000ff4a00720c */ /* 0x000fe40003fa5270 */
[----:B------:R-:W-:Y:S02]  /*b590*/  LOP3.LUT R99, R99, R31, R98, 0xfe, !PT ;  /* 0x0000001f63637212 */ /* 0x000fe400078efe62 */
[----:B------:R-:W-:Y:S02]  /*b5a0*/  SEL R98, RZ, 0x1, !P3 ;  /* 0x00000001ff627807 */ /* 0x000fe40005800000 */
[----:B------:R-:W-:Y:S02]  /*b5b0*/  LOP3.LUT R28, R28, R30, R29, 0xfe, !PT ;  /* 0x0000001e1c1c7212 */ /* 0x000fe400078efe1d */
[----:B------:R-:W-:Y:S01]  /*b5c0*/  ISETP.NE.AND P6, PT, R91, RZ, PT ;  /* 0x000000ff5b00720c */ /* 0x000fe20003fc5270 */
[----:B------:R-:W-:Y:S01]  /*b5d0*/  VIADD R91, R69, 0x40 ;  /* 0x00000040455b7836 */ /* 0x000fe20000000000 */
[----:B------:R-:W-:-:S02]  /*b5e0*/  SEL R29, RZ, 0x1, !P5 ;  /* 0x00000001ff1d7807 */ /* 0x000fc40006800000 */
[----:B------:R-:W-:Y:S02]  /*b5f0*/  LOP3.LUT R99, R99, R98, RZ, 0xfc, !PT ;  /* 0x0000006263637212 */ /* 0x000fe400078efcff */
[----:B------:R-:W-:Y:S01]  /*b600*/  LOP3.LUT R98, R28, R29, RZ, 0xfc, !PT ;  /* 0x0000001d1c627212 */ /* 0x000fe200078efcff */
[----:B------:R-:W-:-:S04]  /*b610*/  IMAD.WIDE.U32 R28, R91, 0x10, R94 ;  /* 0x000000105b1c7825 */ /* 0x000fc800078e005e */
        /* <DEDUP_REMOVED lines=22> */
.L_x_710:
        /* <DEDUP_REMOVED lines=13> */
.L_x_712:
[----:B------:R-:W-:Y:S05]  /*b850*/  BSYNC.RECONVERGENT B2 ;  /* 0x0000000000027941 */ /* 0x000fea0003800200 */
.L_x_711:
        /* <DEDUP_REMOVED lines=41> */
[----:B------:R-:W-:Y:S01]  /*baf0*/  MOV R94, R96 ;  /* 0x00000060005e7202 */ /* 0x000fe20000000f00 */
[----:B------:R-:W-:-:S07]  /*bb00*/  IMAD.MOV.U32 R95, RZ, RZ, RZ ;  /* 0x000000ffff5f7224 */ /* 0x000fce00078e00ff */
.L_x_709:
[----:B------:R-:W-:Y:S05]  /*bb10*/  BSYNC.RECONVERGENT B1 ;  /* 0x0000000000017941 */ /* 0x000fea0003800200 */
.L_x_708:
[----:B------:R-:W-:Y:S01]  /*bb20*/  I2FP.F32.U32 R94, R94 ;  /* 0x0000005e005e7245 */ /* 0x000fe20000201000 */
[----:B-----5:R-:W-:Y:S01]  /*bb30*/  IMAD.U32 R97, R28, 0x10000, RZ ;  /* 0x000100001c617824 */ /* 0x020fe200078e00ff */
[----:B------:R-:W-:Y:S01]  /*bb40*/  ISETP.NE.AND P1, PT, R95, 0x1, PT ;  /* 0x000000015f00780c */ /* 0x000fe20003f25270 */
[----:B------:R-:W-:Y:S01]  /*bb50*/  BSSY.RECONVERGENT B1, `(.L_x_713) ;  /* 0x0000050000017945 */ /* 0x000fe20003800200 */
[----:B------:R-:W-:Y:S01]  /*bb60*/  SHF.L.U32 R99, R32, 0x10, RZ ;  /* 0x0000001020637819 */ /* 0x000fe200000006ff */
[----:B------:R-:W-:Y:S01]  /*bb70*/  FFMA.FTZ R94, R94, R77, 1.1641532182693481445e-10 ;  /* 0x2f0000005e5e7423 */ /* 0x000fe2000001004d */
[----:B------:R-:W-:Y:S01]  /*bb80*/  FMUL.FTZ R97, R97, R78 ;  /* 0x0000004e61617220 */ /* 0x000fe20000410000 */
[----:B------:R-:W-:Y:S02]  /*bb90*/  PRMT R28, R28, 0x7632, R28 ;  /* 0x000076321c1c7816 */ /* 0x000fe4000000001c */
[----:B------:R-:W-:Y:S01]  /*bba0*/  PRMT R32, R32, 0x7632, R32 ;  /* 0x0000763220207816 */ /* 0x000fe20000000020 */
[----:B------:R-:W-:Y:S01]  /*bbb0*/  FMUL.FTZ R97, R97, R76 ;  /* 0x0000004c61617220 */ /* 0x000fe20000410000 */
[----:B------:R-:W-:-:S04]  /*bbc0*/  FSETP.GTU.FTZ.AND P0, PT, R94, R75, PT ;  /* 0x0000004b5e00720b */ /* 0x000fc80003f1c000 */
[----:B------:R-:W-:Y:S01]  /*bbd0*/  FSEL R96, R97, RZ, !P0 ;  /* 0x000000ff61607208 */ /* 0x000fe20004000000 */
[----:B------:R-:W-:Y:S01]  /*bbe0*/  IMAD.MOV.U32 R97, RZ, RZ, R72 ;  /* 0x000000ffff617224 */ /* 0x000fe200078e0048 */
[----:B------:R-:W-:-:S03]  /*bbf0*/  PLOP3.LUT P0, PT, P0, PT, PT, 0x8, 0x80 ;  /* 0x000000000080781c */ /* 0x000fc6000070e170 */
[----:B------:R-:W-:Y:S01]  /*bc00*/  FADD.FTZ R96, R96, R99 ;  /* 0x0000006360607221 */ /* 0x000fe20000010000 */
[----:B------:R-:W-:Y:S01]  /*bc10*/  P2R R94, PR, RZ, 0x1 ;  /* 0x00000001ff5e7803 */ /* 0x000fe20000000000 */
        /* <DEDUP_REMOVED lines=10> */
.L_x_715:
        /* <DEDUP_REMOVED lines=13> */
.L_x_717:
[----:B------:R-:W-:Y:S05]  /*bd90*/  BSYNC.RECONVERGENT B2 ;  /* 0x0000000000027941 */ /* 0x000fea0003800200 */
.L_x_716:
        /* <DEDUP_REMOVED lines=41> */
[----:B------:R-:W-:Y:S02]  /*c030*/  IMAD.MOV.U32 R74, RZ, RZ, R98 ;  /* 0x000000ffff4a7224 */ /* 0x000fe400078e0062 */
[----:B------:R-:W-:-:S07]  /*c040*/  IMAD.MOV.U32 R99, RZ, RZ, RZ ;  /* 0x000000ffff637224 */ /* 0x000fce00078e00ff */
.L_x_714:
[----:B------:R-:W-:Y:S05]  /*c050*/  BSYNC.RECONVERGENT B1 ;  /* 0x0000000000017941 */ /* 0x000fea0003800200 */
.L_x_713:
[----:B------:R-:W-:Y:S01]  /*c060*/  I2FP.F32.U32 R98, R97 ;  /* 0x0000006100627245 */ /* 0x000fe20000201000 */
[----:B------:R-:W-:Y:S01]  /*c070*/  IMAD.U32 R32, R32, 0x10000, RZ ;  /* 0x0001000020207824 */ /* 0x000fe200078e00ff */
[----:B------:R-:W-:Y:S01]  /*c080*/  SHF.L.U32 R95, R28, 0x10, RZ ;  /* 0x000000101c5f7819 */ /* 0x000fe200000006ff */
[----:B------:R-:W-:Y:S01]  /*c090*/  BSSY.RECONVERGENT B1, `(.L_x_718) ;  /* 0x000004d000017945 */ /* 0x000fe20003800200 */
[----:B------:R-:W-:Y:S01]  /*c0a0*/  ISETP.NE.AND P1, PT, R99, 0x1, PT ;  /* 0x000000016300780c */ /* 0x000fe20003f25270 */
[----:B------:R-:W-:Y:S01]  /*c0b0*/  FFMA.FTZ R98, R98, R77, 1.1641532182693481445e-10 ;  /* 0x2f00000062627423 */ /* 0x000fe2000001004d */
[----:B------:R-:W-:Y:S01]  /*c0c0*/  MOV R28, R72 ;  /* 0x00000048001c7202 */ /* 0x000fe20000000f00 */
[----:B------:R-:W-:-:S03]  /*c0d0*/  FMUL.FTZ R95, R95, R78 ;  /* 0x0000004e5f5f7220 */ /* 0x000fc60000410000 */
[----:B------:R-:W-:Y:S01]  /*c0e0*/  FSETP.GTU.FTZ.AND P0, PT, R98, R75, PT ;  /* 0x0000004b6200720b */ /* 0x000fe20003f1c000 */
[----:B------:R-:W-:-:S05]  /*c0f0*/  FMUL.FTZ R95, R95, R76 ;  /* 0x0000004c5f5f7220 */ /* 0x000fca0000410000 */
        /* <DEDUP_REMOVED lines=13> */
.L_x_720:
        /* <DEDUP_REMOVED lines=11> */
[----:B------:R-:W-:-:S04]  /*c280*/  @P2 IADD3 R28, PT, PT, R42, RZ, RZ ;  /* 0x000000ff2a1c2210 */ /* 0x000fc80007ffe0ff */
[----:B------:R-:W-:-:S07]  /*c290*/  @!P1 MOV R42, R28 ;  /* 0x0000001c002a9202 */ /* 0x000fce0000000f00 */
.L_x_722:
[----:B------:R-:W-:Y:S05]  /*c2a0*/  BSYNC.RECONVERGENT B2 ;  /* 0x0000000000027941 */ /* 0x000fea0003800200 */
.L_x_721:
[----:B------:R-:W-:Y:S01]  /*c2b0*/  IMAD.WIDE.U32 R100, R3, -0x326172a9, RZ ;  /* 0xcd9e8d5703647825 */ /* 0x000fe200078e00ff */
[----:B------:R-:W-:-:S03]  /*c2c0*/  LOP3.LUT R98, R42, UR7, R105, 0x96, !PT ;  /* 0x000000072a627c12 */ /* 0x000fc6000f8e9669 */
[----:B------:R-:W-:Y:S01]  /*c2d0*/  HFMA2 R32, -RZ, RZ, 0, 0 ;  /* 0x00000000ff207431 */ /* 0x000fe200000001ff */
        /* <DEDUP_REMOVED lines=40> */
.L_x_719:
[----:B------:R-:W-:Y:S05]  /*c560*/  BSYNC.RECONVERGENT B1 ;  /* 0x0000000000017941 */ /* 0x000fea0003800200 */
.L_x_718:
[----:B------:R-:W-:Y:S01]  /*c570*/  I2FP.F32.U32 R28, R28 ;  /* 0x0000001c001c7245 */ /* 0x000fe20000201000 */
[C---:B------:R-:W-:Y:S01]  /*c580*/  IMAD.U32 R97, R29.reuse, 0x10000, RZ ;  /* 0x000100001d617824 */ /* 0x040fe200078e00ff */
[----:B------:R-:W-:Y:S01]  /*c590*/  ISETP.NE.AND P2, PT, R32, 0x1, PT ;  /* 0x000000012000780c */ /* 0x000fe20003f45270 */
[----:B------:R-:W-:Y:S01]  /*c5a0*/  BSSY.RECONVERGENT B1, `(.L_x_723) ;  /* 0x000004f000017945 */ /* 0x000fe20003800200 */
[----:B------:R-:W-:Y:S01]  /*c5b0*/  PRMT R102, R29, 0x7632, R102 ;  /* 0x000076321d667816 */ /* 0x000fe20000000066 */
[----:B------:R-:W-:Y:S01]  /*c5c0*/  FFMA.FTZ R28, R28, R77, 1.1641532182693481445e-10 ;  /* 0x2f0000001c1c7423 */ /* 0x000fe2000001004d */
[----:B------:R-:W-:Y:S01]  /*c5d0*/  FMUL.FTZ R97, R97, R78 ;  /* 0x0000004e61617220 */ /* 0x000fe20000410000 */
[----:B------:R-:W-:Y:S02]  /*c5e0*/  PRMT R103, R33, 0x7632, R103 ;  /* 0x0000763221677816 */ /* 0x000fe40000000067 */
[----:B------:R-:W-:Y:S01]  /*c5f0*/  MOV R29, R72 ;  /* 0x00000048001d7202 */ /* 0x000fe20000000f00 */
[----:B------:R-:W-:Y:S01]  /*c600*/  FMUL.FTZ R97, R97, R76 ;  /* 0x0000004c61617220 */ /* 0x000fe20000410000 */
[----:B------:R-:W-:-:S02]  /*c610*/  FSETP.GTU.FTZ.AND P1, PT, R28, R75, PT ;  /* 0x0000004b1c00720b */ /* 0x000fc40003f3c000 */
[----:B------:R-:W-:Y:S01]  /*c620*/  SHF.L.U32 R28, R33, 0x10, RZ ;  /* 0x00000010211c7819 */ /* 0x000fe200000006ff */
[----:B------:R-:W-:Y:S01]  /*c630*/  IMAD.MOV.U32 R33, RZ, RZ, 0x2 ;  /* 0x00000002ff217424 */ /* 0x000fe200078e00ff */
        /* <DEDUP_REMOVED lines=12> */
.L_x_725:
        /* <DEDUP_REMOVED lines=13> */
.L_x_727:
[----:B------:R-:W-:Y:S05]  /*c7d0*/  BSYNC.RECONVERGENT B2 ;  /* 0x0000000000027941 */ /* 0x000fea0003800200 */
.L_x_726:
        /* <DEDUP_REMOVED lines=41> */
[----:B------:R-:W-:Y:S01]  /*ca70*/  IMAD.MOV.U32 R29, RZ, RZ, R74 ;  /* 0x000000ffff1d7224 */ /* 0x000fe200078e004a */
[----:B------:R-:W-:-:S07]  /*ca80*/  MOV R74, R28 ;  /* 0x0000001c004a7202 */ /* 0x000fce0000000f00 */
.L_x_724:
[----:B------:R-:W-:Y:S05]  /*ca90*/  BSYNC.RECONVERGENT B1 ;  /* 0x0000000000017941 */ /* 0x000fea0003800200 */
.L_x_723:
[----:B------:R-:W-:Y:S01]  /*caa0*/  I2FP.F32.U32 R28, R29 ;  /* 0x0000001d001c7245 */ /* 0x000fe20000201000 */
[----:B------:R-:W-:Y:S01]  /*cab0*/  IMAD.U32 R98, R103, 0x10000, RZ ;  /* 0x0001000067627824 */ /* 0x000fe200078e00ff */
[----:B------:R-:W-:Y:S01]  /*cac0*/  SHF.L.U32 R29, R102, 0x10, RZ ;  /* 0x00000010661d7819 */ /* 0x000fe200000006ff */
[----:B------:R-:W-:Y:S01]  /*cad0*/  BSSY.RECONVERGENT B1, `(.L_x_728) ;  /* 0x000004d000017945 */ /* 0x000fe20003800200 */
[----:B------:R-:W-:Y:S01]  /*cae0*/  ISETP.NE.AND P3, PT, R33, 0x1, PT ;  /* 0x000000012100780c */ /* 0x000fe20003f65270 */
[----:B------:R-:W-:Y:S01]  /*caf0*/  FFMA.FTZ R28, R28, R77, 1.1641532182693481445e-10 ;  /* 0x2f0000001c1c7423 */ /* 0x000fe2000001004d */
[----:B------:R-:W-:Y:S02]  /*cb00*/  HFMA2 R32, -RZ, RZ, 0, 1.1920928955078125e-07 ;  /* 0x00000002ff207431 */ /* 0x000fe400000001ff */
[----:B------:R-:W-:Y:S02]  /*cb10*/  FMUL.FTZ R29, R29, R78 ;  /* 0x0000004e1d1d7220 */ /* 0x000fe40000410000 */
[----:B------:R-:W-:-:S02]  /*cb20*/  FSETP.GTU.FTZ.AND P2, PT, R28, R75, PT ;  /* 0x0000004b1c00720b */ /* 0x000fc40003f5c000 */
[----:B------:R-:W-:-:S05]  /*cb30*/  FMUL.FTZ R29, R29, R76 ;  /* 0x0000004c1d1d7220 */ /* 0x000fca0000410000 */
        /* <DEDUP_REMOVED lines=13> */
.L_x_730:
        /* <DEDUP_REMOVED lines=13> */
.L_x_732:
[----:B------:R-:W-:Y:S05]  /*cce0*/  BSYNC.RECONVERGENT B2 ;  /* 0x0000000000027941 */ /* 0x000fea0003800200 */
.L_x_731:
        /* <DEDUP_REMOVED lines=40> */
[----:B------:R-:W-:Y:S01]  /*cf70*/  HFMA2 R32, -RZ, RZ, 0, 0 ;  /* 0x00000000ff207431 */ /* 0x000fe200000001ff */
[----:B------:R-:W-:Y:S01]  /*cf80*/  MOV R29, R74 ;  /* 0x0000004a001d7202 */ /* 0x000fe20000000f00 */
[----:B------:R-:W-:-:S07]  /*cf90*/  IMAD.MOV.U32 R74, RZ, RZ, R28 ;  /* 0x000000ffff4a7224 */ /* 0x000fce00078e001c */
.L_x_729:
[----:B------:R-:W-:Y:S05]  /*cfa0*/  BSYNC.RECONVERGENT B1 ;  /* 0x0000000000017941 */ /* 0x000fea0003800200 */
.L_x_728:
        /* <DEDUP_REMOVED lines=8> */
[----:B------:R-:W-:Y:S01]  /*d030*/  IMAD.MOV.U32 R33, RZ, RZ, 0x2 ;  /* 0x00000002ff217424 */ /* 0x000fe200078e00ff */
[----:B------:R-:W-:Y:S01]  /*d040*/  PRMT R34, R34, 0x7632, R34 ;  /* 0x0000763222227816 */ /* 0x000fe20000000022 */
[----:B------:R-:W-:Y:S01]  /*d050*/  FMUL.FTZ R29, R29, R76 ;  /* 0x0000004c1d1d7220 */ /* 0x000fe20000410000 */
[----:B------:R-:W-:-:S04]  /*d060*/  FSETP.GTU.FTZ.AND P3, PT, R28, R75, PT ;  /* 0x0000004b1c00720b */ /* 0x000fc80003f7c000 */
        /* <DEDUP_REMOVED lines=13> */
.L_x_735:
        /* <DEDUP_REMOVED lines=13> */
.L_x_737:
[----:B------:R-:W-:Y:S05]  /*d210*/  BSYNC.RECONVERGENT B2 ;  /* 0x0000000000027941 */ /* 0x000fea0003800200 */
.L_x_736:
        /* <DEDUP_REMOVED lines=43> */
.L_x_734:
[----:B------:R-:W-:Y:S05]  /*d4d0*/  BSYNC.RECONVERGENT B1 ;  /* 0x0000000000017941 */ /* 0x000fea0003800200 */
.L_x_733:
        /* <DEDUP_REMOVED lines=23> */
.L_x_740:
        /* <DEDUP_REMOVED lines=13> */
.L_x_742:
[----:B------:R-:W-:Y:S05]  /*d720*/  BSYNC.RECONVERGENT B2 ;  /* 0x0000000000027941 */ /* 0x000fea0003800200 */
.L_x_741:
        /* <DEDUP_REMOVED lines=43> */
.L_x_739:
[----:B------:R-:W-:Y:S05]  /*d9e0*/  BSYNC.RECONVERGENT B1 ;  /* 0x0000000000017941 */ /* 0x000fea0003800200 */
.L_x_738:
        /* <DEDUP_REMOVED lines=11> */
[----:B------:R-:W-:-:S02]  /*daa0*/  FSETP.GTU.FTZ.AND P5, PT, R28, R75, PT ;  /* 0x0000004b1c00720b */ /* 0x000fc40003fbc000 */
[----:B------:R-:W-:Y:S02]  /*dab0*/  MOV R28, R72 ;  /* 0x00000048001c7202 */ /* 0x000fe40000000f00 */
        /* <DEDUP_REMOVED lines=12> */
.L_x_745:
        /* <DEDUP_REMOVED lines=8> */
[----:B------:R-:W-:Y:S01]  /*dc00*/  @!P6 VIADD R3, R3, 0x1 ;  /* 0x000000010303e836 */ /* 0x000fe20000000000 */
[----:B------:R-:W-:Y:S02]  /*dc10*/  @!P6 IADD3 R29, PT, PT, R42, 0x1, RZ ;  /* 0x000000012a1de810 */ /* 0x000fe40007ffe0ff */
[----:B------:R-:W-:Y:S02]  /*dc20*/  @!P6 MOV R5, RZ ;  /* 0x000000ff0005e202 */ /* 0x000fe40000000f00 */
[----:B------:R-:W-:-:S13]  /*dc30*/  ISETP.NE.AND P0, PT, R3, RZ, !P6 ;  /* 0x000000ff0300720c */ /* 0x000fda0007705270 */
[----:B------:R-:W-:Y:S01]  /*dc40*/  @P0 IMAD.MOV R29, RZ, RZ, R42 ;  /* 0x000000ffff1d0224 */ /* 0x000fe200078e022a */
[----:B------:R-:W-:-:S03]  /*dc50*/  ISETP.NE.AND P0, PT, R28, RZ, PT ;  /* 0x000000ff1c00720c */ /* 0x000fc60003f05270 */
[----:B------:R-:W-:-:S10]  /*dc60*/  @!P6 IMAD.MOV.U32 R42, RZ, RZ, R29 ;  /* 0x000000ffff2ae224 */ /* 0x000fd400078e001d */
.L_x_747:
[----:B------:R-:W-:Y:S05]  /*dc70*/  BSYNC.RECONVERGENT B2 ;  /* 0x0000000000027941 */ /* 0x000fea0003800200 */
.L_x_746:
        /* <DEDUP_REMOVED lines=43> */
.L_x_744:
[----:B------:R-:W-:Y:S05]  /*df30*/  BSYNC.RECONVERGENT B1 ;  /* 0x0000000000017941 */ /* 0x000fea0003800200 */
.L_x_743:
[----:B------:R-:W-:Y:S01]  /*df40*/  I2FP.F32.U32 R28, R28 ;  /* 0x0000001c001c7245 */ /* 0x000fe20000201000 */
[----:B------:R-:W-:Y:S01]  /*df50*/  IMAD.U32 R104, R104, 0x10000, RZ ;  /* 0x0001000068687824 */ /* 0x000fe200078e00ff */
[----:B------:R-:W-:Y:S02]  /*df60*/  SHF.L.U32 R103, R103, 0x10, RZ ;  /* 0x0000001067677819 */ /* 0x000fe400000006ff */
[----:B------:R-:W-:Y:S01]  /*df70*/  F2FP.BF16.F32.PACK_AB R30, R99, R100 ;  /* 0x00000064631e723e */ /* 0x000fe200000010ff */
[----:B------:R-:W-:Y:S01]  /*df80*/  FFMA.FTZ R28, R28, R77, 1.1641532182693481445e-10 ;  /* 0x2f0000001c1c7423 */ /* 0x000fe2000001004d */
[----:B------:R-:W-:Y:S01]  /*df90*/  F2FP.BF16.F32.PACK_AB R29, R98, R97 ;  /* 0x00000061621d723e */ /* 0x000fe200000010ff */
[----:B------:R-:W-:-:S03]  /*dfa0*/  FMUL.FTZ R103, R103, R78 ;  /* 0x0000004e67677220 */ /* 0x000fc60000410000 */
[----:B------:R-:W-:Y:S01]  /*dfb0*/  FSETP.GTU.FTZ.AND P6, PT, R28, R75, PT ;  /* 0x0000004b1c00720b */ /* 0x000fe20003fdc000 */
[----:B------:R-:W-:Y:S01]  /*dfc0*/  FMUL.FTZ R103, R103, R76 ;  /* 0x0000004c67677220 */ /* 0x000fe20000410000 */
[----:B------:R-:W-:-:S04]  /*dfd0*/  F2FP.BF16.F32.PACK_AB R28, R95, R96 ;  /* 0x000000605f1c723e */ /* 0x000fc800000010ff */
[----:B------:R-:W-:Y:S02]  /*dfe0*/  FSEL R103, R103, RZ, !P6 ;  /* 0x000000ff67677208 */ /* 0x000fe40007000000 */
[----:B------:R-:W-:-:S03]  /*dff0*/  PLOP3.LUT P6, PT, P6, PT, PT, 0x8, 0x80 ;  /* 0x000000000080781c */ /* 0x000fc600037ce170 */
[----:B------:R-:W-:-:S05]  /*e000*/  FADD.FTZ R35, R103, R104 ;  /* 0x0000006867237221 */ /* 0x000fca0000010000 */
[----:B------:R-:W-:Y:S01]  /*e010*/  F2FP.BF16.F32.PACK_AB R31, R35, R102 ;  /* 0x00000066231f723e */ /* 0x000fe200000010ff */
[----:B------:R-:W-:Y:S06]  /*e020*/  BRA `(.L_x_748) ;  /* 0x0000002800187947 */ /* 0x000fec0003800000 */
.L_x_707:
[----:B------:R-:W-:Y:S01]  /*e030*/  ISETP.NE.AND P0, PT, R102, 0x1, PT ;  /* 0x000000016600780c */ /* 0x000fe20003f05270 */
[----:B------:R-:W-:Y:S01]  /*e040*/  BSSY.RECONVERGENT B1, `(.L_x_749) ;  /* 0x0000048000017945 */ /* 0x000fe20003800200 */
[----:B0-----:R-:W-:Y:S02]  /*e050*/  HFMA2 R34, -RZ, RZ, 0, 1.1920928955078125e-07 ;  /* 0x00000002ff227431 */ /* 0x001fe400000001ff */
[----:B------:R-:W-:Y:S01]  /*e060*/  IMAD.MOV.U32 R32, RZ, RZ, R72 ;  /* 0x000000ffff207224 */ /* 0x000fe200078e0048 */
[----:B------:R-:W-:-:S08]  /*e070*/  MOV R74, R96 ;  /* 0x00000060004a7202 */ /* 0x000fd00000000f00 */
[----:B------:R-:W-:Y:S05]  /*e080*/  @!P0 BRA `(.L_x_750) ;  /* 0x00000004000c8947 */ /* 0x000fea0003800000 */
[----:B------:R-:W-:-:S13]  /*e090*/  ISETP.NE.AND P0, PT, R102, 0x3, PT ;  /* 0x000000036600780c */ /* 0x000fda0003f05270 */
[----:B------:R-:W-:Y:S05]  /*e0a0*/  @!P0 BRA `(.L_x_751) ;  /* 0x0000000000208947 */ /* 0x000fea0003800000 */
[----:B------:R-:W-:-:S13]  /*e0b0*/  ISETP.NE.AND P0, PT, R102, 0x2, PT ;  /* 0x000000026600780c */ /* 0x000fda0003f05270 */
[----:B------:R-:W-:Y:S01]  /*e0c0*/  @!P0 IMAD.MOV.U32 R34, RZ, RZ, 0x3 ;  /* 0x00000003ff228424 */ /* 0x000fe200078e00ff */
[----:B------:R-:W-:Y:S01]  /*e0d0*/  @!P0 MOV R74, R96 ;  /* 0x00000060004a8202 */ /* 0x000fe20000000f00 */
[----:B------:R-:W-:Y:S01]  /*e0e0*/  @!P0 IMAD.MOV.U32 R32, RZ, RZ, R79 ;  /* 0x000000ffff208224 */ /* 0x000fe200078e004f */
[----:B------:R-:W-:Y:S01]  /*e0f0*/  @P0 IADD3 R34, PT, PT, R102, 0x1, RZ ;  /* 0x0000000166220810 */ /* 0x000fe20007ffe0ff */
[----:B------:R-:W-:Y:S01]  /*e100*/  @P0 IMAD.MOV.U32 R74, RZ, RZ, R96 ;  /* 0x000000ffff4a0224 */ /* 0x000fe200078e0060 */
[----:B------:R-:W-:Y:S01]  /*e110*/  @P0 MOV R32, R67 ;  /* 0x0000004300200202 */ /* 0x000fe20000000f00 */
[----:B------:R-:W-:Y:S06]  /*e120*/  BRA `(.L_x_750) ;  /* 0x0000000000e47947 */ /* 0x000fec0003800000 */
.L_x_751:
        /* <DEDUP_REMOVED lines=13> */
.L_x_753:
[----:B------:R-:W-:Y:S05]  /*e200*/  BSYNC.RECONVERGENT B2 ;  /* 0x0000000000027941 */ /* 0x000fea0003800200 */
.L_x_752:
        /* <DEDUP_REMOVED lines=41> */
[----:B------:R-:W-:Y:S01]  /*e4a0*/  IMAD.MOV.U32 R34, RZ, RZ, RZ ;  /* 0x000000ffff227224 */ /* 0x000fe200078e00ff */
[----:B------:R-:W-:-:S07]  /*e4b0*/  MOV R32, R96 ;  /* 0x0000006000207202 */ /* 0x000fce0000000f00 */
.L_x_750:
[----:B------:R-:W-:Y:S05]  /*e4c0*/  BSYNC.RECONVERGENT B1 ;  /* 0x0000000000017941 */ /* 0x000fea0003800200 */
.L_x_749:
[----:B------:R-:W-:Y:S01]  /*e4d0*/  I2FP.F32.U32 R32, R32 ;  /* 0x0000002000207245 */ /* 0x000fe20000201000 */
[----:B------:R-:W-:Y:S01]  /*e4e0*/  BSSY.RECONVERGENT B1, `(.L_x_754) ;  /* 0x000004f000017945 */ /* 0x000fe20003800200 */
[----:B-----5:R-:W-:Y:S01]  /*e4f0*/  SHF.L.U32 R33, R28, 0x10, RZ ;  /* 0x000000101c217819 */ /* 0x020fe200000006ff */
[----:B------:R-:W-:Y:S01]  /*e500*/  IMAD.MOV.U32 R35, RZ, RZ, 0x2 ;  /* 0x00000002ff237424 */ /* 0x000fe200078e00ff */
[----:B------:R-:W-:Y:S01]  /*e510*/  ISETP.NE.AND P1, PT, R34, 0x1, PT ;  /* 0x000000012200780c */ /* 0x000fe20003f25270 */
[----:B------:R-:W-:Y:S01]  /*e520*/  FFMA.FTZ R32, R32, R77, 1.1641532182693481445e-10 ;  /* 0x2f00000020207423 */ /* 0x000fe2000001004d */
[----:B------:R-:W-:Y:S01]  /*e530*/  PRMT R28, R28, 0x7632, R28 ;  /* 0x000076321c1c7816 */ /* 0x000fe2000000001c */
[----:B------:R-:W-:-:S03]  /*e540*/  FMUL.FTZ R33, R33, R78 ;  /* 0x0000004e21217220 */ /* 0x000fc60000410000 */
        /* <DEDUP_REMOVED lines=15> */
.L_x_756:
        /* <DEDUP_REMOVED lines=13> */
.L_x_758:
[----:B------:R-:W-:Y:S05]  /*e710*/  BSYNC.RECONVERGENT B2 ;  /* 0x0000000000027941 */ /* 0x000fea0003800200 */
.L_x_757:
        /* <DEDUP_REMOVED lines=43> */
.L_x_755:
[----:B------:R-:W-:Y:S05]  /*e9d0*/  BSYNC.RECONVERGENT B1 ;  /* 0x0000000000017941 */ /* 0x000fea0003800200 */
.L_x_754:
[----:B------:R-:W-:Y:S01]  /*e9e0*/  I2FP.F32.U32 R32, R33 ;  /* 0x0000002100207245 */ /* 0x000fe20000201000 */
[----:B------:R-:W-:Y:S01]  /*e9f0*/  BSSY.RECONVERGENT B1, `(.L_x_759) ;  /* 0x000004d000017945 */ /* 0x000fe20003800200 */
[----:B------:R-:W-:Y:S02]  /*ea00*/  ISETP.NE.AND P2, PT, R35, 0x1, PT ;  /* 0x000000012300780c */ /* 0x000fe40003f45270 */
[----:B------:R-:W-:Y:S01]  /*ea10*/  SHF.L.U32 R33, R28, 0x10, RZ ;  /* 0x000000101c217819 */ /* 0x000fe200000006ff */
[----:B------:R-:W-:Y:S01]  /*ea20*/  FFMA.FTZ R32, R32, R77, 1.1641532182693481445e-10 ;  /* 0x2f00000020207423 */ /* 0x000fe2000001004d */
[----:B------:R-:W-:-:S03]  /*ea30*/  MOV R28, R72 ;  /* 0x00000048001c7202 */ /* 0x000fc60000000f00 */
[----:B------:R-:W-:Y:S01]  /*ea40*/  FMUL.FTZ R33, R33, R78 ;  /* 0x0000004e21217220 */ /* 0x000fe20000410000 */
[----:B------:R-:W-:Y:S01]  /*ea50*/  FSETP.GTU.FTZ.AND P1, PT, R32, R75, PT ;  /* 0x0000004b2000720b */ /* 0x000fe20003f3c000 */
[----:B------:R-:W-:Y:S02]  /*ea60*/  IMAD.MOV.U32 R32, RZ, RZ, 0x2 ;  /* 0x00000002ff207424 */ /* 0x000fe400078e00ff */
[----:B------:R-:W-:Y:S01]  /*ea70*/  FMUL.FTZ R33, R33, R76 ;  /* 0x0000004c21217220 */ /* 0x000fe20000410000 */
[----:B------:R-:W-:-:S04]  /*ea80*/  PLOP3.LUT P0, PT, P1, PT, PT, 0x8, 0x80 ;  /* 0x000000000080781c */ /* 0x000fc80000f0e170 */
[----:B------:R-:W-:Y:S01]  /*ea90*/  FSEL R95, R33, RZ, !P1 ;  /* 0x000000ff215f7208 */ /* 0x000fe20004800000 */
        /* <DEDUP_REMOVED lines=9> */
.L_x_761:
        /* <DEDUP_REMOVED lines=13> */
.L_x_763:
[----:B------:R-:W-:Y:S05]  /*ec00*/  BSYNC.RECONVERGENT B2 ;  /* 0x0000000000027941 */ /* 0x000fea0003800200 */
.L_x_762:
        /* <DEDUP_REMOVED lines=40> */
[----:B------:R-:W-:Y:S01]  /*ee90*/  MOV R74, R32 ;  /* 0x00000020004a7202 */ /* 0x000fe20000000f00 */
[----:B------:R-:W-:Y:S01]  /*eea0*/  IMAD.MOV.U32 R32, RZ, RZ, RZ ;  /* 0x000000ffff207224 */ /* 0x000fe200078e00ff */
[----:B------:R-:W-:-:S07]  /*eeb0*/  LOP3.LUT R79, R34, UR31, R33, 0x96, !PT ;  /* 0x0000001f224f7c12 */ /* 0x000fce000f8e9621 */
.L_x_760:
[----:B------:R-:W-:Y:S05]  /*eec0*/  BSYNC.RECONVERGENT B1 ;  /* 0x0000000000017941 */ /* 0x000fea0003800200 */
.L_x_759:
[----:B------:R-:W-:Y:S01]  /*eed0*/  I2FP.F32.U32 R28, R28 ;  /* 0x0000001c001c7245 */ /* 0x000fe20000201000 */
[----:B------:R-:W-:Y:S01]  /*eee0*/  BSSY.RECONVERGENT B1, `(.L_x_764) ;  /* 0x000004e000017945 */ /* 0x000fe20003800200 */
[C---:B------:R-:W-:Y:S02]  /*eef0*/  SHF.L.U32 R33, R29.reuse, 0x10, RZ ;  /* 0x000000101d217819 */ /* 0x040fe400000006ff */
[----:B------:R-:W-:Y:S01]  /*ef00*/  ISETP.NE.AND P3, PT, R32, 0x1, PT ;  /* 0x000000012000780c */ /* 0x000fe20003f65270 */
[----:B------:R-:W-:Y:S01]  /*ef10*/  FFMA.FTZ R28, R28, R77, 1.1641532182693481445e-10 ;  /* 0x2f0000001c1c7423 */ /* 0x000fe2000001004d */
[----:B------:R-:W-:Y:S01]  /*ef20*/  PRMT R100, R29, 0x7632, R100 ;  /* 0x000076321d647816 */ /* 0x000fe20000000064 */
[----:B------:R-:W-:Y:S01]  /*ef30*/  FMUL.FTZ R33, R33, R78 ;  /* 0x0000004e21217220 */ /* 0x000fe20000410000 */
[----:B------:R-:W-:Y:S02]  /*ef40*/  MOV R29, R72 ;  /* 0x00000048001d7202 */ /* 0x000fe40000000f00 */
        /* <DEDUP_REMOVED lines=14> */
.L_x_766:
        /* <DEDUP_REMOVED lines=13> */
.L_x_768:
[----:B------:R-:W-:Y:S05]  /*f100*/  BSYNC.RECONVERGENT B2 ;  /* 0x0000000000027941 */ /* 0x000fea0003800200 */
.L_x_767:
        /* <DEDUP_REMOVED lines=43> */
.L_x_765:
[----:B------:R-:W-:Y:S05]  /*f3c0*/  BSYNC.RECONVERGENT B1 ;  /* 0x0000000000017941 */ /* 0x000fea0003800200 */
.L_x_764:
        /* <DEDUP_REMOVED lines=10> */
[----:B------:R-:W-:Y:S02]  /*f470*/  FSEL R98, R29, RZ, !P3 ;  /* 0x000000ff1d627208 */ /* 0x000fe40005800000 */
        /* <DEDUP_REMOVED lines=10> */
.L_x_771:
        /* <DEDUP_REMOVED lines=13> */
.L_x_773:
[----:B------:R-:W-:Y:S05]  /*f5f0*/  BSYNC.RECONVERGENT B2 ;  /* 0x0000000000027941 */ /* 0x000fea0003800200 */
.L_x_772:
        /* <DEDUP_REMOVED lines=41> */
[----:B------:R-:W-:Y:S01]  /*f890*/  MOV R74, R28 ;  /* 0x0000001c004a7202 */ /* 0x000fe20000000f00 */
[----:B------:R-:W-:-:S07]  /*f8a0*/  IMAD.MOV.U32 R32, RZ, RZ, RZ ;  /* 0x000000ffff207224 */ /* 0x000fce00078e00ff */
.L_x_770:
[----:B------:R-:W-:Y:S05]  /*f8b0*/  BSYNC.RECONVERGENT B1 ;  /* 0x0000000000017941 */ /* 0x000fea0003800200 */
.L_x_769:
        /* <DEDUP_REMOVED lines=22> */
.L_x_776:
        /* <DEDUP_REMOVED lines=13> */
.L_x_778:
[----:B------:R-:W-:Y:S05]  /*faf0*/  BSYNC.RECONVERGENT B2 ;  /* 0x0000000000027941 */ /* 0x000fea0003800200 */
.L_x_777:
        /* <DEDUP_REMOVED lines=43> */
.L_x_775:
[----:B------:R-:W-:Y:S05]  /*fdb0*/  BSYNC.RECONVERGENT B1 ;  /* 0x0000000000017941 */ /* 0x000fea0003800200 */
.L_x_774:
        /* <DEDUP_REMOVED lines=21> */
.L_x_781:
        /* <DEDUP_REMOVED lines=13> */
.L_x_783:
[----:B------:R-:W-:Y:S05]  /*ffe0*/  BSYNC.RECONVERGENT B2 ;  /* 0x0000000000027941 */ /* 0x000fea0003800200 */
.L_x_782:
        /* <DEDUP_REMOVED lines=43> */
.L_x_780:
[----:B------:R-:W-:Y:S05]  /*102a0*/  BSYNC.RECONVERGENT B1 ;  /* 0x0000000000017941 */ /* 0x000fea0003800200 */
.L_x_779:
        /* <DEDUP_REMOVED lines=22> */
.L_x_786:
        /* <DEDUP_REMOVED lines=15> */
.L_x_788:
[----:B------:R-:W-:Y:S05]  /*10500*/  BSYNC.RECONVERGENT B2 ;  /* 0x0000000000027941 */ /* 0x000fea0003800200 */
.L_x_787:
        /* <DEDUP_REMOVED lines=43> */
.L_x_785:
[----:B------:R-:W-:Y:S05]  /*107c0*/  BSYNC.RECONVERGENT B1 ;  /* 0x0000000000017941 */ /* 0x000fea0003800200 */
.L_x_784:
[----:B------:R-:W-:Y:S02]  /*107d0*/  I2FP.F32.U32 R28, R29 ;  /* 0x0000001d001c7245 */ /* 0x000fe40000201000 */
        /* <DEDUP_REMOVED lines=9> */
[----:B------:R-:W-:Y:S02]  /*10870*/  PLOP3.LUT P6, PT, P6, PT, PT, 0x8, 0x80 ;  /* 0x000000000080781c */ /* 0x000fe400037ce170 */
[----:B------:R-:W-:-:S11]  /*10880*/  F2FP.BF16.F32.PACK_AB R31, R35, R102 ;  /* 0x00000066231f723e */ /* 0x000fd600000010ff */
.L_x_748:
[----:B------:R-:W-:Y:S01]  /*10890*/  FADD.FTZ R33, RZ, R70 ;  /* 0x00000046ff217221 */ /* 0x000fe20000010000 */
[----:B------:R-:W-:Y:S01]  /*108a0*/  SEL R34, RZ, 0x1000000, !P2 ;  /* 0x01000000ff227807 */ /* 0x000fe20005000000 */
[----:B------:R-:W-:Y:S01]  /*108b0*/  IMAD.WIDE.U32 R36, R91, 0x10, R36 ;  /* 0x000000105b247825 */ /* 0x000fe200078e0024 */
[----:B------:R-:W-:-:S03]  /*108c0*/  SEL R75, RZ, 0x100, !P0 ;  /* 0x00000100ff4b7807 */ /* 0x000fc60004000000 */
[----:B------:R-:W-:Y:S01]  /*108d0*/  FADD.FTZ R32, R33, R68 ;  /* 0x0000004421207221 */ /* 0x000fe20000010000 */
[----:B------:R-:W-:Y:S01]  /*108e0*/  SEL R76, RZ, 0x1000000, !P6 ;  /* 0x01000000ff4c7807 */ /* 0x000fe20007000000 */
[----:B------:R-:W-:Y:S01]  /*108f0*/  IMAD.WIDE.U32 R38, R91, 0x8, R38 ;  /* 0x000000085b267825 */ /* 0x000fe200078e0026 */
[----:B------:R-:W-:-:S03]  /*10900*/  SEL R77, RZ, 0x10000, !P5 ;  /* 0x00010000ff4d7807 */ /* 0x000fc60006800000 */
[----:B------:R-:W-:Y:S01]  /*10910*/  FADD.FTZ R32, R32, R73 ;  /* 0x0000004920207221 */ /* 0x000fe20000010000 */
[----:B------:R-:W-:Y:S01]  /*10920*/  SEL R78, RZ, 0x100, !P4 ;  /* 0x00000100ff4e7807 */ /* 0x000fe20006000000 */
[----:B------:R0:W-:Y:S01]  /*10930*/  STG.E.128 desc[UR8][R36.64], R28 ;  /* 0x0000001c24007986 */ /* 0x0001e2000c101d08 */
[----:B------:R-:W-:Y:S01]  /*10940*/  ISETP.NE.AND P6, PT, R94, RZ, PT ;  /* 0x000000ff5e00720c */ /* 0x000fe20003fc5270 */
[----:B------:R-:W-:Y:S01]  /*10950*/  FADD.FTZ R32, R32, R71 ;  /* 0x0000004720207221 */ /* 0x000fe20000010000 */
[----:B------:R-:W-:Y:S01]  /*10960*/  LOP3.LUT R78, R78, R76, R77, 0xfe, !PT ;  /* 0x0000004c4e4e7212 */ /* 0x000fe200078efe4d */
[----:B------:R-:W-:Y:S01]  /*10970*/  UMOV UR4, 0xffffffff ;  /* 0xffffffff00047882 */ /* 0x000fe20000000000 */
[----:B------:R-:W-:Y:S01]  /*10980*/  SEL R77, RZ, 0x1, !P3 ;  /* 0x00000001ff4d7807 */ /* 0x000fe20005800000 */
[----:B------:R-:W-:Y:S01]  /*10990*/  FADD.FTZ R33, R32, R81 ;  /* 0x0000005120217221 */ /* 0x000fe20000010000 */
[----:B------:R-:W-:Y:S02]  /*109a0*/  SEL R76, RZ, 0x1, !P6 ;  /* 0x00000001ff4c7807 */ /* 0x000fe40007000000 */
[----:B------:R-:W-:Y:S01]  /*109b0*/  ISETP.NE.AND P0, PT, R0, RZ, PT ;  /* 0x000000ff0000720c */ /* 0x000fe20003f05270 */
        /* <DEDUP_REMOVED lines=10> */
[----:B------:R-:W-:-:S03]  /*10a60*/  SEL R32, RZ, 0x10000, !P1 ;  /* 0x00010000ff207807 */ /* 0x000fc60004800000 */
[----:B------:R-:W-:Y:S01]  /*10a70*/  FADD.FTZ R33, R33, R92 ;  /* 0x0000005c21217221 */ /* 0x000fe20000010000 */
[----:B------:R-:W-:-:S03]  /*10a80*/  LOP3.LUT R75, R75, R34, R32, 0xfe, !PT ;  /* 0x000000224b4b7212 */ /* 0x000fc600078efe20 */
[----:B------:R-:W-:Y:S01]  /*10a90*/  FADD.FTZ R32, R33, R96 ;  /* 0x0000006021207221 */ /* 0x000fe20000010000 */
[----:B------:R-:W-:-:S03]  /*10aa0*/  LOP3.LUT R33, R78, R77, RZ, 0xfc, !PT ;  /* 0x0000004d4e217212 */ /* 0x000fc600078efcff */
[----:B------:R-:W-:Y:S01]  /*10ab0*/  FADD.FTZ R34, R32, R95 ;  /* 0x0000005f20227221 */ /* 0x000fe20000010000 */
[----:B------:R-:W-:-:S03]  /*10ac0*/  LOP3.LUT R32, R75, R76, RZ, 0xfc, !PT ;  /* 0x0000004c4b207212 */ /* 0x000fc600078efcff */
[----:B------:R-:W-:Y:S02]  /*10ad0*/  FADD.FTZ R75, R34, R97 ;  /* 0x00000061224b7221 */ /* 0x000fe40000010000 */
[----:B------:R0:W-:Y:S02]  /*10ae0*/  STG.E.64 desc[UR8][R38.64], R32 ;  /* 0x0000002026007986 */ /* 0x0001e4000c101b08 */
[----:B------:R-:W-:-:S04]  /*10af0*/  FADD.FTZ R75, R75, R98 ;  /* 0x000000624b4b7221 */ /* 0x000fc80000010000 */
[----:B------:R-:W-:-:S04]  /*10b00*/  FADD.FTZ R34, R75, R100 ;  /* 0x000000644b227221 */ /* 0x000fc80000010000 */
[----:B------:R-:W-:-:S04]  /*10b10*/  FADD.FTZ R75, R34, R99 ;  /* 0x00000063224b7221 */ /* 0x000fc80000010000 */
[----:B------:R-:W-:-:S04]  /*10b20*/  FADD.FTZ R34, R75, R102 ;  /* 0x000000664b227221 */ /* 0x000fc80000010000 */
[----:B------:R-:W-:Y:S01]  /*10b30*/  FADD.FTZ R34, R34, R35 ;  /* 0x0000002322227221 */ /* 0x000fe20000010000 */
[----:B0-----:R-:W-:Y:S06]  /*10b40*/  BRA.DIV UR4, `(.L_x_789) ;  /* 0x0000000a04d07947 */ /* 0x001fec000b800000 */
        /* <DEDUP_REMOVED lines=69> */
.L_x_802:
        /* <DEDUP_REMOVED lines=8> */
[C---:B------:R-:W-:Y:S01]  /*11020*/  FADD.FTZ R110, -R33.reuse, R73 ;  /* 0x00000049216e7221 */ /* 0x040fe20000010100 */
[C---:B------:R-:W-:Y:S01]  /*11030*/  FADD.FTZ R82, -R33.reuse, R82 ;  /* 0x0000005221527221 */ /* 0x040fe20000010100 */
[----:B------:R-:W2:Y:S01]  /*11040*/  MUFU.RSQ R73, R30 ;  /* 0x0000001e00497308 */ /* 0x000ea20000001400 */
        /* <DEDUP_REMOVED lines=22> */
[C---:B--2---:R-:W-:Y:S01]  /*111b0*/  FMUL.FTZ R31, R73.reuse, R110 ;  /* 0x0000006e491f7220 */ /* 0x044fe20000410000 */
[C---:B------:R-:W-:Y:S01]  /*111c0*/  FMUL.FTZ R33, R73.reuse, R82 ;  /* 0x0000005249217220 */ /* 0x040fe20000410000 */
[C---:B------:R-:W-:Y:S01]  /*111d0*/  FMUL.FTZ R106, R73.reuse, R106 ;  /* 0x0000006a496a7220 */ /* 0x040fe20000410000 */
[----:B------:R-:W-:Y:S01]  /*111e0*/  FMUL.FTZ R108, R73, R108 ;  /* 0x0000006c496c7220 */ /* 0x000fe20000410000 */
[----:B------:R-:W-:Y:S01]  /*111f0*/  FFMA.FTZ R35, R31, R41, R16 ;  /* 0x000000291f237223 */ /* 0x000fe20000010010 */
[----:B------:R-:W-:Y:S01]  /*11200*/  FMUL.FTZ R80, R73, R80 ;  /* 0x0000005049507220 */ /* 0x000fe20000410000 */
[----:B------:R-:W-:Y:S01]  /*11210*/  FFMA.FTZ R31, R33, R27, R14 ;  /* 0x0000001b211f7223 */ /* 0x000fe2000001000e */
[----:B------:R-:W-:Y:S01]  /*11220*/  FFMA.FTZ R106, R106, R40, R17 ;  /* 0x000000286a6a7223 */ /* 0x000fe20000010011 */
[----:B------:R-:W-:Y:S01]  /*11230*/  FFMA.FTZ R33, R108, R66, R65 ;  /* 0x000000426c217223 */ /* 0x000fe20000010041 */
[----:B------:R-:W-:Y:S01]  /*11240*/  FFMA.FTZ R37, R80, R62, R61 ;  /* 0x0000003e50257223 */ /* 0x000fe2000001003d */
[----:B-1----:R-:W-:-:S04]  /*11250*/  IMAD.WIDE.U32 R70, R69, 0x10, R28 ;  /* 0x0000001045467825 */ /* 0x002fc800078e001c */
[C---:B------:R-:W-:Y:S01]  /*11260*/  FMUL.FTZ R90, R73.reuse, R90 ;  /* 0x0000005a495a7220 */ /* 0x040fe20000410000 */
[C---:B------:R-:W-:Y:S01]  /*11270*/  FMUL.FTZ R68, R73.reuse, R68 ;  /* 0x0000004449447220 */ /* 0x040fe20000410000 */
[----:B------:R-:W-:Y:S01]  /*11280*/  FMUL.FTZ R34, R73, R34 ;  /* 0x0000002249227220 */ /* 0x000fe20000410000 */
[----:B------:R-:W-:-:S04]  /*11290*/  IMAD.WIDE.U32 R76, R85, 0x10, R28 ;  /* 0x00000010554c7825 */ /* 0x000fc800078e001c */
[C---:B------:R-:W-:Y:S01]  /*112a0*/  FMUL.FTZ R69, R73.reuse, R102 ;  /* 0x0000006649457220 */ /* 0x040fe20000410000 */
[----:B------:R-:W-:Y:S01]  /*112b0*/  FMUL.FTZ R104, R73, R104 ;  /* 0x0000006849687220 */ /* 0x000fe20000410000 */
[----:B------:R-:W0:Y:S01]  /*112c0*/  @!P0 LDC.64 R84, c[0x0][0x3c0] ;  /* 0x0000f000ff548b82 */ /* 0x000e220000000a00 */
[----:B------:R-:W-:Y:S01]  /*112d0*/  IMAD.WIDE.U32 R80, R91, 0x10, R28 ;  /* 0x000000105b507825 */ /* 0x000fe200078e001c */
[----:B------:R-:W-:-:S03]  /*112e0*/  F2FP.BF16.F32.PACK_AB R28, R33, R106 ;  /* 0x0000006a211c723e */ /* 0x000fc600000010ff */
[C---:B------:R-:W-:Y:S01]  /*112f0*/  FMUL.FTZ R33, R73.reuse, R88 ;  /* 0x0000005849217220 */ /* 0x040fe20000410000 */
[----:B------:R-:W-:Y:S01]  /*11300*/  FFMA.FTZ R90, R90, R22, R7 ;  /* 0x000000165a5a7223 */ /* 0x000fe20000010007 */
[----:B------:R-:W-:Y:S01]  /*11310*/  FFMA.FTZ R39, R68, R54, R53 ;  /* 0x0000003644277223 */ /* 0x000fe20000010035 */
[----:B------:R-:W-:Y:S01]  /*11320*/  FMUL.FTZ R114, R73, R114 ;  /* 0x0000007249727220 */ /* 0x000fe20000410000 */
[----:B------:R-:W-:Y:S01]  /*11330*/  FFMA.FTZ R33, R33, R25, R8 ;  /* 0x0000001921217223 */ /* 0x000fe20000010008 */
[----:B------:R-:W1:Y:S01]  /*11340*/  @!P0 LDC.64 R82, c[0x0][0x3c8] ;  /* 0x0000f200ff528b82 */ /* 0x000e620000000a00 */
[----:B------:R-:W-:Y:S01]  /*11350*/  FFMA.FTZ R68, R34, R56, R55 ;  /* 0x0000003822447223 */ /* 0x000fe20000010037 */
[----:B------:R-:W-:Y:S01]  /*11360*/  FFMA.FTZ R69, R69, R19, R10 ;  /* 0x0000001345457223 */ /* 0x000fe2000001000a */
[----:B------:R-:W-:Y:S01]  /*11370*/  FFMA.FTZ R104, R104, R44, R43 ;  /* 0x0000002c68687223 */ /* 0x000fe2000001002b */
[----:B------:R-:W-:Y:S01]  /*11380*/  FFMA.FTZ R30, R114, R26, R15 ;  /* 0x0000001a721e7223 */ /* 0x000fe2000001000f */
[----:B------:R-:W-:Y:S01]  /*11390*/  F2FP.BF16.F32.PACK_AB R34, R39, R90 ;  /* 0x0000005a2722723e */ /* 0x000fe200000010ff */
[C---:B------:R-:W-:Y:S01]  /*113a0*/  FMUL.FTZ R112, R73.reuse, R112 ;  /* 0x0000007049707220 */ /* 0x040fe20000410000 */
[----:B------:R-:W-:Y:S01]  /*113b0*/  F2FP.BF16.F32.PACK_AB R33, R68, R33 ;  /* 0x000000214421723e */ /* 0x000fe200000010ff */
[C---:B------:R-:W-:Y:S01]  /*113c0*/  FMUL.FTZ R86, R73.reuse, R86 ;  /* 0x0000005649567220 */ /* 0x040fe20000410000 */
[----:B------:R-:W-:Y:S01]  /*113d0*/  F2FP.BF16.F32.PACK_AB R39, R104, R69 ;  /* 0x000000456827723e */ /* 0x000fe200000010ff */
[----:B------:R-:W-:Y:S01]  /*113e0*/  FMUL.FTZ R106, R73, R32 ;  /* 0x00000020496a7220 */ /* 0x000fe20000410000 */
[----:B------:R-:W2:Y:S01]  /*113f0*/  LDC.64 R68, c[0x0][0x380] ;  /* 0x0000e000ff447b82 */ /* 0x000ea20000000a00 */
[----:B------:R-:W-:Y:S01]  /*11400*/  FFMA.FTZ R112, R112, R64, R63 ;  /* 0x0000004070707223 */ /* 0x000fe2000001003f */
[----:B------:R-:W-:Y:S01]  /*11410*/  F2FP.BF16.F32.PACK_AB R30, R37, R30 ;  /* 0x0000001e251e723e */ /* 0x000fe200000010ff */
[----:B------:R-:W-:Y:S01]  /*11420*/  FFMA.FTZ R32, R86, R24, R9 ;  /* 0x0000001856207223 */ /* 0x000fe20000010009 */
[----:B------:R-:W-:Y:S01]  /*11430*/  FFMA.FTZ R37, R106, R58, R57 ;  /* 0x0000003a6a257223 */ /* 0x000fe20000010039 */
[C---:B------:R-:W-:Y:S01]  /*11440*/  FMUL.FTZ R116, R73.reuse, R116 ;  /* 0x0000007449747220 */ /* 0x040fe20000410000 */
[----:B------:R-:W-:Y:S01]  /*11450*/  F2FP.BF16.F32.PACK_AB R29, R112, R35 ;  /* 0x00000023701d723e */ /* 0x000fe200000010ff */
[C---:B------:R-:W-:Y:S01]  /*11460*/  FMUL.FTZ R35, R73.reuse, R94 ;  /* 0x0000005e49237220 */ /* 0x040fe20000410000 */
[----:B------:R-:W-:Y:S01]  /*11470*/  FMUL.FTZ R92, R73, R92 ;  /* 0x0000005c495c7220 */ /* 0x000fe20000410000 */
[----:B------:R-:W-:Y:S01]  /*11480*/  F2FP.BF16.F32.PACK_AB R32, R37, R32 ;  /* 0x000000202520723e */ /* 0x000fe200000010ff */
        /* <DEDUP_REMOVED lines=15> */
[----:B0-----:R-:W-:Y:S01]  /*11580*/  @!P0 IMAD.WIDE R84, R2, 0x4, R84 ;  /* 0x0000000402548825 */ /* 0x001fe200078e0254 */
[----:B------:R-:W-:-:S02]  /*11590*/  F2FP.BF16.F32.PACK_AB R31, R116, R31 ;  /* 0x0000001f741f723e */ /* 0x000fc400000010ff */
[----:B------:R-:W-:Y:S01]  /*115a0*/  F2FP.BF16.F32.PACK_AB R35, R92, R35 ;  /* 0x000000235c23723e */ /* 0x000fe200000010ff */
[----:B-1----:R-:W-:Y:S01]  /*115b0*/  @!P0 IMAD.WIDE R82, R2, 0x4, R82 ;  /* 0x0000000402528825 */ /* 0x002fe200078e0252 */
[----:B------:R-:W-:Y:S01]  /*115c0*/  F2FP.BF16.F32.PACK_AB R38, R89, R38 ;  /* 0x000000265926723e */ /* 0x000fe200000010ff */
[----:B------:R0:W-:Y:S01]  /*115d0*/  @!P0 STG.E desc[UR8][R84.64], R75 ;  /* 0x0000004b54008986 */ /* 0x0001e2000c101908 */
[----:B------:R-:W-:Y:S01]  /*115e0*/  F2FP.BF16.F32.PACK_AB R37, R98, R37 ;  /* 0x000000256225723e */ /* 0x000fe200000010ff */
[----:B--2---:R-:W-:Y:S01]  /*115f0*/  IMAD R2, R68, 0x4, R2 ;  /* 0x0000000444027824 */ /* 0x004fe200078e0202 */
[----:B------:R-:W-:Y:S01]  /*11600*/  F2FP.BF16.F32.PACK_AB R36, R87, R36 ;  /* 0x000000245724723e */ /* 0x000fe200000010ff */
[----:B------:R0:W-:Y:S03]  /*11610*/  @!P0 STG.E desc[UR8][R82.64], R73 ;  /* 0x0000004952008986 */ /* 0x0001e6000c101908 */
[----:B------:R-:W-:Y:S01]  /*11620*/  ISETP.GE.AND P0, PT, R2, R69, PT ;  /* 0x000000450200720c */ /* 0x000fe20003f06270 */
[----:B------:R0:W-:Y:S04]  /*11630*/  STG.E.128 desc[UR8][R70.64], R28 ;  /* 0x0000001c46007986 */ /* 0x0001e8000c101d08 */
[----:B------:R0:W-:Y:S04]  /*11640*/  STG.E.128 desc[UR8][R76.64], R32 ;  /* 0x000000204c007986 */ /* 0x0001e8000c101d08 */
[----:B------:R0:W-:Y:S04]  /*11650*/  STG.E.128 desc[UR8][R80.64], R36 ;  /* 0x0000002450007986 */ /* 0x0001e8000c101d08 */
[----:B------:R-:W-:Y:S05]  /*11660*/  @!P0 BRA `(.L_x_790) ;  /* 0xfffffef400d08947 */ /* 0x000fea000383ffff */
[----:B------:R-:W-:Y:S05]  /*11670*/  BSYNC B0 ;  /* 0x0000000000007941 */ /* 0x000fea0003800000 */
.L_x_543:
[----:B------:R-:W-:Y:S05]  /*11680*/  EXIT ;  /* 0x000000000000794d */ /* 0x000fea0003800000 */
.L_x_789:
        /* <DEDUP_REMOVED lines=8> */
.L_x_792:
[----:B------:R-:W-:Y:S05]  /*11710*/  BSYNC B1 ;  /* 0x0000000000017941 */ /* 0x000fea0003800000 */
.L_x_791:
        /* <DEDUP_REMOVED lines=9> */
.L_x_793:
[----:B------:R-:W-:Y:S02]  /*117b0*/  IMAD.MOV.U32 R38, RZ, RZ, 0x4 ;  /* 0x00000004ff267424 */ /* 0x000fe400078e00ff */
[----:B------:R-:W-:-:S04]  /*117c0*/  IMAD.MOV.U32 R29, RZ, RZ, R37 ;  /* 0x000000ffff1d7224 */ /* 0x000fc800078e0025 */
[----:B------:R-:W-:-:S05]  /*117d0*/  FADD.FTZ R31, R30, R29 ;  /* 0x0000001d1e1f7221 */ /* 0x000fca0000010000 */
[----:B------:R-:W-:-:S07]  /*117e0*/  MOV R39, R31 ;  /* 0x0000001f00277202 */ /* 0x000fce0000000f00 */
[----:B------:R-:W-:Y:S05]  /*117f0*/  WARPSYNC.COLLECTIVE R36, `(.L_x_794) ;  /* 0x0000000024087348 */ /* 0x000fea0003c00000 */
[----:B------:R0:W1:Y:S02]  /*11800*/  SHFL.BFLY P1, R37, R39, R38, R77 ;  /* 0x0c00002627257389 */ /* 0x000064000002004d */
[----:B01----:R-:W-:Y:S05]  /*11810*/  ENDCOLLECTIVE ;  /* 0x000000000000791b */ /* 0x003fea0003800000 */
.L_x_794:
[----:B------:R-:W-:Y:S01]  /*11820*/  HFMA2 R38, -RZ, RZ, 0, 4.76837158203125e-07 ;  /* 0x00000008ff267431 */ /* 0x000fe200000001ff */
[----:B------:R-:W-:-:S05]  /*11830*/  MOV R28, R37 ;  /* 0x00000025001c7202 */ /* 0x000fca0000000f00 */
[----:B------:R-:W-:-:S04]  /*11840*/  FADD.FTZ R32, R31, R28 ;  /* 0x0000001c1f207221 */ /* 0x000fc80000010000 */
[----:B------:R-:W-:-:S07]  /*11850*/  IMAD.MOV.U32 R39, RZ, RZ, R32 ;  /* 0x000000ffff277224 */ /* 0x000fce00078e0020 */
[----:B------:R-:W-:Y:S05]  /*11860*/  WARPSYNC.COLLECTIVE R36, `(.L_x_795) ;  /* 0x0000000024087348 */ /* 0x000fea0003c00000 */
[----:B------:R0:W1:Y:S02]  /*11870*/  SHFL.BFLY P1, R37, R39, R38, R77 ;  /* 0x0c00002627257389 */ /* 0x000064000002004d */
[----:B01----:R-:W-:Y:S05]  /*11880*/  ENDCOLLECTIVE ;  /* 0x000000000000791b */ /* 0x003fea0003800000 */
.L_x_795:
        /* <DEDUP_REMOVED lines=8> */
.L_x_796:
[----:B------:R-:W-:Y:S01]  /*11910*/  HFMA2 R38, -RZ, RZ, 0, 5.9604644775390625e-08 ;  /* 0x00000001ff267431 */ /* 0x000fe200000001ff */
[----:B------:R-:W-:-:S05]  /*11920*/  MOV R28, R37 ;  /* 0x00000025001c7202 */ /* 0x000fca0000000f00 */
[----:B------:R-:W-:-:S04]  /*11930*/  FADD.FTZ R28, R33, R28 ;  /* 0x0000001c211c7221 */ /* 0x000fc80000010000 */
[----:B------:R-:W-:-:S04]  /*11940*/  FMUL.FTZ R75, R28, R29 ;  /* 0x0000001d1c4b7220 */ /* 0x000fc80000410000 */
        /* <DEDUP_REMOVED lines=47> */
[----:B------:R-:W-:-:S04]  /*11c40*/  FFMA.FTZ R28, R31, R31, R28 ;  /* 0x0000001f1f1c7223 */ /* 0x000fc8000001001c */
[----:B------:R-:W-:-:S07]  /*11c50*/  IMAD.MOV.U32 R39, RZ, RZ, R28 ;  /* 0x000000ffff277224 */ /* 0x000fce00078e001c */
[----:B------:R-:W-:Y:S05]  /*11c60*/  WARPSYNC.COLLECTIVE R36, `(.L_x_797) ;  /* 0x0000000024087348 */ /* 0x000fea0003c00000 */
[----:B------:R0:W1:Y:S02]  /*11c70*/  SHFL.BFLY P1, R37, R39, R38, R77 ;  /* 0x0c00002627257389 */ /* 0x000064000002004d */
[----:B01----:R-:W-:Y:S05]  /*11c80*/  ENDCOLLECTIVE ;  /* 0x000000000000791b */ /* 0x003fea0003800000 */
.L_x_797:
[----:B------:R-:W-:Y:S02]  /*11c90*/  IMAD.MOV.U32 R38, RZ, RZ, 0x2 ;  /* 0x00000002ff267424 */ /* 0x000fe400078e00ff */
[----:B------:R-:W-:-:S04]  /*11ca0*/  IMAD.MOV.U32 R31, RZ, RZ, R37 ;  /* 0x000000ffff1f7224 */ /* 0x000fc800078e0025 */
[----:B------:R-:W-:-:S05]  /*11cb0*/  FADD.FTZ R31, R28, R31 ;  /* 0x0000001f1c1f7221 */ /* 0x000fca0000010000 */
[----:B------:R-:W-:-:S07]  /*11cc0*/  MOV R39, R31 ;  /* 0x0000001f00277202 */ /* 0x000fce0000000f00 */
[----:B------:R-:W-:Y:S05]  /*11cd0*/  WARPSYNC.COLLECTIVE R36, `(.L_x_798) ;  /* 0x0000000024087348 */ /* 0x000fea0003c00000 */
[----:B------:R0:W1:Y:S02]  /*11ce0*/  SHFL.BFLY P1, R37, R39, R38, R77 ;  /* 0x0c00002627257389 */ /* 0x000064000002004d */
[----:B01----:R-:W-:Y:S05]  /*11cf0*/  ENDCOLLECTIVE ;  /* 0x000000000000791b */ /* 0x003fea0003800000 */
.L_x_798:
[----:B------:R-:W-:Y:S01]  /*11d00*/  HFMA2 R38, -RZ, RZ, 0, 2.384185791015625e-07 ;  /* 0x00000004ff267431 */ /* 0x000fe200000001ff */
[----:B------:R-:W-:-:S05]  /*11d10*/  MOV R30, R37 ;  /* 0x00000025001e7202 */ /* 0x000fca0000000f00 */
[----:B------:R-:W-:-:S04]  /*11d20*/  FADD.FTZ R30, R31, R30 ;  /* 0x0000001e1f1e7221 */ /* 0x000fc80000010000 */
[----:B------:R-:W-:-:S07]  /*11d30*/  IMAD.MOV.U32 R39, RZ, RZ, R30 ;  /* 0x000000ffff277224 */ /* 0x000fce00078e001e */
[----:B------:R-:W-:Y:S05]  /*11d40*/  WARPSYNC.COLLECTIVE R36, `(.L_x_799) ;  /* 0x0000000024087348 */ /* 0x000fea0003c00000 */
[----:B------:R0:W1:Y:S02]  /*11d50*/  SHFL.BFLY P1, R37, R39, R38, R77 ;  /* 0x0c00002627257389 */ /* 0x000064000002004d */
[----:B01----:R-:W-:Y:S05]  /*11d60*/  ENDCOLLECTIVE ;  /* 0x000000000000791b */ /* 0x003fea0003800000 */
.L_x_799:
[----:B------:R-:W-:Y:S02]  /*11d70*/  IMAD.MOV.U32 R38, RZ, RZ, 0x8 ;  /* 0x00000008ff267424 */ /* 0x000fe400078e00ff */
[----:B------:R-:W-:-:S04]  /*11d80*/  IMAD.MOV.U32 R33, RZ, RZ, R37 ;  /* 0x000000ffff217224 */ /* 0x000fc800078e0025 */
[----:B------:R-:W-:-:S05]  /*11d90*/  FADD.FTZ R33, R30, R33 ;  /* 0x000000211e217221 */ /* 0x000fca0000010000 */
[----:B------:R-:W-:-:S07]  /*11da0*/  MOV R39, R33 ;  /* 0x0000002100277202 */ /* 0x000fce0000000f00 */
[----:B------:R-:W-:Y:S05]  /*11db0*/  WARPSYNC.COLLECTIVE R36, `(.L_x_800) ;  /* 0x0000000024087348 */ /* 0x000fea0003c00000 */
[----:B------:R0:W1:Y:S02]  /*11dc0*/  SHFL.BFLY P1, R37, R39, R38, R77 ;  /* 0x0c00002627257389 */ /* 0x000064000002004d */
[----:B01----:R-:W-:Y:S05]  /*11dd0*/  ENDCOLLECTIVE ;  /* 0x000000000000791b */ /* 0x003fea0003800000 */
.L_x_800:
[----:B------:R-:W-:Y:S01]  /*11de0*/  HFMA2 R38, -RZ, RZ, 0, 9.5367431640625e-07 ;  /* 0x00000010ff267431 */ /* 0x000fe200000001ff */
[----:B------:R-:W-:-:S05]  /*11df0*/  MOV R32, R37 ;  /* 0x0000002500207202 */ /* 0x000fca0000000f00 */
[----:B------:R-:W-:-:S04]  /*11e00*/  FADD.FTZ R32, R33, R32 ;  /* 0x0000002021207221 */ /* 0x000fc80000010000 */
[----:B------:R-:W-:-:S07]  /*11e10*/  IMAD.MOV.U32 R39, RZ, RZ, R32 ;  /* 0x000000ffff277224 */ /* 0x000fce00078e0020 */
[----:B------:R-:W-:Y:S05]  /*11e20*/  WARPSYNC.COLLECTIVE R36, `(.L_x_801) ;  /* 0x0000000024087348 */ /* 0x000fea0003c00000 */
[----:B------:R0:W1:Y:S02]  /*11e30*/  SHFL.BFLY P1, R37, R39, R38, R77 ;  /* 0x0c00002627257389 */ /* 0x000064000002004d */
[----:B01----:R-:W-:Y:S05]  /*11e40*/  ENDCOLLECTIVE ;  /* 0x000000000000791b */ /* 0x003fea0003800000 */
.L_x_801:
[----:B------:R-:W-:Y:S05]  /*11e50*/  BRA `(.L_x_802) ;  /* 0xfffffff000507947 */ /* 0x000fea000383ffff */
.L_x_803:
        /* <DEDUP_REMOVED lines=10> */
.L_x_28711:


//--------------------- .text._ZN10layer_norm13ln_fwd_kernelINS_13Kernel_traitsI13__nv_bfloat16S2_S2_S2_fjLj768ELj1ELj4ELj1ELj16ENS_18Kernel_traits_baseILj768ES2_S2_S2_S2_fjLj128EEEEELb1ELb0ELb1ELb0EEEvNS_9FwdParamsE --------------------------
	.section	.text._ZN10layer_norm13ln_fwd_kernelINS_13Kernel_traitsI13__nv_bfloat16S2_S2_S2_fjLj768ELj1ELj4ELj1ELj16ENS_18Kernel_traits_baseILj768ES2_S2_S2_S2_fjLj128EEEEELb1ELb0ELb1ELb0EEEvNS_9FwdParamsE,"ax",@progbits
	.align	128
        .global         _ZN10layer_norm13ln_fwd_kernelINS_13Kernel_traitsI13__nv_bfloat16S2_S2_S2_fjLj768ELj1ELj4ELj1ELj16ENS_18Kernel_traits_baseILj768ES2_S2_S2_S2_fjLj128EEEEELb1ELb0ELb1ELb0EEEvNS_9FwdParamsE
        .type           _ZN10layer_norm13ln_fwd_kernelINS_13Kernel_traitsI13__nv_bfloat16S2_S2_S2_fjLj768ELj1ELj4ELj1ELj16ENS_18Kernel_traits_baseILj768ES2_S2_S2_S2_fjLj128EEEEELb1ELb0ELb1ELb0EEEvNS_9FwdParamsE,@function
        .size           _ZN10layer_norm13ln_fwd_kernelINS_13Kernel_traitsI13__nv_bfloat16S2_S2_S2_fjLj768ELj1ELj4ELj1ELj16ENS_18Kernel_traits_baseILj768ES2_S2_S2_S2_fjLj128EEEEELb1ELb0ELb1ELb0EEEvNS_9FwdParamsE,(.L_x_28712 - _ZN10layer_norm13ln_fwd_kernelINS_13Kernel_traitsI13__nv_bfloat16S2_S2_S2_fjLj768ELj1ELj4ELj1ELj16ENS_18Kernel_traits_baseILj768ES2_S2_S2_S2_fjLj128EEEEELb1ELb0ELb1ELb0EEEvNS_9FwdParamsE)
        .other          _ZN10layer_norm13ln_fwd_kernelINS_13Kernel_traitsI13__nv_bfloat16S2_S2_S2_fjLj768ELj1ELj4ELj1ELj16ENS_18Kernel_traits_baseILj768ES2_S2_S2_S2_fjLj128EEEEELb1ELb0ELb1ELb0EEEvNS_9FwdParamsE,@"STO_CUDA_ENTRY STV_DEFAULT"
_ZN10layer_norm13ln_fwd_kernelINS_13Kernel_traitsI13__nv_bfloat16S2_S2_S2_fjLj768ELj1ELj4ELj1ELj16ENS_18Kernel_traits_baseILj768ES2_S2_S2_S2_fjLj128EEEEELb1ELb0ELb1ELb0EEEvNS_9FwdParamsE:
.text._ZN10layer_norm13ln_fwd_kernelINS_13Kernel_traitsI13__nv_bfloat16S2_S2_S2_fjLj768ELj1ELj4ELj1ELj16ENS_18Kernel_traits_baseILj768ES2_S2_S2_S2_fjLj128EEEEELb1ELb0ELb1ELb0EEEvNS_9FwdParamsE:
[----:B------:R-:W-:Y:S01]  /*0000*/  LDC R1, c[0x0][0x37c] ;  /* 0x0000df00ff017b82 */ /* 0x000fe20000000800 */
[----:B------:R-:W0:Y:S07]  /*0010*/  LDCU.U8 UR8, c[0x0][0x464] ;  /* 0x00008c80ff0877ac */ /* 0x000e2e0008000000 */
[----:B------:R-:W1:Y:S01]  /*0020*/  LDC R0, c[0x0][0x458] ;  /* 0x00011600ff007b82 */ /* 0x000e620000000800 */
[----:B------:R-:W2:Y:S01]  /*0030*/  LDCU.64 UR4, c[0x0][0x450] ;  /* 0x00008a00ff0477ac */ /* 0x000ea20008000a00 */
[----:B------:R-:W3:Y:S06]  /*0040*/  LDCU.64 UR6, c[0x0][0x358] ;  /* 0x00006b00ff0677ac */ /* 0x000eec0008000a00 */
[----:B------:R-:W4:Y:S01]  /*0050*/  LDC R9, c[0x0][0x45c] ;  /* 0x00011700ff097b82 */ /* 0x000f220000000800 */
[----:B------:R-:W5:Y:S01]  /*0060*/  S2R R66, SR_TID.X ;  /* 0x0000000000427919 */ /* 0x000f620000002100 */
[----:B------:R-:W4:Y:S06]  /*0070*/  LDCU.64 UR10, c[0x0][0x438] ;  /* 0x00008700ff0a77ac */ /* 0x000f2c0008000a00 */
[----:B------:R-:W5:Y:S01]  /*0080*/  LDC R13, c[0x0][0x388] ;  /* 0x0000e200ff0d7b82 */ /* 0x000f620000000800 */
[----:B0-----:R-:W-:Y:S01]  /*0090*/  ISETP.NE.AND P0, PT, RZ, UR8, PT ;  /* 0x00000008ff007c0c */ /* 0x001fe2000bf05270 */
[----:B--2---:R-:W-:-:S02]  /*00a0*/  IMAD.U32 R2, RZ, RZ, UR4 ;  /* 0x00000004ff027e24 */ /* 0x004fc4000f8e00ff */
[----:B------:R-:W-:-:S10]  /*00b0*/  IMAD.U32 R3, RZ, RZ, UR5 ;  /* 0x00000005ff037e24 */ /* 0x000fd4000f8e00ff */
[----:B-1----:R-:W-:Y:S01]  /*00c0*/  @P0 MOV R4, R0 ;  /* 0x0000000000040202 */ /* 0x002fe20000000f00 */
[----:B---3--:R-:W2:Y:S01]  /*00d0*/  @P0 LDG.E.64 R2, desc[UR6][R2.64] ;  /* 0x0000000602020981 */ /* 0x008ea2000c1e1b00 */
[----:B----4-:R-:W-:Y:S01]  /*00e0*/  @P0 IMAD.MOV.U32 R5, RZ, RZ, R9 ;  /* 0x000000ffff050224 */ /* 0x010fe200078e0009 */
[----:B------:R-:W0:Y:S05]  /*00f0*/  @P0 LDC R11, c[0x0][0x460] ;  /* 0x00011800ff0b0b82 */ /* 0x000e2a0000000800 */
[----:B------:R-:W0:Y:S01]  /*0100*/  @P0 LDG.E.64 R4, desc[UR6][R4.64] ;  /* 0x0000000604040981 */ /* 0x000e22000c1e1b00 */
[----:B------:R-:W-:Y:S01]  /*0110*/  UISETP.NE.U32.AND UP0, UPT, UR10, URZ, UPT ;  /* 0x000000ff0a00728c */ /* 0x000fe2000bf05070 */
[----:B------:R-:W-:Y:S01]  /*0120*/  BSSY.RECONVERGENT B0, `(.L_x_804) ;  /* 0x0000056000007945 */ /* 0x000fe20003800200 */
[----:B------:R-:W1:Y:S01]  /*0130*/  S2UR UR9, SR_CTAID.X ;  /* 0x00000000000979c3 */ /* 0x000e620000002500 */
[----:B-----5:R-:W-:Y:S01]  /*0140*/  LOP3.LUT R69, R66, 0x1f, RZ, 0xc0, !PT ;  /* 0x0000001f42457812 */ /* 0x020fe200078ec0ff */
[----:B------:R-:W-:-:S06]  /*0150*/  UISETP.NE.AND.EX UP0, UPT, UR11, URZ, UPT, UP0 ;  /* 0x000000ff0b00728c */ /* 0x000fcc000bf05300 */
[----:B------:R-:W3:Y:S01]  /*0160*/  LDC R7, c[0x0][0x360] ;  /* 0x0000d800ff077b82 */ /* 0x000ee20000000800 */
[----:B-1----:R-:W-:Y:S02]  /*0170*/  USHF.L.U32 UR8, UR9, 0x2, URZ ;  /* 0x0000000209087899 */ /* 0x002fe400080006ff */
[--C-:B---3--:R-:W-:Y:S01]  /*0180*/  IMAD R68, R7, UR9, R66.reuse ;  /* 0x0000000907447c24 */ /* 0x108fe2000f8e0242 */
[----:B------:R-:W-:-:S04]  /*0190*/  SHF.R.U32.HI R66, RZ, 0x5, R66 ;  /* 0x00000005ff427819 */ /* 0x000fc80000011642 */
[----:B------:R-:W-:Y:S02]  /*01a0*/  LOP3.LUT R66, R66, UR8, RZ, 0xfc, !PT ;  /* 0x0000000842427c12 */ /* 0x000fe4000f8efcff */
[----:B--2---:R-:W-:Y:S02]  /*01b0*/  @P0 R2UR UR4, R2 ;  /* 0x00000000020402ca */ /* 0x004fe400000e0000 */
[----:B------:R-:W-:Y:S02]  /*01c0*/  @P0 R2UR UR5, R3 ;  /* 0x00000000030502ca */ /* 0x000fe400000e0000 */
[----:B------:R-:W-:Y:S02]  /*01d0*/  SHF.R.S32.HI R2, RZ, 0x1f, R13 ;  /* 0x0000001fff027819 */ /* 0x000fe4000001140d */
[----:B0-----:R-:W-:Y:S01]  /*01e0*/  @P0 IADD3 R0, P1, PT, R4, R11, RZ ;  /* 0x0000000b04000210 */ /* 0x001fe20007f3e0ff */
[----:B------:R-:W-:Y:S01]  /*01f0*/  IMAD.MOV.U32 R11, RZ, RZ, R69 ;  /* 0x000000ffff0b7224 */ /* 0x000fe200078e0045 */
[----:B------:R-:W-:-:S02]  /*0200*/  LEA.HI R2, R2, R13, RZ, 0x3 ;  /* 0x0000000d02027211 */ /* 0x000fc400078f18ff */
[----:B------:R-:W-:Y:S02]  /*0210*/  @P0 IADD3.X R9, PT, PT, RZ, R5, RZ, P1, !PT ;  /* 0x00000005ff090210 */ /* 0x000fe40000ffe4ff */
[----:B------:R-:W-:Y:S01]  /*0220*/  LOP3.LUT R67, R11, 0x1f, RZ, 0x3c, !PT ;  /* 0x0000001f0b437812 */ /* 0x000fe200078e3cff */
[----:B------:R-:W-:Y:S01]  /*0230*/  UIADD3 UR12, UPT, UPT, UR4, -0x61c88647, URZ ;  /* 0x9e3779b9040c7890 */ /* 0x000fe2000fffe0ff */
[--C-:B------:R-:W-:Y:S01]  /*0240*/  SHF.R.U64 R65, R0, 0x2, R9.reuse ;  /* 0x0000000200417819 */ /* 0x100fe20000001209 */
[----:B------:R-:W-:Y:S01]  /*0250*/  UIADD3 UR10, UPT, UPT, UR5, -0x4498517b, URZ ;  /* 0xbb67ae85050a7890 */ /* 0x000fe2000fffe0ff */
[----:B------:R-:W-:Y:S01]  /*0260*/  LEA.HI.SX32 R67, R2, R67, 0x1d ;  /* 0x0000004302437211 */ /* 0x000fe200078feaff */
        /* <DEDUP_REMOVED lines=18> */
[C---:B------:R-:W-:Y:S02]  /*0390*/  ISETP.GE.U32.AND P0, PT, R67.reuse, 0x20, PT ;  /* 0x000000204300780c */ /* 0x040fe40003f06070 */
[----:B------:R-:W-:-:S11]  /*03a0*/  ISETP.GE.U32.AND P1, PT, R67, 0x40, PT ;  /* 0x000000404300780c */ /* 0x000fd60003f26070 */
[----:B------:R-:W0:Y:S08]  /*03b0*/  @P0 LDC.64 R2, c[0x0][0x3d0] ;  /* 0x0000f400ff020b82 */ /* 0x000e300000000a00 */
[----:B------:R-:W1:Y:S08]  /*03c0*/  @P0 LDC.64 R4, c[0x0][0x438] ;  /* 0x00010e00ff040b82 */ /* 0x000e700000000a00 */
[----:B------:R-:W2:Y:S08]  /*03d0*/  @P1 LDC.64 R6, c[0x0][0x3d0] ;  /* 0x0000f400ff061b82 */ /* 0x000eb00000000a00 */
[----:B------:R-:W3:Y:S01]  /*03e0*/  @P1 LDC.64 R8, c[0x0][0x438] ;  /* 0x00010e00ff081b82 */ /* 0x000ee20000000a00 */
[----:B0-----:R-:W-:-:S05]  /*03f0*/  @P0 IMAD.WIDE.U32 R2, R11, 0x10, R2 ;  /* 0x000000100b020825 */ /* 0x001fca00078e0002 */
[----:B------:R0:W5:Y:S01]  /*0400*/  @P0 LDG.E.128 R48, desc[UR6][R2.64] ;  /* 0x0000000602300981 */ /* 0x000162000c1e1d00 */
[C---:B-1----:R-:W-:Y:S01]  /*0410*/  @P0 IMAD.WIDE.U32 R4, R11.reuse, 0x10, R4 ;  /* 0x000000100b040825 */ /* 0x042fe200078e0004 */
[----:B------:R-:W-:-:S04]  /*0420*/  @P0 LOP3.LUT R11, R11, 0x20, RZ, 0xfc, !PT ;  /* 0x000000200b0b0812 */ /* 0x000fc800078efcff */
[----:B------:R0:W5:Y:S01]  /*0430*/  @P0 LD.E.128 R44, desc[UR6][R4.64] ;  /* 0x00000006042c0980 */ /* 0x000162000c101d00 */
[----:B--2---:R-:W-:-:S05]  /*0440*/  @P1 IMAD.WIDE.U32 R6, R11, 0x10, R6 ;  /* 0x000000100b061825 */ /* 0x004fca00078e0006 */
[----:B------:R0:W5:Y:S01]  /*0450*/  @P1 LDG.E.128 R40, desc[UR6][R6.64] ;  /* 0x0000000606281981 */ /* 0x000162000c1e1d00 */
[----:B---3--:R-:W-:-:S05]  /*0460*/  @P1 IMAD.WIDE.U32 R8, R11, 0x10, R8 ;  /* 0x000000100b081825 */ /* 0x008fca00078e0008 */
[----:B------:R0:W5:Y:S01]  /*0470*/  @P1 LD.E.128 R36, desc[UR6][R8.64] ;  /* 0x0000000608241980 */ /* 0x000162000c101d00 */
[----:B------:R-:W-:Y:S01]  /*0480*/  ISETP.GE.U32.AND P0, PT, R67, 0x60, PT ;  /* 0x000000604300780c */ /* 0x000fe20003f06070 */
[----:B------:R-:W-:-:S12]  /*0490*/  @P1 VIADD R11, R11, 0x20 ;  /* 0x000000200b0b1836 */ /* 0x000fd80000000000 */
        /* <DEDUP_REMOVED lines=8> */
.L_x_805:
[C---:B------:R-:W-:Y:S02]  /*0520*/  ISETP.GE.U32.AND P0, PT, R67.reuse, 0x20, PT ;  /* 0x000000204300780c */ /* 0x040fe40003f06070 */
[C---:B------:R-:W-:Y:S02]  /*0530*/  ISETP.GE.U32.AND P1, PT, R67.reuse, 0x40, PT ;  /* 0x000000404300780c */ /* 0x040fe40003f26070 */
[----:B------:R-:W-:-:S09]  /*0540*/  ISETP.GE.U32.AND P2, PT, R67, 0x60, PT ;  /* 0x000000604300780c */ /* 0x000fd20003f46070 */
[----:B------:R-:W0:Y:S08]  /*0550*/  @P0 LDC.64 R2, c[0x0][0x3d0] ;  /* 0x0000f400ff020b82 */ /* 0x000e300000000a00 */
[----:B------:R-:W1:Y:S08]  /*0560*/  @P1 LDC.64 R6, c[0x0][0x3d0] ;  /* 0x0000f400ff061b82 */ /* 0x000e700000000a00 */
[----:B------:R-:W2:Y:S01]  /*0570*/  @P2 LDC.64 R8, c[0x0][0x3d0] ;  /* 0x0000f400ff082b82 */ /* 0x000ea20000000a00 */
[C---:B0-----:R-:W-:Y:S01]  /*0580*/  @P0 IMAD.WIDE.U32 R4, R11.reuse, 0x10, R2 ;  /* 0x000000100b040825 */ /* 0x041fe200078e0002 */
[----:B------:R-:W-:-:S04]  /*0590*/  @P0 LOP3.LUT R11, R11, 0x20, RZ, 0xfc, !PT ;  /* 0x000000200b0b0812 */ /* 0x000fc800078efcff */
[----:B------:R0:W5:Y:S01]  /*05a0*/  @P0 LDG.E.128 R48, desc[UR6][R4.64] ;  /* 0x0000000604300981 */ /* 0x000162000c1e1d00 */
[----:B-1----:R-:W-:-:S04]  /*05b0*/  @P1 IMAD.WIDE.U32 R6, R11, 0x10, R6 ;  /* 0x000000100b061825 */ /* 0x002fc800078e0006 */
[----:B------:R-:W-:Y:S01]  /*05c0*/  @P1 VIADD R11, R11, 0x20 ;  /* 0x000000200b0b1836 */ /* 0x000fe20000000000 */
[----:B------:R0:W5:Y:S03]  /*05d0*/  @P1 LDG.E.128 R40, desc[UR6][R6.64] ;  /* 0x0000000606281981 */ /* 0x000166000c1e1d00 */
[----:B--2---:R-:W-:-:S05]  /*05e0*/  @P2 IMAD.WIDE.U32 R2, R11, 0x10, R8 ;  /* 0x000000100b022825 */ /* 0x004fca00078e0008 */
[----:B------:R0:W5:Y:S01]  /*05f0*/  @P2 LDG.E.128 R32, desc[UR6][R2.64] ;  /* 0x0000000602202981 */ /* 0x000162000c1e1d00 */
[----:B------:R-:W-:Y:S01]  /*0600*/  HFMA2 R38, -RZ, RZ, 0, 0 ;  /* 0x00000000ff267431 */ /* 0x000fe200000001ff */
[----:B------:R-:W-:Y:S01]  /*0610*/  CS2R R36, SRZ ;  /* 0x0000000000247805 */ /* 0x000fe2000001ff00 */
[----:B------:R-:W-:Y:S01]  /*0620*/  IMAD.MOV.U32 R46, RZ, RZ, RZ ;  /* 0x000000ffff2e7224 */ /* 0x000fe200078e00ff */
[----:B------:R-:W-:Y:S02]  /*0630*/  CS2R R44, SRZ ;  /* 0x00000000002c7805 */ /* 0x000fe4000001ff00 */
[----:B------:R-:W-:Y:S02]  /*0640*/  @P2 CS2R R30, SRZ ;  /* 0x00000000001e2805 */ /* 0x000fe4000001ff00 */
[----:B------:R-:W-:Y:S01]  /*0650*/  @P2 CS2R R28, SRZ ;  /* 0x00000000001c2805 */ /* 0x000fe2000001ff00 */
[----:B------:R-:W-:Y:S01]  /*0660*/  @P0 IMAD.MOV.U32 R47, RZ, RZ, RZ ;  /* 0x000000ffff2f0224 */ /* 0x000fe200078e00ff */
[----:B0-----:R-:W-:-:S07]  /*0670*/  @P1 MOV R39, RZ ;  /* 0x000000ff00271202 */ /* 0x001fce0000000f00 */
.L_x_806:
[----:B------:R-:W-:Y:S05]  /*0680*/  BSYNC.RECONVERGENT B0 ;  /* 0x0000000000007941 */ /* 0x000fea0003800200 */
.L_x_804:
[----:B------:R-:W0:Y:S02]  /*0690*/  LDCU UR8, c[0x0][0x384] ;  /* 0x00007080ff0877ac */ /* 0x000e240008000800 */
[----:B0-----:R-:W-:-:S13]  /*06a0*/  ISETP.GE.AND P0, PT, R66, UR8, PT ;  /* 0x0000000842007c0c */ /* 0x001fda000bf06270 */
[----:B------:R-:W-:Y:S05]  /*06b0*/  @P0 EXIT ;  /* 0x000000000000094d */ /* 0x000fea0003800000 */
[----:B------:R-:W-:Y:S01]  /*06c0*/  IMAD.HI.U32 R3, R68, -0x326172a9, RZ ;  /* 0xcd9e8d5744037827 */ /* 0x000fe200078e00ff */
[----:B------:R-:W-:Y:S01]  /*06d0*/  BSSY B0, `(.L_x_807) ;  /* 0x00013b4000007945 */ /* 0x000fe20003800000 */
[----:B------:R-:W-:Y:S01]  /*06e0*/  LOP3.LUT R87, R0, 0x3, RZ, 0xc0, !PT ;  /* 0x0000000300577812 */ /* 0x000fe200078ec0ff */
[----:B------:R-:W0:Y:S01]  /*06f0*/  LDCU.64 UR8, c[0x0][0x408] ;  /* 0x00008100ff0877ac */ /* 0x000e220008000a00 */
[C---:B------:R-:W-:Y:S01]  /*0700*/  IMAD.HI.U32 R2, R65.reuse, -0x2daee0ad, RZ ;  /* 0xd2511f5341027827 */ /* 0x040fe200078e00ff */
[----:B------:R-:W-:Y:S02]  /*0710*/  LOP3.LUT R3, R64, UR4, R3, 0x96, !PT ;  /* 0x0000000440037c12 */ /* 0x000fe4000f8e9603 */
[----:B-----5:R-:W-:Y:S01]  /*0720*/  PRMT R61, R28, 0x7632, R61 ;  /* 0x000076321c3d7816 */ /* 0x020fe2000000003d */
[----:B------:R-:W-:Y:S01]  /*0730*/  IMAD R5, R68, -0x326172a9, RZ ;  /* 0xcd9e8d5744057824 */ /* 0x000fe200078e02ff */
[----:B------:R-:W-:Y:S01]  /*0740*/  LOP3.LUT R2, R2, UR5, RZ, 0x3c, !PT ;  /* 0x0000000502027c12 */ /* 0x000fe2000f8e3cff */
[----:B------:R-:W-:Y:S01]  /*0750*/  IMAD R7, R65, -0x2daee0ad, RZ ;  /* 0xd2511f5341077824 */ /* 0x000fe200078e02ff */
[----:B------:R-:W-:Y:S01]  /*0760*/  PRMT R60, R32, 0x7632, R60 ;  /* 0x00007632203c7816 */ /* 0x000fe2000000003c */
[----:B------:R-:W-:Y:S01]  /*0770*/  IMAD.HI.U32 R6, R3, -0x2daee0ad, RZ ;  /* 0xd2511f5303067827 */ /* 0x000fe200078e00ff */
[----:B------:R-:W-:-:S02]  /*0780*/  PRMT R59, R39, 0x7632, R59 ;  /* 0x00007632273b7816 */ /* 0x000fc4000000003b */
[----:B------:R-:W-:Y:S01]  /*0790*/  PRMT R58, R43, 0x7632, R58 ;  /* 0x000076322b3a7816 */ /* 0x000fe2000000003a */
[----:B------:R-:W-:Y:S01]  /*07a0*/  IMAD.HI.U32 R4, R2, -0x326172a9, RZ ;  /* 0xcd9e8d5702047827 */ /* 0x000fe200078e00ff */
[----:B------:R-:W-:Y:S01]  /*07b0*/  LOP3.LUT R6, R7, UR10, R6, 0x96, !PT ;  /* 0x0000000a07067c12 */ /* 0x000fe2000f8e9606 */
[----:B------:R-:W1:Y:S01]  /*07c0*/  LDCU.64 UR10, c[0x0][0x3a0] ;  /* 0x00007400ff0a77ac */ /* 0x000e620008000a00 */
        /* <DEDUP_REMOVED lines=15> */
[----:B------:R-:W-:Y:S01]  /*08c0*/  IMAD.HI.U32 R6, R2, -0x2daee0ad, RZ ;  /* 0xd2511f5302067827 */ /* 0x000fe200078e00ff */
[----:B------:R-:W-:Y:S01]  /*08d0*/  PRMT R19, R47, 0x7632, R19 ;  /* 0x000076322f137816 */ /* 0x000fe20000000013 */
[----:B------:R-:W2:Y:S01]  /*08e0*/  LDCU UR26, c[0x0][0x404] ;  /* 0x00008080ff1a77ac */ /* 0x000ea20008000800 */
[----:B------:R-:W-:Y:S01]  /*08f0*/  PRMT R18, R51, 0x7632, R18 ;  /* 0x0000763233127816 */ /* 0x000fe20000000012 */
[----:B------:R-:W-:Y:S01]  /*0900*/  IMAD.HI.U32 R4, R3, -0x326172a9, RZ ;  /* 0xcd9e8d5703047827 */ /* 0x000fe200078e00ff */
[----:B------:R-:W-:-:S02]  /*0910*/  LOP3.LUT R6, R7, UR15, R6, 0x96, !PT ;  /* 0x0000000f07067c12 */ /* 0x000fc4000f8e9606 */
[----:B------:R-:W-:Y:S01]  /*0920*/  PRMT R17, R46, 0x7632, R17 ;  /* 0x000076322e117816 */ /* 0x000fe20000000011 */
[----:B------:R-:W-:Y:S01]  /*0930*/  IMAD R8, R2, -0x2daee0ad, RZ ;  /* 0xd2511f5302087824 */ /* 0x000fe200078e02ff */
[----:B------:R-:W-:Y:S01]  /*0940*/  LOP3.LUT R4, R5, UR14, R4, 0x96, !PT ;  /* 0x0000000e05047c12 */ /* 0x000fe2000f8e9604 */
[----:B------:R-:W-:Y:S01]  /*0950*/  IMAD R3, R3, -0x326172a9, RZ ;  /* 0xcd9e8d5703037824 */ /* 0x000fe200078e02ff */
[----:B------:R-:W-:Y:S01]  /*0960*/  PRMT R16, R50, 0x7632, R16 ;  /* 0x0000763232107816 */ /* 0x000fe20000000010 */
[----:B------:R-:W-:Y:S01]  /*0970*/  IMAD.HI.U32 R2, R6, -0x326172a9, RZ ;  /* 0xcd9e8d5706027827 */ /* 0x000fe200078e00ff */
[----:B------:R-:W-:Y:S02]  /*0980*/  PRMT R15, R45, 0x7632, R15 ;  /* 0x000076322d0f7816 */ /* 0x000fe4000000000f */
        /* <DEDUP_REMOVED lines=16> */
[----:B------:R-:W-:Y:S01]  /*0a90*/  LOP3.LUT R2, R5, UR27, R2, 0x96, !PT ;  /* 0x0000001b05027c12 */ /* 0x000fe2000f8e9602 */
[----:B------:R-:W3:Y:S02]  /*0aa0*/  LDCU.U8 UR27, c[0x0][0x410] ;  /* 0x00008200ff1b77ac */ /* 0x000ee40008000000 */
[----:B------:R-:W-:Y:S01]  /*0ab0*/  IMAD R8, R3, -0x2daee0ad, RZ ;  /* 0xd2511f5303087824 */ /* 0x000fe200078e02ff */
[----:B------:R-:W-:Y:S01]  /*0ac0*/  LOP3.LUT R6, R7, UR20, R6, 0x96, !PT ;  /* 0x0000001407067c12 */ /* 0x000fe2000f8e9606 */
[----:B------:R-:W-:Y:S02]  /*0ad0*/  IMAD R4, R4, -0x326172a9, RZ ;  /* 0xcd9e8d5704047824 */ /* 0x000fe400078e02ff */
[----:B------:R-:W-:-:S04]  /*0ae0*/  IMAD.HI.U32 R5, R2, -0x2daee0ad, RZ ;  /* 0xd2511f5302057827 */ /* 0x000fc800078e00ff */
[----:B------:R-:W-:Y:S01]  /*0af0*/  IMAD.HI.U32 R3, R6, -0x326172a9, RZ ;  /* 0xcd9e8d5706037827 */ /* 0x000fe200078e00ff */
[----:B------:R-:W-:Y:S01]  /*0b00*/  LOP3.LUT R5, R8, UR28, R5, 0x96, !PT ;  /* 0x0000001c08057c12 */ /* 0x000fe2000f8e9605 */
[----:B------:R-:W4:Y:S02]  /*0b10*/  LDCU UR28, c[0x0][0x448] ;  /* 0x00008900ff1c77ac */ /* 0x000f240008000800 */
        /* <DEDUP_REMOVED lines=12> */
[----:B------:R-:W-:Y:S01]  /*0be0*/  IMAD.MOV.U32 R11, RZ, RZ, RZ ;  /* 0x000000ffff0b7224 */ /* 0x000fe200078e00ff */
[----:B------:R-:W-:Y:S01]  /*0bf0*/  LOP3.LUT R62, R5, UR24, R62, 0x96, !PT ;  /* 0x00000018053e7c12 */ /* 0x000fe2000f8e963e */
[----:B------:R-:W-:Y:S02]  /*0c00*/  IMAD R94, R2, -0x2daee0ad, RZ ;  /* 0xd2511f53025e7824 */ /* 0x000fe400078e02ff */
[----:B01234-:R-:W-:-:S07]  /*0c10*/  IMAD R10, R4, -0x326172a9, RZ ;  /* 0xcd9e8d57040a7824 */ /* 0x01ffce00078e02ff */
.L_x_1173:
        /* <DEDUP_REMOVED lines=8> */
[----:B------:R-:W-:Y:S01]  /*0ca0*/  HFMA2 R100, -RZ, RZ, 0, 0 ;  /* 0x00000000ff647431 */ /* 0x000fe200000001ff */
[----:B------:R-:W-:Y:S01]  /*0cb0*/  BSSY.RECONVERGENT B1, `(.L_x_808) ;  /* 0x000061a000017945 */ /* 0x000fe20003800200 */
[----:B--2---:R-:W-:-:S13]  /*0cc0*/  ISETP.GE.AND P3, PT, R102, 0x1, PT ;  /* 0x000000016600780c */ /* 0x004fda0003f66270 */
[----:B------:R-:W-:-:S04]  /*0cd0*/  @P3 VIADD R54, R102, 0xffffffff ;  /* 0xffffffff66363836 */ /* 0x000fc80000000000 */
        /* <DEDUP_REMOVED lines=14> */
.L_x_811:
[----:B------:R-:W-:Y:S05]  /*0dc0*/  BSYNC.RECONVERGENT B2 ;  /* 0x0000000000027941 */ /* 0x000fea0003800200 */
.L_x_810:
[----:B------:R-:W-:-:S04]  /*0dd0*/  UISETP.NE.U32.AND UP0, UPT, UR10, URZ, UPT ;  /* 0x000000ff0a00728c */ /* 0x000fc8000bf05070 */
[----:B------:R-:W-:-:S09]  /*0de0*/  UISETP.NE.AND.EX UP0, UPT, UR11, URZ, UPT, UP0 ;  /* 0x000000ff0b00728c */ /* 0x000fd2000bf05300 */
[----:B------:R-:W-:Y:S05]  /*0df0*/  BRA.U !UP0, `(.L_x_812) ;  /* 0x00000031084c7547 */ /* 0x000fea000b800000 */
[----:B------:R-:W0:Y:S02]  /*0e00*/  LDC.64 R52, c[0x0][0x3a0] ;  /* 0x0000e800ff347b82 */ /* 0x000e240000000a00 */
[----:B0-----:R-:W-:-:S06]  /*0e10*/  IMAD.WIDE.U32 R52, R101, 0x10, R52 ;  /* 0x0000001065347825 */ /* 0x001fcc00078e0034 */
[----:B------:R-:W2:Y:S01]  /*0e20*/  LDG.E.128 R52, desc[UR6][R52.64] ;  /* 0x0000000634347981 */ /* 0x000ea2000c1e1d00 */
[----:B------:R-:W-:Y:S01]  /*0e30*/  ISETP.GT.AND P1, PT, R102, RZ, PT ;  /* 0x000000ff6600720c */ /* 0x000fe20003f24270 */
[----:B------:R-:W-:-:S12]  /*0e40*/  BSSY.RECONVERGENT B2, `(.L_x_813) ;  /* 0x000005d000027945 */ /* 0x000fd80003800200 */
[----:B------:R-:W-:Y:S02]  /*0e50*/  @!P1 IMAD.MOV.U32 R96, RZ, RZ, R94 ;  /* 0x000000ffff609224 */ /* 0x000fe400078e005e */
[----:B------:R-:W-:Y:S01]  /*0e60*/  @!P1 IMAD.MOV.U32 R76, RZ, RZ, R87 ;  /* 0x000000ffff4c9224 */ /* 0x000fe200078e0057 */
[----:B--2---:R-:W-:Y:S01]  /*0e70*/  @!P1 SHF.L.U32 R9, R52, 0x10, RZ ;  /* 0x0000001034099819 */ /* 0x004fe200000006ff */
[----:B------:R-:W-:Y:S06]  /*0e80*/  @!P1 BRA `(.L_x_814) ;  /* 0x0000000400609947 */ /* 0x000fec0003800000 */
        /* <DEDUP_REMOVED lines=10> */
[----:B------:R-:W-:Y:S01]  /*0f30*/  @!P2 MOV R7, R63 ;  /* 0x0000003f0007a202 */ /* 0x000fe20000000f00 */
[--C-:B------:R-:W-:Y:S01]  /*0f40*/  @!P2 IMAD.MOV.U32 R96, RZ, RZ, R94.reuse ;  /* 0x000000ffff60a224 */ /* 0x100fe200078e005e */
[----:B------:R-:W-:Y:S01]  /*0f50*/  @P2 MOV R7, R62 ;  /* 0x0000003e00072202 */ /* 0x000fe20000000f00 */
[----:B------:R-:W-:Y:S02]  /*0f60*/  @P2 VIADD R76, R87, 0x1 ;  /* 0x00000001574c2836 */ /* 0x000fe40000000000 */
[----:B------:R-:W-:Y:S01]  /*0f70*/  @P2 IMAD.MOV.U32 R96, RZ, RZ, R94 ;  /* 0x000000ffff602224 */ /* 0x000fe200078e005e */
[----:B------:R-:W-:Y:S06]  /*0f80*/  BRA `(.L_x_816) ;  /* 0x0000000000f07947 */ /* 0x000fec0003800000 */
.L_x_817:
        /* <DEDUP_REMOVED lines=13> */
.L_x_819:
[----:B------:R-:W-:Y:S05]  /*1060*/  BSYNC.RECONVERGENT B4 ;  /* 0x0000000000047941 */ /* 0x000fea0003800200 */
.L_x_818:
[----:B------:R-:W-:Y:S01]  /*1070*/  IMAD.WIDE.U32 R8, R68, -0x326172a9, RZ ;  /* 0xcd9e8d5744087825 */ /* 0x000fe200078e00ff */
[----:B------:R-:W-:Y:S01]  /*1080*/  LOP3.LUT R76, R11, UR5, R63, 0x96, !PT ;  /* 0x000000050b4c7c12 */ /* 0x000fe2000f8e963f */
[----:B------:R-:W-:Y:S01]  /*1090*/  UIADD3 UR29, UPT, UPT, UR5, -0x4498517b, URZ ;  /* 0xbb67ae85051d7890 */ /* 0x000fe2000fffe0ff */
[----:B------:R-:W-:Y:S02]  /*10a0*/  MOV R7, R94 ;  /* 0x0000005e00077202 */ /* 0x000fe40000000f00 */
[----:B------:R-:W-:Y:S01]  /*10b0*/  LOP3.LUT R86, R64, UR4, R9, 0x96, !PT ;  /* 0x0000000440567c12 */ /* 0x000fe2000f8e9609 */
[----:B------:R-:W-:-:S04]  /*10c0*/  IMAD.WIDE.U32 R76, R76, -0x326172a9, RZ ;  /* 0xcd9e8d574c4c7825 */ /* 0x000fc800078e00ff */
[----:B------:R-:W-:Y:S01]  /*10d0*/  IMAD.WIDE.U32 R86, R86, -0x2daee0ad, RZ ;  /* 0xd2511f5356567825 */ /* 0x000fe200078e00ff */
[----:B------:R-:W-:-:S04]  /*10e0*/  LOP3.LUT R63, R8, UR12, R77, 0x96, !PT ;  /* 0x0000000c083f7c12 */ /* 0x000fc8000f8e964d */
[----:B------:R-:W-:Y:S01]  /*10f0*/  LOP3.LUT R8, R62, UR29, R87, 0x96, !PT ;  /* 0x0000001d3e087c12 */ /* 0x000fe2000f8e9657 */
[----:B------:R-:W-:Y:S01]  /*1100*/  UIADD3 UR29, UPT, UPT, UR5, 0x76cf5d0a, URZ ;  /* 0x76cf5d0a051d7890 */ /* 0x000fe2000fffe0ff */
[----:B------:R-:W-:-:S04]  /*1110*/  IMAD.WIDE.U32 R62, R63, -0x2daee0ad, RZ ;  /* 0xd2511f533f3e7825 */ /* 0x000fc800078e00ff */
[----:B------:R-:W-:Y:S01]  /*1120*/  IMAD.WIDE.U32 R8, R8, -0x326172a9, RZ ;  /* 0xcd9e8d5708087825 */ /* 0x000fe200078e00ff */
[----:B------:R-:W-:Y:S01]  /*1130*/  LOP3.LUT R77, R86, UR29, R63, 0x96, !PT ;  /* 0x0000001d564d7c12 */ /* 0x000fe2000f8e963f */
[----:B------:R-:W-:-:S03]  /*1140*/  UIADD3 UR29, UPT, UPT, UR4, -0x4ab325aa, URZ ;  /* 0xb54cda56041d7890 */ /* 0x000fc6000fffe0ff */
        /* <DEDUP_REMOVED lines=32> */
.L_x_816:
[----:B------:R-:W-:Y:S05]  /*1350*/  BSYNC.RECONVERGENT B3 ;  /* 0x0000000000037941 */ /* 0x000fea0003800200 */
.L_x_815:
[----:B------:R-:W-:Y:S01]  /*1360*/  I2FP.F32.U32 R7, R7 ;  /* 0x0000000700077245 */ /* 0x000fe20000201000 */
[----:B------:R-:W-:Y:S01]  /*1370*/  IMAD.MOV.U32 R86, RZ, RZ, 0x2f800000 ;  /* 0x2f800000ff567424 */ /* 0x000fe200078e00ff */
[----:B-----5:R-:W-:-:S03]  /*1380*/  SHF.L.U32 R8, R24, 0x10, RZ ;  /* 0x0000001018087819 */ /* 0x020fc600000006ff */
[----:B------:R-:W-:Y:S01]  /*1390*/  FFMA.FTZ R7, R7, R86, 1.1641532182693481445e-10 ;  /* 0x2f00000007077423 */ /* 0x000fe20000010056 */
[----:B------:R-:W-:Y:S02]  /*13a0*/  IMAD.U32 R86, R52, 0x10000, RZ ;  /* 0x0001000034567824 */ /* 0x000fe400078e00ff */
[----:B------:R-:W-:Y:S02]  /*13b0*/  FMUL.FTZ R8, R8, UR9 ;  /* 0x0000000908087c20 */ /* 0x000fe40008410000 */
[----:B------:R-:W-:Y:S02]  /*13c0*/  FSETP.GTU.FTZ.AND P2, PT, R7, UR26, PT ;  /* 0x0000001a07007c0b */ /* 0x000fe4000bf5c000 */
[----:B------:R-:W-:-:S05]  /*13d0*/  FMUL.FTZ R8, R8, UR8 ;  /* 0x0000000808087c20 */ /* 0x000fca0008410000 */
[----:B------:R-:W-:Y:S02]  /*13e0*/  FSEL R9, R8, RZ, !P2 ;  /* 0x000000ff08097208 */ /* 0x000fe40005000000 */
[----:B------:R-:W-:-:S03]  /*13f0*/  SEL R8, RZ, 0x1, P2 ;  /* 0x00000001ff087807 */ /* 0x000fc60001000000 */
[----:B------:R-:W-:-:S07]  /*1400*/  FADD.FTZ R9, R86, R9 ;  /* 0x0000000956097221 */ /* 0x000fce0000010000 */
.L_x_814:
[----:B------:R-:W-:Y:S05]  /*1410*/  BSYNC.RECONVERGENT B2 ;  /* 0x0000000000027941 */ /* 0x000fea0003800200 */
.L_x_813:
[----:B------:R-:W-:Y:S01]  /*1420*/  @!P1 PRMT R7, R52, 0x7632, R7 ;  /* 0x0000763234079816 */ /* 0x000fe20000000007 */
[----:B------:R-:W-:Y:S01]  /*1430*/  BSSY.RECONVERGENT B2, `(.L_x_820) ;  /* 0x0000061000027945 */ /* 0x000fe20003800200 */
[----:B------:R-:W-:Y:S01]  /*1440*/  F2FP.BF16.F32.PACK_AB R103, RZ, R9 ;  /* 0x00000009ff67723e */ /* 0x000fe200000010ff */
[----:B------:R-:W-:Y:S01]  /*1450*/  @!P1 IMAD.MOV.U32 R90, RZ, RZ, R96 ;  /* 0x000000ffff5a9224 */ /* 0x000fe200078e0060 */
[----:B------:R-:W-:Y:S01]  /*1460*/  @!P1 MOV R85, R76 ;  /* 0x0000004c00559202 */ /* 0x000fe20000000f00 */
[----:B------:R-:W-:Y:S01]  /*1470*/  @!P1 IMAD.U32 R7, R7, 0x10000, RZ ;  /* 0x0001000007079824 */ /* 0x000fe200078e00ff */
        /* <DEDUP_REMOVED lines=17> */
.L_x_824:
        /* <DEDUP_REMOVED lines=13> */
.L_x_826:
[----:B------:R-:W-:Y:S05]  /*1660*/  BSYNC.RECONVERGENT B4 ;  /* 0x0000000000047941 */ /* 0x000fea0003800200 */
.L_x_825:
[----:B------:R-:W-:Y:S01]  /*1670*/  IMAD.WIDE.U32 R62, R68, -0x326172a9, RZ ;  /* 0xcd9e8d57443e7825 */ /* 0x000fe200078e00ff */
[----:B------:R-:W-:Y:S01]  /*1680*/  LOP3.LUT R6, R11, UR5, R77, 0x96, !PT ;  /* 0x000000050b067c12 */ /* 0x000fe2000f8e964d */
[----:B------:R-:W-:Y:S02]  /*1690*/  UIADD3 UR29, UPT, UPT, UR5, -0x4498517b, URZ ;  /* 0xbb67ae85051d7890 */ /* 0x000fe4000fffe0ff */
[----:B------:R-:W-:Y:S01]  /*16a0*/  HFMA2 R85, -RZ, RZ, 0, 0 ;  /* 0x00000000ff557431 */ /* 0x000fe200000001ff */
        /* <DEDUP_REMOVED lines=27> */
[----:B------:R-:W-:Y:S01]  /*1860*/  IMAD.WIDE.U32 R6, R7, -0x326172a9, RZ ;  /* 0xcd9e8d5707067825 */ /* 0x000fe200078e00ff */
[----:B------:R-:W-:-:S03]  /*1870*/  UIADD3 UR29, UPT, UPT, UR5, 0x1fd5c5a3, URZ ;  /* 0x1fd5c5a3051d7890 */ /* 0x000fc6000fffe0ff */
        /* <DEDUP_REMOVED lines=14> */
.L_x_823:
[----:B------:R-:W-:Y:S05]  /*1960*/  BSYNC.RECONVERGENT B3 ;  /* 0x0000000000037941 */ /* 0x000fea0003800200 */
.L_x_822:
[----:B-----5:R-:W-:Y:S01]  /*1970*/  PRMT R7, R24, 0x7632, R7 ;  /* 0x0000763218077816 */ /* 0x020fe20000000007 */
[----:B------:R-:W-:Y:S01]  /*1980*/  IMAD.MOV.U32 R77, RZ, RZ, 0x2f800000 ;  /* 0x2f800000ff4d7424 */ /* 0x000fe200078e00ff */
[----:B------:R-:W-:Y:S02]  /*1990*/  I2FP.F32.U32 R6, R6 ;  /* 0x0000000600067245 */ /* 0x000fe40000201000 */
[----:B------:R-:W-:Y:S01]  /*19a0*/  PRMT R52, R52, 0x7632, R52 ;  /* 0x0000763234347816 */ /* 0x000fe20000000034 */
[----:B------:R-:W-:Y:S02]  /*19b0*/  IMAD.U32 R7, R7, 0x10000, RZ ;  /* 0x0001000007077824 */ /* 0x000fe400078e00ff */
[----:B------:R-:W-:Y:S01]  /*19c0*/  FFMA.FTZ R6, R6, R77, 1.1641532182693481445e-10 ;  /* 0x2f00000006067423 */ /* 0x000fe2000001004d */
[----:B------:R-:W-:Y:S01]  /*19d0*/  SHF.L.U32 R52, R52, 0x10, RZ ;  /* 0x0000001034347819 */ /* 0x000fe200000006ff */
[----:B------:R-:W-:-:S03]  /*19e0*/  FMUL.FTZ R7, R7, UR9 ;  /* 0x0000000907077c20 */ /* 0x000fc60008410000 */
[----:B------:R-:W-:Y:S01]  /*19f0*/  FSETP.GTU.FTZ.AND P2, PT, R6, UR26, PT ;  /* 0x0000001a06007c0b */ /* 0x000fe2000bf5c000 */
[----:B------:R-:W-:-:S03]  /*1a00*/  FMUL.FTZ R7, R7, UR8 ;  /* 0x0000000807077c20 */ /* 0x000fc60008410000 */
[----:B------:R-:W-:Y:S02]  /*1a10*/  SEL R6, RZ, 0x1, P2 ;  /* 0x00000001ff067807 */ /* 0x000fe40001000000 */
[----:B------:R-:W-:-:S05]  /*1a20*/  FSEL R7, R7, RZ, !P2 ;  /* 0x000000ff07077208 */ /* 0x000fca0005000000 */
[----:B------:R-:W-:-:S07]  /*1a30*/  FADD.FTZ R7, R52, R7 ;  /* 0x0000000734077221 */ /* 0x000fce0000010000 */
.L_x_821:
[----:B------:R-:W-:Y:S05]  /*1a40*/  BSYNC.RECONVERGENT B2 ;  /* 0x0000000000027941 */ /* 0x000fea0003800200 */
.L_x_820:
[----:B------:R-:W-:Y:S01]  /*1a50*/  BSSY.RECONVERGENT B2, `(.L_x_827) ;  /* 0x000005f000027945 */ /* 0x000fe20003800200 */
[----:B------:R-:W-:Y:S01]  /*1a60*/  F2FP.BF16.F32.PACK_AB R104, RZ, R7 ;  /* 0x00000007ff68723e */ /* 0x000fe200000010ff */
[----:B------:R-:W-:Y:S01]  /*1a70*/  @!P1 IMAD.U32 R77, R53, 0x10000, RZ ;  /* 0x00010000354d9824 */ /* 0x000fe200078e00ff */
[----:B------:R-:W-:Y:S01]  /*1a80*/  @!P1 MOV R86, R85 ;  /* 0x0000005500569202 */ /* 0x000fe20000000f00 */
[----:B------:R-:W-:Y:S01]  /*1a90*/  @!P1 IMAD.MOV.U32 R52, RZ, RZ, R90 ;  /* 0x000000ffff349224 */ /* 0x000fe200078e005a */
        /* <DEDUP_REMOVED lines=17> */
.L_x_831:
        /* <DEDUP_REMOVED lines=13> */
.L_x_833:
[----:B------:R-:W-:Y:S05]  /*1c80*/  BSYNC.RECONVERGENT B4 ;  /* 0x0000000000047941 */ /* 0x000fea0003800200 */
.L_x_832:
[----:B------:R-:W-:Y:S01]  /*1c90*/  IMAD.WIDE.U32 R62, R68, -0x326172a9, RZ ;  /* 0xcd9e8d57443e7825 */ /* 0x000fe200078e00ff */
[----:B------:R-:W-:Y:S01]  /*1ca0*/  LOP3.LUT R76, R11, UR5, R87, 0x96, !PT ;  /* 0x000000050b4c7c12 */ /* 0x000fe2000f8e9657 */
[----:B------:R-:W-:Y:S02]  /*1cb0*/  UIADD3 UR29, UPT, UPT, UR5, -0x4498517b, URZ ;  /* 0xbb67ae85051d7890 */ /* 0x000fe4000fffe0ff */
[----:B------:R-:W-:Y:S01]  /*1cc0*/  IMAD.MOV.U32 R5, RZ, RZ, R90 ;  /* 0x000000ffff057224 */ /* 0x000fe200078e005a */
        /* <DEDUP_REMOVED lines=43> */
.L_x_830:
[----:B------:R-:W-:Y:S05]  /*1f80*/  BSYNC.RECONVERGENT B3 ;  /* 0x0000000000037941 */ /* 0x000fea0003800200 */
.L_x_829:
[----:B------:R-:W-:Y:S01]  /*1f90*/  HFMA2 R90, -RZ, RZ, 0.1171875, 0 ;  /* 0x2f800000ff5a7431 */ /* 0x000fe200000001ff */
[----:B------:R-:W-:Y:S01]  /*1fa0*/  I2FP.F32.U32 R5, R5 ;  /* 0x0000000500057245 */ /* 0x000fe20000201000 */
[----:B-----5:R-:W-:Y:S02]  /*1fb0*/  IMAD.U32 R76, R25, 0x10000, RZ ;  /* 0x00010000194c7824 */ /* 0x020fe400078e00ff */
[----:B------:R-:W-:Y:S02]  /*1fc0*/  IMAD.U32 R77, R53, 0x10000, RZ ;  /* 0x00010000354d7824 */ /* 0x000fe400078e00ff */
[----:B------:R-:W-:Y:S01]  /*1fd0*/  FMUL.FTZ R76, R76, UR9 ;  /* 0x000000094c4c7c20 */ /* 0x000fe20008410000 */
[----:B------:R-:W-:-:S03]  /*1fe0*/  FFMA.FTZ R5, R5, R90, 1.1641532182693481445e-10 ;  /* 0x2f00000005057423 */ /* 0x000fc6000001005a */
[----:B------:R-:W-:Y:S02]  /*1ff0*/  FMUL.FTZ R76, R76, UR8 ;  /* 0x000000084c4c7c20 */ /* 0x000fe40008410000 */
[----:B------:R-:W-:-:S04]  /*2000*/  FSETP.GTU.FTZ.AND P2, PT, R5, UR26, PT ;  /* 0x0000001a05007c0b */ /* 0x000fc8000bf5c000 */
[----:B------:R-:W-:Y:S02]  /*2010*/  FSEL R76, R76, RZ, !P2 ;  /* 0x000000ff4c4c7208 */ /* 0x000fe40005000000 */
[----:B------:R-:W-:-:S03]  /*2020*/  SEL R5, RZ, 0x1, P2 ;  /* 0x00000001ff057807 */ /* 0x000fc60001000000 */
[----:B------:R-:W-:-:S07]  /*2030*/  FADD.FTZ R77, R77, R76 ;  /* 0x0000004c4d4d7221 */ /* 0x000fce0000010000 */
.L_x_828:
[----:B------:R-:W-:Y:S05]  /*2040*/  BSYNC.RECONVERGENT B2 ;  /* 0x0000000000027941 */ /* 0x000fea0003800200 */
.L_x_827:
        /* <DEDUP_REMOVED lines=23> */
.L_x_838:
        /* <DEDUP_REMOVED lines=13> */
.L_x_840:
[----:B------:R-:W-:Y:S05]  /*2290*/  BSYNC.RECONVERGENT B4 ;  /* 0x0000000000047941 */ /* 0x000fea0003800200 */
.L_x_839:
[----:B------:R-:W-:Y:S01]  /*22a0*/  IMAD.WIDE.U32 R62, R68, -0x326172a9, RZ ;  /* 0xcd9e8d57443e7825 */ /* 0x000fe200078e00ff */
[----:B------:R-:W-:Y:S01]  /*22b0*/  LOP3.LUT R86, R11, UR5, R95, 0x96, !PT ;  /* 0x000000050b567c12 */ /* 0x000fe2000f8e965f */
[----:B------:R-:W-:Y:S01]  /*22c0*/  UIADD3 UR29, UPT, UPT, UR5, -0x4498517b, URZ ;  /* 0xbb67ae85051d7890 */ /* 0x000fe2000fffe0ff */
[----:B------:R-:W-:Y:S01]  /*22d0*/  MOV R4, R52 ;  /* 0x0000003400047202 */ /* 0x000fe20000000f00 */
[----:B------:R-:W-:Y:S01]  /*22e0*/  IMAD.MOV.U32 R85, RZ, RZ, RZ ;  /* 0x000000ffff557224 */ /* 0x000fe200078e00ff */
        /* <DEDUP_REMOVED lines=42> */
.L_x_837:
[----:B------:R-:W-:Y:S05]  /*2590*/  BSYNC.RECONVERGENT B3 ;  /* 0x0000000000037941 */ /* 0x000fea0003800200 */
.L_x_836:
[----:B-----5:R-:W-:Y:S01]  /*25a0*/  PRMT R52, R25, 0x7632, R52 ;  /* 0x0000763219347816 */ /* 0x020fe20000000034 */
[----:B------:R-:W-:Y:S01]  /*25b0*/  IMAD.MOV.U32 R87, RZ, RZ, 0x2f800000 ;  /* 0x2f800000ff577424 */ /* 0x000fe200078e00ff */
[----:B------:R-:W-:Y:S02]  /*25c0*/  I2FP.F32.U32 R4, R4 ;  /* 0x0000000400047245 */ /* 0x000fe40000201000 */
[----:B------:R-:W-:Y:S02]  /*25d0*/  SHF.L.U32 R52, R52, 0x10, RZ ;  /* 0x0000001034347819 */ /* 0x000fe400000006ff */
[----:B------:R-:W-:Y:S01]  /*25e0*/  PRMT R53, R53, 0x7632, R53 ;  /* 0x0000763235357816 */ /* 0x000fe20000000035 */
[----:B------:R-:W-:Y:S02]  /*25f0*/  FFMA.FTZ R4, R4, R87, 1.1641532182693481445e-10 ;  /* 0x2f00000004047423 */ /* 0x000fe40000010057 */
[----:B------:R-:W-:Y:S02]  /*2600*/  FMUL.FTZ R52, R52, UR9 ;  /* 0x0000000934347c20 */ /* 0x000fe40008410000 */
[----:B------:R-:W-:Y:S01]  /*2610*/  IMAD.U32 R53, R53, 0x10000, RZ ;  /* 0x0001000035357824 */ /* 0x000fe200078e00ff */
[----:B------:R-:W-:Y:S01]  /*2620*/  FSETP.GTU.FTZ.AND P2, PT, R4, UR26, PT ;  /* 0x0000001a04007c0b */ /* 0x000fe2000bf5c000 */
[----:B------:R-:W-:-:S03]  /*2630*/  FMUL.FTZ R52, R52, UR8 ;  /* 0x0000000834347c20 */ /* 0x000fc60008410000 */
[----:B------:R-:W-:Y:S02]  /*2640*/  SEL R4, RZ, 0x1, P2 ;  /* 0x00000001ff047807 */ /* 0x000fe40001000000 */
[----:B------:R-:W-:-:S05]  /*2650*/  FSEL R52, R52, RZ, !P2 ;  /* 0x000000ff34347208 */ /* 0x000fca0005000000 */
[----:B------:R-:W-:-:S07]  /*2660*/  FADD.FTZ R76, R53, R52 ;  /* 0x00000034354c7221 */ /* 0x000fce0000010000 */
.L_x_835:
[----:B------:R-:W-:Y:S05]  /*2670*/  BSYNC.RECONVERGENT B2 ;  /* 0x0000000000027941 */ /* 0x000fea0003800200 */
.L_x_834:
        /* <DEDUP_REMOVED lines=22> */
.L_x_845:
        /* <DEDUP_REMOVED lines=13> */
.L_x_847:
[----:B------:R-:W-:Y:S05]  /*28b0*/  BSYNC.RECONVERGENT B4 ;  /* 0x0000000000047941 */ /* 0x000fea0003800200 */
.L_x_846:
        /* <DEDUP_REMOVED lines=47> */
.L_x_844:
[----:B------:R-:W-:Y:S05]  /*2bb0*/  BSYNC.RECONVERGENT B3 ;  /* 0x0000000000037941 */ /* 0x000fea0003800200 */
.L_x_843:
[----:B------:R-:W-:Y:S01]  /*2bc0*/  I2FP.F32.U32 R3, R3 ;  /* 0x0000000300037245 */ /* 0x000fe20000201000 */
[----:B------:R-:W-:Y:S02]  /*2bd0*/  IMAD.MOV.U32 R86, RZ, RZ, 0x2f800000 ;  /* 0x2f800000ff567424 */ /* 0x000fe400078e00ff */
[----:B-----5:R-:W-:Y:S02]  /*2be0*/  IMAD.U32 R53, R26, 0x10000, RZ ;  /* 0x000100001a357824 */ /* 0x020fe400078e00ff */
        /* <DEDUP_REMOVED lines=8> */
.L_x_842:
[----:B------:R-:W-:Y:S05]  /*2c70*/  BSYNC.RECONVERGENT B2 ;  /* 0x0000000000027941 */ /* 0x000fea0003800200 */
.L_x_841:
[----:B------:R-:W-:Y:S01]  /*2c80*/  @!P1 PRMT R85, R54, 0x7632, R85 ;  /* 0x0000763236559816 */ /* 0x000fe20000000055 */
[----:B------:R-:W-:Y:S01]  /*2c90*/  BSSY.RECONVERGENT B2, `(.L_x_848) ;  /* 0x0000061000027945 */ /* 0x000fe20003800200 */
[----:B------:R-:W-:Y:S01]  /*2ca0*/  F2FP.BF16.F32.PACK_AB R108, RZ, R86 ;  /* 0x00000056ff6c723e */ /* 0x000fe200000010ff */
[----:B------:R-:W-:Y:S01]  /*2cb0*/  @!P1 IMAD.MOV.U32 R90, RZ, RZ, R106 ;  /* 0x000000ffff5a9224 */ /* 0x000fe200078e006a */
[----:B------:R-:W-:Y:S01]  /*2cc0*/  @!P1 SHF.L.U32 R85, R85, 0x10, RZ ;  /* 0x0000001055559819 */ /* 0x000fe200000006ff */
        /* <DEDUP_REMOVED lines=18> */
.L_x_852:
        /* <DEDUP_REMOVED lines=13> */
.L_x_854:
[----:B------:R-:W-:Y:S05]  /*2ec0*/  BSYNC.RECONVERGENT B4 ;  /* 0x0000000000047941 */ /* 0x000fea0003800200 */
.L_x_853:
        /* <DEDUP_REMOVED lines=47> */
.L_x_851:
[----:B------:R-:W-:Y:S05]  /*31c0*/  BSYNC.RECONVERGENT B3 ;  /* 0x0000000000037941 */ /* 0x000fea0003800200 */
.L_x_850:
[----:B------:R-:W-:Y:S01]  /*31d0*/  HFMA2 R85, -RZ, RZ, 0.1171875, 0 ;  /* 0x2f800000ff557431 */ /* 0x000fe200000001ff */
[----:B-----5:R-:W-:Y:S02]  /*31e0*/  PRMT R52, R26, 0x7632, R52 ;  /* 0x000076321a347816 */ /* 0x020fe40000000034 */
[----:B------:R-:W-:Y:S02]  /*31f0*/  I2FP.F32.U32 R2, R2 ;  /* 0x0000000200027245 */ /* 0x000fe40000201000 */
[----:B------:R-:W-:Y:S01]  /*3200*/  PRMT R54, R54, 0x7632, R54 ;  /* 0x0000763236367816 */ /* 0x000fe20000000036 */
[----:B------:R-:W-:Y:S02]  /*3210*/  IMAD.U32 R52, R52, 0x10000, RZ ;  /* 0x0001000034347824 */ /* 0x000fe400078e00ff */
[----:B------:R-:W-:Y:S02]  /*3220*/  FFMA.FTZ R2, R2, R85, 1.1641532182693481445e-10 ;  /* 0x2f00000002027423 */ /* 0x000fe40000010055 */
[----:B------:R-:W-:Y:S01]  /*3230*/  FMUL.FTZ R52, R52, UR9 ;  /* 0x0000000934347c20 */ /* 0x000fe20008410000 */
[----:B------:R-:W-:-:S03]  /*3240*/  IMAD.U32 R85, R54, 0x10000, RZ ;  /* 0x0001000036557824 */ /* 0x000fc600078e00ff */
[----:B------:R-:W-:Y:S01]  /*3250*/  FMUL.FTZ R52, R52, UR8 ;  /* 0x0000000834347c20 */ /* 0x000fe20008410000 */
[----:B------:R-:W-:-:S04]  /*3260*/  FSETP.GTU.FTZ.AND P2, PT, R2, UR26, PT ;  /* 0x0000001a02007c0b */ /* 0x000fc8000bf5c000 */
[----:B------:R-:W-:Y:S02]  /*3270*/  FSEL R52, R52, RZ, !P2 ;  /* 0x000000ff34347208 */ /* 0x000fe40005000000 */
[----:B------:R-:W-:-:S03]  /*3280*/  SEL R2, RZ, 0x1, P2 ;  /* 0x00000001ff027807 */ /* 0x000fc60001000000 */
[----:B------:R-:W-:-:S07]  /*3290*/  FADD.FTZ R85, R85, R52 ;  /* 0x0000003455557221 */ /* 0x000fce0000010000 */
.L_x_849:
[----:B------:R-:W-:Y:S05]  /*32a0*/  BSYNC.RECONVERGENT B2 ;  /* 0x0000000000027941 */ /* 0x000fea0003800200 */
.L_x_848:
        /* <DEDUP_REMOVED lines=22> */
.L_x_859:
        /* <DEDUP_REMOVED lines=13> */
.L_x_861:
[----:B------:R-:W-:Y:S05]  /*34e0*/  BSYNC.RECONVERGENT B4 ;  /* 0x0000000000047941 */ /* 0x000fea0003800200 */
.L_x_860:
        /* <DEDUP_REMOVED lines=45> */
[----:B------:R-:W-:-:S07]  /*37c0*/  HFMA2 R52, -RZ, RZ, 0, 0 ;  /* 0x00000000ff347431 */ /* 0x000fce00000001ff */
.L_x_858:
[----:B------:R-:W-:Y:S05]  /*37d0*/  BSYNC.RECONVERGENT B3 ;  /* 0x0000000000037941 */ /* 0x000fea0003800200 */
.L_x_857:
[----:B------:R-:W-:Y:S01]  /*37e0*/  I2FP.F32.U32 R0, R0 ;  /* 0x0000000000007245 */ /* 0x000fe20000201000 */
[----:B------:R-:W-:Y:S01]  /*37f0*/  IMAD.MOV.U32 R87, RZ, RZ, 0x2f800000 ;  /* 0x2f800000ff577424 */ /* 0x000fe200078e00ff */
[----:B------:R-:W-:Y:S01]  /*3800*/  SHF.L.U32 R90, R55, 0x10, RZ ;  /* 0x00000010375a7819 */ /* 0x000fe200000006ff */
[----:B-----5:R-:W-:Y:S02]  /*3810*/  IMAD.U32 R53, R27, 0x10000, RZ ;  /* 0x000100001b357824 */ /* 0x020fe400078e00ff */
[----:B------:R-:W-:Y:S02]  /*3820*/  FFMA.FTZ R0, R0, R87, 1.1641532182693481445e-10 ;  /* 0x2f00000000007423 */ /* 0x000fe40000010057 */
[----:B------:R-:W-:-:S03]  /*3830*/  FMUL.FTZ R53, R53, UR9 ;  /* 0x0000000935357c20 */ /* 0x000fc60008410000 */
[----:B------:R-:W-:Y:S01]  /*3840*/  FSETP.GTU.FTZ.AND P2, PT, R0, UR26, PT ;  /* 0x0000001a00007c0b */ /* 0x000fe2000bf5c000 */
[----:B------:R-:W-:-:S03]  /*3850*/  FMUL.FTZ R53, R53, UR8 ;  /* 0x0000000835357c20 */ /* 0x000fc60008410000 */
[----:B------:R-:W-:Y:S02]  /*3860*/  SEL R0, RZ, 0x1, P2 ;  /* 0x00000001ff007807 */ /* 0x000fe40001000000 */
[----:B------:R-:W-:-:S05]  /*3870*/  FSEL R53, R53, RZ, !P2 ;  /* 0x000000ff35357208 */ /* 0x000fca0005000000 */
[----:B------:R-:W-:-:S07]  /*3880*/  FADD.FTZ R89, R90, R53 ;  /* 0x000000355a597221 */ /* 0x000fce0000010000 */
.L_x_856:
[----:B------:R-:W-:Y:S05]  /*3890*/  BSYNC.RECONVERGENT B2 ;  /* 0x0000000000027941 */ /* 0x000fea0003800200 */
.L_x_855:
        /* <DEDUP_REMOVED lines=23> */
.L_x_866:
        /* <DEDUP_REMOVED lines=13> */
.L_x_868:
[----:B------:R-:W-:Y:S05]  /*3ae0*/  BSYNC.RECONVERGENT B4 ;  /* 0x0000000000047941 */ /* 0x000fea0003800200 */
.L_x_867:
[----:B------:R-:W-:Y:S01]  /*3af0*/  IMAD.WIDE.U32 R62, R68, -0x326172a9, RZ ;  /* 0xcd9e8d57443e7825 */ /* 0x000fe200078e00ff */
[----:B------:R-:W-:Y:S01]  /*3b00*/  LOP3.LUT R52, R11, UR5, R95, 0x96, !PT ;  /* 0x000000050b347c12 */ /* 0x000fe2000f8e965f */
[----:B------:R-:W-:Y:S02]  /*3b10*/  UIADD3 UR29, UPT, UPT, UR5, -0x4498517b, URZ ;  /* 0xbb67ae85051d7890 */ /* 0x000fe4000fffe0ff */
        /* <DEDUP_REMOVED lines=44> */
.L_x_865:
[----:B------:R-:W-:Y:S05]  /*3de0*/  BSYNC.RECONVERGENT B3 ;  /* 0x0000000000037941 */ /* 0x000fea0003800200 */
.L_x_864:
[----:B------:R-:W-:Y:S01]  /*3df0*/  HFMA2 R95, -RZ, RZ, 0.1171875, 0 ;  /* 0x2f800000ff5f7431 */ /* 0x000fe200000001ff */
[----:B-----5:R-:W-:Y:S02]  /*3e00*/  PRMT R55, R27, 0x7632, R55 ;  /* 0x000076321b377816 */ /* 0x020fe40000000037 */
[----:B------:R-:W-:-:S03]  /*3e10*/  I2FP.F32.U32 R52, R53 ;  /* 0x0000003500347245 */ /* 0x000fc60000201000 */
[C---:B------:R-:W-:Y:S01]  /*3e20*/  IMAD.U32 R53, R55.reuse, 0x10000, RZ ;  /* 0x0001000037357824 */ /* 0x040fe200078e00ff */
[----:B------:R-:W-:Y:S01]  /*3e30*/  PRMT R55, R55, 0x7632, R55 ;  /* 0x0000763237377816 */ /* 0x000fe20000000037 */
[----:B------:R-:W-:Y:S02]  /*3e40*/  FFMA.FTZ R52, R52, R95, 1.1641532182693481445e-10 ;  /* 0x2f00000034347423 */ /* 0x000fe4000001005f */
[----:B------:R-:W-:Y:S02]  /*3e50*/  FMUL.FTZ R53, R53, UR9 ;  /* 0x0000000935357c20 */ /* 0x000fe40008410000 */
[----:B------:R-:W-:Y:S02]  /*3e60*/  IMAD.U32 R90, R55, 0x10000, RZ ;  /* 0x00010000375a7824 */ /* 0x000fe400078e00ff */
[----:B------:R-:W-:Y:S01]  /*3e70*/  FMUL.FTZ R53, R53, UR8 ;  /* 0x0000000835357c20 */ /* 0x000fe20008410000 */
[----:B------:R-:W-:-:S04]  /*3e80*/  FSETP.GTU.FTZ.AND P1, PT, R52, UR26, PT ;  /* 0x0000001a34007c0b */ /* 0x000fc8000bf3c000 */
[----:B------:R-:W-:Y:S02]  /*3e90*/  FSEL R53, R53, RZ, !P1 ;  /* 0x000000ff35357208 */ /* 0x000fe40004800000 */
[----:B------:R-:W-:-:S03]  /*3ea0*/  SEL R84, RZ, 0x1, P1 ;  /* 0x00000001ff547807 */ /* 0x000fc60000800000 */
[----:B------:R-:W-:-:S07]  /*3eb0*/  FADD.FTZ R90, R90, R53 ;  /* 0x000000355a5a7221 */ /* 0x000fce0000010000 */
.L_x_863:
[----:B------:R-:W-:Y:S05]  /*3ec0*/  BSYNC.RECONVERGENT B2 ;  /* 0x0000000000027941 */ /* 0x000fea0003800200 */
.L_x_862:
[----:B------:R-:W-:Y:S02]  /*3ed0*/  F2FP.BF16.F32.PACK_AB R55, RZ, R90 ;  /* 0x0000005aff37723e */ /* 0x000fe400000010ff */
[----:B------:R-:W-:Y:S02]  /*3ee0*/  PRMT R54, R108, 0x5410, R54 ;  /* 0x000054106c367816 */ /* 0x000fe40000000036 */
[----:B------:R-:W-:Y:S02]  /*3ef0*/  PRMT R53, R105, 0x5410, R107 ;  /* 0x0000541069357816 */ /* 0x000fe4000000006b */
[----:B------:R-:W-:Y:S02]  /*3f00*/  PRMT R52, R103, 0x5410, R104 ;  /* 0x0000541067347816 */ /* 0x000fe40000000068 */
[----:B------:R-:W-:Y:S01]  /*3f10*/  PRMT R55, R106, 0x5410, R55 ;  /* 0x000054106a377816 */ /* 0x000fe20000000037 */
[----:B------:R-:W-:Y:S06]  /*3f20*/  BRA `(.L_x_869) ;  /* 0x0000002c00547947 */ /* 0x000fec0003800000 */
.L_x_812:
[----:B------:R-:W-:Y:S01]  /*3f30*/  MOV R109, UR5 ;  /* 0x00000005006d7c02 */ /* 0x000fe20008000f00 */
[----:B------:R-:W-:Y:S01]  /*3f40*/  BSSY.RECONVERGENT B2, `(.L_x_870) ;  /* 0x000005b000027945 */ /* 0x000fe20003800200 */
[----:B------:R-:W-:Y:S01]  /*3f50*/  IMAD.MOV.U32 R9, RZ, RZ, RZ ;  /* 0x000000ffff097224 */ /* 0x000fe200078e00ff */
[----:B------:R-:W-:Y:S01]  /*3f60*/  MOV R52, R87 ;  /* 0x0000005700347202 */ /* 0x000fe20000000f00 */
[----:B------:R-:W-:Y:S02]  /*3f70*/  IMAD.MOV.U32 R96, RZ, RZ, R94 ;  /* 0x000000ffff607224 */ /* 0x000fe400078e005e */
[----:B------:R-:W-:Y:S01]  /*3f80*/  VIADD R109, R109, 0x76cf5d0a ;  /* 0x76cf5d0a6d6d7836 */ /* 0x000fe20000000000 */
        /* <DEDUP_REMOVED lines=17> */
.L_x_874:
        /* <DEDUP_REMOVED lines=13> */
.L_x_876:
[----:B------:R-:W-:Y:S05]  /*4170*/  BSYNC.RECONVERGENT B4 ;  /* 0x0000000000047941 */ /* 0x000fea0003800200 */
.L_x_875:
        /* <DEDUP_REMOVED lines=9> */
[----:B------:R-:W-:Y:S01]  /*4210*/  IMAD.WIDE.U32 R62, R63, -0x2daee0ad, RZ ;  /* 0xd2511f533f3e7825 */ /* 0x000fe200078e00ff */
[----:B------:R-:W-:-:S03]  /*4220*/  UIADD3 UR29, UPT, UPT, UR4, -0x4ab325aa, URZ ;  /* 0xb54cda56041d7890 */ /* 0x000fc6000fffe0ff */
[----:B------:R-:W-:Y:S01]  /*4230*/  IMAD.WIDE.U32 R8, R8, -0x326172a9, RZ ;  /* 0xcd9e8d5708087825 */ /* 0x000fe200078e00ff */
[----:B------:R-:W-:-:S04]  /*4240*/  LOP3.LUT R54, R109, R54, R63, 0x96, !PT ;  /* 0x000000366d367212 */ /* 0x000fc800078e963f */
        /* <DEDUP_REMOVED lines=28> */
[----:B------:R-:W-:Y:S02]  /*4410*/  MOV R10, R52 ;  /* 0x00000034000a7202 */ /* 0x000fe40000000f00 */
[----:B------:R-:W-:Y:S01]  /*4420*/  LOP3.LUT R62, R62, UR24, R53, 0x96, !PT ;  /* 0x000000183e3e7c12 */ /* 0x000fe2000f8e9635 */
[----:B------:R-:W-:Y:S01]  /*4430*/  IMAD.MOV.U32 R52, RZ, RZ, RZ ;  /* 0x000000ffff347224 */ /* 0x000fe200078e00ff */
[----:B------:R-:W-:-:S07]  /*4440*/  LOP3.LUT R63, R8, UR25, R97, 0x96, !PT ;  /* 0x00000019083f7c12 */ /* 0x000fce000f8e9661 */
.L_x_873:
[----:B------:R-:W-:Y:S05]  /*4450*/  BSYNC.RECONVERGENT B3 ;  /* 0x0000000000037941 */ /* 0x000fea0003800200 */
.L_x_872:
[----:B------:R-:W-:Y:S01]  /*4460*/  HFMA2 R8, -RZ, RZ, 0.1171875, 0 ;  /* 0x2f800000ff087431 */ /* 0x000fe200000001ff */
[----:B------:R-:W-:Y:S01]  /*4470*/  I2FP.F32.U32 R7, R7 ;  /* 0x0000000700077245 */ /* 0x000fe20000201000 */
[----:B-----5:R-:W-:-:S04]  /*4480*/  IMAD.U32 R9, R24, 0x10000, RZ ;  /* 0x0001000018097824 */ /* 0x020fc800078e00ff */
[----:B------:R-:W-:Y:S01]  /*4490*/  FMUL.FTZ R9, R9, UR9 ;  /* 0x0000000909097c20 */ /* 0x000fe20008410000 */
[----:B------:R-:W-:-:S03]  /*44a0*/  FFMA.FTZ R7, R7, R8, 1.1641532182693481445e-10 ;  /* 0x2f00000007077423 */ /* 0x000fc60000010008 */
[----:B------:R-:W-:Y:S02]  /*44b0*/  FMUL.FTZ R9, R9, UR8 ;  /* 0x0000000809097c20 */ /* 0x000fe40008410000 */
[----:B------:R-:W-:-:S04]  /*44c0*/  FSETP.GTU.FTZ.AND P1, PT, R7, UR26, PT ;  /* 0x0000001a07007c0b */ /* 0x000fc8000bf3c000 */
[----:B------:R-:W-:Y:S02]  /*44d0*/  SEL R8, RZ, 0x1, P1 ;  /* 0x00000001ff087807 */ /* 0x000fe40000800000 */
[----:B------:R-:W-:-:S07]  /*44e0*/  FSEL R9, R9, RZ, !P1 ;  /* 0x000000ff09097208 */ /* 0x000fce0004800000 */
.L_x_871:
[----:B------:R-:W-:Y:S05]  /*44f0*/  BSYNC.RECONVERGENT B2 ;  /* 0x0000000000027941 */ /* 0x000fea0003800200 */
.L_x_870:
[----:B------:R-:W-:Y:S01]  /*4500*/  BSSY.RECONVERGENT B2, `(.L_x_877) ;  /* 0x0000059000027945 */ /* 0x000fe20003800200 */
[----:B------:R-:W-:Y:S01]  /*4510*/  F2FP.BF16.F32.PACK_AB R104, RZ, R9 ;  /* 0x00000009ff68723e */ /* 0x000fe200000010ff */
[----:B------:R-:W-:Y:S01]  /*4520*/  IMAD.MOV.U32 R7, RZ, RZ, RZ ;  /* 0x000000ffff077224 */ /* 0x000fe200078e00ff */
[----:B------:R-:W-:Y:S01]  /*4530*/  MOV R53, R52 ;  /* 0x0000003400357202 */ /* 0x000fe20000000f00 */
[----:B------:R-:W-:Y:S06]  /*4540*/  @!P3 BRA `(.L_x_878) ;  /* 0x000000040050b947 */ /* 0x000fec0003800000 */
[----:B------:R-:W-:Y:S01]  /*4550*/  ISETP.NE.AND P1, PT, R52, 0x1, PT ;  /* 0x000000013400780c */ /* 0x000fe20003f25270 */
[----:B------:R-:W-:Y:S01]  /*4560*/  BSSY.RECONVERGENT B3, `(.L_x_879) ;  /* 0x0000048000037945 */ /* 0x000fe20003800200 */
[----:B------:R-:W-:Y:S02]  /*4570*/  IMAD.MOV.U32 R53, RZ, RZ, 0x2 ;  /* 0x00000002ff357424 */ /* 0x000fe400078e00ff */
[----:B------:R-:W-:-:S09]  /*4580*/  IMAD.MOV.U32 R7, RZ, RZ, R10 ;  /* 0x000000ffff077224 */ /* 0x000fd200078e000a */
[----:B------:R-:W-:Y:S05]  /*4590*/  @!P1 BRA `(.L_x_880) ;  /* 0x0000000400109947 */ /* 0x000fea0003800000 */
        /* <DEDUP_REMOVED lines=8> */
.L_x_881:
        /* <DEDUP_REMOVED lines=13> */
.L_x_883:
[----:B------:R-:W-:Y:S05]  /*46f0*/  BSYNC.RECONVERGENT B4 ;  /* 0x0000000000047941 */ /* 0x000fea0003800200 */
.L_x_882:
        /* <DEDUP_REMOVED lines=46> */
.L_x_880:
[----:B------:R-:W-:Y:S05]  /*49e0*/  BSYNC.RECONVERGENT B3 ;  /* 0x0000000000037941 */ /* 0x000fea0003800200 */
.L_x_879:
[----:B------:R-:W-:Y:S01]  /*49f0*/  I2FP.F32.U32 R6, R7 ;  /* 0x0000000700067245 */ /* 0x000fe20000201000 */
[----:B------:R-:W-:Y:S01]  /*4a00*/  HFMA2 R55, -RZ, RZ, 0.1171875, 0 ;  /* 0x2f800000ff377431 */ /* 0x000fe200000001ff */
[----:B-----5:R-:W-:-:S05]  /*4a10*/  PRMT R7, R24, 0x7632, R7 ;  /* 0x0000763218077816 */ /* 0x020fca0000000007 */
[----:B------:R-:W-:Y:S02]  /*4a20*/  IMAD.U32 R7, R7, 0x10000, RZ ;  /* 0x0001000007077824 */ /* 0x000fe400078e00ff */
[----:B------:R-:W-:Y:S02]  /*4a30*/  FFMA.FTZ R6, R6, R55, 1.1641532182693481445e-10 ;  /* 0x2f00000006067423 */ /* 0x000fe40000010037 */
[----:B------:R-:W-:-:S04]  /*4a40*/  FMUL.FTZ R7, R7, UR9 ;  /* 0x0000000907077c20 */ /* 0x000fc80008410000 */
[----:B------:R-:W-:Y:S01]  /*4a50*/  FMUL.FTZ R7, R7, UR8 ;  /* 0x0000000807077c20 */ /* 0x000fe20008410000 */
[----:B------:R-:W-:-:S04]  /*4a60*/  FSETP.GTU.FTZ.AND P1, PT, R6, UR26, PT ;  /* 0x0000001a06007c0b */ /* 0x000fc8000bf3c000 */
[----:B------:R-:W-:Y:S02]  /*4a70*/  SEL R6, RZ, 0x1, P1 ;  /* 0x00000001ff067807 */ /* 0x000fe40000800000 */
[----:B------:R-:W-:-:S07]  /*4a80*/  FSEL R7, R7, RZ, !P1 ;  /* 0x000000ff07077208 */ /* 0x000fce0004800000 */
.L_x_878:
[----:B------:R-:W-:Y:S05]  /*4a90*/  BSYNC.RECONVERGENT B2 ;  /* 0x0000000000027941 */ /* 0x000fea0003800200 */
.L_x_877:
        /* <DEDUP_REMOVED lines=18> */
.L_x_888:
        /* <DEDUP_REMOVED lines=13> */
.L_x_890:
[----:B------:R-:W-:Y:S05]  /*4c90*/  BSYNC.RECONVERGENT B4 ;  /* 0x0000000000047941 */ /* 0x000fea0003800200 */
.L_x_889:
        /* <DEDUP_REMOVED lines=46> */
.L_x_887:
[----:B------:R-:W-:Y:S05]  /*4f80*/  BSYNC.RECONVERGENT B3 ;  /* 0x0000000000037941 */ /* 0x000fea0003800200 */
.L_x_886:
        /* <DEDUP_REMOVED lines=9> */
.L_x_885:
[----:B------:R-:W-:Y:S05]  /*5020*/  BSYNC.RECONVERGENT B2 ;  /* 0x0000000000027941 */ /* 0x000fea0003800200 */
.L_x_884:
        /* <DEDUP_REMOVED lines=18> */
.L_x_895:
        /* <DEDUP_REMOVED lines=13> */
.L_x_897:
[----:B------:R-:W-:Y:S05]  /*5220*/  BSYNC.RECONVERGENT B4 ;  /* 0x0000000000047941 */ /* 0x000fea0003800200 */
.L_x_896:
        /* <DEDUP_REMOVED lines=46> */
.L_x_894:
[----:B------:R-:W-:Y:S05]  /*5510*/  BSYNC.RECONVERGENT B3 ;  /* 0x0000000000037941 */ /* 0x000fea0003800200 */
.L_x_893:
[----:B------:R-:W-:Y:S01]  /*5520*/  HFMA2 R55, -RZ, RZ, 0.1171875, 0 ;  /* 0x2f800000ff377431 */ /* 0x000fe200000001ff */
[----:B-----5:R-:W-:Y:S02]  /*5530*/  PRMT R52, R25, 0x7632, R52 ;  /* 0x0000763219347816 */ /* 0x020fe40000000034 */
[----:B------:R-:W-:-:S03]  /*5540*/  I2FP.F32.U32 R4, R4 ;  /* 0x0000000400047245 */ /* 0x000fc60000201000 */
[----:B------:R-:W-:Y:S02]  /*5550*/  IMAD.U32 R52, R52, 0x10000, RZ ;  /* 0x0001000034347824 */ /* 0x000fe400078e00ff */
[----:B------:R-:W-:Y:S02]  /*5560*/  FFMA.FTZ R4, R4, R55, 1.1641532182693481445e-10 ;  /* 0x2f00000004047423 */ /* 0x000fe40000010037 */
[----:B------:R-:W-:-:S04]  /*5570*/  FMUL.FTZ R52, R52, UR9 ;  /* 0x0000000934347c20 */ /* 0x000fc80008410000 */
[----:B------:R-:W-:Y:S01]  /*5580*/  FMUL.FTZ R52, R52, UR8 ;  /* 0x0000000834347c20 */ /* 0x000fe20008410000 */
[----:B------:R-:W-:-:S04]  /*5590*/  FSETP.GTU.FTZ.AND P1, PT, R4, UR26, PT ;  /* 0x0000001a04007c0b */ /* 0x000fc8000bf3c000 */
[----:B------:R-:W-:Y:S02]  /*55a0*/  SEL R4, RZ, 0x1, P1 ;  /* 0x00000001ff047807 */ /* 0x000fe40000800000 */
[----:B------:R-:W-:-:S07]  /*55b0*/  FSEL R76, R52, RZ, !P1 ;  /* 0x000000ff344c7208 */ /* 0x000fce0004800000 */
.L_x_892:
[----:B------:R-:W-:Y:S05]  /*55c0*/  BSYNC.RECONVERGENT B2 ;  /* 0x0000000000027941 */ /* 0x000fea0003800200 */
.L_x_891:
        /* <DEDUP_REMOVED lines=18> */
.L_x_902:
        /* <DEDUP_REMOVED lines=13> */
.L_x_904:
[----:B------:R-:W-:Y:S05]  /*57c0*/  BSYNC.RECONVERGENT B4 ;  /* 0x0000000000047941 */ /* 0x000fea0003800200 */
.L_x_903:
        /* <DEDUP_REMOVED lines=46> */
.L_x_901:
[----:B------:R-:W-:Y:S05]  /*5ab0*/  BSYNC.RECONVERGENT B3 ;  /* 0x0000000000037941 */ /* 0x000fea0003800200 */
.L_x_900:
        /* <DEDUP_REMOVED lines=9> */
.L_x_899:
[----:B------:R-:W-:Y:S05]  /*5b50*/  BSYNC.RECONVERGENT B2 ;  /* 0x0000000000027941 */ /* 0x000fea0003800200 */
.L_x_898:
        /* <DEDUP_REMOVED lines=18> */
.L_x_909:
        /* <DEDUP_REMOVED lines=13> */
.L_x_911:
[----:B------:R-:W-:Y:S05]  /*5d50*/  BSYNC.RECONVERGENT B4 ;  /* 0x0000000000047941 */ /* 0x000fea0003800200 */
.L_x_910:
        /* <DEDUP_REMOVED lines=46> */
.L_x_908:
[----:B------:R-:W-:Y:S05]  /*6040*/  BSYNC.RECONVERGENT B3 ;  /* 0x0000000000037941 */ /* 0x000fea0003800200 */
.L_x_907:
        /* <DEDUP_REMOVED lines=10> */
.L_x_906:
[----:B------:R-:W-:Y:S05]  /*60f0*/  BSYNC.RECONVERGENT B2 ;  /* 0x0000000000027941 */ /* 0x000fea0003800200 */
.L_x_905:
        /* <DEDUP_REMOVED lines=18> */
.L_x_916:
        /* <DEDUP_REMOVED lines=13> */
.L_x_918:
[----:B------:R-:W-:Y:S05]  /*62f0*/  BSYNC.RECONVERGENT B4 ;  /* 0x0000000000047941 */ /* 0x000fea0003800200 */
.L_x_917:
        /* <DEDUP_REMOVED lines=46> */
.L_x_915:
[----:B------:R-:W-:Y:S05]  /*65e0*/  BSYNC.RECONVERGENT B3 ;  /* 0x0000000000037941 */ /* 0x000fea0003800200 */
.L_x_914:
        /* <DEDUP_REMOVED lines=9> */
.L_x_913:
[----:B------:R-:W-:Y:S05]  /*6680*/  BSYNC.RECONVERGENT B2 ;  /* 0x0000000000027941 */ /* 0x000fea0003800200 */
.L_x_912:
        /* <DEDUP_REMOVED lines=18> */
.L_x_923:
        /* <DEDUP_REMOVED lines=13> */
.L_x_925:
[----:B------:R-:W-:Y:S05]  /*6880*/  BSYNC.RECONVERGENT B4 ;  /* 0x0000000000047941 */ /* 0x000fea0003800200 */
.L_x_924:
        /* <DEDUP_REMOVED lines=46> */
.L_x_922:
[----:B------:R-:W-:Y:S05]  /*6b70*/  BSYNC.RECONVERGENT B3 ;  /* 0x0000000000037941 */ /* 0x000fea0003800200 */
.L_x_921:
        /* <DEDUP_REMOVED lines=10> */
.L_x_920:
[----:B------:R-:W-:Y:S05]  /*6c20*/  BSYNC.RECONVERGENT B2 ;  /* 0x0000000000027941 */ /* 0x000fea0003800200 */
.L_x_919:
[----:B------:R-:W-:Y:S02]  /*6c30*/  F2FP.BF16.F32.PACK_AB R55, RZ, R90 ;  /* 0x0000005aff37723e */ /* 0x000fe400000010ff */
[----:B------:R-:W-:Y:S02]  /*6c40*/  PRMT R54, R107, 0x5410, R108 ;  /* 0x000054106b367816 */ /* 0x000fe4000000006c */
[----:B------:R-:W-:Y:S02]  /*6c50*/  PRMT R53, R105, 0x5410, R106 ;  /* 0x0000541069357816 */ /* 0x000fe4000000006a */
[----:B------:R-:W-:Y:S02]  /*6c60*/  PRMT R52, R104, 0x5410, R103 ;  /* 0x0000541068347816 */ /* 0x000fe40000000067 */
[----:B------:R-:W-:-:S07]  /*6c70*/  PRMT R55, R97, 0x5410, R55 ;  /* 0x0000541061377816 */ /* 0x000fce0000000037 */
.L_x_869:
[----:B------:R-:W0:Y:S01]  /*6c80*/  LDC.64 R94, c[0x0][0x3a8] ;  /* 0x0000ea00ff5e7b82 */ /* 0x000e220000000a00 */
[----:B------:R-:W-:Y:S01]  /*6c90*/  BSSY.RECONVERGENT B2, `(.L_x_926) ;  /* 0x0000019000027945 */ /* 0x000fe20003800200 */
[----:B0-----:R-:W-:-:S04]  /*6ca0*/  IMAD.WIDE.U32 R104, R101, 0x10, R94 ;  /* 0x0000001065687825 */ /* 0x001fc800078e005e */
[----:B------:R-:W-:Y:S01]  /*6cb0*/  IMAD.MOV.U32 R94, RZ, RZ, R96 ;  /* 0x000000ffff5e7224 */ /* 0x000fe200078e0060 */
[----:B------:R0:W-:Y:S01]  /*6cc0*/  STG.E.128 desc[UR6][R104.64], R52 ;  /* 0x0000003468007986 */ /* 0x0001e2000c101d06 */
[----:B------:R-:W-:Y:S05]  /*6cd0*/  @!P3 BRA `(.L_x_927) ;  /* 0x000000000050b947 */ /* 0x000fea0003800000 */
[----:B0-----:R-:W-:Y:S01]  /*6ce0*/  SHF.L.U32 R55, R0, 0x10, RZ ;  /* 0x0000001000377819 */ /* 0x001fe200000006ff */
[----:B------:R-:W0:Y:S01]  /*6cf0*/  LDC.64 R52, c[0x0][0x3b0] ;  /* 0x0000ec00ff347b82 */ /* 0x000e220000000a00 */
[----:B------:R-:W-:Y:S02]  /*6d00*/  LOP3.LUT R54, R84, 0xffff, RZ, 0xc0, !PT ;  /* 0x0000ffff54367812 */ /* 0x000fe400078ec0ff */
[----:B------:R-:W-:Y:S02]  /*6d10*/  LOP3.LUT R95, R55, 0xff0000, RZ, 0xc0, !PT ;  /* 0x00ff0000375f7812 */ /* 0x000fe400078ec0ff */
[----:B------:R-:W-:Y:S02]  /*6d20*/  PRMT R55, R2, 0x7104, RZ ;  /* 0x0000710402377816 */ /* 0x000fe400000000ff */
[----:B------:R-:W-:Y:S02]  /*6d30*/  PRMT R106, R95, 0x4210, R54 ;  /* 0x000042105f6a7816 */ /* 0x000fe40000000036 */
[----:B------:R-:W-:-:S02]  /*6d40*/  LOP3.LUT R104, R4, 0xff, RZ, 0xc0, !PT ;  /* 0x000000ff04687812 */ /* 0x000fc400078ec0ff */
[----:B------:R-:W-:Y:S02]  /*6d50*/  LOP3.LUT R96, R5, 0xff, RZ, 0xc0, !PT ;  /* 0x000000ff05607812 */ /* 0x000fe400078ec0ff */
[----:B------:R-:W-:Y:S01]  /*6d60*/  LOP3.LUT R54, R6, 0xff, RZ, 0xc0, !PT ;  /* 0x000000ff06367812 */ /* 0x000fe200078ec0ff */
[----:B------:R-:W-:Y:S01]  /*6d70*/  IMAD.WIDE.U32 R104, R104, 0x1000000, RZ ;  /* 0x0100000068687825 */ /* 0x000fe200078e00ff */
[----:B------:R-:W-:-:S03]  /*6d80*/  LOP3.LUT R106, R106, 0xff00, R55, 0xf8, !PT ;  /* 0x0000ff006a6a7812 */ /* 0x000fc600078ef837 */
[----:B------:R-:W-:Y:S01]  /*6d90*/  IMAD.WIDE.U32 R96, R96, 0x10000, RZ ;  /* 0x0001000060607825 */ /* 0x000fe200078e00ff */
[----:B------:R-:W-:-:S03]  /*6da0*/  LOP3.LUT R103, R106, 0xff, R3, 0xf8, !PT ;  /* 0x000000ff6a677812 */ /* 0x000fc600078ef803 */
[----:B------:R-:W-:Y:S01]  /*6db0*/  IMAD.WIDE.U32 R54, R54, 0x100, RZ ;  /* 0x0000010036367825 */ /* 0x000fe200078e00ff */
[----:B------:R-:W-:-:S03]  /*6dc0*/  LOP3.LUT R97, R97, R103, R105, 0xfe, !PT ;  /* 0x0000006761617212 */ /* 0x000fc600078efe69 */
[----:B0-----:R-:W-:Y:S01]  /*6dd0*/  IMAD.WIDE.U32 R52, R100, 0x8, R52 ;  /* 0x0000000864347825 */ /* 0x001fe200078e0034 */
[----:B------:R-:W-:Y:S02]  /*6de0*/  LOP3.LUT R95, R54, R104, R96, 0xfe, !PT ;  /* 0x00000068365f7212 */ /* 0x000fe400078efe60 */
[----:B------:R-:W-:Y:S02]  /*6df0*/  LOP3.LUT R55, R97, R55, RZ, 0xfc, !PT ;  /* 0x0000003761377212 */ /* 0x000fe400078efcff */
[----:B------:R-:W-:-:S05]  /*6e00*/  LOP3.LUT R54, R95, 0xff, R8, 0xf8, !PT ;  /* 0x000000ff5f367812 */ /* 0x000fca00078ef808 */
[----:B------:R1:W-:Y:S02]  /*6e10*/  STG.E.64 desc[UR6][R52.64], R54 ;  /* 0x0000003634007986 */ /* 0x0003e4000c101b06 */
.L_x_927:
[----:B------:R-:W-:Y:S05]  /*6e20*/  BSYNC.RECONVERGENT B2 ;  /* 0x0000000000027941 */ /* 0x000fea0003800200 */
.L_x_926:
[----:B------:R-:W-:Y:S02]  /*6e30*/  VIADD R101, R101, 0x20 ;  /* 0x0000002065657836 */ /* 0x000fe40000000000 */
[----:B------:R-:W-:-:S07]  /*6e40*/  VIADD R100, R100, 0x20 ;  /* 0x0000002064647836 */ /* 0x000fce0000000000 */
.L_x_809:
[----:B------:R-:W-:Y:S05]  /*6e50*/  BSYNC.RECONVERGENT B1 ;  /* 0x0000000000017941 */ /* 0x000fea0003800200 */
.L_x_808:
[----:B------:R-:W-:Y:S01]  /*6e60*/  ISETP.GE.U32.AND P1, PT, R67, 0x40, PT ;  /* 0x000000404300780c */ /* 0x000fe20003f26070 */
[----:B------:R-:W-:-:S12]  /*6e70*/  BSSY.RECONVERGENT B1, `(.L_x_928) ;  /* 0x000060d000017945 */ /* 0x000fd80003800200 */
[----:B------:R-:W-:Y:S05]  /*6e80*/  @!P1 BRA `(.L_x_929) ;  /* 0x00000060002c9947 */ /* 0x000fea0003800000 */
[----:B------:R-:W-:Y:S04]  /*6e90*/  BSSY.RECONVERGENT B2, `(.L_x_930) ;  /* 0x0000005000027945 */ /* 0x000fe80003800200 */
[----:B------:R-:W-:Y:S05]  /*6ea0*/  @!P3 BRA `(.L_x_931) ;  /* 0x00000000000cb947 */ /* 0x000fea0003800000 */
[----:B-----5:R-:W2:Y:S02]  /*6eb0*/  LDC.64 R24, c[0x0][0x390] ;  /* 0x0000e400ff187b82 */ /* 0x020ea40000000a00 */
[----:B--2---:R-:W-:-:S06]  /*6ec0*/  IMAD.WIDE.U32 R24, R100, 0x10, R24 ;  /* 0x0000001064187825 */ /* 0x004fcc00078e0018 */
[----:B------:R-:W5:Y:S02]  /*6ed0*/  LDG.E.128 R24, desc[UR6][R24.64] ;  /* 0x0000000618187981 */ /* 0x000f64000c1e1d00 */
.L_x_931:
[----:B------:R-:W-:Y:S05]  /*6ee0*/  BSYNC.RECONVERGENT B2 ;  /* 0x0000000000027941 */ /* 0x000fea0003800200 */
.L_x_930:
[----:B------:R-:W-:-:S04]  /*6ef0*/  UISETP.NE.U32.AND UP0, UPT, UR10, URZ, UPT ;  /* 0x000000ff0a00728c */ /* 0x000fc8000bf05070 */
[----:B------:R-:W-:-:S09]  /*6f00*/  UISETP.NE.AND.EX UP0, UPT, UR11, URZ, UPT, UP0 ;  /* 0x000000ff0b00728c */ /* 0x000fd2000bf05300 */
[----:B------:R-:W-:Y:S05]  /*6f10*/  BRA.U !UP0, `(.L_x_932) ;  /* 0x0000003108407547 */ /* 0x000fea000b800000 */
[----:B01----:R-:W0:Y:S02]  /*6f20*/  LDC.64 R52, c[0x0][0x3a0] ;  /* 0x0000e800ff347b82 */ /* 0x003e240000000a00 */
[----:B0-----:R-:W-:-:S06]  /*6f30*/  IMAD.WIDE.U32 R52, R101, 0x10, R52 ;  /* 0x0000001065347825 */ /* 0x001fcc00078e0034 */
[----:B------:R-:W2:Y:S01]  /*6f40*/  LDG.E.128 R52, desc[UR6][R52.64] ;  /* 0x0000000634347981 */ /* 0x000ea2000c1e1d00 */
[----:B------:R-:W-:Y:S01]  /*6f50*/  ISETP.GT.AND P2, PT, R102, RZ, PT ;  /* 0x000000ff6600720c */ /* 0x000fe20003f44270 */
[----:B------:R-:W-:-:S12]  /*6f60*/  BSSY.RECONVERGENT B2, `(.L_x_933) ;  /* 0x000005d000027945 */ /* 0x000fd80003800200 */
[----:B------:R-:W-:Y:S01]  /*6f70*/  @!P2 MOV R104, R94 ;  /* 0x0000005e0068a202 */ /* 0x000fe20000000f00 */
[----:B------:R-:W-:Y:S02]  /*6f80*/  @!P2 IMAD.MOV.U32 R74, RZ, RZ, R87 ;  /* 0x000000ffff4aa224 */ /* 0x000fe400078e0057 */
[----:B--2---:R-:W-:Y:S01]  /*6f90*/  @!P2 IMAD.U32 R70, R52, 0x10000, RZ ;  /* 0x000100003446a824 */ /* 0x004fe200078e00ff */
        /* <DEDUP_REMOVED lines=17> */
.L_x_937:
        /* <DEDUP_REMOVED lines=13> */
.L_x_939:
[----:B------:R-:W-:Y:S05]  /*7180*/  BSYNC.RECONVERGENT B4 ;  /* 0x0000000000047941 */ /* 0x000fea0003800200 */
.L_x_938:
        /* <DEDUP_REMOVED lines=45> */
[----:B------:R-:W-:-:S07]  /*7460*/  LOP3.LUT R63, R70, UR25, R105, 0x96, !PT ;  /* 0x00000019463f7c12 */ /* 0x000fce000f8e9669 */
.L_x_936:
[----:B------:R-:W-:Y:S05]  /*7470*/  BSYNC.RECONVERGENT B3 ;  /* 0x0000000000037941 */ /* 0x000fea0003800200 */
.L_x_935:
        /* <DEDUP_REMOVED lines=11> */
.L_x_934:
[----:B------:R-:W-:Y:S05]  /*7530*/  BSYNC.RECONVERGENT B2 ;  /* 0x0000000000027941 */ /* 0x000fea0003800200 */
.L_x_933:
        /* <DEDUP_REMOVED lines=23> */
.L_x_944:
        /* <DEDUP_REMOVED lines=13> */
.L_x_946:
[----:B------:R-:W-:Y:S05]  /*7780*/  BSYNC.RECONVERGENT B4 ;  /* 0x0000000000047941 */ /* 0x000fea0003800200 */
.L_x_945:
        /* <DEDUP_REMOVED lines=46> */
.L_x_943:
[----:B------:R-:W-:Y:S05]  /*7a70*/  BSYNC.RECONVERGENT B3 ;  /* 0x0000000000037941 */ /* 0x000fea0003800200 */
.L_x_942:
[----:B-----5:R-:W-:Y:S01]  /*7a80*/  PRMT R52, R24, 0x7632, R52 ;  /* 0x0000763218347816 */ /* 0x020fe20000000034 */
[----:B------:R-:W-:Y:S01]  /*7a90*/  IMAD.MOV.U32 R75, RZ, RZ, 0x2f800000 ;  /* 0x2f800000ff4b7424 */ /* 0x000fe200078e00ff */
[----:B------:R-:W-:Y:S02]  /*7aa0*/  I2FP.F32.U32 R6, R6 ;  /* 0x0000000600067245 */ /* 0x000fe40000201000 */
[C---:B------:R-:W-:Y:S02]  /*7ab0*/  SHF.L.U32 R71, R52.reuse, 0x10, RZ ;  /* 0x0000001034477819 */ /* 0x040fe400000006ff */
        /* <DEDUP_REMOVED lines=9> */
.L_x_941:
[----:B------:R-:W-:Y:S05]  /*7b50*/  BSYNC.RECONVERGENT B2 ;  /* 0x0000000000027941 */ /* 0x000fea0003800200 */
.L_x_940:
        /* <DEDUP_REMOVED lines=22> */
.L_x_951:
        /* <DEDUP_REMOVED lines=13> */
.L_x_953:
[----:B------:R-:W-:Y:S05]  /*7d90*/  BSYNC.RECONVERGENT B4 ;  /* 0x0000000000047941 */ /* 0x000fea0003800200 */
.L_x_952:
        /* <DEDUP_REMOVED lines=44> */
[----:B------:R-:W-:Y:S01]  /*8060*/  MOV R10, R94 ;  /* 0x0000005e000a7202 */ /* 0x000fe20000000f00 */
[----:B------:R-:W-:Y:S01]  /*8070*/  IMAD.MOV.U32 R52, RZ, RZ, R74 ;  /* 0x000000ffff347224 */ /* 0x000fe200078e004a */
[----:B------:R-:W-:-:S07]  /*8080*/  LOP3.LUT R63, R82, UR25, R75, 0x96, !PT ;  /* 0x00000019523f7c12 */ /* 0x000fce000f8e964b */
.L_x_950:
[----:B------:R-:W-:Y:S05]  /*8090*/  BSYNC.RECONVERGENT B3 ;  /* 0x0000000000037941 */ /* 0x000fea0003800200 */
.L_x_949:
        /* <DEDUP_REMOVED lines=11> */
.L_x_948:
[----:B------:R-:W-:Y:S05]  /*8150*/  BSYNC.RECONVERGENT B2 ;  /* 0x0000000000027941 */ /* 0x000fea0003800200 */
.L_x_947:
        /* <DEDUP_REMOVED lines=23> */
.L_x_958:
        /* <DEDUP_REMOVED lines=13> */
.L_x_960:
[----:B------:R-:W-:Y:S05]  /*83a0*/  BSYNC.RECONVERGENT B4 ;  /* 0x0000000000047941 */ /* 0x000fea0003800200 */
.L_x_959:
        /* <DEDUP_REMOVED lines=46> */
.L_x_957:
[----:B------:R-:W-:Y:S05]  /*8690*/  BSYNC.RECONVERGENT B3 ;  /* 0x0000000000037941 */ /* 0x000fea0003800200 */
.L_x_956:
        /* <DEDUP_REMOVED lines=13> */
.L_x_955:
[----:B------:R-:W-:Y:S05]  /*8770*/  BSYNC.RECONVERGENT B2 ;  /* 0x0000000000027941 */ /* 0x000fea0003800200 */
.L_x_954:
        /* <DEDUP_REMOVED lines=22> */
.L_x_965:
        /* <DEDUP_REMOVED lines=13> */
.L_x_967:
[----:B------:R-:W-:Y:S05]  /*89b0*/  BSYNC.RECONVERGENT B4 ;  /* 0x0000000000047941 */ /* 0x000fea0003800200 */
.L_x_966:
        /* <DEDUP_REMOVED lines=45> */
[----:B------:R-:W-:-:S07]  /*8c90*/  IMAD.MOV.U32 R52, RZ, RZ, RZ ;  /* 0x000000ffff347224 */ /* 0x000fce00078e00ff */
.L_x_964:
[----:B------:R-:W-:Y:S05]  /*8ca0*/  BSYNC.RECONVERGENT B3 ;  /* 0x0000000000037941 */ /* 0x000fea0003800200 */
.L_x_963:
[----:B------:R-:W-:Y:S01]  /*8cb0*/  HFMA2 R82, -RZ, RZ, 0.1171875, 0 ;  /* 0x2f800000ff527431 */ /* 0x000fe200000001ff */
[----:B------:R-:W-:Y:S01]  /*8cc0*/  I2FP.F32.U32 R3, R3 ;  /* 0x0000000300037245 */ /* 0x000fe20000201000 */
[----:B-----5:R-:W-:-:S04]  /*8cd0*/  IMAD.U32 R53, R26, 0x10000, RZ ;  /* 0x000100001a357824 */ /* 0x020fc800078e00ff */
[----:B------:R-:W-:Y:S01]  /*8ce0*/  FMUL.FTZ R53, R53, UR9 ;  /* 0x0000000935357c20 */ /* 0x000fe20008410000 */
[----:B------:R-:W-:-:S03]  /*8cf0*/  FFMA.FTZ R3, R3, R82, 1.1641532182693481445e-10 ;  /* 0x2f00000003037423 */ /* 0x000fc60000010052 */
[----:B------:R-:W-:Y:S01]  /*8d00*/  FMUL.FTZ R53, R53, UR8 ;  /* 0x0000000835357c20 */ /* 0x000fe20008410000 */
[----:B------:R-:W-:Y:S01]  /*8d10*/  IMAD.U32 R82, R54, 0x10000, RZ ;  /* 0x0001000036527824 */ /* 0x000fe200078e00ff */
[----:B------:R-:W-:-:S04]  /*8d20*/  FSETP.GTU.FTZ.AND P4, PT, R3, UR26, PT ;  /* 0x0000001a03007c0b */ /* 0x000fc8000bf9c000 */
[----:B------:R-:W-:Y:S02]  /*8d30*/  FSEL R83, R53, RZ, !P4 ;  /* 0x000000ff35537208 */ /* 0x000fe40006000000 */
[----:B------:R-:W-:-:S03]  /*8d40*/  SEL R3, RZ, 0x1, P4 ;  /* 0x00000001ff037807 */ /* 0x000fc60002000000 */
[----:B------:R-:W-:-:S07]  /*8d50*/  FADD.FTZ R83, R82, R83 ;  /* 0x0000005352537221 */ /* 0x000fce0000010000 */
.L_x_962:
[----:B------:R-:W-:Y:S05]  /*8d60*/  BSYNC.RECONVERGENT B2 ;  /* 0x0000000000027941 */ /* 0x000fea0003800200 */
.L_x_961:
        /* <DEDUP_REMOVED lines=23> */
.L_x_972:
        /* <DEDUP_REMOVED lines=13> */
.L_x_974:
[----:B------:R-:W-:Y:S05]  /*8fb0*/  BSYNC.RECONVERGENT B4 ;  /* 0x0000000000047941 */ /* 0x000fea0003800200 */
.L_x_973:
        /* <DEDUP_REMOVED lines=47> */
.L_x_971:
[----:B------:R-:W-:Y:S05]  /*92b0*/  BSYNC.RECONVERGENT B3 ;  /* 0x0000000000037941 */ /* 0x000fea0003800200 */
.L_x_970:
        /* <DEDUP_REMOVED lines=13> */
.L_x_969:
[----:B------:R-:W-:Y:S05]  /*9390*/  BSYNC.RECONVERGENT B2 ;  /* 0x0000000000027941 */ /* 0x000fea0003800200 */
.L_x_968:
        /* <DEDUP_REMOVED lines=22> */
.L_x_979:
        /* <DEDUP_REMOVED lines=13> */
.L_x_981:
[----:B------:R-:W-:Y:S05]  /*95d0*/  BSYNC.RECONVERGENT B4 ;  /* 0x0000000000047941 */ /* 0x000fea0003800200 */
.L_x_980:
        /* <DEDUP_REMOVED lines=46> */
.L_x_978:
[----:B------:R-:W-:Y:S05]  /*98c0*/  BSYNC.RECONVERGENT B3 ;  /* 0x0000000000037941 */ /* 0x000fea0003800200 */
.L_x_977:
        /* <DEDUP_REMOVED lines=11> */
.L_x_976:
[----:B------:R-:W-:Y:S05]  /*9980*/  BSYNC.RECONVERGENT B2 ;  /* 0x0000000000027941 */ /* 0x000fea0003800200 */
.L_x_975:
        /* <DEDUP_REMOVED lines=23> */
.L_x_986:
        /* <DEDUP_REMOVED lines=13> */
.L_x_988:
[----:B------:R-:W-:Y:S05]  /*9bd0*/  BSYNC.RECONVERGENT B4 ;  /* 0x0000000000047941 */ /* 0x000fea0003800200 */
.L_x_987:
        /* <DEDUP_REMOVED lines=47> */
.L_x_985:
[----:B------:R-:W-:Y:S05]  /*9ed0*/  BSYNC.RECONVERGENT B3 ;  /* 0x0000000000037941 */ /* 0x000fea0003800200 */
.L_x_984:
[----:B-----5:R-:W-:Y:S01]  /*9ee0*/  PRMT R55, R27, 0x7632, R55 ;  /* 0x000076321b377816 */ /* 0x020fe20000000037 */
[----:B------:R-:W-:Y:S01]  /*9ef0*/  IMAD.MOV.U32 R93, RZ, RZ, 0x2f800000 ;  /* 0x2f800000ff5d7424 */ /* 0x000fe200078e00ff */
[----:B------:R-:W-:Y:S02]  /*9f00*/  I2FP.F32.U32 R52, R53 ;  /* 0x0000003500347245 */ /* 0x000fe40000201000 */
[C---:B------:R-:W-:Y:S02]  /*9f10*/  SHF.L.U32 R53, R55.reuse, 0x10, RZ ;  /* 0x0000001037357819 */ /* 0x040fe400000006ff */
[----:B------:R-:W-:Y:S01]  /*9f20*/  PRMT R55, R55, 0x7632, R55 ;  /* 0x0000763237377816 */ /* 0x000fe20000000037 */
[----:B------:R-:W-:Y:S02]  /*9f30*/  FFMA.FTZ R52, R52, R93, 1.1641532182693481445e-10 ;  /* 0x2f00000034347423 */ /* 0x000fe4000001005d */
[----:B------:R-:W-:-:S03]  /*9f40*/  FMUL.FTZ R53, R53, UR9 ;  /* 0x0000000935357c20 */ /* 0x000fc60008410000 */
[----:B------:R-:W-:Y:S01]  /*9f50*/  FSETP.GTU.FTZ.AND P2, PT, R52, UR26, PT ;  /* 0x0000001a34007c0b */ /* 0x000fe2000bf5c000 */
[----:B------:R-:W-:Y:S01]  /*9f60*/  FMUL.FTZ R53, R53, UR8 ;  /* 0x0000000835357c20 */ /* 0x000fe20008410000 */
[----:B------:R-:W-:Y:S02]  /*9f70*/  IMAD.U32 R52, R55, 0x10000, RZ ;  /* 0x0001000037347824 */ /* 0x000fe400078e00ff */
[----:B------:R-:W-:Y:S02]  /*9f80*/  SEL R84, RZ, 0x1, P2 ;  /* 0x00000001ff547807 */ /* 0x000fe40001000000 */
[----:B------:R-:W-:-:S05]  /*9f90*/  FSEL R53, R53, RZ, !P2 ;  /* 0x000000ff35357208 */ /* 0x000fca0005000000 */
[----:B------:R-:W-:-:S07]  /*9fa0*/  FADD.FTZ R93, R52, R53 ;  /* 0x00000035345d7221 */ /* 0x000fce0000010000 */
.L_x_983:
[----:B------:R-:W-:Y:S05]  /*9fb0*/  BSYNC.RECONVERGENT B2 ;  /* 0x0000000000027941 */ /* 0x000fea0003800200 */
.L_x_982:
[----:B------:R-:W-:Y:S02]  /*9fc0*/  F2FP.BF16.F32.PACK_AB R55, RZ, R93 ;  /* 0x0000005dff37723e */ /* 0x000fe400000010ff */
[----:B------:R-:W-:Y:S02]  /*9fd0*/  PRMT R54, R108, 0x5410, R54 ;  /* 0x000054106c367816 */ /* 0x000fe40000000036 */
[----:B------:R-:W-:Y:S02]  /*9fe0*/  PRMT R53, R105, 0x5410, R107 ;  /* 0x0000541069357816 */ /* 0x000fe4000000006b */
[----:B------:R-:W-:Y:S02]  /*9ff0*/  PRMT R52, R103, 0x5410, R104 ;  /* 0x0000541067347816 */ /* 0x000fe40000000068 */
[----:B------:R-:W-:Y:S01]  /*a000*/  PRMT R55, R106, 0x5410, R55 ;  /* 0x000054106a377816 */ /* 0x000fe20000000037 */
[----:B------:R-:W-:Y:S06]  /*a010*/  BRA `(.L_x_989) ;  /* 0x0000002c00547947 */ /* 0x000fec0003800000 */
.L_x_932:
[----:B------:R-:W-:Y:S01]  /*a020*/  IMAD.U32 R109, RZ, RZ, UR5 ;  /* 0x00000005ff6d7e24 */ /* 0x000fe2000f8e00ff */
[----:B------:R-:W-:Y:S01]  /*a030*/  BSSY.RECONVERGENT B2, `(.L_x_990) ;  /* 0x000005b000027945 */ /* 0x000fe20003800200 */
[----:B------:R-:W-:Y:S02]  /*a040*/  HFMA2 R70, -RZ, RZ, 0, 0 ;  /* 0x00000000ff467431 */ /* 0x000fe400000001ff */
[----:B------:R-:W-:Y:S02]  /*a050*/  IMAD.MOV.U32 R96, RZ, RZ, R94 ;  /* 0x000000ffff607224 */ /* 0x000fe400078e005e */
[----:B01----:R-:W-:Y:S01]  /*a060*/  IMAD.MOV.U32 R52, RZ, RZ, R87 ;  /* 0x000000ffff347224 */ /* 0x003fe200078e0057 */
[----:B------:R-:W-:Y:S01]  /*a070*/  IADD3 R109, PT, PT, R109, 0x76cf5d0a, RZ ;  /* 0x76cf5d0a6d6d7810 */ /* 0x000fe20007ffe0ff */
        /* <DEDUP_REMOVED lines=17> */
.L_x_994:
        /* <DEDUP_REMOVED lines=13> */
.L_x_996:
[----:B------:R-:W-:Y:S05]  /*a260*/  BSYNC.RECONVERGENT B4 ;  /* 0x0000000000047941 */ /* 0x000fea0003800200 */
.L_x_995:
        /* <DEDUP_REMOVED lines=45> */
.L_x_993:
[----:B------:R-:W-:Y:S05]  /*a540*/  BSYNC.RECONVERGENT B3 ;  /* 0x0000000000037941 */ /* 0x000fea0003800200 */
.L_x_992:
[----:B------:R-:W-:Y:S01]  /*a550*/  I2FP.F32.U32 R8, R8 ;  /* 0x0000000800087245 */ /* 0x000fe20000201000 */
[----:B------:R-:W-:Y:S01]  /*a560*/  IMAD.MOV.U32 R53, RZ, RZ, 0x2f800000 ;  /* 0x2f800000ff357424 */ /* 0x000fe200078e00ff */
[----:B-----5:R-:W-:-:S03]  /*a570*/  SHF.L.U32 R54, R24, 0x10, RZ ;  /* 0x0000001018367819 */ /* 0x020fc600000006ff */
[----:B------:R-:W-:Y:S02]  /*a580*/  FFMA.FTZ R8, R8, R53, 1.1641532182693481445e-10 ;  /* 0x2f00000008087423 */ /* 0x000fe40000010035 */
[----:B------:R-:W-:-:S03]  /*a590*/  FMUL.FTZ R54, R54, UR9 ;  /* 0x0000000936367c20 */ /* 0x000fc60008410000 */
[----:B------:R-:W-:Y:S01]  /*a5a0*/  FSETP.GTU.FTZ.AND P2, PT, R8, UR26, PT ;  /* 0x0000001a08007c0b */ /* 0x000fe2000bf5c000 */
[----:B------:R-:W-:-:S03]  /*a5b0*/  FMUL.FTZ R54, R54, UR8 ;  /* 0x0000000836367c20 */ /* 0x000fc60008410000 */
[----:B------:R-:W-:Y:S02]  /*a5c0*/  SEL R8, RZ, 0x1, P2 ;  /* 0x00000001ff087807 */ /* 0x000fe40001000000 */
[----:B------:R-:W-:-:S07]  /*a5d0*/  FSEL R70, R54, RZ, !P2 ;  /* 0x000000ff36467208 */ /* 0x000fce0005000000 */
.L_x_991:
[----:B------:R-:W-:Y:S05]  /*a5e0*/  BSYNC.RECONVERGENT B2 ;  /* 0x0000000000027941 */ /* 0x000fea0003800200 */
.L_x_990:
[----:B------:R-:W-:Y:S01]  /*a5f0*/  BSSY.RECONVERGENT B2, `(.L_x_997) ;  /* 0x0000059000027945 */ /* 0x000fe20003800200 */
[----:B------:R-:W-:Y:S01]  /*a600*/  F2FP.BF16.F32.PACK_AB R104, RZ, R70 ;  /* 0x00000046ff68723e */ /* 0x000fe200000010ff */
[----:B------:R-:W-:Y:S02]  /*a610*/  IMAD.MOV.U32 R71, RZ, RZ, RZ ;  /* 0x000000ffff477224 */ /* 0x000fe400078e00ff */
[----:B------:R-:W-:Y:S01]  /*a620*/  IMAD.MOV.U32 R53, RZ, RZ, R52 ;  /* 0x000000ffff357224 */ /* 0x000fe200078e0034 */
[----:B------:R-:W-:Y:S06]  /*a630*/  @!P3 BRA `(.L_x_998) ;  /* 0x000000040050b947 */ /* 0x000fec0003800000 */
[----:B------:R-:W-:Y:S01]  /*a640*/  ISETP.NE.AND P2, PT, R52, 0x1, PT ;  /* 0x000000013400780c */ /* 0x000fe20003f45270 */
[----:B------:R-:W-:Y:S01]  /*a650*/  BSSY.RECONVERGENT B3, `(.L_x_999) ;  /* 0x0000048000037945 */ /* 0x000fe20003800200 */
[----:B------:R-:W-:Y:S02]  /*a660*/  HFMA2 R53, -RZ, RZ, 0, 1.1920928955078125e-07 ;  /* 0x00000002ff357431 */ /* 0x000fe400000001ff */
[----:B------:R-:W-:-:S09]  /*a670*/  IMAD.MOV.U32 R6, RZ, RZ, R10 ;  /* 0x000000ffff067224 */ /* 0x000fd200078e000a */
[----:B------:R-:W-:Y:S05]  /*a680*/  @!P2 BRA `(.L_x_1000) ;  /* 0x000000040010a947 */ /* 0x000fea0003800000 */
        /* <DEDUP_REMOVED lines=8> */
.L_x_1001:
        /* <DEDUP_REMOVED lines=13> */
.L_x_1003:
[----:B------:R-:W-:Y:S05]  /*a7e0*/  BSYNC.RECONVERGENT B4 ;  /* 0x0000000000047941 */ /* 0x000fea0003800200 */
.L_x_1002:
        /* <DEDUP_REMOVED lines=46> */
.L_x_1000:
[----:B------:R-:W-:Y:S05]  /*aad0*/  BSYNC.RECONVERGENT B3 ;  /* 0x0000000000037941 */ /* 0x000fea0003800200 */
.L_x_999:
[----:B-----5:R-:W-:Y:S01]  /*aae0*/  PRMT R52, R24, 0x7632, R52 ;  /* 0x0000763218347816 */ /* 0x020fe20000000034 */
[----:B------:R-:W-:Y:S01]  /*aaf0*/  IMAD.MOV.U32 R55, RZ, RZ, 0x2f800000 ;  /* 0x2f800000ff377424 */ /* 0x000fe200078e00ff */
[----:B------:R-:W-:Y:S02]  /*ab00*/  I2FP.F32.U32 R6, R6 ;  /* 0x0000000600067245 */ /* 0x000fe40000201000 */
[----:B------:R-:W-:-:S03]  /*ab10*/  SHF.L.U32 R52, R52, 0x10, RZ ;  /* 0x0000001034347819 */ /* 0x000fc600000006ff */
[----:B------:R-:W-:Y:S02]  /*ab20*/  FFMA.FTZ R6, R6, R55, 1.1641532182693481445e-10 ;  /* 0x2f00000006067423 */ /* 0x000fe40000010037 */
[----:B------:R-:W-:-:S03]  /*ab30*/  FMUL.FTZ R52, R52, UR9 ;  /* 0x0000000934347c20 */ /* 0x000fc60008410000 */
[----:B------:R-:W-:Y:S01]  /*ab40*/  FSETP.GTU.FTZ.AND P2, PT, R6, UR26, PT ;  /* 0x0000001a06007c0b */ /* 0x000fe2000bf5c000 */
[----:B------:R-:W-:-:S03]  /*ab50*/  FMUL.FTZ R52, R52, UR8 ;  /* 0x0000000834347c20 */ /* 0x000fc60008410000 */
[----:B------:R-:W-:Y:S02]  /*ab60*/  SEL R6, RZ, 0x1, P2 ;  /* 0x00000001ff067807 */ /* 0x000fe40001000000 */
[----:B------:R-:W-:-:S07]  /*ab70*/  FSEL R71, R52, RZ, !P2 ;  /* 0x000000ff34477208 */ /* 0x000fce0005000000 */
.L_x_998:
[----:B------:R-:W-:Y:S05]  /*ab80*/  BSYNC.RECONVERGENT B2 ;  /* 0x0000000000027941 */ /* 0x000fea0003800200 */
.L_x_997:
        /* <DEDUP_REMOVED lines=18> */
.L_x_1008:
        /* <DEDUP_REMOVED lines=13> */
.L_x_1010:
[----:B------:R-:W-:Y:S05]  /*ad80*/  BSYNC.RECONVERGENT B4 ;  /* 0x0000000000047941 */ /* 0x000fea0003800200 */
.L_x_1009:
        /* <DEDUP_REMOVED lines=46> */
.L_x_1007:
[----:B------:R-:W-:Y:S05]  /*b070*/  BSYNC.RECONVERGENT B3 ;  /* 0x0000000000037941 */ /* 0x000fea0003800200 */
.L_x_1006:
        /* <DEDUP_REMOVED lines=9> */
.L_x_1005:
[----:B------:R-:W-:Y:S05]  /*b110*/  BSYNC.RECONVERGENT B2 ;  /* 0x0000000000027941 */ /* 0x000fea0003800200 */
.L_x_1004:
        /* <DEDUP_REMOVED lines=18> */
.L_x_1015:
        /* <DEDUP_REMOVED lines=13> */
.L_x_1017:
[----:B------:R-:W-:Y:S05]  /*b310*/  BSYNC.RECONVERGENT B4 ;  /* 0x0000000000047941 */ /* 0x000fea0003800200 */
.L_x_1016:
        /* <DEDUP_REMOVED lines=46> */
.L_x_1014:
[----:B------:R-:W-:Y:S05]  /*b600*/  BSYNC.RECONVERGENT B3 ;  /* 0x0000000000037941 */ /* 0x000fea0003800200 */
.L_x_1013:
        /* <DEDUP_REMOVED lines=10> */
.L_x_1012:
[----:B------:R-:W-:Y:S05]  /*b6b0*/  BSYNC.RECONVERGENT B2 ;  /* 0x0000000000027941 */ /* 0x000fea0003800200 */
.L_x_1011:
        /* <DEDUP_REMOVED lines=18> */
.L_x_1022:
        /* <DEDUP_REMOVED lines=13> */
.L_x_1024:
[----:B------:R-:W-:Y:S05]  /*b8b0*/  BSYNC.RECONVERGENT B4 ;  /* 0x0000000000047941 */ /* 0x000fea0003800200 */
.L_x_1023:
        /* <DEDUP_REMOVED lines=46> */
.L_x_1021:
[----:B------:R-:W-:Y:S05]  /*bba0*/  BSYNC.RECONVERGENT B3 ;  /* 0x0000000000037941 */ /* 0x000fea0003800200 */
.L_x_1020:
        /* <DEDUP_REMOVED lines=9> */
.L_x_1019:
[----:B------:R-:W-:Y:S05]  /*bc40*/  BSYNC.RECONVERGENT B2 ;  /* 0x0000000000027941 */ /* 0x000fea0003800200 */
.L_x_1018:
        /* <DEDUP_REMOVED lines=18> */
.L_x_1029:
        /* <DEDUP_REMOVED lines=13> */
.L_x_1031:
[----:B------:R-:W-:Y:S05]  /*be40*/  BSYNC.RECONVERGENT B4 ;  /* 0x0000000000047941 */ /* 0x000fea0003800200 */
.L_x_1030:
        /* <DEDUP_REMOVED lines=46> */
.L_x_1028:
[----:B------:R-:W-:Y:S05]  /*c130*/  BSYNC.RECONVERGENT B3 ;  /* 0x0000000000037941 */ /* 0x000fea0003800200 */
.L_x_1027:
        /* <DEDUP_REMOVED lines=10> */
.L_x_1026:
[----:B------:R-:W-:Y:S05]  /*c1e0*/  BSYNC.RECONVERGENT B2 ;  /* 0x0000000000027941 */ /* 0x000fea0003800200 */
.L_x_1025:
        /* <DEDUP_REMOVED lines=18> */
.L_x_1036:
        /* <DEDUP_REMOVED lines=13> */
.L_x_1038:
[----:B------:R-:W-:Y:S05]  /*c3e0*/  BSYNC.RECONVERGENT B4 ;  /* 0x0000000000047941 */ /* 0x000fea0003800200 */
.L_x_1037:
        /* <DEDUP_REMOVED lines=46> */
.L_x_1035:
[----:B------:R-:W-:Y:S05]  /*c6d0*/  BSYNC.RECONVERGENT B3 ;  /* 0x0000000000037941 */ /* 0x000fea0003800200 */
.L_x_1034:
        /* <DEDUP_REMOVED lines=9> */
.L_x_1033:
[----:B------:R-:W-:Y:S05]  /*c770*/  BSYNC.RECONVERGENT B2 ;  /* 0x0000000000027941 */ /* 0x000fea0003800200 */
.L_x_1032:
        /* <DEDUP_REMOVED lines=18> */
.L_x_1043:
        /* <DEDUP_REMOVED lines=13> */
.L_x_1045:
[----:B------:R-:W-:Y:S05]  /*c970*/  BSYNC.RECONVERGENT B4 ;  /* 0x0000000000047941 */ /* 0x000fea0003800200 */
.L_x_1044:
        /* <DEDUP_REMOVED lines=46> */
.L_x_1042:
[----:B------:R-:W-:Y:S05]  /*cc60*/  BSYNC.RECONVERGENT B3 ;  /* 0x0000000000037941 */ /* 0x000fea0003800200 */
.L_x_1041:
[----:B------:R-:W-:Y:S01]  /*cc70*/  I2FP.F32.U32 R52, R53 ;  /* 0x0000003500347245 */ /* 0x000fe20000201000 */
[----:B------:R-:W-:Y:S01]  /*cc80*/  IMAD.MOV.U32 R55, RZ, RZ, 0x2f800000 ;  /* 0x2f800000ff377424 */ /* 0x000fe200078e00ff */
[----:B-----5:R-:W-:-:S03]  /*cc90*/  PRMT R53, R27, 0x7632, R53 ;  /* 0x000076321b357816 */ /* 0x020fc60000000035 */
[----:B------:R-:W-:Y:S01]  /*cca0*/  FFMA.FTZ R52, R52, R55, 1.1641532182693481445e-10 ;  /* 0x2f00000034347423 */ /* 0x000fe20000010037 */
[----:B------:R-:W-:-:S04]  /*ccb0*/  SHF.L.U32 R53, R53, 0x10, RZ ;  /* 0x0000001035357819 */ /* 0x000fc800000006ff */
[----:B------:R-:W-:Y:S01]  /*ccc0*/  FSETP.GTU.FTZ.AND P2, PT, R52, UR26, PT ;  /* 0x0000001a34007c0b */ /* 0x000fe2000bf5c000 */
[----:B------:R-:W-:-:S03]  /*ccd0*/  FMUL.FTZ R53, R53, UR9 ;  /* 0x0000000935357c20 */ /* 0x000fc60008410000 */
[----:B------:R-:W-:Y:S01]  /*cce0*/  SEL R84, RZ, 0x1, P2 ;  /* 0x00000001ff547807 */ /* 0x000fe20001000000 */
[----:B------:R-:W-:-:S05]  /*ccf0*/  FMUL.FTZ R53, R53, UR8 ;  /* 0x0000000835357c20 */ /* 0x000fca0008410000 */
[----:B------:R-:W-:-:S07]  /*cd00*/  FSEL R93, R53, RZ, !P2 ;  /* 0x000000ff355d7208 */ /* 0x000fce0005000000 */
.L_x_1040:
[----:B------:R-:W-:Y:S05]  /*cd10*/  BSYNC.RECONVERGENT B2 ;  /* 0x0000000000027941 */ /* 0x000fea0003800200 */
.L_x_1039:
[----:B------:R-:W-:Y:S02]  /*cd20*/  F2FP.BF16.F32.PACK_AB R55, RZ, R93 ;  /* 0x0000005dff37723e */ /* 0x000fe400000010ff */
[----:B------:R-:W-:Y:S02]  /*cd30*/  PRMT R54, R107, 0x5410, R108 ;  /* 0x000054106b367816 */ /* 0x000fe4000000006c */
[----:B------:R-:W-:Y:S02]  /*cd40*/  PRMT R53, R105, 0x5410, R106 ;  /* 0x0000541069357816 */ /* 0x000fe4000000006a */
[----:B------:R-:W-:Y:S02]  /*cd50*/  PRMT R52, R104, 0x5410, R103 ;  /* 0x0000541068347816 */ /* 0x000fe40000000067 */
[----:B------:R-:W-:-:S07]  /*cd60*/  PRMT R55, R97, 0x5410, R55 ;  /* 0x0000541061377816 */ /* 0x000fce0000000037 */
.L_x_989:
[----:B------:R-:W0:Y:S01]  /*cd70*/  LDC.64 R104, c[0x0][0x3a8] ;  /* 0x0000ea00ff687b82 */ /* 0x000e220000000a00 */
[----:B------:R-:W-:Y:S01]  /*cd80*/  BSSY.RECONVERGENT B2, `(.L_x_1046) ;  /* 0x0000019000027945 */ /* 0x000fe20003800200 */
[----:B------:R-:W-:Y:S02]  /*cd90*/  IMAD.MOV.U32 R94, RZ, RZ, R96 ;  /* 0x000000ffff5e7224 */ /* 0x000fe400078e0060 */
[----:B0-----:R-:W-:-:S05]  /*cda0*/  IMAD.WIDE.U32 R104, R101, 0x10, R104 ;  /* 0x0000001065687825 */ /* 0x001fca00078e0068 */
[----:B------:R0:W-:Y:S01]  /*cdb0*/  STG.E.128 desc[UR6][R104.64], R52 ;  /* 0x0000003468007986 */ /* 0x0001e2000c101d06 */
[----:B------:R-:W-:Y:S05]  /*cdc0*/  @!P3 BRA `(.L_x_1047) ;  /* 0x000000000050b947 */ /* 0x000fea0003800000 */
[----:B0-----:R-:W-:Y:S01]  /*cdd0*/  IMAD.U32 R55, R0, 0x10000, RZ ;  /* 0x0001000000377824 */ /* 0x001fe200078e00ff */
[----:B------:R-:W0:Y:S01]  /*cde0*/  LDC.64 R52, c[0x0][0x3b0] ;  /* 0x0000ec00ff347b82 */ /* 0x000e220000000a00 */
[----:B------:R-:W-:Y:S02]  /*cdf0*/  LOP3.LUT R54, R84, 0xffff, RZ, 0xc0, !PT ;  /* 0x0000ffff54367812 */ /* 0x000fe400078ec0ff */
[----:B------:R-:W-:Y:S02]  /*ce00*/  PRMT R95, R2, 0x7104, RZ ;  /* 0x00007104025f7816 */ /* 0x000fe400000000ff */
[----:B------:R-:W-:Y:S02]  /*ce10*/  LOP3.LUT R55, R55, 0xff0000, RZ, 0xc0, !PT ;  /* 0x00ff000037377812 */ /* 0x000fe400078ec0ff */
[----:B------:R-:W-:Y:S02]  /*ce20*/  LOP3.LUT R104, R4, 0xff, RZ, 0xc0, !PT ;  /* 0x000000ff04687812 */ /* 0x000fe400078ec0ff */
[----:B------:R-:W-:-:S02]  /*ce30*/  PRMT R54, R55, 0x4210, R54 ;  /* 0x0000421037367816 */ /* 0x000fc40000000036 */
[----:B------:R-:W-:Y:S01]  /*ce40*/  LOP3.LUT R96, R5, 0xff, RZ, 0xc0, !PT ;  /* 0x000000ff05607812 */ /* 0x000fe200078ec0ff */
[----:B------:R-:W-:Y:S01]  /*ce50*/  IMAD.WIDE.U32 R104, R104, 0x1000000, RZ ;  /* 0x0100000068687825 */ /* 0x000fe200078e00ff */
[----:B------:R-:W-:Y:S02]  /*ce60*/  LOP3.LUT R55, R6, 0xff, RZ, 0xc0, !PT ;  /* 0x000000ff06377812 */ /* 0x000fe400078ec0ff */
[----:B------:R-:W-:Y:S01]  /*ce70*/  LOP3.LUT R106, R54, 0xff00, R95, 0xf8, !PT ;  /* 0x0000ff00366a7812 */ /* 0x000fe200078ef85f */
[----:B------:R-:W-:-:S03]  /*ce80*/  IMAD.WIDE.U32 R96, R96, 0x10000, RZ ;  /* 0x0001000060607825 */ /* 0x000fc600078e00ff */
[----:B------:R-:W-:Y:S01]  /*ce90*/  LOP3.LUT R95, R106, 0xff, R3, 0xf8, !PT ;  /* 0x000000ff6a5f7812 */ /* 0x000fe200078ef803 */
[----:B------:R-:W-:-:S03]  /*cea0*/  IMAD.WIDE.U32 R54, R55, 0x100, RZ ;  /* 0x0000010037367825 */ /* 0x000fc600078e00ff */
[----:B------:R-:W-:Y:S01]  /*ceb0*/  LOP3.LUT R95, R97, R95, R105, 0xfe, !PT ;  /* 0x0000005f615f7212 */ /* 0x000fe200078efe69 */
[----:B0-----:R-:W-:Y:S01]  /*cec0*/  IMAD.WIDE.U32 R52, R100, 0x8, R52 ;  /* 0x0000000864347825 */ /* 0x001fe200078e0034 */
[----:B------:R-:W-:Y:S02]  /*ced0*/  LOP3.LUT R103, R54, R104, R96, 0xfe, !PT ;  /* 0x0000006836677212 */ /* 0x000fe400078efe60 */
[----:B------:R-:W-:Y:S02]  /*cee0*/  LOP3.LUT R55, R95, R55, RZ, 0xfc, !PT ;  /* 0x000000375f377212 */ /* 0x000fe400078efcff */
[----:B------:R-:W-:-:S05]  /*cef0*/  LOP3.LUT R54, R103, 0xff, R8, 0xf8, !PT ;  /* 0x000000ff67367812 */ /* 0x000fca00078ef808 */
[----:B------:R1:W-:Y:S02]  /*cf00*/  STG.E.64 desc[UR6][R52.64], R54 ;  /* 0x0000003634007986 */ /* 0x0003e4000c101b06 */
.L_x_1047:
[----:B------:R-:W-:Y:S05]  /*cf10*/  BSYNC.RECONVERGENT B2 ;  /* 0x0000000000027941 */ /* 0x000fea0003800200 */
.L_x_1046:
[----:B------:R-:W-:Y:S01]  /*cf20*/  IADD3 R101, PT, PT, R101, 0x20, RZ ;  /* 0x0000002065657810 */ /* 0x000fe20007ffe0ff */
[----:B------:R-:W-:-:S07]  /*cf30*/  VIADD R100, R100, 0x20 ;  /* 0x0000002064647836 */ /* 0x000fce0000000000 */
.L_x_929:
[----:B------:R-:W-:Y:S05]  /*cf40*/  BSYNC.RECONVERGENT B1 ;  /* 0x0000000000017941 */ /* 0x000fea0003800200 */
.L_x_928:
        /* <DEDUP_REMOVED lines=8> */
.L_x_1051:
[----:B------:R-:W-:Y:S05]  /*cfd0*/  BSYNC.RECONVERGENT B2 ;  /* 0x0000000000027941 */ /* 0x000fea0003800200 */
.L_x_1050:
        /* <DEDUP_REMOVED lines=8> */
[----:B------:R-:W-:Y:S01]  /*d060*/  @!P4 IMAD.MOV.U32 R92, RZ, RZ, R94 ;  /* 0x000000ffff5cc224 */ /* 0x000fe200078e005e */
[----:B------:R-:W-:Y:S01]  /*d070*/  @!P4 MOV R78, R87 ;  /* 0x00000057004ec202 */ /* 0x000fe20000000f00 */
[----:B--2---:R-:W-:Y:S01]  /*d080*/  @!P4 IMAD.U32 R72, R52, 0x10000, RZ ;  /* 0x000100003448c824 */ /* 0x004fe200078e00ff */
        /* <DEDUP_REMOVED lines=17> */
.L_x_1057:
        /* <DEDUP_REMOVED lines=13> */
.L_x_1059:
[----:B------:R-:W-:Y:S05]  /*d270*/  BSYNC.RECONVERGENT B4 ;  /* 0x0000000000047941 */ /* 0x000fea0003800200 */
.L_x_1058:
        /* <DEDUP_REMOVED lines=46> */
[----:B------:R-:W-:-:S07]  /*d560*/  HFMA2 R78, -RZ, RZ, 0, 0 ;  /* 0x00000000ff4e7431 */ /* 0x000fce00000001ff */
.L_x_1056:
[----:B------:R-:W-:Y:S05]  /*d570*/  BSYNC.RECONVERGENT B3 ;  /* 0x0000000000037941 */ /* 0x000fea0003800200 */
.L_x_1055:
        /* <DEDUP_REMOVED lines=11> */
.L_x_1054:
[----:B------:R-:W-:Y:S05]  /*d630*/  BSYNC.RECONVERGENT B2 ;  /* 0x0000000000027941 */ /* 0x000fea0003800200 */
.L_x_1053:
        /* <DEDUP_REMOVED lines=23> */
.L_x_1064:
        /* <DEDUP_REMOVED lines=13> */
.L_x_1066:
[----:B------:R-:W-:Y:S05]  /*d880*/  BSYNC.RECONVERGENT B4 ;  /* 0x0000000000047941 */ /* 0x000fea0003800200 */
.L_x_1065:
        /* <DEDUP_REMOVED lines=47> */
.L_x_1063:
[----:B------:R-:W-:Y:S05]  /*db80*/  BSYNC.RECONVERGENT B3 ;  /* 0x0000000000037941 */ /* 0x000fea0003800200 */
.L_x_1062:
        /* <DEDUP_REMOVED lines=13> */
.L_x_1061:
[----:B------:R-:W-:Y:S05]  /*dc60*/  BSYNC.RECONVERGENT B2 ;  /* 0x0000000000027941 */ /* 0x000fea0003800200 */
.L_x_1060:
        /* <DEDUP_REMOVED lines=22> */
.L_x_1071:
        /* <DEDUP_REMOVED lines=13> */
.L_x_1073:
[----:B------:R-:W-:Y:S05]  /*dea0*/  BSYNC.RECONVERGENT B4 ;  /* 0x0000000000047941 */ /* 0x000fea0003800200 */
.L_x_1072:
        /* <DEDUP_REMOVED lines=46> */
[----:B------:R-:W-:-:S07]  /*e190*/  MOV R52, R78 ;  /* 0x0000004e00347202 */ /* 0x000fce0000000f00 */
.L_x_1070:
[----:B------:R-:W-:Y:S05]  /*e1a0*/  BSYNC.RECONVERGENT B3 ;  /* 0x0000000000037941 */ /* 0x000fea0003800200 */
.L_x_1069:
[----:B------:R-:W-:Y:S01]  /*e1b0*/  I2FP.F32.U32 R5, R5 ;  /* 0x0000000500057245 */ /* 0x000fe20000201000 */
[----:B------:R-:W-:Y:S01]  /*e1c0*/  IMAD.MOV.U32 R78, RZ, RZ, 0x2f800000 ;  /* 0x2f800000ff4e7424 */ /* 0x000fe200078e00ff */
[----:B-----5:R-:W-:-:S03]  /*e1d0*/  SHF.L.U32 R79, R25, 0x10, RZ ;  /* 0x00000010194f7819 */ /* 0x020fc600000006ff */
        /* <DEDUP_REMOVED lines=8> */
.L_x_1068:
[----:B------:R-:W-:Y:S05]  /*e260*/  BSYNC.RECONVERGENT B2 ;  /* 0x0000000000027941 */ /* 0x000fea0003800200 */
.L_x_1067:
[----:B------:R-:W-:Y:S01]  /*e270*/  @!P4 PRMT R79, R53, 0x7632, R79 ;  /* 0x00007632354fc816 */ /* 0x000fe2000000004f */
[----:B------:R-:W-:Y:S01]  /*e280*/  BSSY.RECONVERGENT B2, `(.L_x_1074) ;  /* 0x0000061000027945 */ /* 0x000fe20003800200 */
[----:B------:R-:W-:Y:S01]  /*e290*/  F2FP.BF16.F32.PACK_AB R104, RZ, R78 ;  /* 0x0000004eff68723e */ /* 0x000fe200000010ff */
[----:B------:R-:W-:Y:S01]  /*e2a0*/  @!P4 IMAD.MOV.U32 R87, RZ, RZ, R80 ;  /* 0x000000ffff57c224 */ /* 0x000fe200078e0050 */
[----:B------:R-:W-:Y:S02]  /*e2b0*/  @!P4 MOV R88, R52 ;  /* 0x000000340058c202 */ /* 0x000fe40000000f00 */
[----:B------:R-:W-:Y:S01]  /*e2c0*/  @!P4 SHF.L.U32 R79, R79, 0x10, RZ ;  /* 0x000000104f4fc819 */ /* 0x000fe200000006ff */
        /* <DEDUP_REMOVED lines=17> */
.L_x_1078:
        /* <DEDUP_REMOVED lines=13> */
.L_x_1080:
[----:B------:R-:W-:Y:S05]  /*e4b0*/  BSYNC.RECONVERGENT B4 ;  /* 0x0000000000047941 */ /* 0x000fea0003800200 */
.L_x_1079:
[----:B------:R-:W-:Y:S01]  /*e4c0*/  IMAD.WIDE.U32 R62, R68, -0x326172a9, RZ ;  /* 0xcd9e8d57443e7825 */ /* 0x000fe200078e00ff */
[----:B------:R-:W-:Y:S01]  /*e4d0*/  LOP3.LUT R80, R11, UR5, R95, 0x96, !PT ;  /* 0x000000050b507c12 */ /* 0x000fe2000f8e965f */
[----:B------:R-:W-:Y:S02]  /*e4e0*/  UIADD3 UR29, UPT, UPT, UR5, -0x4498517b, URZ ;  /* 0xbb67ae85051d7890 */ /* 0x000fe4000fffe0ff */
[----:B------:R-:W-:Y:S02]  /*e4f0*/  HFMA2 R87, -RZ, RZ, 0, 0 ;  /* 0x00000000ff577431 */ /* 0x000fe400000001ff */
        /* <DEDUP_REMOVED lines=43> */
.L_x_1077:
[----:B------:R-:W-:Y:S05]  /*e7b0*/  BSYNC.RECONVERGENT B3 ;  /* 0x0000000000037941 */ /* 0x000fea0003800200 */
.L_x_1076:
        /* <DEDUP_REMOVED lines=13> */
.L_x_1075:
[----:B------:R-:W-:Y:S05]  /*e890*/  BSYNC.RECONVERGENT B2 ;  /* 0x0000000000027941 */ /* 0x000fea0003800200 */
.L_x_1074:
[----:B------:R-:W-:Y:S01]  /*e8a0*/  BSSY.RECONVERGENT B2, `(.L_x_1081) ;  /* 0x000005f000027945 */ /* 0x000fe20003800200 */
[----:B------:R-:W-:Y:S01]  /*e8b0*/  F2FP.BF16.F32.PACK_AB R106, RZ, R79 ;  /* 0x0000004fff6a723e */ /* 0x000fe200000010ff */
[----:B------:R-:W-:Y:S01]  /*e8c0*/  @!P4 IMAD.MOV.U32 R92, RZ, RZ, R88 ;  /* 0x000000ffff5cc224 */ /* 0x000fe200078e0058 */
[----:B------:R-:W-:Y:S02]  /*e8d0*/  @!P4 SHF.L.U32 R81, R54, 0x10, RZ ;  /* 0x000000103651c819 */ /* 0x000fe400000006ff */
[----:B------:R-:W-:Y:S01]  /*e8e0*/  @!P4 MOV R52, R87 ;  /* 0x000000570034c202 */ /* 0x000fe20000000f00 */
        /* <DEDUP_REMOVED lines=17> */
.L_x_1085:
        /* <DEDUP_REMOVED lines=13> */
.L_x_1087:
[----:B------:R-:W-:Y:S05]  /*ead0*/  BSYNC.RECONVERGENT B4 ;  /* 0x0000000000047941 */ /* 0x000fea0003800200 */
.L_x_1086:
        /* <DEDUP_REMOVED lines=45> */
[----:B------:R-:W-:Y:S01]  /*edb0*/  HFMA2 R52, -RZ, RZ, 0, 0 ;  /* 0x00000000ff347431 */ /* 0x000fe200000001ff */
[----:B------:R-:W-:-:S07]  /*edc0*/  LOP3.LUT R63, R80, UR25, R53, 0x96, !PT ;  /* 0x00000019503f7c12 */ /* 0x000fce000f8e9635 */
.L_x_1084:
[----:B------:R-:W-:Y:S05]  /*edd0*/  BSYNC.RECONVERGENT B3 ;  /* 0x0000000000037941 */ /* 0x000fea0003800200 */
.L_x_1083:
[----:B------:R-:W-:Y:S01]  /*ede0*/  I2FP.F32.U32 R3, R3 ;  /* 0x0000000300037245 */ /* 0x000fe20000201000 */
[----:B------:R-:W-:Y:S01]  /*edf0*/  IMAD.MOV.U32 R80, RZ, RZ, 0x2f800000 ;  /* 0x2f800000ff507424 */ /* 0x000fe200078e00ff */
[----:B-----5:R-:W-:-:S03]  /*ee00*/  SHF.L.U32 R53, R26, 0x10, RZ ;  /* 0x000000101a357819 */ /* 0x020fc600000006ff */
[----:B------:R-:W-:Y:S01]  /*ee10*/  FFMA.FTZ R3, R3, R80, 1.1641532182693481445e-10 ;  /* 0x2f00000003037423 */ /* 0x000fe20000010050 */
[----:B------:R-:W-:Y:S02]  /*ee20*/  IMAD.U32 R80, R54, 0x10000, RZ ;  /* 0x0001000036507824 */ /* 0x000fe400078e00ff */
[----:B------:R-:W-:Y:S02]  /*ee30*/  FMUL.FTZ R53, R53, UR9 ;  /* 0x0000000935357c20 */ /* 0x000fe40008410000 */
[----:B------:R-:W-:Y:S02]  /*ee40*/  FSETP.GTU.FTZ.AND P5, PT, R3, UR26, PT ;  /* 0x0000001a03007c0b */ /* 0x000fe4000bfbc000 */
[----:B------:R-:W-:Y:S02]  /*ee50*/  FMUL.FTZ R53, R53, UR8 ;  /* 0x0000000835357c20 */ /* 0x000fe40008410000 */
[----:B------:R-:W-:-:S03]  /*ee60*/  SEL R3, RZ, 0x1, P5 ;  /* 0x00000001ff037807 */ /* 0x000fc60002800000 */
[----:B------:R-:W-:-:S05]  /*ee70*/  FSEL R81, R53, RZ, !P5 ;  /* 0x000000ff35517208 */ /* 0x000fca0006800000 */
[----:B------:R-:W-:-:S07]  /*ee80*/  FADD.FTZ R81, R80, R81 ;  /* 0x0000005150517221 */ /* 0x000fce0000010000 */
.L_x_1082:
[----:B------:R-:W-:Y:S05]  /*ee90*/  BSYNC.RECONVERGENT B2 ;  /* 0x0000000000027941 */ /* 0x000fea0003800200 */
.L_x_1081:
        /* <DEDUP_REMOVED lines=23> */
.L_x_1092:
        /* <DEDUP_REMOVED lines=13> */
.L_x_1094:
[----:B------:R-:W-:Y:S05]  /*f0e0*/  BSYNC.RECONVERGENT B4 ;  /* 0x0000000000047941 */ /* 0x000fea0003800200 */
.L_x_1093:
        /* <DEDUP_REMOVED lines=47> */
.L_x_1091:
[----:B------:R-:W-:Y:S05]  /*f3e0*/  BSYNC.RECONVERGENT B3 ;  /* 0x0000000000037941 */ /* 0x000fea0003800200 */
.L_x_1090:
        /* <DEDUP_REMOVED lines=13> */
.L_x_1089:
[----:B------:R-:W-:Y:S05]  /*f4c0*/  BSYNC.RECONVERGENT B2 ;  /* 0x0000000000027941 */ /* 0x000fea0003800200 */
.L_x_1088:
        /* <DEDUP_REMOVED lines=22> */
.L_x_1099:
        /* <DEDUP_REMOVED lines=13> */
.L_x_1101:
[----:B------:R-:W-:Y:S05]  /*f700*/  BSYNC.RECONVERGENT B4 ;  /* 0x0000000000047941 */ /* 0x000fea0003800200 */
.L_x_1100:
        /* <DEDUP_REMOVED lines=47> */
.L_x_1098:
[----:B------:R-:W-:Y:S05]  /*fa00*/  BSYNC.RECONVERGENT B3 ;  /* 0x0000000000037941 */ /* 0x000fea0003800200 */
.L_x_1097:
        /* <DEDUP_REMOVED lines=11> */
.L_x_1096:
[----:B------:R-:W-:Y:S05]  /*fac0*/  BSYNC.RECONVERGENT B2 ;  /* 0x0000000000027941 */ /* 0x000fea0003800200 */
.L_x_1095:
        /* <DEDUP_REMOVED lines=23> */
.L_x_1106:
        /* <DEDUP_REMOVED lines=13> */
.L_x_1108:
[----:B------:R-:W-:Y:S05]  /*fd10*/  BSYNC.RECONVERGENT B4 ;  /* 0x0000000000047941 */ /* 0x000fea0003800200 */
.L_x_1107:
        /* <DEDUP_REMOVED lines=47> */
.L_x_1105:
[----:B------:R-:W-:Y:S05]  /*10010*/  BSYNC.RECONVERGENT B3 ;  /* 0x0000000000037941 */ /* 0x000fea0003800200 */
.L_x_1104:
[----:B-----5:R-:W-:Y:S02]  /*10020*/  PRMT R54, R27, 0x7632, R54 ;  /* 0x000076321b367816 */ /* 0x020fe40000000036 */
[----:B------:R-:W-:Y:S01]  /*10030*/  I2FP.F32.U32 R52, R53 ;  /* 0x0000003500347245 */ /* 0x000fe20000201000 */
[----:B------:R-:W-:Y:S01]  /*10040*/  IMAD.MOV.U32 R53, RZ, RZ, 0x2f800000 ;  /* 0x2f800000ff357424 */ /* 0x000fe200078e00ff */
        /* <DEDUP_REMOVED lines=10> */
.L_x_1103:
[----:B------:R-:W-:Y:S05]  /*100f0*/  BSYNC.RECONVERGENT B2 ;  /* 0x0000000000027941 */ /* 0x000fea0003800200 */
.L_x_1102:
[----:B------:R-:W-:Y:S02]  /*10100*/  F2FP.BF16.F32.PACK_AB R55, RZ, R88 ;  /* 0x00000058ff37723e */ /* 0x000fe400000010ff */
[----:B------:R-:W-:Y:S02]  /*10110*/  PRMT R54, R107, 0x5410, R108 ;  /* 0x000054106b367816 */ /* 0x000fe4000000006c */
[----:B------:R-:W-:Y:S02]  /*10120*/  PRMT R53, R104, 0x5410, R106 ;  /* 0x0000541068357816 */ /* 0x000fe4000000006a */
[----:B------:R-:W-:Y:S02]  /*10130*/  PRMT R52, R102, 0x5410, R103 ;  /* 0x0000541066347816 */ /* 0x000fe40000000067 */
[----:B------:R-:W-:Y:S01]  /*10140*/  PRMT R55, R105, 0x5410, R55 ;  /* 0x0000541069377816 */ /* 0x000fe20000000037 */
[----:B------:R-:W-:Y:S06]  /*10150*/  BRA `(.L_x_1109) ;  /* 0x0000002c00587947 */ /* 0x000fec0003800000 */
.L_x_1052:
[----:B------:R-:W-:Y:S01]  /*10160*/  MOV R109, UR5 ;  /* 0x00000005006d7c02 */ /* 0x000fe20008000f00 */
[----:B------:R-:W-:Y:S01]  /*10170*/  BSSY.RECONVERGENT B2, `(.L_x_1110) ;  /* 0x000005b000027945 */ /* 0x000fe20003800200 */
[----:B------:R-:W-:Y:S01]  /*10180*/  IMAD.MOV.U32 R72, RZ, RZ, RZ ;  /* 0x000000ffff487224 */ /* 0x000fe200078e00ff */
[----:B------:R-:W-:Y:S01]  /*10190*/  MOV R106, R94 ;  /* 0x0000005e006a7202 */ /* 0x000fe20000000f00 */
        /* <DEDUP_REMOVED lines=19> */
.L_x_1114:
        /* <DEDUP_REMOVED lines=13> */
.L_x_1116:
[----:B------:R-:W-:Y:S05]  /*103a0*/  BSYNC.RECONVERGENT B4 ;  /* 0x0000000000047941 */ /* 0x000fea0003800200 */
.L_x_1115:
        /* <DEDUP_REMOVED lines=45> */
.L_x_1113:
[----:B------:R-:W-:Y:S05]  /*10680*/  BSYNC.RECONVERGENT B3 ;  /* 0x0000000000037941 */ /* 0x000fea0003800200 */
.L_x_1112:
        /* <DEDUP_REMOVED lines=9> */
.L_x_1111:
[----:B------:R-:W-:Y:S05]  /*10720*/  BSYNC.RECONVERGENT B2 ;  /* 0x0000000000027941 */ /* 0x000fea0003800200 */
.L_x_1110:
[----:B------:R-:W-:Y:S01]  /*10730*/  BSSY.RECONVERGENT B2, `(.L_x_1117) ;  /* 0x0000059000027945 */ /* 0x000fe20003800200 */
[----:B------:R-:W-:Y:S01]  /*10740*/  F2FP.BF16.F32.PACK_AB R102, RZ, R72 ;  /* 0x00000048ff66723e */ /* 0x000fe200000010ff */
[----:B------:R-:W-:Y:S01]  /*10750*/  IMAD.MOV.U32 R53, RZ, RZ, R52 ;  /* 0x000000ffff357224 */ /* 0x000fe200078e0034 */
[----:B------:R-:W-:Y:S01]  /*10760*/  MOV R73, RZ ;  /* 0x000000ff00497202 */ /* 0x000fe20000000f00 */
        /* <DEDUP_REMOVED lines=14> */
.L_x_1121:
        /* <DEDUP_REMOVED lines=13> */
.L_x_1123:
[----:B------:R-:W-:Y:S05]  /*10920*/  BSYNC.RECONVERGENT B4 ;  /* 0x0000000000047941 */ /* 0x000fea0003800200 */
.L_x_1122:
        /* <DEDUP_REMOVED lines=46> */
.L_x_1120:
[----:B------:R-:W-:Y:S05]  /*10c10*/  BSYNC.RECONVERGENT B3 ;  /* 0x0000000000037941 */ /* 0x000fea0003800200 */
.L_x_1119:
        /* <DEDUP_REMOVED lines=10> */
.L_x_1118:
[----:B------:R-:W-:Y:S05]  /*10cc0*/  BSYNC.RECONVERGENT B2 ;  /* 0x0000000000027941 */ /* 0x000fea0003800200 */
.L_x_1117:
[----:B------:R-:W-:Y:S01]  /*10cd0*/  BSSY.RECONVERGENT B2, `(.L_x_1124) ;  /* 0x0000058000027945 */ /* 0x000fe20003800200 */
[----:B------:R-:W-:Y:S01]  /*10ce0*/  F2FP.BF16.F32.PACK_AB R97, RZ, R73 ;  /* 0x00000049ff61723e */ /* 0x000fe200000010ff */
[----:B------:R-:W-:Y:S01]  /*10cf0*/  IMAD.MOV.U32 R78, RZ, RZ, RZ ;  /* 0x000000ffff4e7224 */ /* 0x000fe200078e00ff */
[----:B------:R-:W-:Y:S01]  /*10d00*/  MOV R52, R53 ;  /* 0x0000003500347202 */ /* 0x000fe20000000f00 */
[----:B------:R-:W-:Y:S06]  /*10d10*/  @!P3 BRA `(.L_x_1125) ;  /* 0x00000004004cb947 */ /* 0x000fec0003800000 */
[----:B------:R-:W-:Y:S01]  /*10d20*/  ISETP.NE.AND P4, PT, R53, 0x1, PT ;  /* 0x000000013500780c */ /* 0x000fe20003f85270 */
[----:B------:R-:W-:Y:S01]  /*10d30*/  BSSY.RECONVERGENT B3, `(.L_x_1126) ;  /* 0x0000048000037945 */ /* 0x000fe20003800200 */
[----:B------:R-:W-:Y:S01]  /*10d40*/  IMAD.MOV.U32 R52, RZ, RZ, 0x2 ;  /* 0x00000002ff347424 */ /* 0x000fe200078e00ff */
[----:B------:R-:W-:-:S10]  /*10d50*/  MOV R5, R10 ;  /* 0x0000000a00057202 */ /* 0x000fd40000000f00 */
[----:B------:R-:W-:Y:S05]  /*10d60*/  @!P4 BRA `(.L_x_1127) ;  /* 0x000000040010c947 */ /* 0x000fea0003800000 */
        /* <DEDUP_REMOVED lines=8> */
.L_x_1128:
        /* <DEDUP_REMOVED lines=13> */
.L_x_1130:
[----:B------:R-:W-:Y:S05]  /*10ec0*/  BSYNC.RECONVERGENT B4 ;  /* 0x0000000000047941 */ /* 0x000fea0003800200 */
.L_x_1129:
        /* <DEDUP_REMOVED lines=46> */
.L_x_1127:
[----:B------:R-:W-:Y:S05]  /*111b0*/  BSYNC.RECONVERGENT B3 ;  /* 0x0000000000037941 */ /* 0x000fea0003800200 */
.L_x_1126:
        /* <DEDUP_REMOVED lines=9> */
.L_x_1125:
[----:B------:R-:W-:Y:S05]  /*11250*/  BSYNC.RECONVERGENT B2 ;  /* 0x0000000000027941 */ /* 0x000fea0003800200 */
.L_x_1124:
        /* <DEDUP_REMOVED lines=18> */
.L_x_1135:
        /* <DEDUP_REMOVED lines=13> */
.L_x_1137:
[----:B------:R-:W-:Y:S05]  /*11450*/  BSYNC.RECONVERGENT B4 ;  /* 0x0000000000047941 */ /* 0x000fea0003800200 */
.L_x_1136:
        /* <DEDUP_REMOVED lines=46> */
.L_x_1134:
[----:B------:R-:W-:Y:S05]  /*11740*/  BSYNC.RECONVERGENT B3 ;  /* 0x0000000000037941 */ /* 0x000fea0003800200 */
.L_x_1133:
        /* <DEDUP_REMOVED lines=10> */
.L_x_1132:
[----:B------:R-:W-:Y:S05]  /*117f0*/  BSYNC.RECONVERGENT B2 ;  /* 0x0000000000027941 */ /* 0x000fea0003800200 */
.L_x_1131:
        /* <DEDUP_REMOVED lines=18> */
.L_x_1142:
        /* <DEDUP_REMOVED lines=13> */
.L_x_1144:
[----:B------:R-:W-:Y:S05]  /*119f0*/  BSYNC.RECONVERGENT B4 ;  /* 0x0000000000047941 */ /* 0x000fea0003800200 */
.L_x_1143:
        /* <DEDUP_REMOVED lines=46> */
.L_x_1141:
[----:B------:R-:W-:Y:S05]  /*11ce0*/  BSYNC.RECONVERGENT B3 ;  /* 0x0000000000037941 */ /* 0x000fea0003800200 */
.L_x_1140:
        /* <DEDUP_REMOVED lines=9> */
.L_x_1139:
[----:B------:R-:W-:Y:S05]  /*11d80*/  BSYNC.RECONVERGENT B2 ;  /* 0x0000000000027941 */ /* 0x000fea0003800200 */
.L_x_1138:
        /* <DEDUP_REMOVED lines=18> */
.L_x_1149:
        /* <DEDUP_REMOVED lines=13> */
.L_x_1151:
[----:B------:R-:W-:Y:S05]  /*11f80*/  BSYNC.RECONVERGENT B4 ;  /* 0x0000000000047941 */ /* 0x000fea0003800200 */
.L_x_1150:
        /* <DEDUP_REMOVED lines=46> */
.L_x_1148:
[----:B------:R-:W-:Y:S05]  /*12270*/  BSYNC.RECONVERGENT B3 ;  /* 0x0000000000037941 */ /* 0x000fea0003800200 */
.L_x_1147:
        /* <DEDUP_REMOVED lines=10> */
.L_x_1146:
[----:B------:R-:W-:Y:S05]  /*12320*/  BSYNC.RECONVERGENT B2 ;  /* 0x0000000000027941 */ /* 0x000fea0003800200 */
.L_x_1145:
        /* <DEDUP_REMOVED lines=18> */
.L_x_1156:
        /* <DEDUP_REMOVED lines=13> */
.L_x_1158:
[----:B------:R-:W-:Y:S05]  /*12520*/  BSYNC.RECONVERGENT B4 ;  /* 0x0000000000047941 */ /* 0x000fea0003800200 */
.L_x_1157:
        /* <DEDUP_REMOVED lines=46> */
.L_x_1155:
[----:B------:R-:W-:Y:S05]  /*12810*/  BSYNC.RECONVERGENT B3 ;  /* 0x0000000000037941 */ /* 0x000fea0003800200 */
.L_x_1154:
        /* <DEDUP_REMOVED lines=9> */
.L_x_1153:
[----:B------:R-:W-:Y:S05]  /*128b0*/  BSYNC.RECONVERGENT B2 ;  /* 0x0000000000027941 */ /* 0x000fea0003800200 */
.L_x_1152:
        /* <DEDUP_REMOVED lines=18> */
.L_x_1163:
        /* <DEDUP_REMOVED lines=13> */
.L_x_1165:
[----:B------:R-:W-:Y:S05]  /*12ab0*/  BSYNC.RECONVERGENT B4 ;  /* 0x0000000000047941 */ /* 0x000fea0003800200 */
.L_x_1164:
        /* <DEDUP_REMOVED lines=46> */
.L_x_1162:
[----:B------:R-:W-:Y:S05]  /*12da0*/  BSYNC.RECONVERGENT B3 ;  /* 0x0000000000037941 */ /* 0x000fea0003800200 */
.L_x_1161:
        /* <DEDUP_REMOVED lines=10> */
.L_x_1160:
[----:B------:R-:W-:Y:S05]  /*12e50*/  BSYNC.RECONVERGENT B2 ;  /* 0x0000000000027941 */ /* 0x000fea0003800200 */
.L_x_1159:
[----:B------:R-:W-:Y:S01]  /*12e60*/  F2FP.BF16.F32.PACK_AB R55, RZ, R88 ;  /* 0x00000058ff37723e */ /* 0x000fe200000010ff */
[----:B------:R-:W-:Y:S01]  /*12e70*/  IMAD.MOV.U32 R94, RZ, RZ, R106 ;  /* 0x000000ffff5e7224 */ /* 0x000fe200078e006a */
[----:B------:R-:W-:Y:S02]  /*12e80*/  PRMT R54, R105, 0x5410, R107 ;  /* 0x0000541069367816 */ /* 0x000fe4000000006b */
[----:B------:R-:W-:Y:S02]  /*12e90*/  PRMT R53, R103, 0x5410, R104 ;  /* 0x0000541067357816 */ /* 0x000fe40000000068 */
[----:B------:R-:W-:Y:S02]  /*12ea0*/  PRMT R52, R102, 0x5410, R97 ;  /* 0x0000541066347816 */ /* 0x000fe40000000061 */
[----:B------:R-:W-:-:S07]  /*12eb0*/  PRMT R55, R96, 0x5410, R55 ;  /* 0x0000541060377816 */ /* 0x000fce0000000037 */
.L_x_1109:
[----:B------:R-:W0:Y:S02]  /*12ec0*/  LDC.64 R96, c[0x0][0x3a8] ;  /* 0x0000ea00ff607b82 */ /* 0x000e240000000a00 */
[----:B0-----:R-:W-:-:S05]  /*12ed0*/  IMAD.WIDE.U32 R96, R101, 0x10, R96 ;  /* 0x0000001065607825 */ /* 0x001fca00078e0060 */
[----:B------:R2:W-:Y:S01]  /*12ee0*/  STG.E.128 desc[UR6][R96.64], R52 ;  /* 0x0000003460007986 */ /* 0x0005e2000c101d06 */
[----:B------:R-:W-:Y:S05]  /*12ef0*/  @!P3 BRA `(.L_x_1049) ;  /* 0x000000000050b947 */ /* 0x000fea0003800000 */
[----:B--2---:R-:W-:Y:S01]  /*12f00*/  SHF.L.U32 R55, R0, 0x10, RZ ;  /* 0x0000001000377819 */ /* 0x004fe200000006ff */
        /* <DEDUP_REMOVED lines=19> */
.L_x_1049:
[----:B------:R-:W-:Y:S05]  /*13040*/  BSYNC.RECONVERGENT B1 ;  /* 0x0000000000017941 */ /* 0x000fea0003800200 */
.L_x_1048:
[----:B0123--:R-:W-:Y:S01]  /*13050*/  FADD.FTZ R52, RZ, R9 ;  /* 0x00000009ff347221 */ /* 0x00ffe20000010000 */
[C---:B------:R-:W-:Y:S01]  /*13060*/  ISETP.GT.U32.AND P5, PT, R67.reuse, 0x3f, PT ;  /* 0x0000003f4300780c */ /* 0x040fe20003fa4070 */
[----:B------:R-:W0:Y:S01]  /*13070*/  S2R R96, SR_TID.X ;  /* 0x0000000000607919 */ /* 0x000e220000002100 */
[----:B------:R-:W-:Y:S01]  /*13080*/  ISETP.GT.U32.AND P4, PT, R67, 0x5f, PT ;  /* 0x0000005f4300780c */ /* 0x000fe20003f84070 */
[----:B------:R-:W-:Y:S01]  /*13090*/  FADD.FTZ R52, R7, R52 ;  /* 0x0000003407347221 */ /* 0x000fe20000010000 */
[----:B------:R-:W-:-:S03]  /*130a0*/  UMOV UR29, 0xffffffff ;  /* 0xffffffff001d7882 */ /* 0x000fc60000000000 */
[----:B------:R-:W-:-:S04]  /*130b0*/  FADD.FTZ R53, R77, R52 ;  /* 0x000000344d357221 */ /* 0x000fc80000010000 */
[----:B------:R-:W-:-:S04]  /*130c0*/  FADD.FTZ R53, R76, R53 ;  /* 0x000000354c357221 */ /* 0x000fc80000010000 */
[----:B------:R-:W-:-:S04]  /*130d0*/  FADD.FTZ R52, R86, R53 ;  /* 0x0000003556347221 */ /* 0x000fc80000010000 */
[----:B------:R-:W-:-:S04]  /*130e0*/  FADD.FTZ R52, R85, R52 ;  /* 0x0000003455347221 */ /* 0x000fc80000010000 */
[----:B------:R-:W-:-:S04]  /*130f0*/  FADD.FTZ R53, R89, R52 ;  /* 0x0000003459357221 */ /* 0x000fc80000010000 */
[----:B------:R-:W-:-:S05]  /*13100*/  FADD.FTZ R53, R90, R53 ;  /* 0x000000355a357221 */ /* 0x000fca0000010000 */
[----:B------:R-:W-:Y:S02]  /*13110*/  FSEL R53, R53, RZ, P0 ;  /* 0x000000ff35357208 */ /* 0x000fe40000000000 */
[----:B0-----:R-:W-:-:S03]  /*13120*/  LOP3.LUT P3, R96, R96, 0x1f, RZ, 0xc0, !PT ;  /* 0x0000001f60607812 */ /* 0x001fc6000786c0ff */
        /* <DEDUP_REMOVED lines=87> */
.L_x_1185:
[----:B-1----:R-:W-:Y:S01]  /*136a0*/  FADD.FTZ R104, R102, R97 ;  /* 0x0000006166687221 */ /* 0x002fe20000010000 */
[----:B------:R-:W-:Y:S01]  /*136b0*/  FMUL.FTZ R97, R100, R100 ;  /* 0x0000006464617220 */ /* 0x000fe20000410000 */
[----:B------:R-:W-:Y:S01]  /*136c0*/  ISETP.NE.AND P4, PT, RZ, UR27, PT ;  /* 0x0000001bff007c0c */ /* 0x000fe2000bf85270 */
[----:B------:R-:W1:Y:S01]  /*136d0*/  @!P3 LDC.64 R54, c[0x0][0x3c0] ;  /* 0x0000f000ff36bb82 */ /* 0x000e620000000a00 */
[----:B------:R-:W-:Y:S01]  /*136e0*/  FFMA.FTZ R95, R104, R95, UR28 ;  /* 0x0000001c685f7e23 */ /* 0x000fe2000801005f */
[----:B------:R-:W-:Y:S01]  /*136f0*/  BSSY.RECONVERGENT B1, `(.L_x_1167) ;  /* 0x00000ad000017945 */ /* 0x000fe20003800200 */
[----:B0-----:R-:W-:-:S05]  /*13700*/  FSEL R102, R97, RZ, P4 ;  /* 0x000000ff61667208 */ /* 0x001fca0002000000 */
[----:B------:R-:W0:Y:S01]  /*13710*/  @!P3 LDC.64 R52, c[0x0][0x3c8] ;  /* 0x0000f200ff34bb82 */ /* 0x000e220000000a00 */
[----:B------:R-:W-:-:S06]  /*13720*/  FADD.FTZ R95, R95, R102 ;  /* 0x000000665f5f7221 */ /* 0x000fcc0000010000 */
[----:B------:R-:W2:Y:S01]  /*13730*/  MUFU.RSQ R95, R95 ;  /* 0x0000005f005f7308 */ /* 0x000ea20000001400 */
[----:B-1----:R-:W-:-:S05]  /*13740*/  @!P3 IMAD.WIDE R54, R66, 0x4, R54 ;  /* 0x000000044236b825 */ /* 0x002fca00078e0236 */
[----:B------:R1:W-:Y:S01]  /*13750*/  @!P3 STG.E desc[UR6][R54.64], R100 ;  /* 0x000000643600b986 */ /* 0x0003e2000c101906 */
[----:B0-----:R-:W-:-:S05]  /*13760*/  @!P3 IMAD.WIDE R52, R66, 0x4, R52 ;  /* 0x000000044234b825 */ /* 0x001fca00078e0234 */
[----:B--2---:R1:W-:Y:S01]  /*13770*/  @!P3 STG.E desc[UR6][R52.64], R95 ;  /* 0x0000005f3400b986 */ /* 0x0043e2000c101906 */
[----:B-----5:R-:W-:-:S13]  /*13780*/  ISETP.GE.AND P3, PT, R98, 0x1, PT ;  /* 0x000000016200780c */ /* 0x020fda0003f66270 */
[----:B-1----:R-:W-:Y:S05]  /*13790*/  @!P3 BRA `(.L_x_1168) ;  /* 0x000000080088b947 */ /* 0x002fea0003800000 */
        /* <DEDUP_REMOVED lines=10> */
[----:B------:R-:W-:Y:S01]  /*13840*/  FADD.FTZ R54, R77, -R100 ;  /* 0x800000644d367221 */ /* 0x000fe20000010000 */
[----:B------:R-:W-:Y:S01]  /*13850*/  SHF.L.U32 R53, R48, 0x10, RZ ;  /* 0x0000001030357819 */ /* 0x000fe200000006ff */
[----:B------:R-:W-:Y:S01]  /*13860*/  IMAD.U32 R55, R44, 0x10000, RZ ;  /* 0x000100002c377824 */ /* 0x000fe200078e00ff */
[----:B------:R-:W-:Y:S01]  /*13870*/  SHF.L.U32 R97, R49, 0x10, RZ ;  /* 0x0000001031617819 */ /* 0x000fe200000006ff */
[C---:B------:R-:W-:Y:S01]  /*13880*/  FMUL.FTZ R52, R95.reuse, R52 ;  /* 0x000000345f347220 */ /* 0x040fe20000410000 */
[----:B------:R-:W-:Y:S01]  /*13890*/  SHF.L.U32 R103, R50, 0x10, RZ ;  /* 0x0000001032677819 */ /* 0x000fe200000006ff */
[----:B------:R-:W-:Y:S01]  /*138a0*/  FMUL.FTZ R96, R95, R96 ;  /* 0x000000605f607220 */ /* 0x000fe20000410000 */
[----:B------:R-:W-:Y:S02]  /*138b0*/  IMAD.U32 R101, R45, 0x10000, RZ ;  /* 0x000100002d657824 */ /* 0x000fe400078e00ff */
[----:B------:R-:W-:Y:S01]  /*138c0*/  FMUL.FTZ R54, R95, R54 ;  /* 0x000000365f367220 */ /* 0x000fe20000410000 */
[----:B------:R-:W-:-:S02]  /*138d0*/  IMAD.U32 R105, R46, 0x10000, RZ ;  /* 0x000100002e697824 */ /* 0x000fc400078e00ff */
[----:B------:R-:W-:Y:S01]  /*138e0*/  FFMA.FTZ R52, R52, R53, R55 ;  /* 0x0000003534347223 */ /* 0x000fe20000010037 */
[--C-:B------:R-:W-:Y:S01]  /*138f0*/  FADD.FTZ R98, R89, -R100.reuse ;  /* 0x8000006459627221 */ /* 0x100fe20000010000 */
[----:B------:R-:W-:Y:S01]  /*13900*/  FFMA.FTZ R53, R54, R97, R101 ;  /* 0x0000006136357223 */ /* 0x000fe20000010065 */
[----:B------:R-:W-:Y:S01]  /*13910*/  FFMA.FTZ R102, R96, R103, R105 ;  /* 0x0000006760667223 */ /* 0x000fe20000010069 */
[----:B------:R-:W-:Y:S01]  /*13920*/  SHF.L.U32 R107, R51, 0x10, RZ ;  /* 0x00000010336b7819 */ /* 0x000fe200000006ff */
[----:B------:R-:W0:Y:S01]  /*13930*/  LDC.64 R96, c[0x0][0x428] ;  /* 0x00010a00ff607b82 */ /* 0x000e220000000a00 */
[----:B------:R-:W-:Y:S02]  /*13940*/  IMAD.U32 R109, R47, 0x10000, RZ ;  /* 0x000100002f6d7824 */ /* 0x000fe400078e00ff */
[----:B------:R-:W-:Y:S01]  /*13950*/  FMUL.FTZ R98, R95, R98 ;  /* 0x000000625f627220 */ /* 0x000fe20000410000 */
[--C-:B------:R-:W-:Y:S01]  /*13960*/  FADD.FTZ R54, R7, -R100.reuse ;  /* 0x8000006407367221 */ /* 0x100fe20000010000 */
[--C-:B------:R-:W-:Y:S01]  /*13970*/  FADD.FTZ R104, R85, -R100.reuse ;  /* 0x8000006455687221 */ /* 0x100fe20000010000 */
[--C-:B------:R-:W-:Y:S01]  /*13980*/  FADD.FTZ R108, R90, -R100.reuse ;  /* 0x800000645a6c7221 */ /* 0x100fe20000010000 */
[----:B------:R-:W-:Y:S01]  /*13990*/  FFMA.FTZ R106, R98, R107, R109 ;  /* 0x0000006b626a7223 */ /* 0x000fe2000001006d */
[----:B------:R-:W-:Y:S01]  /*139a0*/  FADD.FTZ R98, R76, -R100 ;  /* 0x800000644c627221 */ /* 0x000fe20000010000 */
[----:B------:R-:W-:Y:S01]  /*139b0*/  SHF.L.U32 R55, R12, 0x10, RZ ;  /* 0x000000100c377819 */ /* 0x000fe200000006ff */
[----:B------:R-:W-:Y:S01]  /*139c0*/  IMAD.U32 R101, R13, 0x10000, RZ ;  /* 0x000100000d657824 */ /* 0x000fe200078e00ff */
[----:B------:R-:W-:Y:S01]  /*139d0*/  SHF.L.U32 R103, R14, 0x10, RZ ;  /* 0x000000100e677819 */ /* 0x000fe200000006ff */
[----:B------:R-:W-:Y:S01]  /*139e0*/  IMAD.U32 R105, R15, 0x10000, RZ ;  /* 0x000100000f697824 */ /* 0x000fe200078e00ff */
[----:B------:R-:W-:Y:S01]  /*139f0*/  SHF.L.U32 R107, R16, 0x10, RZ ;  /* 0x00000010106b7819 */ /* 0x000fe200000006ff */
[----:B------:R-:W-:Y:S01]  /*13a00*/  IMAD.U32 R109, R17, 0x10000, RZ ;  /* 0x00010000116d7824 */ /* 0x000fe200078e00ff */
[----:B------:R-:W-:Y:S01]  /*13a10*/  SHF.L.U32 R111, R18, 0x10, RZ ;  /* 0x00000010126f7819 */ /* 0x000fe200000006ff */
[----:B------:R-:W-:-:S02]  /*13a20*/  IMAD.U32 R113, R19, 0x10000, RZ ;  /* 0x0001000013717824 */ /* 0x000fc400078e00ff */
        /* <DEDUP_REMOVED lines=8> */
[----:B0-----:R-:W-:Y:S01]  /*13ab0*/  IMAD.WIDE.U32 R96, R99, 0x10, R96 ;  /* 0x0000001063607825 */ /* 0x001fe200078e0060 */
[----:B------:R-:W-:Y:S02]  /*13ac0*/  F2FP.BF16.F32.PACK_AB R55, R111, R106 ;  /* 0x0000006a6f37723e */ /* 0x000fe400000010ff */
[----:B------:R-:W-:-:S02]  /*13ad0*/  F2FP.BF16.F32.PACK_AB R54, R107, R102 ;  /* 0x000000666b36723e */ /* 0x000fc400000010ff */
[----:B------:R-:W-:Y:S02]  /*13ae0*/  F2FP.BF16.F32.PACK_AB R53, R98, R53 ;  /* 0x000000356235723e */ /* 0x000fe400000010ff */
[----:B------:R-:W-:Y:S02]  /*13af0*/  F2FP.BF16.F32.PACK_AB R52, R101, R52 ;  /* 0x000000346534723e */ /* 0x000fe400000010ff */
[----:B------:R-:W-:-:S03]  /*13b00*/  IADD3 R99, PT, PT, R99, 0x20, RZ ;  /* 0x0000002063637810 */ /* 0x000fc60007ffe0ff */
[----:B------:R0:W-:Y:S04]  /*13b10*/  STG.E.128 desc[UR6][R96.64], R52 ;  /* 0x0000003460007986 */ /* 0x0001e8000c101d06 */
.L_x_1170:
[----:B------:R-:W-:Y:S05]  /*13b20*/  BSYNC.RECONVERGENT B2 ;  /* 0x0000000000027941 */ /* 0x000fea0003800200 */
.L_x_1169:
[----:B------:R-:W-:Y:S04]  /*13b30*/  BSSY.RECONVERGENT B2, `(.L_x_1171) ;  /* 0x0000032000027945 */ /* 0x000fe80003800200 */
[----:B------:R-:W-:Y:S05]  /*13b40*/  @!P1 BRA `(.L_x_1172) ;  /* 0x0000000000c09947 */ /* 0x000fea0003800000 */
[--C-:B0-----:R-:W-:Y:S01]  /*13b50*/  FADD.FTZ R52, R70, -R100.reuse ;  /* 0x8000006446347221 */ /* 0x101fe20000010000 */
[--C-:B------:R-:W-:Y:S01]  /*13b60*/  FADD.FTZ R96, R83, -R100.reuse ;  /* 0x8000006453607221 */ /* 0x100fe20000010000 */
[----:B------:R-:W-:Y:S01]  /*13b70*/  FADD.FTZ R54, R75, -R100 ;  /* 0x800000644b367221 */ /* 0x000fe20000010000 */
[----:B------:R-:W-:Y:S01]  /*13b80*/  SHF.L.U32 R55, R36, 0x10, RZ ;  /* 0x0000001024377819 */ /* 0x000fe200000006ff */
[----:B------:R-:W-:Y:S01]  /*13b90*/  IMAD.U32 R53, R40, 0x10000, RZ ;  /* 0x0001000028357824 */ /* 0x000fe200078e00ff */
[----:B------:R-:W-:Y:S01]  /*13ba0*/  SHF.L.U32 R101, R37, 0x10, RZ ;  /* 0x0000001025657819 */ /* 0x000fe200000006ff */
[----:B------:R-:W-:Y:S01]  /*13bb0*/  IMAD.U32 R97, R41, 0x10000, RZ ;  /* 0x0001000029617824 */ /* 0x000fe200078e00ff */
[----:B------:R-:W-:Y:S01]  /*13bc0*/  SHF.L.U32 R105, R38, 0x10, RZ ;  /* 0x0000001026697819 */ /* 0x000fe200000006ff */
[C---:B------:R-:W-:Y:S01]  /*13bd0*/  FMUL.FTZ R52, R95.reuse, R52 ;  /* 0x000000345f347220 */ /* 0x040fe20000410000 */
[----:B------:R-:W-:Y:S01]  /*13be0*/  FMUL.FTZ R96, R95, R96 ;  /* 0x000000605f607220 */ /* 0x000fe20000410000 */
[----:B------:R-:W-:-:S02]  /*13bf0*/  IMAD.U32 R103, R42, 0x10000, RZ ;  /* 0x000100002a677824 */ /* 0x000fc400078e00ff */
[----:B------:R-:W-:Y:S01]  /*13c00*/  FMUL.FTZ R54, R95, R54 ;  /* 0x000000365f367220 */ /* 0x000fe20000410000 */
        /* <DEDUP_REMOVED lines=31> */
[----:B------:R-:W-:Y:S01]  /*13e00*/  F2FP.BF16.F32.PACK_AB R54, R107, R102 ;  /* 0x000000666b36723e */ /* 0x000fe200000010ff */
[----:B------:R-:W-:Y:S01]  /*13e10*/  VIADD R99, R99, 0x20 ;  /* 0x0000002063637836 */ /* 0x000fe20000000000 */
[----:B------:R-:W-:-:S02]  /*13e20*/  F2FP.BF16.F32.PACK_AB R53, R98, R53 ;  /* 0x000000356235723e */ /* 0x000fc400000010ff */
[----:B------:R-:W-:-:S05]  /*13e30*/  F2FP.BF16.F32.PACK_AB R52, R101, R52 ;  /* 0x000000346534723e */ /* 0x000fca00000010ff */
[----:B------:R1:W-:Y:S02]  /*13e40*/  STG.E.128 desc[UR6][R96.64], R52 ;  /* 0x0000003460007986 */ /* 0x0003e4000c101d06 */
.L_x_1172:
[----:B------:R-:W-:Y:S05]  /*13e50*/  BSYNC.RECONVERGENT B2 ;  /* 0x0000000000027941 */ /* 0x000fea0003800200 */
.L_x_1171:
[----:B------:R-:W-:Y:S05]  /*13e60*/  @!P2 BRA `(.L_x_1168) ;  /* 0x0000000000d4a947 */ /* 0x000fea0003800000 */
[--C-:B01----:R-:W-:Y:S01]  /*13e70*/  FADD.FTZ R52, R72, -R100.reuse ;  /* 0x8000006448347221 */ /* 0x103fe20000010000 */
[--C-:B------:R-:W-:Y:S01]  /*13e80*/  FADD.FTZ R54, R73, -R100.reuse ;  /* 0x8000006449367221 */ /* 0x100fe20000010000 */
[--C-:B------:R-:W-:Y:S01]  /*13e90*/  FADD.FTZ R98, R78, -R100.reuse ;  /* 0x800000644e627221 */ /* 0x100fe20000010000 */
[--C-:B------:R-:W-:Y:S01]  /*13ea0*/  FADD.FTZ R102, R79, -R100.reuse ;  /* 0x800000644f667221 */ /* 0x100fe20000010000 */
[--C-:B------:R-:W-:Y:S01]  /*13eb0*/  FADD.FTZ R104, R81, -R100.reuse ;  /* 0x8000006451687221 */ /* 0x100fe20000010000 */
[--C-:B------:R-:W-:Y:S01]  /*13ec0*/  FADD.FTZ R106, R80, -R100.reuse ;  /* 0x80000064506a7221 */ /* 0x100fe20000010000 */
[--C-:B------:R-:W-:Y:S01]  /*13ed0*/  FADD.FTZ R108, R92, -R100.reuse ;  /* 0x800000645c6c7221 */ /* 0x100fe20000010000 */
[----:B------:R-:W-:Y:S01]  /*13ee0*/  FADD.FTZ R100, R88, -R100 ;  /* 0x8000006458647221 */ /* 0x000fe20000010000 */
[----:B------:R-:W-:Y:S01]  /*13ef0*/  SHF.L.U32 R97, R32, 0x10, RZ ;  /* 0x0000001020617819 */ /* 0x000fe200000006ff */
[----:B------:R-:W-:Y:S01]  /*13f00*/  FMUL.FTZ R96, R95, R52 ;  /* 0x000000345f607220 */ /* 0x000fe20000410000 */
[----:B------:R-:W-:-:S02]  /*13f10*/  IMAD.U32 R101, R28, 0x10000, RZ ;  /* 0x000100001c657824 */ /* 0x000fc400078e00ff */
        /* <DEDUP_REMOVED lines=8> */
[----:B------:R-:W-:Y:S01]  /*13fa0*/  SHF.L.U32 R103, R33, 0x10, RZ ;  /* 0x0000001021677819 */ /* 0x000fe200000006ff */
[----:B------:R-:W0:Y:S01]  /*13fb0*/  LDC.64 R96, c[0x0][0x428] ;  /* 0x00010a00ff607b82 */ /* 0x000e220000000a00 */
[----:B------:R-:W-:Y:S01]  /*13fc0*/  SHF.L.U32 R107, R34, 0x10, RZ ;  /* 0x00000010226b7819 */ /* 0x000fe200000006ff */
[----:B------:R-:W-:Y:S01]  /*13fd0*/  IMAD.U32 R105, R29, 0x10000, RZ ;  /* 0x000100001d697824 */ /* 0x000fe200078e00ff */
[----:B------:R-:W-:Y:S01]  /*13fe0*/  PRMT R102, R33, 0x7632, R102 ;  /* 0x0000763221667816 */ /* 0x000fe20000000066 */
[----:B------:R-:W-:Y:S01]  /*13ff0*/  IMAD.U32 R109, R30, 0x10000, RZ ;  /* 0x000100001e6d7824 */ /* 0x000fe200078e00ff */
[----:B------:R-:W-:Y:S01]  /*14000*/  PRMT R111, R35, 0x7632, R111 ;  /* 0x00007632236f7816 */ /* 0x000fe2000000006f */
[--C-:B------:R-:W-:Y:S01]  /*14010*/  FFMA.FTZ R98, R98, R103, R105.reuse ;  /* 0x0000006762627223 */ /* 0x100fe20000010069 */
[----:B------:R-:W-:Y:S01]  /*14020*/  PRMT R105, R34, 0x7632, R105 ;  /* 0x0000763222697816 */ /* 0x000fe20000000069 */
[--C-:B------:R-:W-:Y:S01]  /*14030*/  FFMA.FTZ R107, R104, R107, R109.reuse ;  /* 0x0000006b686b7223 */ /* 0x100fe2000001006d */
[----:B------:R-:W-:Y:S01]  /*14040*/  PRMT R104, R29, 0x7632, R104 ;  /* 0x000076321d687816 */ /* 0x000fe20000000068 */
[----:B------:R-:W-:Y:S01]  /*14050*/  IMAD.U32 R106, R35, 0x10000, RZ ;  /* 0x00010000236a7824 */ /* 0x000fe200078e00ff */
[----:B------:R-:W-:Y:S01]  /*14060*/  PRMT R109, R30, 0x7632, R109 ;  /* 0x000076321e6d7816 */ /* 0x000fe2000000006d */
[----:B------:R-:W-:Y:S01]  /*14070*/  IMAD.U32 R102, R102, 0x10000, RZ ;  /* 0x0001000066667824 */ /* 0x000fe200078e00ff */
[----:B------:R-:W-:Y:S01]  /*14080*/  PRMT R113, R31, 0x7632, R113 ;  /* 0x000076321f717816 */ /* 0x000fe20000000071 */
[----:B------:R-:W-:Y:S01]  /*14090*/  IMAD.U32 R111, R111, 0x10000, RZ ;  /* 0x000100006f6f7824 */ /* 0x000fe200078e00ff */
[----:B------:R-:W-:Y:S01]  /*140a0*/  SHF.L.U32 R101, R60, 0x10, RZ ;  /* 0x000000103c657819 */ /* 0x000fe200000006ff */
[----:B------:R-:W-:Y:S01]  /*140b0*/  IMAD.U32 R109, R109, 0x10000, RZ ;  /* 0x000100006d6d7824 */ /* 0x000fe200078e00ff */
[----:B------:R-:W-:Y:S01]  /*140c0*/  SHF.L.U32 R108, R31, 0x10, RZ ;  /* 0x000000101f6c7819 */ /* 0x000fe200000006ff */
[----:B------:R-:W-:Y:S01]  /*140d0*/  IMAD.U32 R103, R61, 0x10000, RZ ;  /* 0x000100003d677824 */ /* 0x000fe200078e00ff */
[----:B------:R-:W-:-:S02]  /*140e0*/  SHF.L.U32 R105, R105, 0x10, RZ ;  /* 0x0000001069697819 */ /* 0x000fc400000006ff */
[----:B------:R-:W-:Y:S01]  /*140f0*/  SHF.L.U32 R113, R113, 0x10, RZ ;  /* 0x0000001071717819 */ /* 0x000fe200000006ff */
[----:B------:R-:W-:Y:S01]  /*14100*/  FFMA.FTZ R55, R55, R106, R108 ;  /* 0x0000006a37377223 */ /* 0x000fe2000001006c */
[----:B------:R-:W-:Y:S01]  /*14110*/  SHF.L.U32 R104, R104, 0x10, RZ ;  /* 0x0000001068687819 */ /* 0x000fe200000006ff */
[----:B------:R-:W-:Y:S01]  /*14120*/  FFMA.FTZ R54, R54, R105, R109 ;  /* 0x0000006936367223 */ /* 0x000fe2000001006d */
[----:B------:R-:W-:Y:S01]  /*14130*/  FFMA.FTZ R52, R52, R101, R103 ;  /* 0x0000006534347223 */ /* 0x000fe20000010067 */
[----:B------:R-:W-:Y:S01]  /*14140*/  FFMA.FTZ R100, R100, R111, R113 ;  /* 0x0000006f64647223 */ /* 0x000fe20000010071 */
[----:B0-----:R-:W-:-:S04]  /*14150*/  IMAD.WIDE.U32 R96, R99, 0x10, R96 ;  /* 0x0000001063607825 */ /* 0x001fc800078e0060 */
[----:B------:R-:W-:Y:S01]  /*14160*/  FFMA.FTZ R53, R53, R102, R104 ;  /* 0x0000006635357223 */ /* 0x000fe20000010068 */
[----:B------:R-:W-:Y:S02]  /*14170*/  F2FP.BF16.F32.PACK_AB R54, R54, R107 ;  /* 0x0000006b3636723e */ /* 0x000fe400000010ff */
[----:B------:R-:W-:Y:S02]  /*14180*/  F2FP.BF16.F32.PACK_AB R55, R100, R55 ;  /* 0x000000376437723e */ /* 0x000fe400000010ff */
[----:B------:R-:W-:Y:S02]  /*14190*/  F2FP.BF16.F32.PACK_AB R53, R53, R98 ;  /* 0x000000623535723e */ /* 0x000fe400000010ff */
[----:B------:R-:W-:-:S05]  /*141a0*/  F2FP.BF16.F32.PACK_AB R52, R52, R95 ;  /* 0x0000005f3434723e */ /* 0x000fca00000010ff */
[----:B------:R2:W-:Y:S02]  /*141b0*/  STG.E.128 desc[UR6][R96.64], R52 ;  /* 0x0000003460007986 */ /* 0x0005e4000c101d06 */
.L_x_1168:
[----:B------:R-:W-:Y:S05]  /*141c0*/  BSYNC.RECONVERGENT B1 ;  /* 0x0000000000017941 */ /* 0x000fea0003800200 */
.L_x_1167:
[----:B012---:R-:W0:Y:S02]  /*141d0*/  LDC.64 R52, c[0x0][0x380] ;  /* 0x0000e000ff347b82 */ /* 0x007e240000000a00 */
[----:B0-----:R-:W-:-:S04]  /*141e0*/  LEA R66, R52, R66, 0x2 ;  /* 0x0000004234427211 */ /* 0x001fc800078e10ff */
[----:B------:R-:W-:-:S13]  /*141f0*/  ISETP.GE.AND P0, PT, R66, R53, PT ;  /* 0x000000354200720c */ /* 0x000fda0003f06270 */
[----:B------:R-:W-:Y:S05]  /*14200*/  @!P0 BRA `(.L_x_1173) ;  /* 0xfffffec800848947 */ /* 0x000fea000383ffff */
[----:B------:R-:W-:Y:S05]  /*14210*/  BSYNC B0 ;  /* 0x0000000000007941 */ /* 0x000fea0003800000 */
.L_x_807:
[----:B------:R-:W-:Y:S05]  /*14220*/  EXIT ;  /* 0x000000000000794d */ /* 0x000fea0003800000 */
.L_x_1166:
[----:B------:R-:W-:Y:S01]  /*14230*/  HFMA2 R105, -RZ, RZ, 0, 5.9604644775390625e-08 ;  /* 0x00000001ff697431 */ /* 0x000fe200000001ff */
[----:B------:R-:W-:Y:S01]  /*14240*/  BSSY B1, `(.L_x_1174) ;  /* 0x0000007000017945 */ /* 0x000fe20003800000 */
[----:B------:R-:W-:Y:S01]  /*14250*/  IMAD.MOV.U32 R106, RZ, RZ, R53 ;  /* 0x000000ffff6a7224 */ /* 0x000fe200078e0035 */
[----:B------:R-:W-:Y:S01]  /*14260*/  MOV R103, 0xffffffff ;  /* 0xffffffff00677802 */ /* 0x000fe20000000f00 */
[----:B------:R-:W-:-:S07]  /*14270*/  IMAD.MOV.U32 R108, RZ, RZ, 0x1f ;  /* 0x0000001fff6c7424 */ /* 0x000fce00078e00ff */
[----:B-----5:R-:W-:Y:S05]  /*14280*/  WARPSYNC.COLLECTIVE R103, `(.L_x_1175) ;  /* 0x0000000067087348 */ /* 0x020fea0003c00000 */
[----:B------:R0:W1:Y:S02]  /*14290*/  SHFL.BFLY P6, R104, R106, R105, R108 ;  /* 0x0c0000696a687389 */ /* 0x00006400000c006c */
[----:B01---5:R-:W-:Y:S05]  /*142a0*/  ENDCOLLECTIVE ;  /* 0x000000000000791b */ /* 0x023fea0003800000 */
.L_x_1175:
[----:B------:R-:W-:Y:S05]  /*142b0*/  BSYNC B1 ;  /* 0x0000000000017941 */ /* 0x000fea0003800000 */
.L_x_1174:
[----:B------:R-:W-:Y:S02]  /*142c0*/  IMAD.MOV.U32 R52, RZ, RZ, R104 ;  /* 0x000000ffff347224 */ /* 0x000fe400078e0068 */
[----:B------:R-:W-:Y:S02]  /*142d0*/  HFMA2 R108, -RZ, RZ, 0, 1.847743988037109375e-06 ;  /* 0x0000001fff6c7431 */ /* 0x000fe400000001ff */
[----:B------:R-:W-:Y:S01]  /*142e0*/  IMAD.MOV.U32 R105, RZ, RZ, 0x2 ;  /* 0x00000002ff697424 */ /* 0x000fe200078e00ff */
[----:B------:R-:W0:Y:S01]  /*142f0*/  LDC R95, c[0x0][0x400] ;  /* 0x00010000ff5f7b82 */ /* 0x000e220000000800 */
[----:B------:R-:W-:Y:S01]  /*14300*/  FADD.FTZ R54, R53, R52 ;  /* 0x0000003435367221 */ /* 0x000fe20000010000 */
[----:B------:R-:W-:-:S04]  /*14310*/  IMAD.MOV.U32 R103, RZ, RZ, -0x1 ;  /* 0xffffffffff677424 */ /* 0x000fc800078e00ff */
[----:B------:R-:W-:-:S07]  /*14320*/  MOV R106, R54 ;  /* 0x00000036006a7202 */ /* 0x000fce0000000f00 */
[----:B0-----:R-:W-:Y:S05]  /*14330*/  WARPSYNC.COLLECTIVE R103, `(.L_x_1176) ;  /* 0x0000000067087348 */ /* 0x001fea0003c00000 */
[----:B------:R1:W2:Y:S02]  /*14340*/  SHFL.BFLY P6, R104, R106, R105, R108 ;  /* 0x0c0000696a687389 */ /* 0x0002a400000c006c */
[----:B012---:R-:W-:Y:S05]  /*14350*/  ENDCOLLECTIVE ;  /* 0x000000000000791b */ /* 0x007fea0003800000 */
.L_x_1176:
[----:B------:R-:W-:Y:S01]  /*14360*/  HFMA2 R105, -RZ, RZ, 0, 2.384185791015625e-07 ;  /* 0x00000004ff697431 */ /* 0x000fe200000001ff */
[----:B------:R-:W-:-:S05]  /*14370*/  MOV R55, R104 ;  /* 0x0000006800377202 */ /* 0x000fca0000000f00 */
[----:B------:R-:W-:-:S04]  /*14380*/  FADD.FTZ R55, R54, R55 ;  /* 0x0000003736377221 */ /* 0x000fc80000010000 */
[----:B------:R-:W-:-:S07]  /*14390*/  IMAD.MOV.U32 R106, RZ, RZ, R55 ;  /* 0x000000ffff6a7224 */ /* 0x000fce00078e0037 */
[----:B------:R-:W-:Y:S05]  /*143a0*/  WARPSYNC.COLLECTIVE R103, `(.L_x_1177) ;  /* 0x0000000067087348 */ /* 0x000fea0003c00000 */
[----:B------:R0:W1:Y:S02]  /*143b0*/  SHFL.BFLY P6, R104, R106, R105, R108 ;  /* 0x0c0000696a687389 */ /* 0x00006400000c006c */
[----:B01----:R-:W-:Y:S05]  /*143c0*/  ENDCOLLECTIVE ;  /* 0x000000000000791b */ /* 0x003fea0003800000 */
.L_x_1177:
[----:B------:R-:W-:Y:S02]  /*143d0*/  IMAD.MOV.U32 R105, RZ, RZ, 0x8 ;  /* 0x00000008ff697424 */ /* 0x000fe400078e00ff */
[----:B------:R-:W-:-:S04]  /*143e0*/  IMAD.MOV.U32 R52, RZ, RZ, R104 ;  /* 0x000000ffff347224 */ /* 0x000fc800078e0068 */
[----:B------:R-:W-:-:S05]  /*143f0*/  FADD.FTZ R97, R55, R52 ;  /* 0x0000003437617221 */ /* 0x000fca0000010000 */
[----:B------:R-:W-:-:S07]  /*14400*/  MOV R106, R97 ;  /* 0x00000061006a7202 */ /* 0x000fce0000000f00 */
[----:B------:R-:W-:Y:S05]  /*14410*/  WARPSYNC.COLLECTIVE R103, `(.L_x_1178) ;  /* 0x0000000067087348 */ /* 0x000fea0003c00000 */
[----:B------:R0:W1:Y:S02]  /*14420*/  SHFL.BFLY P6, R104, R106, R105, R108 ;  /* 0x0c0000696a687389 */ /* 0x00006400000c006c */
[----:B01----:R-:W-:Y:S05]  /*14430*/  ENDCOLLECTIVE ;  /* 0x000000000000791b */ /* 0x003fea0003800000 */
.L_x_1178:
[----:B------:R-:W-:Y:S01]  /*14440*/  HFMA2 R105, -RZ, RZ, 0, 9.5367431640625e-07 ;  /* 0x00000010ff697431 */ /* 0x000fe200000001ff */
[----:B------:R-:W-:-:S05]  /*14450*/  MOV R52, R104 ;  /* 0x0000006800347202 */ /* 0x000fca0000000f00 */
[----:B------:R-:W-:-:S04]  /*14460*/  FADD.FTZ R101, R97, R52 ;  /* 0x0000003461657221 */ /* 0x000fc80000010000 */
[----:B------:R-:W-:-:S07]  /*14470*/  IMAD.MOV.U32 R106, RZ, RZ, R101 ;  /* 0x000000ffff6a7224 */ /* 0x000fce00078e0065 */
[----:B------:R-:W-:Y:S05]  /*14480*/  WARPSYNC.COLLECTIVE R103, `(.L_x_1179) ;  /* 0x0000000067087348 */ /* 0x000fea0003c00000 */
[----:B------:R0:W1:Y:S02]  /*14490*/  SHFL.BFLY P6, R104, R106, R105, R108 ;  /* 0x0c0000696a687389 */ /* 0x00006400000c006c */
[----:B01----:R-:W-:Y:S05]  /*144a0*/  ENDCOLLECTIVE ;  /* 0x000000000000791b */ /* 0x003fea0003800000 */
.L_x_1179:
[----:B------:R-:W-:Y:S02]  /*144b0*/  IMAD.MOV.U32 R105, RZ, RZ, 0x1 ;  /* 0x00000001ff697424 */ /* 0x000fe400078e00ff */
        /* <DEDUP_REMOVED lines=56> */
.L_x_1180:
[----:B------:R-:W-:Y:S01]  /*14840*/  HFMA2 R105, -RZ, RZ, 0, 1.1920928955078125e-07 ;  /* 0x00000002ff697431 */ /* 0x000fe200000001ff */
[----:B------:R-:W-:-:S05]  /*14850*/  MOV R53, R104 ;  /* 0x0000006800357202 */ /* 0x000fca0000000f00 */
[----:B------:R-:W-:-:S04]  /*14860*/  FADD.FTZ R53, R52, R53 ;  /* 0x0000003534357221 */ /* 0x000fc80000010000 */
[----:B------:R-:W-:-:S07]  /*14870*/  IMAD.MOV.U32 R106, RZ, RZ, R53 ;  /* 0x000000ffff6a7224 */ /* 0x000fce00078e0035 */
[----:B------:R-:W-:Y:S05]  /*14880*/  WARPSYNC.COLLECTIVE R103, `(.L_x_1181) ;  /* 0x0000000067087348 */ /* 0x000fea0003c00000 */
[----:B------:R0:W1:Y:S02]  /*14890*/  SHFL.BFLY P6, R104, R106, R105, R108 ;  /* 0x0c0000696a687389 */ /* 0x00006400000c006c */
[----:B01----:R-:W-:Y:S05]  /*148a0*/  ENDCOLLECTIVE ;  /* 0x000000000000791b */ /* 0x003fea0003800000 */
.L_x_1181:
[----:B------:R-:W-:Y:S02]  /*148b0*/  IMAD.MOV.U32 R105, RZ, RZ, 0x4 ;  /* 0x00000004ff697424 */ /* 0x000fe400078e00ff */
[----:B------:R-:W-:-:S04]  /*148c0*/  IMAD.MOV.U32 R54, RZ, RZ, R104 ;  /* 0x000000ffff367224 */ /* 0x000fc800078e0068 */
[----:B------:R-:W-:-:S05]  /*148d0*/  FADD.FTZ R54, R53, R54 ;  /* 0x0000003635367221 */ /* 0x000fca0000010000 */
[----:B------:R-:W-:-:S07]  /*148e0*/  MOV R106, R54 ;  /* 0x00000036006a7202 */ /* 0x000fce0000000f00 */
[----:B------:R-:W-:Y:S05]  /*148f0*/  WARPSYNC.COLLECTIVE R103, `(.L_x_1182) ;  /* 0x0000000067087348 */ /* 0x000fea0003c00000 */
[----:B------:R0:W1:Y:S02]  /*14900*/  SHFL.BFLY P6, R104, R106, R105, R108 ;  /* 0x0c0000696a687389 */ /* 0x00006400000c006c */
[----:B01----:R-:W-:Y:S05]  /*14910*/  ENDCOLLECTIVE ;  /* 0x000000000000791b */ /* 0x003fea0003800000 */
.L_x_1182:
[----:B------:R-:W-:Y:S01]  /*14920*/  HFMA2 R105, -RZ, RZ, 0, 4.76837158203125e-07 ;  /* 0x00000008ff697431 */ /* 0x000fe200000001ff */
[----:B------:R-:W-:-:S05]  /*14930*/  MOV R55, R104 ;  /* 0x0000006800377202 */ /* 0x000fca0000000f00 */
[----:B------:R-:W-:-:S04]  /*14940*/  FADD.FTZ R55, R54, R55 ;  /* 0x0000003736377221 */ /* 0x000fc80000010000 */
[----:B------:R-:W-:-:S07]  /*14950*/  IMAD.MOV.U32 R106, RZ, RZ, R55 ;  /* 0x000000ffff6a7224 */ /* 0x000fce00078e0037 */
[----:B------:R-:W-:Y:S05]  /*14960*/  WARPSYNC.COLLECTIVE R103, `(.L_x_1183) ;  /* 0x0000000067087348 */ /* 0x000fea0003c00000 */
[----:B------:R0:W1:Y:S02]  /*14970*/  SHFL.BFLY P6, R104, R106, R105, R108 ;  /* 0x0c0000696a687389 */ /* 0x00006400000c006c */
[----:B01----:R-:W-:Y:S05]  /*14980*/  ENDCOLLECTIVE ;  /* 0x000000000000791b */ /* 0x003fea0003800000 */
.L_x_1183:
[----:B------:R-:W-:Y:S02]  /*14990*/  IMAD.MOV.U32 R105, RZ, RZ, 0x10 ;  /* 0x00000010ff697424 */ /* 0x000fe400078e00ff */
[----:B------:R-:W-:-:S04]  /*149a0*/  IMAD.MOV.U32 R102, RZ, RZ, R104 ;  /* 0x000000ffff667224 */ /* 0x000fc800078e0068 */
[----:B------:R-:W-:-:S05]  /*149b0*/  FADD.FTZ R102, R55, R102 ;  /* 0x0000006637667221 */ /* 0x000fca0000010000 */
[----:B------:R-:W-:-:S07]  /*149c0*/  MOV R106, R102 ;  /* 0x00000066006a7202 */ /* 0x000fce0000000f00 */
[----:B------:R-:W-:Y:S05]  /*149d0*/  WARPSYNC.COLLECTIVE R103, `(.L_x_1184) ;  /* 0x0000000067087348 */ /* 0x000fea0003c00000 */
[----:B------:R0:W1:Y:S02]  /*149e0*/  SHFL.BFLY P6, R104, R106, R105, R108 ;  /* 0x0c0000696a687389 */ /* 0x00006400000c006c */
[----:B01----:R-:W-:Y:S05]  /*149f0*/  ENDCOLLECTIVE ;  /* 0x000000000000791b */ /* 0x003fea0003800000 */
.L_x_1184:
[----:B------:R-:W-:Y:S01]  /*14a00*/  MOV R97, R104 ;  /* 0x0000006800617202 */ /* 0x000fe20000000f00 */
[----:B------:R-:W-:Y:S06]  /*14a10*/  BRA `(.L_x_1185) ;  /* 0xffffffec00207947 */ /* 0x000fec000383ffff */
.L_x_1186:
        /* <DEDUP_REMOVED lines=14> */
.L_x_28712:


//--------------------- .text._ZN10layer_norm13ln_fwd_kernelINS_13Kernel_traitsI13__nv_bfloat16S2_S2_S2_fjLj768ELj1ELj4ELj1ELj16ENS_18Kernel_traits_baseILj768ES2_S2_S2_S2_fjLj128EEEEELb1ELb0ELb1ELb1EEEvNS_9FwdParamsE --------------------------
	.section	.text._ZN10layer_norm13ln_fwd_kernelINS_13Kernel_traitsI13__nv_bfloat16S2_S2_S2_fjLj768ELj1ELj4ELj1ELj16ENS_18Kernel_traits_baseILj768ES2_S2_S2_S2_fjLj128EEEEELb1ELb0ELb1ELb1EEEvNS_9FwdParamsE,"ax",@progbits
	.align	128
        .global         _ZN10layer_norm13ln_fwd_kernelINS_13Kernel_traitsI13__nv_bfloat16S2_S2_S2_fjLj768ELj1ELj4ELj1ELj16ENS_18Kernel_traits_baseILj768ES2_S2_S2_S2_fjLj128EEEEELb1ELb0ELb1ELb1EEEvNS_9FwdParamsE
        .type           _ZN10layer_norm13ln_fwd_kernelINS_13Kernel_traitsI13__nv_bfloat16S2_S2_S2_fjLj768ELj1ELj4ELj1ELj16ENS_18Kernel_traits_baseILj768ES2_S2_S2_S2_fjLj128EEEEELb1ELb0ELb1ELb1EEEvNS_9FwdParamsE,@function
        .size           _ZN10layer_norm13ln_fwd_kernelINS_13Kernel_traitsI13__nv_bfloat16S2_S2_S2_fjLj768ELj1ELj4ELj1ELj16ENS_18Kernel_traits_baseILj768ES2_S2_S2_S2_fjLj128EEEEELb1ELb0ELb1ELb1EEEvNS_9FwdParamsE,(.L_x_28713 - _ZN10layer_norm13ln_fwd_kernelINS_13Kernel_traitsI13__nv_bfloat16S2_S2_S2_fjLj768ELj1ELj4ELj1ELj16ENS_18Kernel_traits_baseILj768ES2_S2_S2_S2_fjLj128EEEEELb1ELb0ELb1ELb1EEEvNS_9FwdParamsE)
        .other          _ZN10layer_norm13ln_fwd_kernelINS_13Kernel_traitsI13__nv_bfloat16S2_S2_S2_fjLj768ELj1ELj4ELj1ELj16ENS_18Kernel_traits_baseILj768ES2_S2_S2_S2_fjLj128EEEEELb1ELb0ELb1ELb1EEEvNS_9FwdParamsE,@"STO_CUDA_ENTRY STV_DEFAULT"
_ZN10layer_norm13ln_fwd_kernelINS_13Kernel_traitsI13__nv_bfloat16S2_S2_S2_fjLj768ELj1ELj4ELj1ELj16ENS_18Kernel_traits_baseILj768ES2_S2_S2_S2_fjLj128EEEEELb1ELb0ELb1ELb1EEEvNS_9FwdParamsE:
.text._ZN10layer_norm13ln_fwd_kernelINS_13Kernel_traitsI13__nv_bfloat16S2_S2_S2_fjLj768ELj1ELj4ELj1ELj16ENS_18Kernel_traits_baseILj768ES2_S2_S2_S2_fjLj128EEEEELb1ELb0ELb1ELb1EEEvNS_9FwdParamsE:
        /* <DEDUP_REMOVED lines=16> */
[----:B------:R-:W-:Y:S01]  /*0100*/  @P1 IMAD.MOV.U32 R5, RZ, RZ, R64 ;  /* 0x000000ffff051224 */ /* 0x000fe200078e0040 */
[----:B------:R-:W1:Y:S01]  /*0110*/  @P1 LDC R23, c[0x0][0x460] ;  /* 0x00011800ff171b82 */ /* 0x000e620000000800 */
[----:B0-----:R-:W-:-:S03]  /*0120*/  ISETP.NE.U32.AND P0, PT, RZ, UR4, PT ;  /* 0x00000004ff007c0c */ /* 0x001fc6000bf05070 */
[----:B------:R-:W1:Y:S01]  /*0130*/  @P1 LDG.E.64 R16, desc[UR8][R4.64] ;  /* 0x0000000804101981 */ /* 0x000e62000c1e1b00 */
[----:B------:R-:W-:-:S13]  /*0140*/  ISETP.NE.AND.EX P0, PT, RZ, UR5, PT, P0 ;  /* 0x00000005ff007c0c */ /* 0x000fda000bf05300 */
[----:B------:R-:W0:Y:S01]  /*0150*/  @P0 LDC.64 R20, c[0x0][0x438] ;  /* 0x00010e00ff140b82 */ /* 0x000e220000000a00 */
[----:B------:R-:W-:-:S05]  /*0160*/  IMAD.WIDE.U32 R18, R68, 0x10, R18 ;  /* 0x0000001044127825 */ /* 0x000fca00078e0012 */
[----:B------:R3:W5:Y:S04]  /*0170*/  LDG.E.128 R12, desc[UR8][R18.64] ;  /* 0x00000008120c7981 */ /* 0x000768000c1e1d00 */
[----:B------:R3:W5:Y:S04]  /*0180*/  LDG.E.128 R8, desc[UR8][R18.64+0x200] ;  /* 0x0002000812087981 */ /* 0x000768000c1e1d00 */
[----:B------:R3:W5:Y:S01]  /*0190*/  LDG.E.128 R4, desc[UR8][R18.64+0x400] ;  /* 0x0004000812047981 */ /* 0x000762000c1e1d00 */
[----:B0-----:R-:W-:-:S05]  /*01a0*/  @P0 IMAD.WIDE.U32 R20, R68, 0x10, R20 ;  /* 0x0000001044140825 */ /* 0x001fca00078e0014 */
[----:B------:R3:W5:Y:S04]  /*01b0*/  @P0 LDG.E.128 R32, desc[UR8][R20.64] ;  /* 0x0000000814200981 */ /* 0x000768000c1e1d00 */
[----:B------:R3:W5:Y:S04]  /*01c0*/  @P0 LDG.E.128 R28, desc[UR8][R20.64+0x200] ;  /* 0x00020008141c0981 */ /* 0x000768000c1e1d00 */
[----:B------:R3:W5:Y:S01]  /*01d0*/  @P0 LDG.E.128 R24, desc[UR8][R20.64+0x400] ;  /* 0x0004000814180981 */ /* 0x000762000c1e1d00 */
[----:B------:R-:W0:Y:S01]  /*01e0*/  S2UR UR5, SR_CTAID.X ;  /* 0x00000000000579c3 */ /* 0x000e220000002500 */
[----:B------:R-:W-:-:S07]  /*01f0*/  SHF.R.U32.HI R67, RZ, 0x5, R65 ;  /* 0x00000005ff437819 */ /* 0x000fce0000011641 */
[----:B------:R-:W4:Y:S01]  /*0200*/  LDC R0, c[0x0][0x360] ;  /* 0x0000d800ff007b82 */ /* 0x000f220000000800 */
[----:B0-----:R-:W-:-:S06]  /*0210*/  USHF.L.U32 UR4, UR5, 0x2, URZ ;  /* 0x0000000205047899 */ /* 0x001fcc00080006ff */
[----:B------:R-:W-:-:S04]  /*0220*/  LOP3.LUT R67, R67, UR4, RZ, 0xfc, !PT ;  /* 0x0000000443437c12 */ /* 0x000fc8000f8efcff */
[----:B------:R-:W-:Y:S01]  /*0230*/  ISETP.GE.AND P2, PT, R67, UR10, PT ;  /* 0x0000000a43007c0c */ /* 0x000fe2000bf46270 */
[----:B----4-:R-:W-:Y:S01]  /*0240*/  IMAD R65, R0, UR5, R65 ;  /* 0x0000000500417c24 */ /* 0x010fe2000f8e0241 */
[----:B--2---:R-:W-:Y:S02]  /*0250*/  @P1 R2UR UR6, R2 ;  /* 0x00000000020612ca */ /* 0x004fe400000e0000 */
[----:B------:R-:W-:Y:S02]  /*0260*/  @P1 R2UR UR7, R3 ;  /* 0x00000000030712ca */ /* 0x000fe400000e0000 */
[----:B-1----:R-:W-:-:S05]  /*0270*/  @P1 IADD3 R77, P3, PT, R16, R23, RZ ;  /* 0x00000017104d1210 */ /* 0x002fca0007f7e0ff */
[----:B------:R-:W-:Y:S02]  /*0280*/  @P1 IMAD.X R64, RZ, RZ, R17, P3 ;  /* 0x000000ffff401224 */ /* 0x000fe400018e0611 */
[----:B---3--:R-:W-:Y:S06]  /*0290*/  @P2 EXIT ;  /* 0x000000000000294d */ /* 0x008fec0003800000 */
[--C-:B------:R-:W-:Y:S01]  /*02a0*/  SHF.R.U64 R66, R77, 0x2, R64.reuse ;  /* 0x000000024d427819 */ /* 0x100fe20000001240 */
[C---:B------:R-:W-:Y:S01]  /*02b0*/  IMAD.HI.U32 R3, R65.reuse, -0x326172a9, RZ ;  /* 0xcd9e8d5741037827 */ /* 0x040fe200078e00ff */
[----:B------:R-:W-:Y:S01]  /*02c0*/  SHF.R.U32.HI R64, RZ, 0x2, R64 ;  /* 0x00000002ff407819 */ /* 0x000fe20000011640 */
[----:B------:R-:W-:Y:S01]  /*02d0*/  UIADD3 UR15, UPT, UPT, UR6, -0x61c88647, URZ ;  /* 0x9e3779b9060f7890 */ /* 0x000fe2000fffe0ff */
[-C--:B-----5:R-:W-:Y:S01]  /*02e0*/  @P0 MOV R63, R12.reuse ;  /* 0x0000000c003f0202 */ /* 0x0a0fe20000000f00 */
[----:B------:R-:W-:Y:S01]  /*02f0*/  IMAD.HI.U32 R0, R66, -0x2daee0ad, RZ ;  /* 0xd2511f5342007827 */ /* 0x000fe200078e00ff */
[----:B------:R-:W-:Y:S01]  /*0300*/  LOP3.LUT R3, R64, UR6, R3, 0x96, !PT ;  /* 0x0000000640037c12 */ /* 0x000fe2000f8e9603 */
[----:B------:R-:W-:Y:S01]  /*0310*/  UIADD3 UR16, UPT, UPT, UR7, -0x4498517b, URZ ;  /* 0xbb67ae8507107890 */ /* 0x000fe2000fffe0ff */
[----:B------:R-:W-:Y:S01]  /*0320*/  @!P0 MOV R63, R12 ;  /* 0x0000000c003f8202 */ /* 0x000fe20000000f00 */
[----:B------:R-:W-:Y:S01]  /*0330*/  IMAD R17, R65, -0x326172a9, RZ ;  /* 0xcd9e8d5741117824 */ /* 0x000fe200078e02ff */
[----:B------:R-:W-:Y:S01]  /*0340*/  LOP3.LUT R0, R0, UR7, RZ, 0x3c, !PT ;  /* 0x0000000700007c12 */ /* 0x000fe2000f8e3cff */
[----:B------:R-:W-:Y:S01]  /*0350*/  IMAD R19, R66, -0x2daee0ad, RZ ;  /* 0xd2511f5342137824 */ /* 0x000fe200078e02ff */
[----:B------:R-:W-:Y:S01]  /*0360*/  UIADD3 UR18, UPT, UPT, UR7, 0x76cf5d0a, URZ ;  /* 0x76cf5d0a07127890 */ /* 0x000fe2000fffe0ff */
[----:B------:R-:W-:Y:S01]  /*0370*/  IMAD.HI.U32 R16, R3, -0x2daee0ad, RZ ;  /* 0xd2511f5303107827 */ /* 0x000fe200078e00ff */
[----:B------:R-:W-:Y:S01]  /*0380*/  UIADD3 UR17, UPT, UPT, UR6, 0x3c6ef372, URZ ;  /* 0x3c6ef37206117890 */ /* 0x000fe2000fffe0ff */
[----:B------:R-:W-:Y:S01]  /*0390*/  @!P0 CS2R R34, SRZ ;  /* 0x0000000000228805 */ /* 0x000fe2000001ff00 */
[----:B------:R-:W-:Y:S01]  /*03a0*/  UIADD3 UR19, UPT, UPT, UR6, -0x255992d5, URZ ;  /* 0xdaa66d2b06137890 */ /* 0x000fe2000fffe0ff */
[C---:B------:R-:W-:Y:S01]  /*03b0*/  IMAD.HI.U32 R2, R0.reuse, -0x326172a9, RZ ;  /* 0xcd9e8d5700027827 */ /* 0x040fe200078e00ff */
[----:B------:R-:W-:Y:S01]  /*03c0*/  LOP3.LUT R16, R19, UR16, R16, 0x96, !PT ;  /* 0x0000001013107c12 */ /* 0x000fe2000f8e9610 */
[----:B------:R-:W-:Y:S01]  /*03d0*/  UIADD3 UR20, UPT, UPT, UR7, 0x32370b8f, URZ ;  /* 0x32370b8f07147890 */ /* 0x000fe2000fffe0ff */
[----:B------:R-:W-:Y:S01]  /*03e0*/  @!P0 CS2R R32, SRZ ;  /* 0x0000000000208805 */ /* 0x000fe2000001ff00 */
        /* <DEDUP_REMOVED lines=8> */
[----:B------:R-:W-:Y:S01]  /*0470*/  IMAD.HI.U32 R17, R2, -0x2daee0ad, RZ ;  /* 0xd2511f5302117827 */ /* 0x000fe200078e00ff */
        /* <DEDUP_REMOVED lines=9> */
[-C--:B------:R-:W-:Y:S01]  /*0510*/  @P0 MOV R60, R15.reuse ;  /* 0x0000000f003c0202 */ /* 0x080fe20000000f00 */
[----:B------:R-:W-:Y:S01]  /*0520*/  UIADD3 UR4, UPT, UPT, UR6, 0x5384540f, URZ ;  /* 0x5384540f06047890 */ /* 0x000fe2000fffe0ff */
[----:B------:R-:W-:Y:S01]  /*0530*/  IMAD.HI.U32 R3, R17, -0x326172a9, RZ ;  /* 0xcd9e8d5711037827 */ /* 0x000fe200078e00ff */
[----:B------:R-:W-:Y:S01]  /*0540*/  LOP3.LUT R2, R19, UR20, R2, 0x96, !PT ;  /* 0x0000001413027c12 */ /* 0x000fe2000f8e9602 */
[----:B------:R-:W-:Y:S01]  /*0550*/  UIADD3 UR27, UPT, UPT, UR7, 0x1fd5c5a3, URZ ;  /* 0x1fd5c5a3071b7890 */ /* 0x000fe2000fffe0ff */
[-C--:B------:R-:W-:Y:S01]  /*0560*/  @P0 MOV R57, R10.reuse ;  /* 0x0000000a00390202 */ /* 0x080fe20000000f00 */
[----:B------:R-:W-:Y:S01]  /*0570*/  IMAD R19, R0, -0x2daee0ad, RZ ;  /* 0xd2511f5300137824 */ /* 0x000fe200078e02ff */
[----:B------:R-:W-:Y:S01]  /*0580*/  LOP3.LUT R3, R16, UR19, R3, 0x96, !PT ;  /* 0x0000001310037c12 */ /* 0x000fe2000f8e9603 */
[----:B------:R-:W-:Y:S01]  /*0590*/  IMAD R17, R17, -0x326172a9, RZ ;  /* 0xcd9e8d5711117824 */ /* 0x000fe200078e02ff */
[----:B------:R-:W-:Y:S01]  /*05a0*/  UIADD3 UR28, UPT, UPT, UR6, -0xe443238, URZ ;  /* 0xf1bbcdc8061c7890 */ /* 0x000fe2000fffe0ff */
[C---:B------:R-:W-:Y:S01]  /*05b0*/  IMAD.HI.U32 R0, R2.reuse, -0x326172a9, RZ ;  /* 0xcd9e8d5702007827 */ /* 0x040fe200078e00ff */
[----:B------:R-:W-:Y:S01]  /*05c0*/  UIADD3 UR29, UPT, UPT, UR6, -0x700cb87f, URZ ;  /* 0x8ff34781061d7890 */ /* 0x000fe2000fffe0ff */
[----:B------:R-:W-:Y:S01]  /*05d0*/  @!P0 MOV R60, R15 ;  /* 0x0000000f003c8202 */ /* 0x000fe20000000f00 */
[----:B------:R-:W-:Y:S01]  /*05e0*/  UIADD3 UR30, UPT, UPT, UR7, -0x695add53, URZ ;  /* 0x96a522ad071e7890 */ /* 0x000fe2000fffe0ff */
[----:B------:R-:W-:Y:S01]  /*05f0*/  IMAD.HI.U32 R16, R3, -0x2daee0ad, RZ ;  /* 0xd2511f5303107827 */ /* 0x000fe200078e00ff */
[----:B------:R-:W-:Y:S01]  /*0600*/  LOP3.LUT R0, R17, UR21, R0, 0x96, !PT ;  /* 0x0000001511007c12 */ /* 0x000fe2000f8e9600 */
[----:B------:R-:W-:Y:S01]  /*0610*/  BSSY B0, `(.L_x_1187) ;  /* 0x00012b9000007945 */ /* 0x000fe20003800000 */
[----:B------:R-:W-:Y:S01]  /*0620*/  @!P0 MOV R57, R10 ;  /* 0x0000000a00398202 */ /* 0x000fe20000000f00 */
[----:B------:R-:W-:Y:S01]  /*0630*/  IMAD R17, R2, -0x326172a9, RZ ;  /* 0xcd9e8d5702117824 */ /* 0x000fe200078e02ff */
[----:B------:R-:W-:Y:S01]  /*0640*/  LOP3.LUT R16, R19, UR22, R16, 0x96, !PT ;  /* 0x0000001613107c12 */ /* 0x000fe2000f8e9610 */
[----:B------:R-:W-:Y:S01]  /*0650*/  IMAD R18, R3, -0x2daee0ad, RZ ;  /* 0xd2511f5303127824 */ /* 0x000fe200078e02ff */
[-C--:B------:R-:W-:Y:S01]  /*0660*/  @P0 MOV R54, R5.reuse ;  /* 0x0000000500360202 */ /* 0x080fe20000000f00 */
[----:B------:R-:W-:Y:S01]  /*0670*/  IMAD.HI.U32 R3, R0, -0x2daee0ad, RZ ;  /* 0xd2511f5300037827 */ /* 0x000fe200078e00ff */
[----:B------:R-:W-:-:S02]  /*0680*/  @!P0 MOV R54, R5 ;  /* 0x0000000500368202 */ /* 0x000fc40000000f00 */
[----:B------:R-:W-:Y:S02]  /*0690*/  @!P0 CS2R R26, SRZ ;  /* 0x00000000001a8805 */ /* 0x000fe4000001ff00 */
[----:B------:R-:W-:Y:S01]  /*06a0*/  @!P0 CS2R R24, SRZ ;  /* 0x0000000000188805 */ /* 0x000fe2000001ff00 */
[----:B------:R-:W-:Y:S01]  /*06b0*/  IMAD.HI.U32 R2, R16, -0x326172a9, RZ ;  /* 0xcd9e8d5710027827 */ /* 0x000fe200078e00ff */
[----:B------:R-:W-:Y:S01]  /*06c0*/  LOP3.LUT R3, R18, UR24, R3, 0x96, !PT ;  /* 0x0000001812037c12 */ /* 0x000fe2000f8e9603 */
[----:B------:R-:W0:Y:S01]  /*06d0*/  LDCU UR10, c[0x0][0x404] ;  /* 0x00008080ff0a77ac */ /* 0x000e220008000800 */
[----:B------:R-:W-:Y:S01]  /*06e0*/  LOP3.LUT R77, R77, 0x3, RZ, 0xc0, !PT ;  /* 0x000000034d4d7812 */ /* 0x000fe200078ec0ff */
[----:B------:R-:W-:Y:S01]  /*06f0*/  IMAD R19, R0, -0x2daee0ad, RZ ;  /* 0xd2511f5300137824 */ /* 0x000fe200078e02ff */
[----:B------:R-:W-:Y:S01]  /*0700*/  LOP3.LUT R2, R17, UR23, R2, 0x96, !PT ;  /* 0x0000001711027c12 */ /* 0x000fe2000f8e9602 */
[----:B------:R-:W-:Y:S01]  /*0710*/  IMAD R17, R16, -0x326172a9, RZ ;  /* 0xcd9e8d5710117824 */ /* 0x000fe200078e02ff */
[----:B------:R-:W-:Y:S01]  /*0720*/  PRMT R22, R31, 0x7632, R22 ;  /* 0x000076321f167816 */ /* 0x000fe20000000016 */
[----:B------:R-:W-:Y:S01]  /*0730*/  IMAD.HI.U32 R0, R3, -0x326172a9, RZ ;  /* 0xcd9e8d5703007827 */ /* 0x000fe200078e00ff */
[----:B------:R-:W-:Y:S01]  /*0740*/  PRMT R20, R30, 0x7632, R20 ;  /* 0x000076321e147816 */ /* 0x000fe20000000014 */
[----:B------:R-:W1:Y:S01]  /*0750*/  LDCU.U8 UR11, c[0x0][0x410] ;  /* 0x00008200ff0b77ac */ /* 0x000e620008000000 */
[----:B------:R-:W-:Y:S01]  /*0760*/  PRMT R18, R29, 0x7632, R18 ;  /* 0x000076321d127816 */ /* 0x000fe20000000012 */
[C---:B------:R-:W-:Y:S01]  /*0770*/  IMAD.HI.U32 R16, R2.reuse, -0x2daee0ad, RZ ;  /* 0xd2511f5302107827 */ /* 0x040fe200078e00ff */
[----:B------:R-:W-:Y:S01]  /*0780*/  LOP3.LUT R0, R17, UR25, R0, 0x96, !PT ;  /* 0x0000001911007c12 */ /* 0x000fe2000f8e9600 */
[----:B------:R-:W2:Y:S01]  /*0790*/  LDCU UR14, c[0x0][0x448] ;  /* 0x00008900ff0e77ac */ /* 0x000ea20008000800 */
[----:B------:R-:W-:Y:S01]  /*07a0*/  PRMT R10, R33, 0x7632, R10 ;  /* 0x00007632210a7816 */ /* 0x000fe2000000000a */
[--C-:B------:R-:W-:Y:S01]  /*07b0*/  @P0 IMAD.MOV.U32 R62, RZ, RZ, R13.reuse ;  /* 0x000000ffff3e0224 */ /* 0x100fe200078e000d */
[----:B------:R-:W-:Y:S01]  /*07c0*/  LOP3.LUT R16, R19, UR26, R16, 0x96, !PT ;  /* 0x0000001a13107c12 */ /* 0x000fe2000f8e9610 */
[----:B------:R-:W-:Y:S01]  /*07d0*/  @!P0 IMAD.MOV.U32 R62, RZ, RZ, R13 ;  /* 0x000000ffff3e8224 */ /* 0x000fe200078e000d */
[----:B------:R-:W-:Y:S01]  /*07e0*/  PRMT R19, R57, 0x7632, R19 ;  /* 0x0000763239137816 */ /* 0x000fe20000000013 */
[----:B------:R-:W-:Y:S01]  /*07f0*/  IMAD R13, R2, -0x2daee0ad, RZ ;  /* 0xd2511f53020d7824 */ /* 0x000fe200078e02ff */
[----:B------:R-:W3:Y:S01]  /*0800*/  LDCU.64 UR12, c[0x0][0x408] ;  /* 0x00008100ff0c77ac */ /* 0x000ee20008000a00 */
[----:B------:R-:W-:-:S02]  /*0810*/  IMAD R3, R3, -0x326172a9, RZ ;  /* 0xcd9e8d5703037824 */ /* 0x000fc400078e02ff */
[----:B------:R-:W-:-:S04]  /*0820*/  IMAD.HI.U32 R2, R16, -0x326172a9, RZ ;  /* 0xcd9e8d5710027827 */ /* 0x000fc800078e00ff */
[----:B------:R-:W-:Y:S01]  /*0830*/  IMAD.HI.U32 R12, R0, -0x2daee0ad, RZ ;  /* 0xd2511f53000c7827 */ /* 0x000fe200078e00ff */
[----:B------:R-:W-:Y:S01]  /*0840*/  LOP3.LUT R2, R3, UR4, R2, 0x96, !PT ;  /* 0x0000000403027c12 */ /* 0x000fe2000f8e9602 */
[----:B------:R-:W-:Y:S02]  /*0850*/  UIADD3 UR4, UPT, UPT, UR7, -0x24c28bd8, URZ ;  /* 0xdb3d742807047890 */ /* 0x000fe4000fffe0ff */
[----:B------:R-:W-:Y:S01]  /*0860*/  @P0 IMAD.MOV.U32 R59, RZ, RZ, R8 ;  /* 0x000000ffff3b0224 */ /* 0x000fe200078e0008 */
[----:B------:R-:W-:Y:S01]  /*0870*/  LOP3.LUT R12, R13, UR27, R12, 0x96, !PT ;  /* 0x0000001b0d0c7c12 */ /* 0x000fe2000f8e960c */
[----:B------:R-:W-:Y:S01]  /*0880*/  @P0 IMAD.MOV.U32 R58, RZ, RZ, R9 ;  /* 0x000000ffff3a0224 */ /* 0x000fe200078e0009 */
[----:B------:R-:W-:Y:S01]  /*0890*/  PRMT R13, R60, 0x7632, R13 ;  /* 0x000076323c0d7816 */ /* 0x000fe2000000000d */
[----:B------:R-:W-:Y:S02]  /*08a0*/  @!P0 IMAD.MOV.U32 R59, RZ, RZ, R8 ;  /* 0x000000ffff3b8224 */ /* 0x000fe400078e0008 */
[----:B------:R-:W-:-:S02]  /*08b0*/  @!P0 IMAD.MOV.U32 R58, RZ, RZ, R9 ;  /* 0x000000ffff3a8224 */ /* 0x000fc400078e0009 */
[----:B------:R-:W-:Y:S01]  /*08c0*/  IMAD R9, R0, -0x2daee0ad, RZ ;  /* 0xd2511f5300097824 */ /* 0x000fe200078e02ff */
[----:B------:R-:W-:Y:S01]  /*08d0*/  PRMT R15, R59, 0x7632, R15 ;  /* 0x000076323b0f7816 */ /* 0x000fe2000000000f */
[----:B------:R-:W-:Y:S01]  /*08e0*/  IMAD.HI.U32 R8, R2, -0x2daee0ad, RZ ;  /* 0xd2511f5302087827 */ /* 0x000fe200078e00ff */
[----:B------:R-:W-:-:S03]  /*08f0*/  PRMT R17, R58, 0x7632, R17 ;  /* 0x000076323a117816 */ /* 0x000fc60000000011 */
[----:B------:R-:W-:Y:S01]  /*0900*/  IMAD R3, R16, -0x326172a9, RZ ;  /* 0xcd9e8d5710037824 */ /* 0x000fe200078e02ff */
[----:B------:R-:W-:Y:S01]  /*0910*/  LOP3.LUT R72, R9, UR4, R8, 0x96, !PT ;  /* 0x0000000409487c12 */ /* 0x000fe2000f8e9608 */
[----:B------:R-:W-:Y:S01]  /*0920*/  IMAD.HI.U32 R0, R12, -0x326172a9, RZ ;  /* 0xcd9e8d570c007827 */ /* 0x000fe200078e00ff */
[----:B------:R-:W-:Y:S01]  /*0930*/  PRMT R16, R28, 0x7632, R16 ;  /* 0x000076321c107816 */ /* 0x000fe20000000010 */
[----:B------:R-:W4:Y:S01]  /*0940*/  LDCU.64 UR4, c[0x0][0x3a0] ;  /* 0x00007400ff0477ac */ /* 0x000f220008000a00 */
[----:B------:R-:W-:Y:S01]  /*0950*/  PRMT R9, R62, 0x7632, R9 ;  /* 0x000076323e097816 */ /* 0x000fe20000000009 */
[----:B------:R-:W-:Y:S01]  /*0960*/  @P0 IMAD.MOV.U32 R61, RZ, RZ, R14 ;  /* 0x000000ffff3d0224 */ /* 0x000fe200078e000e */
[----:B------:R-:W-:Y:S01]  /*0970*/  LOP3.LUT R0, R3, UR28, R0, 0x96, !PT ;  /* 0x0000001c03007c12 */ /* 0x000fe2000f8e9600 */
[----:B------:R-:W-:Y:S01]  /*0980*/  @P0 IMAD.MOV.U32 R56, RZ, RZ, R11 ;  /* 0x000000ffff380224 */ /* 0x000fe200078e000b */
[----:B------:R-:W-:Y:S01]  /*0990*/  PRMT R8, R32, 0x7632, R8 ;  /* 0x0000763220087816 */ /* 0x000fe20000000008 */
[----:B------:R-:W-:-:S02]  /*09a0*/  @P0 IMAD.MOV.U32 R55, RZ, RZ, R4 ;  /* 0x000000ffff370224 */ /* 0x000fc400078e0004 */
[----:B------:R-:W-:Y:S02]  /*09b0*/  IMAD R12, R12, -0x326172a9, RZ ;  /* 0xcd9e8d570c0c7824 */ /* 0x000fe400078e02ff */
[----:B------:R-:W-:-:S04]  /*09c0*/  IMAD.HI.U32 R73, R72, -0x326172a9, RZ ;  /* 0xcd9e8d5748497827 */ /* 0x000fc800078e00ff */
[--C-:B------:R-:W-:Y:S01]  /*09d0*/  @!P0 IMAD.MOV.U32 R61, RZ, RZ, R14.reuse ;  /* 0x000000ffff3d8224 */ /* 0x100fe200078e000e */
[----:B------:R-:W-:Y:S01]  /*09e0*/  LOP3.LUT R73, R12, UR29, R73, 0x96, !PT ;  /* 0x0000001d0c497c12 */ /* 0x000fe2000f8e9649 */
[----:B------:R-:W-:Y:S01]  /*09f0*/  @!P0 IMAD.MOV.U32 R56, RZ, RZ, R11 ;  /* 0x000000ffff388224 */ /* 0x000fe200078e000b */
[----:B------:R-:W-:Y:S01]  /*0a00*/  PRMT R14, R35, 0x7632, R14 ;  /* 0x00007632230e7816 */ /* 0x000fe2000000000e */
[----:B------:R-:W-:Y:S01]  /*0a10*/  @!P0 IMAD.MOV.U32 R55, RZ, RZ, R4 ;  /* 0x000000ffff378224 */ /* 0x000fe200078e0004 */
[----:B------:R-:W-:Y:S01]  /*0a20*/  PRMT R12, R34, 0x7632, R12 ;  /* 0x00007632220c7816 */ /* 0x000fe2000000000c */
[----:B------:R-:W-:Y:S01]  /*0a30*/  IMAD R2, R2, -0x2daee0ad, RZ ;  /* 0xd2511f5302027824 */ /* 0x000fe200078e02ff */
[----:B------:R-:W-:Y:S01]  /*0a40*/  PRMT R21, R56, 0x7632, R21 ;  /* 0x0000763238157816 */ /* 0x000fe20000000015 */
[----:B------:R-:W-:Y:S01]  /*0a50*/  IMAD.HI.U32 R75, R0, -0x2daee0ad, RZ ;  /* 0xd2511f53004b7827 */ /* 0x000fe200078e00ff */
[----:B------:R-:W-:Y:S02]  /*0a60*/  PRMT R23, R55, 0x7632, R23 ;  /* 0x0000763237177816 */ /* 0x000fe40000000017 */
[----:B------:R-:W-:Y:S01]  /*0a70*/  PRMT R11, R61, 0x7632, R11 ;  /* 0x000076323d0b7816 */ /* 0x000fe2000000000b */
[--C-:B------:R-:W-:Y:S01]  /*0a80*/  @P0 IMAD.MOV.U32 R53, RZ, RZ, R6.reuse ;  /* 0x000000ffff350224 */ /* 0x100fe200078e0006 */
[----:B------:R-:W-:Y:S01]  /*0a90*/  LOP3.LUT R75, R2, UR30, R75, 0x96, !PT ;  /* 0x0000001e024b7c12 */ /* 0x000fe2000f8e964b */
[----:B------:R-:W-:-:S02]  /*0aa0*/  @!P0 IMAD.MOV.U32 R53, RZ, RZ, R6 ;  /* 0x000000ffff358224 */ /* 0x000fc400078e0006 */
[----:B------:R-:W-:Y:S02]  /*0ab0*/  HFMA2 R6, -RZ, RZ, 0, 0 ;  /* 0x00000000ff067431 */ /* 0x000fe400000001ff */
[--C-:B------:R-:W-:Y:S02]  /*0ac0*/  @P0 IMAD.MOV.U32 R52, RZ, RZ, R7.reuse ;  /* 0x000000ffff340224 */ /* 0x100fe400078e0007 */
[--C-:B------:R-:W-:Y:S01]  /*0ad0*/  @!P0 IMAD.MOV.U32 R52, RZ, RZ, R7.reuse ;  /* 0x000000ffff348224 */ /* 0x100fe200078e0007 */
[----:B------:R-:W-:Y:S01]  /*0ae0*/  PRMT R7, R63, 0x7632, R7 ;  /* 0x000076323f077816 */ /* 0x000fe20000000007 */
[----:B------:R-:W-:Y:S02]  /*0af0*/  IMAD R76, R0, -0x2daee0ad, RZ ;  /* 0xd2511f53004c7824 */ /* 0x000fe400078e02ff */
[----:B01234-:R-:W-:-:S07]  /*0b00*/  IMAD R72, R72, -0x326172a9, RZ ;  /* 0xcd9e8d5748487824 */ /* 0x01ffce00078e02ff */
.L_x_1543:
[----:B------:R-:W0:Y:S08]  /*0b10*/  LDC.64 R44, c[0x0][0x3f0] ;  /* 0x0000fc00ff2c7b82 */ /* 0x000e300000000a00 */
[----:B------:R-:W1:Y:S08]  /*0b20*/  LDC R50, c[0x0][0x388] ;  /* 0x0000e200ff327b82 */ /* 0x000e700000000800 */
[----:B------:R-:W2:Y:S01]  /*0b30*/  LDC.64 R42, c[0x0][0x3f8] ;  /* 0x0000fe00ff2a7b82 */ /* 0x000ea20000000a00 */
[----:B0-----:R-:W-:-:S05]  /*0b40*/  IMAD.WIDE R44, R67, 0x4, R44 ;  /* 0x00000004432c7825 */ /* 0x001fca00078e022c */
[----:B------:R-:W3:Y:S01]  /*0b50*/  LDG.E R91, desc[UR8][R44.64] ;  /* 0x000000082c5b7981 */ /* 0x000ee2000c1e1900 */
[----:B------:R-:W-:Y:S02]  /*0b60*/  IMAD.MOV.U32 R92, RZ, RZ, RZ ;  /* 0x000000ffff5c7224 */ /* 0x000fe400078e00ff */
[----:B--2---:R-:W-:-:S05]  /*0b70*/  IMAD.WIDE R42, R67, 0x4, R42 ;  /* 0x00000004432a7825 */ /* 0x004fca00078e022a */
[----:B------:R0:W5:Y:S01]  /*0b80*/  LDG.E R48, desc[UR8][R42.64] ;  /* 0x000000082a307981 */ /* 0x000162000c1e1900 */
[----:B---3--:R-:W-:-:S13]  /*0b90*/  ISETP.GE.AND P1, PT, R91, 0x1, PT ;  /* 0x000000015b00780c */ /* 0x008fda0003f26270 */
[----:B------:R-:W2:Y:S01]  /*0ba0*/  @P1 LDC.64 R40, c[0x0][0x390] ;  /* 0x0000e400ff281b82 */ /* 0x000ea20000000a00 */
[----:B------:R-:W-:-:S04]  /*0bb0*/  @P1 VIADD R47, R91, 0xffffffff ;  /* 0xffffffff5b2f1836 */ /* 0x000fc80000000000 */
[----:B-1----:R-:W-:-:S05]  /*0bc0*/  @P1 IMAD R47, R47, R50, RZ ;  /* 0x000000322f2f1224 */ /* 0x002fca00078e02ff */
[----:B------:R-:W-:-:S04]  /*0bd0*/  @P1 SHF.R.S32.HI R46, RZ, 0x1f, R47 ;  /* 0x0000001fff2e1819 */ /* 0x000fc8000001142f */
[----:B------:R-:W-:-:S04]  /*0be0*/  @P1 LEA.HI R47, R46, R47, RZ, 0x3 ;  /* 0x0000002f2e2f1211 */ /* 0x000fc800078f18ff */
[----:B------:R-:W-:-:S05]  /*0bf0*/  @P1 LEA.HI.SX32 R92, R47, R68, 0x1d ;  /* 0x000000442f5c1211 */ /* 0x000fca00078feaff */
[----:B--2---:R-:W-:-:S05]  /*0c00*/  @P1 IMAD.WIDE.U32 R40, R92, 0x10, R40 ;  /* 0x000000105c281825 */ /* 0x004fca00078e0028 */
[----:B------:R0:W5:Y:S01]  /*0c10*/  @P1 LDG.E.128 R36, desc[UR8][R40.64] ;  /* 0x0000000828241981 */ /* 0x000162000c1e1d00 */
[----:B------:R-:W-:Y:S01]  /*0c20*/  ISETP.NE.U32.AND P0, PT, RZ, UR4, PT ;  /* 0x00000004ff007c0c */ /* 0x000fe2000bf05070 */
[----:B------:R-:W-:-:S03]  /*0c30*/  IMAD R44, R67, R50, RZ ;  /* 0x00000032432c7224 */ /* 0x000fc600078e02ff */
[----:B------:R-:W-:Y:S02]  /*0c40*/  ISETP.NE.AND.EX P0, PT, RZ, UR5, PT, P0 ;  /* 0x00000005ff007c0c */ /* 0x000fe4000bf05300 */
[----:B------:R-:W-:Y:S01]  /*0c50*/  SHF.R.S32.HI R45, RZ, 0x1f, R44 ;  /* 0x0000001fff2d7819 */ /* 0x000fe2000001142c */
[----:B------:R-:W-:Y:S01]  /*0c60*/  IMAD.U32 R81, RZ, RZ, UR7 ;  /* 0x00000007ff517e24 */ /* 0x000fe2000f8e00ff */
[----:B------:R-:W-:Y:S02]  /*0c70*/  MOV R89, UR6 ;  /* 0x0000000600597c02 */ /* 0x000fe40008000f00 */
[----:B------:R-:W-:Y:S02]  /*0c80*/  LEA.HI R45, R45, R44, RZ, 0x3 ;  /* 0x0000002c2d2d7211 */ /* 0x000fe400078f18ff */
[----:B------:R-:W-:Y:S01]  /*0c90*/  IADD3 R81, PT, PT, R81, -0x24c28bd8, RZ ;  /* 0xdb3d742851517810 */ /* 0x000fe20007ffe0ff */
[----:B------:R-:W-:Y:S01]  /*0ca0*/  VIADD R89, R89, 0x5384540f ;  /* 0x5384540f59597836 */ /* 0x000fe20000000000 */
[----:B------:R-:W-:-:S03]  /*0cb0*/  LEA.HI.SX32 R93, R45, R68, 0x1d ;  /* 0x000000442d5d7211 */ /* 0x000fc600078feaff */
[----:B0-----:R-:W-:Y:S05]  /*0cc0*/  @!P0 BRA `(.L_x_1188) ;  /* 0x0000002c00b48947 */ /* 0x001fea0003800000 */
        /* <DEDUP_REMOVED lines=25> */
.L_x_1193:
        /* <DEDUP_REMOVED lines=13> */
.L_x_1195:
[----:B------:R-:W-:Y:S05]  /*0f30*/  BSYNC.RECONVERGENT B3 ;  /* 0x0000000000037941 */ /* 0x000fea0003800200 */
.L_x_1194:
        /* <DEDUP_REMOVED lines=30> */
[----:B------:R-:W-:-:S04]  /*1120*/  LOP3.LUT R46, R89, R46, R45, 0x96, !PT ;  /* 0x0000002e592e7212 */ /* 0x000fc800078e962d */
[----:B------:R-:W-:Y:S01]  /*1130*/  LOP3.LUT R78, R78, UR27, R73, 0x96, !PT ;  /* 0x0000001b4e4e7c12 */ /* 0x000fe2000f8e9649 */
[----:B------:R-:W-:-:S04]  /*1140*/  IMAD.WIDE.U32 R46, R46, -0x2daee0ad, RZ ;  /* 0xd2511f532e2e7825 */ /* 0x000fc800078e00ff */
[----:B------:R-:W-:Y:S01]  /*1150*/  IMAD.WIDE.U32 R78, R78, -0x326172a9, RZ ;  /* 0xcd9e8d574e4e7825 */ /* 0x000fe200078e00ff */
[----:B------:R-:W-:-:S04]  /*1160*/  LOP3.LUT R72, R81, R72, R47, 0x96, !PT ;  /* 0x0000004851487212 */ /* 0x000fc800078e962f */
[----:B------:R-:W-:Y:S01]  /*1170*/  LOP3.LUT R44, R44, UR28, R79, 0x96, !PT ;  /* 0x0000001c2c2c7c12 */ /* 0x000fe2000f8e964f */
[----:B------:R-:W-:-:S04]  /*1180*/  IMAD.WIDE.U32 R72, R72, -0x326172a9, RZ ;  /* 0xcd9e8d5748487825 */ /* 0x000fc800078e00ff */
[----:B------:R-:W-:Y:S01]  /*1190*/  IMAD.WIDE.U32 R44, R44, -0x2daee0ad, RZ ;  /* 0xd2511f532c2c7825 */ /* 0x000fe200078e00ff */
[----:B------:R-:W-:-:S03]  /*11a0*/  LOP3.LUT R73, R78, UR29, R73, 0x96, !PT ;  /* 0x0000001d4e497c12 */ /* 0x000fc6000f8e9649 */
[----:B------:R-:W-:Y:S01]  /*11b0*/  IMAD.MOV.U32 R49, RZ, RZ, R44 ;  /* 0x000000ffff317224 */ /* 0x000fe200078e002c */
[----:B------:R-:W-:Y:S01]  /*11c0*/  LOP3.LUT R75, R46, UR30, R45, 0x96, !PT ;  /* 0x0000001e2e4b7c12 */ /* 0x000fe2000f8e962d */
[----:B------:R-:W-:-:S07]  /*11d0*/  IMAD.MOV.U32 R46, RZ, RZ, RZ ;  /* 0x000000ffff2e7224 */ /* 0x000fce00078e00ff */
.L_x_1192:
[----:B------:R-:W-:Y:S05]  /*11e0*/  BSYNC.RECONVERGENT B2 ;  /* 0x0000000000027941 */ /* 0x000fea0003800200 */
.L_x_1191:
[----:B------:R-:W-:Y:S01]  /*11f0*/  I2FP.F32.U32 R5, R5 ;  /* 0x0000000500057245 */ /* 0x000fe20000201000 */
[----:B------:R-:W-:Y:S01]  /*1200*/  IMAD.MOV.U32 R76, RZ, RZ, 0x2f800000 ;  /* 0x2f800000ff4c7424 */ /* 0x000fe200078e00ff */
[----:B-----5:R-:W-:Y:S01]  /*1210*/  SHF.L.U32 R44, R36, 0x10, RZ ;  /* 0x00000010242c7819 */ /* 0x020fe200000006ff */
[----:B------:R-:W-:Y:S02]  /*1220*/  IMAD.U32 R45, R40, 0x10000, RZ ;  /* 0x00010000282d7824 */ /* 0x000fe400078e00ff */
[----:B------:R-:W-:Y:S02]  /*1230*/  FFMA.FTZ R5, R5, R76, 1.1641532182693481445e-10 ;  /* 0x2f00000005057423 */ /* 0x000fe4000001004c */
[----:B------:R-:W-:-:S03]  /*1240*/  FMUL.FTZ R44, R44, UR13 ;  /* 0x0000000d2c2c7c20 */ /* 0x000fc60008410000 */
[----:B------:R-:W-:Y:S01]  /*1250*/  FSETP.GTU.FTZ.AND P3, PT, R5, UR10, PT ;  /* 0x0000000a05007c0b */ /* 0x000fe2000bf7c000 */
[----:B------:R-:W-:-:S03]  /*1260*/  FMUL.FTZ R44, R44, UR12 ;  /* 0x0000000c2c2c7c20 */ /* 0x000fc60008410000 */
[----:B------:R-:W-:Y:S02]  /*1270*/  SEL R5, RZ, 0x1, P3 ;  /* 0x00000001ff057807 */ /* 0x000fe40001800000 */
[----:B------:R-:W-:-:S05]  /*1280*/  FSEL R44, R44, RZ, !P3 ;  /* 0x000000ff2c2c7208 */ /* 0x000fca0005800000 */
[----:B------:R-:W-:-:S07]  /*1290*/  FADD.FTZ R45, R45, R44 ;  /* 0x0000002c2d2d7221 */ /* 0x000fce0000010000 */
.L_x_1190:
[----:B------:R-:W-:Y:S05]  /*12a0*/  BSYNC.RECONVERGENT B1 ;  /* 0x0000000000017941 */ /* 0x000fea0003800200 */
.L_x_1189:
        /* <DEDUP_REMOVED lines=23> */
.L_x_1200:
        /* <DEDUP_REMOVED lines=13> */
.L_x_1202:
[----:B------:R-:W-:Y:S05]  /*14f0*/  BSYNC.RECONVERGENT B3 ;  /* 0x0000000000037941 */ /* 0x000fea0003800200 */
.L_x_1201:
        /* <DEDUP_REMOVED lines=38> */
[----:B------:R-:W-:-:S04]  /*1760*/  LOP3.LUT R73, R82, UR29, R73, 0x96, !PT ;  /* 0x0000001d52497c12 */ /* 0x000fc8000f8e9649 */
[----:B------:R-:W-:Y:S01]  /*1770*/  LOP3.LUT R75, R78, UR30, R47, 0x96, !PT ;  /* 0x0000001e4e4b7c12 */ /* 0x000fe2000f8e962f */
[----:B------:R-:W-:Y:S01]  /*1780*/  IMAD.MOV.U32 R47, RZ, RZ, RZ ;  /* 0x000000ffff2f7224 */ /* 0x000fe200078e00ff */
[----:B------:R-:W-:-:S07]  /*1790*/  MOV R71, R46 ;  /* 0x0000002e00477202 */ /* 0x000fce0000000f00 */
.L_x_1199:
[----:B------:R-:W-:Y:S05]  /*17a0*/  BSYNC.RECONVERGENT B2 ;  /* 0x0000000000027941 */ /* 0x000fea0003800200 */
.L_x_1198:
        /* <DEDUP_REMOVED lines=13> */
.L_x_1197:
[----:B------:R-:W-:Y:S05]  /*1880*/  BSYNC.RECONVERGENT B1 ;  /* 0x0000000000017941 */ /* 0x000fea0003800200 */
.L_x_1196:
        /* <DEDUP_REMOVED lines=16> */
[----:B------:R-:W-:Y:S01]  /*1990*/  @!P3 IMAD.MOV.U32 R40, RZ, RZ, R71 ;  /* 0x000000ffff28b224 */ /* 0x000fe200078e0047 */
[----:B------:R-:W-:Y:S01]  /*19a0*/  @P3 IADD3 R46, PT, PT, R47, 0x1, RZ ;  /* 0x000000012f2e3810 */ /* 0x000fe20007ffe0ff */
[----:B------:R-:W-:Y:S02]  /*19b0*/  @!P3 IMAD.MOV.U32 R3, RZ, RZ, R75 ;  /* 0x000000ffff03b224 */ /* 0x000fe400078e004b */
[----:B------:R-:W-:Y:S02]  /*19c0*/  @P3 IMAD.MOV.U32 R40, RZ, RZ, R71 ;  /* 0x000000ffff283224 */ /* 0x000fe400078e0047 */
[----:B------:R-:W-:Y:S01]  /*19d0*/  @P3 IMAD.MOV.U32 R3, RZ, RZ, R73 ;  /* 0x000000ffff033224 */ /* 0x000fe200078e0049 */
[----:B------:R-:W-:Y:S06]  /*19e0*/  BRA `(.L_x_1206) ;  /* 0x0000000000e07947 */ /* 0x000fec0003800000 */
.L_x_1207:
        /* <DEDUP_REMOVED lines=13> */
.L_x_1209:
[----:B------:R-:W-:Y:S05]  /*1ac0*/  BSYNC.RECONVERGENT B3 ;  /* 0x0000000000037941 */ /* 0x000fea0003800200 */
.L_x_1208:
        /* <DEDUP_REMOVED lines=39> */
[----:B------:R-:W-:Y:S02]  /*1d40*/  IMAD.MOV.U32 R40, RZ, RZ, R46 ;  /* 0x000000ffff287224 */ /* 0x000fe400078e002e */
[----:B------:R-:W-:Y:S01]  /*1d50*/  HFMA2 R46, -RZ, RZ, 0, 0 ;  /* 0x00000000ff2e7431 */ /* 0x000fe200000001ff */
[----:B------:R-:W-:-:S07]  /*1d60*/  LOP3.LUT R75, R78, UR30, R47, 0x96, !PT ;  /* 0x0000001e4e4b7c12 */ /* 0x000fce000f8e962f */
.L_x_1206:
[----:B------:R-:W-:Y:S05]  /*1d70*/  BSYNC.RECONVERGENT B2 ;  /* 0x0000000000027941 */ /* 0x000fea0003800200 */
.L_x_1205:
        /* <DEDUP_REMOVED lines=11> */
.L_x_1204:
[----:B------:R-:W-:Y:S05]  /*1e30*/  BSYNC.RECONVERGENT B1 ;  /* 0x0000000000017941 */ /* 0x000fea0003800200 */
.L_x_1203:
        /* <DEDUP_REMOVED lines=23> */
.L_x_1214:
        /* <DEDUP_REMOVED lines=13> */
.L_x_1216:
[----:B------:R-:W-:Y:S05]  /*2080*/  BSYNC.RECONVERGENT B3 ;  /* 0x0000000000037941 */ /* 0x000fea0003800200 */
.L_x_1215:
        /* <DEDUP_REMOVED lines=42> */
.L_x_1213:
[----:B------:R-:W-:Y:S05]  /*2330*/  BSYNC.RECONVERGENT B2 ;  /* 0x0000000000027941 */ /* 0x000fea0003800200 */
.L_x_1212:
        /* <DEDUP_REMOVED lines=13> */
.L_x_1211:
[----:B------:R-:W-:Y:S05]  /*2410*/  BSYNC.RECONVERGENT B1 ;  /* 0x0000000000017941 */ /* 0x000fea0003800200 */
.L_x_1210:
        /* <DEDUP_REMOVED lines=22> */
.L_x_1221:
        /* <DEDUP_REMOVED lines=13> */
.L_x_1223:
[----:B------:R-:W-:Y:S05]  /*2650*/  BSYNC.RECONVERGENT B3 ;  /* 0x0000000000037941 */ /* 0x000fea0003800200 */
.L_x_1222:
        /* <DEDUP_REMOVED lines=38> */
[----:B------:R-:W-:Y:S02]  /*28c0*/  LOP3.LUT R73, R78, UR29, R73, 0x96, !PT ;  /* 0x0000001d4e497c12 */ /* 0x000fe4000f8e9649 */
[----:B------:R-:W-:Y:S01]  /*28d0*/  MOV R83, R40 ;  /* 0x0000002800537202 */ /* 0x000fe20000000f00 */
[----:B------:R-:W-:Y:S01]  /*28e0*/  IMAD.MOV.U32 R40, RZ, RZ, RZ ;  /* 0x000000ffff287224 */ /* 0x000fe200078e00ff */
[----:B------:R-:W-:-:S07]  /*28f0*/  LOP3.LUT R75, R46, UR30, R41, 0x96, !PT ;  /* 0x0000001e2e4b7c12 */ /* 0x000fce000f8e9629 */
.L_x_1220:
[----:B------:R-:W-:Y:S05]  /*2900*/  BSYNC.RECONVERGENT B2 ;  /* 0x0000000000027941 */ /* 0x000fea0003800200 */
.L_x_1219:
        /* <DEDUP_REMOVED lines=11> */
.L_x_1218:
[----:B------:R-:W-:Y:S05]  /*29c0*/  BSYNC.RECONVERGENT B1 ;  /* 0x0000000000017941 */ /* 0x000fea0003800200 */
.L_x_1217:
        /* <DEDUP_REMOVED lines=23> */
.L_x_1228:
        /* <DEDUP_REMOVED lines=13> */
.L_x_1230:
[----:B------:R-:W-:Y:S05]  /*2c10*/  BSYNC.RECONVERGENT B3 ;  /* 0x0000000000037941 */ /* 0x000fea0003800200 */
.L_x_1229:
        /* <DEDUP_REMOVED lines=42> */
.L_x_1227:
[----:B------:R-:W-:Y:S05]  /*2ec0*/  BSYNC.RECONVERGENT B2 ;  /* 0x0000000000027941 */ /* 0x000fea0003800200 */
.L_x_1226:
[----:B-----5:R-:W-:Y:S01]  /*2ed0*/  PRMT R42, R38, 0x7632, R42 ;  /* 0x00007632262a7816 */ /* 0x020fe2000000002a */
[----:B------:R-:W-:Y:S01]  /*2ee0*/  IMAD.MOV.U32 R47, RZ, RZ, 0x2f800000 ;  /* 0x2f800000ff2f7424 */ /* 0x000fe200078e00ff */
[----:B------:R-:W-:-:S03]  /*2ef0*/  I2FP.F32.U32 R40, R46 ;  /* 0x0000002e00287245 */ /* 0x000fc60000201000 */
[C---:B------:R-:W-:Y:S01]  /*2f00*/  IMAD.U32 R46, R42.reuse, 0x10000, RZ ;  /* 0x000100002a2e7824 */ /* 0x040fe200078e00ff */
[----:B------:R-:W-:Y:S01]  /*2f10*/  PRMT R42, R42, 0x7632, R42 ;  /* 0x000076322a2a7816 */ /* 0x000fe2000000002a */
[----:B------:R-:W-:Y:S02]  /*2f20*/  FFMA.FTZ R40, R40, R47, 1.1641532182693481445e-10 ;  /* 0x2f00000028287423 */ /* 0x000fe4000001002f */
[----:B------:R-:W-:Y:S01]  /*2f30*/  FMUL.FTZ R46, R46, UR13 ;  /* 0x0000000d2e2e7c20 */ /* 0x000fe20008410000 */
[----:B------:R-:W-:Y:S02]  /*2f40*/  SHF.L.U32 R47, R42, 0x10, RZ ;  /* 0x000000102a2f7819 */ /* 0x000fe400000006ff */
[----:B------:R-:W-:Y:S01]  /*2f50*/  FSETP.GTU.FTZ.AND P3, PT, R40, UR10, PT ;  /* 0x0000000a28007c0b */ /* 0x000fe2000bf7c000 */
[----:B------:R-:W-:-:S03]  /*2f60*/  FMUL.FTZ R46, R46, UR12 ;  /* 0x0000000c2e2e7c20 */ /* 0x000fc60008410000 */
[----:B------:R-:W-:Y:S02]  /*2f70*/  SEL R69, RZ, 0x1, P3 ;  /* 0x00000001ff457807 */ /* 0x000fe40001800000 */
[----:B------:R-:W-:-:S05]  /*2f80*/  FSEL R46, R46, RZ, !P3 ;  /* 0x000000ff2e2e7208 */ /* 0x000fca0005800000 */
[----:B------:R-:W-:-:S07]  /*2f90*/  FADD.FTZ R78, R47, R46 ;  /* 0x0000002e2f4e7221 */ /* 0x000fce0000010000 */
.L_x_1225:
[----:B------:R-:W-:Y:S05]  /*2fa0*/  BSYNC.RECONVERGENT B1 ;  /* 0x0000000000017941 */ /* 0x000fea0003800200 */
.L_x_1224:
        /* <DEDUP_REMOVED lines=22> */
.L_x_1235:
        /* <DEDUP_REMOVED lines=13> */
.L_x_1237:
[----:B------:R-:W-:Y:S05]  /*31e0*/  BSYNC.RECONVERGENT B3 ;  /* 0x0000000000037941 */ /* 0x000fea0003800200 */
.L_x_1236:
        /* <DEDUP_REMOVED lines=42> */
.L_x_1234:
[----:B------:R-:W-:Y:S05]  /*3490*/  BSYNC.RECONVERGENT B2 ;  /* 0x0000000000027941 */ /* 0x000fea0003800200 */
.L_x_1233:
        /* <DEDUP_REMOVED lines=11> */
.L_x_1232:
[----:B------:R-:W-:Y:S05]  /*3550*/  BSYNC.RECONVERGENT B1 ;  /* 0x0000000000017941 */ /* 0x000fea0003800200 */
.L_x_1231:
        /* <DEDUP_REMOVED lines=23> */
.L_x_1242:
        /* <DEDUP_REMOVED lines=13> */
.L_x_1244:
[----:B------:R-:W-:Y:S05]  /*37a0*/  BSYNC.RECONVERGENT B3 ;  /* 0x0000000000037941 */ /* 0x000fea0003800200 */
.L_x_1243:
        /* <DEDUP_REMOVED lines=40> */
[----:B------:R-:W-:Y:S01]  /*3a30*/  IMAD.MOV.U32 R41, RZ, RZ, R42 ;  /* 0x000000ffff297224 */ /* 0x000fe200078e002a */
[----:B------:R-:W-:-:S07]  /*3a40*/  MOV R88, R40 ;  /* 0x0000002800587202 */ /* 0x000fce0000000f00 */
.L_x_1241:
[----:B------:R-:W-:Y:S05]  /*3a50*/  BSYNC.RECONVERGENT B2 ;  /* 0x0000000000027941 */ /* 0x000fea0003800200 */
.L_x_1240:
[----:B------:R-:W-:Y:S01]  /*3a60*/  I2FP.F32.U32 R40, R41 ;  /* 0x0000002900287245 */ /* 0x000fe20000201000 */
[----:B------:R-:W-:Y:S01]  /*3a70*/  HFMA2 R41, -RZ, RZ, 0.1171875, 0 ;  /* 0x2f800000ff297431 */ /* 0x000fe200000001ff */
[----:B-----5:R-:W-:Y:S02]  /*3a80*/  PRMT R42, R39, 0x7632, R42 ;  /* 0x00007632272a7816 */ /* 0x020fe4000000002a */
[----:B------:R-:W-:-:S03]  /*3a90*/  PRMT R43, R43, 0x7632, R43 ;  /* 0x000076322b2b7816 */ /* 0x000fc6000000002b */
[----:B------:R-:W-:Y:S02]  /*3aa0*/  IMAD.U32 R42, R42, 0x10000, RZ ;  /* 0x000100002a2a7824 */ /* 0x000fe400078e00ff */
[----:B------:R-:W-:Y:S02]  /*3ab0*/  IMAD.U32 R43, R43, 0x10000, RZ ;  /* 0x000100002b2b7824 */ /* 0x000fe400078e00ff */
[----:B------:R-:W-:Y:S01]  /*3ac0*/  FFMA.FTZ R40, R40, R41, 1.1641532182693481445e-10 ;  /* 0x2f00000028287423 */ /* 0x000fe20000010029 */
[----:B------:R-:W-:-:S04]  /*3ad0*/  FMUL.FTZ R42, R42, UR13 ;  /* 0x0000000d2a2a7c20 */ /* 0x000fc80008410000 */
[----:B------:R-:W-:Y:S01]  /*3ae0*/  FMUL.FTZ R42, R42, UR12 ;  /* 0x0000000c2a2a7c20 */ /* 0x000fe20008410000 */
[----:B------:R-:W-:-:S04]  /*3af0*/  FSETP.GTU.FTZ.AND P2, PT, R40, UR10, PT ;  /* 0x0000000a28007c0b */ /* 0x000fc8000bf5c000 */
[----:B------:R-:W-:Y:S02]  /*3b00*/  FSEL R42, R42, RZ, !P2 ;  /* 0x000000ff2a2a7208 */ /* 0x000fe40005000000 */
[----:B------:R-:W-:-:S03]  /*3b10*/  SEL R74, RZ, 0x1, P2 ;  /* 0x00000001ff4a7807 */ /* 0x000fc60001000000 */
[----:B------:R-:W-:-:S07]  /*3b20*/  FADD.FTZ R79, R43, R42 ;  /* 0x0000002a2b4f7221 */ /* 0x000fce0000010000 */
.L_x_1239:
[----:B------:R-:W-:Y:S05]  /*3b30*/  BSYNC.RECONVERGENT B1 ;  /* 0x0000000000017941 */ /* 0x000fea0003800200 */
.L_x_1238:
[----:B------:R-:W-:Y:S02]  /*3b40*/  F2FP.BF16.F32.PACK_AB R43, RZ, R79 ;  /* 0x0000004fff2b723e */ /* 0x000fe400000010ff */
[----:B------:R-:W-:Y:S02]  /*3b50*/  PRMT R42, R85, 0x5410, R86 ;  /* 0x00005410552a7816 */ /* 0x000fe40000000056 */
[----:B------:R-:W-:Y:S02]  /*3b60*/  PRMT R41, R82, 0x5410, R84 ;  /* 0x0000541052297816 */ /* 0x000fe40000000054 */
[----:B------:R-:W-:Y:S02]  /*3b70*/  PRMT R40, R76, 0x5410, R77 ;  /* 0x000054104c287816 */ /* 0x000fe4000000004d */
[----:B------:R-:W-:Y:S01]  /*3b80*/  PRMT R43, R83, 0x5410, R43 ;  /* 0x00005410532b7816 */ /* 0x000fe2000000002b */
[----:B------:R-:W-:Y:S06]  /*3b90*/  BRA `(.L_x_1245) ;  /* 0x0000002800d07947 */ /* 0x000fec0003800000 */
.L_x_1188:
[----:B------:R-:W-:Y:S01]  /*3ba0*/  BSSY.RECONVERGENT B1, `(.L_x_1246) ;  /* 0x0000057000017945 */ /* 0x000fe20003800200 */
[----:B------:R-:W-:Y:S01]  /*3bb0*/  MOV R45, RZ ;  /* 0x000000ff002d7202 */ /* 0x000fe20000000f00 */
[----:B------:R-:W-:Y:S02]  /*3bc0*/  IMAD.MOV.U32 R88, RZ, RZ, R76 ;  /* 0x000000ffff587224 */ /* 0x000fe400078e004c */
[----:B------:R-:W-:Y:S01]  /*3bd0*/  IMAD.MOV.U32 R40, RZ, RZ, R77 ;  /* 0x000000ffff287224 */ /* 0x000fe200078e004d */
        /* <DEDUP_REMOVED lines=17> */
.L_x_1250:
        /* <DEDUP_REMOVED lines=13> */
.L_x_1252:
[----:B------:R-:W-:Y:S05]  /*3dc0*/  BSYNC.RECONVERGENT B3 ;  /* 0x0000000000037941 */ /* 0x000fea0003800200 */
.L_x_1251:
        /* <DEDUP_REMOVED lines=42> */
.L_x_1249:
[----:B------:R-:W-:Y:S05]  /*4070*/  BSYNC.RECONVERGENT B2 ;  /* 0x0000000000027941 */ /* 0x000fea0003800200 */
.L_x_1248:
[----:B------:R-:W-:Y:S01]  /*4080*/  I2FP.F32.U32 R5, R5 ;  /* 0x0000000500057245 */ /* 0x000fe20000201000 */
[----:B------:R-:W-:Y:S02]  /*4090*/  IMAD.MOV.U32 R42, RZ, RZ, 0x2f800000 ;  /* 0x2f800000ff2a7424 */ /* 0x000fe400078e00ff */
[----:B-----5:R-:W-:Y:S02]  /*40a0*/  IMAD.U32 R41, R36, 0x10000, RZ ;  /* 0x0001000024297824 */ /* 0x020fe400078e00ff */
[----:B------:R-:W-:Y:S02]  /*40b0*/  FFMA.FTZ R5, R5, R42, 1.1641532182693481445e-10 ;  /* 0x2f00000005057423 */ /* 0x000fe4000001002a */
[----:B------:R-:W-:-:S03]  /*40c0*/  FMUL.FTZ R41, R41, UR13 ;  /* 0x0000000d29297c20 */ /* 0x000fc60008410000 */
[----:B------:R-:W-:Y:S01]  /*40d0*/  FSETP.GTU.FTZ.AND P2, PT, R5, UR10, PT ;  /* 0x0000000a05007c0b */ /* 0x000fe2000bf5c000 */
[----:B------:R-:W-:-:S03]  /*40e0*/  FMUL.FTZ R41, R41, UR12 ;  /* 0x0000000c29297c20 */ /* 0x000fc60008410000 */
[----:B------:R-:W-:Y:S02]  /*40f0*/  SEL R5, RZ, 0x1, P2 ;  /* 0x00000001ff057807 */ /* 0x000fe40001000000 */
[----:B------:R-:W-:-:S07]  /*4100*/  FSEL R45, R41, RZ, !P2 ;  /* 0x000000ff292d7208 */ /* 0x000fce0005000000 */
.L_x_1247:
[----:B------:R-:W-:Y:S05]  /*4110*/  BSYNC.RECONVERGENT B1 ;  /* 0x0000000000017941 */ /* 0x000fea0003800200 */
.L_x_1246:
[----:B------:R-:W-:Y:S01]  /*4120*/  BSSY.RECONVERGENT B1, `(.L_x_1253) ;  /* 0x0000055000017945 */ /* 0x000fe20003800200 */
[----:B------:R-:W-:Y:S01]  /*4130*/  F2FP.BF16.F32.PACK_AB R82, RZ, R45 ;  /* 0x0000002dff52723e */ /* 0x000fe200000010ff */
[----:B------:R-:W-:Y:S01]  /*4140*/  IMAD.MOV.U32 R41, RZ, RZ, R40 ;  /* 0x000000ffff297224 */ /* 0x000fe200078e0028 */
[----:B------:R-:W-:Y:S01]  /*4150*/  MOV R44, RZ ;  /* 0x000000ff002c7202 */ /* 0x000fe20000000f00 */
        /* <DEDUP_REMOVED lines=14> */
.L_x_1257:
        /* <DEDUP_REMOVED lines=13> */
.L_x_1259:
[----:B------:R-:W-:Y:S05]  /*4310*/  BSYNC.RECONVERGENT B3 ;  /* 0x0000000000037941 */ /* 0x000fea0003800200 */
.L_x_1258:
        /* <DEDUP_REMOVED lines=42> */
.L_x_1256:
[----:B------:R-:W-:Y:S05]  /*45c0*/  BSYNC.RECONVERGENT B2 ;  /* 0x0000000000027941 */ /* 0x000fea0003800200 */
.L_x_1255:
        /* <DEDUP_REMOVED lines=10> */
.L_x_1254:
[----:B------:R-:W-:Y:S05]  /*4670*/  BSYNC.RECONVERGENT B1 ;  /* 0x0000000000017941 */ /* 0x000fea0003800200 */
.L_x_1253:
        /* <DEDUP_REMOVED lines=18> */
.L_x_1264:
        /* <DEDUP_REMOVED lines=13> */
.L_x_1266:
[----:B------:R-:W-:Y:S05]  /*4870*/  BSYNC.RECONVERGENT B3 ;  /* 0x0000000000037941 */ /* 0x000fea0003800200 */
.L_x_1265:
        /* <DEDUP_REMOVED lines=42> */
.L_x_1263:
[----:B------:R-:W-:Y:S05]  /*4b20*/  BSYNC.RECONVERGENT B2 ;  /* 0x0000000000027941 */ /* 0x000fea0003800200 */
.L_x_1262:
        /* <DEDUP_REMOVED lines=9> */
.L_x_1261:
[----:B------:R-:W-:Y:S05]  /*4bc0*/  BSYNC.RECONVERGENT B1 ;  /* 0x0000000000017941 */ /* 0x000fea0003800200 */
.L_x_1260:
        /* <DEDUP_REMOVED lines=18> */
.L_x_1271:
        /* <DEDUP_REMOVED lines=13> */
.L_x_1273:
[----:B------:R-:W-:Y:S05]  /*4dc0*/  BSYNC.RECONVERGENT B3 ;  /* 0x0000000000037941 */ /* 0x000fea0003800200 */
.L_x_1272:
        /* <DEDUP_REMOVED lines=41> */
[----:B------:R-:W-:-:S07]  /*5060*/  HFMA2 R41, -RZ, RZ, 0, 0 ;  /* 0x00000000ff297431 */ /* 0x000fce00000001ff */
.L_x_1270:
[----:B------:R-:W-:Y:S05]  /*5070*/  BSYNC.RECONVERGENT B2 ;  /* 0x0000000000027941 */ /* 0x000fea0003800200 */
.L_x_1269:
[----:B-----5:R-:W-:Y:S01]  /*5080*/  PRMT R40, R37, 0x7632, R40 ;  /* 0x0000763225287816 */ /* 0x020fe20000000028 */
[----:B------:R-:W-:Y:S01]  /*5090*/  IMAD.MOV.U32 R43, RZ, RZ, 0x2f800000 ;  /* 0x2f800000ff2b7424 */ /* 0x000fe200078e00ff */
[----:B------:R-:W-:-:S03]  /*50a0*/  I2FP.F32.U32 R2, R2 ;  /* 0x0000000200027245 */ /* 0x000fc60000201000 */
[----:B------:R-:W-:Y:S02]  /*50b0*/  IMAD.U32 R40, R40, 0x10000, RZ ;  /* 0x0001000028287824 */ /* 0x000fe400078e00ff */
[----:B------:R-:W-:Y:S02]  /*50c0*/  FFMA.FTZ R2, R2, R43, 1.1641532182693481445e-10 ;  /* 0x2f00000002027423 */ /* 0x000fe4000001002b */
[----:B------:R-:W-:-:S03]  /*50d0*/  FMUL.FTZ R40, R40, UR13 ;  /* 0x0000000d28287c20 */ /* 0x000fc60008410000 */
[----:B------:R-:W-:Y:S01]  /*50e0*/  FSETP.GTU.FTZ.AND P2, PT, R2, UR10, PT ;  /* 0x0000000a02007c0b */ /* 0x000fe2000bf5c000 */
[----:B------:R-:W-:-:S03]  /*50f0*/  FMUL.FTZ R40, R40, UR12 ;  /* 0x0000000c28287c20 */ /* 0x000fc60008410000 */
[----:B------:R-:W-:Y:S02]  /*5100*/  SEL R2, RZ, 0x1, P2 ;  /* 0x00000001ff027807 */ /* 0x000fe40001000000 */
[----:B------:R-:W-:-:S07]  /*5110*/  FSEL R49, R40, RZ, !P2 ;  /* 0x000000ff28317208 */ /* 0x000fce0005000000 */
.L_x_1268:
[----:B------:R-:W-:Y:S05]  /*5120*/  BSYNC.RECONVERGENT B1 ;  /* 0x0000000000017941 */ /* 0x000fea0003800200 */
.L_x_1267:
        /* <DEDUP_REMOVED lines=18> */
.L_x_1278:
        /* <DEDUP_REMOVED lines=13> */
.L_x_1280:
[----:B------:R-:W-:Y:S05]  /*5320*/  BSYNC.RECONVERGENT B3 ;  /* 0x0000000000037941 */ /* 0x000fea0003800200 */
.L_x_1279:
        /* <DEDUP_REMOVED lines=42> */
.L_x_1277:
[----:B------:R-:W-:Y:S05]  /*55d0*/  BSYNC.RECONVERGENT B2 ;  /* 0x0000000000027941 */ /* 0x000fea0003800200 */
.L_x_1276:
        /* <DEDUP_REMOVED lines=9> */
.L_x_1275:
[----:B------:R-:W-:Y:S05]  /*5670*/  BSYNC.RECONVERGENT B1 ;  /* 0x0000000000017941 */ /* 0x000fea0003800200 */
.L_x_1274:
        /* <DEDUP_REMOVED lines=18> */
.L_x_1285:
        /* <DEDUP_REMOVED lines=13> */
.L_x_1287:
[----:B------:R-:W-:Y:S05]  /*5870*/  BSYNC.RECONVERGENT B3 ;  /* 0x0000000000037941 */ /* 0x000fea0003800200 */
.L_x_1286:
        /* <DEDUP_REMOVED lines=40> */
[----:B------:R-:W-:Y:S01]  /*5b00*/  MOV R88, R40 ;  /* 0x0000002800587202 */ /* 0x000fe20000000f00 */
[----:B------:R-:W-:-:S07]  /*5b10*/  IMAD.MOV.U32 R41, RZ, RZ, RZ ;  /* 0x000000ffff297224 */ /* 0x000fce00078e00ff */
.L_x_1284:
[----:B------:R-:W-:Y:S05]  /*5b20*/  BSYNC.RECONVERGENT B2 ;  /* 0x0000000000027941 */ /* 0x000fea0003800200 */
.L_x_1283:
        /* <DEDUP_REMOVED lines=10> */
.L_x_1282:
[----:B------:R-:W-:Y:S05]  /*5bd0*/  BSYNC.RECONVERGENT B1 ;  /* 0x0000000000017941 */ /* 0x000fea0003800200 */
.L_x_1281:
        /* <DEDUP_REMOVED lines=18> */
.L_x_1292:
        /* <DEDUP_REMOVED lines=13> */
.L_x_1294:
[----:B------:R-:W-:Y:S05]  /*5dd0*/  BSYNC.RECONVERGENT B3 ;  /* 0x0000000000037941 */ /* 0x000fea0003800200 */
.L_x_1293:
        /* <DEDUP_REMOVED lines=39> */
[----:B------:R-:W-:Y:S02]  /*6050*/  IMAD.MOV.U32 R42, RZ, RZ, R88 ;  /* 0x000000ffff2a7224 */ /* 0x000fe400078e0058 */
[----:B------:R-:W-:Y:S02]  /*6060*/  IMAD.MOV.U32 R88, RZ, RZ, R40 ;  /* 0x000000ffff587224 */ /* 0x000fe400078e0028 */
[----:B------:R-:W-:-:S07]  /*6070*/  HFMA2 R40, -RZ, RZ, 0, 0 ;  /* 0x00000000ff287431 */ /* 0x000fce00000001ff */
.L_x_1291:
[----:B------:R-:W-:Y:S05]  /*6080*/  BSYNC.RECONVERGENT B2 ;  /* 0x0000000000027941 */ /* 0x000fea0003800200 */
.L_x_1290:
        /* <DEDUP_REMOVED lines=9> */
.L_x_1289:
[----:B------:R-:W-:Y:S05]  /*6120*/  BSYNC.RECONVERGENT B1 ;  /* 0x0000000000017941 */ /* 0x000fea0003800200 */
.L_x_1288:
        /* <DEDUP_REMOVED lines=18> */
.L_x_1299:
        /* <DEDUP_REMOVED lines=13> */
.L_x_1301:
[----:B------:R-:W-:Y:S05]  /*6320*/  BSYNC.RECONVERGENT B3 ;  /* 0x0000000000037941 */ /* 0x000fea0003800200 */
.L_x_1300:
        /* <DEDUP_REMOVED lines=39> */
[----:B------:R-:W-:Y:S02]  /*65a0*/  LOP3.LUT R75, R42, UR30, R41, 0x96, !PT ;  /* 0x0000001e2a4b7c12 */ /* 0x000fe4000f8e9629 */
[----:B------:R-:W-:Y:S01]  /*65b0*/  MOV R41, R88 ;  /* 0x0000005800297202 */ /* 0x000fe20000000f00 */
[----:B------:R-:W-:-:S07]  /*65c0*/  IMAD.MOV.U32 R88, RZ, RZ, R40 ;  /* 0x000000ffff587224 */ /* 0x000fce00078e0028 */
.L_x_1298:
[----:B------:R-:W-:Y:S05]  /*65d0*/  BSYNC.RECONVERGENT B2 ;  /* 0x0000000000027941 */ /* 0x000fea0003800200 */
.L_x_1297:
        /* <DEDUP_REMOVED lines=10> */
.L_x_1296:
[----:B------:R-:W-:Y:S05]  /*6680*/  BSYNC.RECONVERGENT B1 ;  /* 0x0000000000017941 */ /* 0x000fea0003800200 */
.L_x_1295:
[----:B------:R-:W-:Y:S02]  /*6690*/  F2FP.BF16.F32.PACK_AB R43, RZ, R79 ;  /* 0x0000004fff2b723e */ /* 0x000fe400000010ff */
[----:B------:R-:W-:Y:S02]  /*66a0*/  PRMT R42, R85, 0x5410, R86 ;  /* 0x00005410552a7816 */ /* 0x000fe40000000056 */
[----:B------:R-:W-:Y:S02]  /*66b0*/  PRMT R41, R84, 0x5410, R83 ;  /* 0x0000541054297816 */ /* 0x000fe40000000053 */
[----:B------:R-:W-:Y:S02]  /*66c0*/  PRMT R40, R82, 0x5410, R77 ;  /* 0x0000541052287816 */ /* 0x000fe4000000004d */
[----:B------:R-:W-:-:S07]  /*66d0*/  PRMT R43, R76, 0x5410, R43 ;  /* 0x000054104c2b7816 */ /* 0x000fce000000002b */
.L_x_1245:
[----:B------:R-:W0:Y:S01]  /*66e0*/  LDC.64 R46, c[0x0][0x3a8] ;  /* 0x0000ea00ff2e7b82 */ /* 0x000e220000000a00 */
[----:B------:R-:W-:Y:S01]  /*66f0*/  BSSY.RECONVERGENT B1, `(.L_x_1302) ;  /* 0x0000018000017945 */ /* 0x000fe20003800200 */
[----:B0-----:R-:W-:-:S05]  /*6700*/  IMAD.WIDE.U32 R76, R93, 0x10, R46 ;  /* 0x000000105d4c7825 */ /* 0x001fca00078e002e */
[----:B------:R0:W-:Y:S01]  /*6710*/  STG.E.128 desc[UR8][R76.64], R40 ;  /* 0x000000284c007986 */ /* 0x0001e2000c101d08 */
[----:B------:R-:W-:Y:S05]  /*6720*/  @!P1 BRA `(.L_x_1303) ;  /* 0x0000000000509947 */ /* 0x000fea0003800000 */
[----:B0-----:R-:W-:Y:S01]  /*6730*/  IMAD.U32 R43, R70, 0x10000, RZ ;  /* 0x00010000462b7824 */ /* 0x001fe200078e00ff */
[----:B------:R-:W0:Y:S01]  /*6740*/  LDC.64 R40, c[0x0][0x3b0] ;  /* 0x0000ec00ff287b82 */ /* 0x000e220000000a00 */
[----:B------:R-:W-:Y:S02]  /*6750*/  LOP3.LUT R42, R74, 0xffff, RZ, 0xc0, !PT ;  /* 0x0000ffff4a2a7812 */ /* 0x000fe400078ec0ff */
[----:B------:R-:W-:Y:S02]  /*6760*/  LOP3.LUT R82, R2, 0xff, RZ, 0xc0, !PT ;  /* 0x000000ff02527812 */ /* 0x000fe400078ec0ff */
[----:B------:R-:W-:Y:S02]  /*6770*/  LOP3.LUT R77, R43, 0xff0000, RZ, 0xc0, !PT ;  /* 0x00ff00002b4d7812 */ /* 0x000fe400078ec0ff */
[----:B------:R-:W-:Y:S01]  /*6780*/  PRMT R43, R69, 0x7104, RZ ;  /* 0x00007104452b7816 */ /* 0x000fe200000000ff */
[----:B------:R-:W-:Y:S01]  /*6790*/  IMAD.WIDE.U32 R82, R82, 0x1000000, RZ ;  /* 0x0100000052527825 */ /* 0x000fe200078e00ff */
[----:B------:R-:W-:-:S02]  /*67a0*/  PRMT R84, R77, 0x4210, R42 ;  /* 0x000042104d547816 */ /* 0x000fc4000000002a */
[----:B------:R-:W-:Y:S02]  /*67b0*/  LOP3.LUT R76, R3, 0xff, RZ, 0xc0, !PT ;  /* 0x000000ff034c7812 */ /* 0x000fe400078ec0ff */
        /* <DEDUP_REMOVED lines=11> */
.L_x_1303:
[----:B------:R-:W-:Y:S05]  /*6870*/  BSYNC.RECONVERGENT B1 ;  /* 0x0000000000017941 */ /* 0x000fea0003800200 */
.L_x_1302:
[----:B------:R-:W-:Y:S04]  /*6880*/  BSSY.RECONVERGENT B1, `(.L_x_1304) ;  /* 0x0000006000017945 */ /* 0x000fe80003800200 */
[----:B------:R-:W-:Y:S05]  /*6890*/  @!P1 BRA `(.L_x_1305) ;  /* 0x0000000000109947 */ /* 0x000fea0003800000 */
[----:B-----5:R-:W2:Y:S01]  /*68a0*/  LDC.64 R36, c[0x0][0x390] ;  /* 0x0000e400ff247b82 */ /* 0x020ea20000000a00 */
[----:B------:R-:W-:-:S05]  /*68b0*/  IADD3 R39, PT, PT, R92, 0x20, RZ ;  /* 0x000000205c277810 */ /* 0x000fca0007ffe0ff */
[----:B--2---:R-:W-:-:S06]  /*68c0*/  IMAD.WIDE.U32 R36, R39, 0x10, R36 ;  /* 0x0000001027247825 */ /* 0x004fcc00078e0024 */
[----:B------:R-:W5:Y:S02]  /*68d0*/  LDG.E.128 R36, desc[UR8][R36.64] ;  /* 0x0000000824247981 */ /* 0x000f64000c1e1d00 */
.L_x_1305:
[----:B------:R-:W-:Y:S05]  /*68e0*/  BSYNC.RECONVERGENT B1 ;  /* 0x0000000000017941 */ /* 0x000fea0003800200 */
.L_x_1304:
[----:B------:R-:W-:Y:S05]  /*68f0*/  @!P0 BRA `(.L_x_1306) ;  /* 0x0000002c00b48947 */ /* 0x000fea0003800000 */
[----:B01----:R-:W0:Y:S01]  /*6900*/  LDC.64 R40, c[0x0][0x3a0] ;  /* 0x0000e800ff287b82 */ /* 0x003e220000000a00 */
[----:B------:R-:W-:-:S04]  /*6910*/  VIADD R43, R93, 0x20 ;  /* 0x000000205d2b7836 */ /* 0x000fc80000000000 */
        /* <DEDUP_REMOVED lines=24> */
.L_x_1311:
        /* <DEDUP_REMOVED lines=13> */
.L_x_1313:
[----:B------:R-:W-:Y:S05]  /*6b70*/  BSYNC.RECONVERGENT B3 ;  /* 0x0000000000037941 */ /* 0x000fea0003800200 */
.L_x_1312:
        /* <DEDUP_REMOVED lines=42> */
.L_x_1310:
[----:B------:R-:W-:Y:S05]  /*6e20*/  BSYNC.RECONVERGENT B2 ;  /* 0x0000000000027941 */ /* 0x000fea0003800200 */
.L_x_1309:
        /* <DEDUP_REMOVED lines=11> */
.L_x_1308:
[----:B------:R-:W-:Y:S05]  /*6ee0*/  BSYNC.RECONVERGENT B1 ;  /* 0x0000000000017941 */ /* 0x000fea0003800200 */
.L_x_1307:
        /* <DEDUP_REMOVED lines=23> */
.L_x_1318:
        /* <DEDUP_REMOVED lines=13> */
.L_x_1320:
[----:B------:R-:W-:Y:S05]  /*7130*/  BSYNC.RECONVERGENT B3 ;  /* 0x0000000000037941 */ /* 0x000fea0003800200 */
.L_x_1319:
        /* <DEDUP_REMOVED lines=42> */
.L_x_1317:
[----:B------:R-:W-:Y:S05]  /*73e0*/  BSYNC.RECONVERGENT B2 ;  /* 0x0000000000027941 */ /* 0x000fea0003800200 */
.L_x_1316:
        /* <DEDUP_REMOVED lines=13> */
.L_x_1315:
[----:B------:R-:W-:Y:S05]  /*74c0*/  BSYNC.RECONVERGENT B1 ;  /* 0x0000000000017941 */ /* 0x000fea0003800200 */
.L_x_1314:
        /* <DEDUP_REMOVED lines=22> */
.L_x_1325:
        /* <DEDUP_REMOVED lines=13> */
.L_x_1327:
[----:B------:R-:W-:Y:S05]  /*7700*/  BSYNC.RECONVERGENT B3 ;  /* 0x0000000000037941 */ /* 0x000fea0003800200 */
.L_x_1326:
        /* <DEDUP_REMOVED lines=42> */
.L_x_1324:
[----:B------:R-:W-:Y:S05]  /*79b0*/  BSYNC.RECONVERGENT B2 ;  /* 0x0000000000027941 */ /* 0x000fea0003800200 */
.L_x_1323:
        /* <DEDUP_REMOVED lines=11> */
.L_x_1322:
[----:B------:R-:W-:Y:S05]  /*7a70*/  BSYNC.RECONVERGENT B1 ;  /* 0x0000000000017941 */ /* 0x000fea0003800200 */
.L_x_1321:
        /* <DEDUP_REMOVED lines=23> */
.L_x_1332:
        /* <DEDUP_REMOVED lines=13> */
.L_x_1334:
[----:B------:R-:W-:Y:S05]  /*7cc0*/  BSYNC.RECONVERGENT B3 ;  /* 0x0000000000037941 */ /* 0x000fea0003800200 */
.L_x_1333:
        /* <DEDUP_REMOVED lines=42> */
.L_x_1331:
[----:B------:R-:W-:Y:S05]  /*7f70*/  BSYNC.RECONVERGENT B2 ;  /* 0x0000000000027941 */ /* 0x000fea0003800200 */
.L_x_1330:
        /* <DEDUP_REMOVED lines=13> */
.L_x_1329:
[----:B------:R-:W-:Y:S05]  /*8050*/  BSYNC.RECONVERGENT B1 ;  /* 0x0000000000017941 */ /* 0x000fea0003800200 */
.L_x_1328:
        /* <DEDUP_REMOVED lines=22> */
.L_x_1339:
        /* <DEDUP_REMOVED lines=13> */
.L_x_1341:
[----:B------:R-:W-:Y:S05]  /*8290*/  BSYNC.RECONVERGENT B3 ;  /* 0x0000000000037941 */ /* 0x000fea0003800200 */
.L_x_1340:
        /* <DEDUP_REMOVED lines=42> */
.L_x_1338:
[----:B------:R-:W-:Y:S05]  /*8540*/  BSYNC.RECONVERGENT B2 ;  /* 0x0000000000027941 */ /* 0x000fea0003800200 */
.L_x_1337:
        /* <DEDUP_REMOVED lines=11> */
.L_x_1336:
[----:B------:R-:W-:Y:S05]  /*8600*/  BSYNC.RECONVERGENT B1 ;  /* 0x0000000000017941 */ /* 0x000fea0003800200 */
.L_x_1335:
        /* <DEDUP_REMOVED lines=23> */
.L_x_1346:
        /* <DEDUP_REMOVED lines=13> */
.L_x_1348:
[----:B------:R-:W-:Y:S05]  /*8850*/  BSYNC.RECONVERGENT B3 ;  /* 0x0000000000037941 */ /* 0x000fea0003800200 */
.L_x_1347:
        /* <DEDUP_REMOVED lines=42> */
.L_x_1345:
[----:B------:R-:W-:Y:S05]  /*8b00*/  BSYNC.RECONVERGENT B2 ;  /* 0x0000000000027941 */ /* 0x000fea0003800200 */
.L_x_1344:
        /* <DEDUP_REMOVED lines=13> */
.L_x_1343:
[----:B------:R-:W-:Y:S05]  /*8be0*/  BSYNC.RECONVERGENT B1 ;  /* 0x0000000000017941 */ /* 0x000fea0003800200 */
.L_x_1342:
        /* <DEDUP_REMOVED lines=22> */
.L_x_1353:
        /* <DEDUP_REMOVED lines=13> */
.L_x_1355:
[----:B------:R-:W-:Y:S05]  /*8e20*/  BSYNC.RECONVERGENT B3 ;  /* 0x0000000000037941 */ /* 0x000fea0003800200 */
.L_x_1354:
        /* <DEDUP_REMOVED lines=40> */
[----:B------:R-:W-:-:S07]  /*90b0*/  IMAD.MOV.U32 R40, RZ, RZ, RZ ;  /* 0x000000ffff287224 */ /* 0x000fce00078e00ff */
.L_x_1352:
[----:B------:R-:W-:Y:S05]  /*90c0*/  BSYNC.RECONVERGENT B2 ;  /* 0x0000000000027941 */ /* 0x000fea0003800200 */
.L_x_1351:
        /* <DEDUP_REMOVED lines=11> */
.L_x_1350:
[----:B------:R-:W-:Y:S05]  /*9180*/  BSYNC.RECONVERGENT B1 ;  /* 0x0000000000017941 */ /* 0x000fea0003800200 */
.L_x_1349:
        /* <DEDUP_REMOVED lines=23> */
.L_x_1360:
        /* <DEDUP_REMOVED lines=13> */
.L_x_1362:
[----:B------:R-:W-:Y:S05]  /*93d0*/  BSYNC.RECONVERGENT B3 ;  /* 0x0000000000037941 */ /* 0x000fea0003800200 */
.L_x_1361:
        /* <DEDUP_REMOVED lines=42> */
.L_x_1359:
[----:B------:R-:W-:Y:S05]  /*9680*/  BSYNC.RECONVERGENT B2 ;  /* 0x0000000000027941 */ /* 0x000fea0003800200 */
.L_x_1358:
        /* <DEDUP_REMOVED lines=13> */
.L_x_1357:
[----:B------:R-:W-:Y:S05]  /*9760*/  BSYNC.RECONVERGENT B1 ;  /* 0x0000000000017941 */ /* 0x000fea0003800200 */
.L_x_1356:
[----:B------:R-:W-:Y:S02]  /*9770*/  F2FP.BF16.F32.PACK_AB R43, RZ, R88 ;  /* 0x00000058ff2b723e */ /* 0x000fe400000010ff */
[----:B------:R-:W-:Y:S02]  /*9780*/  PRMT R42, R99, 0x5410, R42 ;  /* 0x00005410632a7816 */ /* 0x000fe4000000002a */
[----:B------:R-:W-:Y:S02]  /*9790*/  PRMT R41, R96, 0x5410, R98 ;  /* 0x0000541060297816 */ /* 0x000fe40000000062 */
[----:B------:R-:W-:Y:S02]  /*97a0*/  PRMT R40, R94, 0x5410, R95 ;  /* 0x000054105e287816 */ /* 0x000fe4000000005f */
[----:B------:R-:W-:Y:S01]  /*97b0*/  PRMT R43, R97, 0x5410, R43 ;  /* 0x00005410612b7816 */ /* 0x000fe2000000002b */
[----:B------:R-:W-:Y:S06]  /*97c0*/  BRA `(.L_x_1363) ;  /* 0x0000002800cc7947 */ /* 0x000fec0003800000 */
.L_x_1306:
[----:B------:R-:W-:Y:S01]  /*97d0*/  BSSY.RECONVERGENT B1, `(.L_x_1364) ;  /* 0x0000056000017945 */ /* 0x000fe20003800200 */
[----:B------:R-:W-:Y:S01]  /*97e0*/  MOV R83, RZ ;  /* 0x000000ff00537202 */ /* 0x000fe20000000f00 */
[----:B------:R-:W-:Y:S02]  /*97f0*/  IMAD.MOV.U32 R102, RZ, RZ, R88 ;  /* 0x000000ffff667224 */ /* 0x000fe400078e0058 */
[----:B01----:R-:W-:Y:S01]  /*9800*/  IMAD.MOV.U32 R40, RZ, RZ, R87 ;  /* 0x000000ffff287224 */ /* 0x003fe200078e0057 */
        /* <DEDUP_REMOVED lines=17> */
.L_x_1368:
        /* <DEDUP_REMOVED lines=13> */
.L_x_1370:
[----:B------:R-:W-:Y:S05]  /*99f0*/  BSYNC.RECONVERGENT B3 ;  /* 0x0000000000037941 */ /* 0x000fea0003800200 */
.L_x_1369:
        /* <DEDUP_REMOVED lines=41> */
.L_x_1367:
[----:B------:R-:W-:Y:S05]  /*9c90*/  BSYNC.RECONVERGENT B2 ;  /* 0x0000000000027941 */ /* 0x000fea0003800200 */
.L_x_1366:
        /* <DEDUP_REMOVED lines=9> */
.L_x_1365:
[----:B------:R-:W-:Y:S05]  /*9d30*/  BSYNC.RECONVERGENT B1 ;  /* 0x0000000000017941 */ /* 0x000fea0003800200 */
.L_x_1364:
        /* <DEDUP_REMOVED lines=18> */
.L_x_1375:
        /* <DEDUP_REMOVED lines=13> */
.L_x_1377:
[----:B------:R-:W-:Y:S05]  /*9f30*/  BSYNC.RECONVERGENT B3 ;  /* 0x0000000000037941 */ /* 0x000fea0003800200 */
.L_x_1376:
        /* <DEDUP_REMOVED lines=42> */
.L_x_1374:
[----:B------:R-:W-:Y:S05]  /*a1e0*/  BSYNC.RECONVERGENT B2 ;  /* 0x0000000000027941 */ /* 0x000fea0003800200 */
.L_x_1373:
        /* <DEDUP_REMOVED lines=10> */
.L_x_1372:
[----:B------:R-:W-:Y:S05]  /*a290*/  BSYNC.RECONVERGENT B1 ;  /* 0x0000000000017941 */ /* 0x000fea0003800200 */
.L_x_1371:
        /* <DEDUP_REMOVED lines=18> */
.L_x_1382:
        /* <DEDUP_REMOVED lines=13> */
.L_x_1384:
[----:B------:R-:W-:Y:S05]  /*a490*/  BSYNC.RECONVERGENT B3 ;  /* 0x0000000000037941 */ /* 0x000fea0003800200 */
.L_x_1383:
        /* <DEDUP_REMOVED lines=42> */
.L_x_1381:
[----:B------:R-:W-:Y:S05]  /*a740*/  BSYNC.RECONVERGENT B2 ;  /* 0x0000000000027941 */ /* 0x000fea0003800200 */
.L_x_1380:
        /* <DEDUP_REMOVED lines=9> */
.L_x_1379:
[----:B------:R-:W-:Y:S05]  /*a7e0*/  BSYNC.RECONVERGENT B1 ;  /* 0x0000000000017941 */ /* 0x000fea0003800200 */
.L_x_1378:
        /* <DEDUP_REMOVED lines=18> */
.L_x_1389:
        /* <DEDUP_REMOVED lines=13> */
.L_x_1391:
[----:B------:R-:W-:Y:S05]  /*a9e0*/  BSYNC.RECONVERGENT B3 ;  /* 0x0000000000037941 */ /* 0x000fea0003800200 */
.L_x_1390:
        /* <DEDUP_REMOVED lines=42> */
.L_x_1388:
[----:B------:R-:W-:Y:S05]  /*ac90*/  BSYNC.RECONVERGENT B2 ;  /* 0x0000000000027941 */ /* 0x000fea0003800200 */
.L_x_1387:
        /* <DEDUP_REMOVED lines=10> */
.L_x_1386:
[----:B------:R-:W-:Y:S05]  /*ad40*/  BSYNC.RECONVERGENT B1 ;  /* 0x0000000000017941 */ /* 0x000fea0003800200 */
.L_x_1385:
        /* <DEDUP_REMOVED lines=18> */
.L_x_1396:
        /* <DEDUP_REMOVED lines=13> */
.L_x_1398:
[----:B------:R-:W-:Y:S05]  /*af40*/  BSYNC.RECONVERGENT B3 ;  /* 0x0000000000037941 */ /* 0x000fea0003800200 */
.L_x_1397:
        /* <DEDUP_REMOVED lines=42> */
.L_x_1395:
[----:B------:R-:W-:Y:S05]  /*b1f0*/  BSYNC.RECONVERGENT B2 ;  /* 0x0000000000027941 */ /* 0x000fea0003800200 */
.L_x_1394:
        /* <DEDUP_REMOVED lines=9> */
.L_x_1393:
[----:B------:R-:W-:Y:S05]  /*b290*/  BSYNC.RECONVERGENT B1 ;  /* 0x0000000000017941 */ /* 0x000fea0003800200 */
.L_x_1392:
        /* <DEDUP_REMOVED lines=18> */
.L_x_1403:
        /* <DEDUP_REMOVED lines=13> */
.L_x_1405:
[----:B------:R-:W-:Y:S05]  /*b490*/  BSYNC.RECONVERGENT B3 ;  /* 0x0000000000037941 */ /* 0x000fea0003800200 */
.L_x_1404:
        /* <DEDUP_REMOVED lines=39> */
[----:B------:R-:W-:Y:S02]  /*b710*/  HFMA2 R41, -RZ, RZ, 0, 0 ;  /* 0x00000000ff297431 */ /* 0x000fe400000001ff */
[----:B------:R-:W-:Y:S02]  /*b720*/  IMAD.MOV.U32 R42, RZ, RZ, R102 ;  /* 0x000000ffff2a7224 */ /* 0x000fe400078e0066 */
[----:B------:R-:W-:-:S07]  /*b730*/  IMAD.MOV.U32 R102, RZ, RZ, R40 ;  /* 0x000000ffff667224 */ /* 0x000fce00078e0028 */
.L_x_1402:
[----:B------:R-:W-:Y:S05]  /*b740*/  BSYNC.RECONVERGENT B2 ;  /* 0x0000000000027941 */ /* 0x000fea0003800200 */
.L_x_1401:
[----:B------:R-:W-:Y:S01]  /*b750*/  I2FP.F32.U32 R40, R42 ;  /* 0x0000002a00287245 */ /* 0x000fe20000201000 */
[----:B------:R-:W-:Y:S01]  /*b760*/  IMAD.MOV.U32 R43, RZ, RZ, 0x2f800000 ;  /* 0x2f800000ff2b7424 */ /* 0x000fe200078e00ff */
[----:B-----5:R-:W-:-:S03]  /*b770*/  PRMT R42, R38, 0x7632, R42 ;  /* 0x00007632262a7816 */ /* 0x020fc6000000002a */
[----:B------:R-:W-:Y:S02]  /*b780*/  FFMA.FTZ R40, R40, R43, 1.1641532182693481445e-10 ;  /* 0x2f00000028287423 */ /* 0x000fe4000001002b */
[----:B------:R-:W-:-:S03]  /*b790*/  IMAD.U32 R42, R42, 0x10000, RZ ;  /* 0x000100002a2a7824 */ /* 0x000fc600078e00ff */
[----:B------:R-:W-:Y:S01]  /*b7a0*/  FSETP.GTU.FTZ.AND P2, PT, R40, UR10, PT ;  /* 0x0000000a28007c0b */ /* 0x000fe2000bf5c000 */
[----:B------:R-:W-:-:S03]  /*b7b0*/  FMUL.FTZ R42, R42, UR13 ;  /* 0x0000000d2a2a7c20 */ /* 0x000fc60008410000 */
[----:B------:R-:W-:Y:S01]  /*b7c0*/  SEL R69, RZ, 0x1, P2 ;  /* 0x00000001ff457807 */ /* 0x000fe20001000000 */
[----:B------:R-:W-:-:S05]  /*b7d0*/  FMUL.FTZ R42, R42, UR12 ;  /* 0x0000000c2a2a7c20 */ /* 0x000fca0008410000 */
[----:B------:R-:W-:-:S07]  /*b7e0*/  FSEL R86, R42, RZ, !P2 ;  /* 0x000000ff2a567208 */ /* 0x000fce0005000000 */
.L_x_1400:
[----:B------:R-:W-:Y:S05]  /*b7f0*/  BSYNC.RECONVERGENT B1 ;  /* 0x0000000000017941 */ /* 0x000fea0003800200 */
.L_x_1399:
        /* <DEDUP_REMOVED lines=18> */
.L_x_1410:
        /* <DEDUP_REMOVED lines=13> */
.L_x_1412:
[----:B------:R-:W-:Y:S05]  /*b9f0*/  BSYNC.RECONVERGENT B3 ;  /* 0x0000000000037941 */ /* 0x000fea0003800200 */
.L_x_1411:
        /* <DEDUP_REMOVED lines=40> */
[----:B------:R-:W-:Y:S02]  /*bc80*/  IMAD.MOV.U32 R102, RZ, RZ, R40 ;  /* 0x000000ffff667224 */ /* 0x000fe400078e0028 */
[----:B------:R-:W-:-:S07]  /*bc90*/  IMAD.MOV.U32 R40, RZ, RZ, RZ ;  /* 0x000000ffff287224 */ /* 0x000fce00078e00ff */
.L_x_1409:
[----:B------:R-:W-:Y:S05]  /*bca0*/  BSYNC.RECONVERGENT B2 ;  /* 0x0000000000027941 */ /* 0x000fea0003800200 */
.L_x_1408:
[----:B------:R-:W-:Y:S01]  /*bcb0*/  I2FP.F32.U32 R41, R42 ;  /* 0x0000002a00297245 */ /* 0x000fe20000201000 */
[----:B------:R-:W-:Y:S02]  /*bcc0*/  HFMA2 R42, -RZ, RZ, 0.1171875, 0 ;  /* 0x2f800000ff2a7431 */ /* 0x000fe400000001ff */
[----:B-----5:R-:W-:-:S04]  /*bcd0*/  IMAD.U32 R43, R39, 0x10000, RZ ;  /* 0x00010000272b7824 */ /* 0x020fc800078e00ff */
[----:B------:R-:W-:-:S04]  /*bce0*/  FMUL.FTZ R43, R43, UR13 ;  /* 0x0000000d2b2b7c20 */ /* 0x000fc80008410000 */
[----:B------:R-:W-:Y:S01]  /*bcf0*/  FMUL.FTZ R43, R43, UR12 ;  /* 0x0000000c2b2b7c20 */ /* 0x000fe20008410000 */
[----:B------:R-:W-:-:S05]  /*bd00*/  FFMA.FTZ R41, R41, R42, 1.1641532182693481445e-10 ;  /* 0x2f00000029297423 */ /* 0x000fca000001002a */
[----:B------:R-:W-:-:S04]  /*bd10*/  FSETP.GTU.FTZ.AND P2, PT, R41, UR10, PT ;  /* 0x0000000a29007c0b */ /* 0x000fc8000bf5c000 */
[----:B------:R-:W-:Y:S02]  /*bd20*/  SEL R70, RZ, 0x1, P2 ;  /* 0x00000001ff467807 */ /* 0x000fe40001000000 */
[----:B------:R-:W-:-:S07]  /*bd30*/  FSEL R90, R43, RZ, !P2 ;  /* 0x000000ff2b5a7208 */ /* 0x000fce0005000000 */
.L_x_1407:
[----:B------:R-:W-:Y:S05]  /*bd40*/  BSYNC.RECONVERGENT B1 ;  /* 0x0000000000017941 */ /* 0x000fea0003800200 */
.L_x_1406:
        /* <DEDUP_REMOVED lines=18> */
.L_x_1417:
        /* <DEDUP_REMOVED lines=13> */
.L_x_1419:
[----:B------:R-:W-:Y:S05]  /*bf40*/  BSYNC.RECONVERGENT B3 ;  /* 0x0000000000037941 */ /* 0x000fea0003800200 */
.L_x_1418:
        /* <DEDUP_REMOVED lines=42> */
.L_x_1416:
[----:B------:R-:W-:Y:S05]  /*c1f0*/  BSYNC.RECONVERGENT B2 ;  /* 0x0000000000027941 */ /* 0x000fea0003800200 */
.L_x_1415:
        /* <DEDUP_REMOVED lines=10> */
.L_x_1414:
[----:B------:R-:W-:Y:S05]  /*c2a0*/  BSYNC.RECONVERGENT B1 ;  /* 0x0000000000017941 */ /* 0x000fea0003800200 */
.L_x_1413:
[----:B------:R-:W-:Y:S02]  /*c2b0*/  F2FP.BF16.F32.PACK_AB R43, RZ, R88 ;  /* 0x00000058ff2b723e */ /* 0x000fe400000010ff */
[----:B------:R-:W-:Y:S02]  /*c2c0*/  PRMT R42, R97, 0x5410, R98 ;  /* 0x00005410612a7816 */ /* 0x000fe40000000062 */
[----:B------:R-:W-:Y:S02]  /*c2d0*/  PRMT R41, R96, 0x5410, R95 ;  /* 0x0000541060297816 */ /* 0x000fe4000000005f */
[----:B------:R-:W-:Y:S02]  /*c2e0*/  PRMT R40, R94, 0x5410, R77 ;  /* 0x000054105e287816 */ /* 0x000fe4000000004d */
[----:B------:R-:W-:-:S07]  /*c2f0*/  PRMT R43, R76, 0x5410, R43 ;  /* 0x000054104c2b7816 */ /* 0x000fce000000002b */
.L_x_1363:
[----:B------:R-:W-:Y:S01]  /*c300*/  VIADD R77, R93, 0x20 ;  /* 0x000000205d4d7836 */ /* 0x000fe20000000000 */
[----:B------:R-:W-:Y:S01]  /*c310*/  BSSY.RECONVERGENT B1, `(.L_x_1420) ;  /* 0x000001a000017945 */ /* 0x000fe20003800200 */
[----:B------:R-:W-:Y:S02]  /*c320*/  VIADD R94, R92, 0x40 ;  /* 0x000000405c5e7836 */ /* 0x000fe40000000000 */
[----:B------:R-:W-:-:S05]  /*c330*/  IMAD.WIDE.U32 R76, R77, 0x10, R46 ;  /* 0x000000104d4c7825 */ /* 0x000fca00078e002e */
        /* <DEDUP_REMOVED lines=17> */
[----:B------:R-:W-:Y:S01]  /*c450*/  VIADD R77, R92, 0x20 ;  /* 0x000000205c4d7836 */ /* 0x000fe20000000000 */
[----:B------:R-:W-:Y:S02]  /*c460*/  LOP3.LUT R42, R42, R96, R76, 0xfe, !PT ;  /* 0x000000602a2a7212 */ /* 0x000fe400078efe4c */
[----:B------:R-:W-:Y:S01]  /*c470*/  LOP3.LUT R43, R95, R43, RZ, 0xfc, !PT ;  /* 0x0000002b5f2b7212 */ /* 0x000fe200078efcff */
[----:B0-----:R-:W-:Y:S01]  /*c480*/  IMAD.WIDE.U32 R40, R77, 0x8, R40 ;  /* 0x000000084d287825 */ /* 0x001fe200078e0028 */
[----:B------:R-:W-:-:S05]  /*c490*/  LOP3.LUT R42, R42, 0xff, R5, 0xf8, !PT ;  /* 0x000000ff2a2a7812 */ /* 0x000fca00078ef805 */
[----:B------:R1:W-:Y:S02]  /*c4a0*/  STG.E.64 desc[UR8][R40.64], R42 ;  /* 0x0000002a28007986 */ /* 0x0003e4000c101b08 */
.L_x_1421:
[----:B------:R-:W-:Y:S05]  /*c4b0*/  BSYNC.RECONVERGENT B1 ;  /* 0x0000000000017941 */ /* 0x000fea0003800200 */
.L_x_1420:
[----:B------:R-:W-:Y:S04]  /*c4c0*/  BSSY.RECONVERGENT B1, `(.L_x_1422) ;  /* 0x0000005000017945 */ /* 0x000fe80003800200 */
[----:B------:R-:W-:Y:S05]  /*c4d0*/  @!P1 BRA `(.L_x_1423) ;  /* 0x00000000000c9947 */ /* 0x000fea0003800000 */
[----:B-----5:R-:W2:Y:S02]  /*c4e0*/  LDC.64 R36, c[0x0][0x390] ;  /* 0x0000e400ff247b82 */ /* 0x020ea40000000a00 */
[----:B--2---:R-:W-:-:S06]  /*c4f0*/  IMAD.WIDE.U32 R36, R94, 0x10, R36 ;  /* 0x000000105e247825 */ /* 0x004fcc00078e0024 */
[----:B------:R-:W5:Y:S02]  /*c500*/  LDG.E.128 R36, desc[UR8][R36.64] ;  /* 0x0000000824247981 */ /* 0x000f64000c1e1d00 */
.L_x_1423:
[----:B------:R-:W-:Y:S05]  /*c510*/  BSYNC.RECONVERGENT B1 ;  /* 0x0000000000017941 */ /* 0x000fea0003800200 */
.L_x_1422:
[----:B------:R-:W-:Y:S01]  /*c520*/  VIADD R93, R93, 0x40 ;  /* 0x000000405d5d7836 */ /* 0x000fe20000000000 */
[----:B------:R-:W-:Y:S06]  /*c530*/  @!P0 BRA `(.L_x_1424) ;  /* 0x0000002c00a48947 */ /* 0x000fec0003800000 */
        /* <DEDUP_REMOVED lines=25> */
.L_x_1429:
        /* <DEDUP_REMOVED lines=13> */
.L_x_1431:
[----:B------:R-:W-:Y:S05]  /*c7a0*/  BSYNC.RECONVERGENT B3 ;  /* 0x0000000000037941 */ /* 0x000fea0003800200 */
.L_x_1430:
        /* <DEDUP_REMOVED lines=41> */
.L_x_1428:
[----:B------:R-:W-:Y:S05]  /*ca40*/  BSYNC.RECONVERGENT B2 ;  /* 0x0000000000027941 */ /* 0x000fea0003800200 */
.L_x_1427:
        /* <DEDUP_REMOVED lines=11> */
.L_x_1426:
[----:B------:R-:W-:Y:S05]  /*cb00*/  BSYNC.RECONVERGENT B1 ;  /* 0x0000000000017941 */ /* 0x000fea0003800200 */
.L_x_1425:
        /* <DEDUP_REMOVED lines=23> */
.L_x_1436:
        /* <DEDUP_REMOVED lines=13> */
.L_x_1438:
[----:B------:R-:W-:Y:S05]  /*cd50*/  BSYNC.RECONVERGENT B3 ;  /* 0x0000000000037941 */ /* 0x000fea0003800200 */
.L_x_1437:
        /* <DEDUP_REMOVED lines=34> */
[----:B------:R-:W-:-:S03]  /*cf80*/  LOP3.LUT R73, R81, R100, R77, 0x96, !PT ;  /* 0x0000006451497212 */ /* 0x000fc600078e964d */
[----:B------:R-:W-:Y:S01]  /*cf90*/  IMAD.MOV.U32 R77, RZ, RZ, RZ ;  /* 0x000000ffff4d7224 */ /* 0x000fe200078e00ff */
[----:B------:R-:W-:Y:S01]  /*cfa0*/  LOP3.LUT R104, R72, UR28, R99, 0x96, !PT ;  /* 0x0000001c48687c12 */ /* 0x000fe2000f8e9663 */
[----:B------:R-:W-:-:S04]  /*cfb0*/  IMAD.WIDE.U32 R72, R73, -0x326172a9, RZ ;  /* 0xcd9e8d5749487825 */ /* 0x000fc800078e00ff */
[----:B------:R-:W-:Y:S01]  /*cfc0*/  IMAD.WIDE.U32 R104, R104, -0x2daee0ad, RZ ;  /* 0xd2511f5368687825 */ /* 0x000fe200078e00ff */
[----:B------:R-:W-:-:S04]  /*cfd0*/  LOP3.LUT R73, R98, UR29, R73, 0x96, !PT ;  /* 0x0000001d62497c12 */ /* 0x000fc8000f8e9649 */
[----:B------:R-:W-:-:S07]  /*cfe0*/  LOP3.LUT R75, R76, UR30, R105, 0x96, !PT ;  /* 0x0000001e4c4b7c12 */ /* 0x000fce000f8e9669 */
.L_x_1435:
[----:B------:R-:W-:Y:S05]  /*cff0*/  BSYNC.RECONVERGENT B2 ;  /* 0x0000000000027941 */ /* 0x000fea0003800200 */
.L_x_1434:
        /* <DEDUP_REMOVED lines=13> */
.L_x_1433:
[----:B------:R-:W-:Y:S05]  /*d0d0*/  BSYNC.RECONVERGENT B1 ;  /* 0x0000000000017941 */ /* 0x000fea0003800200 */
.L_x_1432:
        /* <DEDUP_REMOVED lines=9> */
[----:B------:R-:W-:Y:S01]  /*d170*/  IMAD.MOV.U32 R3, RZ, RZ, R72 ;  /* 0x000000ffff037224 */ /* 0x000fe200078e0048 */
[----:B------:R-:W-:-:S09]  /*d180*/  MOV R40, R104 ;  /* 0x0000006800287202 */ /* 0x000fd20000000f00 */
        /* <DEDUP_REMOVED lines=11> */
.L_x_1443:
        /* <DEDUP_REMOVED lines=13> */
.L_x_1445:
[----:B------:R-:W-:Y:S05]  /*d310*/  BSYNC.RECONVERGENT B3 ;  /* 0x0000000000037941 */ /* 0x000fea0003800200 */
.L_x_1444:
        /* <DEDUP_REMOVED lines=40> */
[----:B------:R-:W-:Y:S01]  /*d5a0*/  HFMA2 R76, -RZ, RZ, 0, 0 ;  /* 0x00000000ff4c7431 */ /* 0x000fe200000001ff */
[----:B------:R-:W-:-:S07]  /*d5b0*/  LOP3.LUT R75, R98, UR30, R77, 0x96, !PT ;  /* 0x0000001e624b7c12 */ /* 0x000fce000f8e964d */
.L_x_1442:
[----:B------:R-:W-:Y:S05]  /*d5c0*/  BSYNC.RECONVERGENT B2 ;  /* 0x0000000000027941 */ /* 0x000fea0003800200 */
.L_x_1441:
        /* <DEDUP_REMOVED lines=11> */
.L_x_1440:
[----:B------:R-:W-:Y:S05]  /*d680*/  BSYNC.RECONVERGENT B1 ;  /* 0x0000000000017941 */ /* 0x000fea0003800200 */
.L_x_1439:
        /* <DEDUP_REMOVED lines=23> */
.L_x_1450:
        /* <DEDUP_REMOVED lines=13> */
.L_x_1452:
[----:B------:R-:W-:Y:S05]  /*d8d0*/  BSYNC.RECONVERGENT B3 ;  /* 0x0000000000037941 */ /* 0x000fea0003800200 */
.L_x_1451:
        /* <DEDUP_REMOVED lines=35> */
[----:B------:R-:W-:Y:S01]  /*db10*/  HFMA2 R77, -RZ, RZ, 0, 0 ;  /* 0x00000000ff4d7431 */ /* 0x000fe200000001ff */
[----:B------:R-:W-:Y:S01]  /*db20*/  LOP3.LUT R106, R72, UR28, R99, 0x96, !PT ;  /* 0x0000001c486a7c12 */ /* 0x000fe2000f8e9663 */
[----:B------:R-:W-:-:S04]  /*db30*/  IMAD.WIDE.U32 R72, R73, -0x326172a9, RZ ;  /* 0xcd9e8d5749487825 */ /* 0x000fc800078e00ff */
[----:B------:R-:W-:Y:S01]  /*db40*/  IMAD.WIDE.U32 R106, R106, -0x2daee0ad, RZ ;  /* 0xd2511f536a6a7825 */ /* 0x000fe200078e00ff */
[----:B------:R-:W-:-:S04]  /*db50*/  LOP3.LUT R73, R98, UR29, R73, 0x96, !PT ;  /* 0x0000001d62497c12 */ /* 0x000fc8000f8e9649 */
[----:B------:R-:W-:-:S07]  /*db60*/  LOP3.LUT R75, R76, UR30, R107, 0x96, !PT ;  /* 0x0000001e4c4b7c12 */ /* 0x000fce000f8e966b */
.L_x_1449:
[----:B------:R-:W-:Y:S05]  /*db70*/  BSYNC.RECONVERGENT B2 ;  /* 0x0000000000027941 */ /* 0x000fea0003800200 */
.L_x_1448:
        /* <DEDUP_REMOVED lines=13> */
.L_x_1447:
[----:B------:R-:W-:Y:S05]  /*dc50*/  BSYNC.RECONVERGENT B1 ;  /* 0x0000000000017941 */ /* 0x000fea0003800200 */
.L_x_1446:
        /* <DEDUP_REMOVED lines=22> */
.L_x_1457:
        /* <DEDUP_REMOVED lines=13> */
.L_x_1459:
[----:B------:R-:W-:Y:S05]  /*de90*/  BSYNC.RECONVERGENT B3 ;  /* 0x0000000000037941 */ /* 0x000fea0003800200 */
.L_x_1458:
        /* <DEDUP_REMOVED lines=40> */
[----:B------:R-:W-:-:S07]  /*e120*/  HFMA2 R40, -RZ, RZ, 0, 0 ;  /* 0x00000000ff287431 */ /* 0x000fce00000001ff */
.L_x_1456:
[----:B------:R-:W-:Y:S05]  /*e130*/  BSYNC.RECONVERGENT B2 ;  /* 0x0000000000027941 */ /* 0x000fea0003800200 */
.L_x_1455:
        /* <DEDUP_REMOVED lines=11> */
.L_x_1454:
[----:B------:R-:W-:Y:S05]  /*e1f0*/  BSYNC.RECONVERGENT B1 ;  /* 0x0000000000017941 */ /* 0x000fea0003800200 */
.L_x_1453:
        /* <DEDUP_REMOVED lines=23> */
.L_x_1464:
        /* <DEDUP_REMOVED lines=13> */
.L_x_1466:
[----:B------:R-:W-:Y:S05]  /*e440*/  BSYNC.RECONVERGENT B3 ;  /* 0x0000000000037941 */ /* 0x000fea0003800200 */
.L_x_1465:
        /* <DEDUP_REMOVED lines=41> */
.L_x_1463:
[----:B------:R-:W-:Y:S05]  /*e6e0*/  BSYNC.RECONVERGENT B2 ;  /* 0x0000000000027941 */ /* 0x000fea0003800200 */
.L_x_1462:
        /* <DEDUP_REMOVED lines=13> */
.L_x_1461:
[----:B------:R-:W-:Y:S05]  /*e7c0*/  BSYNC.RECONVERGENT B1 ;  /* 0x0000000000017941 */ /* 0x000fea0003800200 */
.L_x_1460:
        /* <DEDUP_REMOVED lines=22> */
.L_x_1471:
        /* <DEDUP_REMOVED lines=13> */
.L_x_1473:
[----:B------:R-:W-:Y:S05]  /*ea00*/  BSYNC.RECONVERGENT B3 ;  /* 0x0000000000037941 */ /* 0x000fea0003800200 */
.L_x_1472:
        /* <DEDUP_REMOVED lines=42> */
.L_x_1470:
[----:B------:R-:W-:Y:S05]  /*ecb0*/  BSYNC.RECONVERGENT B2 ;  /* 0x0000000000027941 */ /* 0x000fea0003800200 */
.L_x_1469:
[----:B------:R-:W-:Y:S01]  /*ecc0*/  I2FP.F32.U32 R41, R70 ;  /* 0x0000004600297245 */ /* 0x000fe20000201000 */
[----:B------:R-:W-:Y:S02]  /*ecd0*/  HFMA2 R70, -RZ, RZ, 0.1171875, 0 ;  /* 0x2f800000ff467431 */ /* 0x000fe400000001ff */
[----:B-----5:R-:W-:Y:S01]  /*ece0*/  IMAD.U32 R76, R39, 0x10000, RZ ;  /* 0x00010000274c7824 */ /* 0x020fe200078e00ff */
[----:B------:R-:W-:-:S03]  /*ecf0*/  SHF.L.U32 R108, R43, 0x10, RZ ;  /* 0x000000102b6c7819 */ /* 0x000fc600000006ff */
[----:B------:R-:W-:-:S04]  /*ed00*/  FMUL.FTZ R76, R76, UR13 ;  /* 0x0000000d4c4c7c20 */ /* 0x000fc80008410000 */
[----:B------:R-:W-:Y:S01]  /*ed10*/  FMUL.FTZ R76, R76, UR12 ;  /* 0x0000000c4c4c7c20 */ /* 0x000fe20008410000 */
[----:B------:R-:W-:-:S05]  /*ed20*/  FFMA.FTZ R41, R41, R70, 1.1641532182693481445e-10 ;  /* 0x2f00000029297423 */ /* 0x000fca0000010046 */
[----:B------:R-:W-:-:S04]  /*ed30*/  FSETP.GTU.FTZ.AND P2, PT, R41, UR10, PT ;  /* 0x0000000a29007c0b */ /* 0x000fc8000bf5c000 */
[----:B------:R-:W-:Y:S02]  /*ed40*/  FSEL R101, R76, RZ, !P2 ;  /* 0x000000ff4c657208 */ /* 0x000fe40005000000 */
[----:B------:R-:W-:-:S03]  /*ed50*/  SEL R70, RZ, 0x1, P2 ;  /* 0x00000001ff467807 */ /* 0x000fc60001000000 */
[----:B------:R-:W-:-:S07]  /*ed60*/  FADD.FTZ R101, R108, R101 ;  /* 0x000000656c657221 */ /* 0x000fce0000010000 */
.L_x_1468:
[----:B------:R-:W-:Y:S05]  /*ed70*/  BSYNC.RECONVERGENT B1 ;  /* 0x0000000000017941 */ /* 0x000fea0003800200 */
.L_x_1467:
        /* <DEDUP_REMOVED lines=23> */
.L_x_1478:
        /* <DEDUP_REMOVED lines=13> */
.L_x_1480:
[----:B------:R-:W-:Y:S05]  /*efc0*/  BSYNC.RECONVERGENT B3 ;  /* 0x0000000000037941 */ /* 0x000fea0003800200 */
.L_x_1479:
        /* <DEDUP_REMOVED lines=33> */
[----:B------:R-:W-:Y:S02]  /*f1e0*/  LOP3.LUT R77, R81, R74, R41, 0x96, !PT ;  /* 0x0000004a514d7212 */ /* 0x000fe400078e9629 */
[----:B------:R-:W-:Y:S02]  /*f1f0*/  MOV R41, R42 ;  /* 0x0000002a00297202 */ /* 0x000fe40000000f00 */
[----:B------:R-:W-:Y:S01]  /*f200*/  LOP3.LUT R74, R76, UR28, R73, 0x96, !PT ;  /* 0x0000001c4c4a7c12 */ /* 0x000fe2000f8e9649 */
[----:B------:R-:W-:-:S04]  /*f210*/  IMAD.WIDE.U32 R76, R77, -0x326172a9, RZ ;  /* 0xcd9e8d574d4c7825 */ /* 0x000fc800078e00ff */
[----:B------:R-:W-:Y:S01]  /*f220*/  IMAD.WIDE.U32 R74, R74, -0x2daee0ad, RZ ;  /* 0xd2511f534a4a7825 */ /* 0x000fe200078e00ff */
[----:B------:R-:W-:Y:S02]  /*f230*/  LOP3.LUT R73, R72, UR29, R77, 0x96, !PT ;  /* 0x0000001d48497c12 */ /* 0x000fe4000f8e964d */
[----:B------:R-:W-:Y:S01]  /*f240*/  MOV R72, R76 ;  /* 0x0000004c00487202 */ /* 0x000fe20000000f00 */
[----:B------:R-:W-:Y:S01]  /*f250*/  IMAD.MOV.U32 R76, RZ, RZ, R74 ;  /* 0x000000ffff4c7224 */ /* 0x000fe200078e004a */
[----:B------:R-:W-:Y:S01]  /*f260*/  LOP3.LUT R75, R40, UR30, R75, 0x96, !PT ;  /* 0x0000001e284b7c12 */ /* 0x000fe2000f8e964b */
[----:B------:R-:W-:-:S07]  /*f270*/  IMAD.MOV.U32 R77, RZ, RZ, RZ ;  /* 0x000000ffff4d7224 */ /* 0x000fce00078e00ff */
.L_x_1477:
[----:B------:R-:W-:Y:S05]  /*f280*/  BSYNC.RECONVERGENT B2 ;  /* 0x0000000000027941 */ /* 0x000fea0003800200 */
.L_x_1476:
[----:B------:R-:W-:Y:S01]  /*f290*/  I2FP.F32.U32 R40, R41 ;  /* 0x0000002900287245 */ /* 0x000fe20000201000 */
[----:B------:R-:W-:Y:S01]  /*f2a0*/  HFMA2 R41, -RZ, RZ, 0.1171875, 0 ;  /* 0x2f800000ff297431 */ /* 0x000fe200000001ff */
[----:B-----5:R-:W-:Y:S02]  /*f2b0*/  PRMT R42, R39, 0x7632, R42 ;  /* 0x00007632272a7816 */ /* 0x020fe4000000002a */
[----:B------:R-:W-:-:S03]  /*f2c0*/  PRMT R43, R43, 0x7632, R43 ;  /* 0x000076322b2b7816 */ /* 0x000fc6000000002b */
[----:B------:R-:W-:Y:S01]  /*f2d0*/  IMAD.U32 R42, R42, 0x10000, RZ ;  /* 0x000100002a2a7824 */ /* 0x000fe200078e00ff */
[----:B------:R-:W-:Y:S01]  /*f2e0*/  SHF.L.U32 R43, R43, 0x10, RZ ;  /* 0x000000102b2b7819 */ /* 0x000fe200000006ff */
[----:B------:R-:W-:Y:S02]  /*f2f0*/  FFMA.FTZ R40, R40, R41, 1.1641532182693481445e-10 ;  /* 0x2f00000028287423 */ /* 0x000fe40000010029 */
[----:B------:R-:W-:-:S04]  /*f300*/  FMUL.FTZ R42, R42, UR13 ;  /* 0x0000000d2a2a7c20 */ /* 0x000fc80008410000 */
[----:B------:R-:W-:Y:S01]  /*f310*/  FMUL.FTZ R42, R42, UR12 ;  /* 0x0000000c2a2a7c20 */ /* 0x000fe20008410000 */
[----:B------:R-:W-:-:S04]  /*f320*/  FSETP.GTU.FTZ.AND P0, PT, R40, UR10, PT ;  /* 0x0000000a28007c0b */ /* 0x000fc8000bf1c000 */
[----:B------:R-:W-:Y:S02]  /*f330*/  FSEL R42, R42, RZ, !P0 ;  /* 0x000000ff2a2a7208 */ /* 0x000fe40004000000 */
[----:B------:R-:W-:-:S03]  /*f340*/  SEL R74, RZ, 0x1, P0 ;  /* 0x00000001ff4a7807 */ /* 0x000fc60000000000 */
[----:B------:R-:W-:-:S07]  /*f350*/  FADD.FTZ R107, R43, R42 ;  /* 0x0000002a2b6b7221 */ /* 0x000fce0000010000 */
.L_x_1475:
[----:B------:R-:W-:Y:S05]  /*f360*/  BSYNC.RECONVERGENT B1 ;  /* 0x0000000000017941 */ /* 0x000fea0003800200 */
.L_x_1474:
[----:B------:R-:W-:Y:S02]  /*f370*/  F2FP.BF16.F32.PACK_AB R43, RZ, R107 ;  /* 0x0000006bff2b723e */ /* 0x000fe400000010ff */
[----:B------:R-:W-:Y:S02]  /*f380*/  PRMT R42, R105, 0x5410, R106 ;  /* 0x00005410692a7816 */ /* 0x000fe4000000006a */
[----:B------:R-:W-:Y:S02]  /*f390*/  PRMT R41, R102, 0x5410, R104 ;  /* 0x0000541066297816 */ /* 0x000fe40000000068 */
[----:B------:R-:W-:Y:S02]  /*f3a0*/  PRMT R40, R97, 0x5410, R100 ;  /* 0x0000541061287816 */ /* 0x000fe40000000064 */
[----:B------:R-:W-:Y:S01]  /*f3b0*/  PRMT R43, R103, 0x5410, R43 ;  /* 0x00005410672b7816 */ /* 0x000fe2000000002b */
[----:B------:R-:W-:Y:S06]  /*f3c0*/  BRA `(.L_x_1481) ;  /* 0x0000002800d07947 */ /* 0x000fec0003800000 */
.L_x_1424:
[----:B------:R-:W-:Y:S01]  /*f3d0*/  BSSY.RECONVERGENT B1, `(.L_x_1482) ;  /* 0x0000056000017945 */ /* 0x000fe20003800200 */
[----:B------:R-:W-:Y:S01]  /*f3e0*/  IMAD.MOV.U32 R92, RZ, RZ, RZ ;  /* 0x000000ffff5c7224 */ /* 0x000fe200078e00ff */
[----:B0-----:R-:W-:Y:S01]  /*f3f0*/  MOV R76, R102 ;  /* 0x00000066004c7202 */ /* 0x001fe20000000f00 */
[----:B-1----:R-:W-:Y:S01]  /*f400*/  IMAD.MOV.U32 R40, RZ, RZ, R101 ;  /* 0x000000ffff287224 */ /* 0x002fe200078e0065 */
        /* <DEDUP_REMOVED lines=17> */
.L_x_1486:
        /* <DEDUP_REMOVED lines=13> */
.L_x_1488:
[----:B------:R-:W-:Y:S05]  /*f5f0*/  BSYNC.RECONVERGENT B3 ;  /* 0x0000000000037941 */ /* 0x000fea0003800200 */
.L_x_1487:
        /* <DEDUP_REMOVED lines=41> */
.L_x_1485:
[----:B------:R-:W-:Y:S05]  /*f890*/  BSYNC.RECONVERGENT B2 ;  /* 0x0000000000027941 */ /* 0x000fea0003800200 */
.L_x_1484:
        /* <DEDUP_REMOVED lines=9> */
.L_x_1483:
[----:B------:R-:W-:Y:S05]  /*f930*/  BSYNC.RECONVERGENT B1 ;  /* 0x0000000000017941 */ /* 0x000fea0003800200 */
.L_x_1482:
        /* <DEDUP_REMOVED lines=18> */
.L_x_1493:
        /* <DEDUP_REMOVED lines=13> */
.L_x_1495:
[----:B------:R-:W-:Y:S05]  /*fb30*/  BSYNC.RECONVERGENT B3 ;  /* 0x0000000000037941 */ /* 0x000fea0003800200 */
.L_x_1494:
        /* <DEDUP_REMOVED lines=42> */
.L_x_1492:
[----:B------:R-:W-:Y:S05]  /*fde0*/  BSYNC.RECONVERGENT B2 ;  /* 0x0000000000027941 */ /* 0x000fea0003800200 */
.L_x_1491:
        /* <DEDUP_REMOVED lines=10> */
.L_x_1490:
[----:B------:R-:W-:Y:S05]  /*fe90*/  BSYNC.RECONVERGENT B1 ;  /* 0x0000000000017941 */ /* 0x000fea0003800200 */
.L_x_1489:
        /* <DEDUP_REMOVED lines=18> */
.L_x_1500:
        /* <DEDUP_REMOVED lines=13> */
.L_x_1502:
[----:B------:R-:W-:Y:S05]  /*10090*/  BSYNC.RECONVERGENT B3 ;  /* 0x0000000000037941 */ /* 0x000fea0003800200 */
.L_x_1501:
        /* <DEDUP_REMOVED lines=42> */
.L_x_1499:
[----:B------:R-:W-:Y:S05]  /*10340*/  BSYNC.RECONVERGENT B2 ;  /* 0x0000000000027941 */ /* 0x000fea0003800200 */
.L_x_1498:
        /* <DEDUP_REMOVED lines=9> */
.L_x_1497:
[----:B------:R-:W-:Y:S05]  /*103e0*/  BSYNC.RECONVERGENT B1 ;  /* 0x0000000000017941 */ /* 0x000fea0003800200 */
.L_x_1496:
        /* <DEDUP_REMOVED lines=18> */
.L_x_1507:
        /* <DEDUP_REMOVED lines=13> */
.L_x_1509:
[----:B------:R-:W-:Y:S05]  /*105e0*/  BSYNC.RECONVERGENT B3 ;  /* 0x0000000000037941 */ /* 0x000fea0003800200 */
.L_x_1508:
        /* <DEDUP_REMOVED lines=42> */
.L_x_1506:
[----:B------:R-:W-:Y:S05]  /*10890*/  BSYNC.RECONVERGENT B2 ;  /* 0x0000000000027941 */ /* 0x000fea0003800200 */
.L_x_1505:
        /* <DEDUP_REMOVED lines=10> */
.L_x_1504:
[----:B------:R-:W-:Y:S05]  /*10940*/  BSYNC.RECONVERGENT B1 ;  /* 0x0000000000017941 */ /* 0x000fea0003800200 */
.L_x_1503:
        /* <DEDUP_REMOVED lines=18> */
.L_x_1514:
        /* <DEDUP_REMOVED lines=13> */
.L_x_1516:
[----:B------:R-:W-:Y:S05]  /*10b40*/  BSYNC.RECONVERGENT B3 ;  /* 0x0000000000037941 */ /* 0x000fea0003800200 */
.L_x_1515:
        /* <DEDUP_REMOVED lines=42> */
.L_x_1513:
[----:B------:R-:W-:Y:S05]  /*10df0*/  BSYNC.RECONVERGENT B2 ;  /* 0x0000000000027941 */ /* 0x000fea0003800200 */
.L_x_1512:
        /* <DEDUP_REMOVED lines=9> */
.L_x_1511:
[----:B------:R-:W-:Y:S05]  /*10e90*/  BSYNC.RECONVERGENT B1 ;  /* 0x0000000000017941 */ /* 0x000fea0003800200 */
.L_x_1510:
        /* <DEDUP_REMOVED lines=18> */
.L_x_1521:
        /* <DEDUP_REMOVED lines=13> */
.L_x_1523:
[----:B------:R-:W-:Y:S05]  /*11090*/  BSYNC.RECONVERGENT B3 ;  /* 0x0000000000037941 */ /* 0x000fea0003800200 */
.L_x_1522:
        /* <DEDUP_REMOVED lines=42> */
.L_x_1520:
[----:B------:R-:W-:Y:S05]  /*11340*/  BSYNC.RECONVERGENT B2 ;  /* 0x0000000000027941 */ /* 0x000fea0003800200 */
.L_x_1519:
        /* <DEDUP_REMOVED lines=10> */
.L_x_1518:
[----:B------:R-:W-:Y:S05]  /*113f0*/  BSYNC.RECONVERGENT B1 ;  /* 0x0000000000017941 */ /* 0x000fea0003800200 */
.L_x_1517:
        /* <DEDUP_REMOVED lines=18> */
.L_x_1528:
        /* <DEDUP_REMOVED lines=13> */
.L_x_1530:
[----:B------:R-:W-:Y:S05]  /*115f0*/  BSYNC.RECONVERGENT B3 ;  /* 0x0000000000037941 */ /* 0x000fea0003800200 */
.L_x_1529:
        /* <DEDUP_REMOVED lines=42> */
.L_x_1527:
[----:B------:R-:W-:Y:S05]  /*118a0*/  BSYNC.RECONVERGENT B2 ;  /* 0x0000000000027941 */ /* 0x000fea0003800200 */
.L_x_1526:
        /* <DEDUP_REMOVED lines=9> */
.L_x_1525:
[----:B------:R-:W-:Y:S05]  /*11940*/  BSYNC.RECONVERGENT B1 ;  /* 0x0000000000017941 */ /* 0x000fea0003800200 */
.L_x_1524:
        /* <DEDUP_REMOVED lines=18> */
.L_x_1535:
        /* <DEDUP_REMOVED lines=13> */
.L_x_1537:
[----:B------:R-:W-:Y:S05]  /*11b40*/  BSYNC.RECONVERGENT B3 ;  /* 0x0000000000037941 */ /* 0x000fea0003800200 */
.L_x_1536:
        /* <DEDUP_REMOVED lines=43> */
.L_x_1534:
[----:B------:R-:W-:Y:S05]  /*11e00*/  BSYNC.RECONVERGENT B2 ;  /* 0x0000000000027941 */ /* 0x000fea0003800200 */
.L_x_1533:
        /* <DEDUP_REMOVED lines=10> */
.L_x_1532:
[----:B------:R-:W-:Y:S05]  /*11eb0*/  BSYNC.RECONVERGENT B1 ;  /* 0x0000000000017941 */ /* 0x000fea0003800200 */
.L_x_1531:
[----:B------:R-:W-:Y:S02]  /*11ec0*/  F2FP.BF16.F32.PACK_AB R43, RZ, R107 ;  /* 0x0000006bff2b723e */ /* 0x000fe400000010ff */
[----:B------:R-:W-:Y:S02]  /*11ed0*/  PRMT R42, R105, 0x5410, R106 ;  /* 0x00005410692a7816 */ /* 0x000fe4000000006a */
[----:B------:R-:W-:Y:S02]  /*11ee0*/  PRMT R41, R103, 0x5410, R104 ;  /* 0x0000541067297816 */ /* 0x000fe40000000068 */
[----:B------:R-:W-:Y:S02]  /*11ef0*/  PRMT R40, R102, 0x5410, R100 ;  /* 0x0000541066287816 */ /* 0x000fe40000000064 */
[----:B------:R-:W-:-:S07]  /*11f00*/  PRMT R43, R97, 0x5410, R43 ;  /* 0x00005410612b7816 */ /* 0x000fce000000002b */
.L_x_1481:
[----:B------:R-:W-:Y:S01]  /*11f10*/  FADD.FTZ R81, RZ, R45 ;  /* 0x0000002dff517221 */ /* 0x000fe20000010000 */
[----:B------:R-:W0:Y:S01]  /*11f20*/  S2R R89, SR_TID.X ;  /* 0x0000000000597919 */ /* 0x000e220000002100 */
[----:B------:R-:W-:Y:S01]  /*11f30*/  IMAD.WIDE.U32 R46, R93, 0x10, R46 ;  /* 0x000000105d2e7825 */ /* 0x000fe200078e002e */
[----:B------:R-:W-:Y:S03]  /*11f40*/  BSSY.RECONVERGENT B1, `(.L_x_1538) ;  /* 0x000002e000017945 */ /* 0x000fe60003800200 */
        /* <DEDUP_REMOVED lines=21> */
[----:B0-----:R-:W-:-:S03]  /*120a0*/  LOP3.LUT P0, R81, R89, 0x1f, RZ, 0xc0, !PT ;  /* 0x0000001f59517812 */ /* 0x001fc6000780c0ff */
[----:B------:R-:W-:-:S04]  /*120b0*/  FADD.FTZ R100, R100, R99 ;  /* 0x0000006364647221 */ /* 0x000fc80000010000 */
[----:B------:R-:W-:Y:S01]  /*120c0*/  FADD.FTZ R100, R100, R101 ;  /* 0x0000006564647221 */ /* 0x000fe20000010000 */
[----:B-1----:R-:W-:Y:S06]  /*120d0*/  @!P1 BRA `(.L_x_1539) ;  /* 0x0000000000509947 */ /* 0x002fec0003800000 */
[----:B------:R-:W-:Y:S01]  /*120e0*/  IMAD.U32 R43, R70, 0x10000, RZ ;  /* 0x00010000462b7824 */ /* 0x000fe200078e00ff */
        /* <DEDUP_REMOVED lines=19> */
.L_x_1539:
[----:B------:R-:W-:Y:S05]  /*12220*/  BSYNC.RECONVERGENT B1 ;  /* 0x0000000000017941 */ /* 0x000fea0003800200 */
.L_x_1538:
[----:B------:R-:W-:Y:S01]  /*12230*/  UMOV UR31, 0xffffffff ;  /* 0xffffffff001f7882 */ /* 0x000fe20000000000 */
[----:B------:R-:W-:Y:S02]  /*12240*/  FADD.FTZ R100, R100, R107 ;  /* 0x0000006b64647221 */ /* 0x000fe40000010000 */
[----:B------:R-:W-:Y:S05]  /*12250*/  BRA.DIV UR31, `(.L_x_1540) ;  /* 0x0000000e1fd87947 */ /* 0x000fea000b800000 */
[----:B0-----:R-:W0:Y:S01]  /*12260*/  SHFL.BFLY PT, R41, R100, 0x1, 0x1f ;  /* 0x0c201f0064297f89 */ /* 0x001e2200000e0000 */
        /* <DEDUP_REMOVED lines=13> */
[C---:B------:R-:W-:Y:S01]  /*12340*/  FADD.FTZ R93, -R46.reuse, R51 ;  /* 0x000000332e5d7221 */ /* 0x040fe20000010100 */
[----:B------:R-:W-:Y:S01]  /*12350*/  FADD.FTZ R43, -R46, R71 ;  /* 0x000000472e2b7221 */ /* 0x000fe20000010100 */
[----:B------:R-:W-:-:S04]  /*12360*/  FFMA.FTZ R40, R40, R40, RZ ;  /* 0x0000002828287223 */ /* 0x000fc800000100ff */
        /* <DEDUP_REMOVED lines=52> */
.L_x_1555:
        /* <DEDUP_REMOVED lines=16> */
[----:B------:R-:W-:Y:S01]  /*127b0*/  FSEL R46, R46, RZ, !P1 ;  /* 0x000000ff2e2e7208 */ /* 0x000fe20004800000 */
[----:B------:R-:W-:Y:S01]  /*127c0*/  IMAD.U32 R93, R7, 0x10000, RZ ;  /* 0x00010000075d7824 */ /* 0x000fe200078e00ff */
[----:B------:R-:W-:Y:S02]  /*127d0*/  IADD3 R41, PT, PT, R48, -0x1, RZ ;  /* 0xffffffff30297810 */ /* 0x000fe40007ffe0ff */
[----:B------:R-:W-:Y:S01]  /*127e0*/  SHF.L.U32 R97, R12, 0x10, RZ ;  /* 0x000000100c617819 */ /* 0x000fe200000006ff */
[C---:B------:R-:W-:Y:S01]  /*127f0*/  FADD.FTZ R40, -R46.reuse, R45 ;  /* 0x0000002d2e287221 */ /* 0x040fe20000010100 */
[C---:B------:R-:W-:Y:S01]  /*12800*/  FADD.FTZ R44, -R46.reuse, R44 ;  /* 0x0000002c2e2c7221 */ /* 0x040fe20000010100 */
[C---:B------:R-:W-:Y:S01]  /*12810*/  FADD.FTZ R118, -R46.reuse, R91 ;  /* 0x0000005b2e767221 */ /* 0x040fe20000010100 */
[----:B------:R-:W-:Y:S01]  /*12820*/  FADD.FTZ R120, -R46, R95 ;  /* 0x0000005f2e787221 */ /* 0x000fe20000010100 */
[----:B------:R-:W-:Y:S01]  /*12830*/  SHF.L.U32 R91, R32, 0x10, RZ ;  /* 0x00000010205b7819 */ /* 0x000fe200000006ff */
[C---:B------:R-:W-:Y:S01]  /*12840*/  FADD.FTZ R94, -R46.reuse, R71 ;  /* 0x000000472e5e7221 */ /* 0x040fe20000010100 */
[----:B------:R-:W-:Y:S01]  /*12850*/  FADD.FTZ R116, -R46, R92 ;  /* 0x0000005c2e747221 */ /* 0x000fe20000010100 */
[----:B------:R-:W-:Y:S01]  /*12860*/  IMAD.U32 R45, R63, 0x10000, RZ ;  /* 0x000100003f2d7824 */ /* 0x000fe200078e00ff */
[----:B------:R-:W-:Y:S01]  /*12870*/  SHF.L.U32 R95, R8, 0x10, RZ ;  /* 0x00000010085f7819 */ /* 0x000fe200000006ff */
[C---:B------:R-:W-:Y:S01]  /*12880*/  FMUL.FTZ R40, R47.reuse, R40 ;  /* 0x000000282f287220 */ /* 0x040fe20000410000 */
[C---:B------:R-:W-:Y:S01]  /*12890*/  FMUL.FTZ R92, R47.reuse, R44 ;  /* 0x0000002c2f5c7220 */ /* 0x040fe20000410000 */
[C---:B------:R-:W-:Y:S01]  /*128a0*/  FADD.FTZ R48, -R46.reuse, R49 ;  /* 0x000000312e307221 */ /* 0x040fe20000010100 */
[C---:B------:R-:W-:Y:S01]  /*128b0*/  FADD.FTZ R98, -R46.reuse, R98 ;  /* 0x000000622e627221 */ /* 0x040fe20000010100 */
[C---:B------:R-:W-:Y:S01]  /*128c0*/  FADD.FTZ R78, -R46.reuse, R78 ;  /* 0x0000004e2e4e7221 */ /* 0x040fe20000010100 */
[C---:B------:R-:W-:Y:S01]  /*128d0*/  FADD.FTZ R96, -R46.reuse, R96 ;  /* 0x000000602e607221 */ /* 0x040fe20000010100 */
[----:B------:R-:W-:Y:S01]  /*128e0*/  FADD.FTZ R42, -R46, R51 ;  /* 0x000000332e2a7221 */ /* 0x000fe20000010100 */
[C---:B------:R-:W-:Y:S01]  /*128f0*/  FMUL.FTZ R71, R47.reuse, R94 ;  /* 0x0000005e2f477220 */ /* 0x040fe20000410000 */
[----:B------:R-:W-:Y:S01]  /*12900*/  FFMA.FTZ R40, R40, R45, R91 ;  /* 0x0000002d28287223 */ /* 0x000fe2000001005b */
[----:B------:R-:W-:Y:S01]  /*12910*/  FFMA.FTZ R45, R92, R93, R95 ;  /* 0x0000005d5c2d7223 */ /* 0x000fe2000001005f */
[----:B------:R-:W-:Y:S01]  /*12920*/  SHF.L.U32 R94, R10, 0x10, RZ ;  /* 0x000000100a5e7819 */ /* 0x000fe200000006ff */
[----:B------:R-:W-:Y:S01]  /*12930*/  FADD.FTZ R106, -R46, R84 ;  /* 0x000000542e6a7221 */ /* 0x000fe20000010100 */
[C---:B------:R-:W-:Y:S01]  /*12940*/  FMUL.FTZ R49, R47.reuse, R48 ;  /* 0x000000302f317220 */ /* 0x040fe20000410000 */
[----:B------:R-:W-:Y:S01]  /*12950*/  FMUL.FTZ R43, R47, R98 ;  /* 0x000000622f2b7220 */ /* 0x000fe20000410000 */
[----:B------:R-:W-:-:S02]  /*12960*/  IMAD.U32 R92, R9, 0x10000, RZ ;  /* 0x00010000095c7824 */ /* 0x000fc400078e00ff */
        /* <DEDUP_REMOVED lines=12> */
[C---:B------:R-:W-:Y:S01]  /*12a30*/  FMUL.FTZ R84, R47.reuse, R78 ;  /* 0x0000004e2f547220 */ /* 0x040fe20000410000 */
[----:B------:R-:W-:Y:S01]  /*12a40*/  FMUL.FTZ R48, R47, R96 ;  /* 0x000000602f307220 */ /* 0x000fe20000410000 */
[----:B------:R-:W-:Y:S01]  /*12a50*/  SHF.L.U32 R93, R33, 0x10, RZ ;  /* 0x00000010215d7819 */ /* 0x000fe200000006ff */
[----:B------:R-:W-:Y:S01]  /*12a60*/  IMAD.U32 R95, R11, 0x10000, RZ ;  /* 0x000100000b5f7824 */ /* 0x000fe200078e00ff */
[----:B------:R-:W-:Y:S01]  /*12a70*/  SHF.L.U32 R98, R34, 0x10, RZ ;  /* 0x0000001022627819 */ /* 0x000fe200000006ff */
[----:B------:R-:W-:Y:S01]  /*12a80*/  FMUL.FTZ R46, R47, R42 ;  /* 0x0000002a2f2e7220 */ /* 0x000fe20000410000 */
[----:B------:R-:W-:-:S02]  /*12a90*/  IMAD.U32 R91, R62, 0x10000, RZ ;  /* 0x000100003e5b7824 */ /* 0x000fc400078e00ff */
[----:B------:R-:W-:Y:S01]  /*12aa0*/  FFMA.FTZ R49, R49, R92, R94 ;  /* 0x0000005c31317223 */ /* 0x000fe2000001005e */
[----:B------:R-:W-:Y:S02]  /*12ab0*/  IMAD.U32 R96, R61, 0x10000, RZ ;  /* 0x000100003d607824 */ /* 0x000fe400078e00ff */
[----:B------:R-:W-:Y:S01]  /*12ac0*/  FFMA.FTZ R84, R84, R95, R97 ;  /* 0x0000005f54547223 */ /* 0x000fe20000010061 */
[----:B------:R-:W-:Y:S01]  /*12ad0*/  SHF.L.U32 R94, R14, 0x10, RZ ;  /* 0x000000100e5e7819 */ /* 0x000fe200000006ff */
[----:B------:R-:W-:Y:S01]  /*12ae0*/  FMUL.FTZ R89, R47, R100 ;  /* 0x000000642f597220 */ /* 0x000fe20000410000 */
[----:B------:R-:W-:Y:S01]  /*12af0*/  FFMA.FTZ R46, R46, R91, R93 ;  /* 0x0000005b2e2e7223 */ /* 0x000fe2000001005d */
[----:B------:R-:W-:Y:S01]  /*12b00*/  FFMA.FTZ R71, R71, R96, R98 ;  /* 0x0000006047477223 */ /* 0x000fe20000010062 */
[----:B------:R-:W-:Y:S01]  /*12b10*/  IMAD.U32 R92, R13, 0x10000, RZ ;  /* 0x000100000d5c7824 */ /* 0x000fe200078e00ff */
[----:B------:R-:W-:Y:S01]  /*12b20*/  SHF.L.U32 R97, R29, 0x10, RZ ;  /* 0x000000101d617819 */ /* 0x000fe200000006ff */
[C---:B------:R-:W-:Y:S01]  /*12b30*/  FMUL.FTZ R86, R47.reuse, R104 ;  /* 0x000000682f567220 */ /* 0x040fe20000410000 */
[----:B------:R-:W-:Y:S01]  /*12b40*/  SHF.L.U32 R93, R28, 0x10, RZ ;  /* 0x000000101c5d7819 */ /* 0x000fe200000006ff */
[----:B------:R-:W-:Y:S01]  /*12b50*/  IMAD.U32 R95, R58, 0x10000, RZ ;  /* 0x000100003a5f7824 */ /* 0x000fe200078e00ff */
[----:B------:R-:W-:Y:S01]  /*12b60*/  SHF.L.U32 R98, R16, 0x10, RZ ;  /* 0x0000001010627819 */ /* 0x000fe200000006ff */
[C---:B------:R-:W-:Y:S01]  /*12b70*/  FMUL.FTZ R88, R47.reuse, R102 ;  /* 0x000000662f587220 */ /* 0x040fe20000410000 */
[----:B------:R-:W-:Y:S01]  /*12b80*/  FMUL.FTZ R87, R47, R82 ;  /* 0x000000522f577220 */ /* 0x000fe20000410000 */
[----:B------:R-:W-:Y:S01]  /*12b90*/  SHF.L.U32 R101, R35, 0x10, RZ ;  /* 0x0000001023657819 */ /* 0x000fe200000006ff */
[----:B------:R-:W-:-:S02]  /*12ba0*/  IMAD.U32 R91, R59, 0x10000, RZ ;  /* 0x000100003b5b7824 */ /* 0x000fc400078e00ff */
[----:B------:R-:W-:Y:S01]  /*12bb0*/  FMUL.FTZ R90, R47, R80 ;  /* 0x000000502f5a7220 */ /* 0x000fe20000410000 */
[----:B------:R-:W-:Y:S02]  /*12bc0*/  IMAD.U32 R96, R15, 0x10000, RZ ;  /* 0x000100000f607824 */ /* 0x000fe400078e00ff */
        /* <DEDUP_REMOVED lines=10> */
[C---:B------:R-:W-:Y:S01]  /*12c70*/  FMUL.FTZ R79, R47.reuse, R114 ;  /* 0x000000722f4f7220 */ /* 0x040fe20000410000 */
[----:B------:R-:W-:Y:S01]  /*12c80*/  FMUL.FTZ R78, R47, R116 ;  /* 0x000000742f4e7220 */ /* 0x000fe20000410000 */
[----:B------:R-:W-:Y:S01]  /*12c90*/  FFMA.FTZ R90, R90, R99, R101 ;  /* 0x000000635a5a7223 */ /* 0x000fe20000010065 */
[----:B------:R-:W-:Y:S01]  /*12ca0*/  IMAD.U32 R93, R19, 0x10000, RZ ;  /* 0x00010000135d7824 */ /* 0x000fe200078e00ff */
[----:B------:R-:W-:Y:S01]  /*12cb0*/  SHF.L.U32 R98, R22, 0x10, RZ ;  /* 0x0000001016627819 */ /* 0x000fe200000006ff */
[----:B------:R-:W-:Y:S01]  /*12cc0*/  IMAD.U32 R96, R21, 0x10000, RZ ;  /* 0x0001000015607824 */ /* 0x000fe200078e00ff */
[----:B------:R-:W-:Y:S01]  /*12cd0*/  SHF.L.U32 R103, R24, 0x10, RZ ;  /* 0x0000001018677819 */ /* 0x000fe200000006ff */
[----:B------:R-:W-:Y:S01]  /*12ce0*/  IMAD.U32 R101, R55, 0x10000, RZ ;  /* 0x0001000037657824 */ /* 0x000fe200078e00ff */
[----:B------:R-:W-:Y:S01]  /*12cf0*/  SHF.L.U32 R99, R31, 0x10, RZ ;  /* 0x000000101f637819 */ /* 0x000fe200000006ff */
[----:B------:R-:W-:Y:S01]  /*12d00*/  FMUL.FTZ R80, R47, R112 ;  /* 0x000000702f507220 */ /* 0x000fe20000410000 */
[----:B------:R-:W-:-:S02]  /*12d10*/  IMAD.U32 R97, R56, 0x10000, RZ ;  /* 0x0001000038617824 */ /* 0x000fc400078e00ff */
[----:B------:R-:W-:Y:S01]  /*12d20*/  FFMA.FTZ R91, R83, R92, R94 ;  /* 0x0000005c535b7223 */ /* 0x000fe2000001005e */
[----:B------:R-:W-:Y:S01]  /*12d30*/  FFMA.FTZ R92, R82, R93, R95 ;  /* 0x0000005d525c7223 */ /* 0x000fe2000001005f */
[----:B------:R-:W-:Y:S01]  /*12d40*/  FFMA.FTZ R95, R79, R96, R98 ;  /* 0x000000604f5f7223 */ /* 0x000fe20000010062 */
[----:B------:R-:W-:Y:S01]  /*12d50*/  FFMA.FTZ R93, R78, R101, R103 ;  /* 0x000000654e5d7223 */ /* 0x000fe20000010067 */
[----:B------:R-:W-:Y:S01]  /*12d60*/  FFMA.FTZ R94, R80, R97, R99 ;  /* 0x00000061505e7223 */ /* 0x000fe20000010063 */
[----:B------:R-:W0:Y:S01]  /*12d70*/  LDC.64 R78, c[0x0][0x428] ;  /* 0x00010a00ff4e7b82 */ /* 0x000e220000000a00 */
[----:B------:R-:W-:Y:S01]  /*12d80*/  PRMT R80, R24, 0x7632, R80 ;  /* 0x0000763218507816 */ /* 0x000fe20000000050 */
[----:B------:R-:W-:Y:S01]  /*12d90*/  IMAD R50, R41, R50, RZ ;  /* 0x0000003229327224 */ /* 0x000fe200078e02ff */
[----:B------:R-:W-:Y:S01]  /*12da0*/  SHF.L.U32 R82, R53, 0x10, RZ ;  /* 0x0000001035527819 */ /* 0x000fe200000006ff */
[----:B------:R-:W-:Y:S01]  /*12db0*/  FMUL.FTZ R51, R47, R118 ;  /* 0x000000762f337220 */ /* 0x000fe20000410000 */
[----:B------:R-:W-:Y:S01]  /*12dc0*/  SHF.L.U32 R98, R26, 0x10, RZ ;  /* 0x000000101a627819 */ /* 0x000fe200000006ff */
[----:B------:R-:W-:Y:S01]  /*12dd0*/  IMAD.U32 R96, R23, 0x10000, RZ ;  /* 0x0001000017607824 */ /* 0x000fe200078e00ff */
[----:B------:R-:W-:Y:S01]  /*12de0*/  PRMT R101, R54, 0x7632, R101 ;  /* 0x0000763236657816 */ /* 0x000fe20000000065 */
[----:B------:R-:W-:Y:S01]  /*12df0*/  IMAD.U32 R80, R80, 0x10000, RZ ;  /* 0x0001000050507824 */ /* 0x000fe200078e00ff */
[----:B------:R-:W-:Y:S01]  /*12e00*/  PRMT R103, R25, 0x7632, R103 ;  /* 0x0000763219677816 */ /* 0x000fe20000000067 */
[----:B------:R-:W-:Y:S01]  /*12e10*/  FFMA.FTZ R98, R43, R82, R98 ;  /* 0x000000522b627223 */ /* 0x000fe20000010062 */
[----:B------:R-:W-:Y:S01]  /*12e20*/  SHF.R.S32.HI R83, RZ, 0x1f, R50 ;  /* 0x0000001fff537819 */ /* 0x000fe20000011432 */
[--C-:B------:R-:W-:Y:S01]  /*12e30*/  FFMA.FTZ R96, R51, R96, R80.reuse ;  /* 0x0000006033607223 */ /* 0x100fe20000010050 */
[----:B------:R-:W-:Y:S01]  /*12e40*/  SHF.L.U32 R97, R54, 0x10, RZ ;  /* 0x0000001036617819 */ /* 0x000fe200000006ff */
[----:B------:R-:W-:Y:S01]  /*12e50*/  IMAD.U32 R99, R25, 0x10000, RZ ;  /* 0x0001000019637824 */ /* 0x000fe200078e00ff */
[----:B------:R-:W-:Y:S01]  /*12e60*/  PRMT R43, R53, 0x7632, R43 ;  /* 0x00007632352b7816 */ /* 0x000fe2000000002b */
[----:B------:R-:W-:Y:S01]  /*12e70*/  FMUL.FTZ R44, R47, R120 ;  /* 0x000000782f2c7220 */ /* 0x000fe20000410000 */
[----:B------:R-:W-:Y:S01]  /*12e80*/  PRMT R51, R26, 0x7632, R51 ;  /* 0x000076321a337816 */ /* 0x000fe20000000033 */
[----:B------:R-:W-:Y:S01]  /*12e90*/  IMAD.U32 R103, R103, 0x10000, RZ ;  /* 0x0001000067677824 */ /* 0x000fe200078e00ff */
[----:B------:R-:W-:Y:S01]  /*12ea0*/  SHF.L.U32 R101, R101, 0x10, RZ ;  /* 0x0000001065657819 */ /* 0x000fe200000006ff */
[----:B------:R-:W-:Y:S01]  /*12eb0*/  FMUL.FTZ R42, R47, R122 ;  /* 0x0000007a2f2a7220 */ /* 0x000fe20000410000 */
[----:B------:R-:W-:Y:S01]  /*12ec0*/  LEA.HI R50, R83, R50, RZ, 0x3 ;  /* 0x0000003253327211 */ /* 0x000fe200078f18ff */
[----:B------:R-:W-:Y:S01]  /*12ed0*/  FFMA.FTZ R48, R48, R97, R99 ;  /* 0x0000006130307223 */ /* 0x000fe20000010063 */
[----:B------:R-:W-:Y:S01]  /*12ee0*/  PRMT R80, R52, 0x7632, R80 ;  /* 0x0000763234507816 */ /* 0x000fe20000000050 */
[----:B------:R-:W-:Y:S01]  /*12ef0*/  IMAD.U32 R43, R43, 0x10000, RZ ;  /* 0x000100002b2b7824 */ /* 0x000fe200078e00ff */
[----:B------:R-:W-:Y:S01]  /*12f00*/  PRMT R82, R27, 0x7632, R82 ;  /* 0x000076321b527816 */ /* 0x000fe20000000052 */
[----:B------:R-:W-:Y:S01]  /*12f10*/  FMUL.FTZ R85, R47, R106 ;  /* 0x0000006a2f557220 */ /* 0x000fe20000410000 */
[----:B------:R-:W-:Y:S01]  /*12f20*/  SHF.L.U32 R51, R51, 0x10, RZ ;  /* 0x0000001033337819 */ /* 0x000fe200000006ff */
[C---:B------:R-:W-:Y:S01]  /*12f30*/  FMUL.FTZ R41, R47.reuse, R124 ;  /* 0x0000007c2f297220 */ /* 0x040fe20000410000 */
[----:B------:R-:W-:Y:S01]  /*12f40*/  LEA.HI.SX32 R81, R50, R81, 0x1d ;  /* 0x0000005132517211 */ /* 0x000fe200078feaff */
[----:B------:R-:W-:Y:S01]  /*12f50*/  FFMA.FTZ R97, R44, R101, R103 ;  /* 0x000000652c617223 */ /* 0x000fe20000010067 */
[----:B------:R-:W-:Y:S01]  /*12f60*/  SHF.L.U32 R102, R18, 0x10, RZ ;  /* 0x0000001012667819 */ /* 0x000fe200000006ff */
[----:B------:R-:W-:Y:S01]  /*12f70*/  FMUL.FTZ R47, R47, R107 ;  /* 0x0000006b2f2f7220 */ /* 0x000fe20000410000 */
[----:B------:R-:W-:Y:S01]  /*12f80*/  SHF.L.U32 R50, R27, 0x10, RZ ;  /* 0x000000101b327819 */ /* 0x000fe200000006ff */
[----:B------:R-:W-:Y:S01]  /*12f90*/  IMAD.U32 R100, R17, 0x10000, RZ ;  /* 0x0001000011647824 */ /* 0x000fe200078e00ff */
[----:B------:R-:W-:Y:S01]  /*12fa0*/  SHF.L.U32 R82, R82, 0x10, RZ ;  /* 0x0000001052527819 */ /* 0x000fe200000006ff */
[----:B------:R-:W-:-:S02]  /*12fb0*/  IMAD.U32 R44, R52, 0x10000, RZ ;  /* 0x00010000342c7824 */ /* 0x000fc400078e00ff */
[----:B------:R-:W-:Y:S01]  /*12fc0*/  FFMA.FTZ R99, R42, R43, R51 ;  /* 0x0000002b2a637223 */ /* 0x000fe20000010033 */
[----:B------:R-:W-:Y:S01]  /*12fd0*/  IMAD.U32 R80, R80, 0x10000, RZ ;  /* 0x0001000050507824 */ /* 0x000fe200078e00ff */
[C---:B------:R-:W-:Y:S01]  /*12fe0*/  IADD3 R51, PT, PT, R81.reuse, 0x40, RZ ;  /* 0x0000004051337810 */ /* 0x040fe20007ffe0ff */
[----:B------:R-:W-:Y:S02]  /*12ff0*/  VIADD R43, R81, 0x20 ;  /* 0x00000020512b7836 */ /* 0x000fe40000000000 */
[----:B------:R-:W-:Y:S01]  /*13000*/  FFMA.FTZ R85, R85, R100, R102 ;  /* 0x0000006455557223 */ /* 0x000fe20000010066 */
[----:B------:R-:W-:Y:S01]  /*13010*/  FFMA.FTZ R50, R41, R44, R50 ;  /* 0x0000002c29327223 */ /* 0x000fe20000010032 */
[----:B------:R-:W-:Y:S01]  /*13020*/  FFMA.FTZ R101, R47, R80, R82 ;  /* 0x000000502f657223 */ /* 0x000fe20000010052 */
[--C-:B0-----:R-:W-:Y:S01]  /*13030*/  IMAD.WIDE.U32 R82, R81, 0x10, R78.reuse ;  /* 0x0000001051527825 */ /* 0x101fe200078e004e */
[----:B------:R-:W-:Y:S02]  /*13040*/  F2FP.BF16.F32.PACK_AB R42, R84, R71 ;  /* 0x00000047542a723e */ /* 0x000fe400000010ff */
[----:B------:R-:W-:Y:S01]  /*13050*/  F2FP.BF16.F32.PACK_AB R41, R49, R46 ;  /* 0x0000002e3129723e */ /* 0x000fe200000010ff */
[----:B------:R-:W-:Y:S01]  /*13060*/  IMAD.WIDE.U32 R80, R43, 0x10, R78 ;  /* 0x000000102b507825 */ /* 0x000fe200078e004e */
[----:B------:R-:W-:-:S02]  /*13070*/  F2FP.BF16.F32.PACK_AB R43, R89, R90 ;  /* 0x0000005a592b723e */ /* 0x000fc400000010ff */
[----:B------:R-:W-:Y:S01]  /*13080*/  F2FP.BF16.F32.PACK_AB R40, R45, R40 ;  /* 0x000000282d28723e */ /* 0x000fe200000010ff */
[----:B------:R-:W-:Y:S01]  /*13090*/  IMAD.WIDE.U32 R78, R51, 0x10, R78 ;  /* 0x00000010334e7825 */ /* 0x000fe200078e004e */
[----:B------:R-:W-:Y:S02]  /*130a0*/  F2FP.BF16.F32.PACK_AB R47, R95, R94 ;  /* 0x0000005e5f2f723e */ /* 0x000fe400000010ff */
[----:B------:R-:W-:Y:S01]  /*130b0*/  F2FP.BF16.F32.PACK_AB R46, R92, R91 ;  /* 0x0000005b5c2e723e */ /* 0x000fe200000010ff */
[----:B------:R0:W-:Y:S01]  /*130c0*/  STG.E.128 desc[UR8][R82.64], R40 ;  /* 0x0000002852007986 */ /* 0x0001e2000c101d08 */
[----:B------:R-:W-:Y:S02]  /*130d0*/  F2FP.BF16.F32.PACK_AB R45, R85, R86 ;  /* 0x00000056552d723e */ /* 0x000fe400000010ff */
[----:B------:R-:W-:Y:S02]  /*130e0*/  F2FP.BF16.F32.PACK_AB R44, R87, R88 ;  /* 0x00000058572c723e */ /* 0x000fe400000010ff */
[----:B------:R-:W-:-:S02]  /*130f0*/  F2FP.BF16.F32.PACK_AB R51, R101, R50 ;  /* 0x000000326533723e */ /* 0x000fc400000010ff */
[----:B------:R-:W-:Y:S01]  /*13100*/  F2FP.BF16.F32.PACK_AB R49, R97, R48 ;  /* 0x000000306131723e */ /* 0x000fe200000010ff */
[----:B------:R0:W-:Y:S01]  /*13110*/  STG.E.128 desc[UR8][R80.64], R44 ;  /* 0x0000002c50007986 */ /* 0x0001e2000c101d08 */
[----:B------:R-:W-:Y:S02]  /*13120*/  F2FP.BF16.F32.PACK_AB R50, R99, R98 ;  /* 0x000000626332723e */ /* 0x000fe400000010ff */
[----:B------:R-:W-:-:S05]  /*13130*/  F2FP.BF16.F32.PACK_AB R48, R96, R93 ;  /* 0x0000005d6030723e */ /* 0x000fca00000010ff */
[----:B------:R0:W-:Y:S02]  /*13140*/  STG.E.128 desc[UR8][R78.64], R48 ;  /* 0x000000304e007986 */ /* 0x0001e4000c101d08 */
.L_x_1542:
[----:B------:R-:W-:Y:S05]  /*13150*/  BSYNC.RECONVERGENT B1 ;  /* 0x0000000000017941 */ /* 0x000fea0003800200 */
.L_x_1541:
[----:B0-----:R-:W0:Y:S02]  /*13160*/  LDC.64 R40, c[0x0][0x380] ;  /* 0x0000e000ff287b82 */ /* 0x001e240000000a00 */
[----:B0-----:R-:W-:-:S05]  /*13170*/  IMAD R67, R40, 0x4, R67 ;  /* 0x0000000428437824 */ /* 0x001fca00078e0243 */
[----:B------:R-:W-:-:S13]  /*13180*/  ISETP.GE.AND P0, PT, R67, R41, PT ;  /* 0x000000294300720c */ /* 0x000fda0003f06270 */
[----:B------:R-:W-:Y:S05]  /*13190*/  @!P0 BRA `(.L_x_1543) ;  /* 0xfffffed8005c8947 */ /* 0x000fea000383ffff */
[----:B------:R-:W-:Y:S05]  /*131a0*/  BSYNC B0 ;  /* 0x0000000000007941 */ /* 0x000fea0003800000 */
.L_x_1187:
[----:B------:R-:W-:Y:S05]  /*131b0*/  EXIT ;  /* 0x000000000000794d */ /* 0x000fea0003800000 */
.L_x_1540:
[----:B------:R-:W-:Y:S01]  /*131c0*/  HFMA2 R102, -RZ, RZ, 0, 5.9604644775390625e-08 ;  /* 0x00000001ff667431 */ /* 0x000fe200000001ff */
[----:B------:R-:W-:Y:S01]  /*131d0*/  BSSY B1, `(.L_x_1544) ;  /* 0x0000006000017945 */ /* 0x000fe20003800000 */
[----:B------:R-:W-:Y:S01]  /*131e0*/  IMAD.MOV.U32 R103, RZ, RZ, 0x1f ;  /* 0x0000001fff677424 */ /* 0x000fe200078e00ff */
[----:B------:R-:W-:-:S07]  /*131f0*/  MOV R93, 0xffffffff ;  /* 0xffffffff005d7802 */ /* 0x000fce0000000f00 */
[----:B0----5:R-:W-:Y:S05]  /*13200*/  WARPSYNC.COLLECTIVE R93, `(.L_x_1545) ;  /* 0x000000005d087348 */ /* 0x021fea0003c00000 */
[----:B------:R1:W2:Y:S02]  /*13210*/  SHFL.BFLY P1, R97, R100, R102, R103 ;  /* 0x0c00006664617389 */ /* 0x0002a40000020067 */
[----:B012--5:R-:W-:Y:S05]  /*13220*/  ENDCOLLECTIVE ;  /* 0x000000000000791b */ /* 0x027fea0003800000 */
.L_x_1545:
[----:B------:R-:W-:Y:S05]  /*13230*/  BSYNC B1 ;  /* 0x0000000000017941 */ /* 0x000fea0003800000 */
.L_x_1544:
        /* <DEDUP_REMOVED lines=10> */
.L_x_1546:
[----:B------:R-:W-:Y:S01]  /*132e0*/  HFMA2 R102, -RZ, RZ, 0, 2.384185791015625e-07 ;  /* 0x00000004ff667431 */ /* 0x000fe200000001ff */
[----:B------:R-:W-:-:S05]  /*132f0*/  MOV R40, R97 ;  /* 0x0000006100287202 */ /* 0x000fca0000000f00 */
[----:B------:R-:W-:-:S04]  /*13300*/  FADD.FTZ R42, R41, R40 ;  /* 0x00000028292a7221 */ /* 0x000fc80000010000 */
[----:B------:R-:W-:-:S07]  /*13310*/  IMAD.MOV.U32 R100, RZ, RZ, R42 ;  /* 0x000000ffff647224 */ /* 0x000fce00078e002a */
[----:B------:R-:W-:Y:S05]  /*13320*/  WARPSYNC.COLLECTIVE R93, `(.L_x_1547) ;  /* 0x000000005d087348 */ /* 0x000fea0003c00000 */
[----:B------:R0:W1:Y:S02]  /*13330*/  SHFL.BFLY P1, R97, R100, R102, R103 ;  /* 0x0c00006664617389 */ /* 0x0000640000020067 */
[----:B01----:R-:W-:Y:S05]  /*13340*/  ENDCOLLECTIVE ;  /* 0x000000000000791b */ /* 0x003fea0003800000 */
.L_x_1547:
[----:B------:R-:W-:Y:S02]  /*13350*/  IMAD.MOV.U32 R102, RZ, RZ, 0x8 ;  /* 0x00000008ff667424 */ /* 0x000fe400078e00ff */
[----:B------:R-:W-:-:S04]  /*13360*/  IMAD.MOV.U32 R43, RZ, RZ, R97 ;  /* 0x000000ffff2b7224 */ /* 0x000fc800078e0061 */
[----:B------:R-:W-:-:S05]  /*13370*/  FADD.FTZ R43, R42, R43 ;  /* 0x0000002b2a2b7221 */ /* 0x000fca0000010000 */
[----:B------:R-:W-:-:S07]  /*13380*/  MOV R100, R43 ;  /* 0x0000002b00647202 */ /* 0x000fce0000000f00 */
[----:B------:R-:W-:Y:S05]  /*13390*/  WARPSYNC.COLLECTIVE R93, `(.L_x_1548) ;  /* 0x000000005d087348 */ /* 0x000fea0003c00000 */
[----:B------:R0:W1:Y:S02]  /*133a0*/  SHFL.BFLY P1, R97, R100, R102, R103 ;  /* 0x0c00006664617389 */ /* 0x0000640000020067 */
[----:B01----:R-:W-:Y:S05]  /*133b0*/  ENDCOLLECTIVE ;  /* 0x000000000000791b */ /* 0x003fea0003800000 */
.L_x_1548:
[----:B------:R-:W-:Y:S01]  /*133c0*/  HFMA2 R102, -RZ, RZ, 0, 9.5367431640625e-07 ;  /* 0x00000010ff667431 */ /* 0x000fe200000001ff */
[----:B------:R-:W-:-:S05]  /*133d0*/  MOV R40, R97 ;  /* 0x0000006100287202 */ /* 0x000fca0000000f00 */
[----:B------:R-:W-:-:S04]  /*133e0*/  FADD.FTZ R89, R43, R40 ;  /* 0x000000282b597221 */ /* 0x000fc80000010000 */
[----:B------:R-:W-:-:S07]  /*133f0*/  IMAD.MOV.U32 R100, RZ, RZ, R89 ;  /* 0x000000ffff647224 */ /* 0x000fce00078e0059 */
[----:B------:R-:W-:Y:S05]  /*13400*/  WARPSYNC.COLLECTIVE R93, `(.L_x_1549) ;  /* 0x000000005d087348 */ /* 0x000fea0003c00000 */
[----:B------:R0:W1:Y:S02]  /*13410*/  SHFL.BFLY P1, R97, R100, R102, R103 ;  /* 0x0c00006664617389 */ /* 0x0000640000020067 */
[----:B01----:R-:W-:Y:S05]  /*13420*/  ENDCOLLECTIVE ;  /* 0x000000000000791b */ /* 0x003fea0003800000 */
.L_x_1549:
[----:B------:R-:W-:Y:S02]  /*13430*/  IMAD.MOV.U32 R102, RZ, RZ, 0x1 ;  /* 0x00000001ff667424 */ /* 0x000fe400078e00ff */
[----:B------:R-:W-:-:S04]  /*13440*/  IMAD.MOV.U32 R40, RZ, RZ, R97 ;  /* 0x000000ffff287224 */ /* 0x000fc800078e0061 */
        /* <DEDUP_REMOVED lines=54> */
.L_x_1550:
[----:B------:R-:W-:Y:S01]  /*137b0*/  HFMA2 R102, -RZ, RZ, 0, 1.1920928955078125e-07 ;  /* 0x00000002ff667431 */ /* 0x000fe200000001ff */
[----:B------:R-:W-:-:S05]  /*137c0*/  MOV R41, R97 ;  /* 0x0000006100297202 */ /* 0x000fca0000000f00 */
[----:B------:R-:W-:-:S04]  /*137d0*/  FADD.FTZ R41, R40, R41 ;  /* 0x0000002928297221 */ /* 0x000fc80000010000 */
[----:B------:R-:W-:-:S07]  /*137e0*/  IMAD.MOV.U32 R100, RZ, RZ, R41 ;  /* 0x000000ffff647224 */ /* 0x000fce00078e0029 */
[----:B------:R-:W-:Y:S05]  /*137f0*/  WARPSYNC.COLLECTIVE R93, `(.L_x_1551) ;  /* 0x000000005d087348 */ /* 0x000fea0003c00000 */
[----:B------:R0:W1:Y:S02]  /*13800*/  SHFL.BFLY P1, R97, R100, R102, R103 ;  /* 0x0c00006664617389 */ /* 0x0000640000020067 */
[----:B01----:R-:W-:Y:S05]  /*13810*/  ENDCOLLECTIVE ;  /* 0x000000000000791b */ /* 0x003fea0003800000 */
.L_x_1551:
[----:B------:R-:W-:Y:S02]  /*13820*/  IMAD.MOV.U32 R102, RZ, RZ, 0x4 ;  /* 0x00000004ff667424 */ /* 0x000fe400078e00ff */
[----:B------:R-:W-:-:S04]  /*13830*/  IMAD.MOV.U32 R42, RZ, RZ, R97 ;  /* 0x000000ffff2a7224 */ /* 0x000fc800078e0061 */
[----:B------:R-:W-:-:S05]  /*13840*/  FADD.FTZ R42, R41, R42 ;  /* 0x0000002a292a7221 */ /* 0x000fca0000010000 */
[----:B------:R-:W-:-:S07]  /*13850*/  MOV R100, R42 ;  /* 0x0000002a00647202 */ /* 0x000fce0000000f00 */
[----:B------:R-:W-:Y:S05]  /*13860*/  WARPSYNC.COLLECTIVE R93, `(.L_x_1552) ;  /* 0x000000005d087348 */ /* 0x000fea0003c00000 */
[----:B------:R0:W1:Y:S02]  /*13870*/  SHFL.BFLY P1, R97, R100, R102, R103 ;  /* 0x0c00006664617389 */ /* 0x0000640000020067 */
[----:B01----:R-:W-:Y:S05]  /*13880*/  ENDCOLLECTIVE ;  /* 0x000000000000791b */ /* 0x003fea0003800000 */
.L_x_1552:
[----:B------:R-:W-:Y:S01]  /*13890*/  HFMA2 R102, -RZ, RZ, 0, 4.76837158203125e-07 ;  /* 0x00000008ff667431 */ /* 0x000fe200000001ff */
[----:B------:R-:W-:-:S05]  /*138a0*/  MOV R43, R97 ;  /* 0x00000061002b7202 */ /* 0x000fca0000000f00 */
[----:B------:R-:W-:-:S04]  /*138b0*/  FADD.FTZ R43, R42, R43 ;  /* 0x0000002b2a2b7221 */ /* 0x000fc80000010000 */
[----:B------:R-:W-:-:S07]  /*138c0*/  IMAD.MOV.U32 R100, RZ, RZ, R43 ;  /* 0x000000ffff647224 */ /* 0x000fce00078e002b */
[----:B------:R-:W-:Y:S05]  /*138d0*/  WARPSYNC.COLLECTIVE R93, `(.L_x_1553) ;  /* 0x000000005d087348 */ /* 0x000fea0003c00000 */
[----:B------:R0:W1:Y:S02]  /*138e0*/  SHFL.BFLY P1, R97, R100, R102, R103 ;  /* 0x0c00006664617389 */ /* 0x0000640000020067 */
[----:B01----:R-:W-:Y:S05]  /*138f0*/  ENDCOLLECTIVE ;  /* 0x000000000000791b */ /* 0x003fea0003800000 */
.L_x_1553:
[----:B------:R-:W-:Y:S02]  /*13900*/  IMAD.MOV.U32 R102, RZ, RZ, 0x10 ;  /* 0x00000010ff667424 */ /* 0x000fe400078e00ff */
[----:B------:R-:W-:-:S04]  /*13910*/  IMAD.MOV.U32 R94, RZ, RZ, R97 ;  /* 0x000000ffff5e7224 */ /* 0x000fc800078e0061 */
[----:B------:R-:W-:-:S05]  /*13920*/  FADD.FTZ R94, R43, R94 ;  /* 0x0000005e2b5e7221 */ /* 0x000fca0000010000 */
[----:B------:R-:W-:-:S07]  /*13930*/  MOV R100, R94 ;  /* 0x0000005e00647202 */ /* 0x000fce0000000f00 */
[----:B------:R-:W-:Y:S05]  /*13940*/  WARPSYNC.COLLECTIVE R93, `(.L_x_1554) ;  /* 0x000000005d087348 */ /* 0x000fea0003c00000 */
[----:B------:R0:W1:Y:S02]  /*13950*/  SHFL.BFLY P1, R97, R100, R102, R103 ;  /* 0x0c00006664617389 */ /* 0x0000640000020067 */
[----:B01----:R-:W-:Y:S05]  /*13960*/  ENDCOLLECTIVE ;  /* 0x000000000000791b */ /* 0x003fea0003800000 */
.L_x_1554:
[----:B------:R-:W-:Y:S01]  /*13970*/  MOV R89, R97 ;  /* 0x0000006100597202 */ /* 0x000fe20000000f00 */
[----:B------:R-:W-:Y:S06]  /*13980*/  BRA `(.L_x_1555) ;  /* 0xffffffec00487947 */ /* 0x000fec000383ffff */
.L_x_1556:
        /* <DEDUP_REMOVED lines=15> */
.L_x_28713:


//--------------------- .text._ZN10layer_norm13ln_fwd_kernelINS_13Kernel_traitsI13__nv_bfloat16S2_S2_S2_fjLj768ELj1ELj4ELj1ELj16ENS_18Kernel_traits_baseILj768ES2_S2_S2_S2_fjLj128EEEEELb1ELb1ELb0ELb0EEEvNS_9FwdParamsE --------------------------
	.section	.text._ZN10layer_norm13ln_fwd_kernelINS_13Kernel_traitsI13__nv_bfloat16S2_S2_S2_fjLj768ELj1ELj4ELj1ELj16ENS_18Kernel_traits_baseILj768ES2_S2_S2_S2_fjLj128EEEEELb1ELb1ELb0ELb0EEEvNS_9FwdParamsE,"ax",@progbits
	.align	128
        .global         _ZN10layer_norm13ln_fwd_kernelINS_13Kernel_traitsI13__nv_bfloat16S2_S2_S2_fjLj768ELj1ELj4ELj1ELj16ENS_18Kernel_traits_baseILj768ES2_S2_S2_S2_fjLj128EEEEELb1ELb1ELb0ELb0EEEvNS_9FwdParamsE
        .type           _ZN10layer_norm13ln_fwd_kernelINS_13Kernel_traitsI13__nv_bfloat16S2_S2_S2_fjLj768ELj1ELj4ELj1ELj16ENS_18Kernel_traits_baseILj768ES2_S2_S2_S2_fjLj128EEEEELb1ELb1ELb0ELb0EEEvNS_9FwdParamsE,@function
        .size           _ZN10layer_norm13ln_fwd_kernelINS_13Kernel_traitsI13__nv_bfloat16S2_S2_S2_fjLj768ELj1ELj4ELj1ELj16ENS_18Kernel_traits_baseILj768ES2_S2_S2_S2_fjLj128EEEEELb1ELb1ELb0ELb0EEEvNS_9FwdParamsE,(.L_x_28714 - _ZN10layer_norm13ln_fwd_kernelINS_13Kernel_traitsI13__nv_bfloat16S2_S2_S2_fjLj768ELj1ELj4ELj1ELj16ENS_18Kernel_traits_baseILj768ES2_S2_S2_S2_fjLj128EEEEELb1ELb1ELb0ELb0EEEvNS_9FwdParamsE)
        .other          _ZN10layer_norm13ln_fwd_kernelINS_13Kernel_traitsI13__nv_bfloat16S2_S2_S2_fjLj768ELj1ELj4ELj1ELj16ENS_18Kernel_traits_baseILj768ES2_S2_S2_S2_fjLj128EEEEELb1ELb1ELb0ELb0EEEvNS_9FwdParamsE,@"STO_CUDA_ENTRY STV_DEFAULT"
_ZN10layer_norm13ln_fwd_kernelINS_13Kernel_traitsI13__nv_bfloat16S2_S2_S2_fjLj768ELj1ELj4ELj1ELj16ENS_18Kernel_traits_baseILj768ES2_S2_S2_S2_fjLj128EEEEELb1ELb1ELb0ELb0EEEvNS_9FwdParamsE:
.text._ZN10layer_norm13ln_fwd_kernelINS_13Kernel_traitsI13__nv_bfloat16S2_S2_S2_fjLj768ELj1ELj4ELj1ELj16ENS_18Kernel_traits_baseILj768ES2_S2_S2_S2_fjLj128EEEEELb1ELb1ELb0ELb0EEEvNS_9FwdParamsE:
[----:B------:R-:W-:Y:S01]  /*0000*/  LDC R1, c[0x0][0x37c] ;  /* 0x0000df00ff017b82 */ /* 0x000fe20000000800 */
[----:B------:R-:W0:Y:S07]  /*0010*/  LDCU.U8 UR4, c[0x0][0x464] ;  /* 0x00008c80ff0477ac */ /* 0x000e2e0008000000 */
[----:B------:R-:W1:Y:S01]  /*0020*/  LDC R106, c[0x0][0x458] ;  /* 0x00011600ff6a7b82 */ /* 0x000e620000000800 */
[----:B------:R-:W2:Y:S01]  /*0030*/  LDCU.64 UR6, c[0x0][0x450] ;  /* 0x00008a00ff0677ac */ /* 0x000ea20008000a00 */
[----:B------:R-:W3:Y:S06]  /*0040*/  LDCU.64 UR8, c[0x0][0x358] ;  /* 0x00006b00ff0877ac */ /* 0x000eec0008000a00 */
[----:B------:R-:W1:Y:S01]  /*0050*/  LDC R107, c[0x0][0x45c] ;  /* 0x00011700ff6b7b82 */ /* 0x000e620000000800 */
[----:B------:R-:W4:Y:S01]  /*0060*/  S2R R85, SR_TID.X ;  /* 0x0000000000557919 */ /* 0x000f220000002100 */
[----:B------:R-:W5:Y:S06]  /*0070*/  LDCU.64 UR10, c[0x0][0x438] ;  /* 0x00008700ff0a77ac */ /* 0x000f6c0008000a00 */
[----:B------:R-:W4:Y:S01]  /*0080*/  LDC R9, c[0x0][0x388] ;  /* 0x0000e200ff097b82 */ /* 0x000f220000000800 */
[----:B0-----:R-:W-:Y:S01]  /*0090*/  ISETP.NE.AND P0, PT, RZ, UR4, PT ;  /* 0x00000004ff007c0c */ /* 0x001fe2000bf05270 */
[----:B--2---:R-:W-:-:S02]  /*00a0*/  IMAD.U32 R2, RZ, RZ, UR6 ;  /* 0x00000006ff027e24 */ /* 0x004fc4000f8e00ff */
[----:B------:R-:W-:-:S10]  /*00b0*/  IMAD.U32 R3, RZ, RZ, UR7 ;  /* 0x00000007ff037e24 */ /* 0x000fd4000f8e00ff */
[----:B---3--:R-:W2:Y:S01]  /*00c0*/  @P0 LDG.E.64 R2, desc[UR8][R2.64] ;  /* 0x0000000802020981 */ /* 0x008ea2000c1e1b00 */
[----:B------:R-:W0:Y:S03]  /*00d0*/  @P0 LDC R7, c[0x0][0x460] ;  /* 0x00011800ff070b82 */ /* 0x000e260000000800 */
[----:B-1----:R-:W0:Y:S01]  /*00e0*/  @P0 LDG.E.64 R4, desc[UR8][R106.64] ;  /* 0x000000086a040981 */ /* 0x002e22000c1e1b00 */
[----:B-----5:R-:W-:Y:S01]  /*00f0*/  UISETP.NE.U32.AND UP0, UPT, UR10, URZ, UPT ;  /* 0x000000ff0a00728c */ /* 0x020fe2000bf05070 */
[----:B------:R-:W-:Y:S03]  /*0100*/  BSSY.RECONVERGENT B0, `(.L_x_1557) ;  /* 0x0000069000007945 */ /* 0x000fe60003800200 */
[----:B------:R-:W1:Y:S01]  /*0110*/  S2UR UR5, SR_CTAID.X ;  /* 0x00000000000579c3 */ /* 0x000e620000002500 */
[----:B------:R-:W-:Y:S01]  /*0120*/  UISETP.NE.AND.EX UP0, UPT, UR11, URZ, UPT, UP0 ;  /* 0x000000ff0b00728c */ /* 0x000fe2000bf05300 */
[----:B----4-:R-:W-:-:S02]  /*0130*/  SHF.R.S32.HI R0, RZ, 0x1f, R9 ;  /* 0x0000001fff007819 */ /* 0x010fc40000011409 */
[----:B------:R-:W-:Y:S02]  /*0140*/  LOP3.LUT R87, R85, 0x1f, RZ, 0xc, !PT ;  /* 0x0000001f55577812 */ /* 0x000fe400078e0cff */
[----:B------:R-:W-:Y:S02]  /*0150*/  LEA.HI R0, R0, R9, RZ, 0x3 ;  /* 0x0000000900007211 */ /* 0x000fe400078f18ff */
[----:B------:R-:W3:Y:S01]  /*0160*/  LDC R86, c[0x0][0x360] ;  /* 0x0000d800ff567b82 */ /* 0x000ee20000000800 */
[----:B------:R-:W-:Y:S02]  /*0170*/  SHF.R.U32.HI R84, RZ, 0x5, R85 ;  /* 0x00000005ff547819 */ /* 0x000fe40000011655 */
[----:B------:R-:W-:Y:S01]  /*0180*/  LEA.HI.SX32 R87, R0, R87, 0x1d ;  /* 0x0000005700577211 */ /* 0x000fe200078feaff */
[----:B-1----:R-:W-:-:S06]  /*0190*/  USHF.L.U32 UR4, UR5, 0x2, URZ ;  /* 0x0000000205047899 */ /* 0x002fcc00080006ff */
[----:B------:R-:W-:Y:S01]  /*01a0*/  LOP3.LUT R84, R84, UR4, RZ, 0xfc, !PT ;  /* 0x0000000454547c12 */ /* 0x000fe2000f8efcff */
[----:B---3--:R-:W-:Y:S01]  /*01b0*/  IMAD R86, R86, UR5, R85 ;  /* 0x0000000556567c24 */ /* 0x008fe2000f8e0255 */
[----:B------:R-:W-:Y:S02]  /*01c0*/  LOP3.LUT R85, R85, 0x1f, RZ, 0xc0, !PT ;  /* 0x0000001f55557812 */ /* 0x000fe400078ec0ff */
[----:B--2---:R-:W-:Y:S02]  /*01d0*/  @P0 R2UR UR6, R2 ;  /* 0x00000000020602ca */ /* 0x004fe400000e0000 */
[----:B------:R-:W-:Y:S02]  /*01e0*/  @P0 R2UR UR7, R3 ;  /* 0x00000000030702ca */ /* 0x000fe400000e0000 */
[----:B0-----:R-:W-:-:S04]  /*01f0*/  @P0 IADD3 R106, P1, PT, R4, R7, RZ ;  /* 0x00000007046a0210 */ /* 0x001fc80007f3e0ff */
[----:B------:R-:W-:-:S04]  /*0200*/  @P0 IADD3.X R107, PT, PT, RZ, R5, RZ, P1, !PT ;  /* 0x00000005ff6b0210 */ /* 0x000fc80000ffe4ff */
[--C-:B------:R-:W-:Y:S01]  /*0210*/  SHF.R.U64 R83, R106, 0x2, R107.reuse ;  /* 0x000000026a537819 */ /* 0x100fe2000000126b */
[----:B------:R-:W-:Y:S01]  /*0220*/  UIADD3 UR13, UPT, UPT, UR6, -0x61c88647, URZ ;  /* 0x9e3779b9060d7890 */ /* 0x000fe2000fffe0ff */
[----:B------:R-:W-:Y:S01]  /*0230*/  SHF.R.U32.HI R82, RZ, 0x2, R107 ;  /* 0x00000002ff527819 */ /* 0x000fe2000001166b */
[----:B------:R-:W-:Y:S02]  /*0240*/  UIADD3 UR14, UPT, UPT, UR7, -0x4498517b, URZ ;  /* 0xbb67ae85070e7890 */ /* 0x000fe4000fffe0ff */
[----:B------:R-:W-:Y:S02]  /*0250*/  UIADD3 UR15, UPT, UPT, UR6, 0x3c6ef372, URZ ;  /* 0x3c6ef372060f7890 */ /* 0x000fe4000fffe0ff */
[----:B------:R-:W-:Y:S02]  /*0260*/  UIADD3 UR16, UPT, UPT, UR7, 0x76cf5d0a, URZ ;  /* 0x76cf5d0a07107890 */ /* 0x000fe4000fffe0ff */
[----:B------:R-:W-:Y:S02]  /*0270*/  UIADD3 UR17, UPT, UPT, UR6, -0x255992d5, URZ ;  /* 0xdaa66d2b06117890 */ /* 0x000fe4000fffe0ff */
[----:B------:R-:W-:-:S02]  /*0280*/  UIADD3 UR18, UPT, UPT, UR7, 0x32370b8f, URZ ;  /* 0x32370b8f07127890 */ /* 0x000fc4000fffe0ff */
[----:B------:R-:W-:Y:S02]  /*0290*/  UIADD3 UR19, UPT, UPT, UR6, 0x78dde6e4, URZ ;  /* 0x78dde6e406137890 */ /* 0x000fe4000fffe0ff */
[----:B------:R-:W-:Y:S02]  /*02a0*/  UIADD3 UR20, UPT, UPT, UR7, -0x126145ec, URZ ;  /* 0xed9eba1407147890 */ /* 0x000fe4000fffe0ff */
[----:B------:R-:W-:Y:S02]  /*02b0*/  UIADD3 UR21, UPT, UPT, UR6, 0x1715609d, URZ ;  /* 0x1715609d06157890 */ /* 0x000fe4000fffe0ff */
[----:B------:R-:W-:Y:S02]  /*02c0*/  UIADD3 UR22, UPT, UPT, UR7, -0x56f99767, URZ ;  /* 0xa906689907167890 */ /* 0x000fe4000fffe0ff */
[----:B------:R-:W-:Y:S02]  /*02d0*/  UIADD3 UR23, UPT, UPT, UR6, -0x4ab325aa, URZ ;  /* 0xb54cda5606177890 */ /* 0x000fe4000fffe0ff */
[----:B------:R-:W-:-:S02]  /*02e0*/  UIADD3 UR24, UPT, UPT, UR7, 0x646e171e, URZ ;  /* 0x646e171e07187890 */ /* 0x000fc4000fffe0ff */
[----:B------:R-:W-:Y:S02]  /*02f0*/  UIADD3 UR25, UPT, UPT, UR6, 0x5384540f, URZ ;  /* 0x5384540f06197890 */ /* 0x000fe4000fffe0ff */
[----:B------:R-:W-:Y:S02]  /*0300*/  UIADD3 UR26, UPT, UPT, UR7, 0x1fd5c5a3, URZ ;  /* 0x1fd5c5a3071a7890 */ /* 0x000fe4000fffe0ff */
[----:B------:R-:W-:Y:S02]  /*0310*/  UIADD3 UR27, UPT, UPT, UR6, -0xe443238, URZ ;  /* 0xf1bbcdc8061b7890 */ /* 0x000fe4000fffe0ff */
[----:B------:R-:W-:Y:S02]  /*0320*/  UIADD3 UR28, UPT, UPT, UR7, -0x24c28bd8, URZ ;  /* 0xdb3d7428071c7890 */ /* 0x000fe4000fffe0ff */
[----:B------:R-:W-:Y:S02]  /*0330*/  UIADD3 UR29, UPT, UPT, UR6, -0x700cb87f, URZ ;  /* 0x8ff34781061d7890 */ /* 0x000fe4000fffe0ff */
        /* <DEDUP_REMOVED lines=24> */
[----:B------:R-:W-:Y:S01]  /*04c0*/  ISETP.GE.U32.AND P0, PT, R87, 0x60, PT ;  /* 0x000000605700780c */ /* 0x000fe20003f06070 */
[----:B------:R-:W-:-:S12]  /*04d0*/  @P1 VIADD R15, R15, 0x20 ;  /* 0x000000200f0f1836 */ /* 0x000fd80000000000 */
        /* <DEDUP_REMOVED lines=11> */
.L_x_1558:
        /* <DEDUP_REMOVED lines=32> */
.L_x_1559:
[----:B------:R-:W-:Y:S05]  /*0790*/  BSYNC.RECONVERGENT B0 ;  /* 0x0000000000007941 */ /* 0x000fea0003800200 */
.L_x_1557:
[----:B------:R-:W0:Y:S02]  /*07a0*/  LDCU UR4, c[0x0][0x384] ;  /* 0x00007080ff0477ac */ /* 0x000e240008000800 */
[----:B0-----:R-:W-:-:S13]  /*07b0*/  ISETP.GE.AND P0, PT, R84, UR4, PT ;  /* 0x0000000454007c0c */ /* 0x001fda000bf06270 */
[----:B------:R-:W-:Y:S05]  /*07c0*/  @P0 EXIT ;  /* 0x000000000000094d */ /* 0x000fea0003800000 */
[----:B------:R-:W-:Y:S01]  /*07d0*/  IMAD.HI.U32 R3, R86, -0x326172a9, RZ ;  /* 0xcd9e8d5756037827 */ /* 0x000fe200078e00ff */
[----:B------:R-:W0:Y:S01]  /*07e0*/  LDCU.64 UR4, c[0x0][0x3e0] ;  /* 0x00007c00ff0477ac */ /* 0x000e220008000a00 */
[----:B------:R-:W-:Y:S01]  /*07f0*/  BSSY B0, `(.L_x_1560) ;  /* 0x0001183000007945 */ /* 0x000fe20003800000 */
[----:B------:R-:W-:Y:S01]  /*0800*/  LOP3.LUT R106, R106, 0x3, RZ, 0xc0, !PT ;  /* 0x000000036a6a7812 */ /* 0x000fe200078ec0ff */
[----:B------:R-:W-:Y:S01]  /*0810*/  IMAD.HI.U32 R0, R83, -0x2daee0ad, RZ ;  /* 0xd2511f5353007827 */ /* 0x000fe200078e00ff */
[----:B------:R-:W-:Y:S01]  /*0820*/  LOP3.LUT R3, R82, UR6, R3, 0x96, !PT ;  /* 0x0000000652037c12 */ /* 0x000fe2000f8e9603 */
[----:B------:R-:W1:Y:S01]  /*0830*/  LDCU UR31, c[0x0][0x388] ;  /* 0x00007100ff1f77ac */ /* 0x000e620008000800 */
[----:B-----5:R-:W-:Y:S01]  /*0840*/  PRMT R81, R43, 0x7632, R81 ;  /* 0x000076322b517816 */ /* 0x020fe20000000051 */
[----:B------:R-:W-:Y:S01]  /*0850*/  IMAD R5, R86, -0x326172a9, RZ ;  /* 0xcd9e8d5756057824 */ /* 0x000fe200078e02ff */
[----:B------:R-:W-:Y:S01]  /*0860*/  LOP3.LUT R0, R0, UR7, RZ, 0x3c, !PT ;  /* 0x0000000700007c12 */ /* 0x000fe2000f8e3cff */
[----:B------:R-:W-:Y:S01]  /*0870*/  IMAD R7, R83, -0x2daee0ad, RZ ;  /* 0xd2511f5353077824 */ /* 0x000fe200078e02ff */
[----:B------:R-:W-:Y:S01]  /*0880*/  PRMT R80, R47, 0x7632, R80 ;  /* 0x000076322f507816 */ /* 0x000fe20000000050 */
[----:B------:R-:W-:Y:S01]  /*0890*/  IMAD.HI.U32 R4, R3, -0x2daee0ad, RZ ;  /* 0xd2511f5303047827 */ /* 0x000fe200078e00ff */
[----:B------:R-:W-:Y:S01]  /*08a0*/  PRMT R79, R42, 0x7632, R79 ;  /* 0x000076322a4f7816 */ /* 0x000fe2000000004f */
[----:B------:R-:W2:Y:S01]  /*08b0*/  LDCU UR12, c[0x0][0x448] ;  /* 0x00008900ff0c77ac */ /* 0x000ea20008000800 */
[----:B------:R-:W-:Y:S01]  /*08c0*/  PRMT R78, R46, 0x7632, R78 ;  /* 0x000076322e4e7816 */ /* 0x000fe2000000004e */
[C---:B------:R-:W-:Y:S01]  /*08d0*/  IMAD.HI.U32 R2, R0.reuse, -0x326172a9, RZ ;  /* 0xcd9e8d5700027827 */ /* 0x040fe200078e00ff */
[----:B------:R-:W-:Y:S01]  /*08e0*/  LOP3.LUT R4, R7, UR14, R4, 0x96, !PT ;  /* 0x0000000e07047c12 */ /* 0x000fe2000f8e9604 */
[----:B------:R-:W3:Y:S01]  /*08f0*/  LDCU.64 UR10, c[0x0][0x3a0] ;  /* 0x00007400ff0a77ac */ /* 0x000ee20008000a00 */
[----:B------:R-:W-:Y:S01]  /*0900*/  PRMT R77, R41, 0x7632, R77 ;  /* 0x00007632294d7816 */ /* 0x000fe2000000004d */
[----:B------:R-:W-:Y:S01]  /*0910*/  IMAD R6, R3, -0x2daee0ad, RZ ;  /* 0xd2511f5303067824 */ /* 0x000fe200078e02ff */
[----:B------:R-:W-:Y:S01]  /*0920*/  LOP3.LUT R2, R5, UR13, R2, 0x96, !PT ;  /* 0x0000000d05027c12 */ /* 0x000fe2000f8e9602 */
[----:B------:R-:W-:Y:S01]  /*0930*/  IMAD R5, R0, -0x326172a9, RZ ;  /* 0xcd9e8d5700057824 */ /* 0x000fe200078e02ff */
[----:B0-----:R-:W-:Y:S01]  /*0940*/  UISETP.NE.U32.AND UP0, UPT, UR4, URZ, UPT ;  /* 0x000000ff0400728c */ /* 0x001fe2000bf05070 */
[----:B------:R-:W-:Y:S01]  /*0950*/  IMAD.HI.U32 R0, R4, -0x326172a9, RZ ;  /* 0xcd9e8d5704007827 */ /* 0x000fe200078e00ff */
[----:B------:R-:W0:Y:S01]  /*0960*/  LDCU.U8 UR4, c[0x0][0x410] ;  /* 0x00008200ff0477ac */ /* 0x000e220008000000 */
[----:B------:R-:W-:-:S02]  /*0970*/  PRMT R76, R45, 0x7632, R76 ;  /* 0x000076322d4c7816 */ /* 0x000fc4000000004c */
        /* <DEDUP_REMOVED lines=19> */
[----:B------:R-:W-:Y:S01]  /*0ab0*/  PRMT R25, R53, 0x7632, R25 ;  /* 0x0000763235197816 */ /* 0x000fe20000000019 */
[----:B0-----:R-:W-:Y:S01]  /*0ac0*/  UISETP.NE.AND UP2, UPT, UR4, URZ, UPT ;  /* 0x000000ff0400728c */ /* 0x001fe2000bf45270 */
        /* <DEDUP_REMOVED lines=45> */
[--C-:B------:R-:W-:Y:S01]  /*0da0*/  LOP3.LUT R104, R6, UR28, R5.reuse, 0x96, !PT ;  /* 0x0000001c06687c12 */ /* 0x100fe2000f8e9605 */
        /* <DEDUP_REMOVED lines=11> */
[----:B------:R-:W-:Y:S02]  /*0e60*/  PRMT R4, R62, 0x7632, R4 ;  /* 0x000076323e047816 */ /* 0x000fe40000000004 */
[----:B-123--:R-:W-:-:S07]  /*0e70*/  MOV R0, RZ ;  /* 0x000000ff00007202 */ /* 0x00efce0000000f00 */
.L_x_1819:
        /* <DEDUP_REMOVED lines=9> */
[----:B------:R-:W-:Y:S01]  /*0f10*/  PLOP3.LUT P0, PT, PT, PT, UP0, 0x80, 0x8 ;  /* 0x000000000008781c */ /* 0x000fe20003f0f008 */
[----:B------:R-:W-:Y:S01]  /*0f20*/  IMAD.MOV.U32 R116, RZ, RZ, 0x3f800000 ;  /* 0x3f800000ff747424 */ /* 0x000fe200078e00ff */
[----:B------:R-:W-:-:S04]  /*0f30*/  SHF.R.S32.HI R75, RZ, 0x1f, R74 ;  /* 0x0000001fff4b7819 */ /* 0x000fc8000001144a */
[----:B------:R-:W-:-:S04]  /*0f40*/  LEA.HI R74, R75, R74, RZ, 0x3 ;  /* 0x0000004a4b4a7211 */ /* 0x000fc800078f18ff */
[----:B------:R-:W-:-:S05]  /*0f50*/  LEA.HI.SX32 R115, R74, R85, 0x1d ;  /* 0x000000554a737211 */ /* 0x000fca00078feaff */
[----:B------:R-:W-:Y:S01]  /*0f60*/  IMAD.MOV.U32 R117, RZ, RZ, R115 ;  /* 0x000000ffff757224 */ /* 0x000fe200078e0073 */
[----:B--2---:R-:W-:Y:S02]  /*0f70*/  @P0 SHF.L.U32 R116, R72, 0x10, RZ ;  /* 0x0000001048740819 */ /* 0x004fe400000006ff */
[----:B------:R-:W-:Y:S01]  /*0f80*/  P2R R72, PR, RZ, 0x4 ;  /* 0x00000004ff487803 */ /* 0x000fe20000000000 */
        /* <DEDUP_REMOVED lines=17> */
[----:B------:R-:W-:-:S04]  /*10a0*/  VIADDMNMX.U32 R90, R106, 0xfffffffe, R91, PT ;  /* 0xfffffffe6a5a7846 */ /* 0x000fc8000380005b */
[----:B------:R-:W-:-:S04]  /*10b0*/  SHF.L.U32 R98, R90, 0x2, RZ ;  /* 0x000000025a627819 */ /* 0x000fc800000006ff */
[----:B------:R-:W0:Y:S02]  /*10c0*/  LDC R90, c[0x2][R98] ;  /* 0x00800000625a7b82 */ /* 0x000e240000000800 */
[----:B0-----:R-:W-:-:S04]  /*10d0*/  SHF.R.S32.HI R91, RZ, 0x1f, R90 ;  /* 0x0000001fff5b7819 */ /* 0x001fc8000001145a */
.L_x_28550:
[----:B------:R-:W-:Y:S05]  /*10e0*/  BRX R90 -0x10f0                                        (*"BRANCH_TARGETS .L_x_28551,.L_x_28552,.L_x_28553"*) ;  /* 0xffffffec5ac47949 */ /* 0x000fea000383ffff */
.L_x_28553:
[----:B------:R-:W-:Y:S01]  /*10f0*/  VIADD R98, R106, 0x1 ;  /* 0x000000016a627836 */ /* 0x000fe20000000000 */
[----:B------:R-:W-:Y:S01]  /*1100*/  MOV R90, R105 ;  /* 0x00000069005a7202 */ /* 0x000fe20000000f00 */
[----:B------:R-:W-:Y:S01]  /*1110*/  IMAD.MOV.U32 R118, RZ, RZ, R119 ;  /* 0x000000ffff767224 */ /* 0x000fe200078e0077 */
[----:B------:R-:W-:Y:S06]  /*1120*/  BRA `(.L_x_1565) ;  /* 0x0000000000f07947 */ /* 0x000fec0003800000 */
.L_x_28551:
[----:B------:R-:W-:Y:S01]  /*1130*/  IMAD.MOV.U32 R118, RZ, RZ, R119 ;  /* 0x000000ffff767224 */ /* 0x000fe200078e0077 */
[----:B------:R-:W-:Y:S01]  /*1140*/  MOV R90, R107 ;  /* 0x0000006b005a7202 */ /* 0x000fe20000000f00 */
[----:B------:R-:W-:Y:S01]  /*1150*/  IMAD.MOV.U32 R98, RZ, RZ, 0x3 ;  /* 0x00000003ff627424 */ /* 0x000fe200078e00ff */
[----:B------:R-:W-:Y:S06]  /*1160*/  BRA `(.L_x_1565) ;  /* 0x0000000000e07947 */ /* 0x000fec0003800000 */
.L_x_28552:
        /* <DEDUP_REMOVED lines=13> */
.L_x_1567:
[----:B------:R-:W-:Y:S05]  /*1240*/  BSYNC.RECONVERGENT B3 ;  /* 0x0000000000037941 */ /* 0x000fea0003800200 */
.L_x_1566:
        /* <DEDUP_REMOVED lines=42> */
.L_x_1565:
[----:B------:R-:W-:Y:S05]  /*14f0*/  BSYNC.RECONVERGENT B2 ;  /* 0x0000000000027941 */ /* 0x000fea0003800200 */
.L_x_1564:
[----:B------:R-:W0:Y:S01]  /*1500*/  LDC R120, c[0x0][0x408] ;  /* 0x00010200ff787b82 */ /* 0x000e220000000800 */
[----:B------:R-:W-:Y:S01]  /*1510*/  I2FP.F32.U32 R90, R90 ;  /* 0x0000005a005a7245 */ /* 0x000fe20000201000 */
[----:B------:R-:W-:Y:S01]  /*1520*/  IMAD.MOV.U32 R111, RZ, RZ, 0x2f800000 ;  /* 0x2f800000ff6f7424 */ /* 0x000fe200078e00ff */
[----:B-----5:R-:W-:Y:S01]  /*1530*/  SHF.L.U32 R91, R72, 0x10, RZ ;  /* 0x00000010485b7819 */ /* 0x020fe200000006ff */
[----:B------:R-:W-:Y:S01]  /*1540*/  IMAD.U32 R100, R32, 0x10000, RZ ;  /* 0x0001000020647824 */ /* 0x000fe200078e00ff */
[----:B------:R-:W-:Y:S01]  /*1550*/  ISETP.NE.AND P1, PT, R98, 0x1, PT ;  /* 0x000000016200780c */ /* 0x000fe20003f25270 */
[----:B------:R-:W-:Y:S01]  /*1560*/  FFMA.FTZ R90, R90, R111, 1.1641532182693481445e-10 ;  /* 0x2f0000005a5a7423 */ /* 0x000fe2000001006f */
[----:B------:R-:W-:Y:S01]  /*1570*/  BSSY.RECONVERGENT B2, `(.L_x_1568) ;  /* 0x000004f000027945 */ /* 0x000fe20003800200 */
[----:B------:R-:W1:Y:S01]  /*1580*/  LDC R119, c[0x0][0x404] ;  /* 0x00010100ff777b82 */ /* 0x000e620000000800 */
[----:B------:R-:W-:Y:S01]  /*1590*/  FMUL.FTZ R91, R91, R116 ;  /* 0x000000745b5b7220 */ /* 0x000fe20000410000 */
[----:B------:R-:W-:-:S03]  /*15a0*/  IMAD.MOV.U32 R99, RZ, RZ, R104 ;  /* 0x000000ffff637224 */ /* 0x000fc600078e0068 */
[----:B0-----:R-:W-:Y:S01]  /*15b0*/  FMUL.FTZ R91, R91, R120 ;  /* 0x000000785b5b7220 */ /* 0x001fe20000410000 */
[----:B-1----:R-:W-:Y:S01]  /*15c0*/  FSETP.GTU.FTZ.AND P0, PT, R90, R119, PT ;  /* 0x000000775a00720b */ /* 0x002fe20003f1c000 */
[----:B------:R-:W-:-:S03]  /*15d0*/  IMAD.U32 R90, R60, 0x10000, RZ ;  /* 0x000100003c5a7824 */ /* 0x000fc600078e00ff */
[----:B------:R-:W-:Y:S02]  /*15e0*/  FSEL R91, R91, RZ, !P0 ;  /* 0x000000ff5b5b7208 */ /* 0x000fe40004000000 */
[----:B------:R-:W-:-:S03]  /*15f0*/  PLOP3.LUT P0, PT, P0, PT, PT, 0x8, 0x80 ;  /* 0x000000000080781c */ /* 0x000fc6000070e170 */
[----:B------:R-:W-:Y:S01]  /*1600*/  FFMA.FTZ R91, R91, R90, R100 ;  /* 0x0000005a5b5b7223 */ /* 0x000fe20000010064 */
[----:B------:R-:W-:Y:S01]  /*1610*/  HFMA2 R100, -RZ, RZ, 0, 1.1920928955078125e-07 ;  /* 0x00000002ff647431 */ /* 0x000fe200000001ff */
[----:B------:R-:W-:Y:S02]  /*1620*/  PRMT R90, R72, 0x7632, R90 ;  /* 0x00007632485a7816 */ /* 0x000fe4000000005a */
[----:B------:R-:W-:Y:S02]  /*1630*/  P2R R117, PR, RZ, 0x1 ;  /* 0x00000001ff757803 */ /* 0x000fe40000000000 */
[----:B------:R-:W-:Y:S01]  /*1640*/  PRMT R72, R32, 0x7632, R72 ;  /* 0x0000763220487816 */ /* 0x000fe20000000048 */
        /* <DEDUP_REMOVED lines=9> */
.L_x_1570:
        /* <DEDUP_REMOVED lines=13> */
.L_x_1572:
[----:B------:R-:W-:Y:S05]  /*17b0*/  BSYNC.RECONVERGENT B3 ;  /* 0x0000000000037941 */ /* 0x000fea0003800200 */
.L_x_1571:
        /* <DEDUP_REMOVED lines=42> */
.L_x_1569:
[----:B------:R-:W-:Y:S05]  /*1a60*/  BSYNC.RECONVERGENT B2 ;  /* 0x0000000000027941 */ /* 0x000fea0003800200 */
.L_x_1568:
[----:B------:R-:W-:Y:S01]  /*1a70*/  I2FP.F32.U32 R98, R99 ;  /* 0x0000006300627245 */ /* 0x000fe20000201000 */
[----:B------:R-:W-:Y:S01]  /*1a80*/  IMAD.U32 R99, R90, 0x10000, RZ ;  /* 0x000100005a637824 */ /* 0x000fe200078e00ff */
[----:B------:R-:W-:Y:S01]  /*1a90*/  ISETP.NE.AND P1, PT, R100, 0x1, PT ;  /* 0x000000016400780c */ /* 0x000fe20003f25270 */
[----:B------:R-:W-:Y:S01]  /*1aa0*/  IMAD.U32 R123, R72, 0x10000, RZ ;  /* 0x00010000487b7824 */ /* 0x000fe200078e00ff */
[----:B------:R-:W-:Y:S01]  /*1ab0*/  SHF.L.U32 R101, R2, 0x10, RZ ;  /* 0x0000001002657819 */ /* 0x000fe200000006ff */
[----:B------:R-:W-:Y:S01]  /*1ac0*/  FFMA.FTZ R98, R98, R111, 1.1641532182693481445e-10 ;  /* 0x2f00000062627423 */ /* 0x000fe2000001006f */
[----:B------:R-:W-:Y:S01]  /*1ad0*/  FMUL.FTZ R99, R99, R116 ;  /* 0x0000007463637220 */ /* 0x000fe20000410000 */
[----:B------:R-:W-:Y:S01]  /*1ae0*/  BSSY.RECONVERGENT B2, `(.L_x_1573) ;  /* 0x0000049000027945 */ /* 0x000fe20003800200 */
[----:B------:R-:W-:Y:S02]  /*1af0*/  IMAD.MOV.U32 R72, RZ, RZ, R104 ;  /* 0x000000ffff487224 */ /* 0x000fe400078e0068 */
[----:B------:R-:W-:Y:S01]  /*1b00*/  FMUL.FTZ R99, R99, R120 ;  /* 0x0000007863637220 */ /* 0x000fe20000410000 */
[----:B------:R-:W-:-:S04]  /*1b10*/  FSETP.GTU.FTZ.AND P0, PT, R98, R119, PT ;  /* 0x000000776200720b */ /* 0x000fc80003f1c000 */
[----:B------:R-:W-:Y:S02]  /*1b20*/  FSEL R90, R99, RZ, !P0 ;  /* 0x000000ff635a7208 */ /* 0x000fe40004000000 */
[----:B------:R-:W-:-:S03]  /*1b30*/  PLOP3.LUT P0, PT, P0, PT, PT, 0x8, 0x80 ;  /* 0x000000000080781c */ /* 0x000fc6000070e170 */
[----:B------:R-:W-:Y:S01]  /*1b40*/  FFMA.FTZ R90, R90, R101, R123 ;  /* 0x000000655a5a7223 */ /* 0x000fe2000001007b */
        /* <DEDUP_REMOVED lines=10> */
.L_x_1575:
        /* <DEDUP_REMOVED lines=13> */
.L_x_1577:
[----:B------:R-:W-:Y:S05]  /*1cc0*/  BSYNC.RECONVERGENT B3 ;  /* 0x0000000000037941 */ /* 0x000fea0003800200 */
.L_x_1576:
        /* <DEDUP_REMOVED lines=40> */
[----:B------:R-:W-:Y:S02]  /*1f50*/  LOP3.LUT R107, R100, UR30, R99, 0x96, !PT ;  /* 0x0000001e646b7c12 */ /* 0x000fe4000f8e9663 */
[----:B------:R-:W-:-:S07]  /*1f60*/  MOV R118, R98 ;  /* 0x0000006200767202 */ /* 0x000fce0000000f00 */
.L_x_1574:
[----:B------:R-:W-:Y:S05]  /*1f70*/  BSYNC.RECONVERGENT B2 ;  /* 0x0000000000027941 */ /* 0x000fea0003800200 */
.L_x_1573:
[----:B------:R-:W-:Y:S01]  /*1f80*/  I2FP.F32.U32 R72, R72 ;  /* 0x0000004800487245 */ /* 0x000fe20000201000 */
[----:B------:R-:W-:Y:S01]  /*1f90*/  IMAD.U32 R99, R73, 0x10000, RZ ;  /* 0x0001000049637824 */ /* 0x000fe200078e00ff */
[----:B------:R-:W-:Y:S01]  /*1fa0*/  ISETP.NE.AND P2, PT, R101, 0x1, PT ;  /* 0x000000016500780c */ /* 0x000fe20003f45270 */
[----:B------:R-:W-:Y:S01]  /*1fb0*/  IMAD.U32 R98, R33, 0x10000, RZ ;  /* 0x0001000021627824 */ /* 0x000fe200078e00ff */
[----:B------:R-:W-:Y:S01]  /*1fc0*/  BSSY.RECONVERGENT B2, `(.L_x_1578) ;  /* 0x000004e000027945 */ /* 0x000fe20003800200 */
[----:B------:R-:W-:Y:S01]  /*1fd0*/  FFMA.FTZ R72, R72, R111, 1.1641532182693481445e-10 ;  /* 0x2f00000048487423 */ /* 0x000fe2000001006f */
[----:B------:R-:W-:Y:S01]  /*1fe0*/  FMUL.FTZ R99, R99, R116 ;  /* 0x0000007463637220 */ /* 0x000fe20000410000 */
[----:B------:R-:W-:Y:S01]  /*1ff0*/  PRMT R110, R73, 0x7632, R110 ;  /* 0x00007632496e7816 */ /* 0x000fe2000000006e */
[----:B------:R-:W-:Y:S01]  /*2000*/  IMAD.MOV.U32 R100, RZ, RZ, 0x2 ;  /* 0x00000002ff647424 */ /* 0x000fe200078e00ff */
[----:B------:R-:W-:Y:S01]  /*2010*/  MOV R73, R104 ;  /* 0x0000006800497202 */ /* 0x000fe20000000f00 */
[----:B------:R-:W-:Y:S01]  /*2020*/  FMUL.FTZ R99, R99, R120 ;  /* 0x0000007863637220 */ /* 0x000fe20000410000 */
[----:B------:R-:W-:-:S02]  /*2030*/  FSETP.GTU.FTZ.AND P1, PT, R72, R119, PT ;  /* 0x000000774800720b */ /* 0x000fc40003f3c000 */
[----:B------:R-:W-:Y:S02]  /*2040*/  SHF.L.U32 R72, R61, 0x10, RZ ;  /* 0x000000103d487819 */ /* 0x000fe400000006ff */
[----:B------:R-:W-:Y:S02]  /*2050*/  FSEL R99, R99, RZ, !P1 ;  /* 0x000000ff63637208 */ /* 0x000fe40004800000 */
[----:B------:R-:W-:-:S03]  /*2060*/  PLOP3.LUT P1, PT, P1, PT, PT, 0x8, 0x80 ;  /* 0x000000000080781c */ /* 0x000fc60000f2e170 */
[--C-:B------:R-:W-:Y:S01]  /*2070*/  FFMA.FTZ R99, R99, R72, R98.reuse ;  /* 0x0000004863637223 */ /* 0x100fe20000010062 */
[----:B------:R-:W-:Y:S01]  /*2080*/  PRMT R98, R33, 0x7632, R98 ;  /* 0x0000763221627816 */ /* 0x000fe20000000062 */
        /* <DEDUP_REMOVED lines=9> */
.L_x_1580:
        /* <DEDUP_REMOVED lines=13> */
.L_x_1582:
[----:B------:R-:W-:Y:S05]  /*21f0*/  BSYNC.RECONVERGENT B3 ;  /* 0x0000000000037941 */ /* 0x000fea0003800200 */
.L_x_1581:
        /* <DEDUP_REMOVED lines=39> */
[----:B------:R-:W-:Y:S01]  /*2470*/  IMAD.MOV.U32 R100, RZ, RZ, RZ ;  /* 0x000000ffff647224 */ /* 0x000fe200078e00ff */
[----:B------:R-:W-:Y:S01]  /*2480*/  MOV R73, R118 ;  /* 0x0000007600497202 */ /* 0x000fe20000000f00 */
[----:B------:R-:W-:-:S07]  /*2490*/  IMAD.MOV.U32 R118, RZ, RZ, R72 ;  /* 0x000000ffff767224 */ /* 0x000fce00078e0048 */
.L_x_1579:
[----:B------:R-:W-:Y:S05]  /*24a0*/  BSYNC.RECONVERGENT B2 ;  /* 0x0000000000027941 */ /* 0x000fea0003800200 */
.L_x_1578:
[----:B------:R-:W-:Y:S01]  /*24b0*/  I2FP.F32.U32 R72, R73 ;  /* 0x0000004900487245 */ /* 0x000fe20000201000 */
[----:B------:R-:W-:Y:S01]  /*24c0*/  BSSY.RECONVERGENT B2, `(.L_x_1583) ;  /* 0x000004f000027945 */ /* 0x000fe20003800200 */
[----:B------:R-:W-:Y:S01]  /*24d0*/  SHF.L.U32 R73, R110, 0x10, RZ ;  /* 0x000000106e497819 */ /* 0x000fe200000006ff */
[----:B------:R-:W-:Y:S01]  /*24e0*/  HFMA2 R101, -RZ, RZ, 0, 1.1920928955078125e-07 ;  /* 0x00000002ff657431 */ /* 0x000fe200000001ff */
[----:B------:R-:W-:Y:S01]  /*24f0*/  ISETP.NE.AND P3, PT, R100, 0x1, PT ;  /* 0x000000016400780c */ /* 0x000fe20003f65270 */
[----:B------:R-:W-:Y:S02]  /*2500*/  FFMA.FTZ R72, R72, R111, 1.1641532182693481445e-10 ;  /* 0x2f00000048487423 */ /* 0x000fe4000001006f */
[----:B------:R-:W-:-:S03]  /*2510*/  FMUL.FTZ R73, R73, R116 ;  /* 0x0000007449497220 */ /* 0x000fc60000410000 */
[----:B------:R-:W-:Y:S01]  /*2520*/  FSETP.GTU.FTZ.AND P2, PT, R72, R119, PT ;  /* 0x000000774800720b */ /* 0x000fe20003f5c000 */
[----:B------:R-:W-:Y:S01]  /*2530*/  FMUL.FTZ R73, R73, R120 ;  /* 0x0000007849497220 */ /* 0x000fe20000410000 */
[----:B------:R-:W-:Y:S02]  /*2540*/  IMAD.U32 R72, R98, 0x10000, RZ ;  /* 0x0001000062487824 */ /* 0x000fe400078e00ff */
[----:B------:R-:W-:Y:S02]  /*2550*/  IMAD.U32 R98, R3, 0x10000, RZ ;  /* 0x0001000003627824 */ /* 0x000fe400078e00ff */
[----:B------:R-:W-:Y:S02]  /*2560*/  FSEL R73, R73, RZ, !P2 ;  /* 0x000000ff49497208 */ /* 0x000fe40005000000 */
[----:B------:R-:W-:-:S03]  /*2570*/  PLOP3.LUT P2, PT, P2, PT, PT, 0x8, 0x80 ;  /* 0x000000000080781c */ /* 0x000fc6000174e170 */
[----:B------:R-:W-:Y:S01]  /*2580*/  FFMA.FTZ R98, R73, R98, R72 ;  /* 0x0000006249627223 */ /* 0x000fe20000010048 */
        /* <DEDUP_REMOVED lines=10> */
.L_x_1585:
        /* <DEDUP_REMOVED lines=13> */
.L_x_1587:
[----:B------:R-:W-:Y:S05]  /*2700*/  BSYNC.RECONVERGENT B3 ;  /* 0x0000000000037941 */ /* 0x000fea0003800200 */
.L_x_1586:
        /* <DEDUP_REMOVED lines=42> */
.L_x_1584:
[----:B------:R-:W-:Y:S05]  /*29b0*/  BSYNC.RECONVERGENT B2 ;  /* 0x0000000000027941 */ /* 0x000fea0003800200 */
.L_x_1583:
        /* <DEDUP_REMOVED lines=8> */
[----:B------:R-:W-:Y:S02]  /*2a40*/  IMAD.MOV.U32 R106, RZ, RZ, 0x2 ;  /* 0x00000002ff6a7424 */ /* 0x000fe400078e00ff */
[----:B------:R-:W-:Y:S01]  /*2a50*/  FMUL.FTZ R73, R73, R120 ;  /* 0x0000007849497220 */ /* 0x000fe20000410000 */
[----:B------:R-:W-:-:S02]  /*2a60*/  FSETP.GTU.FTZ.AND P3, PT, R72, R119, PT ;  /* 0x000000774800720b */ /* 0x000fc40003f7c000 */
[----:B------:R-:W-:Y:S02]  /*2a70*/  SHF.L.U32 R72, R34, 0x10, RZ ;  /* 0x0000001022487819 */ /* 0x000fe400000006ff */
        /* <DEDUP_REMOVED lines=13> */
.L_x_1590:
        /* <DEDUP_REMOVED lines=13> */
.L_x_1592:
[----:B------:R-:W-:Y:S05]  /*2c20*/  BSYNC.RECONVERGENT B3 ;  /* 0x0000000000037941 */ /* 0x000fea0003800200 */
.L_x_1591:
        /* <DEDUP_REMOVED lines=42> */
.L_x_1589:
[----:B------:R-:W-:Y:S05]  /*2ed0*/  BSYNC.RECONVERGENT B2 ;  /* 0x0000000000027941 */ /* 0x000fea0003800200 */
.L_x_1588:
[----:B------:R-:W-:Y:S01]  /*2ee0*/  I2FP.F32.U32 R72, R73 ;  /* 0x0000004900487245 */ /* 0x000fe20000201000 */
[----:B------:R-:W-:Y:S01]  /*2ef0*/  IMAD.U32 R73, R74, 0x10000, RZ ;  /* 0x000100004a497824 */ /* 0x000fe200078e00ff */
[----:B------:R-:W-:Y:S01]  /*2f00*/  ISETP.NE.AND P5, PT, R106, 0x1, PT ;  /* 0x000000016a00780c */ /* 0x000fe20003fa5270 */
[----:B------:R-:W-:Y:S01]  /*2f10*/  BSSY.RECONVERGENT B2, `(.L_x_1593) ;  /* 0x000004e000027945 */ /* 0x000fe20003800200 */
[----:B------:R-:W-:Y:S01]  /*2f20*/  PRMT R74, R34, 0x7632, R74 ;  /* 0x00007632224a7816 */ /* 0x000fe2000000004a */
[----:B------:R-:W-:Y:S01]  /*2f30*/  FFMA.FTZ R72, R72, R111, 1.1641532182693481445e-10 ;  /* 0x2f00000048487423 */ /* 0x000fe2000001006f */
[----:B------:R-:W-:Y:S01]  /*2f40*/  FMUL.FTZ R73, R73, R116 ;  /* 0x0000007449497220 */ /* 0x000fe20000410000 */
[----:B------:R-:W-:Y:S02]  /*2f50*/  IMAD.MOV.U32 R123, RZ, RZ, 0x2 ;  /* 0x00000002ff7b7424 */ /* 0x000fe400078e00ff */
[----:B------:R-:W-:Y:S02]  /*2f60*/  IMAD.U32 R74, R74, 0x10000, RZ ;  /* 0x000100004a4a7824 */ /* 0x000fe400078e00ff */
[----:B------:R-:W-:Y:S01]  /*2f70*/  FMUL.FTZ R73, R73, R120 ;  /* 0x0000007849497220 */ /* 0x000fe20000410000 */
[----:B------:R-:W-:-:S02]  /*2f80*/  FSETP.GTU.FTZ.AND P4, PT, R72, R119, PT ;  /* 0x000000774800720b */ /* 0x000fc40003f9c000 */
[----:B------:R-:W-:Y:S02]  /*2f90*/  SHF.L.U32 R72, R4, 0x10, RZ ;  /* 0x0000001004487819 */ /* 0x000fe400000006ff */
[----:B------:R-:W-:Y:S02]  /*2fa0*/  FSEL R73, R73, RZ, !P4 ;  /* 0x000000ff49497208 */ /* 0x000fe40006000000 */
[----:B------:R-:W-:-:S03]  /*2fb0*/  PLOP3.LUT P4, PT, P4, PT, PT, 0x8, 0x80 ;  /* 0x000000000080781c */ /* 0x000fc6000278e170 */
[----:B------:R-:W-:Y:S01]  /*2fc0*/  FFMA.FTZ R101, R73, R72, R74 ;  /* 0x0000004849657223 */ /* 0x000fe2000001004a */
        /* <DEDUP_REMOVED lines=10> */
.L_x_1595:
        /* <DEDUP_REMOVED lines=13> */
.L_x_1597:
[----:B------:R-:W-:Y:S05]  /*3140*/  BSYNC.RECONVERGENT B3 ;  /* 0x0000000000037941 */ /* 0x000fea0003800200 */
.L_x_1596:
        /* <DEDUP_REMOVED lines=39> */
[----:B------:R-:W-:Y:S02]  /*33c0*/  LOP3.LUT R107, R106, UR30, R73, 0x96, !PT ;  /* 0x0000001e6a6b7c12 */ /* 0x000fe4000f8e9649 */
[----:B------:R-:W-:Y:S01]  /*33d0*/  MOV R73, R118 ;  /* 0x0000007600497202 */ /* 0x000fe20000000f00 */
[----:B------:R-:W-:-:S07]  /*33e0*/  IMAD.MOV.U32 R118, RZ, RZ, R72 ;  /* 0x000000ffff767224 */ /* 0x000fce00078e0048 */
.L_x_1594:
[----:B------:R-:W-:Y:S05]  /*33f0*/  BSYNC.RECONVERGENT B2 ;  /* 0x0000000000027941 */ /* 0x000fea0003800200 */
.L_x_1593:
[----:B------:R-:W-:Y:S01]  /*3400*/  I2FP.F32.U32 R72, R73 ;  /* 0x0000004900487245 */ /* 0x000fe20000201000 */
[----:B------:R-:W-:Y:S01]  /*3410*/  IMAD.U32 R110, R63, 0x10000, RZ ;  /* 0x000100003f6e7824 */ /* 0x000fe200078e00ff */
[----:B------:R-:W-:Y:S01]  /*3420*/  SHF.L.U32 R73, R75, 0x10, RZ ;  /* 0x000000104b497819 */ /* 0x000fe200000006ff */
[----:B------:R-:W-:Y:S01]  /*3430*/  IMAD.U32 R74, R35, 0x10000, RZ ;  /* 0x00010000234a7824 */ /* 0x000fe200078e00ff */
[----:B------:R-:W-:Y:S01]  /*3440*/  ISETP.NE.AND P6, PT, R123, 0x1, PT ;  /* 0x000000017b00780c */ /* 0x000fe20003fc5270 */
[----:B------:R-:W-:Y:S01]  /*3450*/  FFMA.FTZ R72, R72, R111, 1.1641532182693481445e-10 ;  /* 0x2f00000048487423 */ /* 0x000fe2000001006f */
[----:B------:R-:W-:Y:S01]  /*3460*/  BSSY.RECONVERGENT B2, `(.L_x_1598) ;  /* 0x000004d000027945 */ /* 0x000fe20003800200 */
[----:B------:R-:W-:Y:S01]  /*3470*/  FMUL.FTZ R73, R73, R116 ;  /* 0x0000007449497220 */ /* 0x000fe20000410000 */
[----:B------:R-:W-:Y:S01]  /*3480*/  HFMA2 R106, -RZ, RZ, 0, 1.1920928955078125e-07 ;  /* 0x00000002ff6a7431 */ /* 0x000fe200000001ff */
[----:B------:R-:W-:Y:S02]  /*3490*/  PRMT R122, R75, 0x7632, R122 ;  /* 0x000076324b7a7816 */ /* 0x000fe4000000007a */
[----:B------:R-:W-:Y:S01]  /*34a0*/  FMUL.FTZ R73, R73, R120 ;  /* 0x0000007849497220 */ /* 0x000fe20000410000 */
[----:B------:R-:W-:-:S04]  /*34b0*/  FSETP.GTU.FTZ.AND P5, PT, R72, R119, PT ;  /* 0x000000774800720b */ /* 0x000fc80003fbc000 */
        /* <DEDUP_REMOVED lines=13> */
.L_x_1600:
        /* <DEDUP_REMOVED lines=8> */
[----:B------:R-:W-:Y:S01]  /*3610*/  @!P6 VIADD R86, R86, 0x1 ;  /* 0x000000015656e836 */ /* 0x000fe20000000000 */
[----:B------:R-:W-:Y:S01]  /*3620*/  @!P6 IADD3 R73, PT, PT, R0, 0x1, RZ ;  /* 0x000000010049e810 */ /* 0x000fe20007ffe0ff */
[----:B------:R-:W-:-:S03]  /*3630*/  @!P6 IMAD.MOV.U32 R82, RZ, RZ, RZ ;  /* 0x000000ffff52e224 */ /* 0x000fc600078e00ff */
[----:B------:R-:W-:-:S13]  /*3640*/  ISETP.NE.AND P0, PT, R86, RZ, !P6 ;  /* 0x000000ff5600720c */ /* 0x000fda0007705270 */
[----:B------:R-:W-:Y:S01]  /*3650*/  @P0 IMAD.MOV R73, RZ, RZ, R0 ;  /* 0x000000ffff490224 */ /* 0x000fe200078e0200 */
[----:B------:R-:W-:-:S04]  /*3660*/  ISETP.NE.AND P0, PT, R72, RZ, PT ;  /* 0x000000ff4800720c */ /* 0x000fc80003f05270 */
[----:B------:R-:W-:-:S09]  /*3670*/  @!P6 MOV R0, R73 ;  /* 0x000000490000e202 */ /* 0x000fd20000000f00 */
.L_x_1602:
[----:B------:R-:W-:Y:S05]  /*3680*/  BSYNC.RECONVERGENT B3 ;  /* 0x0000000000037941 */ /* 0x000fea0003800200 */
.L_x_1601:
        /* <DEDUP_REMOVED lines=40> */
[----:B------:R-:W-:Y:S02]  /*3910*/  IMAD.MOV.U32 R73, RZ, RZ, R118 ;  /* 0x000000ffff497224 */ /* 0x000fe400078e0076 */
[----:B------:R-:W-:-:S07]  /*3920*/  IMAD.MOV.U32 R118, RZ, RZ, R72 ;  /* 0x000000ffff767224 */ /* 0x000fce00078e0048 */
.L_x_1599:
[----:B------:R-:W-:Y:S05]  /*3930*/  BSYNC.RECONVERGENT B2 ;  /* 0x0000000000027941 */ /* 0x000fea0003800200 */
.L_x_1598:
[----:B------:R-:W-:Y:S01]  /*3940*/  I2FP.F32.U32 R72, R73 ;  /* 0x0000004900487245 */ /* 0x000fe20000201000 */
[----:B------:R-:W-:Y:S01]  /*3950*/  IMAD.U32 R75, R122, 0x10000, RZ ;  /* 0x000100007a4b7824 */ /* 0x000fe200078e00ff */
[----:B------:R-:W-:Y:S01]  /*3960*/  PRMT R73, R35, 0x7632, R73 ;  /* 0x0000763223497816 */ /* 0x000fe20000000049 */
[----:B------:R-:W-:Y:S02]  /*3970*/  IMAD.U32 R74, R5, 0x10000, RZ ;  /* 0x00010000054a7824 */ /* 0x000fe400078e00ff */
[----:B------:R-:W-:Y:S01]  /*3980*/  FMUL.FTZ R75, R75, R116 ;  /* 0x000000744b4b7220 */ /* 0x000fe20000410000 */
[----:B------:R-:W-:-:S03]  /*3990*/  FFMA.FTZ R72, R72, R111, 1.1641532182693481445e-10 ;  /* 0x2f00000048487423 */ /* 0x000fc6000001006f */
[----:B------:R-:W-:Y:S01]  /*39a0*/  FMUL.FTZ R75, R75, R120 ;  /* 0x000000784b4b7220 */ /* 0x000fe20000410000 */
[----:B------:R-:W-:Y:S02]  /*39b0*/  SHF.L.U32 R120, R73, 0x10, RZ ;  /* 0x0000001049787819 */ /* 0x000fe400000006ff */
[----:B------:R-:W-:Y:S02]  /*39c0*/  FSETP.GTU.FTZ.AND P6, PT, R72, R119, PT ;  /* 0x000000774800720b */ /* 0x000fe40003fdc000 */
[----:B------:R-:W-:Y:S02]  /*39d0*/  F2FP.BF16.F32.PACK_AB R73, R98, R99 ;  /* 0x000000636249723e */ /* 0x000fe400000010ff */
[----:B------:R-:W-:Y:S02]  /*39e0*/  FSEL R75, R75, RZ, !P6 ;  /* 0x000000ff4b4b7208 */ /* 0x000fe40007000000 */
[----:B------:R-:W-:Y:S02]  /*39f0*/  PLOP3.LUT P6, PT, P6, PT, PT, 0x8, 0x80 ;  /* 0x000000000080781c */ /* 0x000fe400037ce170 */
[----:B------:R-:W-:Y:S01]  /*3a00*/  F2FP.BF16.F32.PACK_AB R72, R90, R91 ;  /* 0x0000005b5a48723e */ /* 0x000fe200000010ff */
[----:B------:R-:W-:Y:S01]  /*3a10*/  FFMA.FTZ R111, R75, R74, R120 ;  /* 0x0000004a4b6f7223 */ /* 0x000fe20000010078 */
[----:B------:R-:W-:-:S04]  /*3a20*/  F2FP.BF16.F32.PACK_AB R74, R101, R100 ;  /* 0x00000064654a723e */ /* 0x000fc800000010ff */
[----:B------:R-:W-:Y:S01]  /*3a30*/  F2FP.BF16.F32.PACK_AB R75, R111, R110 ;  /* 0x0000006e6f4b723e */ /* 0x000fe200000010ff */
[----:B------:R-:W-:Y:S06]  /*3a40*/  BRA `(.L_x_1603) ;  /* 0x0000002800447947 */ /* 0x000fec0003800000 */
.L_x_1563:
        /* <DEDUP_REMOVED lines=16> */
.L_x_1606:
        /* <DEDUP_REMOVED lines=13> */
.L_x_1608:
[----:B------:R-:W-:Y:S05]  /*3c20*/  BSYNC.RECONVERGENT B3 ;  /* 0x0000000000037941 */ /* 0x000fea0003800200 */
.L_x_1607:
        /* <DEDUP_REMOVED lines=42> */
.L_x_1605:
[----:B------:R-:W-:Y:S05]  /*3ed0*/  BSYNC.RECONVERGENT B2 ;  /* 0x0000000000027941 */ /* 0x000fea0003800200 */
.L_x_1604:
        /* <DEDUP_REMOVED lines=9> */
[----:B------:R-:W-:Y:S01]  /*3f70*/  FMUL.FTZ R91, R91, R116 ;  /* 0x000000745b5b7220 */ /* 0x000fe20000410000 */
[----:B------:R-:W-:-:S03]  /*3f80*/  IMAD.MOV.U32 R100, RZ, RZ, 0x2 ;  /* 0x00000002ff647424 */ /* 0x000fc600078e00ff */
[----:B0-----:R-:W-:Y:S01]  /*3f90*/  FMUL.FTZ R91, R91, R120 ;  /* 0x000000785b5b7220 */ /* 0x001fe20000410000 */
[----:B-1----:R-:W-:Y:S01]  /*3fa0*/  FSETP.GTU.FTZ.AND P0, PT, R90, R119, PT ;  /* 0x000000775a00720b */ /* 0x002fe20003f1c000 */
[----:B------:R-:W-:-:S03]  /*3fb0*/  IMAD.U32 R90, R60, 0x10000, RZ ;  /* 0x000100003c5a7824 */ /* 0x000fc600078e00ff */
[----:B------:R-:W-:Y:S02]  /*3fc0*/  FSEL R91, R91, RZ, !P0 ;  /* 0x000000ff5b5b7208 */ /* 0x000fe40004000000 */
[----:B------:R-:W-:-:S03]  /*3fd0*/  PLOP3.LUT P0, PT, P0, PT, PT, 0x8, 0x80 ;  /* 0x000000000080781c */ /* 0x000fc6000070e170 */
[----:B------:R-:W-:Y:S01]  /*3fe0*/  FMUL.FTZ R91, R91, R90 ;  /* 0x0000005a5b5b7220 */ /* 0x000fe20000410000 */
        /* <DEDUP_REMOVED lines=11> */
.L_x_1611:
        /* <DEDUP_REMOVED lines=13> */
.L_x_1613:
[----:B------:R-:W-:Y:S05]  /*4170*/  BSYNC.RECONVERGENT B3 ;  /* 0x0000000000037941 */ /* 0x000fea0003800200 */
.L_x_1612:
        /* <DEDUP_REMOVED lines=42> */
.L_x_1610:
[----:B------:R-:W-:Y:S05]  /*4420*/  BSYNC.RECONVERGENT B2 ;  /* 0x0000000000027941 */ /* 0x000fea0003800200 */
.L_x_1609:
        /* <DEDUP_REMOVED lines=12> */
[----:B------:R-:W-:Y:S01]  /*44f0*/  FMUL.FTZ R90, R90, R101 ;  /* 0x000000655a5a7220 */ /* 0x000fe20000410000 */
        /* <DEDUP_REMOVED lines=10> */
.L_x_1616:
        /* <DEDUP_REMOVED lines=13> */
.L_x_1618:
[----:B------:R-:W-:Y:S05]  /*4670*/  BSYNC.RECONVERGENT B3 ;  /* 0x0000000000037941 */ /* 0x000fea0003800200 */
.L_x_1617:
        /* <DEDUP_REMOVED lines=41> */
[----:B------:R-:W-:-:S07]  /*4910*/  LOP3.LUT R107, R100, UR30, R99, 0x96, !PT ;  /* 0x0000001e646b7c12 */ /* 0x000fce000f8e9663 */
.L_x_1615:
[----:B------:R-:W-:Y:S05]  /*4920*/  BSYNC.RECONVERGENT B2 ;  /* 0x0000000000027941 */ /* 0x000fea0003800200 */
.L_x_1614:
[----:B------:R-:W-:Y:S01]  /*4930*/  I2FP.F32.U32 R72, R72 ;  /* 0x0000004800487245 */ /* 0x000fe20000201000 */
[----:B------:R-:W-:Y:S01]  /*4940*/  BSSY.RECONVERGENT B2, `(.L_x_1619) ;  /* 0x000004f000027945 */ /* 0x000fe20003800200 */
[----:B------:R-:W-:Y:S01]  /*4950*/  SHF.L.U32 R99, R73, 0x10, RZ ;  /* 0x0000001049637819 */ /* 0x000fe200000006ff */
[----:B------:R-:W-:Y:S01]  /*4960*/  IMAD.MOV.U32 R100, RZ, RZ, 0x2 ;  /* 0x00000002ff647424 */ /* 0x000fe200078e00ff */
[----:B------:R-:W-:Y:S01]  /*4970*/  ISETP.NE.AND P2, PT, R101, 0x1, PT ;  /* 0x000000016500780c */ /* 0x000fe20003f45270 */
[----:B------:R-:W-:Y:S01]  /*4980*/  FFMA.FTZ R72, R72, R111, 1.1641532182693481445e-10 ;  /* 0x2f00000048487423 */ /* 0x000fe2000001006f */
[----:B------:R-:W-:Y:S01]  /*4990*/  PRMT R98, R73, 0x7632, R98 ;  /* 0x0000763249627816 */ /* 0x000fe20000000062 */
[----:B------:R-:W-:Y:S01]  /*49a0*/  FMUL.FTZ R99, R99, R116 ;  /* 0x0000007463637220 */ /* 0x000fe20000410000 */
[----:B------:R-:W-:Y:S02]  /*49b0*/  MOV R73, R104 ;  /* 0x0000006800497202 */ /* 0x000fe40000000f00 */
[----:B------:R-:W-:Y:S01]  /*49c0*/  FSETP.GTU.FTZ.AND P1, PT, R72, R119, PT ;  /* 0x000000774800720b */ /* 0x000fe20003f3c000 */
[----:B------:R-:W-:Y:S01]  /*49d0*/  FMUL.FTZ R99, R99, R120 ;  /* 0x0000007863637220 */ /* 0x000fe20000410000 */
[----:B------:R-:W-:-:S04]  /*49e0*/  IMAD.U32 R72, R61, 0x10000, RZ ;  /* 0x000100003d487824 */ /* 0x000fc800078e00ff */
[----:B------:R-:W-:Y:S02]  /*49f0*/  FSEL R99, R99, RZ, !P1 ;  /* 0x000000ff63637208 */ /* 0x000fe40004800000 */
[----:B------:R-:W-:-:S03]  /*4a00*/  PLOP3.LUT P1, PT, P1, PT, PT, 0x8, 0x80 ;  /* 0x000000000080781c */ /* 0x000fc60000f2e170 */
[----:B------:R-:W-:Y:S01]  /*4a10*/  FMUL.FTZ R99, R99, R72 ;  /* 0x0000004863637220 */ /* 0x000fe20000410000 */
        /* <DEDUP_REMOVED lines=9> */
.L_x_1621:
        /* <DEDUP_REMOVED lines=13> */
.L_x_1623:
[----:B------:R-:W-:Y:S05]  /*4b80*/  BSYNC.RECONVERGENT B3 ;  /* 0x0000000000037941 */ /* 0x000fea0003800200 */
.L_x_1622:
        /* <DEDUP_REMOVED lines=42> */
.L_x_1620:
[----:B------:R-:W-:Y:S05]  /*4e30*/  BSYNC.RECONVERGENT B2 ;  /* 0x0000000000027941 */ /* 0x000fea0003800200 */
.L_x_1619:
[----:B------:R-:W-:Y:S01]  /*4e40*/  I2FP.F32.U32 R72, R73 ;  /* 0x0000004900487245 */ /* 0x000fe20000201000 */
[----:B------:R-:W-:Y:S01]  /*4e50*/  BSSY.RECONVERGENT B2, `(.L_x_1624) ;  /* 0x000004e000027945 */ /* 0x000fe20003800200 */
[----:B------:R-:W-:Y:S01]  /*4e60*/  SHF.L.U32 R73, R98, 0x10, RZ ;  /* 0x0000001062497819 */ /* 0x000fe200000006ff */
[----:B------:R-:W-:Y:S01]  /*4e70*/  IMAD.U32 R98, R3, 0x10000, RZ ;  /* 0x0001000003627824 */ /* 0x000fe200078e00ff */
[----:B------:R-:W-:Y:S01]  /*4e80*/  ISETP.NE.AND P3, PT, R100, 0x1, PT ;  /* 0x000000016400780c */ /* 0x000fe20003f65270 */
[----:B------:R-:W-:Y:S01]  /*4e90*/  FFMA.FTZ R72, R72, R111, 1.1641532182693481445e-10 ;  /* 0x2f00000048487423 */ /* 0x000fe2000001006f */
[----:B------:R-:W-:Y:S02]  /*4ea0*/  IMAD.MOV.U32 R106, RZ, RZ, 0x2 ;  /* 0x00000002ff6a7424 */ /* 0x000fe400078e00ff */
[----:B------:R-:W-:Y:S02]  /*4eb0*/  FMUL.FTZ R73, R73, R116 ;  /* 0x0000007449497220 */ /* 0x000fe40000410000 */
[----:B------:R-:W-:-:S02]  /*4ec0*/  FSETP.GTU.FTZ.AND P2, PT, R72, R119, PT ;  /* 0x000000774800720b */ /* 0x000fc40003f5c000 */
[----:B------:R-:W-:-:S05]  /*4ed0*/  FMUL.FTZ R73, R73, R120 ;  /* 0x0000007849497220 */ /* 0x000fca0000410000 */
[----:B------:R-:W-:Y:S02]  /*4ee0*/  FSEL R73, R73, RZ, !P2 ;  /* 0x000000ff49497208 */ /* 0x000fe40005000000 */
[----:B------:R-:W-:-:S03]  /*4ef0*/  PLOP3.LUT P2, PT, P2, PT, PT, 0x8, 0x80 ;  /* 0x000000000080781c */ /* 0x000fc6000174e170 */
[----:B------:R-:W-:Y:S01]  /*4f00*/  FMUL.FTZ R98, R73, R98 ;  /* 0x0000006249627220 */ /* 0x000fe20000410000 */
        /* <DEDUP_REMOVED lines=10> */
.L_x_1626:
        /* <DEDUP_REMOVED lines=13> */
.L_x_1628:
[----:B------:R-:W-:Y:S05]  /*5080*/  BSYNC.RECONVERGENT B3 ;  /* 0x0000000000037941 */ /* 0x000fea0003800200 */
.L_x_1627:
        /* <DEDUP_REMOVED lines=42> */
.L_x_1625:
[----:B------:R-:W-:Y:S05]  /*5330*/  BSYNC.RECONVERGENT B2 ;  /* 0x0000000000027941 */ /* 0x000fea0003800200 */
.L_x_1624:
[----:B------:R-:W-:Y:S01]  /*5340*/  I2FP.F32.U32 R72, R73 ;  /* 0x0000004900487245 */ /* 0x000fe20000201000 */
[----:B------:R-:W-:Y:S01]  /*5350*/  IMAD.U32 R101, R62, 0x10000, RZ ;  /* 0x000100003e657824 */ /* 0x000fe200078e00ff */
[----:B------:R-:W-:Y:S01]  /*5360*/  SHF.L.U32 R73, R74, 0x10, RZ ;  /* 0x000000104a497819 */ /* 0x000fe200000006ff */
[----:B------:R-:W-:Y:S01]  /*5370*/  BSSY.RECONVERGENT B2, `(.L_x_1629) ;  /* 0x000004d000027945 */ /* 0x000fe20003800200 */
[----:B------:R-:W-:Y:S01]  /*5380*/  ISETP.NE.AND P4, PT, R106, 0x1, PT ;  /* 0x000000016a00780c */ /* 0x000fe20003f85270 */
[----:B------:R-:W-:Y:S01]  /*5390*/  FFMA.FTZ R72, R72, R111, 1.1641532182693481445e-10 ;  /* 0x2f00000048487423 */ /* 0x000fe2000001006f */
[----:B------:R-:W-:Y:S01]  /*53a0*/  PRMT R74, R74, 0x7632, R74 ;  /* 0x000076324a4a7816 */ /* 0x000fe2000000004a */
[----:B------:R-:W-:Y:S01]  /*53b0*/  FMUL.FTZ R73, R73, R116 ;  /* 0x0000007449497220 */ /* 0x000fe20000410000 */
[----:B------:R-:W-:Y:S02]  /*53c0*/  IMAD.MOV.U32 R110, RZ, RZ, 0x2 ;  /* 0x00000002ff6e7424 */ /* 0x000fe400078e00ff */
[----:B------:R-:W-:Y:S01]  /*53d0*/  FSETP.GTU.FTZ.AND P3, PT, R72, R119, PT ;  /* 0x000000774800720b */ /* 0x000fe20003f7c000 */
[----:B------:R-:W-:-:S05]  /*53e0*/  FMUL.FTZ R73, R73, R120 ;  /* 0x0000007849497220 */ /* 0x000fca0000410000 */
[----:B------:R-:W-:Y:S02]  /*53f0*/  FSEL R100, R73, RZ, !P3 ;  /* 0x000000ff49647208 */ /* 0x000fe40005800000 */
[----:B------:R-:W-:Y:S02]  /*5400*/  PLOP3.LUT P3, PT, P3, PT, PT, 0x8, 0x80 ;  /* 0x000000000080781c */ /* 0x000fe40001f6e170 */
[----:B------:R-:W-:Y:S01]  /*5410*/  MOV R73, R104 ;  /* 0x0000006800497202 */ /* 0x000fe20000000f00 */
        /* <DEDUP_REMOVED lines=10> */
.L_x_1631:
        /* <DEDUP_REMOVED lines=13> */
.L_x_1633:
[----:B------:R-:W-:Y:S05]  /*5590*/  BSYNC.RECONVERGENT B3 ;  /* 0x0000000000037941 */ /* 0x000fea0003800200 */
.L_x_1632:
        /* <DEDUP_REMOVED lines=40> */
[----:B------:R-:W-:Y:S01]  /*5820*/  MOV R73, R118 ;  /* 0x0000007600497202 */ /* 0x000fe20000000f00 */
[----:B------:R-:W-:-:S07]  /*5830*/  IMAD.MOV.U32 R118, RZ, RZ, R72 ;  /* 0x000000ffff767224 */ /* 0x000fce00078e0048 */
.L_x_1630:
[----:B------:R-:W-:Y:S05]  /*5840*/  BSYNC.RECONVERGENT B2 ;  /* 0x0000000000027941 */ /* 0x000fea0003800200 */
.L_x_1629:
        /* <DEDUP_REMOVED lines=8> */
[----:B------:R-:W-:Y:S01]  /*58d0*/  FMUL.FTZ R73, R73, R120 ;  /* 0x0000007849497220 */ /* 0x000fe20000410000 */
[----:B------:R-:W-:-:S04]  /*58e0*/  IMAD.U32 R72, R4, 0x10000, RZ ;  /* 0x0001000004487824 */ /* 0x000fc800078e00ff */
        /* <DEDUP_REMOVED lines=13> */
.L_x_1636:
        /* <DEDUP_REMOVED lines=13> */
.L_x_1638:
[----:B------:R-:W-:Y:S05]  /*5a90*/  BSYNC.RECONVERGENT B3 ;  /* 0x0000000000037941 */ /* 0x000fea0003800200 */
.L_x_1637:
        /* <DEDUP_REMOVED lines=42> */
.L_x_1635:
[----:B------:R-:W-:Y:S05]  /*5d40*/  BSYNC.RECONVERGENT B2 ;  /* 0x0000000000027941 */ /* 0x000fea0003800200 */
.L_x_1634:
        /* <DEDUP_REMOVED lines=12> */
[----:B------:R-:W-:Y:S02]  /*5e10*/  MOV R73, R104 ;  /* 0x0000006800497202 */ /* 0x000fe40000000f00 */
[----:B------:R-:W-:Y:S01]  /*5e20*/  PLOP3.LUT P5, PT, P5, PT, PT, 0x8, 0x80 ;  /* 0x000000000080781c */ /* 0x000fe20002fae170 */
[----:B------:R-:W-:Y:S01]  /*5e30*/  FMUL.FTZ R110, R110, R123 ;  /* 0x0000007b6e6e7220 */ /* 0x000fe20000410000 */
[----:B------:R-:W-:Y:S11]  /*5e40*/  @!P6 BRA `(.L_x_1640) ;  /* 0x000000040008e947 */ /* 0x000ff60003800000 */
        /* <DEDUP_REMOVED lines=8> */
.L_x_1641:
        /* <DEDUP_REMOVED lines=15> */
.L_x_1643:
[----:B------:R-:W-:Y:S05]  /*5fc0*/  BSYNC.RECONVERGENT B3 ;  /* 0x0000000000037941 */ /* 0x000fea0003800200 */
.L_x_1642:
        /* <DEDUP_REMOVED lines=42> */
.L_x_1640:
[----:B------:R-:W-:Y:S05]  /*6270*/  BSYNC.RECONVERGENT B2 ;  /* 0x0000000000027941 */ /* 0x000fea0003800200 */
.L_x_1639:
[----:B------:R-:W-:Y:S01]  /*6280*/  I2FP.F32.U32 R72, R73 ;  /* 0x0000004900487245 */ /* 0x000fe20000201000 */
[----:B------:R-:W-:Y:S01]  /*6290*/  IMAD.U32 R74, R5, 0x10000, RZ ;  /* 0x00010000054a7824 */ /* 0x000fe200078e00ff */
[----:B------:R-:W-:-:S03]  /*62a0*/  SHF.L.U32 R73, R122, 0x10, RZ ;  /* 0x000000107a497819 */ /* 0x000fc600000006ff */
[----:B------:R-:W-:Y:S02]  /*62b0*/  FFMA.FTZ R72, R72, R111, 1.1641532182693481445e-10 ;  /* 0x2f00000048487423 */ /* 0x000fe4000001006f */
[----:B------:R-:W-:-:S03]  /*62c0*/  FMUL.FTZ R73, R73, R116 ;  /* 0x0000007449497220 */ /* 0x000fc60000410000 */
[----:B------:R-:W-:Y:S01]  /*62d0*/  FSETP.GTU.FTZ.AND P6, PT, R72, R119, PT ;  /* 0x000000774800720b */ /* 0x000fe20003fdc000 */
[----:B------:R-:W-:Y:S01]  /*62e0*/  FMUL.FTZ R73, R73, R120 ;  /* 0x0000007849497220 */ /* 0x000fe20000410000 */
[----:B------:R-:W-:-:S04]  /*62f0*/  F2FP.BF16.F32.PACK_AB R72, R90, R91 ;  /* 0x0000005b5a48723e */ /* 0x000fc800000010ff */
[----:B------:R-:W-:Y:S02]  /*6300*/  FSEL R73, R73, RZ, !P6 ;  /* 0x000000ff49497208 */ /* 0x000fe40007000000 */
[----:B------:R-:W-:-:S03]  /*6310*/  PLOP3.LUT P6, PT, P6, PT, PT, 0x8, 0x80 ;  /* 0x000000000080781c */ /* 0x000fc600037ce170 */
[----:B------:R-:W-:Y:S01]  /*6320*/  FMUL.FTZ R111, R73, R74 ;  /* 0x0000004a496f7220 */ /* 0x000fe20000410000 */
[----:B------:R-:W-:Y:S02]  /*6330*/  F2FP.BF16.F32.PACK_AB R74, R101, R100 ;  /* 0x00000064654a723e */ /* 0x000fe400000010ff */
[----:B------:R-:W-:Y:S02]  /*6340*/  F2FP.BF16.F32.PACK_AB R73, R98, R99 ;  /* 0x000000636249723e */ /* 0x000fe400000010ff */
[----:B------:R-:W-:-:S07]  /*6350*/  F2FP.BF16.F32.PACK_AB R75, R111, R110 ;  /* 0x0000006e6f4b723e */ /* 0x000fce00000010ff */
.L_x_1603:
[----:B------:R-:W0:Y:S01]  /*6360*/  LDC.64 R124, c[0x0][0x3a8] ;  /* 0x0000ea00ff7c7b82 */ /* 0x000e220000000a00 */
[----:B------:R-:W-:Y:S02]  /*6370*/  SEL R128, RZ, 0x1000000, !P6 ;  /* 0x01000000ff807807 */ /* 0x000fe40007000000 */
[----:B------:R-:W-:Y:S02]  /*6380*/  ISETP.NE.AND P6, PT, R117, RZ, PT ;  /* 0x000000ff7500720c */ /* 0x000fe40003fc5270 */
[----:B------:R-:W-:Y:S02]  /*6390*/  SEL R126, RZ, 0x10000, !P5 ;  /* 0x00010000ff7e7807 */ /* 0x000fe40006800000 */
[----:B------:R-:W-:Y:S01]  /*63a0*/  SEL R127, RZ, 0x100, !P4 ;  /* 0x00000100ff7f7807 */ /* 0x000fe20006000000 */
[----:B------:R-:W1:Y:S01]  /*63b0*/  LDC.64 R122, c[0x0][0x3b0] ;  /* 0x0000ec00ff7a7b82 */ /* 0x000e620000000a00 */
[----:B------:R-:W-:Y:S02]  /*63c0*/  SEL R119, RZ, 0x1000000, !P2 ;  /* 0x01000000ff777807 */ /* 0x000fe40005000000 */
[----:B------:R-:W-:-:S02]  /*63d0*/  SEL R120, RZ, 0x10000, !P1 ;  /* 0x00010000ff787807 */ /* 0x000fc40004800000 */
[----:B------:R-:W-:Y:S02]  /*63e0*/  SEL R117, RZ, 0x100, !P0 ;  /* 0x00000100ff757807 */ /* 0x000fe40004000000 */
[----:B------:R-:W-:Y:S02]  /*63f0*/  LOP3.LUT R127, R127, R128, R126, 0xfe, !PT ;  /* 0x000000807f7f7212 */ /* 0x000fe400078efe7e */
[----:B------:R-:W-:Y:S02]  /*6400*/  SEL R126, RZ, 0x1, !P3 ;  /* 0x00000001ff7e7807 */ /* 0x000fe40005800000 */
[----:B------:R-:W-:Y:S01]  /*6410*/  LOP3.LUT R117, R117, R119, R120, 0xfe, !PT ;  /* 0x0000007775757212 */ /* 0x000fe200078efe78 */
[----:B------:R-:W-:Y:S01]  /*6420*/  IMAD.MOV.U32 R119, RZ, RZ, R118 ;  /* 0x000000ffff777224 */ /* 0x000fe200078e0076 */
[----:B------:R-:W-:Y:S02]  /*6430*/  SEL R120, RZ, 0x1, !P6 ;  /* 0x00000001ff787807 */ /* 0x000fe40007000000 */
[----:B------:R-:W-:Y:S01]  /*6440*/  LOP3.LUT R127, R127, R126, RZ, 0xfc, !PT ;  /* 0x0000007e7f7f7212 */ /* 0x000fe200078efcff */
[----:B0-----:R-:W-:Y:S01]  /*6450*/  IMAD.WIDE.U32 R124, R115, 0x10, R124 ;  /* 0x00000010737c7825 */ /* 0x001fe200078e007c */
[----:B------:R-:W-:-:S02]  /*6460*/  LOP3.LUT R126, R117, R120, RZ, 0xfc, !PT ;  /* 0x00000078757e7212 */ /* 0x000fc400078efcff */
[C---:B------:R-:W-:Y:S02]  /*6470*/  IADD3 R117, PT, PT, R115.reuse, 0x20, RZ ;  /* 0x0000002073757810 */ /* 0x040fe40007ffe0ff */
[----:B------:R0:W-:Y:S01]  /*6480*/  STG.E.128 desc[UR8][R124.64], R72 ;  /* 0x000000487c007986 */ /* 0x0001e2000c101d08 */
[----:B-1----:R-:W-:-:S05]  /*6490*/  IMAD.WIDE.U32 R122, R115, 0x8, R122 ;  /* 0x00000008737a7825 */ /* 0x002fca00078e007a */
[----:B------:R0:W-:Y:S02]  /*64a0*/  STG.E.64 desc[UR8][R122.64], R126 ;  /* 0x0000007e7a007986 */ /* 0x0001e4000c101b08 */
.L_x_1562:
[----:B------:R-:W-:Y:S05]  /*64b0*/  BSYNC.RECONVERGENT B1 ;  /* 0x0000000000017941 */ /* 0x000fea0003800200 */
.L_x_1561:
[----:B------:R-:W-:Y:S01]  /*64c0*/  ISETP.GE.U32.AND P0, PT, R87, 0x40, PT ;  /* 0x000000405700780c */ /* 0x000fe20003f06070 */
[----:B------:R-:W-:Y:S03]  /*64d0*/  BSSY.RECONVERGENT B1, `(.L_x_1644) ;  /* 0x0000550000017945 */ /* 0x000fe60003800200 */
[----:B0-----:R-:W-:-:S09]  /*64e0*/  P2R R72, PR, RZ, 0x1 ;  /* 0x00000001ff487803 */ /* 0x001fd20000000000 */
[----:B------:R-:W-:Y:S05]  /*64f0*/  @!P0 BRA `(.L_x_1645) ;  /* 0x0000005400348947 */ /* 0x000fea0003800000 */
[----:B------:R-:W-:Y:S01]  /*6500*/  ISETP.NE.U32.AND P0, PT, RZ, UR10, PT ;  /* 0x0000000aff007c0c */ /* 0x000fe2000bf05070 */
[----:B------:R-:W0:Y:S03]  /*6510*/  LDC.64 R72, c[0x0][0x390] ;  /* 0x0000e400ff487b82 */ /* 0x000e260000000a00 */
[----:B------:R-:W-:-:S13]  /*6520*/  ISETP.NE.AND.EX P0, PT, RZ, UR11, PT, P0 ;  /* 0x0000000bff007c0c */ /* 0x000fda000bf05300 */
[----:B------:R-:W1:Y:S01]  /*6530*/  @P0 LDC.64 R88, c[0x0][0x3a0] ;  /* 0x0000e800ff580b82 */ /* 0x000e620000000a00 */
[----:B0-----:R-:W-:-:S06]  /*6540*/  IMAD.WIDE.U32 R72, R117, 0x10, R72 ;  /* 0x0000001075487825 */ /* 0x001fcc00078e0048 */
[----:B------:R-:W5:Y:S01]  /*6550*/  LDG.E.128 R72, desc[UR8][R72.64] ;  /* 0x0000000848487981 */ /* 0x000f62000c1e1d00 */
[----:B-1----:R-:W-:-:S05]  /*6560*/  @P0 IMAD.WIDE.U32 R88, R117, 0x10, R88 ;  /* 0x0000001075580825 */ /* 0x002fca00078e0058 */
[----:B------:R0:W5:Y:S01]  /*6570*/  @P0 LDG.E.128 R32, desc[UR8][R88.64] ;  /* 0x0000000858200981 */ /* 0x000162000c1e1d00 */
[----:B------:R-:W-:Y:S05]  /*6580*/  @!P0 BRA `(.L_x_1646) ;  /* 0x0000002800788947 */ /* 0x000fea0003800000 */
[----:B------:R-:W-:Y:S01]  /*6590*/  ISETP.NE.AND P0, PT, R106, 0x1, PT ;  /* 0x000000016a00780c */ /* 0x000fe20003f05270 */
[----:B------:R-:W-:Y:S01]  /*65a0*/  BSSY.RECONVERGENT B2, `(.L_x_1647) ;  /* 0x0000047000027945 */ /* 0x000fe20003800200 */
[----:B------:R-:W-:Y:S01]  /*65b0*/  IMAD.MOV.U32 R102, RZ, RZ, 0x2 ;  /* 0x00000002ff667424 */ /* 0x000fe200078e00ff */
[----:B------:R-:W-:Y:S01]  /*65c0*/  MOV R118, R119 ;  /* 0x0000007700767202 */ /* 0x000fe20000000f00 */
[----:B0-----:R-:W-:-:S09]  /*65d0*/  IMAD.MOV.U32 R88, RZ, RZ, R104 ;  /* 0x000000ffff587224 */ /* 0x001fd200078e0068 */
        /* <DEDUP_REMOVED lines=11> */
.L_x_1649:
        /* <DEDUP_REMOVED lines=13> */
.L_x_1651:
[----:B------:R-:W-:Y:S05]  /*6760*/  BSYNC.RECONVERGENT B3 ;  /* 0x0000000000037941 */ /* 0x000fea0003800200 */
.L_x_1650:
        /* <DEDUP_REMOVED lines=42> */
.L_x_1648:
[----:B------:R-:W-:Y:S05]  /*6a10*/  BSYNC.RECONVERGENT B2 ;  /* 0x0000000000027941 */ /* 0x000fea0003800200 */
.L_x_1647:
[----:B------:R-:W0:Y:S01]  /*6a20*/  LDC R122, c[0x0][0x408] ;  /* 0x00010200ff7a7b82 */ /* 0x000e220000000800 */
[----:B------:R-:W-:Y:S01]  /*6a30*/  I2FP.F32.U32 R88, R88 ;  /* 0x0000005800587245 */ /* 0x000fe20000201000 */
[----:B------:R-:W-:Y:S01]  /*6a40*/  IMAD.MOV.U32 R113, RZ, RZ, 0x2f800000 ;  /* 0x2f800000ff717424 */ /* 0x000fe200078e00ff */
[----:B-----5:R-:W-:Y:S01]  /*6a50*/  SHF.L.U32 R97, R72, 0x10, RZ ;  /* 0x0000001048617819 */ /* 0x020fe200000006ff */
[----:B------:R-:W-:Y:S01]  /*6a60*/  IMAD.U32 R96, R32, 0x10000, RZ ;  /* 0x0001000020607824 */ /* 0x000fe200078e00ff */
[----:B------:R-:W-:Y:S01]  /*6a70*/  ISETP.NE.AND P1, PT, R102, 0x1, PT ;  /* 0x000000016600780c */ /* 0x000fe20003f25270 */
[----:B------:R-:W-:Y:S01]  /*6a80*/  FFMA.FTZ R89, R88, R113, 1.1641532182693481445e-10 ;  /* 0x2f00000058597423 */ /* 0x000fe20000010071 */
[----:B------:R-:W-:Y:S01]  /*6a90*/  IMAD.U32 R88, R48, 0x10000, RZ ;  /* 0x0001000030587824 */ /* 0x000fe200078e00ff */
[----:B------:R-:W1:Y:S01]  /*6aa0*/  LDC R120, c[0x0][0x404] ;  /* 0x00010100ff787b82 */ /* 0x000e620000000800 */
[----:B------:R-:W-:Y:S01]  /*6ab0*/  FMUL.FTZ R97, R97, R116 ;  /* 0x0000007461617220 */ /* 0x000fe20000410000 */
[----:B------:R-:W-:Y:S01]  /*6ac0*/  BSSY.RECONVERGENT B2, `(.L_x_1652) ;  /* 0x000004c000027945 */ /* 0x000fe20003800200 */
[----:B------:R-:W-:-:S02]  /*6ad0*/  HFMA2 R106, -RZ, RZ, 0, 1.1920928955078125e-07 ;  /* 0x00000002ff6a7431 */ /* 0x000fc400000001ff */
[----:B0-----:R-:W-:Y:S01]  /*6ae0*/  FMUL.FTZ R97, R97, R122 ;  /* 0x0000007a61617220 */ /* 0x001fe20000410000 */
[----:B-1----:R-:W-:-:S04]  /*6af0*/  FSETP.GTU.FTZ.AND P0, PT, R89, R120, PT ;  /* 0x000000785900720b */ /* 0x002fc80003f1c000 */
[----:B------:R-:W-:Y:S01]  /*6b00*/  FSEL R89, R97, RZ, !P0 ;  /* 0x000000ff61597208 */ /* 0x000fe20004000000 */
[----:B------:R-:W-:Y:S01]  /*6b10*/  IMAD.MOV.U32 R97, RZ, RZ, R104 ;  /* 0x000000ffff617224 */ /* 0x000fe200078e0068 */
[----:B------:R-:W-:-:S03]  /*6b20*/  PLOP3.LUT P0, PT, P0, PT, PT, 0x8, 0x80 ;  /* 0x000000000080781c */ /* 0x000fc6000070e170 */
[----:B------:R-:W-:Y:S01]  /*6b30*/  FFMA.FTZ R89, R89, R88, R96 ;  /* 0x0000005859597223 */ /* 0x000fe20000010060 */
        /* <DEDUP_REMOVED lines=12> */
.L_x_1654:
        /* <DEDUP_REMOVED lines=13> */
.L_x_1656:
[----:B------:R-:W-:Y:S05]  /*6cd0*/  BSYNC.RECONVERGENT B3 ;  /* 0x0000000000037941 */ /* 0x000fea0003800200 */
.L_x_1655:
        /* <DEDUP_REMOVED lines=42> */
.L_x_1653:
[----:B------:R-:W-:Y:S05]  /*6f80*/  BSYNC.RECONVERGENT B2 ;  /* 0x0000000000027941 */ /* 0x000fea0003800200 */
.L_x_1652:
[----:B------:R-:W-:Y:S01]  /*6f90*/  I2FP.F32.U32 R96, R97 ;  /* 0x0000006100607245 */ /* 0x000fe20000201000 */
[----:B------:R-:W-:Y:S01]  /*6fa0*/  IMAD.U32 R103, R88, 0x10000, RZ ;  /* 0x0001000058677824 */ /* 0x000fe200078e00ff */
[----:B------:R-:W-:Y:S01]  /*6fb0*/  ISETP.NE.AND P1, PT, R106, 0x1, PT ;  /* 0x000000016a00780c */ /* 0x000fe20003f25270 */
[----:B------:R-:W-:Y:S01]  /*6fc0*/  IMAD.U32 R123, R72, 0x10000, RZ ;  /* 0x00010000487b7824 */ /* 0x000fe200078e00ff */
[----:B------:R-:W-:Y:S01]  /*6fd0*/  BSSY.RECONVERGENT B2, `(.L_x_1657) ;  /* 0x000004c000027945 */ /* 0x000fe20003800200 */
[----:B------:R-:W-:Y:S01]  /*6fe0*/  FFMA.FTZ R97, R96, R113, 1.1641532182693481445e-10 ;  /* 0x2f00000060617423 */ /* 0x000fe20000010071 */
[----:B------:R-:W-:Y:S01]  /*6ff0*/  FMUL.FTZ R103, R103, R116 ;  /* 0x0000007467677220 */ /* 0x000fe20000410000 */
[----:B------:R-:W-:Y:S02]  /*7000*/  IMAD.MOV.U32 R102, RZ, RZ, 0x2 ;  /* 0x00000002ff667424 */ /* 0x000fe400078e00ff */
[----:B------:R-:W-:Y:S02]  /*7010*/  IMAD.MOV.U32 R72, RZ, RZ, R104 ;  /* 0x000000ffff487224 */ /* 0x000fe400078e0068 */
[----:B------:R-:W-:Y:S01]  /*7020*/  FMUL.FTZ R103, R103, R122 ;  /* 0x0000007a67677220 */ /* 0x000fe20000410000 */
[----:B------:R-:W-:-:S02]  /*7030*/  FSETP.GTU.FTZ.AND P0, PT, R97, R120, PT ;  /* 0x000000786100720b */ /* 0x000fc40003f1c000 */
[----:B------:R-:W-:Y:S02]  /*7040*/  SHF.L.U32 R97, R6, 0x10, RZ ;  /* 0x0000001006617819 */ /* 0x000fe400000006ff */
[----:B------:R-:W-:Y:S02]  /*7050*/  FSEL R88, R103, RZ, !P0 ;  /* 0x000000ff67587208 */ /* 0x000fe40004000000 */
[----:B------:R-:W-:-:S03]  /*7060*/  PLOP3.LUT P0, PT, P0, PT, PT, 0x8, 0x80 ;  /* 0x000000000080781c */ /* 0x000fc6000070e170 */
[----:B------:R-:W-:Y:S01]  /*7070*/  FFMA.FTZ R88, R88, R97, R123 ;  /* 0x0000006158587223 */ /* 0x000fe2000001007b */
        /* <DEDUP_REMOVED lines=9> */
.L_x_1659:
        /* <DEDUP_REMOVED lines=13> */
.L_x_1661:
[----:B------:R-:W-:Y:S05]  /*71e0*/  BSYNC.RECONVERGENT B3 ;  /* 0x0000000000037941 */ /* 0x000fea0003800200 */
.L_x_1660:
        /* <DEDUP_REMOVED lines=41> */
[----:B------:R-:W-:-:S07]  /*7480*/  MOV R118, R96 ;  /* 0x0000006000767202 */ /* 0x000fce0000000f00 */
.L_x_1658:
[----:B------:R-:W-:Y:S05]  /*7490*/  BSYNC.RECONVERGENT B2 ;  /* 0x0000000000027941 */ /* 0x000fea0003800200 */
.L_x_1657:
[----:B------:R-:W-:Y:S01]  /*74a0*/  I2FP.F32.U32 R72, R72 ;  /* 0x0000004800487245 */ /* 0x000fe20000201000 */
[----:B------:R-:W-:Y:S01]  /*74b0*/  IMAD.U32 R103, R73, 0x10000, RZ ;  /* 0x0001000049677824 */ /* 0x000fe200078e00ff */
[----:B------:R-:W-:Y:S01]  /*74c0*/  ISETP.NE.AND P2, PT, R102, 0x1, PT ;  /* 0x000000016600780c */ /* 0x000fe20003f45270 */
[----:B------:R-:W-:Y:S01]  /*74d0*/  IMAD.U32 R96, R33, 0x10000, RZ ;  /* 0x0001000021607824 */ /* 0x000fe200078e00ff */
[----:B------:R-:W-:Y:S01]  /*74e0*/  BSSY.RECONVERGENT B2, `(.L_x_1662) ;  /* 0x000004e000027945 */ /* 0x000fe20003800200 */
[----:B------:R-:W-:Y:S01]  /*74f0*/  FFMA.FTZ R97, R72, R113, 1.1641532182693481445e-10 ;  /* 0x2f00000048617423 */ /* 0x000fe20000010071 */
[----:B------:R-:W-:Y:S01]  /*7500*/  FMUL.FTZ R103, R103, R116 ;  /* 0x0000007467677220 */ /* 0x000fe20000410000 */
[----:B------:R-:W-:Y:S01]  /*7510*/  SHF.L.U32 R72, R49, 0x10, RZ ;  /* 0x0000001031487819 */ /* 0x000fe200000006ff */
[----:B------:R-:W-:Y:S01]  /*7520*/  IMAD.MOV.U32 R106, RZ, RZ, 0x2 ;  /* 0x00000002ff6a7424 */ /* 0x000fe200078e00ff */
[----:B------:R-:W-:Y:S01]  /*7530*/  PRMT R112, R73, 0x7632, R112 ;  /* 0x0000763249707816 */ /* 0x000fe20000000070 */
[----:B------:R-:W-:Y:S01]  /*7540*/  FMUL.FTZ R103, R103, R122 ;  /* 0x0000007a67677220 */ /* 0x000fe20000410000 */
[----:B------:R-:W-:-:S02]  /*7550*/  FSETP.GTU.FTZ.AND P1, PT, R97, R120, PT ;  /* 0x000000786100720b */ /* 0x000fc40003f3c000 */
[----:B------:R-:W-:Y:S02]  /*7560*/  MOV R73, R104 ;  /* 0x0000006800497202 */ /* 0x000fe40000000f00 */
        /* <DEDUP_REMOVED lines=13> */
.L_x_1664:
        /* <DEDUP_REMOVED lines=13> */
.L_x_1666:
[----:B------:R-:W-:Y:S05]  /*7710*/  BSYNC.RECONVERGENT B3 ;  /* 0x0000000000037941 */ /* 0x000fea0003800200 */
.L_x_1665:
        /* <DEDUP_REMOVED lines=42> */
.L_x_1663:
[----:B------:R-:W-:Y:S05]  /*79c0*/  BSYNC.RECONVERGENT B2 ;  /* 0x0000000000027941 */ /* 0x000fea0003800200 */
.L_x_1662:
        /* <DEDUP_REMOVED lines=9> */
[----:B------:R-:W-:Y:S01]  /*7a60*/  FMUL.FTZ R103, R103, R122 ;  /* 0x0000007a67677220 */ /* 0x000fe20000410000 */
[----:B------:R-:W-:-:S04]  /*7a70*/  IMAD.U32 R73, R7, 0x10000, RZ ;  /* 0x0001000007497824 */ /* 0x000fc800078e00ff */
        /* <DEDUP_REMOVED lines=13> */
.L_x_1669:
        /* <DEDUP_REMOVED lines=13> */
.L_x_1671:
[----:B------:R-:W-:Y:S05]  /*7c20*/  BSYNC.RECONVERGENT B3 ;  /* 0x0000000000037941 */ /* 0x000fea0003800200 */
.L_x_1670:
        /* <DEDUP_REMOVED lines=40> */
[----:B------:R-:W-:Y:S02]  /*7eb0*/  IMAD.MOV.U32 R73, RZ, RZ, R118 ;  /* 0x000000ffff497224 */ /* 0x000fe400078e0076 */
[----:B------:R-:W-:-:S07]  /*7ec0*/  IMAD.MOV.U32 R118, RZ, RZ, R72 ;  /* 0x000000ffff767224 */ /* 0x000fce00078e0048 */
.L_x_1668:
[----:B------:R-:W-:Y:S05]  /*7ed0*/  BSYNC.RECONVERGENT B2 ;  /* 0x0000000000027941 */ /* 0x000fea0003800200 */
.L_x_1667:
        /* <DEDUP_REMOVED lines=10> */
[----:B------:R-:W-:Y:S01]  /*7f80*/  FSETP.GTU.FTZ.AND P3, PT, R73, R120, PT ;  /* 0x000000784900720b */ /* 0x000fe20003f7c000 */
[----:B------:R-:W-:-:S03]  /*7f90*/  IMAD.U32 R73, R50, 0x10000, RZ ;  /* 0x0001000032497824 */ /* 0x000fc600078e00ff */
        /* <DEDUP_REMOVED lines=13> */
.L_x_1674:
        /* <DEDUP_REMOVED lines=13> */
.L_x_1676:
[----:B------:R-:W-:Y:S05]  /*8140*/  BSYNC.RECONVERGENT B3 ;  /* 0x0000000000037941 */ /* 0x000fea0003800200 */
.L_x_1675:
        /* <DEDUP_REMOVED lines=42> */
.L_x_1673:
[----:B------:R-:W-:Y:S05]  /*83f0*/  BSYNC.RECONVERGENT B2 ;  /* 0x0000000000027941 */ /* 0x000fea0003800200 */
.L_x_1672:
[----:B------:R-:W-:Y:S01]  /*8400*/  I2FP.F32.U32 R72, R73 ;  /* 0x0000004900487245 */ /* 0x000fe20000201000 */
[----:B------:R-:W-:Y:S01]  /*8410*/  IMAD.U32 R103, R74, 0x10000, RZ ;  /* 0x000100004a677824 */ /* 0x000fe200078e00ff */
[----:B------:R-:W-:Y:S01]  /*8420*/  ISETP.NE.AND P5, PT, R106, 0x1, PT ;  /* 0x000000016a00780c */ /* 0x000fe20003fa5270 */
[----:B------:R-:W-:Y:S01]  /*8430*/  BSSY.RECONVERGENT B2, `(.L_x_1677) ;  /* 0x000004e000027945 */ /* 0x000fe20003800200 */
[----:B------:R-:W-:Y:S01]  /*8440*/  PRMT R74, R34, 0x7632, R74 ;  /* 0x00007632224a7816 */ /* 0x000fe2000000004a */
[----:B------:R-:W-:Y:S01]  /*8450*/  FFMA.FTZ R73, R72, R113, 1.1641532182693481445e-10 ;  /* 0x2f00000048497423 */ /* 0x000fe20000010071 */
[----:B------:R-:W-:Y:S01]  /*8460*/  FMUL.FTZ R103, R103, R116 ;  /* 0x0000007467677220 */ /* 0x000fe20000410000 */
[----:B------:R-:W-:Y:S02]  /*8470*/  SHF.L.U32 R72, R8, 0x10, RZ ;  /* 0x0000001008487819 */ /* 0x000fe400000006ff */
[----:B------:R-:W-:Y:S02]  /*8480*/  IMAD.U32 R74, R74, 0x10000, RZ ;  /* 0x000100004a4a7824 */ /* 0x000fe400078e00ff */
[----:B------:R-:W-:Y:S01]  /*8490*/  FMUL.FTZ R103, R103, R122 ;  /* 0x0000007a67677220 */ /* 0x000fe20000410000 */
[----:B------:R-:W-:-:S02]  /*84a0*/  FSETP.GTU.FTZ.AND P4, PT, R73, R120, PT ;  /* 0x000000784900720b */ /* 0x000fc40003f9c000 */
[----:B------:R-:W-:Y:S02]  /*84b0*/  MOV R73, R104 ;  /* 0x0000006800497202 */ /* 0x000fe40000000f00 */
        /* <DEDUP_REMOVED lines=13> */
.L_x_1679:
        /* <DEDUP_REMOVED lines=13> */
.L_x_1681:
[----:B------:R-:W-:Y:S05]  /*8660*/  BSYNC.RECONVERGENT B3 ;  /* 0x0000000000037941 */ /* 0x000fea0003800200 */
.L_x_1680:
        /* <DEDUP_REMOVED lines=42> */
.L_x_1678:
[----:B------:R-:W-:Y:S05]  /*8910*/  BSYNC.RECONVERGENT B2 ;  /* 0x0000000000027941 */ /* 0x000fea0003800200 */
.L_x_1677:
        /* <DEDUP_REMOVED lines=8> */
[----:B------:R-:W-:Y:S02]  /*89a0*/  HFMA2 R106, -RZ, RZ, 0, 1.1920928955078125e-07 ;  /* 0x00000002ff6a7431 */ /* 0x000fe400000001ff */
[----:B------:R-:W-:Y:S01]  /*89b0*/  FSETP.GTU.FTZ.AND P5, PT, R73, R120, PT ;  /* 0x000000784900720b */ /* 0x000fe20003fbc000 */
[----:B------:R-:W-:Y:S01]  /*89c0*/  FMUL.FTZ R123, R123, R122 ;  /* 0x0000007a7b7b7220 */ /* 0x000fe20000410000 */
[----:B------:R-:W-:-:S04]  /*89d0*/  IMAD.MOV.U32 R73, RZ, RZ, R104 ;  /* 0x000000ffff497224 */ /* 0x000fc800078e0068 */
[----:B------:R-:W-:Y:S02]  /*89e0*/  FSEL R112, R123, RZ, !P5 ;  /* 0x000000ff7b707208 */ /* 0x000fe40006800000 */
[----:B------:R-:W-:Y:S02]  /*89f0*/  PRMT R123, R75, 0x7632, R123 ;  /* 0x000076324b7b7816 */ /* 0x000fe4000000007b */
[----:B------:R-:W-:Y:S01]  /*8a00*/  PLOP3.LUT P5, PT, P5, PT, PT, 0x8, 0x80 ;  /* 0x000000000080781c */ /* 0x000fe20002fae170 */
[----:B------:R-:W-:Y:S01]  /*8a10*/  FFMA.FTZ R112, R112, R125, R127 ;  /* 0x0000007d70707223 */ /* 0x000fe2000001007f */
[----:B------:R-:W-:Y:S11]  /*8a20*/  @!P6 BRA `(.L_x_1683) ;  /* 0x000000040008e947 */ /* 0x000ff60003800000 */
        /* <DEDUP_REMOVED lines=8> */
.L_x_1684:
        /* <DEDUP_REMOVED lines=15> */
.L_x_1686:
[----:B------:R-:W-:Y:S05]  /*8ba0*/  BSYNC.RECONVERGENT B3 ;  /* 0x0000000000037941 */ /* 0x000fea0003800200 */
.L_x_1685:
        /* <DEDUP_REMOVED lines=42> */
.L_x_1683:
[----:B------:R-:W-:Y:S05]  /*8e50*/  BSYNC.RECONVERGENT B2 ;  /* 0x0000000000027941 */ /* 0x000fea0003800200 */
.L_x_1682:
[----:B------:R-:W-:Y:S01]  /*8e60*/  I2FP.F32.U32 R72, R73 ;  /* 0x0000004900487245 */ /* 0x000fe20000201000 */
[----:B------:R-:W-:Y:S01]  /*8e70*/  IMAD.U32 R123, R123, 0x10000, RZ ;  /* 0x000100007b7b7824 */ /* 0x000fe200078e00ff */
[----:B------:R-:W-:-:S03]  /*8e80*/  PRMT R73, R35, 0x7632, R73 ;  /* 0x0000763223497816 */ /* 0x000fc60000000049 */
[----:B------:R-:W-:Y:S01]  /*8e90*/  FMUL.FTZ R123, R123, R116 ;  /* 0x000000747b7b7220 */ /* 0x000fe20000410000 */
[----:B------:R-:W-:Y:S01]  /*8ea0*/  FFMA.FTZ R113, R72, R113, 1.1641532182693481445e-10 ;  /* 0x2f00000048717423 */ /* 0x000fe20000010071 */
[----:B------:R-:W-:Y:S01]  /*8eb0*/  SHF.L.U32 R74, R73, 0x10, RZ ;  /* 0x00000010494a7819 */ /* 0x000fe200000006ff */
[----:B------:R-:W-:Y:S02]  /*8ec0*/  IMAD.U32 R72, R9, 0x10000, RZ ;  /* 0x0001000009487824 */ /* 0x000fe400078e00ff */
[----:B------:R-:W-:Y:S01]  /*8ed0*/  FMUL.FTZ R123, R123, R122 ;  /* 0x0000007a7b7b7220 */ /* 0x000fe20000410000 */
[----:B------:R-:W-:Y:S02]  /*8ee0*/  F2FP.BF16.F32.PACK_AB R73, R96, R97 ;  /* 0x000000616049723e */ /* 0x000fe400000010ff */
[----:B------:R-:W-:-:S04]  /*8ef0*/  FSETP.GTU.FTZ.AND P6, PT, R113, R120, PT ;  /* 0x000000787100720b */ /* 0x000fc80003fdc000 */
[----:B------:R-:W-:Y:S02]  /*8f00*/  FSEL R123, R123, RZ, !P6 ;  /* 0x000000ff7b7b7208 */ /* 0x000fe40007000000 */
[----:B------:R-:W-:-:S03]  /*8f10*/  PLOP3.LUT P6, PT, P6, PT, PT, 0x8, 0x80 ;  /* 0x000000000080781c */ /* 0x000fc600037ce170 */
[----:B------:R-:W-:Y:S01]  /*8f20*/  FFMA.FTZ R113, R123, R72, R74 ;  /* 0x000000487b717223 */ /* 0x000fe2000001004a */
[----:B------:R-:W-:Y:S02]  /*8f30*/  F2FP.BF16.F32.PACK_AB R74, R103, R102 ;  /* 0x00000066674a723e */ /* 0x000fe400000010ff */
[----:B------:R-:W-:Y:S02]  /*8f40*/  F2FP.BF16.F32.PACK_AB R72, R88, R89 ;  /* 0x000000595848723e */ /* 0x000fe400000010ff */
[----:B------:R-:W-:Y:S01]  /*8f50*/  F2FP.BF16.F32.PACK_AB R75, R113, R112 ;  /* 0x00000070714b723e */ /* 0x000fe200000010ff */
[----:B------:R-:W-:Y:S06]  /*8f60*/  BRA `(.L_x_1687) ;  /* 0x0000002800447947 */ /* 0x000fec0003800000 */
.L_x_1646:
        /* <DEDUP_REMOVED lines=16> */
.L_x_1690:
        /* <DEDUP_REMOVED lines=13> */
.L_x_1692:
[----:B------:R-:W-:Y:S05]  /*9140*/  BSYNC.RECONVERGENT B3 ;  /* 0x0000000000037941 */ /* 0x000fea0003800200 */
.L_x_1691:
        /* <DEDUP_REMOVED lines=42> */
.L_x_1689:
[----:B------:R-:W-:Y:S05]  /*93f0*/  BSYNC.RECONVERGENT B2 ;  /* 0x0000000000027941 */ /* 0x000fea0003800200 */
.L_x_1688:
[----:B------:R-:W0:Y:S01]  /*9400*/  LDC R122, c[0x0][0x408] ;  /* 0x00010200ff7a7b82 */ /* 0x000e220000000800 */
[----:B------:R-:W-:Y:S01]  /*9410*/  I2FP.F32.U32 R88, R88 ;  /* 0x0000005800587245 */ /* 0x000fe20000201000 */
[----:B------:R-:W-:Y:S01]  /*9420*/  IMAD.MOV.U32 R113, RZ, RZ, 0x2f800000 ;  /* 0x2f800000ff717424 */ /* 0x000fe200078e00ff */
[----:B-----5:R-:W-:Y:S01]  /*9430*/  SHF.L.U32 R97, R72, 0x10, RZ ;  /* 0x0000001048617819 */ /* 0x020fe200000006ff */
[----:B------:R-:W-:Y:S01]  /*9440*/  BSSY.RECONVERGENT B2, `(.L_x_1693) ;  /* 0x0000050000027945 */ /* 0x000fe20003800200 */
[----:B------:R-:W-:Y:S01]  /*9450*/  ISETP.NE.AND P1, PT, R96, 0x1, PT ;  /* 0x000000016000780c */ /* 0x000fe20003f25270 */
[----:B------:R-:W-:Y:S01]  /*9460*/  FFMA.FTZ R89, R88, R113, 1.1641532182693481445e-10 ;  /* 0x2f00000058597423 */ /* 0x000fe20000010071 */
[----:B------:R-:W-:Y:S01]  /*9470*/  IMAD.U32 R88, R48, 0x10000, RZ ;  /* 0x0001000030587824 */ /* 0x000fe200078e00ff */
[----:B------:R-:W1:Y:S01]  /*9480*/  LDC R120, c[0x0][0x404] ;  /* 0x00010100ff787b82 */ /* 0x000e620000000800 */
[----:B------:R-:W-:Y:S01]  /*9490*/  FMUL.FTZ R97, R97, R116 ;  /* 0x0000007461617220 */ /* 0x000fe20000410000 */
[----:B------:R-:W-:Y:S01]  /*94a0*/  PRMT R72, R72, 0x7632, R72 ;  /* 0x0000763248487816 */ /* 0x000fe20000000048 */
[----:B------:R-:W-:-:S02]  /*94b0*/  IMAD.MOV.U32 R102, RZ, RZ, 0x2 ;  /* 0x00000002ff667424 */ /* 0x000fc400078e00ff */
[----:B0-----:R-:W-:Y:S01]  /*94c0*/  FMUL.FTZ R97, R97, R122 ;  /* 0x0000007a61617220 */ /* 0x001fe20000410000 */
[----:B-1----:R-:W-:-:S04]  /*94d0*/  FSETP.GTU.FTZ.AND P0, PT, R89, R120, PT ;  /* 0x000000785900720b */ /* 0x002fc80003f1c000 */
        /* <DEDUP_REMOVED lines=14> */
.L_x_1695:
        /* <DEDUP_REMOVED lines=13> */
.L_x_1697:
[----:B------:R-:W-:Y:S05]  /*9690*/  BSYNC.RECONVERGENT B3 ;  /* 0x0000000000037941 */ /* 0x000fea0003800200 */
.L_x_1696:
        /* <DEDUP_REMOVED lines=42> */
.L_x_1694:
[----:B------:R-:W-:Y:S05]  /*9940*/  BSYNC.RECONVERGENT B2 ;  /* 0x0000000000027941 */ /* 0x000fea0003800200 */
.L_x_1693:
        /* <DEDUP_REMOVED lines=23> */
.L_x_1700:
        /* <DEDUP_REMOVED lines=13> */
.L_x_1702:
[----:B------:R-:W-:Y:S05]  /*9b90*/  BSYNC.RECONVERGENT B3 ;  /* 0x0000000000037941 */ /* 0x000fea0003800200 */
.L_x_1701:
        /* <DEDUP_REMOVED lines=42> */
.L_x_1699:
[----:B------:R-:W-:Y:S05]  /*9e40*/  BSYNC.RECONVERGENT B2 ;  /* 0x0000000000027941 */ /* 0x000fea0003800200 */
.L_x_1698:
[----:B------:R-:W-:Y:S01]  /*9e50*/  I2FP.F32.U32 R72, R72 ;  /* 0x0000004800487245 */ /* 0x000fe20000201000 */
[----:B------:R-:W-:Y:S01]  /*9e60*/  BSSY.RECONVERGENT B2, `(.L_x_1703) ;  /* 0x000004f000027945 */ /* 0x000fe20003800200 */
[----:B------:R-:W-:Y:S01]  /*9e70*/  SHF.L.U32 R103, R73, 0x10, RZ ;  /* 0x0000001049677819 */ /* 0x000fe200000006ff */
[----:B------:R-:W-:Y:S01]  /*9e80*/  IMAD.MOV.U32 R102, RZ, RZ, 0x2 ;  /* 0x00000002ff667424 */ /* 0x000fe200078e00ff */
[----:B------:R-:W-:Y:S01]  /*9e90*/  ISETP.NE.AND P2, PT, R106, 0x1, PT ;  /* 0x000000016a00780c */ /* 0x000fe20003f45270 */
[----:B------:R-:W-:Y:S01]  /*9ea0*/  FFMA.FTZ R97, R72, R113, 1.1641532182693481445e-10 ;  /* 0x2f00000048617423 */ /* 0x000fe20000010071 */
[----:B------:R-:W-:Y:S02]  /*9eb0*/  IMAD.U32 R72, R49, 0x10000, RZ ;  /* 0x0001000031487824 */ /* 0x000fe400078e00ff */
[----:B------:R-:W-:Y:S01]  /*9ec0*/  FMUL.FTZ R103, R103, R116 ;  /* 0x0000007467677220 */ /* 0x000fe20000410000 */
[----:B------:R-:W-:Y:S02]  /*9ed0*/  PRMT R96, R73, 0x7632, R96 ;  /* 0x0000763249607816 */ /* 0x000fe40000000060 */
[----:B------:R-:W-:Y:S01]  /*9ee0*/  FSETP.GTU.FTZ.AND P1, PT, R97, R120, PT ;  /* 0x000000786100720b */ /* 0x000fe20003f3c000 */
[----:B------:R-:W-:Y:S01]  /*9ef0*/  FMUL.FTZ R103, R103, R122 ;  /* 0x0000007a67677220 */ /* 0x000fe20000410000 */
[----:B------:R-:W-:-:S04]  /*9f00*/  MOV R73, R104 ;  /* 0x0000006800497202 */ /* 0x000fc80000000f00 */
        /* <DEDUP_REMOVED lines=12> */
.L_x_1705:
        /* <DEDUP_REMOVED lines=13> */
.L_x_1707:
[----:B------:R-:W-:Y:S05]  /*a0a0*/  BSYNC.RECONVERGENT B3 ;  /* 0x0000000000037941 */ /* 0x000fea0003800200 */
.L_x_1706:
        /* <DEDUP_REMOVED lines=42> */
.L_x_1704:
[----:B------:R-:W-:Y:S05]  /*a350*/  BSYNC.RECONVERGENT B2 ;  /* 0x0000000000027941 */ /* 0x000fea0003800200 */
.L_x_1703:
        /* <DEDUP_REMOVED lines=23> */
.L_x_1710:
        /* <DEDUP_REMOVED lines=13> */
.L_x_1712:
[----:B------:R-:W-:Y:S05]  /*a5a0*/  BSYNC.RECONVERGENT B3 ;  /* 0x0000000000037941 */ /* 0x000fea0003800200 */
.L_x_1711:
        /* <DEDUP_REMOVED lines=42> */
.L_x_1709:
[----:B------:R-:W-:Y:S05]  /*a850*/  BSYNC.RECONVERGENT B2 ;  /* 0x0000000000027941 */ /* 0x000fea0003800200 */
.L_x_1708:
        /* <DEDUP_REMOVED lines=24> */
.L_x_1715:
        /* <DEDUP_REMOVED lines=13> */
.L_x_1717:
[----:B------:R-:W-:Y:S05]  /*aab0*/  BSYNC.RECONVERGENT B3 ;  /* 0x0000000000037941 */ /* 0x000fea0003800200 */
.L_x_1716:
        /* <DEDUP_REMOVED lines=42> */
.L_x_1714:
[----:B------:R-:W-:Y:S05]  /*ad60*/  BSYNC.RECONVERGENT B2 ;  /* 0x0000000000027941 */ /* 0x000fea0003800200 */
.L_x_1713:
[----:B------:R-:W-:Y:S01]  /*ad70*/  I2FP.F32.U32 R72, R73 ;  /* 0x0000004900487245 */ /* 0x000fe20000201000 */
[----:B------:R-:W-:Y:S01]  /*ad80*/  BSSY.RECONVERGENT B2, `(.L_x_1718) ;  /* 0x000004e000027945 */ /* 0x000fe20003800200 */
[----:B------:R-:W-:Y:S01]  /*ad90*/  SHF.L.U32 R103, R74, 0x10, RZ ;  /* 0x000000104a677819 */ /* 0x000fe200000006ff */
[----:B------:R-:W-:Y:S01]  /*ada0*/  IMAD.MOV.U32 R74, RZ, RZ, 0x2 ;  /* 0x00000002ff4a7424 */ /* 0x000fe200078e00ff */
[----:B------:R-:W-:Y:S01]  /*adb0*/  ISETP.NE.AND P5, PT, R112, 0x1, PT ;  /* 0x000000017000780c */ /* 0x000fe20003fa5270 */
[----:B------:R-:W-:Y:S01]  /*adc0*/  FFMA.FTZ R73, R72, R113, 1.1641532182693481445e-10 ;  /* 0x2f00000048497423 */ /* 0x000fe20000010071 */
[----:B------:R-:W-:Y:S02]  /*add0*/  IMAD.U32 R72, R8, 0x10000, RZ ;  /* 0x0001000008487824 */ /* 0x000fe400078e00ff */
[----:B------:R-:W-:Y:S02]  /*ade0*/  FMUL.FTZ R103, R103, R116 ;  /* 0x0000007467677220 */ /* 0x000fe40000410000 */
[----:B------:R-:W-:-:S02]  /*adf0*/  FSETP.GTU.FTZ.AND P4, PT, R73, R120, PT ;  /* 0x000000784900720b */ /* 0x000fc40003f9c000 */
        /* <DEDUP_REMOVED lines=14> */
.L_x_1720:
        /* <DEDUP_REMOVED lines=13> */
.L_x_1722:
[----:B------:R-:W-:Y:S05]  /*afb0*/  BSYNC.RECONVERGENT B3 ;  /* 0x0000000000037941 */ /* 0x000fea0003800200 */
.L_x_1721:
        /* <DEDUP_REMOVED lines=42> */
.L_x_1719:
[----:B------:R-:W-:Y:S05]  /*b260*/  BSYNC.RECONVERGENT B2 ;  /* 0x0000000000027941 */ /* 0x000fea0003800200 */
.L_x_1718:
[----:B------:R-:W-:Y:S01]  /*b270*/  I2FP.F32.U32 R72, R73 ;  /* 0x0000004900487245 */ /* 0x000fe20000201000 */
[----:B------:R-:W-:Y:S01]  /*b280*/  IMAD.U32 R125, R51, 0x10000, RZ ;  /* 0x00010000337d7824 */ /* 0x000fe200078e00ff */
[----:B------:R-:W-:Y:S01]  /*b290*/  SHF.L.U32 R123, R75, 0x10, RZ ;  /* 0x000000104b7b7819 */ /* 0x000fe200000006ff */
[----:B------:R-:W-:Y:S01]  /*b2a0*/  BSSY.RECONVERGENT B2, `(.L_x_1723) ;  /* 0x000004f000027945 */ /* 0x000fe20003800200 */
[----:B------:R-:W-:Y:S01]  /*b2b0*/  ISETP.NE.AND P6, PT, R74, 0x1, PT ;  /* 0x000000014a00780c */ /* 0x000fe20003fc5270 */
[----:B------:R-:W-:Y:S01]  /*b2c0*/  FFMA.FTZ R73, R72, R113, 1.1641532182693481445e-10 ;  /* 0x2f00000048497423 */ /* 0x000fe20000010071 */
[----:B------:R-:W-:Y:S02]  /*b2d0*/  IMAD.MOV.U32 R106, RZ, RZ, 0x2 ;  /* 0x00000002ff6a7424 */ /* 0x000fe400078e00ff */
[----:B------:R-:W-:Y:S02]  /*b2e0*/  FMUL.FTZ R123, R123, R116 ;  /* 0x000000747b7b7220 */ /* 0x000fe40000410000 */
[----:B------:R-:W-:-:S02]  /*b2f0*/  FSETP.GTU.FTZ.AND P5, PT, R73, R120, PT ;  /* 0x000000784900720b */ /* 0x000fc40003fbc000 */
[----:B------:R-:W-:Y:S01]  /*b300*/  FMUL.FTZ R112, R123, R122 ;  /* 0x0000007a7b707220 */ /* 0x000fe20000410000 */
[----:B------:R-:W-:Y:S02]  /*b310*/  PRMT R123, R75, 0x7632, R123 ;  /* 0x000076324b7b7816 */ /* 0x000fe4000000007b */
[----:B------:R-:W-:Y:S02]  /*b320*/  MOV R73, R104 ;  /* 0x0000006800497202 */ /* 0x000fe40000000f00 */
        /* <DEDUP_REMOVED lines=12> */
.L_x_1725:
        /* <DEDUP_REMOVED lines=15> */
.L_x_1727:
[----:B------:R-:W-:Y:S05]  /*b4e0*/  BSYNC.RECONVERGENT B3 ;  /* 0x0000000000037941 */ /* 0x000fea0003800200 */
.L_x_1726:
        /* <DEDUP_REMOVED lines=42> */
.L_x_1724:
[----:B------:R-:W-:Y:S05]  /*b790*/  BSYNC.RECONVERGENT B2 ;  /* 0x0000000000027941 */ /* 0x000fea0003800200 */
.L_x_1723:
[----:B------:R-:W-:Y:S02]  /*b7a0*/  I2FP.F32.U32 R72, R73 ;  /* 0x0000004900487245 */ /* 0x000fe40000201000 */
[----:B------:R-:W-:Y:S02]  /*b7b0*/  SHF.L.U32 R123, R123, 0x10, RZ ;  /* 0x000000107b7b7819 */ /* 0x000fe400000006ff */
[----:B------:R-:W-:Y:S01]  /*b7c0*/  F2FP.BF16.F32.PACK_AB R74, R103, R102 ;  /* 0x00000066674a723e */ /* 0x000fe200000010ff */
[----:B------:R-:W-:Y:S01]  /*b7d0*/  FFMA.FTZ R113, R72, R113, 1.1641532182693481445e-10 ;  /* 0x2f00000048717423 */ /* 0x000fe20000010071 */
[----:B------:R-:W-:Y:S02]  /*b7e0*/  IMAD.U32 R72, R9, 0x10000, RZ ;  /* 0x0001000009487824 */ /* 0x000fe400078e00ff */
[----:B------:R-:W-:Y:S01]  /*b7f0*/  FMUL.FTZ R123, R123, R116 ;  /* 0x000000747b7b7220 */ /* 0x000fe20000410000 */
[----:B------:R-:W-:Y:S02]  /*b800*/  F2FP.BF16.F32.PACK_AB R73, R96, R97 ;  /* 0x000000616049723e */ /* 0x000fe400000010ff */
[----:B------:R-:W-:Y:S01]  /*b810*/  FSETP.GTU.FTZ.AND P6, PT, R113, R120, PT ;  /* 0x000000787100720b */ /* 0x000fe20003fdc000 */
[----:B------:R-:W-:-:S05]  /*b820*/  FMUL.FTZ R123, R123, R122 ;  /* 0x0000007a7b7b7220 */ /* 0x000fca0000410000 */
[----:B------:R-:W-:Y:S02]  /*b830*/  FSEL R123, R123, RZ, !P6 ;  /* 0x000000ff7b7b7208 */ /* 0x000fe40007000000 */
[----:B------:R-:W-:-:S03]  /*b840*/  PLOP3.LUT P6, PT, P6, PT, PT, 0x8, 0x80 ;  /* 0x000000000080781c */ /* 0x000fc600037ce170 */
[----:B------:R-:W-:Y:S01]  /*b850*/  FMUL.FTZ R113, R72, R123 ;  /* 0x0000007b48717220 */ /* 0x000fe20000410000 */
[----:B------:R-:W-:-:S04]  /*b860*/  F2FP.BF16.F32.PACK_AB R72, R88, R89 ;  /* 0x000000595848723e */ /* 0x000fc800000010ff */
[----:B------:R-:W-:-:S07]  /*b870*/  F2FP.BF16.F32.PACK_AB R75, R113, R112 ;  /* 0x00000070714b723e */ /* 0x000fce00000010ff */
.L_x_1687:
        /* <DEDUP_REMOVED lines=10> */
[----:B------:R-:W-:Y:S02]  /*b920*/  LOP3.LUT R119, R119, R126, R120, 0xfe, !PT ;  /* 0x0000007e77777212 */ /* 0x000fe400078efe78 */
[----:B------:R-:W-:Y:S02]  /*b930*/  SEL R127, RZ, 0x1, !P3 ;  /* 0x00000001ff7f7807 */ /* 0x000fe40005800000 */
[----:B------:R-:W-:Y:S02]  /*b940*/  SEL R120, RZ, 0x1, !P6 ;  /* 0x00000001ff787807 */ /* 0x000fe40007000000 */
[----:B------:R-:W-:Y:S01]  /*b950*/  LOP3.LUT R127, R128, R127, RZ, 0xfc, !PT ;  /* 0x0000007f807f7212 */ /* 0x000fe200078efcff */
[----:B0-----:R-:W-:Y:S01]  /*b960*/  IMAD.WIDE.U32 R124, R117, 0x10, R124 ;  /* 0x00000010757c7825 */ /* 0x001fe200078e007c */
[----:B------:R-:W-:-:S03]  /*b970*/  LOP3.LUT R126, R119, R120, RZ, 0xfc, !PT ;  /* 0x00000078777e7212 */ /* 0x000fc600078efcff */
[----:B------:R-:W-:Y:S01]  /*b980*/  IMAD.MOV.U32 R119, RZ, RZ, R118 ;  /* 0x000000ffff777224 */ /* 0x000fe200078e0076 */
[----:B------:R0:W-:Y:S01]  /*b990*/  STG.E.128 desc[UR8][R124.64], R72 ;  /* 0x000000487c007986 */ /* 0x0001e2000c101d08 */
[C---:B-1----:R-:W-:Y:S01]  /*b9a0*/  IMAD.WIDE.U32 R122, R117.reuse, 0x8, R122 ;  /* 0x00000008757a7825 */ /* 0x042fe200078e007a */
[----:B------:R-:W-:-:S04]  /*b9b0*/  IADD3 R117, PT, PT, R117, 0x20, RZ ;  /* 0x0000002075757810 */ /* 0x000fc80007ffe0ff */
[----:B------:R0:W-:Y:S03]  /*b9c0*/  STG.E.64 desc[UR8][R122.64], R126 ;  /* 0x0000007e7a007986 */ /* 0x0001e6000c101b08 */
.L_x_1645:
[----:B------:R-:W-:Y:S05]  /*b9d0*/  BSYNC.RECONVERGENT B1 ;  /* 0x0000000000017941 */ /* 0x000fea0003800200 */
.L_x_1644:
        /* <DEDUP_REMOVED lines=28> */
.L_x_1733:
        /* <DEDUP_REMOVED lines=13> */
.L_x_1735:
[----:B------:R-:W-:Y:S05]  /*bc70*/  BSYNC.RECONVERGENT B3 ;  /* 0x0000000000037941 */ /* 0x000fea0003800200 */
.L_x_1734:
        /* <DEDUP_REMOVED lines=42> */
.L_x_1732:
[----:B------:R-:W-:Y:S05]  /*bf20*/  BSYNC.RECONVERGENT B2 ;  /* 0x0000000000027941 */ /* 0x000fea0003800200 */
.L_x_1731:
[----:B------:R-:W0:Y:S01]  /*bf30*/  LDC R123, c[0x0][0x408] ;  /* 0x00010200ff7b7b82 */ /* 0x000e220000000800 */
[----:B------:R-:W-:Y:S01]  /*bf40*/  I2FP.F32.U32 R92, R92 ;  /* 0x0000005c005c7245 */ /* 0x000fe20000201000 */
[----:B------:R-:W-:Y:S01]  /*bf50*/  IMAD.MOV.U32 R121, RZ, RZ, 0x2f800000 ;  /* 0x2f800000ff797424 */ /* 0x000fe200078e00ff */
[----:B-----5:R-:W-:Y:S01]  /*bf60*/  SHF.L.U32 R95, R72, 0x10, RZ ;  /* 0x00000010485f7819 */ /* 0x020fe200000006ff */
[----:B------:R-:W-:Y:S01]  /*bf70*/  BSSY.RECONVERGENT B2, `(.L_x_1736) ;  /* 0x0000052000027945 */ /* 0x000fe20003800200 */
[----:B------:R-:W-:Y:S01]  /*bf80*/  ISETP.NE.AND P2, PT, R94, 0x1, PT ;  /* 0x000000015e00780c */ /* 0x000fe20003f45270 */
[----:B------:R-:W-:Y:S01]  /*bf90*/  FFMA.FTZ R93, R92, R121, 1.1641532182693481445e-10 ;  /* 0x2f0000005c5d7423 */ /* 0x000fe20000010079 */
[----:B------:R-:W-:Y:S01]  /*bfa0*/  HFMA2 R108, -RZ, RZ, 0, 1.1920928955078125e-07 ;  /* 0x00000002ff6c7431 */ /* 0x000fe200000001ff */
[----:B------:R-:W1:Y:S01]  /*bfb0*/  LDC R122, c[0x0][0x404] ;  /* 0x00010100ff7a7b82 */ /* 0x000e620000000800 */
[----:B------:R-:W-:Y:S01]  /*bfc0*/  FMUL.FTZ R92, R95, R116 ;  /* 0x000000745f5c7220 */ /* 0x000fe20000410000 */
[----:B------:R-:W-:-:S03]  /*bfd0*/  IMAD.U32 R95, R32, 0x10000, RZ ;  /* 0x00010000205f7824 */ /* 0x000fc600078e00ff */
[----:B0-----:R-:W-:Y:S01]  /*bfe0*/  FMUL.FTZ R92, R92, R123 ;  /* 0x0000007b5c5c7220 */ /* 0x001fe20000410000 */
[----:B-1----:R-:W-:Y:S01]  /*bff0*/  FSETP.GTU.FTZ.AND P1, PT, R93, R122, PT ;  /* 0x0000007a5d00720b */ /* 0x002fe20003f3c000 */
[----:B------:R-:W-:-:S03]  /*c000*/  IMAD.U32 R93, R36, 0x10000, RZ ;  /* 0x00010000245d7824 */ /* 0x000fc600078e00ff */
[----:B------:R-:W-:Y:S02]  /*c010*/  FSEL R92, R92, RZ, !P1 ;  /* 0x000000ff5c5c7208 */ /* 0x000fe40004800000 */
[----:B------:R-:W-:-:S03]  /*c020*/  PLOP3.LUT P1, PT, P1, PT, PT, 0x8, 0x80 ;  /* 0x000000000080781c */ /* 0x000fc60000f2e170 */
[----:B------:R-:W-:Y:S01]  /*c030*/  FFMA.FTZ R92, R92, R93, R95 ;  /* 0x0000005d5c5c7223 */ /* 0x000fe2000001005f */
[----:B------:R-:W-:Y:S01]  /*c040*/  PRMT R93, R72, 0x7632, R93 ;  /* 0x00007632485d7816 */ /* 0x000fe2000000005d */
[----:B------:R-:W-:Y:S01]  /*c050*/  IMAD.MOV.U32 R95, RZ, RZ, R104 ;  /* 0x000000ffff5f7224 */ /* 0x000fe200078e0068 */
        /* <DEDUP_REMOVED lines=11> */
.L_x_1738:
        /* <DEDUP_REMOVED lines=13> */
.L_x_1740:
[----:B------:R-:W-:Y:S05]  /*c1e0*/  BSYNC.RECONVERGENT B3 ;  /* 0x0000000000037941 */ /* 0x000fea0003800200 */
.L_x_1739:
        /* <DEDUP_REMOVED lines=42> */
.L_x_1737:
[----:B------:R-:W-:Y:S05]  /*c490*/  BSYNC.RECONVERGENT B2 ;  /* 0x0000000000027941 */ /* 0x000fea0003800200 */
.L_x_1736:
[----:B------:R-:W-:Y:S01]  /*c4a0*/  I2FP.F32.U32 R94, R95 ;  /* 0x0000005f005e7245 */ /* 0x000fe20000201000 */
[----:B------:R-:W-:Y:S01]  /*c4b0*/  IMAD.U32 R95, R93, 0x10000, RZ ;  /* 0x000100005d5f7824 */ /* 0x000fe200078e00ff */
[----:B------:R-:W-:Y:S01]  /*c4c0*/  ISETP.NE.AND P2, PT, R108, 0x1, PT ;  /* 0x000000016c00780c */ /* 0x000fe20003f45270 */
[----:B------:R-:W-:Y:S01]  /*c4d0*/  IMAD.U32 R106, R72, 0x10000, RZ ;  /* 0x00010000486a7824 */ /* 0x000fe200078e00ff */
[----:B------:R-:W-:Y:S01]  /*c4e0*/  SHF.L.U32 R72, R10, 0x10, RZ ;  /* 0x000000100a487819 */ /* 0x000fe200000006ff */
[----:B------:R-:W-:Y:S01]  /*c4f0*/  FFMA.FTZ R93, R94, R121, 1.1641532182693481445e-10 ;  /* 0x2f0000005e5d7423 */ /* 0x000fe20000010079 */
[----:B------:R-:W-:Y:S01]  /*c500*/  FMUL.FTZ R94, R95, R116 ;  /* 0x000000745f5e7220 */ /* 0x000fe20000410000 */
[----:B------:R-:W-:Y:S03]  /*c510*/  BSSY.RECONVERGENT B2, `(.L_x_1741) ;  /* 0x000004a000027945 */ /* 0x000fe60003800200 */
[----:B------:R-:W-:Y:S01]  /*c520*/  FMUL.FTZ R94, R94, R123 ;  /* 0x0000007b5e5e7220 */ /* 0x000fe20000410000 */
[----:B------:R-:W-:-:S04]  /*c530*/  FSETP.GTU.FTZ.AND P1, PT, R93, R122, PT ;  /* 0x0000007a5d00720b */ /* 0x000fc80003f3c000 */
[----:B------:R-:W-:Y:S02]  /*c540*/  FSEL R93, R94, RZ, !P1 ;  /* 0x000000ff5e5d7208 */ /* 0x000fe40004800000 */
[----:B------:R-:W-:-:S03]  /*c550*/  PLOP3.LUT P1, PT, P1, PT, PT, 0x8, 0x80 ;  /* 0x000000000080781c */ /* 0x000fc60000f2e170 */
[----:B------:R-:W-:Y:S01]  /*c560*/  FFMA.FTZ R93, R93, R72, R106 ;  /* 0x000000485d5d7223 */ /* 0x000fe2000001006a */
[----:B------:R-:W-:Y:S01]  /*c570*/  IMAD.MOV.U32 R106, RZ, RZ, 0x2 ;  /* 0x00000002ff6a7424 */ /* 0x000fe200078e00ff */
[----:B------:R-:W-:Y:S01]  /*c580*/  P2R R120, PR, RZ, 0x2 ;  /* 0x00000002ff787803 */ /* 0x000fe20000000000 */
        /* <DEDUP_REMOVED lines=10> */
.L_x_1743:
        /* <DEDUP_REMOVED lines=13> */
.L_x_1745:
[----:B------:R-:W-:Y:S05]  /*c700*/  BSYNC.RECONVERGENT B3 ;  /* 0x0000000000037941 */ /* 0x000fea0003800200 */
.L_x_1744:
        /* <DEDUP_REMOVED lines=42> */
.L_x_1742:
[----:B------:R-:W-:Y:S05]  /*c9b0*/  BSYNC.RECONVERGENT B2 ;  /* 0x0000000000027941 */ /* 0x000fea0003800200 */
.L_x_1741:
[----:B------:R-:W-:Y:S01]  /*c9c0*/  I2FP.F32.U32 R72, R72 ;  /* 0x0000004800487245 */ /* 0x000fe20000201000 */
[C---:B------:R-:W-:Y:S01]  /*c9d0*/  IMAD.U32 R109, R73.reuse, 0x10000, RZ ;  /* 0x00010000496d7824 */ /* 0x040fe200078e00ff */
[----:B------:R-:W-:Y:S01]  /*c9e0*/  ISETP.NE.AND P2, PT, R106, 0x1, PT ;  /* 0x000000016a00780c */ /* 0x000fe20003f45270 */
[----:B------:R-:W-:Y:S01]  /*c9f0*/  BSSY.RECONVERGENT B2, `(.L_x_1746) ;  /* 0x000004f000027945 */ /* 0x000fe20003800200 */
[----:B------:R-:W-:Y:S01]  /*ca00*/  PRMT R114, R73, 0x7632, R114 ;  /* 0x0000763249727816 */ /* 0x000fe20000000072 */
[----:B------:R-:W-:Y:S01]  /*ca10*/  FFMA.FTZ R95, R72, R121, 1.1641532182693481445e-10 ;  /* 0x2f000000485f7423 */ /* 0x000fe20000010079 */
[----:B------:R-:W-:Y:S01]  /*ca20*/  FMUL.FTZ R72, R109, R116 ;  /* 0x000000746d487220 */ /* 0x000fe20000410000 */
[C---:B------:R-:W-:Y:S01]  /*ca30*/  IMAD.U32 R109, R33.reuse, 0x10000, RZ ;  /* 0x00010000216d7824 */ /* 0x040fe200078e00ff */
[----:B------:R-:W-:Y:S01]  /*ca40*/  PRMT R94, R33, 0x7632, R94 ;  /* 0x00007632215e7816 */ /* 0x000fe2000000005e */
[----:B------:R-:W-:Y:S02]  /*ca50*/  IMAD.MOV.U32 R108, RZ, RZ, 0x2 ;  /* 0x00000002ff6c7424 */ /* 0x000fe400078e00ff */
[----:B------:R-:W-:Y:S01]  /*ca60*/  FMUL.FTZ R72, R72, R123 ;  /* 0x0000007b48487220 */ /* 0x000fe20000410000 */
[----:B------:R-:W-:-:S02]  /*ca70*/  FSETP.GTU.FTZ.AND P1, PT, R95, R122, PT ;  /* 0x0000007a5f00720b */ /* 0x000fc40003f3c000 */
[----:B------:R-:W-:Y:S02]  /*ca80*/  SHF.L.U32 R95, R37, 0x10, RZ ;  /* 0x00000010255f7819 */ /* 0x000fe400000006ff */
[----:B------:R-:W-:Y:S02]  /*ca90*/  FSEL R72, R72, RZ, !P1 ;  /* 0x000000ff48487208 */ /* 0x000fe40004800000 */
[----:B------:R-:W-:Y:S02]  /*caa0*/  PLOP3.LUT P1, PT, P1, PT, PT, 0x8, 0x80 ;  /* 0x000000000080781c */ /* 0x000fe40000f2e170 */
[----:B------:R-:W-:Y:S01]  /*cab0*/  MOV R73, R104 ;  /* 0x0000006800497202 */ /* 0x000fe20000000f00 */
[----:B------:R-:W-:Y:S01]  /*cac0*/  FFMA.FTZ R95, R72, R95, R109 ;  /* 0x0000005f485f7223 */ /* 0x000fe2000001006d */
        /* <DEDUP_REMOVED lines=9> */
.L_x_1748:
        /* <DEDUP_REMOVED lines=13> */
.L_x_1750:
[----:B------:R-:W-:Y:S05]  /*cc30*/  BSYNC.RECONVERGENT B3 ;  /* 0x0000000000037941 */ /* 0x000fea0003800200 */
.L_x_1749:
        /* <DEDUP_REMOVED lines=42> */
.L_x_1747:
[----:B------:R-:W-:Y:S05]  /*cee0*/  BSYNC.RECONVERGENT B2 ;  /* 0x0000000000027941 */ /* 0x000fea0003800200 */
.L_x_1746:
[----:B------:R-:W-:Y:S01]  /*cef0*/  I2FP.F32.U32 R72, R73 ;  /* 0x0000004900487245 */ /* 0x000fe20000201000 */
[----:B------:R-:W-:Y:S01]  /*cf00*/  BSSY.RECONVERGENT B2, `(.L_x_1751) ;  /* 0x000004f000027945 */ /* 0x000fe20003800200 */
[----:B------:R-:W-:Y:S01]  /*cf10*/  SHF.L.U32 R109, R114, 0x10, RZ ;  /* 0x00000010726d7819 */ /* 0x000fe200000006ff */
[----:B------:R-:W-:Y:S01]  /*cf20*/  HFMA2 R106, -RZ, RZ, 0, 1.1920928955078125e-07 ;  /* 0x00000002ff6a7431 */ /* 0x000fe200000001ff */
[----:B------:R-:W-:Y:S01]  /*cf30*/  ISETP.NE.AND P3, PT, R108, 0x1, PT ;  /* 0x000000016c00780c */ /* 0x000fe20003f65270 */
[----:B------:R-:W-:Y:S02]  /*cf40*/  FFMA.FTZ R73, R72, R121, 1.1641532182693481445e-10 ;  /* 0x2f00000048497423 */ /* 0x000fe40000010079 */
[----:B------:R-:W-:Y:S01]  /*cf50*/  FMUL.FTZ R72, R109, R116 ;  /* 0x000000746d487220 */ /* 0x000fe20000410000 */
[----:B------:R-:W-:Y:S02]  /*cf60*/  IMAD.U32 R109, R94, 0x10000, RZ ;  /* 0x000100005e6d7824 */ /* 0x000fe400078e00ff */
[----:B------:R-:W-:Y:S01]  /*cf70*/  FSETP.GTU.FTZ.AND P2, PT, R73, R122, PT ;  /* 0x0000007a4900720b */ /* 0x000fe20003f5c000 */
        /* <DEDUP_REMOVED lines=15> */
.L_x_1753:
        /* <DEDUP_REMOVED lines=13> */
.L_x_1755:
[----:B------:R-:W-:Y:S05]  /*d140*/  BSYNC.RECONVERGENT B3 ;  /* 0x0000000000037941 */ /* 0x000fea0003800200 */
.L_x_1754:
        /* <DEDUP_REMOVED lines=42> */
.L_x_1752:
[----:B------:R-:W-:Y:S05]  /*d3f0*/  BSYNC.RECONVERGENT B2 ;  /* 0x0000000000027941 */ /* 0x000fea0003800200 */
.L_x_1751:
[----:B------:R-:W-:Y:S01]  /*d400*/  I2FP.F32.U32 R72, R73 ;  /* 0x0000004900487245 */ /* 0x000fe20000201000 */
[----:B------:R-:W-:Y:S01]  /*d410*/  BSSY.RECONVERGENT B2, `(.L_x_1756) ;  /* 0x0000050000027945 */ /* 0x000fe20003800200 */
[----:B------:R-:W-:Y:S01]  /*d420*/  SHF.L.U32 R109, R74, 0x10, RZ ;  /* 0x000000104a6d7819 */ /* 0x000fe200000006ff */
[----:B------:R-:W-:Y:S01]  /*d430*/  IMAD.MOV.U32 R114, RZ, RZ, 0x2 ;  /* 0x00000002ff727424 */ /* 0x000fe200078e00ff */
[----:B------:R-:W-:Y:S01]  /*d440*/  ISETP.NE.AND P4, PT, R106, 0x1, PT ;  /* 0x000000016a00780c */ /* 0x000fe20003f85270 */
[----:B------:R-:W-:Y:S01]  /*d450*/  FFMA.FTZ R73, R72, R121, 1.1641532182693481445e-10 ;  /* 0x2f00000048497423 */ /* 0x000fe20000010079 */
[----:B------:R-:W-:Y:S01]  /*d460*/  SHF.L.U32 R125, R34, 0x10, RZ ;  /* 0x00000010227d7819 */ /* 0x000fe200000006ff */
[----:B------:R-:W-:Y:S01]  /*d470*/  FMUL.FTZ R72, R109, R116 ;  /* 0x000000746d487220 */ /* 0x000fe20000410000 */
[----:B------:R-:W-:Y:S01]  /*d480*/  IMAD.U32 R109, R38, 0x10000, RZ ;  /* 0x00010000266d7824 */ /* 0x000fe200078e00ff */
[----:B------:R-:W-:Y:S02]  /*d490*/  PRMT R74, R74, 0x7632, R74 ;  /* 0x000076324a4a7816 */ /* 0x000fe4000000004a */
[----:B------:R-:W-:Y:S01]  /*d4a0*/  FMUL.FTZ R72, R72, R123 ;  /* 0x0000007b48487220 */ /* 0x000fe20000410000 */
[----:B------:R-:W-:-:S02]  /*d4b0*/  FSETP.GTU.FTZ.AND P3, PT, R73, R122, PT ;  /* 0x0000007a4900720b */ /* 0x000fc40003f7c000 */
[----:B------:R-:W-:Y:S02]  /*d4c0*/  MOV R73, R104 ;  /* 0x0000006800497202 */ /* 0x000fe40000000f00 */
[----:B------:R-:W-:Y:S02]  /*d4d0*/  FSEL R72, R72, RZ, !P3 ;  /* 0x000000ff48487208 */ /* 0x000fe40005800000 */
[----:B------:R-:W-:-:S03]  /*d4e0*/  PLOP3.LUT P3, PT, P3, PT, PT, 0x8, 0x80 ;  /* 0x000000000080781c */ /* 0x000fc60001f6e170 */
[----:B------:R-:W-:Y:S01]  /*d4f0*/  FFMA.FTZ R108, R72, R109, R125 ;  /* 0x0000006d486c7223 */ /* 0x000fe2000001007d */
        /* <DEDUP_REMOVED lines=9> */
.L_x_1758:
        /* <DEDUP_REMOVED lines=13> */
.L_x_1760:
[----:B------:R-:W-:Y:S05]  /*d660*/  BSYNC.RECONVERGENT B3 ;  /* 0x0000000000037941 */ /* 0x000fea0003800200 */
.L_x_1759:
        /* <DEDUP_REMOVED lines=42> */
.L_x_1757:
[----:B------:R-:W-:Y:S05]  /*d910*/  BSYNC.RECONVERGENT B2 ;  /* 0x0000000000027941 */ /* 0x000fea0003800200 */
.L_x_1756:
        /* <DEDUP_REMOVED lines=10> */
[----:B------:R-:W-:Y:S01]  /*d9c0*/  FSETP.GTU.FTZ.AND P4, PT, R73, R122, PT ;  /* 0x0000007a4900720b */ /* 0x000fe20003f9c000 */
[----:B------:R-:W-:Y:S01]  /*d9d0*/  IMAD.MOV.U32 R73, RZ, RZ, R104 ;  /* 0x000000ffff497224 */ /* 0x000fe200078e0068 */
[----:B------:R-:W-:-:S02]  /*d9e0*/  MOV R74, 0x2 ;  /* 0x00000002004a7802 */ /* 0x000fc40000000f00 */
        /* <DEDUP_REMOVED lines=12> */
.L_x_1763:
        /* <DEDUP_REMOVED lines=13> */
.L_x_1765:
[----:B------:R-:W-:Y:S05]  /*db80*/  BSYNC.RECONVERGENT B3 ;  /* 0x0000000000037941 */ /* 0x000fea0003800200 */
.L_x_1764:
        /* <DEDUP_REMOVED lines=42> */
.L_x_1762:
[----:B------:R-:W-:Y:S05]  /*de30*/  BSYNC.RECONVERGENT B2 ;  /* 0x0000000000027941 */ /* 0x000fea0003800200 */
.L_x_1761:
        /* <DEDUP_REMOVED lines=25> */
.L_x_1768:
        /* <DEDUP_REMOVED lines=15> */
.L_x_1770:
[----:B------:R-:W-:Y:S05]  /*e0c0*/  BSYNC.RECONVERGENT B3 ;  /* 0x0000000000037941 */ /* 0x000fea0003800200 */
.L_x_1769:
        /* <DEDUP_REMOVED lines=39> */
[----:B------:R-:W-:Y:S02]  /*e340*/  LOP3.LUT R107, R74, UR30, R73, 0x96, !PT ;  /* 0x0000001e4a6b7c12 */ /* 0x000fe4000f8e9649 */
[----:B------:R-:W-:Y:S01]  /*e350*/  MOV R73, R118 ;  /* 0x0000007600497202 */ /* 0x000fe20000000f00 */
[----:B------:R-:W-:-:S07]  /*e360*/  IMAD.MOV.U32 R118, RZ, RZ, R72 ;  /* 0x000000ffff767224 */ /* 0x000fce00078e0048 */
.L_x_1767:
[----:B------:R-:W-:Y:S05]  /*e370*/  BSYNC.RECONVERGENT B2 ;  /* 0x0000000000027941 */ /* 0x000fea0003800200 */
.L_x_1766:
[----:B------:R-:W-:Y:S01]  /*e380*/  I2FP.F32.U32 R72, R73 ;  /* 0x0000004900487245 */ /* 0x000fe20000201000 */
[----:B------:R-:W-:Y:S01]  /*e390*/  IMAD.U32 R75, R124, 0x10000, RZ ;  /* 0x000100007c4b7824 */ /* 0x000fe200078e00ff */
[----:B------:R-:W-:Y:S02]  /*e3a0*/  PRMT R74, R35, 0x7632, R74 ;  /* 0x00007632234a7816 */ /* 0x000fe4000000004a */
[----:B------:R-:W-:Y:S01]  /*e3b0*/  SHF.L.U32 R73, R13, 0x10, RZ ;  /* 0x000000100d497819 */ /* 0x000fe200000006ff */
[----:B------:R-:W-:Y:S01]  /*e3c0*/  FMUL.FTZ R116, R75, R116 ;  /* 0x000000744b747220 */ /* 0x000fe20000410000 */
[----:B------:R-:W-:Y:S01]  /*e3d0*/  FFMA.FTZ R121, R72, R121, 1.1641532182693481445e-10 ;  /* 0x2f00000048797423 */ /* 0x000fe20000010079 */
[----:B------:R-:W-:Y:S01]  /*e3e0*/  IMAD.U32 R75, R74, 0x10000, RZ ;  /* 0x000100004a4b7824 */ /* 0x000fe200078e00ff */
[----:B------:R-:W-:Y:S01]  /*e3f0*/  F2FP.BF16.F32.PACK_AB R74, R109, R108 ;  /* 0x0000006c6d4a723e */ /* 0x000fe200000010ff */
[----:B------:R-:W-:Y:S01]  /*e400*/  FMUL.FTZ R116, R116, R123 ;  /* 0x0000007b74747220 */ /* 0x000fe20000410000 */
[----:B------:R-:W-:-:S02]  /*e410*/  F2FP.BF16.F32.PACK_AB R72, R93, R92 ;  /* 0x0000005c5d48723e */ /* 0x000fc400000010ff */
[----:B------:R-:W-:-:S04]  /*e420*/  FSETP.GTU.FTZ.AND P6, PT, R121, R122, PT ;  /* 0x0000007a7900720b */ /* 0x000fc80003fdc000 */
[----:B------:R-:W-:Y:S02]  /*e430*/  FSEL R116, R116, RZ, !P6 ;  /* 0x000000ff74747208 */ /* 0x000fe40007000000 */
[----:B------:R-:W-:-:S03]  /*e440*/  PLOP3.LUT P6, PT, P6, PT, PT, 0x8, 0x80 ;  /* 0x000000000080781c */ /* 0x000fc600037ce170 */
[----:B------:R-:W-:Y:S01]  /*e450*/  FFMA.FTZ R121, R116, R73, R75 ;  /* 0x0000004974797223 */ /* 0x000fe2000001004b */
[----:B------:R-:W-:-:S04]  /*e460*/  F2FP.BF16.F32.PACK_AB R73, R94, R95 ;  /* 0x0000005f5e49723e */ /* 0x000fc800000010ff */
[----:B------:R-:W-:Y:S01]  /*e470*/  F2FP.BF16.F32.PACK_AB R75, R121, R114 ;  /* 0x00000072794b723e */ /* 0x000fe200000010ff */
[----:B------:R-:W-:Y:S06]  /*e480*/  BRA `(.L_x_1771) ;  /* 0x0000002800487947 */ /* 0x000fec0003800000 */
.L_x_1730:
[----:B------:R-:W-:Y:S01]  /*e490*/  ISETP.NE.AND P1, PT, R106, 0x1, PT ;  /* 0x000000016a00780c */ /* 0x000fe20003f25270 */
[----:B------:R-:W-:Y:S01]  /*e4a0*/  BSSY.RECONVERGENT B2, `(.L_x_1772) ;  /* 0x0000047000027945 */ /* 0x000fe20003800200 */
[----:B------:R-:W-:Y:S02]  /*e4b0*/  HFMA2 R94, -RZ, RZ, 0, 1.1920928955078125e-07 ;  /* 0x00000002ff5e7431 */ /* 0x000fe400000001ff */
[----:B0-----:R-:W-:Y:S01]  /*e4c0*/  IMAD.MOV.U32 R92, RZ, RZ, R104 ;  /* 0x000000ffff5c7224 */ /* 0x001fe200078e0068 */
        /* <DEDUP_REMOVED lines=12> */
.L_x_1774:
        /* <DEDUP_REMOVED lines=13> */
.L_x_1776:
[----:B------:R-:W-:Y:S05]  /*e660*/  BSYNC.RECONVERGENT B3 ;  /* 0x0000000000037941 */ /* 0x000fea0003800200 */
.L_x_1775:
        /* <DEDUP_REMOVED lines=39> */
[----:B------:R-:W-:Y:S01]  /*e8e0*/  HFMA2 R94, -RZ, RZ, 0, 0 ;  /* 0x00000000ff5e7431 */ /* 0x000fe200000001ff */
[----:B------:R-:W-:Y:S01]  /*e8f0*/  MOV R118, R92 ;  /* 0x0000005c00767202 */ /* 0x000fe20000000f00 */
[----:B------:R-:W-:-:S07]  /*e900*/  IMAD.MOV.U32 R92, RZ, RZ, R119 ;  /* 0x000000ffff5c7224 */ /* 0x000fce00078e0077 */
.L_x_1773:
[----:B------:R-:W-:Y:S05]  /*e910*/  BSYNC.RECONVERGENT B2 ;  /* 0x0000000000027941 */ /* 0x000fea0003800200 */
.L_x_1772:
        /* <DEDUP_REMOVED lines=10> */
[----:B------:R-:W-:-:S03]  /*e9c0*/  PRMT R72, R72, 0x7632, R72 ;  /* 0x0000763248487816 */ /* 0x000fc60000000048 */
[----:B0-----:R-:W-:Y:S01]  /*e9d0*/  FMUL.FTZ R92, R92, R123 ;  /* 0x0000007b5c5c7220 */ /* 0x001fe20000410000 */
[----:B-1----:R-:W-:Y:S01]  /*e9e0*/  FSETP.GTU.FTZ.AND P1, PT, R93, R122, PT ;  /* 0x0000007a5d00720b */ /* 0x002fe20003f3c000 */
[----:B------:R-:W-:-:S03]  /*e9f0*/  IMAD.U32 R93, R36, 0x10000, RZ ;  /* 0x00010000245d7824 */ /* 0x000fc600078e00ff */
[----:B------:R-:W-:Y:S02]  /*ea00*/  FSEL R92, R92, RZ, !P1 ;  /* 0x000000ff5c5c7208 */ /* 0x000fe40004800000 */
[----:B------:R-:W-:-:S03]  /*ea10*/  PLOP3.LUT P1, PT, P1, PT, PT, 0x8, 0x80 ;  /* 0x000000000080781c */ /* 0x000fc60000f2e170 */
[----:B------:R-:W-:Y:S01]  /*ea20*/  FMUL.FTZ R92, R93, R92 ;  /* 0x0000005c5d5c7220 */ /* 0x000fe20000410000 */
        /* <DEDUP_REMOVED lines=11> */
.L_x_1779:
        /* <DEDUP_REMOVED lines=13> */
.L_x_1781:
[----:B------:R-:W-:Y:S05]  /*ebb0*/  BSYNC.RECONVERGENT B3 ;  /* 0x0000000000037941 */ /* 0x000fea0003800200 */
.L_x_1780:
        /* <DEDUP_REMOVED lines=42> */
.L_x_1778:
[----:B------:R-:W-:Y:S05]  /*ee60*/  BSYNC.RECONVERGENT B2 ;  /* 0x0000000000027941 */ /* 0x000fea0003800200 */
.L_x_1777:
        /* <DEDUP_REMOVED lines=24> */
.L_x_1784:
        /* <DEDUP_REMOVED lines=13> */
.L_x_1786:
[----:B------:R-:W-:Y:S05]  /*f0c0*/  BSYNC.RECONVERGENT B3 ;  /* 0x0000000000037941 */ /* 0x000fea0003800200 */
.L_x_1785:
        /* <DEDUP_REMOVED lines=41> */
[----:B------:R-:W-:-:S07]  /*f360*/  MOV R118, R94 ;  /* 0x0000005e00767202 */ /* 0x000fce0000000f00 */
.L_x_1783:
[----:B------:R-:W-:Y:S05]  /*f370*/  BSYNC.RECONVERGENT B2 ;  /* 0x0000000000027941 */ /* 0x000fea0003800200 */
.L_x_1782:
        /* <DEDUP_REMOVED lines=12> */
[----:B------:R-:W-:Y:S01]  /*f440*/  FMUL.FTZ R95, R94, R95 ;  /* 0x0000005f5e5f7220 */ /* 0x000fe20000410000 */
        /* <DEDUP_REMOVED lines=11> */
.L_x_1789:
        /* <DEDUP_REMOVED lines=13> */
.L_x_1791:
[----:B------:R-:W-:Y:S05]  /*f5d0*/  BSYNC.RECONVERGENT B3 ;  /* 0x0000000000037941 */ /* 0x000fea0003800200 */
.L_x_1790:
        /* <DEDUP_REMOVED lines=42> */
.L_x_1788:
[----:B------:R-:W-:Y:S05]  /*f880*/  BSYNC.RECONVERGENT B2 ;  /* 0x0000000000027941 */ /* 0x000fea0003800200 */
.L_x_1787:
        /* <DEDUP_REMOVED lines=23> */
.L_x_1794:
        /* <DEDUP_REMOVED lines=13> */
.L_x_1796:
[----:B------:R-:W-:Y:S05]  /*fad0*/  BSYNC.RECONVERGENT B3 ;  /* 0x0000000000037941 */ /* 0x000fea0003800200 */
.L_x_1795:
        /* <DEDUP_REMOVED lines=42> */
.L_x_1793:
[----:B------:R-:W-:Y:S05]  /*fd80*/  BSYNC.RECONVERGENT B2 ;  /* 0x0000000000027941 */ /* 0x000fea0003800200 */
.L_x_1792:
[----:B------:R-:W-:Y:S01]  /*fd90*/  I2FP.F32.U32 R72, R73 ;  /* 0x0000004900487245 */ /* 0x000fe20000201000 */
[----:B------:R-:W-:Y:S01]  /*fda0*/  BSSY.RECONVERGENT B2, `(.L_x_1797) ;  /* 0x000004f000027945 */ /* 0x000fe20003800200 */
[----:B------:R-:W-:Y:S01]  /*fdb0*/  SHF.L.U32 R109, R74, 0x10, RZ ;  /* 0x000000104a6d7819 */ /* 0x000fe200000006ff */
[----:B------:R-:W-:Y:S01]  /*fdc0*/  HFMA2 R106, -RZ, RZ, 0, 1.1920928955078125e-07 ;  /* 0x00000002ff6a7431 */ /* 0x000fe200000001ff */
[----:B------:R-:W-:Y:S01]  /*fdd0*/  ISETP.NE.AND P4, PT, R114, 0x1, PT ;  /* 0x000000017200780c */ /* 0x000fe20003f85270 */
[----:B------:R-:W-:Y:S01]  /*fde0*/  FFMA.FTZ R73, R72, R121, 1.1641532182693481445e-10 ;  /* 0x2f00000048497423 */ /* 0x000fe20000010079 */
[----:B------:R-:W-:Y:S01]  /*fdf0*/  PRMT R74, R74, 0x7632, R74 ;  /* 0x000076324a4a7816 */ /* 0x000fe2000000004a */
[----:B------:R-:W-:Y:S01]  /*fe00*/  FMUL.FTZ R72, R109, R116 ;  /* 0x000000746d487220 */ /* 0x000fe20000410000 */
[----:B------:R-:W-:Y:S02]  /*fe10*/  IMAD.U32 R109, R38, 0x10000, RZ ;  /* 0x00010000266d7824 */ /* 0x000fe400078e00ff */
[----:B------:R-:W-:Y:S01]  /*fe20*/  FSETP.GTU.FTZ.AND P3, PT, R73, R122, PT ;  /* 0x0000007a4900720b */ /* 0x000fe20003f7c000 */
[----:B------:R-:W-:Y:S01]  /*fe30*/  FMUL.FTZ R72, R72, R123 ;  /* 0x0000007b48487220 */ /* 0x000fe20000410000 */
[----:B------:R-:W-:-:S04]  /*fe40*/  IMAD.MOV.U32 R73, RZ, RZ, R104 ;  /* 0x000000ffff497224 */ /* 0x000fc800078e0068 */
[----:B------:R-:W-:Y:S02]  /*fe50*/  FSEL R108, R72, RZ, !P3 ;  /* 0x000000ff486c7208 */ /* 0x000fe40005800000 */
[----:B------:R-:W-:-:S03]  /*fe60*/  PLOP3.LUT P3, PT, P3, PT, PT, 0x8, 0x80 ;  /* 0x000000000080781c */ /* 0x000fc60001f6e170 */
[----:B------:R-:W-:Y:S01]  /*fe70*/  FMUL.FTZ R108, R109, R108 ;  /* 0x0000006c6d6c7220 */ /* 0x000fe20000410000 */
        /* <DEDUP_REMOVED lines=9> */
.L_x_1799:
        /* <DEDUP_REMOVED lines=13> */
.L_x_1801:
[----:B------:R-:W-:Y:S05]  /*ffe0*/  BSYNC.RECONVERGENT B3 ;  /* 0x0000000000037941 */ /* 0x000fea0003800200 */
.L_x_1800:
        /* <DEDUP_REMOVED lines=42> */
.L_x_1798:
[----:B------:R-:W-:Y:S05]  /*10290*/  BSYNC.RECONVERGENT B2 ;  /* 0x0000000000027941 */ /* 0x000fea0003800200 */
.L_x_1797:
        /* <DEDUP_REMOVED lines=23> */
.L_x_1804:
        /* <DEDUP_REMOVED lines=13> */
.L_x_1806:
[----:B------:R-:W-:Y:S05]  /*104e0*/  BSYNC.RECONVERGENT B3 ;  /* 0x0000000000037941 */ /* 0x000fea0003800200 */
.L_x_1805:
        /* <DEDUP_REMOVED lines=42> */
.L_x_1803:
[----:B------:R-:W-:Y:S05]  /*10790*/  BSYNC.RECONVERGENT B2 ;  /* 0x0000000000027941 */ /* 0x000fea0003800200 */
.L_x_1802:
[----:B------:R-:W-:Y:S01]  /*107a0*/  I2FP.F32.U32 R72, R73 ;  /* 0x0000004900487245 */ /* 0x000fe20000201000 */
[----:B------:R-:W-:Y:S01]  /*107b0*/  BSSY.RECONVERGENT B2, `(.L_x_1807) ;  /* 0x0000051000027945 */ /* 0x000fe20003800200 */
[C---:B------:R-:W-:Y:S01]  /*107c0*/  SHF.L.U32 R125, R75.reuse, 0x10, RZ ;  /* 0x000000104b7d7819 */ /* 0x040fe200000006ff */
[----:B------:R-:W-:Y:S01]  /*107d0*/  HFMA2 R106, -RZ, RZ, 0, 1.1920928955078125e-07 ;  /* 0x00000002ff6a7431 */ /* 0x000fe200000001ff */
[----:B------:R-:W-:Y:S01]  /*107e0*/  ISETP.NE.AND P6, PT, R74, 0x1, PT ;  /* 0x000000014a00780c */ /* 0x000fe20003fc5270 */
[----:B------:R-:W-:Y:S01]  /*107f0*/  FFMA.FTZ R73, R72, R121, 1.1641532182693481445e-10 ;  /* 0x2f00000048497423 */ /* 0x000fe20000010079 */
[----:B------:R-:W-:Y:S01]  /*10800*/  PRMT R124, R75, 0x7632, R124 ;  /* 0x000076324b7c7816 */ /* 0x000fe2000000007c */
[----:B------:R-:W-:Y:S01]  /*10810*/  FMUL.FTZ R72, R125, R116 ;  /* 0x000000747d487220 */ /* 0x000fe20000410000 */
[----:B------:R-:W-:Y:S02]  /*10820*/  IMAD.U32 R125, R39, 0x10000, RZ ;  /* 0x00010000277d7824 */ /* 0x000fe400078e00ff */
[----:B------:R-:W-:Y:S01]  /*10830*/  FSETP.GTU.FTZ.AND P5, PT, R73, R122, PT ;  /* 0x0000007a4900720b */ /* 0x000fe20003fbc000 */
[----:B------:R-:W-:-:S05]  /*10840*/  FMUL.FTZ R72, R72, R123 ;  /* 0x0000007b48487220 */ /* 0x000fca0000410000 */
[----:B------:R-:W-:Y:S01]  /*10850*/  FSEL R114, R72, RZ, !P5 ;  /* 0x000000ff48727208 */ /* 0x000fe20006800000 */
[----:B------:R-:W-:Y:S01]  /*10860*/  IMAD.MOV.U32 R72, RZ, RZ, R104 ;  /* 0x000000ffff487224 */ /* 0x000fe200078e0068 */
        /* <DEDUP_REMOVED lines=11> */
.L_x_1809:
        /* <DEDUP_REMOVED lines=12> */
[----:B------:R-:W-:Y:S02]  /*109e0*/  @P0 IADD3 R73, PT, PT, R0, RZ, RZ ;  /* 0x000000ff00490210 */ /* 0x000fe40007ffe0ff */
[----:B------:R-:W-:Y:S02]  /*109f0*/  ISETP.NE.AND P0, PT, R72, RZ, PT ;  /* 0x000000ff4800720c */ /* 0x000fe40003f05270 */
[----:B------:R-:W-:-:S11]  /*10a00*/  @!P6 MOV R0, R73 ;  /* 0x000000490000e202 */ /* 0x000fd60000000f00 */
.L_x_1811:
[----:B------:R-:W-:Y:S05]  /*10a10*/  BSYNC.RECONVERGENT B3 ;  /* 0x0000000000037941 */ /* 0x000fea0003800200 */
.L_x_1810:
        /* <DEDUP_REMOVED lines=42> */
.L_x_1808:
[----:B------:R-:W-:Y:S05]  /*10cc0*/  BSYNC.RECONVERGENT B2 ;  /* 0x0000000000027941 */ /* 0x000fea0003800200 */
.L_x_1807:
[----:B------:R-:W-:Y:S02]  /*10cd0*/  I2FP.F32.U32 R72, R72 ;  /* 0x0000004800487245 */ /* 0x000fe40000201000 */
[----:B------:R-:W-:Y:S02]  /*10ce0*/  SHF.L.U32 R73, R124, 0x10, RZ ;  /* 0x000000107c497819 */ /* 0x000fe400000006ff */
[----:B------:R-:W-:Y:S01]  /*10cf0*/  F2FP.BF16.F32.PACK_AB R74, R109, R108 ;  /* 0x0000006c6d4a723e */ /* 0x000fe200000010ff */
[----:B------:R-:W-:Y:S01]  /*10d00*/  FFMA.FTZ R121, R72, R121, 1.1641532182693481445e-10 ;  /* 0x2f00000048797423 */ /* 0x000fe20000010079 */
[----:B------:R-:W-:Y:S01]  /*10d10*/  F2FP.BF16.F32.PACK_AB R72, R93, R92 ;  /* 0x0000005c5d48723e */ /* 0x000fe200000010ff */
[----:B------:R-:W-:Y:S01]  /*10d20*/  FMUL.FTZ R116, R73, R116 ;  /* 0x0000007449747220 */ /* 0x000fe20000410000 */
[----:B------:R-:W-:Y:S02]  /*10d30*/  IMAD.U32 R73, R13, 0x10000, RZ ;  /* 0x000100000d497824 */ /* 0x000fe400078e00ff */
[----:B------:R-:W-:Y:S01]  /*10d40*/  FSETP.GTU.FTZ.AND P6, PT, R121, R122, PT ;  /* 0x0000007a7900720b */ /* 0x000fe20003fdc000 */
[----:B------:R-:W-:-:S05]  /*10d50*/  FMUL.FTZ R116, R116, R123 ;  /* 0x0000007b74747220 */ /* 0x000fca0000410000 */
[----:B------:R-:W-:Y:S02]  /*10d60*/  FSEL R116, R116, RZ, !P6 ;  /* 0x000000ff74747208 */ /* 0x000fe40007000000 */
[----:B------:R-:W-:-:S03]  /*10d70*/  PLOP3.LUT P6, PT, P6, PT, PT, 0x8, 0x80 ;  /* 0x000000000080781c */ /* 0x000fc600037ce170 */
[----:B------:R-:W-:Y:S01]  /*10d80*/  FMUL.FTZ R121, R73, R116 ;  /* 0x0000007449797220 */ /* 0x000fe20000410000 */
[----:B------:R-:W-:-:S04]  /*10d90*/  F2FP.BF16.F32.PACK_AB R73, R94, R95 ;  /* 0x0000005f5e49723e */ /* 0x000fc800000010ff */
[----:B------:R-:W-:-:S07]  /*10da0*/  F2FP.BF16.F32.PACK_AB R75, R121, R114 ;  /* 0x00000072794b723e */ /* 0x000fce00000010ff */
.L_x_1771:
[----:B------:R-:W0:Y:S01]  /*10db0*/  LDC.64 R124, c[0x0][0x3a8] ;  /* 0x0000ea00ff7c7b82 */ /* 0x000e220000000a00 */
[----:B------:R-:W-:Y:S02]  /*10dc0*/  SEL R126, RZ, 0x10000, !P5 ;  /* 0x00010000ff7e7807 */ /* 0x000fe40006800000 */
[----:B------:R-:W-:Y:S02]  /*10dd0*/  ISETP.NE.AND P5, PT, R120, RZ, PT ;  /* 0x000000ff7800720c */ /* 0x000fe40003fa5270 */
[----:B------:R-:W-:Y:S02]  /*10de0*/  SEL R128, RZ, 0x1000000, !P6 ;  /* 0x01000000ff807807 */ /* 0x000fe40007000000 */
[----:B------:R-:W-:Y:S01]  /*10df0*/  ISETP.NE.AND P6, PT, R119, RZ, PT ;  /* 0x000000ff7700720c */ /* 0x000fe20003fc5270 */
[----:B------:R-:W1:Y:S01]  /*10e00*/  LDC.64 R122, c[0x0][0x3b0] ;  /* 0x0000ec00ff7a7b82 */ /* 0x000e620000000a00 */
[----:B------:R-:W-:Y:S02]  /*10e10*/  SEL R127, RZ, 0x100, !P4 ;  /* 0x00000100ff7f7807 */ /* 0x000fe40006000000 */
[----:B------:R-:W-:-:S02]  /*10e20*/  SEL R120, RZ, 0x1000000, !P2 ;  /* 0x01000000ff787807 */ /* 0x000fc40005000000 */
[----:B------:R-:W-:Y:S02]  /*10e30*/  SEL R119, RZ, 0x10000, !P1 ;  /* 0x00010000ff777807 */ /* 0x000fe40004800000 */
[----:B------:R-:W-:Y:S02]  /*10e40*/  SEL R116, RZ, 0x100, !P5 ;  /* 0x00000100ff747807 */ /* 0x000fe40006800000 */
[----:B------:R-:W-:Y:S02]  /*10e50*/  LOP3.LUT R127, R127, R128, R126, 0xfe, !PT ;  /* 0x000000807f7f7212 */ /* 0x000fe400078efe7e */
[----:B------:R-:W-:Y:S02]  /*10e60*/  SEL R126, RZ, 0x1, !P3 ;  /* 0x00000001ff7e7807 */ /* 0x000fe40005800000 */
[----:B------:R-:W-:Y:S02]  /*10e70*/  LOP3.LUT R116, R116, R120, R119, 0xfe, !PT ;  /* 0x0000007874747212 */ /* 0x000fe400078efe77 */
[----:B------:R-:W-:Y:S01]  /*10e80*/  SEL R119, RZ, 0x1, !P6 ;  /* 0x00000001ff777807 */ /* 0x000fe20007000000 */
[----:B0-----:R-:W-:Y:S01]  /*10e90*/  IMAD.WIDE.U32 R124, R117, 0x10, R124 ;  /* 0x00000010757c7825 */ /* 0x001fe200078e007c */
[----:B------:R-:W-:-:S02]  /*10ea0*/  LOP3.LUT R127, R127, R126, RZ, 0xfc, !PT ;  /* 0x0000007e7f7f7212 */ /* 0x000fc400078efcff */
[----:B------:R-:W-:Y:S02]  /*10eb0*/  LOP3.LUT R126, R116, R119, RZ, 0xfc, !PT ;  /* 0x00000077747e7212 */ /* 0x000fe400078efcff */
[----:B------:R2:W-:Y:S01]  /*10ec0*/  STG.E.128 desc[UR8][R124.64], R72 ;  /* 0x000000487c007986 */ /* 0x0005e2000c101d08 */
[----:B------:R-:W-:Y:S01]  /*10ed0*/  MOV R119, R118 ;  /* 0x0000007600777202 */ /* 0x000fe20000000f00 */
[----:B-1----:R-:W-:-:S05]  /*10ee0*/  IMAD.WIDE.U32 R122, R117, 0x8, R122 ;  /* 0x00000008757a7825 */ /* 0x002fca00078e007a */
[----:B------:R2:W-:Y:S02]  /*10ef0*/  STG.E.64 desc[UR8][R122.64], R126 ;  /* 0x0000007e7a007986 */ /* 0x0005e4000c101b08 */
.L_x_1729:
[----:B------:R-:W-:Y:S05]  /*10f00*/  BSYNC.RECONVERGENT B1 ;  /* 0x0000000000017941 */ /* 0x000fea0003800200 */
.L_x_1728:
[----:B0-2---:R-:W-:Y:S01]  /*10f10*/  FADD.FTZ R73, RZ, R91 ;  /* 0x0000005bff497221 */ /* 0x005fe20000010000 */
[C---:B------:R-:W-:Y:S01]  /*10f20*/  ISETP.GE.U32.AND P5, PT, R87.reuse, 0x20, PT ;  /* 0x000000205700780c */ /* 0x040fe20003fa6070 */
[----:B------:R-:W-:Y:S01]  /*10f30*/  UMOV UR4, 0xffffffff ;  /* 0xffffffff00047882 */ /* 0x000fe20000000000 */
[C---:B------:R-:W-:Y:S01]  /*10f40*/  ISETP.GT.U32.AND P3, PT, R87.reuse, 0x3f, PT ;  /* 0x0000003f5700780c */ /* 0x040fe20003f64070 */
[----:B------:R-:W-:Y:S01]  /*10f50*/  FADD.FTZ R72, R90, R73 ;  /* 0x000000495a487221 */ /* 0x000fe20000010000 */
[----:B------:R-:W-:Y:S02]  /*10f60*/  ISETP.GT.U32.AND P2, PT, R87, 0x5f, PT ;  /* 0x0000005f5700780c */ /* 0x000fe40003f44070 */
[----:B------:R-:W-:Y:S01]  /*10f70*/  ISETP.NE.AND P1, PT, R85, RZ, PT ;  /* 0x000000ff5500720c */ /* 0x000fe20003f25270 */
        /* <DEDUP_REMOVED lines=94> */
.L_x_1831:
        /* <DEDUP_REMOVED lines=17> */
[--C-:B------:R-:W-:Y:S01]  /*11670*/  FADD.FTZ R116, R100, -R118.reuse ;  /* 0x8000007664747221 */ /* 0x100fe20000010000 */
[--C-:B0-----:R-:W-:Y:S01]  /*11680*/  FADD.FTZ R74, R99, -R118.reuse ;  /* 0x80000076634a7221 */ /* 0x101fe20000010000 */
[----:B------:R-:W-:Y:S01]  /*11690*/  IMAD.U32 R117, R69, 0x10000, RZ ;  /* 0x0001000045757824 */ /* 0x000fe200078e00ff */
[----:B------:R-:W-:Y:S01]  /*116a0*/  SHF.L.U32 R125, R65, 0x10, RZ ;  /* 0x00000010417d7819 */ /* 0x000fe200000006ff */
[--C-:B------:R-:W-:Y:S01]  /*116b0*/  FADD.FTZ R120, R110, -R118.reuse ;  /* 0x800000766e787221 */ /* 0x100fe20000010000 */
[----:B------:R-:W-:Y:S01]  /*116c0*/  SHF.L.U32 R129, R66, 0x10, RZ ;  /* 0x0000001042817819 */ /* 0x000fe200000006ff */
[C---:B------:R-:W-:Y:S01]  /*116d0*/  FMUL.FTZ R116, R123.reuse, R116 ;  /* 0x000000747b747220 */ /* 0x040fe20000410000 */
[----:B------:R-:W-:Y:S02]  /*116e0*/  IMAD.U32 R127, R70, 0x10000, RZ ;  /* 0x00010000467f7824 */ /* 0x000fe400078e00ff */
[C---:B------:R-:W-:Y:S01]  /*116f0*/  FMUL.FTZ R74, R123.reuse, R74 ;  /* 0x0000004a7b4a7220 */ /* 0x040fe20000410000 */
[----:B------:R-:W-:Y:S01]  /*11700*/  FMUL.FTZ R122, R123, R120 ;  /* 0x000000787b7a7220 */ /* 0x000fe20000410000 */
[----:B------:R-:W-:Y:S01]  /*11710*/  SHF.L.U32 R133, R67, 0x10, RZ ;  /* 0x0000001043857819 */ /* 0x000fe200000006ff */
[----:B------:R-:W-:Y:S01]  /*11720*/  FFMA.FTZ R129, R116, R127, R129 ;  /* 0x0000007f74817223 */ /* 0x000fe20000010081 */
[----:B------:R-:W-:Y:S01]  /*11730*/  FFMA.FTZ R120, R74, R117, R125 ;  /* 0x000000754a787223 */ /* 0x000fe2000001007d */
[----:B------:R-:W-:Y:S01]  /*11740*/  FADD.FTZ R72, R91, -R118 ;  /* 0x800000765b487221 */ /* 0x000fe20000010000 */
[----:B------:R-:W0:Y:S01]  /*11750*/  LDC.64 R116, c[0x0][0x428] ;  /* 0x00010a00ff747b82 */ /* 0x000e220000000a00 */
[----:B------:R-:W-:Y:S01]  /*11760*/  IMAD.U32 R131, R71, 0x10000, RZ ;  /* 0x0001000047837824 */ /* 0x000fe200078e00ff */
[----:B------:R-:W-:Y:S01]  /*11770*/  SHF.L.U32 R75, R64, 0x10, RZ ;  /* 0x00000010404b7819 */ /* 0x000fe200000006ff */
[----:B------:R-:W-:-:S02]  /*11780*/  IMAD.U32 R73, R68, 0x10000, RZ ;  /* 0x0001000044497824 */ /* 0x000fc400078e00ff */
[----:B------:R-:W-:Y:S01]  /*11790*/  FMUL.FTZ R72, R123, R72 ;  /* 0x000000487b487220 */ /* 0x000fe20000410000 */
[----:B------:R-:W-:Y:S01]  /*117a0*/  FFMA.FTZ R126, R122, R131, R133 ;  /* 0x000000837a7e7223 */ /* 0x000fe20000010085 */
[--C-:B------:R-:W-:Y:S01]  /*117b0*/  FADD.FTZ R122, R98, -R118.reuse ;  /* 0x80000076627a7221 */ /* 0x100fe20000010000 */
[--C-:B------:R-:W-:Y:S01]  /*117c0*/  FADD.FTZ R74, R90, -R118.reuse ;  /* 0x800000765a4a7221 */ /* 0x100fe20000010000 */
[--C-:B------:R-:W-:Y:S01]  /*117d0*/  FADD.FTZ R124, R101, -R118.reuse ;  /* 0x80000076657c7221 */ /* 0x100fe20000010000 */
[----:B------:R-:W-:Y:S01]  /*117e0*/  FADD.FTZ R128, R111, -R118 ;  /* 0x800000766f807221 */ /* 0x000fe20000010000 */
[----:B------:R-:W-:Y:S01]  /*117f0*/  FFMA.FTZ R72, R72, R73, R75 ;  /* 0x0000004948487223 */ /* 0x000fe2000001004b */
[----:B------:R-:W-:Y:S01]  /*11800*/  SHF.L.U32 R127, R17, 0x10, RZ ;  /* 0x00000010117f7819 */ /* 0x000fe200000006ff */
[----:B------:R-:W-:Y:S01]  /*11810*/  IMAD.U32 R125, R16, 0x10000, RZ ;  /* 0x00010000107d7824 */ /* 0x000fe200078e00ff */
[----:B------:R-:W-:Y:S01]  /*11820*/  SHF.L.U32 R75, R15, 0x10, RZ ;  /* 0x000000100f4b7819 */ /* 0x000fe200000006ff */
[----:B------:R-:W-:Y:S01]  /*11830*/  FMUL.FTZ R122, R123, R122 ;  /* 0x0000007a7b7a7220 */ /* 0x000fe20000410000 */
[----:B------:R-:W-:Y:S01]  /*11840*/  SHF.L.U32 R133, R19, 0x10, RZ ;  /* 0x0000001013857819 */ /* 0x000fe200000006ff */
[----:B------:R-:W-:Y:S01]  /*11850*/  IMAD.U32 R73, R14, 0x10000, RZ ;  /* 0x000100000e497824 */ /* 0x000fe200078e00ff */
[----:B------:R-:W-:Y:S01]  /*11860*/  SHF.L.U32 R137, R21, 0x10, RZ ;  /* 0x0000001015897819 */ /* 0x000fe200000006ff */
[----:B------:R-:W-:-:S02]  /*11870*/  IMAD.U32 R131, R18, 0x10000, RZ ;  /* 0x0001000012837824 */ /* 0x000fc400078e00ff */
[C---:B------:R-:W-:Y:S01]  /*11880*/  FMUL.FTZ R128, R123.reuse, R128 ;  /* 0x000000807b807220 */ /* 0x040fe20000410000 */
[----:B------:R-:W-:Y:S02]  /*11890*/  IMAD.U32 R135, R20, 0x10000, RZ ;  /* 0x0001000014877824 */ /* 0x000fe400078e00ff */
[C---:B------:R-:W-:Y:S01]  /*118a0*/  FMUL.FTZ R124, R123.reuse, R124 ;  /* 0x0000007c7b7c7220 */ /* 0x040fe20000410000 */
[----:B------:R-:W-:Y:S01]  /*118b0*/  FMUL.FTZ R74, R123, R74 ;  /* 0x0000004a7b4a7220 */ /* 0x000fe20000410000 */
[----:B------:R-:W-:Y:S01]  /*118c0*/  FFMA.FTZ R127, R122, R125, R127 ;  /* 0x0000007d7a7f7223 */ /* 0x000fe2000001007f */
[----:B------:R-:W-:Y:S01]  /*118d0*/  FFMA.FTZ R135, R128, R135, R137 ;  /* 0x0000008780877223 */ /* 0x000fe20000010089 */
[----:B------:R-:W-:Y:S01]  /*118e0*/  FFMA.FTZ R124, R124, R131, R133 ;  /* 0x000000837c7c7223 */ /* 0x000fe20000010085 */
[----:B------:R-:W-:Y:S01]  /*118f0*/  FFMA.FTZ R125, R74, R73, R75 ;  /* 0x000000494a7d7223 */ /* 0x000fe2000001004b */
[----:B0-----:R-:W-:Y:S01]  /*11900*/  IMAD.WIDE.U32 R116, R115, 0x10, R116 ;  /* 0x0000001073747825 */ /* 0x001fe200078e0074 */
[----:B------:R-:W-:-:S02]  /*11910*/  F2FP.BF16.F32.PACK_AB R73, R127, R120 ;  /* 0x000000787f49723e */ /* 0x000fc400000010ff */
[----:B------:R-:W-:Y:S01]  /*11920*/  F2FP.BF16.F32.PACK_AB R75, R135, R126 ;  /* 0x0000007e874b723e */ /* 0x000fe200000010ff */
[----:B------:R-:W-:Y:S01]  /*11930*/  VIADD R115, R115, 0x20 ;  /* 0x0000002073737836 */ /* 0x000fe20000000000 */
[----:B------:R-:W-:Y:S02]  /*11940*/  F2FP.BF16.F32.PACK_AB R74, R124, R129 ;  /* 0x000000817c4a723e */ /* 0x000fe400000010ff */
[----:B------:R-:W-:-:S05]  /*11950*/  F2FP.BF16.F32.PACK_AB R72, R125, R72 ;  /* 0x000000487d48723e */ /* 0x000fca00000010ff */
[----:B------:R1:W-:Y:S02]  /*11960*/  STG.E.128 desc[UR8][R116.64], R72 ;  /* 0x0000004874007986 */ /* 0x0003e4000c101d08 */
.L_x_1814:
[----:B------:R-:W-:Y:S05]  /*11970*/  BSYNC.RECONVERGENT B1 ;  /* 0x0000000000017941 */ /* 0x000fea0003800200 */
.L_x_1813:
[----:B------:R-:W-:Y:S01]  /*11980*/  ISETP.GE.U32.AND P1, PT, R87, 0x40, PT ;  /* 0x000000405700780c */ /* 0x000fe20003f26070 */
[----:B------:R-:W-:-:S12]  /*11990*/  BSSY.RECONVERGENT B1, `(.L_x_1815) ;  /* 0x0000032000017945 */ /* 0x000fd80003800200 */
[----:B------:R-:W-:Y:S05]  /*119a0*/  @!P1 BRA `(.L_x_1816) ;  /* 0x0000000000c09947 */ /* 0x000fea0003800000 */
[--C-:B-1----:R-:W-:Y:S01]  /*119b0*/  FADD.FTZ R116, R102, -R118.reuse ;  /* 0x8000007666747221 */ /* 0x102fe20000010000 */
[--C-:B0-----:R-:W-:Y:S01]  /*119c0*/  FADD.FTZ R74, R97, -R118.reuse ;  /* 0x80000076614a7221 */ /* 0x101fe20000010000 */
[----:B------:R-:W-:Y:S01]  /*119d0*/  SHF.L.U32 R117, R57, 0x10, RZ ;  /* 0x0000001039757819 */ /* 0x000fe200000006ff */
[--C-:B------:R-:W-:Y:S01]  /*119e0*/  FADD.FTZ R120, R112, -R118.reuse ;  /* 0x8000007670787221 */ /* 0x100fe20000010000 */
[----:B------:R-:W-:Y:S01]  /*119f0*/  SHF.L.U32 R127, R58, 0x10, RZ ;  /* 0x000000103a7f7819 */ /* 0x000fe200000006ff */
[----:B------:R-:W-:Y:S01]  /*11a00*/  FMUL.FTZ R116, R123, R116 ;  /* 0x000000747b747220 */ /* 0x000fe20000410000 */
[----:B------:R-:W-:Y:S02]  /*11a10*/  IMAD.U32 R125, R53, 0x10000, RZ ;  /* 0x00010000357d7824 */ /* 0x000fe400078e00ff */
[C---:B------:R-:W-:Y:S01]  /*11a20*/  FMUL.FTZ R74, R123.reuse, R74 ;  /* 0x0000004a7b4a7220 */ /* 0x040fe20000410000 */
[----:B------:R-:W-:Y:S02]  /*11a30*/  IMAD.U32 R129, R54, 0x10000, RZ ;  /* 0x0001000036817824 */ /* 0x000fe400078e00ff */
        /* <DEDUP_REMOVED lines=24> */
[----:B------:R-:W-:Y:S01]  /*11bc0*/  FMUL.FTZ R128, R123, R128 ;  /* 0x000000807b807220 */ /* 0x000fe20000410000 */
        /* <DEDUP_REMOVED lines=9> */
[----:B------:R-:W-:Y:S02]  /*11c60*/  F2FP.BF16.F32.PACK_AB R75, R135, R126 ;  /* 0x0000007e874b723e */ /* 0x000fe400000010ff */
[----:B------:R-:W-:Y:S02]  /*11c70*/  F2FP.BF16.F32.PACK_AB R74, R124, R129 ;  /* 0x000000817c4a723e */ /* 0x000fe400000010ff */
[----:B------:R-:W-:Y:S02]  /*11c80*/  F2FP.BF16.F32.PACK_AB R72, R125, R72 ;  /* 0x000000487d48723e */ /* 0x000fe400000010ff */
[----:B------:R-:W-:-:S03]  /*11c90*/  IADD3 R115, PT, PT, R115, 0x20, RZ ;  /* 0x0000002073737810 */ /* 0x000fc60007ffe0ff */
[----:B------:R2:W-:Y:S04]  /*11ca0*/  STG.E.128 desc[UR8][R116.64], R72 ;  /* 0x0000004874007986 */ /* 0x0005e8000c101d08 */
.L_x_1816:
[----:B------:R-:W-:Y:S05]  /*11cb0*/  BSYNC.RECONVERGENT B1 ;  /* 0x0000000000017941 */ /* 0x000fea0003800200 */
.L_x_1815:
[----:B------:R-:W-:Y:S04]  /*11cc0*/  BSSY.RECONVERGENT B1, `(.L_x_1817) ;  /* 0x0000031000017945 */ /* 0x000fe80003800200 */
[----:B------:R-:W-:Y:S05]  /*11cd0*/  @!P0 BRA `(.L_x_1818) ;  /* 0x0000000000bc8947 */ /* 0x000fea0003800000 */
[----:B012---:R-:W0:Y:S01]  /*11ce0*/  LDC.64 R116, c[0x0][0x428] ;  /* 0x00010a00ff747b82 */ /* 0x007e220000000a00 */
[--C-:B------:R-:W-:Y:S01]  /*11cf0*/  FADD.FTZ R72, R92, -R118.reuse ;  /* 0x800000765c487221 */ /* 0x100fe20000010000 */
        /* <DEDUP_REMOVED lines=34> */
[----:B------:R-:W-:Y:S01]  /*11f20*/  FFMA.FTZ R125, R122, R123, R125 ;  /* 0x0000007b7a7d7223 */ /* 0x000fe2000001007d */
[----:B------:R-:W-:Y:S01]  /*11f30*/  FFMA.FTZ R128, R128, R131, R133 ;  /* 0x0000008380807223 */ /* 0x000fe20000010085 */
[----:B------:R-:W-:Y:S01]  /*11f40*/  FFMA.FTZ R127, R126, R127, R129 ;  /* 0x0000007f7e7f7223 */ /* 0x000fe20000010081 */
[----:B------:R-:W-:Y:S01]  /*11f50*/  FFMA.FTZ R135, R118, R135, R137 ;  /* 0x0000008776877223 */ /* 0x000fe20000010089 */
[----:B------:R-:W-:Y:S01]  /*11f60*/  FFMA.FTZ R123, R74, R73, R75 ;  /* 0x000000494a7b7223 */ /* 0x000fe2000001004b */
[----:B0-----:R-:W-:Y:S01]  /*11f70*/  IMAD.WIDE.U32 R116, R115, 0x10, R116 ;  /* 0x0000001073747825 */ /* 0x001fe200078e0074 */
[----:B------:R-:W-:Y:S02]  /*11f80*/  F2FP.BF16.F32.PACK_AB R73, R125, R120 ;  /* 0x000000787d49723e */ /* 0x000fe400000010ff */
[----:B------:R-:W-:Y:S02]  /*11f90*/  F2FP.BF16.F32.PACK_AB R75, R135, R128 ;  /* 0x00000080874b723e */ /* 0x000fe400000010ff */
[----:B------:R-:W-:-:S02]  /*11fa0*/  F2FP.BF16.F32.PACK_AB R74, R127, R124 ;  /* 0x0000007c7f4a723e */ /* 0x000fc400000010ff */
[----:B------:R-:W-:-:S05]  /*11fb0*/  F2FP.BF16.F32.PACK_AB R72, R123, R72 ;  /* 0x000000487b48723e */ /* 0x000fca00000010ff */
[----:B------:R3:W-:Y:S02]  /*11fc0*/  STG.E.128 desc[UR8][R116.64], R72 ;  /* 0x0000004874007986 */ /* 0x0007e4000c101d08 */
.L_x_1818:
[----:B------:R-:W-:Y:S05]  /*11fd0*/  BSYNC.RECONVERGENT B1 ;  /* 0x0000000000017941 */ /* 0x000fea0003800200 */
.L_x_1817:
[----:B0123--:R-:W0:Y:S02]  /*11fe0*/  LDC.64 R72, c[0x0][0x380] ;  /* 0x0000e000ff487b82 */ /* 0x00fe240000000a00 */
[----:B0-----:R-:W-:-:S05]  /*11ff0*/  IMAD R84, R72, 0x4, R84 ;  /* 0x0000000448547824 */ /* 0x001fca00078e0254 */
[----:B------:R-:W-:-:S13]  /*12000*/  ISETP.GE.AND P0, PT, R84, R73, PT ;  /* 0x000000495400720c */ /* 0x000fda0003f06270 */
[----:B------:R-:W-:Y:S05]  /*12010*/  @!P0 BRA `(.L_x_1819) ;  /* 0xfffffeec00988947 */ /* 0x000fea000383ffff */
[----:B------:R-:W-:Y:S05]  /*12020*/  BSYNC B0 ;  /* 0x0000000000007941 */ /* 0x000fea0003800000 */
.L_x_1560:
[----:B------:R-:W-:Y:S05]  /*12030*/  EXIT ;  /* 0x000000000000794d */ /* 0x000fea0003800000 */
.L_x_1812:
        /* <DEDUP_REMOVED lines=8> */
.L_x_1821:
[----:B------:R-:W-:Y:S05]  /*120c0*/  BSYNC B1 ;  /* 0x0000000000017941 */ /* 0x000fea0003800000 */
.L_x_1820:
        /* <DEDUP_REMOVED lines=9> */
.L_x_1822:
[----:B------:R-:W-:Y:S02]  /*12160*/  IMAD.MOV.U32 R122, RZ, RZ, 0x4 ;  /* 0x00000004ff7a7424 */ /* 0x000fe400078e00ff */
[----:B------:R-:W-:-:S04]  /*12170*/  IMAD.MOV.U32 R74, RZ, RZ, R123 ;  /* 0x000000ffff4a7224 */ /* 0x000fc800078e007b */
[----:B------:R-:W-:-:S05]  /*12180*/  FADD.FTZ R74, R73, R74 ;  /* 0x0000004a494a7221 */ /* 0x000fca0000010000 */
[----:B------:R-:W-:-:S07]  /*12190*/  MOV R125, R74 ;  /* 0x0000004a007d7202 */ /* 0x000fce0000000f00 */
[----:B------:R-:W-:Y:S05]  /*121a0*/  WARPSYNC.COLLECTIVE R120, `(.L_x_1823) ;  /* 0x0000000078087348 */ /* 0x000fea0003c00000 */
[----:B------:R0:W1:Y:S02]  /*121b0*/  SHFL.BFLY P4, R123, R125, R122, R127 ;  /* 0x0c00007a7d7b7389 */ /* 0x000064000008007f */
[----:B01----:R-:W-:Y:S05]  /*121c0*/  ENDCOLLECTIVE ;  /* 0x000000000000791b */ /* 0x003fea0003800000 */
.L_x_1823:
[----:B------:R-:W-:Y:S01]  /*121d0*/  HFMA2 R122, -RZ, RZ, 0, 4.76837158203125e-07 ;  /* 0x00000008ff7a7431 */ /* 0x000fe200000001ff */
[----:B------:R-:W-:-:S05]  /*121e0*/  MOV R75, R123 ;  /* 0x0000007b004b7202 */ /* 0x000fca0000000f00 */
[----:B------:R-:W-:-:S04]  /*121f0*/  FADD.FTZ R75, R74, R75 ;  /* 0x0000004b4a4b7221 */ /* 0x000fc80000010000 */
[----:B------:R-:W-:-:S07]  /*12200*/  IMAD.MOV.U32 R125, RZ, RZ, R75 ;  /* 0x000000ffff7d7224 */ /* 0x000fce00078e004b */
[----:B------:R-:W-:Y:S05]  /*12210*/  WARPSYNC.COLLECTIVE R120, `(.L_x_1824) ;  /* 0x0000000078087348 */ /* 0x000fea0003c00000 */
[----:B------:R0:W1:Y:S02]  /*12220*/  SHFL.BFLY P4, R123, R125, R122, R127 ;  /* 0x0c00007a7d7b7389 */ /* 0x000064000008007f */
[----:B01----:R-:W-:Y:S05]  /*12230*/  ENDCOLLECTIVE ;  /* 0x000000000000791b */ /* 0x003fea0003800000 */
.L_x_1824:
        /* <DEDUP_REMOVED lines=8> */
.L_x_1825:
[----:B------:R-:W-:Y:S01]  /*122c0*/  HFMA2 R122, -RZ, RZ, 0, 5.9604644775390625e-08 ;  /* 0x00000001ff7a7431 */ /* 0x000fe200000001ff */
[----:B------:R-:W-:-:S05]  /*122d0*/  MOV R117, R123 ;  /* 0x0000007b00757202 */ /* 0x000fca0000000f00 */
[----:B------:R-:W-:-:S04]  /*122e0*/  FADD.FTZ R117, R118, R117 ;  /* 0x0000007576757221 */ /* 0x000fc80000010000 */
[----:B------:R-:W-:-:S04]  /*122f0*/  FMUL.FTZ R117, R117, R116 ;  /* 0x0000007475757220 */ /* 0x000fc80000410000 */
        /* <DEDUP_REMOVED lines=48> */
[----:B------:R-:W-:-:S04]  /*12600*/  @P2 FFMA.FTZ R72, R74, R74, R75 ;  /* 0x0000004a4a482223 */ /* 0x000fc8000001004b */
[----:B------:R-:W-:-:S07]  /*12610*/  IMAD.MOV.U32 R125, RZ, RZ, R72 ;  /* 0x000000ffff7d7224 */ /* 0x000fce00078e0048 */
[----:B------:R-:W-:Y:S05]  /*12620*/  WARPSYNC.COLLECTIVE R120, `(.L_x_1826) ;  /* 0x0000000078087348 */ /* 0x000fea0003c00000 */
[----:B------:R0:W1:Y:S02]  /*12630*/  SHFL.BFLY P4, R123, R125, R122, R127 ;  /* 0x0c00007a7d7b7389 */ /* 0x000064000008007f */
[----:B01----:R-:W-:Y:S05]  /*12640*/  ENDCOLLECTIVE ;  /* 0x000000000000791b */ /* 0x003fea0003800000 */
.L_x_1826:
[----:B------:R-:W-:Y:S02]  /*12650*/  IMAD.MOV.U32 R122, RZ, RZ, 0x2 ;  /* 0x00000002ff7a7424 */ /* 0x000fe400078e00ff */
[----:B------:R-:W-:-:S04]  /*12660*/  IMAD.MOV.U32 R73, RZ, RZ, R123 ;  /* 0x000000ffff497224 */ /* 0x000fc800078e007b */
[----:B------:R-:W-:-:S05]  /*12670*/  FADD.FTZ R73, R72, R73 ;  /* 0x0000004948497221 */ /* 0x000fca0000010000 */
[----:B------:R-:W-:-:S07]  /*12680*/  MOV R125, R73 ;  /* 0x00000049007d7202 */ /* 0x000fce0000000f00 */
[----:B------:R-:W-:Y:S05]  /*12690*/  WARPSYNC.COLLECTIVE R120, `(.L_x_1827) ;  /* 0x0000000078087348 */ /* 0x000fea0003c00000 */
[----:B------:R0:W1:Y:S02]  /*126a0*/  SHFL.BFLY P4, R123, R125, R122, R127 ;  /* 0x0c00007a7d7b7389 */ /* 0x000064000008007f */
[----:B01----:R-:W-:Y:S05]  /*126b0*/  ENDCOLLECTIVE ;  /* 0x000000000000791b */ /* 0x003fea0003800000 */
.L_x_1827:
[----:B------:R-:W-:Y:S01]  /*126c0*/  HFMA2 R122, -RZ, RZ, 0, 2.384185791015625e-07 ;  /* 0x00000004ff7a7431 */ /* 0x000fe200000001ff */
[----:B------:R-:W-:-:S05]  /*126d0*/  MOV R74, R123 ;  /* 0x0000007b004a7202 */ /* 0x000fca0000000f00 */
[----:B------:R-:W-:-:S04]  /*126e0*/  FADD.FTZ R74, R73, R74 ;  /* 0x0000004a494a7221 */ /* 0x000fc80000010000 */
[----:B------:R-:W-:-:S07]  /*126f0*/  IMAD.MOV.U32 R125, RZ, RZ, R74 ;  /* 0x000000ffff7d7224 */ /* 0x000fce00078e004a */
[----:B------:R-:W-:Y:S05]  /*12700*/  WARPSYNC.COLLECTIVE R120, `(.L_x_1828) ;  /* 0x0000000078087348 */ /* 0x000fea0003c00000 */
[----:B------:R0:W1:Y:S02]  /*12710*/  SHFL.BFLY P4, R123, R125, R122, R127 ;  /* 0x0c00007a7d7b7389 */ /* 0x000064000008007f */
[----:B01----:R-:W-:Y:S05]  /*12720*/  ENDCOLLECTIVE ;  /* 0x000000000000791b */ /* 0x003fea0003800000 */
.L_x_1828:
[----:B------:R-:W-:Y:S02]  /*12730*/  IMAD.MOV.U32 R122, RZ, RZ, 0x8 ;  /* 0x00000008ff7a7424 */ /* 0x000fe400078e00ff */
[----:B------:R-:W-:-:S04]  /*12740*/  IMAD.MOV.U32 R75, RZ, RZ, R123 ;  /* 0x000000ffff4b7224 */ /* 0x000fc800078e007b */
[----:B------:R-:W-:-:S05]  /*12750*/  FADD.FTZ R75, R74, R75 ;  /* 0x0000004b4a4b7221 */ /* 0x000fca0000010000 */
[----:B------:R-:W-:-:S07]  /*12760*/  MOV R125, R75 ;  /* 0x0000004b007d7202 */ /* 0x000fce0000000f00 */
[----:B------:R-:W-:Y:S05]  /*12770*/  WARPSYNC.COLLECTIVE R120, `(.L_x_1829) ;  /* 0x0000000078087348 */ /* 0x000fea0003c00000 */
[----:B------:R0:W1:Y:S02]  /*12780*/  SHFL.BFLY P4, R123, R125, R122, R127 ;  /* 0x0c00007a7d7b7389 */ /* 0x000064000008007f */
[----:B01----:R-:W-:Y:S05]  /*12790*/  ENDCOLLECTIVE ;  /* 0x000000000000791b */ /* 0x003fea0003800000 */
.L_x_1829:
[----:B------:R-:W-:Y:S01]  /*127a0*/  HFMA2 R122, -RZ, RZ, 0, 9.5367431640625e-07 ;  /* 0x00000010ff7a7431 */ /* 0x000fe200000001ff */
[----:B------:R-:W-:-:S05]  /*127b0*/  MOV R118, R123 ;  /* 0x0000007b00767202 */ /* 0x000fca0000000f00 */
[----:B------:R-:W-:-:S04]  /*127c0*/  FADD.FTZ R118, R75, R118 ;  /* 0x000000764b767221 */ /* 0x000fc80000010000 */
[----:B------:R-:W-:-:S07]  /*127d0*/  IMAD.MOV.U32 R125, RZ, RZ, R118 ;  /* 0x000000ffff7d7224 */ /* 0x000fce00078e0076 */
[----:B------:R-:W-:Y:S05]  /*127e0*/  WARPSYNC.COLLECTIVE R120, `(.L_x_1830) ;  /* 0x0000000078087348 */ /* 0x000fea0003c00000 */
[----:B------:R0:W1:Y:S02]  /*127f0*/  SHFL.BFLY P4, R123, R125, R122, R127 ;  /* 0x0c00007a7d7b7389 */ /* 0x000064000008007f */
[----:B01----:R-:W-:Y:S05]  /*12800*/  ENDCOLLECTIVE ;  /* 0x000000000000791b */ /* 0x003fea0003800000 */
.L_x_1830:
[----:B------:R-:W-:Y:S05]  /*12810*/  BRA `(.L_x_1831) ;  /* 0xffffffec00507947 */ /* 0x000fea000383ffff */
.L_x_1832:
        /* <DEDUP_REMOVED lines=14> */
.L_x_28714:


//--------------------- .text._ZN10layer_norm13ln_fwd_kernelINS_13Kernel_traitsI13__nv_bfloat16S2_S2_S2_fjLj768ELj1ELj4ELj1ELj16ENS_18Kernel_traits_baseILj768ES2_S2_S2_S2_fjLj128EEEEELb1ELb1ELb0ELb1EEEvNS_9FwdParamsE --------------------------
	.section	.text._ZN10layer_norm13ln_fwd_kernelINS_13Kernel_traitsI13__nv_bfloat16S2_S2_S2_fjLj768ELj1ELj4ELj1ELj16ENS_18Kernel_traits_baseILj768ES2_S2_S2_S2_fjLj128EEEEELb1ELb1ELb0ELb1EEEvNS_9FwdParamsE,"ax",@progbits
	.align	128
        .global         _ZN10layer_norm13ln_fwd_kernelINS_13Kernel_traitsI13__nv_bfloat16S2_S2_S2_fjLj768ELj1ELj4ELj1ELj16ENS_18Kernel_traits_baseILj768ES2_S2_S2_S2_fjLj128EEEEELb1ELb1ELb0ELb1EEEvNS_9FwdParamsE
        .type           _ZN10layer_norm13ln_fwd_kernelINS_13Kernel_traitsI13__nv_bfloat16S2_S2_S2_fjLj768ELj1ELj4ELj1ELj16ENS_18Kernel_traits_baseILj768ES2_S2_S2_S2_fjLj128EEEEELb1ELb1ELb0ELb1EEEvNS_9FwdParamsE,@function
        .size           _ZN10layer_norm13ln_fwd_kernelINS_13Kernel_traitsI13__nv_bfloat16S2_S2_S2_fjLj768ELj1ELj4ELj1ELj16ENS_18Kernel_traits_baseILj768ES2_S2_S2_S2_fjLj128EEEEELb1ELb1ELb0ELb1EEEvNS_9FwdParamsE,(.L_x_28715 - _ZN10layer_norm13ln_fwd_kernelINS_13Kernel_traitsI13__nv_bfloat16S2_S2_S2_fjLj768ELj1ELj4ELj1ELj16ENS_18Kernel_traits_baseILj768ES2_S2_S2_S2_fjLj128EEEEELb1ELb1ELb0ELb1EEEvNS_9FwdParamsE)
        .other          _ZN10layer_norm13ln_fwd_kernelINS_13Kernel_traitsI13__nv_bfloat16S2_S2_S2_fjLj768ELj1ELj4ELj1ELj16ENS_18Kernel_traits_baseILj768ES2_S2_S2_S2_fjLj128EEEEELb1ELb1ELb0ELb1EEEvNS_9FwdParamsE,@"STO_CUDA_ENTRY STV_DEFAULT"
_ZN10layer_norm13ln_fwd_kernelINS_13Kernel_traitsI13__nv_bfloat16S2_S2_S2_fjLj768ELj1ELj4ELj1ELj16ENS_18Kernel_traits_baseILj768ES2_S2_S2_S2_fjLj128EEEEELb1ELb1ELb0ELb1EEEvNS_9FwdParamsE:
.text._ZN10layer_norm13ln_fwd_kernelINS_13Kernel_traitsI13__nv_bfloat16S2_S2_S2_fjLj768ELj1ELj4ELj1ELj16ENS_18Kernel_traits_baseILj768ES2_S2_S2_S2_fjLj128EEEEELb1ELb1ELb0ELb1EEEvNS_9FwdParamsE:
[----:B------:R-:W-:Y:S01]  /*0000*/  LDC R1, c[0x0][0x37c] ;  /* 0x0000df00ff017b82 */ /* 0x000fe20000000800 */
[----:B------:R-:W0:Y:S07]  /*0010*/  LDCU.U8 UR4, c[0x0][0x464] ;  /* 0x00008c80ff0477ac */ /* 0x000e2e0008000000 */
[----:B------:R-:W1:Y:S01]  /*0020*/  LDC R0, c[0x0][0x458] ;  /* 0x00011600ff007b82 */ /* 0x000e620000000800 */
[----:B------:R-:W2:Y:S01]  /*0030*/  S2R R89, SR_TID.X ;  /* 0x0000000000597919 */ /* 0x000ea20000002100 */
[----:B------:R-:W3:Y:S01]  /*0040*/  LDCU.64 UR6, c[0x0][0x450] ;  /* 0x00008a00ff0677ac */ /* 0x000ee20008000a00 */
[----:B------:R-:W4:Y:S05]  /*0050*/  LDCU.64 UR8, c[0x0][0x358] ;  /* 0x00006b00ff0877ac */ /* 0x000f2a0008000a00 */
[----:B------:R-:W2:Y:S01]  /*0060*/  LDC R49, c[0x0][0x45c] ;  /* 0x00011700ff317b82 */ /* 0x000ea20000000800 */
[----:B------:R-:W2:Y:S07]  /*0070*/  LDCU UR10, c[0x0][0x384] ;  /* 0x00007080ff0a77ac */ /* 0x000eae0008000800 */
[----:B------:R-:W2:Y:S01]  /*0080*/  LDC.64 R38, c[0x0][0x3d0] ;  /* 0x0000f400ff267b82 */ /* 0x000ea20000000a00 */
[----:B0-----:R-:W-:Y:S01]  /*0090*/  ISETP.NE.AND P1, PT, RZ, UR4, PT ;  /* 0x00000004ff007c0c */ /* 0x001fe2000bf25270 */
[----:B------:R-:W0:Y:S01]  /*00a0*/  LDCU.64 UR4, c[0x0][0x438] ;  /* 0x00008700ff0477ac */ /* 0x000e220008000a00 */
[----:B---3--:R-:W-:-:S02]  /*00b0*/  IMAD.U32 R2, RZ, RZ, UR6 ;  /* 0x00000006ff027e24 */ /* 0x008fc4000f8e00ff */
[----:B------:R-:W-:-:S03]  /*00c0*/  IMAD.U32 R3, RZ, RZ, UR7 ;  /* 0x00000007ff037e24 */ /* 0x000fc6000f8e00ff */
[----:B------:R-:W3:Y:S06]  /*00d0*/  LDC.64 R42, c[0x0][0x3e8] ;  /* 0x0000fa00ff2a7b82 */ /* 0x000eec0000000a00 */
[----:B-1----:R-:W-:Y:S01]  /*00e0*/  @P1 MOV R4, R0 ;  /* 0x0000000000041202 */ /* 0x002fe20000000f00 */
[----:B----4-:R-:W4:Y:S01]  /*00f0*/  @P1 LDG.E.64 R2, desc[UR8][R2.64] ;  /* 0x0000000802021981 */ /* 0x010f22000c1e1b00 */
[----:B--2---:R-:W-:Y:S01]  /*0100*/  @P1 IMAD.MOV.U32 R5, RZ, RZ, R49 ;  /* 0x000000ffff051224 */ /* 0x004fe200078e0031 */
[----:B------:R-:W-:Y:S01]  /*0110*/  LOP3.LUT R96, R89, 0x1f, RZ, 0xc0, !PT ;  /* 0x0000001f59607812 */ /* 0x000fe200078ec0ff */
[----:B------:R-:W1:Y:S01]  /*0120*/  @P1 LDC R51, c[0x0][0x460] ;  /* 0x00011800ff331b82 */ /* 0x000e620000000800 */
[----:B0-----:R-:W-:-:S02]  /*0130*/  ISETP.NE.U32.AND P0, PT, RZ, UR4, PT ;  /* 0x00000004ff007c0c */ /* 0x001fc4000bf05070 */
[----:B------:R-:W1:Y:S02]  /*0140*/  @P1 LDG.E.64 R36, desc[UR8][R4.64] ;  /* 0x0000000804241981 */ /* 0x000e64000c1e1b00 */
[----:B------:R-:W-:Y:S01]  /*0150*/  ISETP.NE.AND.EX P0, PT, RZ, UR5, PT, P0 ;  /* 0x00000005ff007c0c */ /* 0x000fe2000bf05300 */
[----:B------:R-:W-:-:S05]  /*0160*/  IMAD.WIDE.U32 R38, R96, 0x10, R38 ;  /* 0x0000001060267825 */ /* 0x000fca00078e0026 */
[----:B------:R-:W2:Y:S01]  /*0170*/  LDG.E.128 R44, desc[UR8][R38.64] ;  /* 0x00000008262c7981 */ /* 0x000ea2000c1e1d00 */
[C---:B---3--:R-:W-:Y:S01]  /*0180*/  IMAD.WIDE.U32 R42, R96.reuse, 0x10, R42 ;  /* 0x00000010602a7825 */ /* 0x048fe200078e002a */
[----:B------:R-:W0:Y:S01]  /*0190*/  S2UR UR5, SR_CTAID.X ;  /* 0x00000000000579c3 */ /* 0x000e220000002500 */
[----:B------:R-:W-:Y:S01]  /*01a0*/  SHF.R.U32.HI R95, RZ, 0x5, R89 ;  /* 0x00000005ff5f7819 */ /* 0x000fe20000011659 */
[----:B------:R-:W5:Y:S04]  /*01b0*/  LDG.E.128 R28, desc[UR8][R38.64+0x200] ;  /* 0x00020008261c7981 */ /* 0x000f68000c1e1d00 */
[----:B------:R-:W3:Y:S02]  /*01c0*/  LDG.E.128 R32, desc[UR8][R42.64] ;  /* 0x000000082a207981 */ /* 0x000ee4000c1e1d00 */
[----:B------:R-:W0:Y:S02]  /*01d0*/  @P0 LDC.64 R40, c[0x0][0x438] ;  /* 0x00010e00ff280b82 */ /* 0x000e240000000a00 */
[----:B------:R-:W5:Y:S04]  /*01e0*/  LDG.E.128 R24, desc[UR8][R42.64+0x200] ;  /* 0x000200082a187981 */ /* 0x000f68000c1e1d00 */
[----:B------:R-:W5:Y:S02]  /*01f0*/  LDG.E.128 R16, desc[UR8][R42.64+0x400] ;  /* 0x000400082a107981 */ /* 0x000f64000c1e1d00 */
[----:B------:R-:W0:Y:S02]  /*0200*/  LDC R48, c[0x0][0x360] ;  /* 0x0000d800ff307b82 */ /* 0x000e240000000800 */
[----:B------:R2:W5:Y:S01]  /*0210*/  LDG.E.128 R20, desc[UR8][R38.64+0x400] ;  /* 0x0004000826147981 */ /* 0x000562000c1e1d00 */
[----:B0-----:R-:W-:-:S05]  /*0220*/  @P0 IMAD.WIDE.U32 R40, R96, 0x10, R40 ;  /* 0x0000001060280825 */ /* 0x001fca00078e0028 */
[----:B------:R0:W5:Y:S04]  /*0230*/  @P0 LDG.E.128 R12, desc[UR8][R40.64] ;  /* 0x00000008280c0981 */ /* 0x000168000c1e1d00 */
[----:B------:R0:W5:Y:S04]  /*0240*/  @P0 LDG.E.128 R8, desc[UR8][R40.64+0x200] ;  /* 0x0002000828080981 */ /* 0x000168000c1e1d00 */
[----:B------:R0:W5:Y:S01]  /*0250*/  @P0 LDG.E.128 R4, desc[UR8][R40.64+0x400] ;  /* 0x0004000828040981 */ /* 0x000162000c1e1d00 */
[----:B------:R-:W-:-:S06]  /*0260*/  USHF.L.U32 UR4, UR5, 0x2, URZ ;  /* 0x0000000205047899 */ /* 0x000fcc00080006ff */
[----:B------:R-:W-:Y:S01]  /*0270*/  LOP3.LUT R95, R95, UR4, RZ, 0xfc, !PT ;  /* 0x000000045f5f7c12 */ /* 0x000fe2000f8efcff */
[----:B------:R-:W-:Y:S01]  /*0280*/  IMAD R89, R48, UR5, R89 ;  /* 0x0000000530597c24 */ /* 0x000fe2000f8e0259 */
[----:B----4-:R-:W-:Y:S02]  /*0290*/  @P1 R2UR UR6, R2 ;  /* 0x00000000020612ca */ /* 0x010fe400000e0000 */
[----:B------:R-:W-:Y:S02]  /*02a0*/  @P1 R2UR UR7, R3 ;  /* 0x00000000030712ca */ /* 0x000fe400000e0000 */
[----:B-1----:R-:W-:-:S04]  /*02b0*/  @P1 IADD3 R0, P2, PT, R36, R51, RZ ;  /* 0x0000003324001210 */ /* 0x002fc80007f5e0ff */
[----:B------:R-:W-:Y:S02]  /*02c0*/  @P1 IADD3.X R49, PT, PT, RZ, R37, RZ, P2, !PT ;  /* 0x00000025ff311210 */ /* 0x000fe400017fe4ff */
[----:B------:R-:W-:Y:S01]  /*02d0*/  ISETP.GE.AND P1, PT, R95, UR10, PT ;  /* 0x0000000a5f007c0c */ /* 0x000fe2000bf26270 */
[--C-:B--2---:R-:W-:Y:S01]  /*02e0*/  @P0 IMAD.MOV.U32 R38, RZ, RZ, R44.reuse ;  /* 0x000000ffff260224 */ /* 0x104fe200078e002c */
[----:B------:R-:W-:Y:S01]  /*02f0*/  @P0 MOV R56, R46 ;  /* 0x0000002e00380202 */ /* 0x000fe20000000f00 */
[----:B------:R-:W-:Y:S01]  /*0300*/  @P0 IMAD.MOV.U32 R39, RZ, RZ, R45 ;  /* 0x000000ffff270224 */ /* 0x000fe200078e002d */
[----:B------:R-:W-:Y:S01]  /*0310*/  @!P0 MOV R39, R45 ;  /* 0x0000002d00278202 */ /* 0x000fe20000000f00 */
[----:B------:R-:W-:Y:S02]  /*0320*/  @P0 IMAD.MOV.U32 R57, RZ, RZ, R47 ;  /* 0x000000ffff390224 */ /* 0x000fe400078e002f */
[----:B------:R-:W-:Y:S02]  /*0330*/  @!P0 IMAD.MOV.U32 R38, RZ, RZ, R44 ;  /* 0x000000ffff268224 */ /* 0x000fe400078e002c */
[----:B------:R-:W-:-:S02]  /*0340*/  @!P0 IMAD.MOV.U32 R56, RZ, RZ, R46 ;  /* 0x000000ffff388224 */ /* 0x000fc400078e002e */
[----:B---3--:R-:W-:Y:S01]  /*0350*/  @P0 IMAD.MOV.U32 R94, RZ, RZ, R32 ;  /* 0x000000ffff5e0224 */ /* 0x008fe200078e0020 */
[----:B------:R-:W-:Y:S01]  /*0360*/  @!P0 MOV R94, R32 ;  /* 0x00000020005e8202 */ /* 0x000fe20000000f00 */
[----:B------:R-:W-:Y:S02]  /*0370*/  @!P0 IMAD.MOV.U32 R57, RZ, RZ, R47 ;  /* 0x000000ffff398224 */ /* 0x000fe400078e002f */
[----:B------:R-:W-:Y:S01]  /*0380*/  @P0 IMAD.MOV.U32 R93, RZ, RZ, R33 ;  /* 0x000000ffff5d0224 */ /* 0x000fe200078e0021 */
[----:B0-----:R-:W-:Y:S06]  /*0390*/  @P1 EXIT ;  /* 0x000000000000194d */ /* 0x001fec0003800000 */
[--C-:B------:R-:W-:Y:S01]  /*03a0*/  SHF.R.U64 R92, R0, 0x2, R49.reuse ;  /* 0x00000002005c7819 */ /* 0x100fe20000001231 */
[C---:B------:R-:W-:Y:S01]  /*03b0*/  IMAD.HI.U32 R3, R89.reuse, -0x326172a9, RZ ;  /* 0xcd9e8d5759037827 */ /* 0x040fe200078e00ff */
[----:B------:R-:W-:Y:S01]  /*03c0*/  SHF.R.U32.HI R86, RZ, 0x2, R49 ;  /* 0x00000002ff567819 */ /* 0x000fe20000011631 */
[----:B------:R-:W-:Y:S01]  /*03d0*/  UIADD3 UR14, UPT, UPT, UR6, -0x61c88647, URZ ;  /* 0x9e3779b9060e7890 */ /* 0x000fe2000fffe0ff */
[----:B------:R-:W-:Y:S01]  /*03e0*/  @P0 MOV R88, R34 ;  /* 0x0000002200580202 */ /* 0x000fe20000000f00 */
[----:B------:R-:W-:Y:S01]  /*03f0*/  IMAD.HI.U32 R2, R92, -0x2daee0ad, RZ ;  /* 0xd2511f535c027827 */ /* 0x000fe200078e00ff */
[----:B------:R-:W-:Y:S01]  /*0400*/  LOP3.LUT R3, R86, UR6, R3, 0x96, !PT ;  /* 0x0000000656037c12 */ /* 0x000fe2000f8e9603 */
[----:B------:R-:W-:Y:S01]  /*0410*/  UIADD3 UR15, UPT, UPT, UR7, -0x4498517b, URZ ;  /* 0xbb67ae85070f7890 */ /* 0x000fe2000fffe0ff */
[----:B-----5:R-:W-:Y:S01]  /*0420*/  @P0 MOV R81, R16 ;  /* 0x0000001000510202 */ /* 0x020fe20000000f00 */
[----:B------:R-:W-:Y:S01]  /*0430*/  @!P0 IMAD.MOV.U32 R93, RZ, RZ, R33 ;  /* 0x000000ffff5d8224 */ /* 0x000fe200078e0021 */
[----:B------:R-:W-:Y:S01]  /*0440*/  LOP3.LUT R2, R2, UR7, RZ, 0x3c, !PT ;  /* 0x0000000702027c12 */ /* 0x000fe2000f8e3cff */
[----:B------:R-:W-:Y:S01]  /*0450*/  IMAD R33, R89, -0x326172a9, RZ ;  /* 0xcd9e8d5759217824 */ /* 0x000fe200078e02ff */
[----:B------:R-:W-:Y:S01]  /*0460*/  UIADD3 UR16, UPT, UPT, UR6, 0x3c6ef372, URZ ;  /* 0x3c6ef37206107890 */ /* 0x000fe2000fffe0ff */
        /* <DEDUP_REMOVED lines=10> */
[----:B------:R-:W-:Y:S01]  /*0510*/  @!P0 IMAD.MOV.U32 R88, RZ, RZ, R34 ;  /* 0x000000ffff588224 */ /* 0x000fe200078e0022 */
[----:B------:R-:W-:Y:S01]  /*0520*/  LOP3.LUT R36, R37, UR15, R36, 0x96, !PT ;  /* 0x0000000f25247c12 */ /* 0x000fe2000f8e9624 */
[----:B------:R-:W-:Y:S01]  /*0530*/  IMAD R33, R2, -0x326172a9, RZ ;  /* 0xcd9e8d5702217824 */ /* 0x000fe200078e02ff */
[----:B------:R-:W-:Y:S01]  /*0540*/  UIADD3 UR21, UPT, UPT, UR7, -0x126145ec, URZ ;  /* 0xed9eba1407157890 */ /* 0x000fe2000fffe0ff */
[----:B------:R-:W-:Y:S01]  /*0550*/  IMAD R34, R3, -0x2daee0ad, RZ ;  /* 0xd2511f5303227824 */ /* 0x000fe200078e02ff */
[----:B------:R-:W-:Y:S01]  /*0560*/  UIADD3 UR22, UPT, UPT, UR6, 0x1715609d, URZ ;  /* 0x1715609d06167890 */ /* 0x000fe2000fffe0ff */
[----:B------:R-:W-:Y:S01]  /*0570*/  IMAD.HI.U32 R2, R36, -0x326172a9, RZ ;  /* 0xcd9e8d5724027827 */ /* 0x000fe200078e00ff */
[----:B------:R-:W-:Y:S01]  /*0580*/  UIADD3 UR23, UPT, UPT, UR7, -0x56f99767, URZ ;  /* 0xa906689907177890 */ /* 0x000fe2000fffe0ff */
[-C--:B------:R-:W-:Y:S01]  /*0590*/  @P0 MOV R79, R18.reuse ;  /* 0x00000012004f0202 */ /* 0x080fe20000000f00 */
[----:B------:R-:W-:Y:S01]  /*05a0*/  UIADD3 UR24, UPT, UPT, UR6, -0x4ab325aa, URZ ;  /* 0xb54cda5606187890 */ /* 0x000fe2000fffe0ff */
[----:B------:R-:W-:Y:S01]  /*05b0*/  IMAD.HI.U32 R3, R32, -0x2daee0ad, RZ ;  /* 0xd2511f5320037827 */ /* 0x000fe200078e00ff */
[----:B------:R-:W-:Y:S01]  /*05c0*/  LOP3.LUT R2, R33, UR16, R2, 0x96, !PT ;  /* 0x0000001021027c12 */ /* 0x000fe2000f8e9602 */
[----:B------:R-:W-:Y:S01]  /*05d0*/  UIADD3 UR25, UPT, UPT, UR7, 0x646e171e, URZ ;  /* 0x646e171e07197890 */ /* 0x000fe2000fffe0ff */
[----:B------:R-:W-:Y:S01]  /*05e0*/  @!P0 MOV R79, R18 ;  /* 0x00000012004f8202 */ /* 0x000fe20000000f00 */
[----:B------:R-:W-:Y:S01]  /*05f0*/  @P0 IMAD.MOV.U32 R87, RZ, RZ, R35 ;  /* 0x000000ffff570224 */ /* 0x000fe200078e0023 */
[----:B------:R-:W-:Y:S01]  /*0600*/  LOP3.LUT R3, R34, UR17, R3, 0x96, !PT ;  /* 0x0000001122037c12 */ /* 0x000fe2000f8e9603 */
[----:B------:R-:W-:Y:S01]  /*0610*/  IMAD R33, R36, -0x326172a9, RZ ;  /* 0xcd9e8d5724217824 */ /* 0x000fe200078e02ff */
[----:B------:R-:W-:Y:S01]  /*0620*/  @!P0 MOV R87, R35 ;  /* 0x0000002300578202 */ /* 0x000fe20000000f00 */
[----:B------:R-:W-:Y:S01]  /*0630*/  IMAD R35, R32, -0x2daee0ad, RZ ;  /* 0xd2511f5320237824 */ /* 0x000fe200078e02ff */
[----:B------:R-:W0:Y:S01]  /*0640*/  LDCU.64 UR4, c[0x0][0x3e0] ;  /* 0x00007c00ff0477ac */ /* 0x000e220008000a00 */
[----:B------:R-:W-:Y:S01]  /*0650*/  IMAD.HI.U32 R32, R3, -0x326172a9, RZ ;  /* 0xcd9e8d5703207827 */ /* 0x000fe200078e00ff */
[----:B------:R-:W-:-:S02]  /*0660*/  PRMT R41, R14, 0x7632, R41 ;  /* 0x000076320e297816 */ /* 0x000fc40000000029 */
[----:B------:R-:W-:Y:S02]  /*0670*/  @!P0 CS2R R8, SRZ ;  /* 0x0000000000088805 */ /* 0x000fe4000001ff00 */
[----:B------:R-:W-:Y:S01]  /*0680*/  SHF.L.U32 R77, R14, 0x10, RZ ;  /* 0x000000100e4d7819 */ /* 0x000fe200000006ff */
[C---:B------:R-:W-:Y:S01]  /*0690*/  IMAD.HI.U32 R34, R2.reuse, -0x2daee0ad, RZ ;  /* 0xd2511f5302227827 */ /* 0x040fe200078e00ff */
[----:B------:R-:W-:Y:S01]  /*06a0*/  LOP3.LUT R32, R33, UR18, R32, 0x96, !PT ;  /* 0x0000001221207c12 */ /* 0x000fe2000f8e9620 */
[----:B------:R-:W-:Y:S01]  /*06b0*/  UIADD3 UR26, UPT, UPT, UR6, 0x5384540f, URZ ;  /* 0x5384540f061a7890 */ /* 0x000fe2000fffe0ff */
[----:B------:R-:W-:Y:S01]  /*06c0*/  PRMT R42, R13, 0x7632, R42 ;  /* 0x000076320d2a7816 */ /* 0x000fe2000000002a */
[--C-:B------:R-:W-:Y:S01]  /*06d0*/  @P0 IMAD.MOV.U32 R84, RZ, RZ, R25.reuse ;  /* 0x000000ffff540224 */ /* 0x100fe200078e0019 */
[----:B------:R-:W-:Y:S01]  /*06e0*/  LOP3.LUT R34, R35, UR19, R34, 0x96, !PT ;  /* 0x0000001323227c12 */ /* 0x000fe2000f8e9622 */
[--C-:B------:R-:W-:Y:S01]  /*06f0*/  @P0 IMAD.MOV.U32 R85, RZ, RZ, R24.reuse ;  /* 0x000000ffff550224 */ /* 0x100fe200078e0018 */
[----:B------:R-:W-:Y:S01]  /*0700*/  UIADD3 UR27, UPT, UPT, UR7, 0x1fd5c5a3, URZ ;  /* 0x1fd5c5a3071b7890 */ /* 0x000fe2000fffe0ff */
[----:B------:R-:W-:Y:S01]  /*0710*/  @!P0 IMAD.MOV.U32 R84, RZ, RZ, R25 ;  /* 0x000000ffff548224 */ /* 0x000fe200078e0019 */
[----:B------:R-:W-:Y:S01]  /*0720*/  UIADD3 UR28, UPT, UPT, UR6, -0xe443238, URZ ;  /* 0xf1bbcdc8061c7890 */ /* 0x000fe2000fffe0ff */
[----:B------:R-:W-:Y:S01]  /*0730*/  @!P0 IMAD.MOV.U32 R85, RZ, RZ, R24 ;  /* 0x000000ffff558224 */ /* 0x000fe200078e0018 */
[----:B------:R-:W-:Y:S01]  /*0740*/  UIADD3 UR29, UPT, UPT, UR7, -0x24c28bd8, URZ ;  /* 0xdb3d7428071d7890 */ /* 0x000fe2000fffe0ff */
[----:B------:R-:W-:Y:S01]  /*0750*/  IMAD R25, R2, -0x2daee0ad, RZ ;  /* 0xd2511f5302197824 */ /* 0x000fe200078e02ff */
[----:B0-----:R-:W-:Y:S01]  /*0760*/  UISETP.NE.U32.AND UP0, UPT, UR4, URZ, UPT ;  /* 0x000000ff0400728c */ /* 0x001fe2000bf05070 */
[----:B------:R-:W-:Y:S01]  /*0770*/  IMAD R3, R3, -0x326172a9, RZ ;  /* 0xcd9e8d5703037824 */ /* 0x000fe200078e02ff */
[----:B------:R-:W-:Y:S01]  /*0780*/  @!P0 CS2R R6, SRZ ;  /* 0x0000000000068805 */ /* 0x000fe2000001ff00 */
[----:B------:R-:W-:Y:S01]  /*0790*/  IMAD.HI.U32 R2, R34, -0x326172a9, RZ ;  /* 0xcd9e8d5722027827 */ /* 0x000fe200078e00ff */
[----:B------:R-:W0:Y:S01]  /*07a0*/  LDCU.U8 UR4, c[0x0][0x410] ;  /* 0x00008200ff0477ac */ /* 0x000e220008000000 */
[----:B------:R-:W-:-:S02]  /*07b0*/  @!P0 CS2R R4, SRZ ;  /* 0x0000000000048805 */ /* 0x000fc4000001ff00 */
[----:B------:R-:W-:Y:S01]  /*07c0*/  @!P0 CS2R R10, SRZ ;  /* 0x00000000000a8805 */ /* 0x000fe2000001ff00 */
        /* <DEDUP_REMOVED lines=9> */
[----:B------:R-:W-:Y:S01]  /*0860*/  SHF.L.U32 R66, R5, 0x10, RZ ;  /* 0x0000001005427819 */ /* 0x000fe200000006ff */
[----:B------:R-:W-:Y:S01]  /*0870*/  BSSY B0, `(.L_x_1833) ;  /* 0x0001138000007945 */ /* 0x000fe20003800000 */
[----:B------:R-:W-:Y:S01]  /*0880*/  LOP3.LUT R131, R0, 0x3, RZ, 0xc0, !PT ;  /* 0x0000000300837812 */ /* 0x000fe200078ec0ff */
[----:B------:R-:W-:Y:S01]  /*0890*/  IMAD.HI.U32 R3, R24, -0x326172a9, RZ ;  /* 0xcd9e8d5718037827 */ /* 0x000fe200078e00ff */
[----:B------:R-:W-:Y:S01]  /*08a0*/  LOP3.LUT R25, R32, UR23, R25, 0x96, !PT ;  /* 0x0000001720197c12 */ /* 0x000fe2000f8e9619 */
[----:B------:R-:W-:Y:S01]  /*08b0*/  UISETP.NE.AND.EX UP0, UPT, UR5, URZ, UPT, UP0 ;  /* 0x000000ff0500728c */ /* 0x000fe2000bf05300 */
[----:B------:R-:W-:Y:S01]  /*08c0*/  PRMT R44, R12, 0x7632, R44 ;  /* 0x000076320c2c7816 */ /* 0x000fe2000000002c */
[----:B------:R-:W-:Y:S01]  /*08d0*/  @P0 IMAD.MOV.U32 R82, RZ, RZ, R27 ;  /* 0x000000ffff520224 */ /* 0x000fe200078e001b */
[----:B------:R-:W-:Y:S01]  /*08e0*/  LOP3.LUT R3, R34, UR22, R3, 0x96, !PT ;  /* 0x0000001622037c12 */ /* 0x000fe2000f8e9603 */
[----:B------:R-:W-:Y:S01]  /*08f0*/  @!P0 IMAD.MOV.U32 R82, RZ, RZ, R27 ;  /* 0x000000ffff528224 */ /* 0x000fe200078e001b */
[----:B------:R-:W-:Y:S01]  /*0900*/  SHF.L.U32 R72, R11, 0x10, RZ ;  /* 0x000000100b487819 */ /* 0x000fe200000006ff */
[----:B------:R-:W-:Y:S01]  /*0910*/  @!P0 IMAD.MOV.U32 R81, RZ, RZ, R16 ;  /* 0x000000ffff518224 */ /* 0x000fe200078e0010 */
[----:B------:R-:W-:Y:S01]  /*0920*/  PRMT R0, R23, 0x7632, R0 ;  /* 0x0000763217007816 */ /* 0x000fe20000000000 */
[----:B------:R-:W-:Y:S01]  /*0930*/  IMAD R33, R2, -0x2daee0ad, RZ ;  /* 0xd2511f5302217824 */ /* 0x000fe200078e02ff */
[-C--:B------:R-:W-:Y:S01]  /*0940*/  @P0 MOV R83, R26.reuse ;  /* 0x0000001a00530202 */ /* 0x080fe20000000f00 */
[----:B------:R-:W-:Y:S01]  /*0950*/  IMAD R27, R24, -0x326172a9, RZ ;  /* 0xcd9e8d57181b7824 */ /* 0x000fe200078e02ff */
[----:B------:R-:W-:Y:S01]  /*0960*/  SHF.L.U32 R71, R8, 0x10, RZ ;  /* 0x0000001008477819 */ /* 0x000fe200000006ff */
[----:B------:R-:W-:Y:S01]  /*0970*/  IMAD.HI.U32 R2, R25, -0x326172a9, RZ ;  /* 0xcd9e8d5719027827 */ /* 0x000fe200078e00ff */
[----:B------:R-:W-:Y:S01]  /*0980*/  PRMT R45, R38, 0x7632, R45 ;  /* 0x00007632262d7816 */ /* 0x000fe2000000002d */
[----:B------:R-:W1:Y:S01]  /*0990*/  LDCU UR32, c[0x0][0x404] ;  /* 0x00008080ff2077ac */ /* 0x000e620008000800 */
[----:B------:R-:W-:Y:S01]  /*09a0*/  @!P0 MOV R83, R26 ;  /* 0x0000001a00538202 */ /* 0x000fe20000000f00 */
[----:B------:R-:W-:Y:S01]  /*09b0*/  IMAD.HI.U32 R16, R3, -0x2daee0ad, RZ ;  /* 0xd2511f5303107827 */ /* 0x000fe200078e00ff */
[----:B------:R-:W-:Y:S01]  /*09c0*/  LOP3.LUT R2, R27, UR24, R2, 0x96, !PT ;  /* 0x000000181b027c12 */ /* 0x000fe2000f8e9602 */
[----:B------:R-:W2:Y:S01]  /*09d0*/  LDCU UR33, c[0x0][0x408] ;  /* 0x00008100ff2177ac */ /* 0x000ea20008000800 */
[----:B------:R-:W-:Y:S01]  /*09e0*/  PRMT R43, R39, 0x7632, R43 ;  /* 0x00007632272b7816 */ /* 0x000fe2000000002b */
[----:B------:R-:W-:Y:S01]  /*09f0*/  IMAD.U32 R74, R13, 0x10000, RZ ;  /* 0x000100000d4a7824 */ /* 0x000fe200078e00ff */
[----:B------:R-:W-:Y:S01]  /*0a00*/  LOP3.LUT R16, R33, UR25, R16, 0x96, !PT ;  /* 0x0000001921107c12 */ /* 0x000fe2000f8e9610 */
[----:B------:R-:W-:Y:S01]  /*0a10*/  IMAD R18, R3, -0x2daee0ad, RZ ;  /* 0xd2511f5303127824 */ /* 0x000fe200078e02ff */
[----:B------:R-:W-:Y:S01]  /*0a20*/  SHF.L.U32 R64, R22, 0x10, RZ ;  /* 0x0000001016407819 */ /* 0x000fe200000006ff */
[----:B------:R-:W-:Y:S01]  /*0a30*/  IMAD R14, R25, -0x326172a9, RZ ;  /* 0xcd9e8d57190e7824 */ /* 0x000fe200078e02ff */
[----:B------:R-:W-:Y:S01]  /*0a40*/  PRMT R25, R7, 0x7632, R25 ;  /* 0x0000763207197816 */ /* 0x000fe20000000019 */
[----:B------:R-:W-:Y:S01]  /*0a50*/  IMAD.HI.U32 R3, R16, -0x326172a9, RZ ;  /* 0xcd9e8d5710037827 */ /* 0x000fe200078e00ff */
[C---:B------:R-:W-:Y:S01]  /*0a60*/  SHF.L.U32 R61, R31.reuse, 0x10, RZ ;  /* 0x000000101f3d7819 */ /* 0x040fe200000006ff */
[----:B------:R-:W3:Y:S01]  /*0a70*/  LDCU UR12, c[0x0][0x388] ;  /* 0x00007100ff0c77ac */ /* 0x000ee20008000800 */
[----:B------:R-:W-:Y:S01]  /*0a80*/  SHF.L.U32 R58, R28, 0x10, RZ ;  /* 0x000000101c3a7819 */ /* 0x000fe200000006ff */
[----:B------:R-:W-:Y:S01]  /*0a90*/  IMAD.HI.U32 R13, R2, -0x2daee0ad, RZ ;  /* 0xd2511f53020d7827 */ /* 0x000fe200078e00ff */
[----:B------:R-:W-:Y:S01]  /*0aa0*/  LOP3.LUT R3, R14, UR26, R3, 0x96, !PT ;  /* 0x0000001a0e037c12 */ /* 0x000fe2000f8e9603 */
[----:B------:R-:W4:Y:S01]  /*0ab0*/  LDCU UR13, c[0x0][0x448] ;  /* 0x00008900ff0d77ac */ /* 0x000f220008000800 */
[----:B------:R-:W-:Y:S01]  /*0ac0*/  PRMT R14, R31, 0x7632, R14 ;  /* 0x000076321f0e7816 */ /* 0x000fe2000000000e */
[----:B------:R-:W-:Y:S01]  /*0ad0*/  @P0 IMAD.MOV.U32 R78, RZ, RZ, R19 ;  /* 0x000000ffff4e0224 */ /* 0x000fe200078e0013 */
[----:B------:R-:W-:Y:S01]  /*0ae0*/  LOP3.LUT R18, R18, UR27, R13, 0x96, !PT ;  /* 0x0000001b12127c12 */ /* 0x000fe2000f8e960d */
[----:B------:R-:W-:Y:S01]  /*0af0*/  @!P0 IMAD.MOV.U32 R78, RZ, RZ, R19 ;  /* 0x000000ffff4e8224 */ /* 0x000fe200078e0013 */
[C---:B------:R-:W-:Y:S01]  /*0b00*/  PRMT R13, R9.reuse, 0x7632, R13 ;  /* 0x00007632090d7816 */ /* 0x040fe2000000000d */
[----:B------:R-:W-:Y:S01]  /*0b10*/  IMAD.U32 R70, R9, 0x10000, RZ ;  /* 0x0001000009467824 */ /* 0x000fe200078e00ff */
[----:B------:R-:W-:Y:S01]  /*0b20*/  SHF.L.U32 R39, R39, 0x10, RZ ;  /* 0x0000001027277819 */ /* 0x000fe200000006ff */
[----:B------:R-:W-:Y:S01]  /*0b30*/  IMAD R19, R2, -0x2daee0ad, RZ ;  /* 0xd2511f5302137824 */ /* 0x000fe200078e02ff */
[----:B------:R-:W-:Y:S01]  /*0b40*/  PRMT R37, R78, 0x7632, R37 ;  /* 0x000076324e257816 */ /* 0x000fe20000000025 */
[----:B------:R-:W-:Y:S01]  /*0b50*/  IMAD R16, R16, -0x326172a9, RZ ;  /* 0xcd9e8d5710107824 */ /* 0x000fe200078e02ff */
[----:B------:R-:W-:Y:S01]  /*0b60*/  PRMT R36, R79, 0x7632, R36 ;  /* 0x000076324f247816 */ /* 0x000fe20000000024 */
[----:B------:R-:W-:Y:S01]  /*0b70*/  IMAD.HI.U32 R9, R18, -0x326172a9, RZ ;  /* 0xcd9e8d5712097827 */ /* 0x000fe200078e00ff */
[----:B------:R-:W-:Y:S01]  /*0b80*/  PRMT R34, R81, 0x7632, R34 ;  /* 0x0000763251227816 */ /* 0x000fe20000000022 */
[----:B------:R-:W1:Y:S01]  /*0b90*/  LDCU.64 UR10, c[0x0][0x3a0] ;  /* 0x00007400ff0a77ac */ /* 0x000e620008000a00 */
[----:B------:R-:W-:Y:S01]  /*0ba0*/  PRMT R33, R82, 0x7632, R33 ;  /* 0x0000763252217816 */ /* 0x000fe20000000021 */
[----:B------:R-:W-:Y:S01]  /*0bb0*/  IMAD.HI.U32 R2, R3, -0x2daee0ad, RZ ;  /* 0xd2511f5303027827 */ /* 0x000fe200078e00ff */
[----:B------:R-:W-:Y:S01]  /*0bc0*/  LOP3.LUT R98, R16, UR28, R9, 0x96, !PT ;  /* 0x0000001c10627c12 */ /* 0x000fe2000f8e9609 */
[----:B0-----:R-:W-:Y:S01]  /*0bd0*/  UISETP.NE.AND UP1, UPT, UR4, URZ, UPT ;  /* 0x000000ff0400728c */ /* 0x001fe2000bf25270 */
[----:B------:R-:W-:Y:S01]  /*0be0*/  PRMT R16, R20, 0x7632, R16 ;  /* 0x0000763214107816 */ /* 0x000fe20000000010 */
[----:B------:R-:W-:Y:S01]  /*0bf0*/  IMAD R18, R18, -0x326172a9, RZ ;  /* 0xcd9e8d5712127824 */ /* 0x000fe200078e02ff */
[--C-:B------:R-:W-:Y:S01]  /*0c00*/  LOP3.LUT R124, R19, UR29, R2.reuse, 0x96, !PT ;  /* 0x0000001d137c7c12 */ /* 0x100fe2000f8e9602 */
        /* <DEDUP_REMOVED lines=8> */
[----:B------:R-:W-:Y:S01]  /*0c90*/  IMAD.U32 R69, R6, 0x10000, RZ ;  /* 0x0001000006457824 */ /* 0x000fe200078e00ff */
[----:B------:R-:W-:Y:S01]  /*0ca0*/  PRMT R6, R5, 0x7632, R6 ;  /* 0x0000763205067816 */ /* 0x000fe20000000006 */
[----:B------:R-:W-:Y:S01]  /*0cb0*/  @P0 IMAD.MOV.U32 R80, RZ, RZ, R17 ;  /* 0x000000ffff500224 */ /* 0x000fe200078e0011 */
[----:B------:R-:W-:Y:S01]  /*0cc0*/  LOP3.LUT R119, R18, UR30, R119, 0x96, !PT ;  /* 0x0000001e12777c12 */ /* 0x000fe2000f8e9677 */
[----:B------:R-:W-:Y:S01]  /*0cd0*/  IMAD.U32 R67, R4, 0x10000, RZ ;  /* 0x0001000004437824 */ /* 0x000fe200078e00ff */
[----:B------:R-:W-:Y:S01]  /*0ce0*/  PRMT R4, R57, 0x7632, R4 ;  /* 0x0000763239047816 */ /* 0x000fe20000000004 */
[--C-:B------:R-:W-:Y:S01]  /*0cf0*/  @!P0 IMAD.MOV.U32 R80, RZ, RZ, R17.reuse ;  /* 0x000000ffff508224 */ /* 0x100fe200078e0011 */
[----:B------:R-:W-:Y:S01]  /*0d00*/  PRMT R17, R11, 0x7632, R17 ;  /* 0x000076320b117816 */ /* 0x000fe20000000011 */
[----:B------:R-:W-:Y:S01]  /*0d10*/  IMAD.U32 R76, R15, 0x10000, RZ ;  /* 0x000100000f4c7824 */ /* 0x000fe200078e00ff */
[----:B------:R-:W-:Y:S01]  /*0d20*/  PRMT R15, R10, 0x7632, R15 ;  /* 0x000076320a0f7816 */ /* 0x000fe2000000000f */
[----:B------:R-:W-:Y:S01]  /*0d30*/  IMAD.U32 R75, R12, 0x10000, RZ ;  /* 0x000100000c4b7824 */ /* 0x000fe200078e00ff */
[----:B------:R-:W-:Y:S01]  /*0d40*/  PRMT R5, R56, 0x7632, R5 ;  /* 0x0000763238057816 */ /* 0x000fe20000000005 */
[----:B------:R-:W-:Y:S01]  /*0d50*/  IMAD.U32 R73, R10, 0x10000, RZ ;  /* 0x000100000a497824 */ /* 0x000fe200078e00ff */
[----:B------:R-:W-:Y:S01]  /*0d60*/  PRMT R11, R8, 0x7632, R11 ;  /* 0x00007632080b7816 */ /* 0x000fe2000000000b */
[C---:B------:R-:W-:Y:S01]  /*0d70*/  IMAD.U32 R63, R21.reuse, 0x10000, RZ ;  /* 0x00010000153f7824 */ /* 0x040fe200078e00ff */
[----:B------:R-:W-:Y:S01]  /*0d80*/  PRMT R18, R21, 0x7632, R18 ;  /* 0x0000763215127816 */ /* 0x000fe20000000012 */
[----:B------:R-:W-:Y:S01]  /*0d90*/  IMAD.U32 R21, R6, 0x10000, RZ ;  /* 0x0001000006157824 */ /* 0x000fe200078e00ff */
        /* <DEDUP_REMOVED lines=42> */
[----:B------:R-:W-:Y:S02]  /*1040*/  IMAD R98, R98, -0x2daee0ad, RZ ;  /* 0xd2511f5362627824 */ /* 0x000fe400078e02ff */
[----:B-1234-:R-:W-:-:S07]  /*1050*/  IMAD R124, R124, -0x326172a9, RZ ;  /* 0xcd9e8d577c7c7824 */ /* 0x01efce00078e02ff */
.L_x_2080:
[----:B0-----:R-:W0:Y:S01]  /*1060*/  LDC.64 R120, c[0x0][0x390] ;  /* 0x0000e400ff787b82 */ /* 0x001e220000000a00 */
[----:B------:R-:W1:Y:S01]  /*1070*/  @UP0 LDCU.64 UR4, c[0x0][0x3e0] ;  /* 0x00007c00ff0407ac */ /* 0x000e620008000a00 */
[----:B------:R-:W-:Y:S01]  /*1080*/  IMAD R44, R95, UR12, RZ ;  /* 0x0000000c5f2c7c24 */ /* 0x000fe2000f8e02ff */
[----:B------:R-:W-:Y:S01]  /*1090*/  PLOP3.LUT P0, PT, PT, PT, UP0, 0x80, 0x8 ;  /* 0x000000000008781c */ /* 0x000fe20003f0f008 */
[----:B------:R-:W-:Y:S01]  /*10a0*/  HFMA2 R48, -RZ, RZ, 0, 1.1920928955078125e-07 ;  /* 0x00000002ff307431 */ /* 0x000fe200000001ff */
[----:B------:R-:W-:Y:S02]  /*10b0*/  PLOP3.LUT P1, PT, PT, PT, UP0, 0x80, 0x8 ;  /* 0x000000000008781c */ /* 0x000fe40003f2f008 */
[----:B------:R-:W-:-:S04]  /*10c0*/  SHF.R.S32.HI R45, RZ, 0x1f, R44 ;  /* 0x0000001fff2d7819 */ /* 0x000fc8000001142c */
[----:B------:R-:W-:-:S04]  /*10d0*/  LEA.HI R45, R45, R44, RZ, 0x3 ;  /* 0x0000002c2d2d7211 */ /* 0x000fc800078f18ff */
[----:B------:R-:W-:Y:S01]  /*10e0*/  LEA.HI.SX32 R91, R45, R96, 0x1d ;  /* 0x000000602d5b7211 */ /* 0x000fe200078feaff */
[----:B-1----:R-:W-:-:S04]  /*10f0*/  @P0 IMAD.WIDE R48, R95, R48, UR4 ;  /* 0x000000045f300e25 */ /* 0x002fc8000f8e0230 */
[----:B0-----:R-:W-:Y:S02]  /*1100*/  IMAD.WIDE.U32 R44, R91, 0x10, R120 ;  /* 0x000000105b2c7825 */ /* 0x001fe400078e0078 */
[----:B------:R-:W2:Y:S04]  /*1110*/  @P1 LDG.E.U16 R48, desc[UR8][R48.64] ;  /* 0x0000000830301981 */ /* 0x000ea8000c1e1500 */
[----:B------:R-:W5:Y:S01]  /*1120*/  LDG.E.128 R44, desc[UR8][R44.64] ;  /* 0x000000082c2c7981 */ /* 0x000f62000c1e1d00 */
[----:B------:R-:W-:Y:S01]  /*1130*/  ISETP.NE.U32.AND P0, PT, RZ, UR10, PT ;  /* 0x0000000aff007c0c */ /* 0x000fe2000bf05070 */
[----:B------:R-:W-:Y:S01]  /*1140*/  IMAD.MOV.U32 R109, RZ, RZ, 0x3f800000 ;  /* 0x3f800000ff6d7424 */ /* 0x000fe200078e00ff */
[----:B------:R-:W-:Y:S02]  /*1150*/  PLOP3.LUT P1, PT, PT, PT, UP0, 0x80, 0x8 ;  /* 0x000000000008781c */ /* 0x000fe40003f2f008 */
[----:B------:R-:W-:-:S02]  /*1160*/  ISETP.NE.AND.EX P0, PT, RZ, UR11, PT, P0 ;  /* 0x0000000bff007c0c */ /* 0x000fc4000bf05300 */
[----:B------:R-:W-:-:S09]  /*1170*/  MOV R108, 0x2f800000 ;  /* 0x2f800000006c7802 */ /* 0x000fd20000000f00 */
        /* <DEDUP_REMOVED lines=16> */
.L_x_28554:
[----:B------:R-:W-:Y:S05]  /*1280*/  BRX R48 -0x1290                                        (*"BRANCH_TARGETS .L_x_28555,.L_x_28556,.L_x_28557"*) ;  /* 0xffffffec305c7949 */ /* 0x000fea000383ffff */
.L_x_28557:
[----:B------:R-:W-:Y:S01]  /*1290*/  IADD3 R48, PT, PT, R131, 0x1, RZ ;  /* 0x0000000183307810 */ /* 0x000fe20007ffe0ff */
[----:B------:R-:W-:Y:S02]  /*12a0*/  IMAD.MOV.U32 R118, RZ, RZ, R98 ;  /* 0x000000ffff767224 */ /* 0x000fe400078e0062 */
[----:B------:R-:W-:Y:S01]  /*12b0*/  IMAD.MOV.U32 R49, RZ, RZ, R119 ;  /* 0x000000ffff317224 */ /* 0x000fe200078e0077 */
[----:B------:R-:W-:Y:S06]  /*12c0*/  BRA `(.L_x_1836) ;  /* 0x0000000000f07947 */ /* 0x000fec0003800000 */
.L_x_28555:
[----:B------:R-:W-:Y:S01]  /*12d0*/  MOV R118, R98 ;  /* 0x0000006200767202 */ /* 0x000fe20000000f00 */
[----:B------:R-:W-:Y:S02]  /*12e0*/  IMAD.MOV.U32 R48, RZ, RZ, 0x3 ;  /* 0x00000003ff307424 */ /* 0x000fe400078e00ff */
[----:B------:R-:W-:Y:S01]  /*12f0*/  IMAD.MOV.U32 R49, RZ, RZ, R128 ;  /* 0x000000ffff317224 */ /* 0x000fe200078e0080 */
[----:B------:R-:W-:Y:S06]  /*1300*/  BRA `(.L_x_1836) ;  /* 0x0000000000e07947 */ /* 0x000fec0003800000 */
.L_x_28556:
        /* <DEDUP_REMOVED lines=13> */
.L_x_1838:
[----:B------:R-:W-:Y:S05]  /*13e0*/  BSYNC.RECONVERGENT B2 ;  /* 0x0000000000027941 */ /* 0x000fea0003800200 */
.L_x_1837:
        /* <DEDUP_REMOVED lines=42> */
.L_x_1836:
[----:B------:R-:W-:Y:S05]  /*1690*/  BSYNC.RECONVERGENT B1 ;  /* 0x0000000000017941 */ /* 0x000fea0003800200 */
.L_x_1835:
[----:B------:R-:W-:Y:S01]  /*16a0*/  I2FP.F32.U32 R49, R49 ;  /* 0x0000003100317245 */ /* 0x000fe20000201000 */
[----:B-----5:R-:W-:Y:S01]  /*16b0*/  IMAD.U32 R50, R44, 0x10000, RZ ;  /* 0x000100002c327824 */ /* 0x020fe200078e00ff */
[----:B------:R-:W-:Y:S01]  /*16c0*/  MOV R106, UR32 ;  /* 0x00000020006a7c02 */ /* 0x000fe20008000f00 */
[----:B------:R-:W-:Y:S01]  /*16d0*/  IMAD.U32 R107, RZ, RZ, UR33 ;  /* 0x00000021ff6b7e24 */ /* 0x000fe2000f8e00ff */
[----:B------:R-:W-:Y:S01]  /*16e0*/  ISETP.NE.AND P2, PT, R48, 0x1, PT ;  /* 0x000000013000780c */ /* 0x000fe20003f45270 */
[----:B------:R-:W-:Y:S01]  /*16f0*/  FFMA.FTZ R49, R49, R108, 1.1641532182693481445e-10 ;  /* 0x2f00000031317423 */ /* 0x000fe2000001006c */
[----:B------:R-:W-:Y:S01]  /*1700*/  FMUL.FTZ R50, R50, R109 ;  /* 0x0000006d32327220 */ /* 0x000fe20000410000 */
[----:B------:R-:W-:Y:S01]  /*1710*/  IMAD.U32 R97, R94, 0x10000, RZ ;  /* 0x000100005e617824 */ /* 0x000fe200078e00ff */
[----:B------:R-:W-:Y:S01]  /*1720*/  BSSY.RECONVERGENT B1, `(.L_x_1839) ;  /* 0x000004d000017945 */ /* 0x000fe20003800200 */
[----:B------:R-:W-:Y:S01]  /*1730*/  PRMT R53, R44, 0x7632, R53 ;  /* 0x000076322c357816 */ /* 0x000fe20000000035 */
[----:B------:R-:W-:Y:S01]  /*1740*/  FMUL.FTZ R50, R50, R107 ;  /* 0x0000006b32327220 */ /* 0x000fe20000410000 */
[----:B------:R-:W-:Y:S01]  /*1750*/  FSETP.GTU.FTZ.AND P1, PT, R49, R106, PT ;  /* 0x0000006a3100720b */ /* 0x000fe20003f3c000 */
[C---:B------:R-:W-:Y:S01]  /*1760*/  IMAD.U32 R49, R40.reuse, 0x10000, RZ ;  /* 0x0001000028317824 */ /* 0x040fe200078e00ff */
[----:B------:R-:W-:-:S02]  /*1770*/  PRMT R44, R40, 0x7632, R44 ;  /* 0x00007632282c7816 */ /* 0x000fc4000000002c */
[----:B------:R-:W-:Y:S02]  /*1780*/  FSEL R50, R50, RZ, !P1 ;  /* 0x000000ff32327208 */ /* 0x000fe40004800000 */
[----:B------:R-:W-:-:S03]  /*1790*/  PLOP3.LUT P1, PT, P1, PT, PT, 0x8, 0x80 ;  /* 0x000000000080781c */ /* 0x000fc60000f2e170 */
[----:B------:R-:W-:Y:S01]  /*17a0*/  FFMA.FTZ R97, R50, R97, R49 ;  /* 0x0000006132617223 */ /* 0x000fe20000010031 */
[----:B------:R-:W-:Y:S01]  /*17b0*/  HFMA2 R50, -RZ, RZ, 0, 1.1920928955078125e-07 ;  /* 0x00000002ff327431 */ /* 0x000fe200000001ff */
[----:B------:R-:W-:Y:S01]  /*17c0*/  P2R R52, PR, RZ, 0x2 ;  /* 0x00000002ff347803 */ /* 0x000fe20000000000 */
[----:B------:R-:W-:Y:S01]  /*17d0*/  IMAD.MOV.U32 R49, RZ, RZ, R124 ;  /* 0x000000ffff317224 */ /* 0x000fe200078e007c */
        /* <DEDUP_REMOVED lines=9> */
.L_x_1841:
        /* <DEDUP_REMOVED lines=13> */
.L_x_1843:
[----:B------:R-:W-:Y:S05]  /*1940*/  BSYNC.RECONVERGENT B2 ;  /* 0x0000000000027941 */ /* 0x000fea0003800200 */
.L_x_1842:
        /* <DEDUP_REMOVED lines=42> */
.L_x_1840:
[----:B------:R-:W-:Y:S05]  /*1bf0*/  BSYNC.RECONVERGENT B1 ;  /* 0x0000000000017941 */ /* 0x000fea0003800200 */
.L_x_1839:
[----:B------:R-:W-:Y:S01]  /*1c00*/  I2FP.F32.U32 R49, R49 ;  /* 0x0000003100317245 */ /* 0x000fe20000201000 */
[----:B------:R-:W-:Y:S01]  /*1c10*/  IMAD.U32 R48, R53, 0x10000, RZ ;  /* 0x0001000035307824 */ /* 0x000fe200078e00ff */
[----:B------:R-:W-:Y:S01]  /*1c20*/  ISETP.NE.AND P2, PT, R50, 0x1, PT ;  /* 0x000000013200780c */ /* 0x000fe20003f45270 */
[----:B------:R-:W-:Y:S01]  /*1c30*/  IMAD.U32 R51, R44, 0x10000, RZ ;  /* 0x000100002c337824 */ /* 0x000fe200078e00ff */
[----:B------:R-:W-:Y:S01]  /*1c40*/  BSSY.RECONVERGENT B1, `(.L_x_1844) ;  /* 0x000004d000017945 */ /* 0x000fe20003800200 */
        /* <DEDUP_REMOVED lines=8> */
[----:B------:R-:W-:Y:S01]  /*1cd0*/  FFMA.FTZ R90, R48, R49, R51 ;  /* 0x00000031305a7223 */ /* 0x000fe20000010033 */
[----:B------:R-:W-:Y:S01]  /*1ce0*/  IMAD.MOV.U32 R48, RZ, RZ, 0x2 ;  /* 0x00000002ff307424 */ /* 0x000fe200078e00ff */
[----:B------:R-:W-:Y:S01]  /*1cf0*/  P2R R53, PR, RZ, 0x2 ;  /* 0x00000002ff357803 */ /* 0x000fe20000000000 */
        /* <DEDUP_REMOVED lines=9> */
.L_x_1846:
        /* <DEDUP_REMOVED lines=13> */
.L_x_1848:
[----:B------:R-:W-:Y:S05]  /*1e60*/  BSYNC.RECONVERGENT B2 ;  /* 0x0000000000027941 */ /* 0x000fea0003800200 */
.L_x_1847:
        /* <DEDUP_REMOVED lines=40> */
[----:B------:R-:W-:Y:S01]  /*20f0*/  IMAD.MOV.U32 R48, RZ, RZ, RZ ;  /* 0x000000ffff307224 */ /* 0x000fe200078e00ff */
[----:B------:R-:W-:-:S07]  /*2100*/  LOP3.LUT R128, R128, UR31, R49, 0x96, !PT ;  /* 0x0000001f80807c12 */ /* 0x000fce000f8e9631 */
.L_x_1845:
[----:B------:R-:W-:Y:S05]  /*2110*/  BSYNC.RECONVERGENT B1 ;  /* 0x0000000000017941 */ /* 0x000fea0003800200 */
.L_x_1844:
[----:B------:R-:W-:Y:S01]  /*2120*/  I2FP.F32.U32 R49, R44 ;  /* 0x0000002c00317245 */ /* 0x000fe20000201000 */
[----:B------:R-:W-:Y:S01]  /*2130*/  IMAD.U32 R44, R45, 0x10000, RZ ;  /* 0x000100002d2c7824 */ /* 0x000fe200078e00ff */
[----:B------:R-:W-:Y:S01]  /*2140*/  ISETP.NE.AND P2, PT, R48, 0x1, PT ;  /* 0x000000013000780c */ /* 0x000fe20003f45270 */
[----:B------:R-:W-:Y:S01]  /*2150*/  IMAD.U32 R51, R41, 0x10000, RZ ;  /* 0x0001000029337824 */ /* 0x000fe200078e00ff */
[----:B------:R-:W-:Y:S01]  /*2160*/  BSSY.RECONVERGENT B1, `(.L_x_1849) ;  /* 0x000004e000017945 */ /* 0x000fe20003800200 */
[----:B------:R-:W-:Y:S01]  /*2170*/  FFMA.FTZ R49, R49, R108, 1.1641532182693481445e-10 ;  /* 0x2f00000031317423 */ /* 0x000fe2000001006c */
[----:B------:R-:W-:Y:S01]  /*2180*/  FMUL.FTZ R44, R44, R109 ;  /* 0x0000006d2c2c7220 */ /* 0x000fe20000410000 */
[----:B------:R-:W-:Y:S02]  /*2190*/  PRMT R99, R45, 0x7632, R99 ;  /* 0x000076322d637816 */ /* 0x000fe40000000063 */
[----:B------:R-:W-:Y:S01]  /*21a0*/  PRMT R98, R41, 0x7632, R98 ;  /* 0x0000763229627816 */ /* 0x000fe20000000062 */
[----:B------:R-:W-:Y:S01]  /*21b0*/  FMUL.FTZ R44, R44, R107 ;  /* 0x0000006b2c2c7220 */ /* 0x000fe20000410000 */
[----:B------:R-:W-:-:S02]  /*21c0*/  FSETP.GTU.FTZ.AND P1, PT, R49, R106, PT ;  /* 0x0000006a3100720b */ /* 0x000fc40003f3c000 */
[----:B------:R-:W-:Y:S02]  /*21d0*/  SHF.L.U32 R49, R93, 0x10, RZ ;  /* 0x000000105d317819 */ /* 0x000fe400000006ff */
[----:B------:R-:W-:Y:S02]  /*21e0*/  FSEL R44, R44, RZ, !P1 ;  /* 0x000000ff2c2c7208 */ /* 0x000fe40004800000 */
[----:B------:R-:W-:Y:S02]  /*21f0*/  PLOP3.LUT P1, PT, P1, PT, PT, 0x8, 0x80 ;  /* 0x000000000080781c */ /* 0x000fe40000f2e170 */
[----:B------:R-:W-:Y:S01]  /*2200*/  MOV R45, R124 ;  /* 0x0000007c002d7202 */ /* 0x000fe20000000f00 */
        /* <DEDUP_REMOVED lines=11> */
.L_x_1851:
        /* <DEDUP_REMOVED lines=13> */
.L_x_1853:
[----:B------:R-:W-:Y:S05]  /*2390*/  BSYNC.RECONVERGENT B2 ;  /* 0x0000000000027941 */ /* 0x000fea0003800200 */
.L_x_1852:
        /* <DEDUP_REMOVED lines=42> */
.L_x_1850:
[----:B------:R-:W-:Y:S05]  /*2640*/  BSYNC.RECONVERGENT B1 ;  /* 0x0000000000017941 */ /* 0x000fea0003800200 */
.L_x_1849:
[----:B------:R-:W-:Y:S01]  /*2650*/  I2FP.F32.U32 R45, R45 ;  /* 0x0000002d002d7245 */ /* 0x000fe20000201000 */
[----:B------:R-:W-:Y:S01]  /*2660*/  BSSY.RECONVERGENT B1, `(.L_x_1854) ;  /* 0x000004f000017945 */ /* 0x000fe20003800200 */
[----:B------:R-:W-:Y:S01]  /*2670*/  SHF.L.U32 R44, R99, 0x10, RZ ;  /* 0x00000010632c7819 */ /* 0x000fe200000006ff */
[----:B------:R-:W-:Y:S01]  /*2680*/  IMAD.U32 R99, R27, 0x10000, RZ ;  /* 0x000100001b637824 */ /* 0x000fe200078e00ff */
        /* <DEDUP_REMOVED lines=20> */
.L_x_1856:
        /* <DEDUP_REMOVED lines=13> */
.L_x_1858:
[----:B------:R-:W-:Y:S05]  /*28a0*/  BSYNC.RECONVERGENT B2 ;  /* 0x0000000000027941 */ /* 0x000fea0003800200 */
.L_x_1857:
        /* <DEDUP_REMOVED lines=42> */
.L_x_1855:
[----:B------:R-:W-:Y:S05]  /*2b50*/  BSYNC.RECONVERGENT B1 ;  /* 0x0000000000017941 */ /* 0x000fea0003800200 */
.L_x_1854:
[----:B------:R-:W-:Y:S01]  /*2b60*/  I2FP.F32.U32 R45, R45 ;  /* 0x0000002d002d7245 */ /* 0x000fe20000201000 */
[----:B------:R-:W-:Y:S01]  /*2b70*/  IMAD.U32 R44, R46, 0x10000, RZ ;  /* 0x000100002e2c7824 */ /* 0x000fe200078e00ff */
        /* <DEDUP_REMOVED lines=8> */
[----:B------:R-:W-:Y:S01]  /*2c00*/  FSETP.GTU.FTZ.AND P3, PT, R45, R106, PT ;  /* 0x0000006a2d00720b */ /* 0x000fe20003f7c000 */
[----:B------:R-:W-:-:S03]  /*2c10*/  IMAD.U32 R45, R88, 0x10000, RZ ;  /* 0x00010000582d7824 */ /* 0x000fc600078e00ff */
[----:B------:R-:W-:Y:S02]  /*2c20*/  FSEL R44, R44, RZ, !P3 ;  /* 0x000000ff2c2c7208 */ /* 0x000fe40005800000 */
[----:B------:R-:W-:-:S03]  /*2c30*/  PLOP3.LUT P3, PT, P3, PT, PT, 0x8, 0x80 ;  /* 0x000000000080781c */ /* 0x000fc60001f6e170 */
[----:B------:R-:W-:Y:S01]  /*2c40*/  FFMA.FTZ R102, R44, R45, R49 ;  /* 0x0000002d2c667223 */ /* 0x000fe20000010031 */
[----:B------:R-:W-:Y:S02]  /*2c50*/  IMAD.MOV.U32 R44, RZ, RZ, 0x2 ;  /* 0x00000002ff2c7424 */ /* 0x000fe400078e00ff */
        /* <DEDUP_REMOVED lines=10> */
.L_x_1861:
        /* <DEDUP_REMOVED lines=13> */
.L_x_1863:
[----:B------:R-:W-:Y:S05]  /*2dd0*/  BSYNC.RECONVERGENT B2 ;  /* 0x0000000000027941 */ /* 0x000fea0003800200 */
.L_x_1862:
        /* <DEDUP_REMOVED lines=42> */
.L_x_1860:
[----:B------:R-:W-:Y:S05]  /*3080*/  BSYNC.RECONVERGENT B1 ;  /* 0x0000000000017941 */ /* 0x000fea0003800200 */
.L_x_1859:
        /* <DEDUP_REMOVED lines=8> */
[----:B------:R-:W-:Y:S02]  /*3110*/  FSETP.GTU.FTZ.AND P4, PT, R45, R106, PT ;  /* 0x0000006a2d00720b */ /* 0x000fe40003f9c000 */
[----:B------:R-:W-:Y:S01]  /*3120*/  SHF.L.U32 R45, R46, 0x10, RZ ;  /* 0x000000102e2d7819 */ /* 0x000fe200000006ff */
[----:B------:R-:W-:Y:S01]  /*3130*/  IMAD.MOV.U32 R46, RZ, RZ, 0x2 ;  /* 0x00000002ff2e7424 */ /* 0x000fe200078e00ff */
        /* <DEDUP_REMOVED lines=13> */
.L_x_1866:
        /* <DEDUP_REMOVED lines=13> */
.L_x_1868:
[----:B------:R-:W-:Y:S05]  /*32e0*/  BSYNC.RECONVERGENT B2 ;  /* 0x0000000000027941 */ /* 0x000fea0003800200 */
.L_x_1867:
        /* <DEDUP_REMOVED lines=42> */
.L_x_1865:
[----:B------:R-:W-:Y:S05]  /*3590*/  BSYNC.RECONVERGENT B1 ;  /* 0x0000000000017941 */ /* 0x000fea0003800200 */
.L_x_1864:
        /* <DEDUP_REMOVED lines=11> */
[----:B------:R-:W-:Y:S01]  /*3650*/  FSETP.GTU.FTZ.AND P5, PT, R45, R106, PT ;  /* 0x0000006a2d00720b */ /* 0x000fe20003fbc000 */
[----:B------:R-:W-:Y:S01]  /*3660*/  IMAD.MOV.U32 R45, RZ, RZ, R124 ;  /* 0x000000ffff2d7224 */ /* 0x000fe200078e007c */
[----:B------:R-:W-:-:S02]  /*3670*/  PRMT R55, R43, 0x7632, R55 ;  /* 0x000076322b377816 */ /* 0x000fc40000000037 */
        /* <DEDUP_REMOVED lines=12> */
.L_x_1871:
        /* <DEDUP_REMOVED lines=15> */
.L_x_1873:
[----:B------:R-:W-:Y:S05]  /*3830*/  BSYNC.RECONVERGENT B2 ;  /* 0x0000000000027941 */ /* 0x000fea0003800200 */
.L_x_1872:
        /* <DEDUP_REMOVED lines=42> */
.L_x_1870:
[----:B------:R-:W-:Y:S05]  /*3ae0*/  BSYNC.RECONVERGENT B1 ;  /* 0x0000000000017941 */ /* 0x000fea0003800200 */
.L_x_1869:
[----:B------:R-:W-:Y:S01]  /*3af0*/  I2FP.F32.U32 R45, R45 ;  /* 0x0000002d002d7245 */ /* 0x000fe20000201000 */
[----:B------:R-:W-:Y:S01]  /*3b00*/  IMAD.U32 R54, R54, 0x10000, RZ ;  /* 0x0001000036367824 */ /* 0x000fe200078e00ff */
[----:B------:R-:W-:Y:S01]  /*3b10*/  SHF.L.U32 R47, R29, 0x10, RZ ;  /* 0x000000101d2f7819 */ /* 0x000fe200000006ff */
[----:B------:R-:W-:Y:S01]  /*3b20*/  IMAD.U32 R55, R55, 0x10000, RZ ;  /* 0x0001000037377824 */ /* 0x000fe200078e00ff */
[----:B------:R-:W-:Y:S01]  /*3b30*/  F2FP.BF16.F32.PACK_AB R46, R101, R102 ;  /* 0x00000066652e723e */ /* 0x000fe200000010ff */
[----:B------:R-:W-:Y:S01]  /*3b40*/  FFMA.FTZ R45, R45, R108, 1.1641532182693481445e-10 ;  /* 0x2f0000002d2d7423 */ /* 0x000fe2000001006c */
[----:B------:R-:W-:Y:S01]  /*3b50*/  FMUL.FTZ R54, R54, R109 ;  /* 0x0000006d36367220 */ /* 0x000fe20000410000 */
[----:B------:R-:W-:-:S03]  /*3b60*/  F2FP.BF16.F32.PACK_AB R44, R90, R97 ;  /* 0x000000615a2c723e */ /* 0x000fc600000010ff */
[----:B------:R-:W-:Y:S01]  /*3b70*/  FMUL.FTZ R54, R54, R107 ;  /* 0x0000006b36367220 */ /* 0x000fe20000410000 */
[----:B------:R-:W-:Y:S02]  /*3b80*/  FSETP.GTU.FTZ.AND P6, PT, R45, R106, PT ;  /* 0x0000006a2d00720b */ /* 0x000fe40003fdc000 */
[----:B------:R-:W-:Y:S02]  /*3b90*/  F2FP.BF16.F32.PACK_AB R45, R99, R100 ;  /* 0x00000064632d723e */ /* 0x000fe400000010ff */
[----:B------:R-:W-:Y:S02]  /*3ba0*/  FSEL R54, R54, RZ, !P6 ;  /* 0x000000ff36367208 */ /* 0x000fe40007000000 */
[----:B------:R-:W-:-:S03]  /*3bb0*/  PLOP3.LUT P6, PT, P6, PT, PT, 0x8, 0x80 ;  /* 0x000000000080781c */ /* 0x000fc600037ce170 */
[----:B------:R-:W-:-:S05]  /*3bc0*/  FFMA.FTZ R104, R54, R47, R55 ;  /* 0x0000002f36687223 */ /* 0x000fca0000010037 */
[----:B------:R-:W-:Y:S01]  /*3bd0*/  F2FP.BF16.F32.PACK_AB R47, R104, R105 ;  /* 0x00000069682f723e */ /* 0x000fe200000010ff */
[----:B------:R-:W-:Y:S06]  /*3be0*/  BRA `(.L_x_1874) ;  /* 0x0000002800447947 */ /* 0x000fec0003800000 */
.L_x_1834:
        /* <DEDUP_REMOVED lines=16> */
.L_x_1877:
        /* <DEDUP_REMOVED lines=13> */
.L_x_1879:
[----:B------:R-:W-:Y:S05]  /*3dc0*/  BSYNC.RECONVERGENT B2 ;  /* 0x0000000000027941 */ /* 0x000fea0003800200 */
.L_x_1878:
        /* <DEDUP_REMOVED lines=42> */
.L_x_1876:
[----:B------:R-:W-:Y:S05]  /*4070*/  BSYNC.RECONVERGENT B1 ;  /* 0x0000000000017941 */ /* 0x000fea0003800200 */
.L_x_1875:
        /* <DEDUP_REMOVED lines=12> */
[----:B------:R-:W-:-:S03]  /*4140*/  IMAD.MOV.U32 R49, RZ, RZ, R124 ;  /* 0x000000ffff317224 */ /* 0x000fc600078e007c */
[----:B------:R-:W-:Y:S01]  /*4150*/  FSEL R97, R48, RZ, !P1 ;  /* 0x000000ff30617208 */ /* 0x000fe20004800000 */
[----:B------:R-:W-:Y:S01]  /*4160*/  HFMA2 R48, -RZ, RZ, 0, 1.1920928955078125e-07 ;  /* 0x00000002ff307431 */ /* 0x000fe200000001ff */
[----:B------:R-:W-:-:S03]  /*4170*/  PLOP3.LUT P1, PT, P1, PT, PT, 0x8, 0x80 ;  /* 0x000000000080781c */ /* 0x000fc60000f2e170 */
[----:B------:R-:W-:Y:S01]  /*4180*/  FMUL.FTZ R97, R97, R50 ;  /* 0x0000003261617220 */ /* 0x000fe20000410000 */
        /* <DEDUP_REMOVED lines=10> */
.L_x_1882:
        /* <DEDUP_REMOVED lines=13> */
.L_x_1884:
[----:B------:R-:W-:Y:S05]  /*4300*/  BSYNC.RECONVERGENT B2 ;  /* 0x0000000000027941 */ /* 0x000fea0003800200 */
.L_x_1883:
        /* <DEDUP_REMOVED lines=42> */
.L_x_1881:
[----:B------:R-:W-:Y:S05]  /*45b0*/  BSYNC.RECONVERGENT B1 ;  /* 0x0000000000017941 */ /* 0x000fea0003800200 */
.L_x_1880:
        /* <DEDUP_REMOVED lines=8> */
[----:B------:R-:W-:Y:S01]  /*4640*/  FSETP.GTU.FTZ.AND P1, PT, R49, R106, PT ;  /* 0x0000006a3100720b */ /* 0x000fe20003f3c000 */
        /* <DEDUP_REMOVED lines=15> */
.L_x_1887:
        /* <DEDUP_REMOVED lines=13> */
.L_x_1889:
[----:B------:R-:W-:Y:S05]  /*4810*/  BSYNC.RECONVERGENT B2 ;  /* 0x0000000000027941 */ /* 0x000fea0003800200 */
.L_x_1888:
        /* <DEDUP_REMOVED lines=39> */
[----:B------:R-:W-:Y:S02]  /*4a90*/  HFMA2 R50, -RZ, RZ, 0, 0 ;  /* 0x00000000ff327431 */ /* 0x000fe400000001ff */
[----:B------:R-:W-:Y:S01]  /*4aa0*/  IMAD.MOV.U32 R118, RZ, RZ, R48 ;  /* 0x000000ffff767224 */ /* 0x000fe200078e0030 */
[----:B------:R-:W-:-:S07]  /*4ab0*/  LOP3.LUT R128, R128, UR31, R49, 0x96, !PT ;  /* 0x0000001f80807c12 */ /* 0x000fce000f8e9631 */
.L_x_1886:
[----:B------:R-:W-:Y:S05]  /*4ac0*/  BSYNC.RECONVERGENT B1 ;  /* 0x0000000000017941 */ /* 0x000fea0003800200 */
.L_x_1885:
        /* <DEDUP_REMOVED lines=10> */
[----:B------:R-:W-:-:S03]  /*4b70*/  IMAD.U32 R49, R93, 0x10000, RZ ;  /* 0x000100005d317824 */ /* 0x000fc600078e00ff */
[----:B------:R-:W-:Y:S01]  /*4b80*/  FSEL R100, R44, RZ, !P1 ;  /* 0x000000ff2c647208 */ /* 0x000fe20004800000 */
[----:B------:R-:W-:Y:S01]  /*4b90*/  HFMA2 R44, -RZ, RZ, 0, 1.1920928955078125e-07 ;  /* 0x00000002ff2c7431 */ /* 0x000fe200000001ff */
[----:B------:R-:W-:-:S03]  /*4ba0*/  PLOP3.LUT P1, PT, P1, PT, PT, 0x8, 0x80 ;  /* 0x000000000080781c */ /* 0x000fc60000f2e170 */
[----:B------:R-:W-:Y:S01]  /*4bb0*/  FMUL.FTZ R100, R100, R49 ;  /* 0x0000003164647220 */ /* 0x000fe20000410000 */
        /* <DEDUP_REMOVED lines=9> */
.L_x_1892:
        /* <DEDUP_REMOVED lines=13> */
.L_x_1894:
[----:B------:R-:W-:Y:S05]  /*4d20*/  BSYNC.RECONVERGENT B2 ;  /* 0x0000000000027941 */ /* 0x000fea0003800200 */
.L_x_1893:
        /* <DEDUP_REMOVED lines=42> */
.L_x_1891:
[----:B------:R-:W-:Y:S05]  /*4fd0*/  BSYNC.RECONVERGENT B1 ;  /* 0x0000000000017941 */ /* 0x000fea0003800200 */
.L_x_1890:
        /* <DEDUP_REMOVED lines=23> */
.L_x_1897:
        /* <DEDUP_REMOVED lines=13> */
.L_x_1899:
[----:B------:R-:W-:Y:S05]  /*5220*/  BSYNC.RECONVERGENT B2 ;  /* 0x0000000000027941 */ /* 0x000fea0003800200 */
.L_x_1898:
        /* <DEDUP_REMOVED lines=42> */
.L_x_1896:
[----:B------:R-:W-:Y:S05]  /*54d0*/  BSYNC.RECONVERGENT B1 ;  /* 0x0000000000017941 */ /* 0x000fea0003800200 */
.L_x_1895:
[----:B------:R-:W-:Y:S01]  /*54e0*/  I2FP.F32.U32 R45, R45 ;  /* 0x0000002d002d7245 */ /* 0x000fe20000201000 */
[----:B------:R-:W-:Y:S01]  /*54f0*/  IMAD.U32 R44, R46, 0x10000, RZ ;  /* 0x000100002e2c7824 */ /* 0x000fe200078e00ff */
[----:B------:R-:W-:Y:S01]  /*5500*/  ISETP.NE.AND P4, PT, R48, 0x1, PT ;  /* 0x000000013000780c */ /* 0x000fe20003f85270 */
[----:B------:R-:W-:Y:S01]  /*5510*/  BSSY.RECONVERGENT B1, `(.L_x_1900) ;  /* 0x000004d000017945 */ /* 0x000fe20003800200 */
[----:B------:R-:W-:Y:S01]  /*5520*/  PRMT R46, R46, 0x7632, R46 ;  /* 0x000076322e2e7816 */ /* 0x000fe2000000002e */
[----:B------:R-:W-:Y:S01]  /*5530*/  FFMA.FTZ R45, R45, R108, 1.1641532182693481445e-10 ;  /* 0x2f0000002d2d7423 */ /* 0x000fe2000001006c */
[----:B------:R-:W-:-:S04]  /*5540*/  FMUL.FTZ R44, R44, R109 ;  /* 0x0000006d2c2c7220 */ /* 0x000fc80000410000 */
[----:B------:R-:W-:Y:S01]  /*5550*/  FMUL.FTZ R44, R44, R107 ;  /* 0x0000006b2c2c7220 */ /* 0x000fe20000410000 */
[----:B------:R-:W-:Y:S01]  /*5560*/  FSETP.GTU.FTZ.AND P3, PT, R45, R106, PT ;  /* 0x0000006a2d00720b */ /* 0x000fe20003f7c000 */
[----:B------:R-:W-:-:S03]  /*5570*/  IMAD.U32 R45, R88, 0x10000, RZ ;  /* 0x00010000582d7824 */ /* 0x000fc600078e00ff */
[----:B------:R-:W-:Y:S01]  /*5580*/  FSEL R102, R44, RZ, !P3 ;  /* 0x000000ff2c667208 */ /* 0x000fe20005800000 */
[----:B------:R-:W-:Y:S01]  /*5590*/  HFMA2 R44, -RZ, RZ, 0, 1.1920928955078125e-07 ;  /* 0x00000002ff2c7431 */ /* 0x000fe200000001ff */
[----:B------:R-:W-:-:S03]  /*55a0*/  PLOP3.LUT P3, PT, P3, PT, PT, 0x8, 0x80 ;  /* 0x000000000080781c */ /* 0x000fc60001f6e170 */
[----:B------:R-:W-:Y:S01]  /*55b0*/  FMUL.FTZ R102, R102, R45 ;  /* 0x0000002d66667220 */ /* 0x000fe20000410000 */
        /* <DEDUP_REMOVED lines=10> */
.L_x_1902:
        /* <DEDUP_REMOVED lines=13> */
.L_x_1904:
[----:B------:R-:W-:Y:S05]  /*5730*/  BSYNC.RECONVERGENT B2 ;  /* 0x0000000000027941 */ /* 0x000fea0003800200 */
.L_x_1903:
        /* <DEDUP_REMOVED lines=42> */
.L_x_1901:
[----:B------:R-:W-:Y:S05]  /*59e0*/  BSYNC.RECONVERGENT B1 ;  /* 0x0000000000017941 */ /* 0x000fea0003800200 */
.L_x_1900:
[----:B------:R-:W-:Y:S01]  /*59f0*/  I2FP.F32.U32 R45, R45 ;  /* 0x0000002d002d7245 */ /* 0x000fe20000201000 */
[----:B------:R-:W-:Y:S01]  /*5a00*/  IMAD.U32 R46, R46, 0x10000, RZ ;  /* 0x000100002e2e7824 */ /* 0x000fe200078e00ff */
[----:B------:R-:W-:Y:S01]  /*5a10*/  ISETP.NE.AND P5, PT, R44, 0x1, PT ;  /* 0x000000012c00780c */ /* 0x000fe20003fa5270 */
[----:B------:R-:W-:Y:S01]  /*5a20*/  IMAD.U32 R101, R28, 0x10000, RZ ;  /* 0x000100001c657824 */ /* 0x000fe200078e00ff */
[----:B------:R-:W-:Y:S01]  /*5a30*/  BSSY.RECONVERGENT B1, `(.L_x_1905) ;  /* 0x000004b000017945 */ /* 0x000fe20003800200 */
[----:B------:R-:W-:Y:S01]  /*5a40*/  FFMA.FTZ R45, R45, R108, 1.1641532182693481445e-10 ;  /* 0x2f0000002d2d7423 */ /* 0x000fe2000001006c */
[----:B------:R-:W-:Y:S01]  /*5a50*/  FMUL.FTZ R46, R46, R109 ;  /* 0x0000006d2e2e7220 */ /* 0x000fe20000410000 */
[----:B------:R-:W-:-:S03]  /*5a60*/  MOV R48, 0x2 ;  /* 0x0000000200307802 */ /* 0x000fc60000000f00 */
        /* <DEDUP_REMOVED lines=15> */
.L_x_1907:
        /* <DEDUP_REMOVED lines=13> */
.L_x_1909:
[----:B------:R-:W-:Y:S05]  /*5c30*/  BSYNC.RECONVERGENT B2 ;  /* 0x0000000000027941 */ /* 0x000fea0003800200 */
.L_x_1908:
        /* <DEDUP_REMOVED lines=42> */
.L_x_1906:
[----:B------:R-:W-:Y:S05]  /*5ee0*/  BSYNC.RECONVERGENT B1 ;  /* 0x0000000000017941 */ /* 0x000fea0003800200 */
.L_x_1905:
        /* <DEDUP_REMOVED lines=8> */
[----:B------:R-:W-:Y:S01]  /*5f70*/  MOV R98, 0x2 ;  /* 0x0000000200627802 */ /* 0x000fe20000000f00 */
        /* <DEDUP_REMOVED lines=15> */
.L_x_1912:
        /* <DEDUP_REMOVED lines=15> */
.L_x_1914:
[----:B------:R-:W-:Y:S05]  /*6160*/  BSYNC.RECONVERGENT B2 ;  /* 0x0000000000027941 */ /* 0x000fea0003800200 */
.L_x_1913:
        /* <DEDUP_REMOVED lines=42> */
.L_x_1911:
[----:B------:R-:W-:Y:S05]  /*6410*/  BSYNC.RECONVERGENT B1 ;  /* 0x0000000000017941 */ /* 0x000fea0003800200 */
.L_x_1910:
[----:B------:R-:W-:Y:S01]  /*6420*/  I2FP.F32.U32 R45, R45 ;  /* 0x0000002d002d7245 */ /* 0x000fe20000201000 */
[----:B------:R-:W-:Y:S01]  /*6430*/  IMAD.U32 R54, R54, 0x10000, RZ ;  /* 0x0001000036367824 */ /* 0x000fe200078e00ff */
[----:B------:R-:W-:Y:S01]  /*6440*/  F2FP.BF16.F32.PACK_AB R46, R101, R102 ;  /* 0x00000066652e723e */ /* 0x000fe200000010ff */
[----:B------:R-:W-:Y:S01]  /*6450*/  IMAD.U32 R47, R29, 0x10000, RZ ;  /* 0x000100001d2f7824 */ /* 0x000fe200078e00ff */
[----:B------:R-:W-:Y:S01]  /*6460*/  F2FP.BF16.F32.PACK_AB R44, R90, R97 ;  /* 0x000000615a2c723e */ /* 0x000fe200000010ff */
[----:B------:R-:W-:Y:S01]  /*6470*/  FFMA.FTZ R45, R45, R108, 1.1641532182693481445e-10 ;  /* 0x2f0000002d2d7423 */ /* 0x000fe2000001006c */
[----:B------:R-:W-:-:S04]  /*6480*/  FMUL.FTZ R54, R54, R109 ;  /* 0x0000006d36367220 */ /* 0x000fc80000410000 */
[----:B------:R-:W-:Y:S01]  /*6490*/  FMUL.FTZ R54, R54, R107 ;  /* 0x0000006b36367220 */ /* 0x000fe20000410000 */
[----:B------:R-:W-:Y:S02]  /*64a0*/  FSETP.GTU.FTZ.AND P6, PT, R45, R106, PT ;  /* 0x0000006a2d00720b */ /* 0x000fe40003fdc000 */
[----:B------:R-:W-:Y:S02]  /*64b0*/  F2FP.BF16.F32.PACK_AB R45, R99, R100 ;  /* 0x00000064632d723e */ /* 0x000fe400000010ff */
[----:B------:R-:W-:Y:S02]  /*64c0*/  FSEL R54, R54, RZ, !P6 ;  /* 0x000000ff36367208 */ /* 0x000fe40007000000 */
[----:B------:R-:W-:-:S03]  /*64d0*/  PLOP3.LUT P6, PT, P6, PT, PT, 0x8, 0x80 ;  /* 0x000000000080781c */ /* 0x000fc600037ce170 */
[----:B------:R-:W-:-:S05]  /*64e0*/  FMUL.FTZ R104, R54, R47 ;  /* 0x0000002f36687220 */ /* 0x000fca0000410000 */
[----:B------:R-:W-:-:S07]  /*64f0*/  F2FP.BF16.F32.PACK_AB R47, R104, R105 ;  /* 0x00000069682f723e */ /* 0x000fce00000010ff */
.L_x_1874:
[----:B------:R-:W-:Y:S01]  /*6500*/  SEL R51, RZ, 0x1000000, !P6 ;  /* 0x01000000ff337807 */ /* 0x000fe20007000000 */
[----:B------:R-:W0:Y:S01]  /*6510*/  LDC.64 R54, c[0x0][0x3b0] ;  /* 0x0000ec00ff367b82 */ /* 0x000e220000000a00 */
[----:B------:R-:W-:Y:S02]  /*6520*/  SEL R110, RZ, 0x10000, !P5 ;  /* 0x00010000ff6e7807 */ /* 0x000fe40006800000 */
[----:B------:R-:W-:Y:S02]  /*6530*/  ISETP.NE.AND P6, PT, R52, RZ, PT ;  /* 0x000000ff3400720c */ /* 0x000fe40003fc5270 */
[----:B------:R-:W-:Y:S02]  /*6540*/  ISETP.NE.AND P5, PT, R53, RZ, PT ;  /* 0x000000ff3500720c */ /* 0x000fe40003fa5270 */
[----:B------:R-:W-:Y:S01]  /*6550*/  SEL R111, RZ, 0x100, !P4 ;  /* 0x00000100ff6f7807 */ /* 0x000fe20006000000 */
[----:B------:R-:W1:Y:S01]  /*6560*/  LDC.64 R52, c[0x0][0x3a8] ;  /* 0x0000ea00ff347b82 */ /* 0x000e620000000a00 */
[----:B------:R-:W-:-:S02]  /*6570*/  SEL R50, RZ, 0x1000000, !P2 ;  /* 0x01000000ff327807 */ /* 0x000fc40005000000 */
[----:B------:R-:W-:Y:S02]  /*6580*/  SEL R49, RZ, 0x10000, !P1 ;  /* 0x00010000ff317807 */ /* 0x000fe40004800000 */
[----:B------:R-:W-:Y:S02]  /*6590*/  SEL R48, RZ, 0x100, !P5 ;  /* 0x00000100ff307807 */ /* 0x000fe40006800000 */
[----:B------:R-:W-:Y:S01]  /*65a0*/  LOP3.LUT R111, R111, R51, R110, 0xfe, !PT ;  /* 0x000000336f6f7212 */ /* 0x000fe200078efe6e */
[----:B------:R-:W2:Y:S01]  /*65b0*/  @P0 LDC.64 R112, c[0x0][0x3a0] ;  /* 0x0000e800ff700b82 */ /* 0x000ea20000000a00 */
[----:B------:R-:W-:Y:S02]  /*65c0*/  SEL R110, RZ, 0x1, !P3 ;  /* 0x00000001ff6e7807 */ /* 0x000fe40005800000 */
[----:B------:R-:W-:Y:S02]  /*65d0*/  LOP3.LUT R48, R48, R50, R49, 0xfe, !PT ;  /* 0x0000003230307212 */ /* 0x000fe400078efe31 */
[----:B------:R-:W-:-:S02]  /*65e0*/  SEL R49, RZ, 0x1, !P6 ;  /* 0x00000001ff317807 */ /* 0x000fc40007000000 */
[C---:B------:R-:W-:Y:S01]  /*65f0*/  IADD3 R103, PT, PT, R91.reuse, 0x20, RZ ;  /* 0x000000205b677810 */ /* 0x040fe20007ffe0ff */
[----:B0-----:R-:W-:Y:S01]  /*6600*/  IMAD.WIDE.U32 R114, R91, 0x8, R54 ;  /* 0x000000085b727825 */ /* 0x001fe200078e0036 */
[----:B------:R-:W-:Y:S02]  /*6610*/  LOP3.LUT R111, R111, R110, RZ, 0xfc, !PT ;  /* 0x0000006e6f6f7212 */ /* 0x000fe400078efcff */
[----:B------:R-:W-:Y:S01]  /*6620*/  LOP3.LUT R110, R48, R49, RZ, 0xfc, !PT ;  /* 0x00000031306e7212 */ /* 0x000fe200078efcff */
[----:B------:R-:W-:-:S04]  /*6630*/  IMAD.WIDE.U32 R48, R103, 0x10, R120 ;  /* 0x0000001067307825 */ /* 0x000fc800078e0078 */
[----:B-1----:R-:W-:-:S05]  /*6640*/  IMAD.WIDE.U32 R116, R91, 0x10, R52 ;  /* 0x000000105b747825 */ /* 0x002fca00078e0034 */
[----:B------:R0:W-:Y:S01]  /*6650*/  STG.E.128 desc[UR8][R116.64], R44 ;  /* 0x0000002c74007986 */ /* 0x0001e2000c101d08 */
[----:B--2---:R-:W-:-:S03]  /*6660*/  @P0 IMAD.WIDE.U32 R112, R103, 0x10, R112 ;  /* 0x0000001067700825 */ /* 0x004fc600078e0070 */
[----:B------:R0:W-:Y:S04]  /*6670*/  STG.E.64 desc[UR8][R114.64], R110 ;  /* 0x0000006e72007986 */ /* 0x0001e8000c101b08 */
[----:B------:R0:W5:Y:S04]  /*6680*/  @P0 LDG.E.128 R40, desc[UR8][R112.64] ;  /* 0x0000000870280981 */ /* 0x000168000c1e1d00 */
[----:B------:R-:W5:Y:S01]  /*6690*/  LDG.E.128 R48, desc[UR8][R48.64] ;  /* 0x0000000830307981 */ /* 0x000f62000c1e1d00 */
[----:B------:R-:W-:Y:S05]  /*66a0*/  @!P0 BRA `(.L_x_1915) ;  /* 0x00000028006c8947 */ /* 0x000fea0003800000 */
[----:B------:R-:W-:Y:S01]  /*66b0*/  ISETP.NE.AND P1, PT, R98, 0x1, PT ;  /* 0x000000016200780c */ /* 0x000fe20003f25270 */
[----:B------:R-:W-:Y:S01]  /*66c0*/  BSSY.RECONVERGENT B1, `(.L_x_1916) ;  /* 0x0000046000017945 */ /* 0x000fe20003800200 */
[----:B0-----:R-:W-:Y:S01]  /*66d0*/  IMAD.MOV.U32 R46, RZ, RZ, 0x2 ;  /* 0x00000002ff2e7424 */ /* 0x001fe200078e00ff */
        /* <DEDUP_REMOVED lines=13> */
.L_x_1918:
        /* <DEDUP_REMOVED lines=13> */
.L_x_1920:
[----:B------:R-:W-:Y:S05]  /*6880*/  BSYNC.RECONVERGENT B2 ;  /* 0x0000000000027941 */ /* 0x000fea0003800200 */
.L_x_1919:
        /* <DEDUP_REMOVED lines=36> */
[----:B------:R-:W-:Y:S02]  /*6ad0*/  HFMA2 R46, -RZ, RZ, 0, 0 ;  /* 0x00000000ff2e7431 */ /* 0x000fe400000001ff */
[----:B------:R-:W-:Y:S01]  /*6ae0*/  IMAD.WIDE.U32 R122, R122, -0x2daee0ad, RZ ;  /* 0xd2511f537a7a7825 */ /* 0x000fe200078e00ff */
[----:B------:R-:W-:-:S03]  /*6af0*/  LOP3.LUT R119, R44, UR30, R125, 0x96, !PT ;  /* 0x0000001e2c777c12 */ /* 0x000fc6000f8e967d */
[----:B------:R-:W-:Y:S01]  /*6b00*/  IMAD.MOV.U32 R44, RZ, RZ, R118 ;  /* 0x000000ffff2c7224 */ /* 0x000fe200078e0076 */
[----:B------:R-:W-:-:S07]  /*6b10*/  LOP3.LUT R128, R128, UR31, R123, 0x96, !PT ;  /* 0x0000001f80807c12 */ /* 0x000fce000f8e967b */
.L_x_1917:
[----:B------:R-:W-:Y:S05]  /*6b20*/  BSYNC.RECONVERGENT B1 ;  /* 0x0000000000017941 */ /* 0x000fea0003800200 */
.L_x_1916:
[----:B------:R-:W-:Y:S01]  /*6b30*/  I2FP.F32.U32 R45, R44 ;  /* 0x0000002c002d7245 */ /* 0x000fe20000201000 */
[----:B-----5:R-:W-:Y:S01]  /*6b40*/  IMAD.U32 R44, R48, 0x10000, RZ ;  /* 0x00010000302c7824 */ /* 0x020fe200078e00ff */
        /* <DEDUP_REMOVED lines=11> */
[----:B------:R-:W-:-:S03]  /*6c00*/  PLOP3.LUT P1, PT, P1, PT, PT, 0x8, 0x80 ;  /* 0x000000000080781c */ /* 0x000fc60000f2e170 */
[----:B------:R-:W-:Y:S01]  /*6c10*/  FFMA.FTZ R111, R44, R111, R45 ;  /* 0x0000006f2c6f7223 */ /* 0x000fe2000001002d */
[----:B------:R-:W-:Y:S01]  /*6c20*/  P2R R98, PR, RZ, 0x2 ;  /* 0x00000002ff627803 */ /* 0x000fe20000000000 */
        /* <DEDUP_REMOVED lines=11> */
.L_x_1923:
        /* <DEDUP_REMOVED lines=13> */
.L_x_1925:
[----:B------:R-:W-:Y:S05]  /*6db0*/  BSYNC.RECONVERGENT B2 ;  /* 0x0000000000027941 */ /* 0x000fea0003800200 */
.L_x_1924:
        /* <DEDUP_REMOVED lines=42> */
.L_x_1922:
[----:B------:R-:W-:Y:S05]  /*7060*/  BSYNC.RECONVERGENT B1 ;  /* 0x0000000000017941 */ /* 0x000fea0003800200 */
.L_x_1921:
        /* <DEDUP_REMOVED lines=9> */
[----:B------:R-:W-:Y:S01]  /*7100*/  FSETP.GTU.FTZ.AND P1, PT, R45, R106, PT ;  /* 0x0000006a2d00720b */ /* 0x000fe20003f3c000 */
[----:B------:R-:W-:-:S03]  /*7110*/  IMAD.U32 R45, R30, 0x10000, RZ ;  /* 0x000100001e2d7824 */ /* 0x000fc600078e00ff */
[----:B------:R-:W-:Y:S02]  /*7120*/  FSEL R110, R110, RZ, !P1 ;  /* 0x000000ff6e6e7208 */ /* 0x000fe40004800000 */
[----:B------:R-:W-:-:S03]  /*7130*/  PLOP3.LUT P1, PT, P1, PT, PT, 0x8, 0x80 ;  /* 0x000000000080781c */ /* 0x000fc60000f2e170 */
[----:B------:R-:W-:Y:S01]  /*7140*/  FFMA.FTZ R110, R110, R45, R47 ;  /* 0x0000002d6e6e7223 */ /* 0x000fe2000001002f */
        /* <DEDUP_REMOVED lines=11> */
.L_x_1928:
        /* <DEDUP_REMOVED lines=13> */
.L_x_1930:
[----:B------:R-:W-:Y:S05]  /*72d0*/  BSYNC.RECONVERGENT B2 ;  /* 0x0000000000027941 */ /* 0x000fea0003800200 */
.L_x_1929:
        /* <DEDUP_REMOVED lines=42> */
.L_x_1927:
[----:B------:R-:W-:Y:S05]  /*7580*/  BSYNC.RECONVERGENT B1 ;  /* 0x0000000000017941 */ /* 0x000fea0003800200 */
.L_x_1926:
        /* <DEDUP_REMOVED lines=8> */
[----:B------:R-:W-:Y:S02]  /*7610*/  PRMT R113, R41, 0x7632, R113 ;  /* 0x0000763229717816 */ /* 0x000fe40000000071 */
[----:B------:R-:W-:Y:S01]  /*7620*/  FSETP.GTU.FTZ.AND P1, PT, R45, R106, PT ;  /* 0x0000006a2d00720b */ /* 0x000fe20003f3c000 */
[----:B------:R-:W-:Y:S01]  /*7630*/  FMUL.FTZ R44, R44, R107 ;  /* 0x0000006b2c2c7220 */ /* 0x000fe20000410000 */
[----:B------:R-:W-:-:S04]  /*7640*/  IMAD.U32 R45, R84, 0x10000, RZ ;  /* 0x00010000542d7824 */ /* 0x000fc800078e00ff */
[----:B------:R-:W-:Y:S02]  /*7650*/  FSEL R44, R44, RZ, !P1 ;  /* 0x000000ff2c2c7208 */ /* 0x000fe40004800000 */
[----:B------:R-:W-:-:S03]  /*7660*/  PLOP3.LUT P1, PT, P1, PT, PT, 0x8, 0x80 ;  /* 0x000000000080781c */ /* 0x000fc60000f2e170 */
[----:B------:R-:W-:Y:S01]  /*7670*/  FFMA.FTZ R112, R44, R45, R47 ;  /* 0x0000002d2c707223 */ /* 0x000fe2000001002f */
[----:B------:R-:W-:Y:S02]  /*7680*/  HFMA2 R47, -RZ, RZ, 0, 1.1920928955078125e-07 ;  /* 0x00000002ff2f7431 */ /* 0x000fe400000001ff */
        /* <DEDUP_REMOVED lines=10> */
.L_x_1933:
        /* <DEDUP_REMOVED lines=13> */
.L_x_1935:
[----:B------:R-:W-:Y:S05]  /*7800*/  BSYNC.RECONVERGENT B2 ;  /* 0x0000000000027941 */ /* 0x000fea0003800200 */
.L_x_1934:
        /* <DEDUP_REMOVED lines=38> */
[----:B------:R-:W-:-:S04]  /*7a70*/  LOP3.LUT R119, R46, UR30, R125, 0x96, !PT ;  /* 0x0000001e2e777c12 */ /* 0x000fc8000f8e967d */
[----:B------:R-:W-:Y:S01]  /*7a80*/  LOP3.LUT R128, R128, UR31, R45, 0x96, !PT ;  /* 0x0000001f80807c12 */ /* 0x000fe2000f8e962d */
[----:B------:R-:W-:Y:S02]  /*7a90*/  IMAD.MOV.U32 R45, RZ, RZ, R122 ;  /* 0x000000ffff2d7224 */ /* 0x000fe400078e007a */
[----:B------:R-:W-:-:S07]  /*7aa0*/  IMAD.MOV.U32 R122, RZ, RZ, R44 ;  /* 0x000000ffff7a7224 */ /* 0x000fce00078e002c */
.L_x_1932:
[----:B------:R-:W-:Y:S05]  /*7ab0*/  BSYNC.RECONVERGENT B1 ;  /* 0x0000000000017941 */ /* 0x000fea0003800200 */
.L_x_1931:
        /* <DEDUP_REMOVED lines=9> */
[----:B------:R-:W-:Y:S01]  /*7b50*/  FSETP.GTU.FTZ.AND P2, PT, R45, R106, PT ;  /* 0x0000006a2d00720b */ /* 0x000fe20003f5c000 */
[----:B------:R-:W-:-:S03]  /*7b60*/  IMAD.MOV.U32 R45, RZ, RZ, R124 ;  /* 0x000000ffff2d7224 */ /* 0x000fc600078e007c */
        /* <DEDUP_REMOVED lines=13> */
.L_x_1938:
        /* <DEDUP_REMOVED lines=13> */
.L_x_1940:
[----:B------:R-:W-:Y:S05]  /*7d10*/  BSYNC.RECONVERGENT B2 ;  /* 0x0000000000027941 */ /* 0x000fea0003800200 */
.L_x_1939:
        /* <DEDUP_REMOVED lines=40> */
[----:B------:R-:W-:Y:S01]  /*7fa0*/  IMAD.MOV.U32 R45, RZ, RZ, R122 ;  /* 0x000000ffff2d7224 */ /* 0x000fe200078e007a */
[----:B------:R-:W-:-:S07]  /*7fb0*/  MOV R122, R44 ;  /* 0x0000002c007a7202 */ /* 0x000fce0000000f00 */
.L_x_1937:
[----:B------:R-:W-:Y:S05]  /*7fc0*/  BSYNC.RECONVERGENT B1 ;  /* 0x0000000000017941 */ /* 0x000fea0003800200 */
.L_x_1936:
        /* <DEDUP_REMOVED lines=15> */
[----:B------:R-:W-:Y:S01]  /*80c0*/  IMAD.MOV.U32 R44, RZ, RZ, 0x2 ;  /* 0x00000002ff2c7424 */ /* 0x000fe200078e00ff */
[----:B------:R-:W-:Y:S01]  /*80d0*/  MOV R45, R124 ;  /* 0x0000007c002d7202 */ /* 0x000fe20000000f00 */
[----:B------:R-:W-:Y:S07]  /*80e0*/  @!P4 BRA `(.L_x_1942) ;  /* 0x000000040000c947 */ /* 0x000fee0003800000 */
        /* <DEDUP_REMOVED lines=8> */
.L_x_1943:
        /* <DEDUP_REMOVED lines=13> */
.L_x_1945:
[----:B------:R-:W-:Y:S05]  /*8240*/  BSYNC.RECONVERGENT B2 ;  /* 0x0000000000027941 */ /* 0x000fea0003800200 */
.L_x_1944:
        /* <DEDUP_REMOVED lines=42> */
.L_x_1942:
[----:B------:R-:W-:Y:S05]  /*84f0*/  BSYNC.RECONVERGENT B1 ;  /* 0x0000000000017941 */ /* 0x000fea0003800200 */
.L_x_1941:
        /* <DEDUP_REMOVED lines=24> */
.L_x_1948:
        /* <DEDUP_REMOVED lines=13> */
.L_x_1950:
[----:B------:R-:W-:Y:S05]  /*8750*/  BSYNC.RECONVERGENT B2 ;  /* 0x0000000000027941 */ /* 0x000fea0003800200 */
.L_x_1949:
        /* <DEDUP_REMOVED lines=42> */
.L_x_1947:
[----:B------:R-:W-:Y:S05]  /*8a00*/  BSYNC.RECONVERGENT B1 ;  /* 0x0000000000017941 */ /* 0x000fea0003800200 */
.L_x_1946:
        /* <DEDUP_REMOVED lines=8> */
[----:B------:R-:W-:Y:S01]  /*8a90*/  PRMT R116, R51, 0x7632, R116 ;  /* 0x0000763233747816 */ /* 0x000fe20000000074 */
[----:B------:R-:W-:Y:S02]  /*8aa0*/  IMAD.MOV.U32 R125, RZ, RZ, 0x2 ;  /* 0x00000002ff7d7424 */ /* 0x000fe400078e00ff */
        /* <DEDUP_REMOVED lines=16> */
.L_x_1953:
        /* <DEDUP_REMOVED lines=15> */
.L_x_1955:
[----:B------:R-:W-:Y:S05]  /*8ca0*/  BSYNC.RECONVERGENT B2 ;  /* 0x0000000000027941 */ /* 0x000fea0003800200 */
.L_x_1954:
        /* <DEDUP_REMOVED lines=42> */
.L_x_1952:
[----:B------:R-:W-:Y:S05]  /*8f50*/  BSYNC.RECONVERGENT B1 ;  /* 0x0000000000017941 */ /* 0x000fea0003800200 */
.L_x_1951:
        /* <DEDUP_REMOVED lines=16> */
.L_x_1915:
        /* <DEDUP_REMOVED lines=16> */
.L_x_1959:
        /* <DEDUP_REMOVED lines=13> */
.L_x_1961:
[----:B------:R-:W-:Y:S05]  /*9230*/  BSYNC.RECONVERGENT B2 ;  /* 0x0000000000027941 */ /* 0x000fea0003800200 */
.L_x_1960:
        /* <DEDUP_REMOVED lines=40> */
[----:B------:R-:W-:-:S07]  /*94c0*/  LOP3.LUT R128, R128, UR31, R123, 0x96, !PT ;  /* 0x0000001f80807c12 */ /* 0x000fce000f8e967b */
.L_x_1958:
[----:B------:R-:W-:Y:S05]  /*94d0*/  BSYNC.RECONVERGENT B1 ;  /* 0x0000000000017941 */ /* 0x000fea0003800200 */
.L_x_1957:
[----:B------:R-:W-:Y:S01]  /*94e0*/  I2FP.F32.U32 R45, R44 ;  /* 0x0000002c002d7245 */ /* 0x000fe20000201000 */
[----:B-----5:R-:W-:Y:S01]  /*94f0*/  IMAD.U32 R44, R48, 0x10000, RZ ;  /* 0x00010000302c7824 */ /* 0x020fe200078e00ff */
[----:B------:R-:W-:Y:S01]  /*9500*/  ISETP.NE.AND P2, PT, R47, 0x1, PT ;  /* 0x000000012f00780c */ /* 0x000fe20003f45270 */
[----:B------:R-:W-:Y:S01]  /*9510*/  BSSY.RECONVERGENT B1, `(.L_x_1962) ;  /* 0x000004e000017945 */ /* 0x000fe20003800200 */
[----:B------:R-:W-:Y:S01]  /*9520*/  SHF.L.U32 R46, R85, 0x10, RZ ;  /* 0x00000010552e7819 */ /* 0x000fe200000006ff */
[----:B------:R-:W-:Y:S01]  /*9530*/  FFMA.FTZ R45, R45, R108, 1.1641532182693481445e-10 ;  /* 0x2f0000002d2d7423 */ /* 0x000fe2000001006c */
[----:B------:R-:W-:Y:S01]  /*9540*/  FMUL.FTZ R44, R44, R109 ;  /* 0x0000006d2c2c7220 */ /* 0x000fe20000410000 */
[----:B------:R-:W-:-:S03]  /*9550*/  PRMT R48, R48, 0x7632, R48 ;  /* 0x0000763230307816 */ /* 0x000fc60000000030 */
[----:B------:R-:W-:Y:S01]  /*9560*/  FMUL.FTZ R44, R44, R107 ;  /* 0x0000006b2c2c7220 */ /* 0x000fe20000410000 */
[----:B------:R-:W-:Y:S01]  /*9570*/  FSETP.GTU.FTZ.AND P1, PT, R45, R106, PT ;  /* 0x0000006a2d00720b */ /* 0x000fe20003f3c000 */
[----:B------:R-:W-:-:S03]  /*9580*/  IMAD.MOV.U32 R45, RZ, RZ, R124 ;  /* 0x000000ffff2d7224 */ /* 0x000fc600078e007c */
[----:B------:R-:W-:Y:S01]  /*9590*/  FSEL R111, R44, RZ, !P1 ;  /* 0x000000ff2c6f7208 */ /* 0x000fe20004800000 */
[----:B------:R-:W-:Y:S01]  /*95a0*/  IMAD.MOV.U32 R44, RZ, RZ, 0x2 ;  /* 0x00000002ff2c7424 */ /* 0x000fe200078e00ff */
[----:B------:R-:W-:-:S03]  /*95b0*/  PLOP3.LUT P1, PT, P1, PT, PT, 0x8, 0x80 ;  /* 0x000000000080781c */ /* 0x000fc60000f2e170 */
[----:B------:R-:W-:Y:S01]  /*95c0*/  FMUL.FTZ R111, R46, R111 ;  /* 0x0000006f2e6f7220 */ /* 0x000fe20000410000 */
[----:B------:R-:W-:Y:S01]  /*95d0*/  P2R R98, PR, RZ, 0x2 ;  /* 0x00000002ff627803 */ /* 0x000fe20000000000 */
        /* <DEDUP_REMOVED lines=9> */
.L_x_1964:
        /* <DEDUP_REMOVED lines=13> */
.L_x_1966:
[----:B------:R-:W-:Y:S05]  /*9740*/  BSYNC.RECONVERGENT B2 ;  /* 0x0000000000027941 */ /* 0x000fea0003800200 */
.L_x_1965:
        /* <DEDUP_REMOVED lines=42> */
.L_x_1963:
[----:B------:R-:W-:Y:S05]  /*99f0*/  BSYNC.RECONVERGENT B1 ;  /* 0x0000000000017941 */ /* 0x000fea0003800200 */
.L_x_1962:
        /* <DEDUP_REMOVED lines=24> */
.L_x_1969:
        /* <DEDUP_REMOVED lines=13> */
.L_x_1971:
[----:B------:R-:W-:Y:S05]  /*9c50*/  BSYNC.RECONVERGENT B2 ;  /* 0x0000000000027941 */ /* 0x000fea0003800200 */
.L_x_1970:
        /* <DEDUP_REMOVED lines=42> */
.L_x_1968:
[----:B------:R-:W-:Y:S05]  /*9f00*/  BSYNC.RECONVERGENT B1 ;  /* 0x0000000000017941 */ /* 0x000fea0003800200 */
.L_x_1967:
        /* <DEDUP_REMOVED lines=24> */
.L_x_1974:
        /* <DEDUP_REMOVED lines=13> */
.L_x_1976:
[----:B------:R-:W-:Y:S05]  /*a160*/  BSYNC.RECONVERGENT B2 ;  /* 0x0000000000027941 */ /* 0x000fea0003800200 */
.L_x_1975:
        /* <DEDUP_REMOVED lines=42> */
.L_x_1973:
[----:B------:R-:W-:Y:S05]  /*a410*/  BSYNC.RECONVERGENT B1 ;  /* 0x0000000000017941 */ /* 0x000fea0003800200 */
.L_x_1972:
        /* <DEDUP_REMOVED lines=23> */
.L_x_1979:
        /* <DEDUP_REMOVED lines=13> */
.L_x_1981:
[----:B------:R-:W-:Y:S05]  /*a660*/  BSYNC.RECONVERGENT B2 ;  /* 0x0000000000027941 */ /* 0x000fea0003800200 */
.L_x_1980:
        /* <DEDUP_REMOVED lines=40> */
[----:B------:R-:W-:Y:S01]  /*a8f0*/  IMAD.MOV.U32 R45, RZ, RZ, R122 ;  /* 0x000000ffff2d7224 */ /* 0x000fe200078e007a */
[----:B------:R-:W-:-:S07]  /*a900*/  MOV R122, R44 ;  /* 0x0000002c007a7202 */ /* 0x000fce0000000f00 */
.L_x_1978:
[----:B------:R-:W-:Y:S05]  /*a910*/  BSYNC.RECONVERGENT B1 ;  /* 0x0000000000017941 */ /* 0x000fea0003800200 */
.L_x_1977:
[----:B------:R-:W-:Y:S01]  /*a920*/  I2FP.F32.U32 R45, R45 ;  /* 0x0000002d002d7245 */ /* 0x000fe20000201000 */
[----:B------:R-:W-:Y:S01]  /*a930*/  IMAD.U32 R44, R50, 0x10000, RZ ;  /* 0x00010000322c7824 */ /* 0x000fe200078e00ff */
        /* <DEDUP_REMOVED lines=22> */
.L_x_1984:
        /* <DEDUP_REMOVED lines=13> */
.L_x_1986:
[----:B------:R-:W-:Y:S05]  /*ab70*/  BSYNC.RECONVERGENT B2 ;  /* 0x0000000000027941 */ /* 0x000fea0003800200 */
.L_x_1985:
        /* <DEDUP_REMOVED lines=42> */
.L_x_1983:
[----:B------:R-:W-:Y:S05]  /*ae20*/  BSYNC.RECONVERGENT B1 ;  /* 0x0000000000017941 */ /* 0x000fea0003800200 */
.L_x_1982:
        /* <DEDUP_REMOVED lines=23> */
.L_x_1989:
        /* <DEDUP_REMOVED lines=13> */
.L_x_1991:
[----:B------:R-:W-:Y:S05]  /*b070*/  BSYNC.RECONVERGENT B2 ;  /* 0x0000000000027941 */ /* 0x000fea0003800200 */
.L_x_1990:
        /* <DEDUP_REMOVED lines=42> */
.L_x_1988:
[----:B------:R-:W-:Y:S05]  /*b320*/  BSYNC.RECONVERGENT B1 ;  /* 0x0000000000017941 */ /* 0x000fea0003800200 */
.L_x_1987:
        /* <DEDUP_REMOVED lines=24> */
.L_x_1994:
        /* <DEDUP_REMOVED lines=15> */
.L_x_1996:
[----:B------:R-:W-:Y:S05]  /*b5a0*/  BSYNC.RECONVERGENT B2 ;  /* 0x0000000000027941 */ /* 0x000fea0003800200 */
.L_x_1995:
        /* <DEDUP_REMOVED lines=42> */
.L_x_1993:
[----:B------:R-:W-:Y:S05]  /*b850*/  BSYNC.RECONVERGENT B1 ;  /* 0x0000000000017941 */ /* 0x000fea0003800200 */
.L_x_1992:
[----:B------:R-:W-:Y:S01]  /*b860*/  I2FP.F32.U32 R45, R45 ;  /* 0x0000002d002d7245 */ /* 0x000fe20000201000 */
[----:B------:R-:W-:Y:S01]  /*b870*/  IMAD.U32 R116, R116, 0x10000, RZ ;  /* 0x0001000074747824 */ /* 0x000fe200078e00ff */
[----:B------:R-:W-:Y:S02]  /*b880*/  SHF.L.U32 R47, R33, 0x10, RZ ;  /* 0x00000010212f7819 */ /* 0x000fe400000006ff */
        /* <DEDUP_REMOVED lines=9> */
[----:B------:R-:W-:-:S05]  /*b920*/  FMUL.FTZ R116, R47, R116 ;  /* 0x000000742f747220 */ /* 0x000fca0000410000 */
[----:B------:R-:W-:-:S07]  /*b930*/  F2FP.BF16.F32.PACK_AB R47, R116, R118 ;  /* 0x00000076742f723e */ /* 0x000fce00000010ff */
.L_x_1956:
[----:B------:R-:W0:Y:S01]  /*b940*/  @P0 LDC.64 R48, c[0x0][0x3a0] ;  /* 0x0000e800ff300b82 */ /* 0x000e220000000a00 */
[----:B------:R-:W-:Y:S01]  /*b950*/  SEL R126, RZ, 0x10000, !P5 ;  /* 0x00010000ff7e7807 */ /* 0x000fe20006800000 */
[----:B------:R-:W-:Y:S01]  /*b960*/  IMAD.WIDE.U32 R132, R103, 0x10, R52 ;  /* 0x0000001067847825 */ /* 0x000fe200078e0034 */
[----:B------:R-:W-:Y:S02]  /*b970*/  ISETP.NE.AND P5, PT, R117, RZ, PT ;  /* 0x000000ff7500720c */ /* 0x000fe40003fa5270 */
[----:B------:R-:W-:Y:S01]  /*b980*/  SEL R123, RZ, 0x1000000, !P6 ;  /* 0x01000000ff7b7807 */ /* 0x000fe20007000000 */
[----:B------:R-:W-:Y:S01]  /*b990*/  VIADD R117, R91, 0x40 ;  /* 0x000000405b757836 */ /* 0x000fe20000000000 */
[----:B------:R-:W-:Y:S01]  /*b9a0*/  ISETP.NE.AND P6, PT, R98, RZ, PT ;  /* 0x000000ff6200720c */ /* 0x000fe20003fc5270 */
[----:B------:R-:W-:Y:S01]  /*b9b0*/  IMAD.WIDE.U32 R130, R103, 0x8, R54 ;  /* 0x0000000867827825 */ /* 0x000fe200078e0036 */
[----:B------:R-:W-:Y:S01]  /*b9c0*/  SEL R127, RZ, 0x100, !P4 ;  /* 0x00000100ff7f7807 */ /* 0x000fe20006000000 */
[----:B------:R1:W-:Y:S01]  /*b9d0*/  STG.E.128 desc[UR8][R132.64], R44 ;  /* 0x0000002c84007986 */ /* 0x0003e2000c101d08 */
[----:B------:R-:W-:-:S02]  /*b9e0*/  SEL R98, RZ, 0x1000000, !P2 ;  /* 0x01000000ff627807 */ /* 0x000fc40005000000 */
[----:B------:R-:W-:Y:S02]  /*b9f0*/  SEL R51, RZ, 0x10000, !P1 ;  /* 0x00010000ff337807 */ /* 0x000fe40004800000 */
[----:B------:R-:W-:Y:S02]  /*ba00*/  SEL R50, RZ, 0x100, !P5 ;  /* 0x00000100ff327807 */ /* 0x000fe40006800000 */
[----:B------:R-:W-:Y:S02]  /*ba10*/  LOP3.LUT R127, R127, R123, R126, 0xfe, !PT ;  /* 0x0000007b7f7f7212 */ /* 0x000fe400078efe7e */
[----:B------:R-:W-:Y:S02]  /*ba20*/  SEL R126, RZ, 0x1, !P3 ;  /* 0x00000001ff7e7807 */ /* 0x000fe40005800000 */
[----:B------:R-:W-:Y:S02]  /*ba30*/  LOP3.LUT R50, R50, R98, R51, 0xfe, !PT ;  /* 0x0000006232327212 */ /* 0x000fe400078efe33 */
[----:B------:R-:W-:Y:S01]  /*ba40*/  SEL R51, RZ, 0x1, !P6 ;  /* 0x00000001ff337807 */ /* 0x000fe20007000000 */
[----:B0-----:R-:W-:Y:S01]  /*ba50*/  @P0 IMAD.WIDE.U32 R134, R117, 0x10, R48 ;  /* 0x0000001075860825 */ /* 0x001fe200078e0030 */
[----:B------:R-:W-:-:S02]  /*ba60*/  LOP3.LUT R127, R127, R126, RZ, 0xfc, !PT ;  /* 0x0000007e7f7f7212 */ /* 0x000fc400078efcff */
[----:B------:R-:W-:Y:S01]  /*ba70*/  LOP3.LUT R126, R50, R51, RZ, 0xfc, !PT ;  /* 0x00000033327e7212 */ /* 0x000fe200078efcff */
[----:B------:R-:W-:-:S04]  /*ba80*/  IMAD.WIDE.U32 R48, R117, 0x10, R120 ;  /* 0x0000001075307825 */ /* 0x000fc800078e0078 */
[----:B------:R1:W-:Y:S04]  /*ba90*/  STG.E.64 desc[UR8][R130.64], R126 ;  /* 0x0000007e82007986 */ /* 0x0003e8000c101b08 */
[----:B------:R1:W5:Y:S04]  /*baa0*/  @P0 LDG.E.128 R40, desc[UR8][R134.64] ;  /* 0x0000000886280981 */ /* 0x000368000c1e1d00 */
[----:B------:R-:W5:Y:S01]  /*bab0*/  LDG.E.128 R48, desc[UR8][R48.64] ;  /* 0x0000000830307981 */ /* 0x000f62000c1e1d00 */
[----:B------:R-:W-:Y:S05]  /*bac0*/  @!P0 BRA `(.L_x_1997) ;  /* 0x0000002800808947 */ /* 0x000fea0003800000 */
[----:B------:R-:W-:Y:S01]  /*bad0*/  ISETP.NE.AND P0, PT, R125, 0x1, PT ;  /* 0x000000017d00780c */ /* 0x000fe20003f05270 */
[----:B------:R-:W-:Y:S01]  /*bae0*/  BSSY.RECONVERGENT B1, `(.L_x_1998) ;  /* 0x0000047000017945 */ /* 0x000fe20003800200 */
[----:B-1----:R-:W-:Y:S02]  /*baf0*/  HFMA2 R46, -RZ, RZ, 0, 1.1920928955078125e-07 ;  /* 0x00000002ff2e7431 */ /* 0x002fe400000001ff */
        /* <DEDUP_REMOVED lines=13> */
.L_x_2000:
        /* <DEDUP_REMOVED lines=13> */
.L_x_2002:
[----:B------:R-:W-:Y:S05]  /*bca0*/  BSYNC.RECONVERGENT B2 ;  /* 0x0000000000027941 */ /* 0x000fea0003800200 */
.L_x_2001:
        /* <DEDUP_REMOVED lines=39> */
[----:B------:R-:W-:Y:S01]  /*bf20*/  MOV R98, R44 ;  /* 0x0000002c00627202 */ /* 0x000fe20000000f00 */
[----:B------:R-:W-:Y:S01]  /*bf30*/  IMAD.MOV.U32 R44, RZ, RZ, R122 ;  /* 0x000000ffff2c7224 */ /* 0x000fe200078e007a */
[----:B------:R-:W-:-:S07]  /*bf40*/  LOP3.LUT R128, R128, UR31, R45, 0x96, !PT ;  /* 0x0000001f80807c12 */ /* 0x000fce000f8e962d */
.L_x_1999:
[----:B------:R-:W-:Y:S05]  /*bf50*/  BSYNC.RECONVERGENT B1 ;  /* 0x0000000000017941 */ /* 0x000fea0003800200 */
.L_x_1998:
        /* <DEDUP_REMOVED lines=27> */
.L_x_2005:
        /* <DEDUP_REMOVED lines=13> */
.L_x_2007:
[----:B------:R-:W-:Y:S05]  /*c1e0*/  BSYNC.RECONVERGENT B2 ;  /* 0x0000000000027941 */ /* 0x000fea0003800200 */
.L_x_2006:
        /* <DEDUP_REMOVED lines=42> */
.L_x_2004:
[----:B------:R-:W-:Y:S05]  /*c490*/  BSYNC.RECONVERGENT B1 ;  /* 0x0000000000017941 */ /* 0x000fea0003800200 */
.L_x_2003:
[----:B------:R-:W-:Y:S01]  /*c4a0*/  I2FP.F32.U32 R45, R45 ;  /* 0x0000002d002d7245 */ /* 0x000fe20000201000 */
[----:B------:R-:W-:Y:S01]  /*c4b0*/  BSSY.RECONVERGENT B1, `(.L_x_2008) ;  /* 0x000004f000017945 */ /* 0x000fe20003800200 */
[----:B------:R-:W-:Y:S01]  /*c4c0*/  SHF.L.U32 R44, R121, 0x10, RZ ;  /* 0x00000010792c7819 */ /* 0x000fe200000006ff */
[----:B------:R-:W-:Y:S01]  /*c4d0*/  IMAD.MOV.U32 R46, RZ, RZ, 0x2 ;  /* 0x00000002ff2e7424 */ /* 0x000fe200078e00ff */
[----:B------:R-:W-:Y:S01]  /*c4e0*/  ISETP.NE.AND P1, PT, R47, 0x1, PT ;  /* 0x000000012f00780c */ /* 0x000fe20003f25270 */
[----:B------:R-:W-:Y:S01]  /*c4f0*/  FFMA.FTZ R45, R45, R108, 1.1641532182693481445e-10 ;  /* 0x2f0000002d2d7423 */ /* 0x000fe2000001006c */
[----:B------:R-:W-:Y:S01]  /*c500*/  SHF.L.U32 R121, R34, 0x10, RZ ;  /* 0x0000001022797819 */ /* 0x000fe200000006ff */
[----:B------:R-:W-:-:S03]  /*c510*/  FMUL.FTZ R44, R44, R109 ;  /* 0x0000006d2c2c7220 */ /* 0x000fc60000410000 */
[----:B------:R-:W-:Y:S01]  /*c520*/  FSETP.GTU.FTZ.AND P0, PT, R45, R106, PT ;  /* 0x0000006a2d00720b */ /* 0x000fe20003f1c000 */
[----:B------:R-:W-:Y:S01]  /*c530*/  FMUL.FTZ R44, R44, R107 ;  /* 0x0000006b2c2c7220 */ /* 0x000fe20000410000 */
[----:B------:R-:W-:-:S04]  /*c540*/  IMAD.U32 R45, R48, 0x10000, RZ ;  /* 0x00010000302d7824 */ /* 0x000fc800078e00ff */
        /* <DEDUP_REMOVED lines=13> */
.L_x_2010:
        /* <DEDUP_REMOVED lines=13> */
.L_x_2012:
[----:B------:R-:W-:Y:S05]  /*c6f0*/  BSYNC.RECONVERGENT B2 ;  /* 0x0000000000027941 */ /* 0x000fea0003800200 */
.L_x_2011:
        /* <DEDUP_REMOVED lines=42> */
.L_x_2009:
[----:B------:R-:W-:Y:S05]  /*c9a0*/  BSYNC.RECONVERGENT B1 ;  /* 0x0000000000017941 */ /* 0x000fea0003800200 */
.L_x_2008:
[----:B------:R-:W-:Y:S01]  /*c9b0*/  I2FP.F32.U32 R45, R45 ;  /* 0x0000002d002d7245 */ /* 0x000fe20000201000 */
[----:B------:R-:W-:Y:S01]  /*c9c0*/  IMAD.U32 R44, R49, 0x10000, RZ ;  /* 0x00010000312c7824 */ /* 0x000fe200078e00ff */
[----:B------:R-:W-:Y:S01]  /*c9d0*/  ISETP.NE.AND P2, PT, R46, 0x1, PT ;  /* 0x000000012e00780c */ /* 0x000fe20003f45270 */
[----:B------:R-:W-:Y:S01]  /*c9e0*/  BSSY.RECONVERGENT B1, `(.L_x_2013) ;  /* 0x0000050000017945 */ /* 0x000fe20003800200 */
[----:B------:R-:W-:Y:S01]  /*c9f0*/  SHF.L.U32 R125, R80, 0x10, RZ ;  /* 0x00000010507d7819 */ /* 0x000fe200000006ff */
[----:B------:R-:W-:Y:S01]  /*ca00*/  FFMA.FTZ R45, R45, R108, 1.1641532182693481445e-10 ;  /* 0x2f0000002d2d7423 */ /* 0x000fe2000001006c */
[----:B------:R-:W-:Y:S01]  /*ca10*/  FMUL.FTZ R44, R44, R109 ;  /* 0x0000006d2c2c7220 */ /* 0x000fe20000410000 */
[----:B------:R-:W-:Y:S01]  /*ca20*/  HFMA2 R47, -RZ, RZ, 0, 1.1920928955078125e-07 ;  /* 0x00000002ff2f7431 */ /* 0x000fe200000001ff */
[----:B------:R-:W-:Y:S02]  /*ca30*/  PRMT R130, R49, 0x7632, R130 ;  /* 0x0000763231827816 */ /* 0x000fe40000000082 */
[----:B------:R-:W-:Y:S01]  /*ca40*/  FMUL.FTZ R44, R44, R107 ;  /* 0x0000006b2c2c7220 */ /* 0x000fe20000410000 */
[----:B------:R-:W-:Y:S01]  /*ca50*/  FSETP.GTU.FTZ.AND P1, PT, R45, R106, PT ;  /* 0x0000006a2d00720b */ /* 0x000fe20003f3c000 */
[C---:B------:R-:W-:Y:S01]  /*ca60*/  IMAD.U32 R45, R41.reuse, 0x10000, RZ ;  /* 0x00010000292d7824 */ /* 0x040fe200078e00ff */
[----:B------:R-:W-:-:S02]  /*ca70*/  PRMT R123, R41, 0x7632, R123 ;  /* 0x00007632297b7816 */ /* 0x000fc4000000007b */
        /* <DEDUP_REMOVED lines=13> */
.L_x_2015:
        /* <DEDUP_REMOVED lines=13> */
.L_x_2017:
[----:B------:R-:W-:Y:S05]  /*cc20*/  BSYNC.RECONVERGENT B2 ;  /* 0x0000000000027941 */ /* 0x000fea0003800200 */
.L_x_2016:
        /* <DEDUP_REMOVED lines=40> */
[----:B------:R-:W-:Y:S02]  /*ceb0*/  LOP3.LUT R128, R128, UR31, R45, 0x96, !PT ;  /* 0x0000001f80807c12 */ /* 0x000fe4000f8e962d */
[----:B------:R-:W-:Y:S01]  /*cec0*/  MOV R45, R98 ;  /* 0x00000062002d7202 */ /* 0x000fe20000000f00 */
[----:B------:R-:W-:-:S07]  /*ced0*/  IMAD.MOV.U32 R98, RZ, RZ, R44 ;  /* 0x000000ffff627224 */ /* 0x000fce00078e002c */
.L_x_2014:
[----:B------:R-:W-:Y:S05]  /*cee0*/  BSYNC.RECONVERGENT B1 ;  /* 0x0000000000017941 */ /* 0x000fea0003800200 */
.L_x_2013:
        /* <DEDUP_REMOVED lines=14> */
[----:B------:R-:W-:Y:S01]  /*cfd0*/  HFMA2 R46, -RZ, RZ, 0, 1.1920928955078125e-07 ;  /* 0x00000002ff2e7431 */ /* 0x000fe200000001ff */
        /* <DEDUP_REMOVED lines=9> */
.L_x_2020:
        /* <DEDUP_REMOVED lines=13> */
.L_x_2022:
[----:B------:R-:W-:Y:S05]  /*d140*/  BSYNC.RECONVERGENT B2 ;  /* 0x0000000000027941 */ /* 0x000fea0003800200 */
.L_x_2021:
        /* <DEDUP_REMOVED lines=43> */
.L_x_2019:
[----:B------:R-:W-:Y:S05]  /*d400*/  BSYNC.RECONVERGENT B1 ;  /* 0x0000000000017941 */ /* 0x000fea0003800200 */
.L_x_2018:
        /* <DEDUP_REMOVED lines=25> */
.L_x_2025:
        /* <DEDUP_REMOVED lines=13> */
.L_x_2027:
[----:B------:R-:W-:Y:S05]  /*d670*/  BSYNC.RECONVERGENT B2 ;  /* 0x0000000000027941 */ /* 0x000fea0003800200 */
.L_x_2026:
        /* <DEDUP_REMOVED lines=43> */
.L_x_2024:
[----:B------:R-:W-:Y:S05]  /*d930*/  BSYNC.RECONVERGENT B1 ;  /* 0x0000000000017941 */ /* 0x000fea0003800200 */
.L_x_2023:
[----:B------:R-:W-:Y:S01]  /*d940*/  I2FP.F32.U32 R45, R45 ;  /* 0x0000002d002d7245 */ /* 0x000fe20000201000 */
[----:B------:R-:W-:Y:S01]  /*d950*/  IMAD.U32 R50, R50, 0x10000, RZ ;  /* 0x0001000032327824 */ /* 0x000fe200078e00ff */
[----:B------:R-:W-:Y:S01]  /*d960*/  ISETP.NE.AND P5, PT, R48, 0x1, PT ;  /* 0x000000013000780c */ /* 0x000fe20003fa5270 */
[----:B------:R-:W-:Y:S01]  /*d970*/  BSSY.RECONVERGENT B1, `(.L_x_2028) ;  /* 0x000004f000017945 */ /* 0x000fe20003800200 */
[----:B------:R-:W-:Y:S01]  /*d980*/  PRMT R44, R42, 0x7632, R44 ;  /* 0x000076322a2c7816 */ /* 0x000fe2000000002c */
[----:B------:R-:W-:Y:S01]  /*d990*/  FFMA.FTZ R45, R45, R108, 1.1641532182693481445e-10 ;  /* 0x2f0000002d2d7423 */ /* 0x000fe2000001006c */
[----:B------:R-:W-:Y:S01]  /*d9a0*/  FMUL.FTZ R50, R50, R109 ;  /* 0x0000006d32327220 */ /* 0x000fe20000410000 */
[----:B------:R-:W-:Y:S02]  /*d9b0*/  HFMA2 R46, -RZ, RZ, 0, 1.1920928955078125e-07 ;  /* 0x00000002ff2e7431 */ /* 0x000fe400000001ff */
[----:B------:R-:W-:Y:S02]  /*d9c0*/  IMAD.U32 R47, R44, 0x10000, RZ ;  /* 0x000100002c2f7824 */ /* 0x000fe400078e00ff */
        /* <DEDUP_REMOVED lines=16> */
.L_x_2030:
        /* <DEDUP_REMOVED lines=13> */
.L_x_2032:
[----:B------:R-:W-:Y:S05]  /*dba0*/  BSYNC.RECONVERGENT B2 ;  /* 0x0000000000027941 */ /* 0x000fea0003800200 */
.L_x_2031:
        /* <DEDUP_REMOVED lines=43> */
.L_x_2029:
[----:B------:R-:W-:Y:S05]  /*de60*/  BSYNC.RECONVERGENT B1 ;  /* 0x0000000000017941 */ /* 0x000fea0003800200 */
.L_x_2028:
        /* <DEDUP_REMOVED lines=8> */
[----:B------:R-:W-:Y:S01]  /*def0*/  MOV R131, 0x2 ;  /* 0x0000000200837802 */ /* 0x000fe20000000f00 */
        /* <DEDUP_REMOVED lines=16> */
.L_x_2035:
        /* <DEDUP_REMOVED lines=15> */
.L_x_2037:
[----:B------:R-:W-:Y:S05]  /*e0f0*/  BSYNC.RECONVERGENT B2 ;  /* 0x0000000000027941 */ /* 0x000fea0003800200 */
.L_x_2036:
        /* <DEDUP_REMOVED lines=43> */
.L_x_2034:
[----:B------:R-:W-:Y:S05]  /*e3b0*/  BSYNC.RECONVERGENT B1 ;  /* 0x0000000000017941 */ /* 0x000fea0003800200 */
.L_x_2033:
        /* <DEDUP_REMOVED lines=10> */
[----:B------:R-:W-:Y:S02]  /*e460*/  FSETP.GTU.FTZ.AND P6, PT, R45, R106, PT ;  /* 0x0000006a2d00720b */ /* 0x000fe40003fdc000 */
[----:B------:R-:W-:Y:S02]  /*e470*/  F2FP.BF16.F32.PACK_AB R45, R123, R125 ;  /* 0x0000007d7b2d723e */ /* 0x000fe400000010ff */
[----:B------:R-:W-:Y:S02]  /*e480*/  FSEL R130, R130, RZ, !P6 ;  /* 0x000000ff82827208 */ /* 0x000fe40007000000 */
[----:B------:R-:W-:-:S03]  /*e490*/  PLOP3.LUT P6, PT, P6, PT, PT, 0x8, 0x80 ;  /* 0x000000000080781c */ /* 0x000fc600037ce170 */
[----:B------:R-:W-:-:S05]  /*e4a0*/  FFMA.FTZ R50, R130, R47, R49 ;  /* 0x0000002f82327223 */ /* 0x000fca0000010031 */
[----:B------:R-:W-:Y:S01]  /*e4b0*/  F2FP.BF16.F32.PACK_AB R47, R50, R129 ;  /* 0x00000081322f723e */ /* 0x000fe200000010ff */
[----:B------:R-:W-:Y:S06]  /*e4c0*/  BRA `(.L_x_2038) ;  /* 0x00000028004c7947 */ /* 0x000fec0003800000 */
.L_x_1997:
        /* <DEDUP_REMOVED lines=16> */
.L_x_2041:
        /* <DEDUP_REMOVED lines=13> */
.L_x_2043:
[----:B------:R-:W-:Y:S05]  /*e6a0*/  BSYNC.RECONVERGENT B2 ;  /* 0x0000000000027941 */ /* 0x000fea0003800200 */
.L_x_2042:
        /* <DEDUP_REMOVED lines=42> */
.L_x_2040:
[----:B------:R-:W-:Y:S05]  /*e950*/  BSYNC.RECONVERGENT B1 ;  /* 0x0000000000017941 */ /* 0x000fea0003800200 */
.L_x_2039:
[----:B------:R-:W-:Y:S01]  /*e960*/  I2FP.F32.U32 R45, R44 ;  /* 0x0000002c002d7245 */ /* 0x000fe20000201000 */
[----:B-----5:R-:W-:Y:S01]  /*e970*/  IMAD.U32 R44, R48, 0x10000, RZ ;  /* 0x00010000302c7824 */ /* 0x020fe200078e00ff */
[----:B------:R-:W-:Y:S01]  /*e980*/  ISETP.NE.AND P1, PT, R46, 0x1, PT ;  /* 0x000000012e00780c */ /* 0x000fe20003f25270 */
[----:B------:R-:W-:Y:S01]  /*e990*/  BSSY.RECONVERGENT B1, `(.L_x_2044) ;  /* 0x000004e000017945 */ /* 0x000fe20003800200 */
[----:B------:R-:W-:Y:S01]  /*e9a0*/  PRMT R48, R48, 0x7632, R48 ;  /* 0x0000763230307816 */ /* 0x000fe20000000030 */
[----:B------:R-:W-:Y:S01]  /*e9b0*/  FFMA.FTZ R45, R45, R108, 1.1641532182693481445e-10 ;  /* 0x2f0000002d2d7423 */ /* 0x000fe2000001006c */
[----:B------:R-:W-:-:S04]  /*e9c0*/  FMUL.FTZ R44, R44, R109 ;  /* 0x0000006d2c2c7220 */ /* 0x000fc80000410000 */
[----:B------:R-:W-:Y:S01]  /*e9d0*/  FMUL.FTZ R44, R44, R107 ;  /* 0x0000006b2c2c7220 */ /* 0x000fe20000410000 */
[----:B------:R-:W-:Y:S02]  /*e9e0*/  FSETP.GTU.FTZ.AND P0, PT, R45, R106, PT ;  /* 0x0000006a2d00720b */ /* 0x000fe40003f1c000 */
[----:B------:R-:W-:Y:S02]  /*e9f0*/  SHF.L.U32 R45, R81, 0x10, RZ ;  /* 0x00000010512d7819 */ /* 0x000fe400000006ff */
[----:B------:R-:W-:Y:S01]  /*ea00*/  FSEL R122, R44, RZ, !P0 ;  /* 0x000000ff2c7a7208 */ /* 0x000fe20004000000 */
[----:B------:R-:W-:Y:S01]  /*ea10*/  IMAD.MOV.U32 R44, RZ, RZ, 0x2 ;  /* 0x00000002ff2c7424 */ /* 0x000fe200078e00ff */
        /* <DEDUP_REMOVED lines=13> */
.L_x_2046:
        /* <DEDUP_REMOVED lines=13> */
.L_x_2048:
[----:B------:R-:W-:Y:S05]  /*ebc0*/  BSYNC.RECONVERGENT B2 ;  /* 0x0000000000027941 */ /* 0x000fea0003800200 */
.L_x_2047:
        /* <DEDUP_REMOVED lines=41> */
[----:B------:R-:W-:-:S07]  /*ee60*/  HFMA2 R44, -RZ, RZ, 0, 0 ;  /* 0x00000000ff2c7431 */ /* 0x000fce00000001ff */
.L_x_2045:
[----:B------:R-:W-:Y:S05]  /*ee70*/  BSYNC.RECONVERGENT B1 ;  /* 0x0000000000017941 */ /* 0x000fea0003800200 */
.L_x_2044:
        /* <DEDUP_REMOVED lines=9> */
[----:B------:R-:W-:Y:S02]  /*ef10*/  FSETP.GTU.FTZ.AND P0, PT, R45, R106, PT ;  /* 0x0000006a2d00720b */ /* 0x000fe40003f1c000 */
        /* <DEDUP_REMOVED lines=13> */
.L_x_2051:
        /* <DEDUP_REMOVED lines=13> */
.L_x_2053:
[----:B------:R-:W-:Y:S05]  /*f0c0*/  BSYNC.RECONVERGENT B2 ;  /* 0x0000000000027941 */ /* 0x000fea0003800200 */
.L_x_2052:
        /* <DEDUP_REMOVED lines=39> */
[----:B------:R-:W-:Y:S02]  /*f340*/  LOP3.LUT R128, R128, UR31, R45, 0x96, !PT ;  /* 0x0000001f80807c12 */ /* 0x000fe4000f8e962d */
[----:B------:R-:W-:Y:S01]  /*f350*/  MOV R45, R98 ;  /* 0x00000062002d7202 */ /* 0x000fe20000000f00 */
[----:B------:R-:W-:-:S07]  /*f360*/  IMAD.MOV.U32 R98, RZ, RZ, R44 ;  /* 0x000000ffff627224 */ /* 0x000fce00078e002c */
.L_x_2050:
[----:B------:R-:W-:Y:S05]  /*f370*/  BSYNC.RECONVERGENT B1 ;  /* 0x0000000000017941 */ /* 0x000fea0003800200 */
.L_x_2049:
        /* <DEDUP_REMOVED lines=9> */
[----:B------:R-:W-:Y:S02]  /*f410*/  FSETP.GTU.FTZ.AND P1, PT, R45, R106, PT ;  /* 0x0000006a2d00720b */ /* 0x000fe40003f3c000 */
[----:B------:R-:W-:Y:S02]  /*f420*/  MOV R45, R124 ;  /* 0x0000007c002d7202 */ /* 0x000fe40000000f00 */
        /* <DEDUP_REMOVED lines=13> */
.L_x_2056:
        /* <DEDUP_REMOVED lines=13> */
.L_x_2058:
[----:B------:R-:W-:Y:S05]  /*f5d0*/  BSYNC.RECONVERGENT B2 ;  /* 0x0000000000027941 */ /* 0x000fea0003800200 */
.L_x_2057:
        /* <DEDUP_REMOVED lines=40> */
[----:B------:R-:W-:Y:S01]  /*f860*/  LOP3.LUT R128, R128, UR31, R45, 0x96, !PT ;  /* 0x0000001f80807c12 */ /* 0x000fe2000f8e962d */
[----:B------:R-:W-:Y:S01]  /*f870*/  IMAD.MOV.U32 R45, RZ, RZ, R98 ;  /* 0x000000ffff2d7224 */ /* 0x000fe200078e0062 */
[----:B------:R-:W-:-:S07]  /*f880*/  MOV R98, R44 ;  /* 0x0000002c00627202 */ /* 0x000fce0000000f00 */
.L_x_2055:
[----:B------:R-:W-:Y:S05]  /*f890*/  BSYNC.RECONVERGENT B1 ;  /* 0x0000000000017941 */ /* 0x000fea0003800200 */
.L_x_2054:
        /* <DEDUP_REMOVED lines=23> */
.L_x_2061:
        /* <DEDUP_REMOVED lines=13> */
.L_x_2063:
[----:B------:R-:W-:Y:S05]  /*fae0*/  BSYNC.RECONVERGENT B2 ;  /* 0x0000000000027941 */ /* 0x000fea0003800200 */
.L_x_2062:
        /* <DEDUP_REMOVED lines=43> */
.L_x_2060:
[----:B------:R-:W-:Y:S05]  /*fda0*/  BSYNC.RECONVERGENT B1 ;  /* 0x0000000000017941 */ /* 0x000fea0003800200 */
.L_x_2059:
        /* <DEDUP_REMOVED lines=24> */
.L_x_2066:
        /* <DEDUP_REMOVED lines=13> */
.L_x_2068:
[----:B------:R-:W-:Y:S05]  /*10000*/  BSYNC.RECONVERGENT B2 ;  /* 0x0000000000027941 */ /* 0x000fea0003800200 */
.L_x_2067:
        /* <DEDUP_REMOVED lines=43> */
.L_x_2065:
[----:B------:R-:W-:Y:S05]  /*102c0*/  BSYNC.RECONVERGENT B1 ;  /* 0x0000000000017941 */ /* 0x000fea0003800200 */
.L_x_2064:
        /* <DEDUP_REMOVED lines=23> */
.L_x_2071:
        /* <DEDUP_REMOVED lines=13> */
.L_x_2073:
[----:B------:R-:W-:Y:S05]  /*10510*/  BSYNC.RECONVERGENT B2 ;  /* 0x0000000000027941 */ /* 0x000fea0003800200 */
.L_x_2072:
        /* <DEDUP_REMOVED lines=43> */
.L_x_2070:
[----:B------:R-:W-:Y:S05]  /*107d0*/  BSYNC.RECONVERGENT B1 ;  /* 0x0000000000017941 */ /* 0x000fea0003800200 */
.L_x_2069:
        /* <DEDUP_REMOVED lines=24> */
.L_x_2076:
        /* <DEDUP_REMOVED lines=15> */
.L_x_2078:
[----:B------:R-:W-:Y:S05]  /*10a50*/  BSYNC.RECONVERGENT B2 ;  /* 0x0000000000027941 */ /* 0x000fea0003800200 */
.L_x_2077:
        /* <DEDUP_REMOVED lines=40> */
[----:B------:R-:W-:Y:S01]  /*10ce0*/  IMAD.MOV.U32 R44, RZ, RZ, R98 ;  /* 0x000000ffff2c7224 */ /* 0x000fe200078e0062 */
[----:B------:R-:W-:Y:S02]  /*10cf0*/  LOP3.LUT R128, R50, UR31, R47, 0x96, !PT ;  /* 0x0000001f32807c12 */ /* 0x000fe4000f8e962f */
[----:B------:R-:W-:-:S07]  /*10d00*/  MOV R98, R46 ;  /* 0x0000002e00627202 */ /* 0x000fce0000000f00 */
.L_x_2075:
[----:B------:R-:W-:Y:S05]  /*10d10*/  BSYNC.RECONVERGENT B1 ;  /* 0x0000000000017941 */ /* 0x000fea0003800200 */
.L_x_2074:
        /* <DEDUP_REMOVED lines=12> */
[----:B------:R-:W-:-:S05]  /*10de0*/  FMUL.FTZ R50, R47, R130 ;  /* 0x000000822f327220 */ /* 0x000fca0000410000 */
[----:B------:R-:W-:-:S07]  /*10df0*/  F2FP.BF16.F32.PACK_AB R47, R50, R129 ;  /* 0x00000081322f723e */ /* 0x000fce00000010ff */
.L_x_2038:
[----:B------:R-:W-:Y:S01]  /*10e00*/  FADD.FTZ R49, RZ, R97 ;  /* 0x00000061ff317221 */ /* 0x000fe20000010000 */
[----:B------:R-:W-:Y:S01]  /*10e10*/  SEL R108, RZ, 0x1000000, !P6 ;  /* 0x01000000ff6c7807 */ /* 0x000fe20007000000 */
[----:B------:R-:W-:Y:S01]  /*10e20*/  IMAD.WIDE.U32 R52, R117, 0x10, R52 ;  /* 0x0000001075347825 */ /* 0x000fe200078e0034 */
[----:B------:R-:W-:-:S03]  /*10e30*/  ISETP.NE.AND P6, PT, R120, RZ, PT ;  /* 0x000000ff7800720c */ /* 0x000fc60003fc5270 */
[----:B------:R-:W-:Y:S01]  /*10e40*/  FADD.FTZ R49, R49, R90 ;  /* 0x0000005a31317221 */ /* 0x000fe20000010000 */
[----:B------:R-:W-:Y:S01]  /*10e50*/  SEL R106, RZ, 0x1000000, !P2 ;  /* 0x01000000ff6a7807 */ /* 0x000fe20005000000 */
[----:B------:R-:W-:Y:S01]  /*10e60*/  IMAD.WIDE.U32 R54, R117, 0x8, R54 ;  /* 0x0000000875367825 */ /* 0x000fe200078e0036 */
[----:B------:R-:W-:-:S03]  /*10e70*/  SEL R51, RZ, 0x100, !P0 ;  /* 0x00000100ff337807 */ /* 0x000fc60004000000 */
[----:B------:R-:W-:Y:S01]  /*10e80*/  FADD.FTZ R48, R49, R100 ;  /* 0x0000006431307221 */ /* 0x000fe20000010000 */
[----:B------:R-:W-:Y:S01]  /*10e90*/  SEL R107, RZ, 0x10000, !P5 ;  /* 0x00010000ff6b7807 */ /* 0x000fe20006800000 */
[----:B------:R0:W-:Y:S01]  /*10ea0*/  STG.E.128 desc[UR8][R52.64], R44 ;  /* 0x0000002c34007986 */ /* 0x0001e2000c101d08 */
[----:B------:R-:W-:Y:S01]  /*10eb0*/  SEL R120, RZ, 0x100, !P4 ;  /* 0x00000100ff787807 */ /* 0x000fe20006000000 */
[----:B------:R-:W-:Y:S01]  /*10ec0*/  FADD.FTZ R49, R48, R99 ;  /* 0x0000006330317221 */ /* 0x000fe20000010000 */
[----:B------:R-:W-:Y:S01]  /*10ed0*/  UMOV UR4, 0xffffffff ;  /* 0xffffffff00047882 */ /* 0x000fe20000000000 */
[----:B------:R-:W-:Y:S02]  /*10ee0*/  ISETP.NE.AND P0, PT, R96, RZ, PT ;  /* 0x000000ff6000720c */ /* 0x000fe40003f05270 */
[----:B------:R-:W-:Y:S01]  /*10ef0*/  FADD.FTZ R48, R49, R102 ;  /* 0x0000006631307221 */ /* 0x000fe20000010000 */
[----:B------:R-:W-:Y:S02]  /*10f00*/  LOP3.LUT R120, R120, R108, R107, 0xfe, !PT ;  /* 0x0000006c78787212 */ /* 0x000fe400078efe6b */
[----:B------:R-:W-:Y:S01]  /*10f10*/  SEL R107, RZ, 0x1, !P3 ;  /* 0x00000001ff6b7807 */ /* 0x000fe20005800000 */
[----:B------:R-:W-:Y:S01]  /*10f20*/  FADD.FTZ R48, R48, R101 ;  /* 0x0000006530307221 */ /* 0x000fe20000010000 */
[----:B------:R-:W-:-:S03]  /*10f30*/  SEL R108, RZ, 0x1, !P6 ;  /* 0x00000001ff6c7807 */ /* 0x000fc60007000000 */
        /* <DEDUP_REMOVED lines=10> */
[----:B------:R-:W-:-:S04]  /*10fe0*/  FADD.FTZ R49, R49, R118 ;  /* 0x0000007631317221 */ /* 0x000fc80000010000 */
[----:B------:R-:W-:-:S04]  /*10ff0*/  FADD.FTZ R49, R49, R116 ;  /* 0x0000007431317221 */ /* 0x000fc80000010000 */
        /* <DEDUP_REMOVED lines=81> */
.L_x_2092:
[C---:B------:R-:W-:Y:S01]  /*11510*/  FMUL.FTZ R44, R133.reuse, R133 ;  /* 0x00000085852c7220 */ /* 0x040fe20000410000 */
[----:B------:R-:W-:Y:S01]  /*11520*/  PLOP3.LUT P1, PT, PT, PT, UP1, 0x40, 0x4 ;  /* 0x000000000004781c */ /* 0x000fe20003f2e818 */
[----:B-1----:R-:W-:Y:S01]  /*11530*/  FADD.FTZ R46, R48, R51 ;  /* 0x00000033302e7221 */ /* 0x002fe20000010000 */
[----:B------:R-:W-:Y:S02]  /*11540*/  PLOP3.LUT P2, PT, PT, PT, UP1, 0x40, 0x4 ;  /* 0x000000000004781c */ /* 0x000fe40003f4e818 */
[----:B------:R-:W-:Y:S01]  /*11550*/  FSEL R47, R44, RZ, !P1 ;  /* 0x000000ff2c2f7208 */ /* 0x000fe20004800000 */
[----:B------:R-:W-:Y:S01]  /*11560*/  FFMA.FTZ R46, R46, R45, UR13 ;  /* 0x0000000d2e2e7e23 */ /* 0x000fe2000801002d */
[----:B0-----:R-:W-:Y:S01]  /*11570*/  FSEL R48, R133, RZ, P2 ;  /* 0x000000ff85307208 */ /* 0x001fe20001000000 */
[----:B------:R-:W0:Y:S02]  /*11580*/  LDC.64 R44, c[0x0][0x428] ;  /* 0x00010a00ff2c7b82 */ /* 0x000e240000000a00 */
[----:B------:R-:W-:-:S02]  /*11590*/  FADD.FTZ R46, R46, R47 ;  /* 0x0000002f2e2e7221 */ /* 0x000fc40000010000 */
        /* <DEDUP_REMOVED lines=19> */
[C---:B-1----:R-:W-:Y:S01]  /*116d0*/  FMUL.FTZ R47, R97.reuse, R108 ;  /* 0x0000006c612f7220 */ /* 0x042fe20000410000 */
[C---:B------:R-:W-:Y:S01]  /*116e0*/  FMUL.FTZ R49, R97.reuse, R134 ;  /* 0x0000008661317220 */ /* 0x040fe20000410000 */
[C---:B------:R-:W-:Y:S01]  /*116f0*/  FMUL.FTZ R106, R97.reuse, R106 ;  /* 0x0000006a616a7220 */ /* 0x040fe20000410000 */
[C---:B------:R-:W-:Y:S01]  /*11700*/  FMUL.FTZ R90, R97.reuse, R90 ;  /* 0x0000005a615a7220 */ /* 0x040fe20000410000 */
[C---:B------:R-:W-:Y:S01]  /*11710*/  FADD.FTZ R54, -R48.reuse, R125 ;  /* 0x0000007d30367221 */ /* 0x040fe20000010100 */
[C---:B------:R-:W-:Y:S01]  /*11720*/  FADD.FTZ R110, -R48.reuse, R123 ;  /* 0x0000007b306e7221 */ /* 0x040fe20000010100 */
[C---:B------:R-:W-:Y:S01]  /*11730*/  FADD.FTZ R112, -R48.reuse, R127 ;  /* 0x0000007f30707221 */ /* 0x040fe20000010100 */
[C---:B------:R-:W-:Y:S01]  /*11740*/  FADD.FTZ R126, -R48.reuse, R126 ;  /* 0x0000007e307e7221 */ /* 0x040fe20000010100 */
[C---:B------:R-:W-:Y:S01]  /*11750*/  FADD.FTZ R146, -R48.reuse, R129 ;  /* 0x0000008130927221 */ /* 0x040fe20000010100 */
[----:B------:R-:W-:Y:S01]  /*11760*/  FADD.FTZ R148, -R48, R50 ;  /* 0x0000003230947221 */ /* 0x000fe20000010100 */
[----:B------:R-:W-:Y:S01]  /*11770*/  FMUL.FTZ R104, R97, R104 ;  /* 0x0000006861687220 */ /* 0x000fe20000410000 */
[----:B------:R-:W-:Y:S01]  /*11780*/  FFMA.FTZ R48, R47, R39, R74 ;  /* 0x000000272f307223 */ /* 0x000fe2000001004a */
[----:B------:R-:W-:Y:S01]  /*11790*/  FFMA.FTZ R47, R49, R57, R76 ;  /* 0x00000039312f7223 */ /* 0x000fe2000001004c */
[----:B------:R-:W-:Y:S01]  /*117a0*/  FFMA.FTZ R106, R106, R38, R75 ;  /* 0x000000266a6a7223 */ /* 0x000fe2000001004b */
[----:B------:R-:W-:Y:S01]  /*117b0*/  FFMA.FTZ R49, R90, R0, R3 ;  /* 0x000000005a317223 */ /* 0x000fe20000010003 */
[----:B------:R-:W-:Y:S01]  /*117c0*/  FFMA.FTZ R50, R104, R6, R9 ;  /* 0x0000000668327223 */ /* 0x000fe20000010009 */
[----:B0-----:R-:W-:-:S04]  /*117d0*/  IMAD.WIDE.U32 R100, R91, 0x10, R44 ;  /* 0x000000105b647825 */ /* 0x001fc800078e002c */
[C---:B------:R-:W-:Y:S01]  /*117e0*/  FMUL.FTZ R144, R97.reuse, R144 ;  /* 0x0000009061907220 */ /* 0x040fe20000410000 */
[----:B------:R-:W-:Y:S01]  /*117f0*/  FMUL.FTZ R114, R97, R114 ;  /* 0x0000007261727220 */ /* 0x000fe20000410000 */
[----:B------:R-:W0:Y:S01]  /*11800*/  @!P0 LDC.64 R108, c[0x0][0x3c0] ;  /* 0x0000f000ff6c8b82 */ /* 0x000e220000000a00 */
[----:B------:R-:W-:-:S04]  /*11810*/  IMAD.WIDE.U32 R102, R103, 0x10, R44 ;  /* 0x0000001067667825 */ /* 0x000fc800078e002c */
[C---:B------:R-:W-:Y:S01]  /*11820*/  FMUL.FTZ R91, R97.reuse, R146 ;  /* 0x00000092615b7220 */ /* 0x040fe20000410000 */
[----:B------:R-:W-:Y:S01]  /*11830*/  FMUL.FTZ R148, R97, R148 ;  /* 0x0000009461947220 */ /* 0x000fe20000410000 */
[----:B------:R-:W-:Y:S01]  /*11840*/  F2FP.BF16.F32.PACK_AB R47, R50, R47 ;  /* 0x0000002f322f723e */ /* 0x000fe200000010ff */
[----:B------:R-:W-:Y:S01]  /*11850*/  IMAD.WIDE.U32 R104, R117, 0x10, R44 ;  /* 0x0000001075687825 */ /* 0x000fe200078e002c */
[----:B------:R-:W-:-:S03]  /*11860*/  F2FP.BF16.F32.PACK_AB R44, R49, R106 ;  /* 0x0000006a312c723e */ /* 0x000fc600000010ff */
[C---:B------:R-:W-:Y:S01]  /*11870*/  FMUL.FTZ R120, R97.reuse, R120 ;  /* 0x0000007861787220 */ /* 0x040fe20000410000 */
[----:B------:R-:W1:Y:S01]  /*11880*/  @!P0 LDC.64 R106, c[0x0][0x3c8] ;  /* 0x0000f200ff6a8b82 */ /* 0x000e620000000a00 */
        /* <DEDUP_REMOVED lines=10> */
[C---:B------:R-:W-:Y:S01]  /*11930*/  FMUL.FTZ R136, R97.reuse, R136 ;  /* 0x0000008861887220 */ /* 0x040fe20000410000 */
[C---:B------:R-:W-:Y:S01]  /*11940*/  FMUL.FTZ R138, R97.reuse, R138 ;  /* 0x0000008a618a7220 */ /* 0x040fe20000410000 */
[----:B------:R-:W-:Y:S01]  /*11950*/  F2FP.BF16.F32.PACK_AB R55, R148, R91 ;  /* 0x0000005b9437723e */ /* 0x000fe200000010ff */
[----:B------:R-:W-:Y:S01]  /*11960*/  FMUL.FTZ R49, R97, R140 ;  /* 0x0000008c61317220 */ /* 0x000fe20000410000 */
[----:B------:R-:W2:Y:S01]  /*11970*/  LDC.64 R90, c[0x0][0x380] ;  /* 0x0000e000ff5a7b82 */ /* 0x000ea20000000a00 */
[----:B------:R-:W-:Y:S01]  /*11980*/  F2FP.BF16.F32.PACK_AB R46, R53, R46 ;  /* 0x0000002e352e723e */ /* 0x000fe200000010ff */
[----:B------:R-:W-:Y:S01]  /*11990*/  FFMA.FTZ R53, R138, R8, R11 ;  /* 0x000000088a357223 */ /* 0x000fe2000001000b */
[----:B------:R-:W-:Y:S01]  /*119a0*/  F2FP.BF16.F32.PACK_AB R45, R51, R48 ;  /* 0x00000030332d723e */ /* 0x000fe200000010ff */
[----:B------:R-:W-:Y:S01]  /*119b0*/  FFMA.FTZ R48, R136, R58, R71 ;  /* 0x0000003a88307223 */ /* 0x000fe20000010047 */
[C---:B------:R-:W-:Y:S01]  /*119c0*/  FMUL.FTZ R142, R97.reuse, R142 ;  /* 0x0000008e618e7220 */ /* 0x040fe20000410000 */
[C---:B------:R-:W-:Y:S01]  /*119d0*/  FMUL.FTZ R51, R97.reuse, R118 ;  /* 0x0000007661337220 */ /* 0x040fe20000410000 */
[C---:B------:R-:W-:Y:S01]  /*119e0*/  FMUL.FTZ R116, R97.reuse, R116 ;  /* 0x0000007461747220 */ /* 0x040fe20000410000 */
[----:B------:R-:W-:Y:S01]  /*119f0*/  FMUL.FTZ R122, R97, R122 ;  /* 0x0000007a617a7220 */ /* 0x000fe20000410000 */
[----:B------:R-:W-:Y:S01]  /*11a00*/  F2FP.BF16.F32.PACK_AB R48, R53, R48 ;  /* 0x000000303530723e */ /* 0x000fe200000010ff */
        /* <DEDUP_REMOVED lines=21> */
[----:B------:R-:W-:Y:S02]  /*11b60*/  F2FP.BF16.F32.PACK_AB R53, R110, R53 ;  /* 0x000000356e35723e */ /* 0x000fe400000010ff */
[----:B------:R-:W-:Y:S01]  /*11b70*/  F2FP.BF16.F32.PACK_AB R52, R99, R52 ;  /* 0x000000346334723e */ /* 0x000fe200000010ff */
[----:B------:R0:W-:Y:S01]  /*11b80*/  @!P0 STG.E desc[UR8][R106.64], R97 ;  /* 0x000000616a008986 */ /* 0x0001e2000c101908 */
[----:B--2---:R-:W-:-:S03]  /*11b90*/  LEA R95, R90, R95, 0x2 ;  /* 0x0000005f5a5f7211 */ /* 0x004fc600078e10ff */
[----:B------:R0:W-:Y:S01]  /*11ba0*/  STG.E.128 desc[UR8][R100.64], R44 ;  /* 0x0000002c64007986 */ /* 0x0001e2000c101d08 */
[----:B------:R-:W-:-:S03]  /*11bb0*/  ISETP.GE.AND P0, PT, R95, R91, PT ;  /* 0x0000005b5f00720c */ /* 0x000fc60003f06270 */
[----:B------:R0:W-:Y:S04]  /*11bc0*/  STG.E.128 desc[UR8][R102.64], R48 ;  /* 0x0000003066007986 */ /* 0x0001e8000c101d08 */
[----:B------:R0:W-:Y:S06]  /*11bd0*/  STG.E.128 desc[UR8][R104.64], R52 ;  /* 0x0000003468007986 */ /* 0x0001ec000c101d08 */
[----:B------:R-:W-:Y:S05]  /*11be0*/  @!P0 BRA `(.L_x_2080) ;  /* 0xfffffef4001c8947 */ /* 0x000fea000383ffff */
[----:B------:R-:W-:Y:S05]  /*11bf0*/  BSYNC B0 ;  /* 0x0000000000007941 */ /* 0x000fea0003800000 */
.L_x_1833:
[----:B------:R-:W-:Y:S05]  /*11c00*/  EXIT ;  /* 0x000000000000794d */ /* 0x000fea0003800000 */
.L_x_2079:
[----:B------:R-:W-:Y:S01]  /*11c10*/  HFMA2 R54, -RZ, RZ, 0, 5.9604644775390625e-08 ;  /* 0x00000001ff367431 */ /* 0x000fe200000001ff */
[----:B------:R-:W-:Y:S01]  /*11c20*/  BSSY B1, `(.L_x_2081) ;  /* 0x0000007000017945 */ /* 0x000fe20003800000 */
[----:B------:R-:W-:Y:S01]  /*11c30*/  IMAD.MOV.U32 R55, RZ, RZ, R51 ;  /* 0x000000ffff377224 */ /* 0x000fe200078e0033 */
[----:B------:R-:W-:Y:S01]  /*11c40*/  MOV R52, 0xffffffff ;  /* 0xffffffff00347802 */ /* 0x000fe20000000f00 */
[----:B------:R-:W-:-:S07]  /*11c50*/  IMAD.MOV.U32 R107, RZ, RZ, 0x1f ;  /* 0x0000001fff6b7424 */ /* 0x000fce00078e00ff */
[----:B------:R-:W-:Y:S05]  /*11c60*/  WARPSYNC.COLLECTIVE R52, `(.L_x_2082) ;  /* 0x0000000034087348 */ /* 0x000fea0003c00000 */
[----:B------:R0:W1:Y:S02]  /*11c70*/  SHFL.BFLY P1, R53, R55, R54, R107 ;  /* 0x0c00003637357389 */ /* 0x000064000002006b */
[----:B01----:R-:W-:Y:S05]  /*11c80*/  ENDCOLLECTIVE ;  /* 0x000000000000791b */ /* 0x003fea0003800000 */
.L_x_2082:
[----:B------:R-:W-:Y:S05]  /*11c90*/  BSYNC B1 ;  /* 0x0000000000017941 */ /* 0x000fea0003800000 */
.L_x_2081:
[----:B------:R-:W-:Y:S02]  /*11ca0*/  IMAD.MOV.U32 R44, RZ, RZ, R53 ;  /* 0x000000ffff2c7224 */ /* 0x000fe400078e0035 */
[----:B------:R-:W-:Y:S02]  /*11cb0*/  HFMA2 R107, -RZ, RZ, 0, 1.847743988037109375e-06 ;  /* 0x0000001fff6b7431 */ /* 0x000fe400000001ff */
[----:B------:R-:W-:Y:S02]  /*11cc0*/  IMAD.MOV.U32 R54, RZ, RZ, 0x2 ;  /* 0x00000002ff367424 */ /* 0x000fe400078e00ff */
[----:B------:R-:W-:Y:S01]  /*11cd0*/  FADD.FTZ R46, R51, R44 ;  /* 0x0000002c332e7221 */ /* 0x000fe20000010000 */
[----:B------:R-:W-:-:S04]  /*11ce0*/  IMAD.MOV.U32 R52, RZ, RZ, -0x1 ;  /* 0xffffffffff347424 */ /* 0x000fc800078e00ff */
[----:B------:R-:W-:-:S07]  /*11cf0*/  MOV R55, R46 ;  /* 0x0000002e00377202 */ /* 0x000fce0000000f00 */
[----:B------:R-:W-:Y:S05]  /*11d00*/  WARPSYNC.COLLECTIVE R52, `(.L_x_2083) ;  /* 0x0000000034087348 */ /* 0x000fea0003c00000 */
[----:B------:R0:W1:Y:S02]  /*11d10*/  SHFL.BFLY P1, R53, R55, R54, R107 ;  /* 0x0c00003637357389 */ /* 0x000064000002006b */
[----:B01----:R-:W-:Y:S05]  /*11d20*/  ENDCOLLECTIVE ;  /* 0x000000000000791b */ /* 0x003fea0003800000 */
.L_x_2083:
[----:B------:R-:W-:Y:S01]  /*11d30*/  HFMA2 R54, -RZ, RZ, 0, 2.384185791015625e-07 ;  /* 0x00000004ff367431 */ /* 0x000fe200000001ff */
[----:B------:R-:W-:-:S05]  /*11d40*/  MOV R45, R53 ;  /* 0x00000035002d7202 */ /* 0x000fca0000000f00 */
[----:B------:R-:W-:-:S04]  /*11d50*/  FADD.FTZ R47, R46, R45 ;  /* 0x0000002d2e2f7221 */ /* 0x000fc80000010000 */
[----:B------:R-:W-:-:S07]  /*11d60*/  IMAD.MOV.U32 R55, RZ, RZ, R47 ;  /* 0x000000ffff377224 */ /* 0x000fce00078e002f */
[----:B------:R-:W-:Y:S05]  /*11d70*/  WARPSYNC.COLLECTIVE R52, `(.L_x_2084) ;  /* 0x0000000034087348 */ /* 0x000fea0003c00000 */
[----:B------:R0:W1:Y:S02]  /*11d80*/  SHFL.BFLY P1, R53, R55, R54, R107 ;  /* 0x0c00003637357389 */ /* 0x000064000002006b */
[----:B01----:R-:W-:Y:S05]  /*11d90*/  ENDCOLLECTIVE ;  /* 0x000000000000791b */ /* 0x003fea0003800000 */
.L_x_2084:
[----:B------:R-:W-:Y:S02]  /*11da0*/  IMAD.MOV.U32 R54, RZ, RZ, 0x8 ;  /* 0x00000008ff367424 */ /* 0x000fe400078e00ff */
[----:B------:R-:W-:-:S04]  /*11db0*/  IMAD.MOV.U32 R44, RZ, RZ, R53 ;  /* 0x000000ffff2c7224 */ /* 0x000fc800078e0035 */
[----:B------:R-:W-:-:S05]  /*11dc0*/  FADD.FTZ R48, R47, R44 ;  /* 0x0000002c2f307221 */ /* 0x000fca0000010000 */
[----:B------:R-:W-:-:S07]  /*11dd0*/  MOV R55, R48 ;  /* 0x0000003000377202 */ /* 0x000fce0000000f00 */
[----:B------:R-:W-:Y:S05]  /*11de0*/  WARPSYNC.COLLECTIVE R52, `(.L_x_2085) ;  /* 0x0000000034087348 */ /* 0x000fea0003c00000 */
[----:B------:R0:W1:Y:S02]  /*11df0*/  SHFL.BFLY P1, R53, R55, R54, R107 ;  /* 0x0c00003637357389 */ /* 0x000064000002006b */
[----:B01----:R-:W-:Y:S05]  /*11e00*/  ENDCOLLECTIVE ;  /* 0x000000000000791b */ /* 0x003fea0003800000 */
.L_x_2085:
[----:B------:R-:W-:Y:S01]  /*11e10*/  HFMA2 R54, -RZ, RZ, 0, 9.5367431640625e-07 ;  /* 0x00000010ff367431 */ /* 0x000fe200000001ff */
[----:B------:R-:W-:-:S05]  /*11e20*/  MOV R45, R53 ;  /* 0x00000035002d7202 */ /* 0x000fca0000000f00 */
[----:B------:R-:W-:Y:S02]  /*11e30*/  FADD.FTZ R49, R48, R45 ;  /* 0x0000002d30317221 */ /* 0x000fe40000010000 */
[----:B------:R-:W0:Y:S02]  /*11e40*/  LDC R45, c[0x0][0x400] ;  /* 0x00010000ff2d7b82 */ /* 0x000e240000000800 */
[----:B------:R-:W-:-:S07]  /*11e50*/  IMAD.MOV.U32 R55, RZ, RZ, R49 ;  /* 0x000000ffff377224 */ /* 0x000fce00078e0031 */
[----:B0-----:R-:W-:Y:S05]  /*11e60*/  WARPSYNC.COLLECTIVE R52, `(.L_x_2086) ;  /* 0x0000000034087348 */ /* 0x001fea0003c00000 */
[----:B------:R1:W2:Y:S02]  /*11e70*/  SHFL.BFLY P1, R53, R55, R54, R107 ;  /* 0x0c00003637357389 */ /* 0x0002a4000002006b */
[----:B012---:R-:W-:Y:S05]  /*11e80*/  ENDCOLLECTIVE ;  /* 0x000000000000791b */ /* 0x007fea0003800000 */
.L_x_2086:
[----:B------:R-:W-:Y:S02]  /*11e90*/  IMAD.MOV.U32 R54, RZ, RZ, 0x1 ;  /* 0x00000001ff367424 */ /* 0x000fe400078e00ff */
[----:B------:R-:W-:-:S04]  /*11ea0*/  IMAD.MOV.U32 R44, RZ, RZ, R53 ;  /* 0x000000ffff2c7224 */ /* 0x000fc800078e0035 */
        /* <DEDUP_REMOVED lines=50> */
[----:B------:R-:W-:-:S07]  /*121d0*/  MOV R55, R44 ;  /* 0x0000002c00377202 */ /* 0x000fce0000000f00 */
[----:B------:R-:W-:Y:S05]  /*121e0*/  WARPSYNC.COLLECTIVE R52, `(.L_x_2087) ;  /* 0x0000000034087348 */ /* 0x000fea0003c00000 */
[----:B------:R0:W1:Y:S02]  /*121f0*/  SHFL.BFLY P1, R53, R55, R54, R107 ;  /* 0x0c00003637357389 */ /* 0x000064000002006b */
[----:B01----:R-:W-:Y:S05]  /*12200*/  ENDCOLLECTIVE ;  /* 0x000000000000791b */ /* 0x003fea0003800000 */
.L_x_2087:
[----:B------:R-:W-:Y:S01]  /*12210*/  HFMA2 R54, -RZ, RZ, 0, 1.1920928955078125e-07 ;  /* 0x00000002ff367431 */ /* 0x000fe200000001ff */
[----:B------:R-:W-:-:S05]  /*12220*/  MOV R47, R53 ;  /* 0x00000035002f7202 */ /* 0x000fca0000000f00 */
[----:B------:R-:W-:-:S04]  /*12230*/  FADD.FTZ R47, R44, R47 ;  /* 0x0000002f2c2f7221 */ /* 0x000fc80000010000 */
[----:B------:R-:W-:-:S07]  /*12240*/  IMAD.MOV.U32 R55, RZ, RZ, R47 ;  /* 0x000000ffff377224 */ /* 0x000fce00078e002f */
[----:B------:R-:W-:Y:S05]  /*12250*/  WARPSYNC.COLLECTIVE R52, `(.L_x_2088) ;  /* 0x0000000034087348 */ /* 0x000fea0003c00000 */
[----:B------:R0:W1:Y:S02]  /*12260*/  SHFL.BFLY P1, R53, R55, R54, R107 ;  /* 0x0c00003637357389 */ /* 0x000064000002006b */
[----:B01----:R-:W-:Y:S05]  /*12270*/  ENDCOLLECTIVE ;  /* 0x000000000000791b */ /* 0x003fea0003800000 */
.L_x_2088:
[----:B------:R-:W-:Y:S02]  /*12280*/  IMAD.MOV.U32 R54, RZ, RZ, 0x4 ;  /* 0x00000004ff367424 */ /* 0x000fe400078e00ff */
[----:B------:R-:W-:-:S04]  /*12290*/  IMAD.MOV.U32 R46, RZ, RZ, R53 ;  /* 0x000000ffff2e7224 */ /* 0x000fc800078e0035 */
[----:B------:R-:W-:-:S05]  /*122a0*/  FADD.FTZ R46, R47, R46 ;  /* 0x0000002e2f2e7221 */ /* 0x000fca0000010000 */
[----:B------:R-:W-:-:S07]  /*122b0*/  MOV R55, R46 ;  /* 0x0000002e00377202 */ /* 0x000fce0000000f00 */
[----:B------:R-:W-:Y:S05]  /*122c0*/  WARPSYNC.COLLECTIVE R52, `(.L_x_2089) ;  /* 0x0000000034087348 */ /* 0x000fea0003c00000 */
[----:B------:R0:W1:Y:S02]  /*122d0*/  SHFL.BFLY P1, R53, R55, R54, R107 ;  /* 0x0c00003637357389 */ /* 0x000064000002006b */
[----:B01----:R-:W-:Y:S05]  /*122e0*/  ENDCOLLECTIVE ;  /* 0x000000000000791b */ /* 0x003fea0003800000 */
.L_x_2089:
[----:B------:R-:W-:Y:S01]  /*122f0*/  HFMA2 R54, -RZ, RZ, 0, 4.76837158203125e-07 ;  /* 0x00000008ff367431 */ /* 0x000fe200000001ff */
[----:B------:R-:W-:-:S05]  /*12300*/  MOV R49, R53 ;  /* 0x0000003500317202 */ /* 0x000fca0000000f00 */
[----:B------:R-:W-:-:S04]  /*12310*/  FADD.FTZ R49, R46, R49 ;  /* 0x000000312e317221 */ /* 0x000fc80000010000 */
[----:B------:R-:W-:-:S07]  /*12320*/  IMAD.MOV.U32 R55, RZ, RZ, R49 ;  /* 0x000000ffff377224 */ /* 0x000fce00078e0031 */
[----:B------:R-:W-:Y:S05]  /*12330*/  WARPSYNC.COLLECTIVE R52, `(.L_x_2090) ;  /* 0x0000000034087348 */ /* 0x000fea0003c00000 */
[----:B------:R0:W1:Y:S02]  /*12340*/  SHFL.BFLY P1, R53, R55, R54, R107 ;  /* 0x0c00003637357389 */ /* 0x000064000002006b */
[----:B01----:R-:W-:Y:S05]  /*12350*/  ENDCOLLECTIVE ;  /* 0x000000000000791b */ /* 0x003fea0003800000 */
.L_x_2090:
[----:B------:R-:W-:Y:S02]  /*12360*/  IMAD.MOV.U32 R54, RZ, RZ, 0x10 ;  /* 0x00000010ff367424 */ /* 0x000fe400078e00ff */
[----:B------:R-:W-:-:S04]  /*12370*/  IMAD.MOV.U32 R48, RZ, RZ, R53 ;  /* 0x000000ffff307224 */ /* 0x000fc800078e0035 */
[----:B------:R-:W-:-:S05]  /*12380*/  FADD.FTZ R48, R49, R48 ;  /* 0x0000003031307221 */ /* 0x000fca0000010000 */
[----:B------:R-:W-:-:S07]  /*12390*/  MOV R55, R48 ;  /* 0x0000003000377202 */ /* 0x000fce0000000f00 */
[----:B------:R-:W-:Y:S05]  /*123a0*/  WARPSYNC.COLLECTIVE R52, `(.L_x_2091) ;  /* 0x0000000034087348 */ /* 0x000fea0003c00000 */
[----:B------:R0:W1:Y:S02]  /*123b0*/  SHFL.BFLY P1, R53, R55, R54, R107 ;  /* 0x0c00003637357389 */ /* 0x000064000002006b */
[----:B01----:R-:W-:Y:S05]  /*123c0*/  ENDCOLLECTIVE ;  /* 0x000000000000791b */ /* 0x003fea0003800000 */
.L_x_2091:
[----:B------:R-:W-:Y:S01]  /*123d0*/  MOV R51, R53 ;  /* 0x0000003500337202 */ /* 0x000fe20000000f00 */
[----:B------:R-:W-:Y:S06]  /*123e0*/  BRA `(.L_x_2092) ;  /* 0xfffffff000487947 */ /* 0x000fec000383ffff */
.L_x_2093:
        /* <DEDUP_REMOVED lines=9> */
.L_x_28715:


//--------------------- .text._ZN10layer_norm13ln_fwd_kernelINS_13Kernel_traitsI13__nv_bfloat16S2_S2_S2_fjLj768ELj1ELj4ELj1ELj16ENS_18Kernel_traits_baseILj768ES2_S2_S2_S2_fjLj128EEEEELb1ELb1ELb1ELb0EEEvNS_9FwdParamsE --------------------------
	.section	.text._ZN10layer_norm13ln_fwd_kernelINS_13Kernel_traitsI13__nv_bfloat16S2_S2_S2_fjLj768ELj1ELj4ELj1ELj16ENS_18Kernel_traits_baseILj768ES2_S2_S2_S2_fjLj128EEEEELb1ELb1ELb1ELb0EEEvNS_9FwdParamsE,"ax",@progbits
	.align	128
        .global         _ZN10layer_norm13ln_fwd_kernelINS_13Kernel_traitsI13__nv_bfloat16S2_S2_S2_fjLj768ELj1ELj4ELj1ELj16ENS_18Kernel_traits_baseILj768ES2_S2_S2_S2_fjLj128EEEEELb1ELb1ELb1ELb0EEEvNS_9FwdParamsE
        .type           _ZN10layer_norm13ln_fwd_kernelINS_13Kernel_traitsI13__nv_bfloat16S2_S2_S2_fjLj768ELj1ELj4ELj1ELj16ENS_18Kernel_traits_baseILj768ES2_S2_S2_S2_fjLj128EEEEELb1ELb1ELb1ELb0EEEvNS_9FwdParamsE,@function
        .size           _ZN10layer_norm13ln_fwd_kernelINS_13Kernel_traitsI13__nv_bfloat16S2_S2_S2_fjLj768ELj1ELj4ELj1ELj16ENS_18Kernel_traits_baseILj768ES2_S2_S2_S2_fjLj128EEEEELb1ELb1ELb1ELb0EEEvNS_9FwdParamsE,(.L_x_28716 - _ZN10layer_norm13ln_fwd_kernelINS_13Kernel_traitsI13__nv_bfloat16S2_S2_S2_fjLj768ELj1ELj4ELj1ELj16ENS_18Kernel_traits_baseILj768ES2_S2_S2_S2_fjLj128EEEEELb1ELb1ELb1ELb0EEEvNS_9FwdParamsE)
        .other          _ZN10layer_norm13ln_fwd_kernelINS_13Kernel_traitsI13__nv_bfloat16S2_S2_S2_fjLj768ELj1ELj4ELj1ELj16ENS_18Kernel_traits_baseILj768ES2_S2_S2_S2_fjLj128EEEEELb1ELb1ELb1ELb0EEEvNS_9FwdParamsE,@"STO_CUDA_ENTRY STV_DEFAULT"
_ZN10layer_norm13ln_fwd_kernelINS_13Kernel_traitsI13__nv_bfloat16S2_S2_S2_fjLj768ELj1ELj4ELj1ELj16ENS_18Kernel_traits_baseILj768ES2_S2_S2_S2_fjLj128EEEEELb1ELb1ELb1ELb0EEEvNS_9FwdParamsE:
.text._ZN10layer_norm13ln_fwd_kernelINS_13Kernel_traitsI13__nv_bfloat16S2_S2_S2_fjLj768ELj1ELj4ELj1ELj16ENS_18Kernel_traits_baseILj768ES2_S2_S2_S2_fjLj128EEEEELb1ELb1ELb1ELb0EEEvNS_9FwdParamsE:
        /* <DEDUP_REMOVED lines=19> */
[----:B----4-:R-:W-:-:S04]  /*0130*/  SHF.R.S32.HI R0, RZ, 0x1f, R13 ;  /* 0x0000001fff007819 */ /* 0x010fc8000001140d */
[----:B------:R-:W-:Y:S02]  /*0140*/  LEA.HI R0, R0, R13, RZ, 0x3 ;  /* 0x0000000d00007211 */ /* 0x000fe400078f18ff */
[----:B------:R-:W3:Y:S01]  /*0150*/  LDC R7, c[0x0][0x360] ;  /* 0x0000d800ff077b82 */ /* 0x000ee20000000800 */
[----:B-1----:R-:W-:Y:S01]  /*0160*/  USHF.L.U32 UR4, UR5, 0x2, URZ ;  /* 0x0000000205047899 */ /* 0x002fe200080006ff */
[----:B--2---:R-:W-:Y:S01]  /*0170*/  @P0 R2UR UR6, R2 ;  /* 0x00000000020602ca */ /* 0x004fe200000e0000 */
[----:B---3--:R-:W-:Y:S01]  /*0180*/  IMAD R2, R7, UR5, R6 ;  /* 0x0000000507027c24 */ /* 0x008fe2000f8e0206 */
[----:B------:R-:W-:Y:S02]  /*0190*/  @P0 R2UR UR7, R3 ;  /* 0x00000000030702ca */ /* 0x000fe400000e0000 */
[----:B0-----:R-:W-:Y:S02]  /*01a0*/  @P0 IADD3 R8, P1, PT, R4, R11, RZ ;  /* 0x0000000b04080210 */ /* 0x001fe40007f3e0ff */
[----:B------:R-:W-:-:S02]  /*01b0*/  LOP3.LUT R3, R6, 0x1f, RZ, 0xc, !PT ;  /* 0x0000001f06037812 */ /* 0x000fc400078e0cff */
[----:B------:R-:W-:Y:S02]  /*01c0*/  @P0 IADD3.X R9, PT, PT, RZ, R5, RZ, P1, !PT ;  /* 0x00000005ff090210 */ /* 0x000fe40000ffe4ff */
[----:B------:R-:W-:Y:S02]  /*01d0*/  SHF.R.U32.HI R4, RZ, 0x5, R6 ;  /* 0x00000005ff047819 */ /* 0x000fe40000011606 */
[----:B------:R-:W-:Y:S01]  /*01e0*/  LEA.HI.SX32 R0, R0, R3, 0x1d ;  /* 0x0000000300007211 */ /* 0x000fe200078feaff */
[----:B------:R-:W-:Y:S01]  /*01f0*/  UIADD3 UR15, UPT, UPT, UR6, -0x61c88647, URZ ;  /* 0x9e3779b9060f7890 */ /* 0x000fe2000fffe0ff */
[----:B------:R-:W-:Y:S01]  /*0200*/  LOP3.LUT R3, R6, 0x1f, RZ, 0xc0, !PT ;  /* 0x0000001f06037812 */ /* 0x000fe200078ec0ff */
[----:B------:R-:W-:Y:S01]  /*0210*/  UIADD3 UR16, UPT, UPT, UR7, -0x4498517b, URZ ;  /* 0xbb67ae8507107890 */ /* 0x000fe2000fffe0ff */
[----:B------:R-:W-:Y:S01]  /*0220*/  LOP3.LUT R4, R4, UR4, RZ, 0xfc, !PT ;  /* 0x0000000404047c12 */ /* 0x000fe2000f8efcff */
[----:B------:R-:W-:Y:S01]  /*0230*/  UIADD3 UR17, UPT, UPT, UR6, 0x3c6ef372, URZ ;  /* 0x3c6ef37206117890 */ /* 0x000fe2000fffe0ff */
[--C-:B------:R-:W-:Y:S01]  /*0240*/  SHF.R.U64 R5, R8, 0x2, R9.reuse ;  /* 0x0000000208057819 */ /* 0x100fe20000001209 */
[----:B------:R-:W-:Y:S01]  /*0250*/  UIADD3 UR18, UPT, UPT, UR7, 0x76cf5d0a, URZ ;  /* 0x76cf5d0a07127890 */ /* 0x000fe2000fffe0ff */
[----:B------:R-:W-:Y:S01]  /*0260*/  SHF.R.U32.HI R6, RZ, 0x2, R9 ;  /* 0x00000002ff067819 */ /* 0x000fe20000011609 */
        /* <DEDUP_REMOVED lines=50> */
.L_x_2095:
        /* <DEDUP_REMOVED lines=32> */
.L_x_2096:
[----:B------:R-:W-:Y:S05]  /*0790*/  BSYNC.RECONVERGENT B0 ;  /* 0x0000000000007941 */ /* 0x000fea0003800200 */
.L_x_2094:
[----:B------:R-:W0:Y:S02]  /*07a0*/  LDCU UR4, c[0x0][0x384] ;  /* 0x00007080ff0477ac */ /* 0x000e240008000800 */
[----:B0-----:R-:W-:-:S13]  /*07b0*/  ISETP.GE.AND P0, PT, R4, UR4, PT ;  /* 0x0000000404007c0c */ /* 0x001fda000bf06270 */
[----:B------:R-:W-:Y:S05]  /*07c0*/  @P0 EXIT ;  /* 0x000000000000094d */ /* 0x000fea0003800000 */
[----:B------:R-:W-:Y:S01]  /*07d0*/  IMAD.HI.U32 R7, R2, -0x326172a9, RZ ;  /* 0xcd9e8d5702077827 */ /* 0x000fe200078e00ff */
[----:B------:R-:W-:Y:S01]  /*07e0*/  BSSY B0, `(.L_x_2097) ;  /* 0x000131d000007945 */ /* 0x000fe20003800000 */
[----:B------:R-:W-:Y:S01]  /*07f0*/  LOP3.LUT R109, R8, 0x3, RZ, 0xc0, !PT ;  /* 0x00000003086d7812 */ /* 0x000fe200078ec0ff */
[----:B------:R-:W0:Y:S01]  /*0800*/  LDCU UR10, c[0x0][0x404] ;  /* 0x00008080ff0a77ac */ /* 0x000e220008000800 */
[----:B------:R-:W-:Y:S01]  /*0810*/  IMAD.HI.U32 R9, R5, -0x2daee0ad, RZ ;  /* 0xd2511f5305097827 */ /* 0x000fe200078e00ff */
[----:B------:R-:W-:Y:S02]  /*0820*/  LOP3.LUT R7, R6, UR6, R7, 0x96, !PT ;  /* 0x0000000606077c12 */ /* 0x000fe4000f8e9607 */
[----:B-----5:R-:W-:Y:S01]  /*0830*/  PRMT R8, R47, 0x7632, R8 ;  /* 0x000076322f087816 */ /* 0x020fe20000000008 */
[----:B------:R-:W-:Y:S01]  /*0840*/  IMAD R11, R2, -0x326172a9, RZ ;  /* 0xcd9e8d57020b7824 */ /* 0x000fe200078e02ff */
[----:B------:R-:W-:Y:S01]  /*0850*/  LOP3.LUT R9, R9, UR7, RZ, 0x3c, !PT ;  /* 0x0000000709097c12 */ /* 0x000fe2000f8e3cff */
[----:B------:R-:W-:Y:S01]  /*0860*/  IMAD R13, R5, -0x2daee0ad, RZ ;  /* 0xd2511f53050d7824 */ /* 0x000fe200078e02ff */
[----:B------:R-:W-:Y:S01]  /*0870*/  PRMT R15, R48, 0x7632, R15 ;  /* 0x00007632300f7816 */ /* 0x000fe2000000000f */
[----:B------:R-:W-:Y:S01]  /*0880*/  IMAD.HI.U32 R12, R7, -0x2daee0ad, RZ ;  /* 0xd2511f53070c7827 */ /* 0x000fe200078e00ff */
[----:B------:R-:W-:Y:S01]  /*0890*/  PRMT R17, R63, 0x7632, R17 ;  /* 0x000076323f117816 */ /* 0x000fe20000000011 */
[----:B------:R-:W1:Y:S01]  /*08a0*/  LDCU.U8 UR11, c[0x0][0x410] ;  /* 0x00008200ff0b77ac */ /* 0x000e620008000000 */
[----:B------:R-:W-:Y:S01]  /*08b0*/  PRMT R18, R58, 0x7632, R18 ;  /* 0x000076323a127816 */ /* 0x000fe20000000012 */
[----:B------:R-:W-:Y:S01]  /*08c0*/  IMAD.HI.U32 R10, R9, -0x326172a9, RZ ;  /* 0xcd9e8d57090a7827 */ /* 0x000fe200078e00ff */
[----:B------:R-:W-:Y:S01]  /*08d0*/  LOP3.LUT R12, R13, UR16, R12, 0x96, !PT ;  /* 0x000000100d0c7c12 */ /* 0x000fe2000f8e960c */
[----:B------:R-:W2:Y:S01]  /*08e0*/  LDCU UR14, c[0x0][0x448] ;  /* 0x00008900ff0e77ac */ /* 0x000ea20008000800 */
[----:B------:R-:W-:Y:S01]  /*08f0*/  PRMT R19, R62, 0x7632, R19 ;  /* 0x000076323e137816 */ /* 0x000fe20000000013 */
[----:B------:R-:W-:Y:S01]  /*0900*/  IMAD R14, R9, -0x326172a9, RZ ;  /* 0xcd9e8d57090e7824 */ /* 0x000fe200078e02ff */
[----:B------:R-:W-:Y:S01]  /*0910*/  LOP3.LUT R10, R11, UR15, R10, 0x96, !PT ;  /* 0x0000000f0b0a7c12 */ /* 0x000fe2000f8e960a */
[----:B------:R-:W-:Y:S01]  /*0920*/  IMAD R16, R7, -0x2daee0ad, RZ ;  /* 0xd2511f5307107824 */ /* 0x000fe200078e02ff */
[----:B------:R-:W-:Y:S01]  /*0930*/  PRMT R20, R57, 0x7632, R20 ;  /* 0x0000763239147816 */ /* 0x000fe20000000014 */
[----:B------:R-:W-:Y:S01]  /*0940*/  IMAD.HI.U32 R7, R12, -0x326172a9, RZ ;  /* 0xcd9e8d570c077827 */ /* 0x000fe200078e00ff */
[----:B------:R-:W-:Y:S01]  /*0950*/  PRMT R21, R61, 0x7632, R21 ;  /* 0x000076323d157816 */ /* 0x000fe20000000015 */
[----:B------:R-:W3:Y:S01]  /*0960*/  LDCU.64 UR12, c[0x0][0x408] ;  /* 0x00008100ff0c77ac */ /* 0x000ee20008000a00 */
[----:B------:R-:W-:Y:S01]  /*0970*/  PRMT R22, R56, 0x7632, R22 ;  /* 0x0000763238167816 */ /* 0x000fe20000000016 */
[----:B------:R-:W-:Y:S01]  /*0980*/  IMAD.HI.U32 R9, R10, -0x2daee0ad, RZ ;  /* 0xd2511f530a097827 */ /* 0x000fe200078e00ff */
[----:B------:R-:W-:Y:S01]  /*0990*/  LOP3.LUT R7, R14, UR17, R7, 0x96, !PT ;  /* 0x000000110e077c12 */ /* 0x000fe2000f8e9607 */
[----:B------:R-:W4:Y:S01]  /*09a0*/  LDCU.64 UR4, c[0x0][0x3a0] ;  /* 0x00007400ff0477ac */ /* 0x000f220008000a00 */
        /* <DEDUP_REMOVED lines=56> */
[----:B------:R-:W-:-:S03]  /*0d30*/  MOV R92, RZ ;  /* 0x000000ff005c7202 */ /* 0x000fc60000000f00 */
        /* <DEDUP_REMOVED lines=16> */
[----:B01234-:R-:W-:-:S07]  /*0e40*/  PRMT R11, R50, 0x7632, R11 ;  /* 0x00007632320b7816 */ /* 0x01ffce000000000b */
.L_x_2459:
        /* <DEDUP_REMOVED lines=8> */
[----:B------:R-:W-:Y:S01]  /*0ed0*/  BSSY.RECONVERGENT B1, `(.L_x_2098) ;  /* 0x00005e3000017945 */ /* 0x000fe20003800200 */
[----:B--2---:R-:W-:-:S13]  /*0ee0*/  ISETP.GE.AND P3, PT, R130, 0x1, PT ;  /* 0x000000018200780c */ /* 0x004fda0003f66270 */
[----:B------:R-:W-:-:S04]  /*0ef0*/  @P3 VIADD R78, R130, 0xffffffff ;  /* 0xffffffff824e3836 */ /* 0x000fc80000000000 */
[-C--:B-1----:R-:W-:Y:S02]  /*0f00*/  @P3 IMAD R128, R78, R127.reuse, RZ ;  /* 0x0000007f4e803224 */ /* 0x082fe400078e02ff */
[----:B------:R-:W-:-:S03]  /*0f10*/  IMAD R78, R4, R127, RZ ;  /* 0x0000007f044e7224 */ /* 0x000fc600078e02ff */
[----:B------:R-:W-:Y:S02]  /*0f20*/  @P3 SHF.R.S32.HI R129, RZ, 0x1f, R128 ;  /* 0x0000001fff813819 */ /* 0x000fe40000011480 */
[----:B------:R-:W-:Y:S02]  /*0f30*/  SHF.R.S32.HI R79, RZ, 0x1f, R78 ;  /* 0x0000001fff4f7819 */ /* 0x000fe4000001144e */
[----:B------:R-:W-:Y:S01]  /*0f40*/  @P3 LEA.HI R132, R129, R128, RZ, 0x3 ;  /* 0x0000008081843211 */ /* 0x000fe200078f18ff */
[----:B------:R-:W-:Y:S01]  /*0f50*/  IMAD.MOV.U32 R128, RZ, RZ, RZ ;  /* 0x000000ffff807224 */ /* 0x000fe200078e00ff */
        /* <DEDUP_REMOVED lines=9> */
.L_x_2101:
[----:B------:R-:W-:Y:S05]  /*0ff0*/  BSYNC.RECONVERGENT B2 ;  /* 0x0000000000027941 */ /* 0x000fea0003800200 */
.L_x_2100:
        /* <DEDUP_REMOVED lines=28> */
.L_x_2107:
        /* <DEDUP_REMOVED lines=13> */
.L_x_2109:
[----:B------:R-:W-:Y:S05]  /*1290*/  BSYNC.RECONVERGENT B4 ;  /* 0x0000000000047941 */ /* 0x000fea0003800200 */
.L_x_2108:
        /* <DEDUP_REMOVED lines=40> */
[----:B------:R-:W-:-:S07]  /*1520*/  IMAD.MOV.U32 R76, RZ, RZ, RZ ;  /* 0x000000ffff4c7224 */ /* 0x000fce00078e00ff */
.L_x_2106:
[----:B------:R-:W-:Y:S05]  /*1530*/  BSYNC.RECONVERGENT B3 ;  /* 0x0000000000037941 */ /* 0x000fea0003800200 */
.L_x_2105:
[----:B------:R-:W-:Y:S01]  /*1540*/  HFMA2 R94, -RZ, RZ, 0.1171875, 0 ;  /* 0x2f800000ff5e7431 */ /* 0x000fe200000001ff */
[----:B------:R-:W-:Y:S01]  /*1550*/  I2FP.F32.U32 R77, R77 ;  /* 0x0000004d004d7245 */ /* 0x000fe20000201000 */
[----:B-----5:R-:W-:Y:S02]  /*1560*/  IMAD.U32 R78, R36, 0x10000, RZ ;  /* 0x00010000244e7824 */ /* 0x020fe400078e00ff */
[----:B------:R-:W-:Y:S02]  /*1570*/  IMAD.U32 R93, R64, 0x10000, RZ ;  /* 0x00010000405d7824 */ /* 0x000fe400078e00ff */
[----:B------:R-:W-:Y:S01]  /*1580*/  FMUL.FTZ R78, R78, UR13 ;  /* 0x0000000d4e4e7c20 */ /* 0x000fe20008410000 */
[----:B------:R-:W-:-:S03]  /*1590*/  FFMA.FTZ R77, R77, R94, 1.1641532182693481445e-10 ;  /* 0x2f0000004d4d7423 */ /* 0x000fc6000001005e */
[----:B------:R-:W-:Y:S02]  /*15a0*/  FMUL.FTZ R78, R78, UR12 ;  /* 0x0000000c4e4e7c20 */ /* 0x000fe40008410000 */
[----:B------:R-:W-:Y:S02]  /*15b0*/  FSETP.GTU.FTZ.AND P1, PT, R77, UR10, PT ;  /* 0x0000000a4d007c0b */ /* 0x000fe4000bf3c000 */
[----:B------:R-:W-:Y:S02]  /*15c0*/  SHF.L.U32 R77, R32, 0x10, RZ ;  /* 0x00000010204d7819 */ /* 0x000fe400000006ff */
[----:B------:R-:W-:Y:S02]  /*15d0*/  FSEL R78, R78, RZ, !P1 ;  /* 0x000000ff4e4e7208 */ /* 0x000fe40004800000 */
[----:B------:R-:W-:-:S03]  /*15e0*/  SEL R94, RZ, 0x1, P1 ;  /* 0x00000001ff5e7807 */ /* 0x000fc60000800000 */
[----:B------:R-:W-:-:S07]  /*15f0*/  FFMA.FTZ R93, R78, R93, R77 ;  /* 0x0000005d4e5d7223 */ /* 0x000fce000001004d */
.L_x_2104:
[----:B------:R-:W-:Y:S05]  /*1600*/  BSYNC.RECONVERGENT B2 ;  /* 0x0000000000027941 */ /* 0x000fea0003800200 */
.L_x_2103:
        /* <DEDUP_REMOVED lines=23> */
.L_x_2114:
        /* <DEDUP_REMOVED lines=13> */
.L_x_2116:
[----:B------:R-:W-:Y:S05]  /*1850*/  BSYNC.RECONVERGENT B4 ;  /* 0x0000000000047941 */ /* 0x000fea0003800200 */
.L_x_2115:
        /* <DEDUP_REMOVED lines=38> */
[----:B------:R-:W-:-:S03]  /*1ac0*/  LOP3.LUT R108, R108, UR31, R141, 0x96, !PT ;  /* 0x0000001f6c6c7c12 */ /* 0x000fc6000f8e968d */
[----:B------:R-:W-:Y:S01]  /*1ad0*/  IMAD.MOV.U32 R78, RZ, RZ, R134 ;  /* 0x000000ffff4e7224 */ /* 0x000fe200078e0086 */
[----:B------:R-:W-:-:S07]  /*1ae0*/  LOP3.LUT R106, R76, UR32, R133, 0x96, !PT ;  /* 0x000000204c6a7c12 */ /* 0x000fce000f8e9685 */
.L_x_2113:
[----:B------:R-:W-:Y:S05]  /*1af0*/  BSYNC.RECONVERGENT B3 ;  /* 0x0000000000037941 */ /* 0x000fea0003800200 */
.L_x_2112:
[----:B-----5:R-:W-:Y:S01]  /*1b00*/  PRMT R79, R36, 0x7632, R79 ;  /* 0x00007632244f7816 */ /* 0x020fe2000000004f */
[----:B------:R-:W-:Y:S01]  /*1b10*/  IMAD.MOV.U32 R95, RZ, RZ, 0x2f800000 ;  /* 0x2f800000ff5f7424 */ /* 0x000fe200078e00ff */
[----:B------:R-:W-:Y:S02]  /*1b20*/  I2FP.F32.U32 R76, R78 ;  /* 0x0000004e004c7245 */ /* 0x000fe40000201000 */
[----:B------:R-:W-:Y:S01]  /*1b30*/  PRMT R78, R32, 0x7632, R78 ;  /* 0x00007632204e7816 */ /* 0x000fe2000000004e */
[----:B------:R-:W-:Y:S02]  /*1b40*/  IMAD.U32 R79, R79, 0x10000, RZ ;  /* 0x000100004f4f7824 */ /* 0x000fe400078e00ff */
[----:B------:R-:W-:Y:S02]  /*1b50*/  FFMA.FTZ R76, R76, R95, 1.1641532182693481445e-10 ;  /* 0x2f0000004c4c7423 */ /* 0x000fe4000001005f */
[----:B------:R-:W-:Y:S01]  /*1b60*/  FMUL.FTZ R79, R79, UR13 ;  /* 0x0000000d4f4f7c20 */ /* 0x000fe20008410000 */
[----:B------:R-:W-:-:S02]  /*1b70*/  IMAD.U32 R78, R78, 0x10000, RZ ;  /* 0x000100004e4e7824 */ /* 0x000fc400078e00ff */
[----:B------:R-:W-:Y:S01]  /*1b80*/  FSETP.GTU.FTZ.AND P1, PT, R76, UR10, PT ;  /* 0x0000000a4c007c0b */ /* 0x000fe2000bf3c000 */
[----:B------:R-:W-:Y:S01]  /*1b90*/  FMUL.FTZ R79, R79, UR12 ;  /* 0x0000000c4f4f7c20 */ /* 0x000fe20008410000 */
[----:B------:R-:W-:Y:S02]  /*1ba0*/  SHF.L.U32 R76, R91, 0x10, RZ ;  /* 0x000000105b4c7819 */ /* 0x000fe400000006ff */
[----:B------:R-:W-:Y:S02]  /*1bb0*/  SEL R96, RZ, 0x1, P1 ;  /* 0x00000001ff607807 */ /* 0x000fe40000800000 */
[----:B------:R-:W-:-:S05]  /*1bc0*/  FSEL R79, R79, RZ, !P1 ;  /* 0x000000ff4f4f7208 */ /* 0x000fca0004800000 */
[----:B------:R-:W-:-:S07]  /*1bd0*/  FFMA.FTZ R95, R79, R76, R78 ;  /* 0x0000004c4f5f7223 */ /* 0x000fce000001004e */
.L_x_2111:
[----:B------:R-:W-:Y:S05]  /*1be0*/  BSYNC.RECONVERGENT B2 ;  /* 0x0000000000027941 */ /* 0x000fea0003800200 */
.L_x_2110:
        /* <DEDUP_REMOVED lines=22> */
.L_x_2121:
        /* <DEDUP_REMOVED lines=13> */
.L_x_2123:
[----:B------:R-:W-:Y:S05]  /*1e20*/  BSYNC.RECONVERGENT B4 ;  /* 0x0000000000047941 */ /* 0x000fea0003800200 */
.L_x_2122:
        /* <DEDUP_REMOVED lines=36> */
[----:B------:R-:W-:-:S03]  /*2070*/  MOV R78, R132 ;  /* 0x00000084004e7202 */ /* 0x000fc60000000f00 */
[----:B------:R-:W-:Y:S01]  /*2080*/  IMAD.WIDE.U32 R136, R136, -0x2daee0ad, RZ ;  /* 0xd2511f5388887825 */ /* 0x000fe200078e00ff */
[----:B------:R-:W-:-:S04]  /*2090*/  LOP3.LUT R108, R108, UR31, R141, 0x96, !PT ;  /* 0x0000001f6c6c7c12 */ /* 0x000fc8000f8e968d */
[----:B------:R-:W-:Y:S01]  /*20a0*/  LOP3.LUT R106, R76, UR32, R137, 0x96, !PT ;  /* 0x000000204c6a7c12 */ /* 0x000fe2000f8e9689 */
[----:B------:R-:W-:-:S07]  /*20b0*/  IMAD.MOV.U32 R76, RZ, RZ, RZ ;  /* 0x000000ffff4c7224 */ /* 0x000fce00078e00ff */
.L_x_2120:
[----:B------:R-:W-:Y:S05]  /*20c0*/  BSYNC.RECONVERGENT B3 ;  /* 0x0000000000037941 */ /* 0x000fea0003800200 */
.L_x_2119:
[----:B------:R-:W-:Y:S01]  /*20d0*/  I2FP.F32.U32 R77, R78 ;  /* 0x0000004e004d7245 */ /* 0x000fe20000201000 */
[----:B------:R-:W-:Y:S01]  /*20e0*/  IMAD.MOV.U32 R98, RZ, RZ, 0x2f800000 ;  /* 0x2f800000ff627424 */ /* 0x000fe200078e00ff */
[----:B-----5:R-:W-:Y:S01]  /*20f0*/  SHF.L.U32 R78, R37, 0x10, RZ ;  /* 0x00000010254e7819 */ /* 0x020fe200000006ff */
[----:B------:R-:W-:Y:S02]  /*2100*/  IMAD.U32 R97, R65, 0x10000, RZ ;  /* 0x0001000041617824 */ /* 0x000fe400078e00ff */
[----:B------:R-:W-:Y:S02]  /*2110*/  FFMA.FTZ R77, R77, R98, 1.1641532182693481445e-10 ;  /* 0x2f0000004d4d7423 */ /* 0x000fe40000010062 */
[----:B------:R-:W-:-:S03]  /*2120*/  FMUL.FTZ R78, R78, UR13 ;  /* 0x0000000d4e4e7c20 */ /* 0x000fc60008410000 */
[----:B------:R-:W-:Y:S01]  /*2130*/  FSETP.GTU.FTZ.AND P1, PT, R77, UR10, PT ;  /* 0x0000000a4d007c0b */ /* 0x000fe2000bf3c000 */
[----:B------:R-:W-:Y:S01]  /*2140*/  FMUL.FTZ R78, R78, UR12 ;  /* 0x0000000c4e4e7c20 */ /* 0x000fe20008410000 */
[----:B------:R-:W-:Y:S02]  /*2150*/  IMAD.U32 R77, R33, 0x10000, RZ ;  /* 0x00010000214d7824 */ /* 0x000fe400078e00ff */
[----:B------:R-:W-:Y:S02]  /*2160*/  SEL R98, RZ, 0x1, P1 ;  /* 0x00000001ff627807 */ /* 0x000fe40000800000 */
[----:B------:R-:W-:-:S05]  /*2170*/  FSEL R78, R78, RZ, !P1 ;  /* 0x000000ff4e4e7208 */ /* 0x000fca0004800000 */
[----:B------:R-:W-:-:S07]  /*2180*/  FFMA.FTZ R97, R78, R97, R77 ;  /* 0x000000614e617223 */ /* 0x000fce000001004d */
.L_x_2118:
[----:B------:R-:W-:Y:S05]  /*2190*/  BSYNC.RECONVERGENT B2 ;  /* 0x0000000000027941 */ /* 0x000fea0003800200 */
.L_x_2117:
        /* <DEDUP_REMOVED lines=23> */
.L_x_2128:
        /* <DEDUP_REMOVED lines=13> */
.L_x_2130:
[----:B------:R-:W-:Y:S05]  /*23e0*/  BSYNC.RECONVERGENT B4 ;  /* 0x0000000000047941 */ /* 0x000fea0003800200 */
.L_x_2129:
        /* <DEDUP_REMOVED lines=41> */
.L_x_2127:
[----:B------:R-:W-:Y:S05]  /*2680*/  BSYNC.RECONVERGENT B3 ;  /* 0x0000000000037941 */ /* 0x000fea0003800200 */
.L_x_2126:
[----:B------:R-:W-:Y:S01]  /*2690*/  HFMA2 R99, -RZ, RZ, 0.1171875, 0 ;  /* 0x2f800000ff637431 */ /* 0x000fe200000001ff */
[----:B-----5:R-:W-:Y:S02]  /*26a0*/  PRMT R79, R37, 0x7632, R79 ;  /* 0x00007632254f7816 */ /* 0x020fe4000000004f */
[----:B------:R-:W-:Y:S02]  /*26b0*/  I2FP.F32.U32 R76, R78 ;  /* 0x0000004e004c7245 */ /* 0x000fe40000201000 */
[----:B------:R-:W-:Y:S01]  /*26c0*/  PRMT R78, R33, 0x7632, R78 ;  /* 0x00007632214e7816 */ /* 0x000fe2000000004e */
[----:B------:R-:W-:-:S03]  /*26d0*/  IMAD.U32 R79, R79, 0x10000, RZ ;  /* 0x000100004f4f7824 */ /* 0x000fc600078e00ff */
[----:B------:R-:W-:Y:S01]  /*26e0*/  SHF.L.U32 R78, R78, 0x10, RZ ;  /* 0x000000104e4e7819 */ /* 0x000fe200000006ff */
[----:B------:R-:W-:Y:S01]  /*26f0*/  FFMA.FTZ R76, R76, R99, 1.1641532182693481445e-10 ;  /* 0x2f0000004c4c7423 */ /* 0x000fe20000010063 */
[----:B------:R-:W-:-:S04]  /*2700*/  FMUL.FTZ R79, R79, UR13 ;  /* 0x0000000d4f4f7c20 */ /* 0x000fc80008410000 */
[----:B------:R-:W-:Y:S01]  /*2710*/  FMUL.FTZ R79, R79, UR12 ;  /* 0x0000000c4f4f7c20 */ /* 0x000fe20008410000 */
[----:B------:R-:W-:Y:S01]  /*2720*/  FSETP.GTU.FTZ.AND P1, PT, R76, UR10, PT ;  /* 0x0000000a4c007c0b */ /* 0x000fe2000bf3c000 */
[----:B------:R-:W-:-:S03]  /*2730*/  IMAD.U32 R76, R90, 0x10000, RZ ;  /* 0x000100005a4c7824 */ /* 0x000fc600078e00ff */
[----:B------:R-:W-:Y:S02]  /*2740*/  FSEL R79, R79, RZ, !P1 ;  /* 0x000000ff4f4f7208 */ /* 0x000fe40004800000 */
[----:B------:R-:W-:-:S03]  /*2750*/  SEL R100, RZ, 0x1, P1 ;  /* 0x00000001ff647807 */ /* 0x000fc60000800000 */
[----:B------:R-:W-:-:S07]  /*2760*/  FFMA.FTZ R99, R79, R76, R78 ;  /* 0x0000004c4f637223 */ /* 0x000fce000001004e */
.L_x_2125:
[----:B------:R-:W-:Y:S05]  /*2770*/  BSYNC.RECONVERGENT B2 ;  /* 0x0000000000027941 */ /* 0x000fea0003800200 */
.L_x_2124:
        /* <DEDUP_REMOVED lines=22> */
.L_x_2135:
        /* <DEDUP_REMOVED lines=13> */
.L_x_2137:
[----:B------:R-:W-:Y:S05]  /*29b0*/  BSYNC.RECONVERGENT B4 ;  /* 0x0000000000047941 */ /* 0x000fea0003800200 */
.L_x_2136:
        /* <DEDUP_REMOVED lines=41> */
.L_x_2134:
[----:B------:R-:W-:Y:S05]  /*2c50*/  BSYNC.RECONVERGENT B3 ;  /* 0x0000000000037941 */ /* 0x000fea0003800200 */
.L_x_2133:
[----:B------:R-:W-:Y:S01]  /*2c60*/  I2FP.F32.U32 R77, R78 ;  /* 0x0000004e004d7245 */ /* 0x000fe20000201000 */
[----:B------:R-:W-:Y:S01]  /*2c70*/  IMAD.MOV.U32 R102, RZ, RZ, 0x2f800000 ;  /* 0x2f800000ff667424 */ /* 0x000fe200078e00ff */
[----:B------:R-:W-:Y:S01]  /*2c80*/  SHF.L.U32 R101, R66, 0x10, RZ ;  /* 0x0000001042657819 */ /* 0x000fe200000006ff */
[----:B-----5:R-:W-:Y:S02]  /*2c90*/  IMAD.U32 R78, R38, 0x10000, RZ ;  /* 0x00010000264e7824 */ /* 0x020fe400078e00ff */
        /* <DEDUP_REMOVED lines=8> */
.L_x_2132:
[----:B------:R-:W-:Y:S05]  /*2d20*/  BSYNC.RECONVERGENT B2 ;  /* 0x0000000000027941 */ /* 0x000fea0003800200 */
.L_x_2131:
        /* <DEDUP_REMOVED lines=23> */
.L_x_2142:
        /* <DEDUP_REMOVED lines=13> */
.L_x_2144:
[----:B------:R-:W-:Y:S05]  /*2f70*/  BSYNC.RECONVERGENT B4 ;  /* 0x0000000000047941 */ /* 0x000fea0003800200 */
.L_x_2143:
        /* <DEDUP_REMOVED lines=36> */
[----:B------:R-:W-:Y:S01]  /*31c0*/  IMAD.WIDE.U32 R140, R140, -0x326172a9, RZ ;  /* 0xcd9e8d578c8c7825 */ /* 0x000fe200078e00ff */
[----:B------:R-:W-:-:S03]  /*31d0*/  MOV R78, R142 ;  /* 0x0000008e004e7202 */ /* 0x000fc60000000f00 */
[----:B------:R-:W-:Y:S01]  /*31e0*/  IMAD.WIDE.U32 R132, R132, -0x2daee0ad, RZ ;  /* 0xd2511f5384847825 */ /* 0x000fe200078e00ff */
[----:B------:R-:W-:-:S04]  /*31f0*/  LOP3.LUT R108, R108, UR31, R141, 0x96, !PT ;  /* 0x0000001f6c6c7c12 */ /* 0x000fc8000f8e968d */
[----:B------:R-:W-:-:S07]  /*3200*/  LOP3.LUT R106, R76, UR32, R133, 0x96, !PT ;  /* 0x000000204c6a7c12 */ /* 0x000fce000f8e9685 */
.L_x_2141:
[----:B------:R-:W-:Y:S05]  /*3210*/  BSYNC.RECONVERGENT B3 ;  /* 0x0000000000037941 */ /* 0x000fea0003800200 */
.L_x_2140:
        /* <DEDUP_REMOVED lines=9> */
[----:B------:R-:W-:Y:S01]  /*32b0*/  FMUL.FTZ R79, R79, UR12 ;  /* 0x0000000c4f4f7c20 */ /* 0x000fe20008410000 */
[----:B------:R-:W-:-:S02]  /*32c0*/  IMAD.U32 R76, R89, 0x10000, RZ ;  /* 0x00010000594c7824 */ /* 0x000fc400078e00ff */
[----:B------:R-:W-:Y:S02]  /*32d0*/  SEL R104, RZ, 0x1, P1 ;  /* 0x00000001ff687807 */ /* 0x000fe40000800000 */
[----:B------:R-:W-:-:S05]  /*32e0*/  FSEL R79, R79, RZ, !P1 ;  /* 0x000000ff4f4f7208 */ /* 0x000fca0004800000 */
[----:B------:R-:W-:-:S07]  /*32f0*/  FFMA.FTZ R103, R79, R76, R78 ;  /* 0x0000004c4f677223 */ /* 0x000fce000001004e */
.L_x_2139:
[----:B------:R-:W-:Y:S05]  /*3300*/  BSYNC.RECONVERGENT B2 ;  /* 0x0000000000027941 */ /* 0x000fea0003800200 */
.L_x_2138:
        /* <DEDUP_REMOVED lines=22> */
.L_x_2149:
        /* <DEDUP_REMOVED lines=13> */
.L_x_2151:
[----:B------:R-:W-:Y:S05]  /*3540*/  BSYNC.RECONVERGENT B4 ;  /* 0x0000000000047941 */ /* 0x000fea0003800200 */
.L_x_2150:
        /* <DEDUP_REMOVED lines=41> */
.L_x_2148:
[----:B------:R-:W-:Y:S05]  /*37e0*/  BSYNC.RECONVERGENT B3 ;  /* 0x0000000000037941 */ /* 0x000fea0003800200 */
.L_x_2147:
        /* <DEDUP_REMOVED lines=12> */
.L_x_2146:
[----:B------:R-:W-:Y:S05]  /*38b0*/  BSYNC.RECONVERGENT B2 ;  /* 0x0000000000027941 */ /* 0x000fea0003800200 */
.L_x_2145:
        /* <DEDUP_REMOVED lines=23> */
.L_x_2156:
        /* <DEDUP_REMOVED lines=13> */
.L_x_2158:
[----:B------:R-:W-:Y:S05]  /*3b00*/  BSYNC.RECONVERGENT B4 ;  /* 0x0000000000047941 */ /* 0x000fea0003800200 */
.L_x_2157:
        /* <DEDUP_REMOVED lines=40> */
[----:B------:R-:W-:-:S07]  /*3d90*/  LOP3.LUT R106, R106, UR32, R133, 0x96, !PT ;  /* 0x000000206a6a7c12 */ /* 0x000fce000f8e9685 */
.L_x_2155:
[----:B------:R-:W-:Y:S05]  /*3da0*/  BSYNC.RECONVERGENT B3 ;  /* 0x0000000000037941 */ /* 0x000fea0003800200 */
.L_x_2154:
[----:B-----5:R-:W-:Y:S02]  /*3db0*/  PRMT R78, R39, 0x7632, R78 ;  /* 0x00007632274e7816 */ /* 0x020fe4000000004e */
[----:B------:R-:W-:Y:S01]  /*3dc0*/  I2FP.F32.U32 R76, R77 ;  /* 0x0000004d004c7245 */ /* 0x000fe20000201000 */
[----:B------:R-:W-:Y:S01]  /*3dd0*/  IMAD.MOV.U32 R77, RZ, RZ, 0x2f800000 ;  /* 0x2f800000ff4d7424 */ /* 0x000fe200078e00ff */
[----:B------:R-:W-:Y:S01]  /*3de0*/  SHF.L.U32 R111, R88, 0x10, RZ ;  /* 0x00000010586f7819 */ /* 0x000fe200000006ff */
[----:B------:R-:W-:Y:S02]  /*3df0*/  IMAD.U32 R78, R78, 0x10000, RZ ;  /* 0x000100004e4e7824 */ /* 0x000fe400078e00ff */
[----:B------:R-:W-:Y:S01]  /*3e00*/  FFMA.FTZ R76, R76, R77, 1.1641532182693481445e-10 ;  /* 0x2f0000004c4c7423 */ /* 0x000fe2000001004d */
[----:B------:R-:W-:Y:S01]  /*3e10*/  PRMT R77, R35, 0x7632, R77 ;  /* 0x00007632234d7816 */ /* 0x000fe2000000004d */
[----:B------:R-:W-:-:S03]  /*3e20*/  FMUL.FTZ R78, R78, UR13 ;  /* 0x0000000d4e4e7c20 */ /* 0x000fc60008410000 */
[----:B------:R-:W-:Y:S01]  /*3e30*/  FSETP.GTU.FTZ.AND P0, PT, R76, UR10, PT ;  /* 0x0000000a4c007c0b */ /* 0x000fe2000bf1c000 */
[----:B------:R-:W-:Y:S01]  /*3e40*/  FMUL.FTZ R78, R78, UR12 ;  /* 0x0000000c4e4e7c20 */ /* 0x000fe20008410000 */
[----:B------:R-:W-:Y:S02]  /*3e50*/  IMAD.U32 R77, R77, 0x10000, RZ ;  /* 0x000100004d4d7824 */ /* 0x000fe400078e00ff */
[----:B------:R-:W-:Y:S02]  /*3e60*/  SEL R107, RZ, 0x1, P0 ;  /* 0x00000001ff6b7807 */ /* 0x000fe40000000000 */
[----:B------:R-:W-:-:S05]  /*3e70*/  FSEL R78, R78, RZ, !P0 ;  /* 0x000000ff4e4e7208 */ /* 0x000fca0004000000 */
[----:B------:R-:W-:-:S07]  /*3e80*/  FFMA.FTZ R111, R78, R111, R77 ;  /* 0x0000006f4e6f7223 */ /* 0x000fce000001004d */
.L_x_2153:
[----:B------:R-:W-:Y:S05]  /*3e90*/  BSYNC.RECONVERGENT B2 ;  /* 0x0000000000027941 */ /* 0x000fea0003800200 */
.L_x_2152:
[----:B------:R-:W-:Y:S02]  /*3ea0*/  F2FP.BF16.F32.PACK_AB R79, RZ, R111 ;  /* 0x0000006fff4f723e */ /* 0x000fe400000010ff */
[----:B------:R-:W-:Y:S02]  /*3eb0*/  PRMT R78, R138, 0x5410, R142 ;  /* 0x000054108a4e7816 */ /* 0x000fe4000000008e */
[----:B------:R-:W-:Y:S02]  /*3ec0*/  PRMT R77, R137, 0x5410, R136 ;  /* 0x00005410894d7816 */ /* 0x000fe40000000088 */
[----:B------:R-:W-:Y:S02]  /*3ed0*/  PRMT R76, R135, 0x5410, R134 ;  /* 0x00005410874c7816 */ /* 0x000fe40000000086 */
[----:B------:R-:W-:Y:S01]  /*3ee0*/  PRMT R79, R131, 0x5410, R79 ;  /* 0x00005410834f7816 */ /* 0x000fe2000000004f */
[----:B------:R-:W-:Y:S06]  /*3ef0*/  BRA `(.L_x_2159) ;  /* 0x0000002c000c7947 */ /* 0x000fec0003800000 */
.L_x_2102:
[----:B------:R-:W-:Y:S01]  /*3f00*/  BSSY.RECONVERGENT B2, `(.L_x_2160) ;  /* 0x0000058000027945 */ /* 0x000fe20003800200 */
[----:B------:R-:W-:Y:S01]  /*3f10*/  IMAD.MOV.U32 R93, RZ, RZ, RZ ;  /* 0x000000ffff5d7224 */ /* 0x000fe200078e00ff */
[----:B------:R-:W-:Y:S01]  /*3f20*/  MOV R132, R138 ;  /* 0x0000008a00847202 */ /* 0x000fe20000000f00 */
[----:B------:R-:W-:Y:S01]  /*3f30*/  IMAD.MOV.U32 R76, RZ, RZ, R109 ;  /* 0x000000ffff4c7224 */ /* 0x000fe200078e006d */
        /* <DEDUP_REMOVED lines=17> */
.L_x_2164:
        /* <DEDUP_REMOVED lines=13> */
.L_x_2166:
[----:B------:R-:W-:Y:S05]  /*4120*/  BSYNC.RECONVERGENT B4 ;  /* 0x0000000000047941 */ /* 0x000fea0003800200 */
.L_x_2165:
        /* <DEDUP_REMOVED lines=40> */
[----:B------:R-:W-:-:S07]  /*43b0*/  IMAD.MOV.U32 R76, RZ, RZ, RZ ;  /* 0x000000ffff4c7224 */ /* 0x000fce00078e00ff */
.L_x_2163:
[----:B------:R-:W-:Y:S05]  /*43c0*/  BSYNC.RECONVERGENT B3 ;  /* 0x0000000000037941 */ /* 0x000fea0003800200 */
.L_x_2162:
        /* <DEDUP_REMOVED lines=10> */
[----:B------:R-:W-:-:S07]  /*4470*/  FMUL.FTZ R93, R93, R78 ;  /* 0x0000004e5d5d7220 */ /* 0x000fce0000410000 */
.L_x_2161:
[----:B------:R-:W-:Y:S05]  /*4480*/  BSYNC.RECONVERGENT B2 ;  /* 0x0000000000027941 */ /* 0x000fea0003800200 */
.L_x_2160:
        /* <DEDUP_REMOVED lines=18> */
.L_x_2171:
        /* <DEDUP_REMOVED lines=13> */
.L_x_2173:
[----:B------:R-:W-:Y:S05]  /*4680*/  BSYNC.RECONVERGENT B4 ;  /* 0x0000000000047941 */ /* 0x000fea0003800200 */
.L_x_2172:
        /* <DEDUP_REMOVED lines=42> */
.L_x_2170:
[----:B------:R-:W-:Y:S05]  /*4930*/  BSYNC.RECONVERGENT B3 ;  /* 0x0000000000037941 */ /* 0x000fea0003800200 */
.L_x_2169:
[----:B-----5:R-:W-:Y:S01]  /*4940*/  PRMT R79, R36, 0x7632, R79 ;  /* 0x00007632244f7816 */ /* 0x020fe2000000004f */
[----:B------:R-:W-:Y:S01]  /*4950*/  IMAD.MOV.U32 R95, RZ, RZ, 0x2f800000 ;  /* 0x2f800000ff5f7424 */ /* 0x000fe200078e00ff */
[----:B------:R-:W-:Y:S02]  /*4960*/  I2FP.F32.U32 R76, R78 ;  /* 0x0000004e004c7245 */ /* 0x000fe40000201000 */
[----:B------:R-:W-:-:S03]  /*4970*/  SHF.L.U32 R79, R79, 0x10, RZ ;  /* 0x000000104f4f7819 */ /* 0x000fc600000006ff */
[----:B------:R-:W-:Y:S02]  /*4980*/  FFMA.FTZ R76, R76, R95, 1.1641532182693481445e-10 ;  /* 0x2f0000004c4c7423 */ /* 0x000fe4000001005f */
[----:B------:R-:W-:-:S03]  /*4990*/  FMUL.FTZ R79, R79, UR13 ;  /* 0x0000000d4f4f7c20 */ /* 0x000fc60008410000 */
[----:B------:R-:W-:Y:S01]  /*49a0*/  FSETP.GTU.FTZ.AND P0, PT, R76, UR10, PT ;  /* 0x0000000a4c007c0b */ /* 0x000fe2000bf1c000 */
[----:B------:R-:W-:Y:S01]  /*49b0*/  FMUL.FTZ R79, R79, UR12 ;  /* 0x0000000c4f4f7c20 */ /* 0x000fe20008410000 */
[----:B------:R-:W-:Y:S02]  /*49c0*/  IMAD.U32 R76, R91, 0x10000, RZ ;  /* 0x000100005b4c7824 */ /* 0x000fe400078e00ff */
[----:B------:R-:W-:Y:S02]  /*49d0*/  SEL R96, RZ, 0x1, P0 ;  /* 0x00000001ff607807 */ /* 0x000fe40000000000 */
[----:B------:R-:W-:-:S05]  /*49e0*/  FSEL R79, R79, RZ, !P0 ;  /* 0x000000ff4f4f7208 */ /* 0x000fca0004000000 */
[----:B------:R-:W-:-:S07]  /*49f0*/  FMUL.FTZ R95, R79, R76 ;  /* 0x0000004c4f5f7220 */ /* 0x000fce0000410000 */
.L_x_2168:
[----:B------:R-:W-:Y:S05]  /*4a00*/  BSYNC.RECONVERGENT B2 ;  /* 0x0000000000027941 */ /* 0x000fea0003800200 */
.L_x_2167:
        /* <DEDUP_REMOVED lines=18> */
.L_x_2178:
        /* <DEDUP_REMOVED lines=13> */
.L_x_2180:
[----:B------:R-:W-:Y:S05]  /*4c00*/  BSYNC.RECONVERGENT B4 ;  /* 0x0000000000047941 */ /* 0x000fea0003800200 */
.L_x_2179:
        /* <DEDUP_REMOVED lines=42> */
.L_x_2177:
[----:B------:R-:W-:Y:S05]  /*4eb0*/  BSYNC.RECONVERGENT B3 ;  /* 0x0000000000037941 */ /* 0x000fea0003800200 */
.L_x_2176:
        /* <DEDUP_REMOVED lines=11> */
.L_x_2175:
[----:B------:R-:W-:Y:S05]  /*4f70*/  BSYNC.RECONVERGENT B2 ;  /* 0x0000000000027941 */ /* 0x000fea0003800200 */
.L_x_2174:
        /* <DEDUP_REMOVED lines=18> */
.L_x_2185:
        /* <DEDUP_REMOVED lines=13> */
.L_x_2187:
[----:B------:R-:W-:Y:S05]  /*5170*/  BSYNC.RECONVERGENT B4 ;  /* 0x0000000000047941 */ /* 0x000fea0003800200 */
.L_x_2186:
        /* <DEDUP_REMOVED lines=42> */
.L_x_2184:
[----:B------:R-:W-:Y:S05]  /*5420*/  BSYNC.RECONVERGENT B3 ;  /* 0x0000000000037941 */ /* 0x000fea0003800200 */
.L_x_2183:
        /* <DEDUP_REMOVED lines=12> */
.L_x_2182:
[----:B------:R-:W-:Y:S05]  /*54f0*/  BSYNC.RECONVERGENT B2 ;  /* 0x0000000000027941 */ /* 0x000fea0003800200 */
.L_x_2181:
        /* <DEDUP_REMOVED lines=18> */
.L_x_2192:
        /* <DEDUP_REMOVED lines=13> */
.L_x_2194:
[----:B------:R-:W-:Y:S05]  /*56f0*/  BSYNC.RECONVERGENT B4 ;  /* 0x0000000000047941 */ /* 0x000fea0003800200 */
.L_x_2193:
        /* <DEDUP_REMOVED lines=42> */
.L_x_2191:
[----:B------:R-:W-:Y:S05]  /*59a0*/  BSYNC.RECONVERGENT B3 ;  /* 0x0000000000037941 */ /* 0x000fea0003800200 */
.L_x_2190:
        /* <DEDUP_REMOVED lines=11> */
.L_x_2189:
[----:B------:R-:W-:Y:S05]  /*5a60*/  BSYNC.RECONVERGENT B2 ;  /* 0x0000000000027941 */ /* 0x000fea0003800200 */
.L_x_2188:
        /* <DEDUP_REMOVED lines=18> */
.L_x_2199:
        /* <DEDUP_REMOVED lines=13> */
.L_x_2201:
[----:B------:R-:W-:Y:S05]  /*5c60*/  BSYNC.RECONVERGENT B4 ;  /* 0x0000000000047941 */ /* 0x000fea0003800200 */
.L_x_2200:
        /* <DEDUP_REMOVED lines=42> */
.L_x_2198:
[----:B------:R-:W-:Y:S05]  /*5f10*/  BSYNC.RECONVERGENT B3 ;  /* 0x0000000000037941 */ /* 0x000fea0003800200 */
.L_x_2197:
        /* <DEDUP_REMOVED lines=12> */
.L_x_2196:
[----:B------:R-:W-:Y:S05]  /*5fe0*/  BSYNC.RECONVERGENT B2 ;  /* 0x0000000000027941 */ /* 0x000fea0003800200 */
.L_x_2195:
        /* <DEDUP_REMOVED lines=18> */
.L_x_2206:
        /* <DEDUP_REMOVED lines=13> */
.L_x_2208:
[----:B------:R-:W-:Y:S05]  /*61e0*/  BSYNC.RECONVERGENT B4 ;  /* 0x0000000000047941 */ /* 0x000fea0003800200 */
.L_x_2207:
        /* <DEDUP_REMOVED lines=42> */
.L_x_2205:
[----:B------:R-:W-:Y:S05]  /*6490*/  BSYNC.RECONVERGENT B3 ;  /* 0x0000000000037941 */ /* 0x000fea0003800200 */
.L_x_2204:
        /* <DEDUP_REMOVED lines=11> */
.L_x_2203:
[----:B------:R-:W-:Y:S05]  /*6550*/  BSYNC.RECONVERGENT B2 ;  /* 0x0000000000027941 */ /* 0x000fea0003800200 */
.L_x_2202:
        /* <DEDUP_REMOVED lines=18> */
.L_x_2213:
        /* <DEDUP_REMOVED lines=13> */
.L_x_2215:
[----:B------:R-:W-:Y:S05]  /*6750*/  BSYNC.RECONVERGENT B4 ;  /* 0x0000000000047941 */ /* 0x000fea0003800200 */
.L_x_2214:
        /* <DEDUP_REMOVED lines=42> */
.L_x_2212:
[----:B------:R-:W-:Y:S05]  /*6a00*/  BSYNC.RECONVERGENT B3 ;  /* 0x0000000000037941 */ /* 0x000fea0003800200 */
.L_x_2211:
[----:B-----5:R-:W-:Y:S01]  /*6a10*/  PRMT R78, R39, 0x7632, R78 ;  /* 0x00007632274e7816 */ /* 0x020fe2000000004e */
[----:B------:R-:W-:Y:S01]  /*6a20*/  IMAD.U32 R111, R88, 0x10000, RZ ;  /* 0x00010000586f7824 */ /* 0x000fe200078e00ff */
[----:B------:R-:W-:Y:S01]  /*6a30*/  I2FP.F32.U32 R76, R77 ;  /* 0x0000004d004c7245 */ /* 0x000fe20000201000 */
[----:B------:R-:W-:Y:S01]  /*6a40*/  IMAD.MOV.U32 R77, RZ, RZ, 0x2f800000 ;  /* 0x2f800000ff4d7424 */ /* 0x000fe200078e00ff */
[----:B------:R-:W-:-:S03]  /*6a50*/  SHF.L.U32 R78, R78, 0x10, RZ ;  /* 0x000000104e4e7819 */ /* 0x000fc600000006ff */
[----:B------:R-:W-:Y:S02]  /*6a60*/  FFMA.FTZ R76, R76, R77, 1.1641532182693481445e-10 ;  /* 0x2f0000004c4c7423 */ /* 0x000fe4000001004d */
[----:B------:R-:W-:-:S03]  /*6a70*/  FMUL.FTZ R78, R78, UR13 ;  /* 0x0000000d4e4e7c20 */ /* 0x000fc60008410000 */
[----:B------:R-:W-:Y:S01]  /*6a80*/  FSETP.GTU.FTZ.AND P0, PT, R76, UR10, PT ;  /* 0x0000000a4c007c0b */ /* 0x000fe2000bf1c000 */
[----:B------:R-:W-:-:S03]  /*6a90*/  FMUL.FTZ R78, R78, UR12 ;  /* 0x0000000c4e4e7c20 */ /* 0x000fc60008410000 */
[----:B------:R-:W-:Y:S02]  /*6aa0*/  SEL R107, RZ, 0x1, P0 ;  /* 0x00000001ff6b7807 */ /* 0x000fe40000000000 */
[----:B------:R-:W-:-:S05]  /*6ab0*/  FSEL R78, R78, RZ, !P0 ;  /* 0x000000ff4e4e7208 */ /* 0x000fca0004000000 */
[----:B------:R-:W-:-:S07]  /*6ac0*/  FMUL.FTZ R111, R78, R111 ;  /* 0x0000006f4e6f7220 */ /* 0x000fce0000410000 */
.L_x_2210:
[----:B------:R-:W-:Y:S05]  /*6ad0*/  BSYNC.RECONVERGENT B2 ;  /* 0x0000000000027941 */ /* 0x000fea0003800200 */
.L_x_2209:
[----:B------:R-:W-:Y:S02]  /*6ae0*/  F2FP.BF16.F32.PACK_AB R79, RZ, R111 ;  /* 0x0000006fff4f723e */ /* 0x000fe400000010ff */
[----:B------:R-:W-:Y:S02]  /*6af0*/  PRMT R78, R137, 0x5410, R138 ;  /* 0x00005410894e7816 */ /* 0x000fe4000000008a */
[----:B------:R-:W-:Y:S02]  /*6b00*/  PRMT R77, R135, 0x5410, R136 ;  /* 0x00005410874d7816 */ /* 0x000fe40000000088 */
[----:B------:R-:W-:Y:S02]  /*6b10*/  PRMT R76, R134, 0x5410, R133 ;  /* 0x00005410864c7816 */ /* 0x000fe40000000085 */
[----:B------:R-:W-:-:S07]  /*6b20*/  PRMT R79, R131, 0x5410, R79 ;  /* 0x00005410834f7816 */ /* 0x000fce000000004f */
.L_x_2159:
[----:B------:R-:W0:Y:S01]  /*6b30*/  LDC.64 R134, c[0x0][0x3a8] ;  /* 0x0000ea00ff867b82 */ /* 0x000e220000000a00 */
[----:B------:R-:W-:Y:S01]  /*6b40*/  BSSY.RECONVERGENT B2, `(.L_x_2216) ;  /* 0x0000019000027945 */ /* 0x000fe20003800200 */
[----:B------:R-:W-:Y:S02]  /*6b50*/  IMAD.MOV.U32 R138, RZ, RZ, R132 ;  /* 0x000000ffff8a7224 */ /* 0x000fe400078e0084 */
[----:B0-----:R-:W-:-:S05]  /*6b60*/  IMAD.WIDE.U32 R134, R129, 0x10, R134 ;  /* 0x0000001081867825 */ /* 0x001fca00078e0086 */
        /* <DEDUP_REMOVED lines=22> */
.L_x_2217:
[----:B------:R-:W-:Y:S05]  /*6cd0*/  BSYNC.RECONVERGENT B2 ;  /* 0x0000000000027941 */ /* 0x000fea0003800200 */
.L_x_2216:
[----:B------:R-:W-:Y:S02]  /*6ce0*/  VIADD R129, R129, 0x20 ;  /* 0x0000002081817836 */ /* 0x000fe40000000000 */
[----:B------:R-:W-:-:S07]  /*6cf0*/  VIADD R128, R128, 0x20 ;  /* 0x0000002080807836 */ /* 0x000fce0000000000 */
.L_x_2099:
[----:B------:R-:W-:Y:S05]  /*6d00*/  BSYNC.RECONVERGENT B1 ;  /* 0x0000000000017941 */ /* 0x000fea0003800200 */
.L_x_2098:
        /* <DEDUP_REMOVED lines=8> */
[----:B-----5:R0:W5:Y:S01]  /*6d90*/  @P3 LDG.E.128 R36, desc[UR8][R78.64] ;  /* 0x000000084e243981 */ /* 0x020162000c1e1d00 */
[----:B-1----:R-:W-:-:S05]  /*6da0*/  @P0 IMAD.WIDE.U32 R76, R129, 0x10, R76 ;  /* 0x00000010814c0825 */ /* 0x002fca00078e004c */
[----:B------:R0:W5:Y:S01]  /*6db0*/  @P0 LDG.E.128 R32, desc[UR8][R76.64] ;  /* 0x000000084c200981 */ /* 0x000162000c1e1d00 */
[----:B------:R-:W-:Y:S05]  /*6dc0*/  @!P0 BRA `(.L_x_2220) ;  /* 0x0000002c00b48947 */ /* 0x000fea0003800000 */
[----:B------:R-:W-:Y:S01]  /*6dd0*/  ISETP.GT.AND P0, PT, R130, RZ, PT ;  /* 0x000000ff8200720c */ /* 0x000fe20003f04270 */
[----:B------:R-:W-:-:S12]  /*6de0*/  BSSY.RECONVERGENT B2, `(.L_x_2221) ;  /* 0x000005a000027945 */ /* 0x000fd80003800200 */
[----:B-----5:R-:W-:Y:S01]  /*6df0*/  @!P0 SHF.L.U32 R112, R32, 0x10, RZ ;  /* 0x0000001020708819 */ /* 0x020fe200000006ff */
[----:B------:R-:W-:Y:S02]  /*6e00*/  @!P0 IMAD.MOV.U32 R118, RZ, RZ, R138 ;  /* 0x000000ffff768224 */ /* 0x000fe400078e008a */
[----:B0-----:R-:W-:Y:S01]  /*6e10*/  @!P0 IMAD.MOV.U32 R76, RZ, RZ, R109 ;  /* 0x000000ffff4c8224 */ /* 0x001fe200078e006d */
        /* <DEDUP_REMOVED lines=17> */
.L_x_2225:
        /* <DEDUP_REMOVED lines=13> */
.L_x_2227:
[----:B------:R-:W-:Y:S05]  /*7000*/  BSYNC.RECONVERGENT B4 ;  /* 0x0000000000047941 */ /* 0x000fea0003800200 */
.L_x_2226:
        /* <DEDUP_REMOVED lines=42> */
.L_x_2224:
[----:B------:R-:W-:Y:S05]  /*72b0*/  BSYNC.RECONVERGENT B3 ;  /* 0x0000000000037941 */ /* 0x000fea0003800200 */
.L_x_2223:
[----:B------:R-:W-:Y:S01]  /*72c0*/  I2FP.F32.U32 R77, R77 ;  /* 0x0000004d004d7245 */ /* 0x000fe20000201000 */
[----:B------:R-:W-:Y:S02]  /*72d0*/  IMAD.MOV.U32 R78, RZ, RZ, 0x2f800000 ;  /* 0x2f800000ff4e7424 */ /* 0x000fe400078e00ff */
[----:B------:R-:W-:Y:S02]  /*72e0*/  IMAD.U32 R79, R36, 0x10000, RZ ;  /* 0x00010000244f7824 */ /* 0x000fe400078e00ff */
[----:B------:R-:W-:Y:S01]  /*72f0*/  FFMA.FTZ R77, R77, R78, 1.1641532182693481445e-10 ;  /* 0x2f0000004d4d7423 */ /* 0x000fe2000001004e */
[----:B------:R-:W-:Y:S02]  /*7300*/  IMAD.U32 R109, R32, 0x10000, RZ ;  /* 0x00010000206d7824 */ /* 0x000fe400078e00ff */
[----:B------:R-:W-:Y:S02]  /*7310*/  FMUL.FTZ R79, R79, UR13 ;  /* 0x0000000d4f4f7c20 */ /* 0x000fe40008410000 */
[----:B------:R-:W-:-:S02]  /*7320*/  FSETP.GTU.FTZ.AND P4, PT, R77, UR10, PT ;  /* 0x0000000a4d007c0b */ /* 0x000fc4000bf9c000 */
[----:B------:R-:W-:Y:S01]  /*7330*/  FMUL.FTZ R79, R79, UR12 ;  /* 0x0000000c4f4f7c20 */ /* 0x000fe20008410000 */
[----:B------:R-:W-:Y:S02]  /*7340*/  SHF.L.U32 R77, R52, 0x10, RZ ;  /* 0x00000010344d7819 */ /* 0x000fe400000006ff */
[----:B------:R-:W-:Y:S02]  /*7350*/  SEL R94, RZ, 0x1, P4 ;  /* 0x00000001ff5e7807 */ /* 0x000fe40002000000 */
[----:B------:R-:W-:-:S05]  /*7360*/  FSEL R112, R79, RZ, !P4 ;  /* 0x000000ff4f707208 */ /* 0x000fca0006000000 */
[----:B------:R-:W-:-:S07]  /*7370*/  FFMA.FTZ R112, R112, R77, R109 ;  /* 0x0000004d70707223 */ /* 0x000fce000001006d */
.L_x_2222:
[----:B------:R-:W-:Y:S05]  /*7380*/  BSYNC.RECONVERGENT B2 ;  /* 0x0000000000027941 */ /* 0x000fea0003800200 */
.L_x_2221:
        /* <DEDUP_REMOVED lines=23> */
.L_x_2232:
        /* <DEDUP_REMOVED lines=13> */
.L_x_2234:
[----:B------:R-:W-:Y:S05]  /*75d0*/  BSYNC.RECONVERGENT B4 ;  /* 0x0000000000047941 */ /* 0x000fea0003800200 */
.L_x_2233:
        /* <DEDUP_REMOVED lines=41> */
.L_x_2231:
[----:B------:R-:W-:Y:S05]  /*7870*/  BSYNC.RECONVERGENT B3 ;  /* 0x0000000000037941 */ /* 0x000fea0003800200 */
.L_x_2230:
[----:B------:R-:W-:Y:S01]  /*7880*/  PRMT R79, R36, 0x7632, R79 ;  /* 0x00007632244f7816 */ /* 0x000fe2000000004f */
        /* <DEDUP_REMOVED lines=13> */
.L_x_2229:
[----:B------:R-:W-:Y:S05]  /*7960*/  BSYNC.RECONVERGENT B2 ;  /* 0x0000000000027941 */ /* 0x000fea0003800200 */
.L_x_2228:
        /* <DEDUP_REMOVED lines=22> */
.L_x_2239:
        /* <DEDUP_REMOVED lines=13> */
.L_x_2241:
[----:B------:R-:W-:Y:S05]  /*7ba0*/  BSYNC.RECONVERGENT B4 ;  /* 0x0000000000047941 */ /* 0x000fea0003800200 */
.L_x_2240:
        /* <DEDUP_REMOVED lines=42> */
.L_x_2238:
[----:B------:R-:W-:Y:S05]  /*7e50*/  BSYNC.RECONVERGENT B3 ;  /* 0x0000000000037941 */ /* 0x000fea0003800200 */
.L_x_2237:
        /* <DEDUP_REMOVED lines=12> */
.L_x_2236:
[----:B------:R-:W-:Y:S05]  /*7f20*/  BSYNC.RECONVERGENT B2 ;  /* 0x0000000000027941 */ /* 0x000fea0003800200 */
.L_x_2235:
        /* <DEDUP_REMOVED lines=23> */
.L_x_2246:
        /* <DEDUP_REMOVED lines=13> */
.L_x_2248:
[----:B------:R-:W-:Y:S05]  /*8170*/  BSYNC.RECONVERGENT B4 ;  /* 0x0000000000047941 */ /* 0x000fea0003800200 */
.L_x_2247:
        /* <DEDUP_REMOVED lines=41> */
.L_x_2245:
[----:B------:R-:W-:Y:S05]  /*8410*/  BSYNC.RECONVERGENT B3 ;  /* 0x0000000000037941 */ /* 0x000fea0003800200 */
.L_x_2244:
        /* <DEDUP_REMOVED lines=14> */
.L_x_2243:
[----:B------:R-:W-:Y:S05]  /*8500*/  BSYNC.RECONVERGENT B2 ;  /* 0x0000000000027941 */ /* 0x000fea0003800200 */
.L_x_2242:
        /* <DEDUP_REMOVED lines=22> */
.L_x_2253:
        /* <DEDUP_REMOVED lines=13> */
.L_x_2255:
[----:B------:R-:W-:Y:S05]  /*8740*/  BSYNC.RECONVERGENT B4 ;  /* 0x0000000000047941 */ /* 0x000fea0003800200 */
.L_x_2254:
        /* <DEDUP_REMOVED lines=42> */
.L_x_2252:
[----:B------:R-:W-:Y:S05]  /*89f0*/  BSYNC.RECONVERGENT B3 ;  /* 0x0000000000037941 */ /* 0x000fea0003800200 */
.L_x_2251:
        /* <DEDUP_REMOVED lines=12> */
.L_x_2250:
[----:B------:R-:W-:Y:S05]  /*8ac0*/  BSYNC.RECONVERGENT B2 ;  /* 0x0000000000027941 */ /* 0x000fea0003800200 */
.L_x_2249:
        /* <DEDUP_REMOVED lines=23> */
.L_x_2260:
        /* <DEDUP_REMOVED lines=13> */
.L_x_2262:
[----:B------:R-:W-:Y:S05]  /*8d10*/  BSYNC.RECONVERGENT B4 ;  /* 0x0000000000047941 */ /* 0x000fea0003800200 */
.L_x_2261:
        /* <DEDUP_REMOVED lines=41> */
.L_x_2259:
[----:B------:R-:W-:Y:S05]  /*8fb0*/  BSYNC.RECONVERGENT B3 ;  /* 0x0000000000037941 */ /* 0x000fea0003800200 */
.L_x_2258:
        /* <DEDUP_REMOVED lines=14> */
.L_x_2257:
[----:B------:R-:W-:Y:S05]  /*90a0*/  BSYNC.RECONVERGENT B2 ;  /* 0x0000000000027941 */ /* 0x000fea0003800200 */
.L_x_2256:
        /* <DEDUP_REMOVED lines=22> */
.L_x_2267:
        /* <DEDUP_REMOVED lines=13> */
.L_x_2269:
[----:B------:R-:W-:Y:S05]  /*92e0*/  BSYNC.RECONVERGENT B4 ;  /* 0x0000000000047941 */ /* 0x000fea0003800200 */
.L_x_2268:
        /* <DEDUP_REMOVED lines=41> */
.L_x_2266:
[----:B------:R-:W-:Y:S05]  /*9580*/  BSYNC.RECONVERGENT B3 ;  /* 0x0000000000037941 */ /* 0x000fea0003800200 */
.L_x_2265:
[----:B------:R-:W-:Y:S01]  /*9590*/  I2FP.F32.U32 R77, R78 ;  /* 0x0000004e004d7245 */ /* 0x000fe20000201000 */
[----:B------:R-:W-:Y:S02]  /*95a0*/  HFMA2 R78, -RZ, RZ, 0.1171875, 0 ;  /* 0x2f800000ff4e7431 */ /* 0x000fe400000001ff */
[----:B------:R-:W-:Y:S01]  /*95b0*/  IMAD.U32 R79, R39, 0x10000, RZ ;  /* 0x00010000274f7824 */ /* 0x000fe200078e00ff */
[----:B------:R-:W-:-:S03]  /*95c0*/  SHF.L.U32 R109, R35, 0x10, RZ ;  /* 0x00000010236d7819 */ /* 0x000fc600000006ff */
[----:B------:R-:W-:-:S04]  /*95d0*/  FMUL.FTZ R79, R79, UR13 ;  /* 0x0000000d4f4f7c20 */ /* 0x000fc80008410000 */
[----:B------:R-:W-:Y:S01]  /*95e0*/  FMUL.FTZ R79, R79, UR12 ;  /* 0x0000000c4f4f7c20 */ /* 0x000fe20008410000 */
[----:B------:R-:W-:-:S05]  /*95f0*/  FFMA.FTZ R77, R77, R78, 1.1641532182693481445e-10 ;  /* 0x2f0000004d4d7423 */ /* 0x000fca000001004e */
[----:B------:R-:W-:Y:S01]  /*9600*/  FSETP.GTU.FTZ.AND P4, PT, R77, UR10, PT ;  /* 0x0000000a4d007c0b */ /* 0x000fe2000bf9c000 */
[----:B------:R-:W-:-:S03]  /*9610*/  IMAD.U32 R77, R55, 0x10000, RZ ;  /* 0x00010000374d7824 */ /* 0x000fc600078e00ff */
[----:B------:R-:W-:Y:S02]  /*9620*/  FSEL R118, R79, RZ, !P4 ;  /* 0x000000ff4f767208 */ /* 0x000fe40006000000 */
[----:B------:R-:W-:-:S03]  /*9630*/  SEL R110, RZ, 0x1, P4 ;  /* 0x00000001ff6e7807 */ /* 0x000fc60002000000 */
[----:B------:R-:W-:-:S07]  /*9640*/  FFMA.FTZ R118, R118, R77, R109 ;  /* 0x0000004d76767223 */ /* 0x000fce000001006d */
.L_x_2264:
[----:B------:R-:W-:Y:S05]  /*9650*/  BSYNC.RECONVERGENT B2 ;  /* 0x0000000000027941 */ /* 0x000fea0003800200 */
.L_x_2263:
        /* <DEDUP_REMOVED lines=23> */
.L_x_2274:
        /* <DEDUP_REMOVED lines=13> */
.L_x_2276:
[----:B------:R-:W-:Y:S05]  /*98a0*/  BSYNC.RECONVERGENT B4 ;  /* 0x0000000000047941 */ /* 0x000fea0003800200 */
.L_x_2275:
        /* <DEDUP_REMOVED lines=37> */
[----:B------:R-:W-:Y:S02]  /*9b00*/  HFMA2 R109, -RZ, RZ, 0, 0 ;  /* 0x00000000ff6d7431 */ /* 0x000fe400000001ff */
[----:B------:R-:W-:Y:S01]  /*9b10*/  IMAD.WIDE.U32 R132, R132, -0x2daee0ad, RZ ;  /* 0xd2511f5384847825 */ /* 0x000fe200078e00ff */
[----:B------:R-:W-:-:S04]  /*9b20*/  LOP3.LUT R108, R108, UR31, R141, 0x96, !PT ;  /* 0x0000001f6c6c7c12 */ /* 0x000fc8000f8e968d */
[----:B------:R-:W-:-:S07]  /*9b30*/  LOP3.LUT R106, R76, UR32, R133, 0x96, !PT ;  /* 0x000000204c6a7c12 */ /* 0x000fce000f8e9685 */
.L_x_2273:
[----:B------:R-:W-:Y:S05]  /*9b40*/  BSYNC.RECONVERGENT B3 ;  /* 0x0000000000037941 */ /* 0x000fea0003800200 */
.L_x_2272:
[----:B------:R-:W-:Y:S02]  /*9b50*/  PRMT R78, R39, 0x7632, R78 ;  /* 0x00007632274e7816 */ /* 0x000fe4000000004e */
        /* <DEDUP_REMOVED lines=13> */
.L_x_2271:
[----:B------:R-:W-:Y:S05]  /*9c30*/  BSYNC.RECONVERGENT B2 ;  /* 0x0000000000027941 */ /* 0x000fea0003800200 */
.L_x_2270:
[----:B------:R-:W-:Y:S02]  /*9c40*/  F2FP.BF16.F32.PACK_AB R79, RZ, R139 ;  /* 0x0000008bff4f723e */ /* 0x000fe400000010ff */
[----:B------:R-:W-:Y:S02]  /*9c50*/  PRMT R78, R138, 0x5410, R142 ;  /* 0x000054108a4e7816 */ /* 0x000fe4000000008e */
[----:B------:R-:W-:Y:S02]  /*9c60*/  PRMT R77, R137, 0x5410, R136 ;  /* 0x00005410894d7816 */ /* 0x000fe40000000088 */
[----:B------:R-:W-:Y:S02]  /*9c70*/  PRMT R76, R135, 0x5410, R134 ;  /* 0x00005410874c7816 */ /* 0x000fe40000000086 */
[----:B------:R-:W-:Y:S01]  /*9c80*/  PRMT R79, R131, 0x5410, R79 ;  /* 0x00005410834f7816 */ /* 0x000fe2000000004f */
[----:B------:R-:W-:Y:S06]  /*9c90*/  BRA `(.L_x_2277) ;  /* 0x0000002c00107947 */ /* 0x000fec0003800000 */
.L_x_2220:
[----:B------:R-:W-:Y:S01]  /*9ca0*/  BSSY.RECONVERGENT B2, `(.L_x_2278) ;  /* 0x0000058000027945 */ /* 0x000fe20003800200 */
[----:B------:R-:W-:Y:S01]  /*9cb0*/  IMAD.MOV.U32 R112, RZ, RZ, RZ ;  /* 0x000000ffff707224 */ /* 0x000fe200078e00ff */
[----:B------:R-:W-:Y:S01]  /*9cc0*/  MOV R132, R138 ;  /* 0x0000008a00847202 */ /* 0x000fe20000000f00 */
[----:B0-----:R-:W-:Y:S01]  /*9cd0*/  IMAD.MOV.U32 R76, RZ, RZ, R109 ;  /* 0x000000ffff4c7224 */ /* 0x001fe200078e006d */
        /* <DEDUP_REMOVED lines=17> */
.L_x_2282:
        /* <DEDUP_REMOVED lines=13> */
.L_x_2284:
[----:B------:R-:W-:Y:S05]  /*9ec0*/  BSYNC.RECONVERGENT B4 ;  /* 0x0000000000047941 */ /* 0x000fea0003800200 */
.L_x_2283:
        /* <DEDUP_REMOVED lines=41> */
.L_x_2281:
[----:B------:R-:W-:Y:S05]  /*a160*/  BSYNC.RECONVERGENT B3 ;  /* 0x0000000000037941 */ /* 0x000fea0003800200 */
.L_x_2280:
        /* <DEDUP_REMOVED lines=11> */
.L_x_2279:
[----:B------:R-:W-:Y:S05]  /*a220*/  BSYNC.RECONVERGENT B2 ;  /* 0x0000000000027941 */ /* 0x000fea0003800200 */
.L_x_2278:
        /* <DEDUP_REMOVED lines=18> */
.L_x_2289:
        /* <DEDUP_REMOVED lines=13> */
.L_x_2291:
[----:B------:R-:W-:Y:S05]  /*a420*/  BSYNC.RECONVERGENT B4 ;  /* 0x0000000000047941 */ /* 0x000fea0003800200 */
.L_x_2290:
        /* <DEDUP_REMOVED lines=42> */
.L_x_2288:
[----:B------:R-:W-:Y:S05]  /*a6d0*/  BSYNC.RECONVERGENT B3 ;  /* 0x0000000000037941 */ /* 0x000fea0003800200 */
.L_x_2287:
        /* <DEDUP_REMOVED lines=12> */
.L_x_2286:
[----:B------:R-:W-:Y:S05]  /*a7a0*/  BSYNC.RECONVERGENT B2 ;  /* 0x0000000000027941 */ /* 0x000fea0003800200 */
.L_x_2285:
        /* <DEDUP_REMOVED lines=18> */
.L_x_2296:
        /* <DEDUP_REMOVED lines=13> */
.L_x_2298:
[----:B------:R-:W-:Y:S05]  /*a9a0*/  BSYNC.RECONVERGENT B4 ;  /* 0x0000000000047941 */ /* 0x000fea0003800200 */
.L_x_2297:
        /* <DEDUP_REMOVED lines=42> */
.L_x_2295:
[----:B------:R-:W-:Y:S05]  /*ac50*/  BSYNC.RECONVERGENT B3 ;  /* 0x0000000000037941 */ /* 0x000fea0003800200 */
.L_x_2294:
        /* <DEDUP_REMOVED lines=11> */
.L_x_2293:
[----:B------:R-:W-:Y:S05]  /*ad10*/  BSYNC.RECONVERGENT B2 ;  /* 0x0000000000027941 */ /* 0x000fea0003800200 */
.L_x_2292:
        /* <DEDUP_REMOVED lines=18> */
.L_x_2303:
        /* <DEDUP_REMOVED lines=13> */
.L_x_2305:
[----:B------:R-:W-:Y:S05]  /*af10*/  BSYNC.RECONVERGENT B4 ;  /* 0x0000000000047941 */ /* 0x000fea0003800200 */
.L_x_2304:
        /* <DEDUP_REMOVED lines=42> */
.L_x_2302:
[----:B------:R-:W-:Y:S05]  /*b1c0*/  BSYNC.RECONVERGENT B3 ;  /* 0x0000000000037941 */ /* 0x000fea0003800200 */
.L_x_2301:
        /* <DEDUP_REMOVED lines=12> */
.L_x_2300:
[----:B------:R-:W-:Y:S05]  /*b290*/  BSYNC.RECONVERGENT B2 ;  /* 0x0000000000027941 */ /* 0x000fea0003800200 */
.L_x_2299:
        /* <DEDUP_REMOVED lines=18> */
.L_x_2310:
        /* <DEDUP_REMOVED lines=13> */
.L_x_2312:
[----:B------:R-:W-:Y:S05]  /*b490*/  BSYNC.RECONVERGENT B4 ;  /* 0x0000000000047941 */ /* 0x000fea0003800200 */
.L_x_2311:
        /* <DEDUP_REMOVED lines=42> */
.L_x_2309:
[----:B------:R-:W-:Y:S05]  /*b740*/  BSYNC.RECONVERGENT B3 ;  /* 0x0000000000037941 */ /* 0x000fea0003800200 */
.L_x_2308:
        /* <DEDUP_REMOVED lines=11> */
.L_x_2307:
[----:B------:R-:W-:Y:S05]  /*b800*/  BSYNC.RECONVERGENT B2 ;  /* 0x0000000000027941 */ /* 0x000fea0003800200 */
.L_x_2306:
        /* <DEDUP_REMOVED lines=18> */
.L_x_2317:
        /* <DEDUP_REMOVED lines=13> */
.L_x_2319:
[----:B------:R-:W-:Y:S05]  /*ba00*/  BSYNC.RECONVERGENT B4 ;  /* 0x0000000000047941 */ /* 0x000fea0003800200 */
.L_x_2318:
        /* <DEDUP_REMOVED lines=42> */
.L_x_2316:
[----:B------:R-:W-:Y:S05]  /*bcb0*/  BSYNC.RECONVERGENT B3 ;  /* 0x0000000000037941 */ /* 0x000fea0003800200 */
.L_x_2315:
        /* <DEDUP_REMOVED lines=12> */
.L_x_2314:
[----:B------:R-:W-:Y:S05]  /*bd80*/  BSYNC.RECONVERGENT B2 ;  /* 0x0000000000027941 */ /* 0x000fea0003800200 */
.L_x_2313:
        /* <DEDUP_REMOVED lines=18> */
.L_x_2324:
        /* <DEDUP_REMOVED lines=13> */
.L_x_2326:
[----:B------:R-:W-:Y:S05]  /*bf80*/  BSYNC.RECONVERGENT B4 ;  /* 0x0000000000047941 */ /* 0x000fea0003800200 */
.L_x_2325:
        /* <DEDUP_REMOVED lines=42> */
.L_x_2323:
[----:B------:R-:W-:Y:S05]  /*c230*/  BSYNC.RECONVERGENT B3 ;  /* 0x0000000000037941 */ /* 0x000fea0003800200 */
.L_x_2322:
        /* <DEDUP_REMOVED lines=11> */
.L_x_2321:
[----:B------:R-:W-:Y:S05]  /*c2f0*/  BSYNC.RECONVERGENT B2 ;  /* 0x0000000000027941 */ /* 0x000fea0003800200 */
.L_x_2320:
        /* <DEDUP_REMOVED lines=18> */
.L_x_2331:
        /* <DEDUP_REMOVED lines=13> */
.L_x_2333:
[----:B------:R-:W-:Y:S05]  /*c4f0*/  BSYNC.RECONVERGENT B4 ;  /* 0x0000000000047941 */ /* 0x000fea0003800200 */
.L_x_2332:
        /* <DEDUP_REMOVED lines=41> */
[----:B------:R-:W-:Y:S02]  /*c790*/  IMAD.MOV.U32 R132, RZ, RZ, R78 ;  /* 0x000000ffff847224 */ /* 0x000fe400078e004e */
[----:B------:R-:W-:-:S07]  /*c7a0*/  IMAD.MOV.U32 R109, RZ, RZ, RZ ;  /* 0x000000ffff6d7224 */ /* 0x000fce00078e00ff */
.L_x_2330:
[----:B------:R-:W-:Y:S05]  /*c7b0*/  BSYNC.RECONVERGENT B3 ;  /* 0x0000000000037941 */ /* 0x000fea0003800200 */
.L_x_2329:
[----:B------:R-:W-:Y:S01]  /*c7c0*/  I2FP.F32.U32 R76, R77 ;  /* 0x0000004d004c7245 */ /* 0x000fe20000201000 */
[----:B------:R-:W-:Y:S01]  /*c7d0*/  HFMA2 R77, -RZ, RZ, 0.1171875, 0 ;  /* 0x2f800000ff4d7431 */ /* 0x000fe200000001ff */
[----:B-----5:R-:W-:Y:S01]  /*c7e0*/  PRMT R78, R39, 0x7632, R78 ;  /* 0x00007632274e7816 */ /* 0x020fe2000000004e */
[----:B------:R-:W-:-:S04]  /*c7f0*/  IMAD.U32 R139, R84, 0x10000, RZ ;  /* 0x00010000548b7824 */ /* 0x000fc800078e00ff */
[----:B------:R-:W-:Y:S02]  /*c800*/  IMAD.U32 R78, R78, 0x10000, RZ ;  /* 0x000100004e4e7824 */ /* 0x000fe400078e00ff */
[----:B------:R-:W-:Y:S02]  /*c810*/  FFMA.FTZ R76, R76, R77, 1.1641532182693481445e-10 ;  /* 0x2f0000004c4c7423 */ /* 0x000fe4000001004d */
[----:B------:R-:W-:-:S04]  /*c820*/  FMUL.FTZ R78, R78, UR13 ;  /* 0x0000000d4e4e7c20 */ /* 0x000fc80008410000 */
[----:B------:R-:W-:Y:S01]  /*c830*/  FMUL.FTZ R78, R78, UR12 ;  /* 0x0000000c4e4e7c20 */ /* 0x000fe20008410000 */
[----:B------:R-:W-:-:S04]  /*c840*/  FSETP.GTU.FTZ.AND P0, PT, R76, UR10, PT ;  /* 0x0000000a4c007c0b */ /* 0x000fc8000bf1c000 */
[----:B------:R-:W-:Y:S02]  /*c850*/  FSEL R78, R78, RZ, !P0 ;  /* 0x000000ff4e4e7208 */ /* 0x000fe40004000000 */
[----:B------:R-:W-:-:S03]  /*c860*/  SEL R107, RZ, 0x1, P0 ;  /* 0x00000001ff6b7807 */ /* 0x000fc60000000000 */
[----:B------:R-:W-:-:S07]  /*c870*/  FMUL.FTZ R139, R139, R78 ;  /* 0x0000004e8b8b7220 */ /* 0x000fce0000410000 */
.L_x_2328:
[----:B------:R-:W-:Y:S05]  /*c880*/  BSYNC.RECONVERGENT B2 ;  /* 0x0000000000027941 */ /* 0x000fea0003800200 */
.L_x_2327:
[----:B------:R-:W-:Y:S02]  /*c890*/  F2FP.BF16.F32.PACK_AB R79, RZ, R139 ;  /* 0x0000008bff4f723e */ /* 0x000fe400000010ff */
[----:B------:R-:W-:Y:S02]  /*c8a0*/  PRMT R78, R137, 0x5410, R138 ;  /* 0x00005410894e7816 */ /* 0x000fe4000000008a */
[----:B------:R-:W-:Y:S02]  /*c8b0*/  PRMT R77, R135, 0x5410, R136 ;  /* 0x00005410874d7816 */ /* 0x000fe40000000088 */
[----:B------:R-:W-:Y:S02]  /*c8c0*/  PRMT R76, R134, 0x5410, R133 ;  /* 0x00005410864c7816 */ /* 0x000fe40000000085 */
[----:B------:R-:W-:-:S07]  /*c8d0*/  PRMT R79, R131, 0x5410, R79 ;  /* 0x00005410834f7816 */ /* 0x000fce000000004f */
.L_x_2277:
[----:B------:R-:W0:Y:S01]  /*c8e0*/  LDC.64 R134, c[0x0][0x3a8] ;  /* 0x0000ea00ff867b82 */ /* 0x000e220000000a00 */
[----:B------:R-:W-:Y:S01]  /*c8f0*/  BSSY.RECONVERGENT B2, `(.L_x_2334) ;  /* 0x0000019000027945 */ /* 0x000fe20003800200 */
[----:B------:R-:W-:Y:S01]  /*c900*/  MOV R138, R132 ;  /* 0x00000084008a7202 */ /* 0x000fe20000000f00 */
        /* <DEDUP_REMOVED lines=23> */
.L_x_2335:
[----:B------:R-:W-:Y:S05]  /*ca80*/  BSYNC.RECONVERGENT B2 ;  /* 0x0000000000027941 */ /* 0x000fea0003800200 */
.L_x_2334:
[----:B------:R-:W-:Y:S01]  /*ca90*/  VIADD R129, R129, 0x20 ;  /* 0x0000002081817836 */ /* 0x000fe20000000000 */
[----:B------:R-:W-:-:S07]  /*caa0*/  IADD3 R128, PT, PT, R128, 0x20, RZ ;  /* 0x0000002080807810 */ /* 0x000fce0007ffe0ff */
.L_x_2219:
[----:B------:R-:W-:Y:S05]  /*cab0*/  BSYNC.RECONVERGENT B1 ;  /* 0x0000000000017941 */ /* 0x000fea0003800200 */
.L_x_2218:
        /* <DEDUP_REMOVED lines=14> */
[----:B-----5:R-:W-:Y:S01]  /*cba0*/  @!P0 IMAD.U32 R120, R32, 0x10000, RZ ;  /* 0x0001000020788824 */ /* 0x020fe200078e00ff */
[----:B0-----:R-:W-:Y:S01]  /*cbb0*/  @!P0 MOV R76, R109 ;  /* 0x0000006d004c8202 */ /* 0x001fe20000000f00 */
        /* <DEDUP_REMOVED lines=18> */
.L_x_2343:
        /* <DEDUP_REMOVED lines=13> */
.L_x_2345:
[----:B------:R-:W-:Y:S05]  /*cdb0*/  BSYNC.RECONVERGENT B4 ;  /* 0x0000000000047941 */ /* 0x000fea0003800200 */
.L_x_2344:
        /* <DEDUP_REMOVED lines=42> */
.L_x_2342:
[----:B------:R-:W-:Y:S05]  /*d060*/  BSYNC.RECONVERGENT B3 ;  /* 0x0000000000037941 */ /* 0x000fea0003800200 */
.L_x_2341:
[----:B------:R-:W-:Y:S01]  /*d070*/  I2FP.F32.U32 R7, R7 ;  /* 0x0000000700077245 */ /* 0x000fe20000201000 */
[----:B------:R-:W-:Y:S01]  /*d080*/  IMAD.MOV.U32 R78, RZ, RZ, 0x2f800000 ;  /* 0x2f800000ff4e7424 */ /* 0x000fe200078e00ff */
[----:B------:R-:W-:Y:S01]  /*d090*/  SHF.L.U32 R77, R36, 0x10, RZ ;  /* 0x00000010244d7819 */ /* 0x000fe200000006ff */
        /* <DEDUP_REMOVED lines=9> */
.L_x_2340:
[----:B------:R-:W-:Y:S05]  /*d130*/  BSYNC.RECONVERGENT B2 ;  /* 0x0000000000027941 */ /* 0x000fea0003800200 */
.L_x_2339:
        /* <DEDUP_REMOVED lines=19> */
[----:B------:R-:W-:Y:S01]  /*d270*/  @!P5 IMAD.MOV.U32 R78, RZ, RZ, R106 ;  /* 0x000000ffff4ed224 */ /* 0x000fe200078e006a */
[----:B------:R-:W-:Y:S01]  /*d280*/  @P5 MOV R78, R108 ;  /* 0x0000006c004e5202 */ /* 0x000fe20000000f00 */
[----:B------:R-:W-:Y:S01]  /*d290*/  @P5 IMAD.MOV.U32 R7, RZ, RZ, R119 ;  /* 0x000000ffff075224 */ /* 0x000fe200078e0077 */
[----:B------:R-:W-:Y:S06]  /*d2a0*/  BRA `(.L_x_2349) ;  /* 0x0000000000e07947 */ /* 0x000fec0003800000 */
.L_x_2350:
        /* <DEDUP_REMOVED lines=13> */
.L_x_2352:
[----:B------:R-:W-:Y:S05]  /*d380*/  BSYNC.RECONVERGENT B4 ;  /* 0x0000000000047941 */ /* 0x000fea0003800200 */
.L_x_2351:
        /* <DEDUP_REMOVED lines=42> */
.L_x_2349:
[----:B------:R-:W-:Y:S05]  /*d630*/  BSYNC.RECONVERGENT B3 ;  /* 0x0000000000037941 */ /* 0x000fea0003800200 */
.L_x_2348:
[----:B------:R-:W-:Y:S01]  /*d640*/  PRMT R79, R36, 0x7632, R79 ;  /* 0x00007632244f7816 */ /* 0x000fe2000000004f */
[----:B------:R-:W-:Y:S01]  /*d650*/  IMAD.MOV.U32 R109, RZ, RZ, 0x2f800000 ;  /* 0x2f800000ff6d7424 */ /* 0x000fe200078e00ff */
[----:B------:R-:W-:Y:S02]  /*d660*/  I2FP.F32.U32 R76, R78 ;  /* 0x0000004e004c7245 */ /* 0x000fe40000201000 */
[----:B------:R-:W-:Y:S02]  /*d670*/  SHF.L.U32 R79, R79, 0x10, RZ ;  /* 0x000000104f4f7819 */ /* 0x000fe400000006ff */
[----:B------:R-:W-:Y:S01]  /*d680*/  PRMT R78, R32, 0x7632, R78 ;  /* 0x00007632204e7816 */ /* 0x000fe2000000004e */
[----:B------:R-:W-:Y:S02]  /*d690*/  FFMA.FTZ R76, R76, R109, 1.1641532182693481445e-10 ;  /* 0x2f0000004c4c7423 */ /* 0x000fe4000001006d */
[----:B------:R-:W-:Y:S01]  /*d6a0*/  FMUL.FTZ R79, R79, UR13 ;  /* 0x0000000d4f4f7c20 */ /* 0x000fe20008410000 */
[----:B------:R-:W-:-:S02]  /*d6b0*/  SHF.L.U32 R78, R78, 0x10, RZ ;  /* 0x000000104e4e7819 */ /* 0x000fc400000006ff */
[----:B------:R-:W-:Y:S01]  /*d6c0*/  FSETP.GTU.FTZ.AND P5, PT, R76, UR10, PT ;  /* 0x0000000a4c007c0b */ /* 0x000fe2000bfbc000 */
[----:B------:R-:W-:Y:S01]  /*d6d0*/  FMUL.FTZ R79, R79, UR12 ;  /* 0x0000000c4f4f7c20 */ /* 0x000fe20008410000 */
[----:B------:R-:W-:Y:S02]  /*d6e0*/  IMAD.U32 R76, R83, 0x10000, RZ ;  /* 0x00010000534c7824 */ /* 0x000fe400078e00ff */
[----:B------:R-:W-:Y:S02]  /*d6f0*/  SEL R96, RZ, 0x1, P5 ;  /* 0x00000001ff607807 */ /* 0x000fe40002800000 */
[----:B------:R-:W-:-:S05]  /*d700*/  FSEL R79, R79, RZ, !P5 ;  /* 0x000000ff4f4f7208 */ /* 0x000fca0006800000 */
[----:B------:R-:W-:-:S07]  /*d710*/  FFMA.FTZ R121, R79, R76, R78 ;  /* 0x0000004c4f797223 */ /* 0x000fce000001004e */
.L_x_2347:
[----:B------:R-:W-:Y:S05]  /*d720*/  BSYNC.RECONVERGENT B2 ;  /* 0x0000000000027941 */ /* 0x000fea0003800200 */
.L_x_2346:
        /* <DEDUP_REMOVED lines=22> */
.L_x_2357:
        /* <DEDUP_REMOVED lines=13> */
.L_x_2359:
[----:B------:R-:W-:Y:S05]  /*d960*/  BSYNC.RECONVERGENT B4 ;  /* 0x0000000000047941 */ /* 0x000fea0003800200 */
.L_x_2358:
        /* <DEDUP_REMOVED lines=41> */
.L_x_2356:
[----:B------:R-:W-:Y:S05]  /*dc00*/  BSYNC.RECONVERGENT B3 ;  /* 0x0000000000037941 */ /* 0x000fea0003800200 */
.L_x_2355:
[----:B------:R-:W-:Y:S01]  /*dc10*/  I2FP.F32.U32 R7, R78 ;  /* 0x0000004e00077245 */ /* 0x000fe20000201000 */
[----:B------:R-:W-:Y:S02]  /*dc20*/  HFMA2 R78, -RZ, RZ, 0.1171875, 0 ;  /* 0x2f800000ff4e7431 */ /* 0x000fe400000001ff */
[----:B------:R-:W-:Y:S02]  /*dc30*/  IMAD.U32 R77, R37, 0x10000, RZ ;  /* 0x00010000254d7824 */ /* 0x000fe400078e00ff */
[----:B------:R-:W-:Y:S02]  /*dc40*/  IMAD.U32 R79, R33, 0x10000, RZ ;  /* 0x00010000214f7824 */ /* 0x000fe400078e00ff */
[----:B------:R-:W-:-:S04]  /*dc50*/  FMUL.FTZ R77, R77, UR13 ;  /* 0x0000000d4d4d7c20 */ /* 0x000fc80008410000 */
[----:B------:R-:W-:Y:S01]  /*dc60*/  FMUL.FTZ R77, R77, UR12 ;  /* 0x0000000c4d4d7c20 */ /* 0x000fe20008410000 */
[----:B------:R-:W-:-:S05]  /*dc70*/  FFMA.FTZ R7, R7, R78, 1.1641532182693481445e-10 ;  /* 0x2f00000007077423 */ /* 0x000fca000001004e */
[----:B------:R-:W-:Y:S02]  /*dc80*/  FSETP.GTU.FTZ.AND P5, PT, R7, UR10, PT ;  /* 0x0000000a07007c0b */ /* 0x000fe4000bfbc000 */
[----:B------:R-:W-:Y:S02]  /*dc90*/  SHF.L.U32 R7, R41, 0x10, RZ ;  /* 0x0000001029077819 */ /* 0x000fe400000006ff */
[----:B------:R-:W-:Y:S02]  /*dca0*/  FSEL R122, R77, RZ, !P5 ;  /* 0x000000ff4d7a7208 */ /* 0x000fe40006800000 */
[----:B------:R-:W-:-:S03]  /*dcb0*/  SEL R98, RZ, 0x1, P5 ;  /* 0x00000001ff627807 */ /* 0x000fc60002800000 */
[----:B------:R-:W-:-:S07]  /*dcc0*/  FFMA.FTZ R122, R122, R7, R79 ;  /* 0x000000077a7a7223 */ /* 0x000fce000001004f */
.L_x_2354:
[----:B------:R-:W-:Y:S05]  /*dcd0*/  BSYNC.RECONVERGENT B2 ;  /* 0x0000000000027941 */ /* 0x000fea0003800200 */
.L_x_2353:
        /* <DEDUP_REMOVED lines=23> */
.L_x_2364:
        /* <DEDUP_REMOVED lines=13> */
.L_x_2366:
[----:B------:R-:W-:Y:S05]  /*df20*/  BSYNC.RECONVERGENT B4 ;  /* 0x0000000000047941 */ /* 0x000fea0003800200 */
.L_x_2365:
        /* <DEDUP_REMOVED lines=42> */
.L_x_2363:
[----:B------:R-:W-:Y:S05]  /*e1d0*/  BSYNC.RECONVERGENT B3 ;  /* 0x0000000000037941 */ /* 0x000fea0003800200 */
.L_x_2362:
[----:B------:R-:W-:Y:S01]  /*e1e0*/  I2FP.F32.U32 R76, R77 ;  /* 0x0000004d004c7245 */ /* 0x000fe20000201000 */
[----:B------:R-:W-:Y:S01]  /*e1f0*/  HFMA2 R77, -RZ, RZ, 0.1171875, 0 ;  /* 0x2f800000ff4d7431 */ /* 0x000fe200000001ff */
[----:B------:R-:W-:Y:S02]  /*e200*/  PRMT R78, R37, 0x7632, R78 ;  /* 0x00007632254e7816 */ /* 0x000fe4000000004e */
[----:B------:R-:W-:-:S03]  /*e210*/  SHF.L.U32 R123, R82, 0x10, RZ ;  /* 0x00000010527b7819 */ /* 0x000fc600000006ff */
[----:B------:R-:W-:Y:S02]  /*e220*/  IMAD.U32 R78, R78, 0x10000, RZ ;  /* 0x000100004e4e7824 */ /* 0x000fe400078e00ff */
[----:B------:R-:W-:Y:S02]  /*e230*/  FFMA.FTZ R76, R76, R77, 1.1641532182693481445e-10 ;  /* 0x2f0000004c4c7423 */ /* 0x000fe4000001004d */
[----:B------:R-:W-:Y:S01]  /*e240*/  FMUL.FTZ R78, R78, UR13 ;  /* 0x0000000d4e4e7c20 */ /* 0x000fe20008410000 */
[----:B------:R-:W-:-:S03]  /*e250*/  PRMT R77, R33, 0x7632, R77 ;  /* 0x00007632214d7816 */ /* 0x000fc6000000004d */
[----:B------:R-:W-:Y:S01]  /*e260*/  FMUL.FTZ R78, R78, UR12 ;  /* 0x0000000c4e4e7c20 */ /* 0x000fe20008410000 */
[----:B------:R-:W-:Y:S01]  /*e270*/  FSETP.GTU.FTZ.AND P5, PT, R76, UR10, PT ;  /* 0x0000000a4c007c0b */ /* 0x000fe2000bfbc000 */
[----:B------:R-:W-:-:S03]  /*e280*/  IMAD.U32 R77, R77, 0x10000, RZ ;  /* 0x000100004d4d7824 */ /* 0x000fc600078e00ff */
[----:B------:R-:W-:Y:S02]  /*e290*/  FSEL R78, R78, RZ, !P5 ;  /* 0x000000ff4e4e7208 */ /* 0x000fe40006800000 */
[----:B------:R-:W-:-:S03]  /*e2a0*/  SEL R100, RZ, 0x1, P5 ;  /* 0x00000001ff647807 */ /* 0x000fc60002800000 */
[----:B------:R-:W-:-:S07]  /*e2b0*/  FFMA.FTZ R123, R78, R123, R77 ;  /* 0x0000007b4e7b7223 */ /* 0x000fce000001004d */
.L_x_2361:
[----:B------:R-:W-:Y:S05]  /*e2c0*/  BSYNC.RECONVERGENT B2 ;  /* 0x0000000000027941 */ /* 0x000fea0003800200 */
.L_x_2360:
        /* <DEDUP_REMOVED lines=22> */
.L_x_2371:
        /* <DEDUP_REMOVED lines=13> */
.L_x_2373:
[----:B------:R-:W-:Y:S05]  /*e500*/  BSYNC.RECONVERGENT B4 ;  /* 0x0000000000047941 */ /* 0x000fea0003800200 */
.L_x_2372:
        /* <DEDUP_REMOVED lines=42> */
.L_x_2370:
[----:B------:R-:W-:Y:S05]  /*e7b0*/  BSYNC.RECONVERGENT B3 ;  /* 0x0000000000037941 */ /* 0x000fea0003800200 */
.L_x_2369:
[----:B------:R-:W-:Y:S01]  /*e7c0*/  HFMA2 R78, -RZ, RZ, 0.1171875, 0 ;  /* 0x2f800000ff4e7431 */ /* 0x000fe200000001ff */
[----:B------:R-:W-:Y:S01]  /*e7d0*/  I2FP.F32.U32 R7, R77 ;  /* 0x0000004d00077245 */ /* 0x000fe20000201000 */
[----:B------:R-:W-:Y:S02]  /*e7e0*/  IMAD.U32 R77, R38, 0x10000, RZ ;  /* 0x00010000264d7824 */ /* 0x000fe400078e00ff */
        /* <DEDUP_REMOVED lines=9> */
.L_x_2368:
[----:B------:R-:W-:Y:S05]  /*e880*/  BSYNC.RECONVERGENT B2 ;  /* 0x0000000000027941 */ /* 0x000fea0003800200 */
.L_x_2367:
        /* <DEDUP_REMOVED lines=23> */
.L_x_2378:
        /* <DEDUP_REMOVED lines=13> */
.L_x_2380:
[----:B------:R-:W-:Y:S05]  /*ead0*/  BSYNC.RECONVERGENT B4 ;  /* 0x0000000000047941 */ /* 0x000fea0003800200 */
.L_x_2379:
        /* <DEDUP_REMOVED lines=42> */
.L_x_2377:
[----:B------:R-:W-:Y:S05]  /*ed80*/  BSYNC.RECONVERGENT B3 ;  /* 0x0000000000037941 */ /* 0x000fea0003800200 */
.L_x_2376:
        /* <DEDUP_REMOVED lines=14> */
.L_x_2375:
[----:B------:R-:W-:Y:S05]  /*ee70*/  BSYNC.RECONVERGENT B2 ;  /* 0x0000000000027941 */ /* 0x000fea0003800200 */
.L_x_2374:
        /* <DEDUP_REMOVED lines=22> */
.L_x_2385:
        /* <DEDUP_REMOVED lines=13> */
.L_x_2387:
[----:B------:R-:W-:Y:S05]  /*f0b0*/  BSYNC.RECONVERGENT B4 ;  /* 0x0000000000047941 */ /* 0x000fea0003800200 */
.L_x_2386:
        /* <DEDUP_REMOVED lines=42> */
.L_x_2384:
[----:B------:R-:W-:Y:S05]  /*f360*/  BSYNC.RECONVERGENT B3 ;  /* 0x0000000000037941 */ /* 0x000fea0003800200 */
.L_x_2383:
[----:B------:R-:W-:Y:S01]  /*f370*/  HFMA2 R78, -RZ, RZ, 0.1171875, 0 ;  /* 0x2f800000ff4e7431 */ /* 0x000fe200000001ff */
[----:B------:R-:W-:Y:S01]  /*f380*/  I2FP.F32.U32 R7, R77 ;  /* 0x0000004d00077245 */ /* 0x000fe20000201000 */
[----:B------:R-:W-:Y:S02]  /*f390*/  IMAD.U32 R77, R39, 0x10000, RZ ;  /* 0x00010000274d7824 */ /* 0x000fe400078e00ff */
[----:B------:R-:W-:Y:S02]  /*f3a0*/  IMAD.U32 R130, R35, 0x10000, RZ ;  /* 0x0001000023827824 */ /* 0x000fe400078e00ff */
[----:B------:R-:W-:Y:S01]  /*f3b0*/  FMUL.FTZ R77, R77, UR13 ;  /* 0x0000000d4d4d7c20 */ /* 0x000fe20008410000 */
[----:B------:R-:W-:-:S03]  /*f3c0*/  FFMA.FTZ R7, R7, R78, 1.1641532182693481445e-10 ;  /* 0x2f00000007077423 */ /* 0x000fc6000001004e */
[----:B------:R-:W-:Y:S01]  /*f3d0*/  FMUL.FTZ R77, R77, UR12 ;  /* 0x0000000c4d4d7c20 */ /* 0x000fe20008410000 */
[----:B------:R-:W-:Y:S02]  /*f3e0*/  SHF.L.U32 R78, R43, 0x10, RZ ;  /* 0x000000102b4e7819 */ /* 0x000fe400000006ff */
[----:B------:R-:W-:-:S04]  /*f3f0*/  FSETP.GTU.FTZ.AND P5, PT, R7, UR10, PT ;  /* 0x0000000a07007c0b */ /* 0x000fc8000bfbc000 */
[----:B------:R-:W-:Y:S02]  /*f400*/  FSEL R119, R77, RZ, !P5 ;  /* 0x000000ff4d777208 */ /* 0x000fe40006800000 */
[----:B------:R-:W-:-:S03]  /*f410*/  SEL R110, RZ, 0x1, P5 ;  /* 0x00000001ff6e7807 */ /* 0x000fc60002800000 */
[----:B------:R-:W-:-:S07]  /*f420*/  FFMA.FTZ R119, R119, R78, R130 ;  /* 0x0000004e77777223 */ /* 0x000fce0000010082 */
.L_x_2382:
[----:B------:R-:W-:Y:S05]  /*f430*/  BSYNC.RECONVERGENT B2 ;  /* 0x0000000000027941 */ /* 0x000fea0003800200 */
.L_x_2381:
        /* <DEDUP_REMOVED lines=23> */
.L_x_2392:
        /* <DEDUP_REMOVED lines=13> */
.L_x_2394:
[----:B------:R-:W-:Y:S05]  /*f680*/  BSYNC.RECONVERGENT B4 ;  /* 0x0000000000047941 */ /* 0x000fea0003800200 */
.L_x_2393:
        /* <DEDUP_REMOVED lines=42> */
.L_x_2391:
[----:B------:R-:W-:Y:S05]  /*f930*/  BSYNC.RECONVERGENT B3 ;  /* 0x0000000000037941 */ /* 0x000fea0003800200 */
.L_x_2390:
[----:B------:R-:W-:Y:S01]  /*f940*/  HFMA2 R78, -RZ, RZ, 0.1171875, 0 ;  /* 0x2f800000ff4e7431 */ /* 0x000fe200000001ff */
[----:B------:R-:W-:Y:S02]  /*f950*/  PRMT R76, R39, 0x7632, R76 ;  /* 0x00007632274c7816 */ /* 0x000fe4000000004c */
[----:B------:R-:W-:Y:S02]  /*f960*/  I2FP.F32.U32 R7, R7 ;  /* 0x0000000700077245 */ /* 0x000fe40000201000 */
[----:B------:R-:W-:Y:S01]  /*f970*/  PRMT R77, R35, 0x7632, R77 ;  /* 0x00007632234d7816 */ /* 0x000fe2000000004d */
[----:B------:R-:W-:Y:S02]  /*f980*/  IMAD.U32 R76, R76, 0x10000, RZ ;  /* 0x000100004c4c7824 */ /* 0x000fe400078e00ff */
[----:B------:R-:W-:Y:S02]  /*f990*/  FFMA.FTZ R7, R7, R78, 1.1641532182693481445e-10 ;  /* 0x2f00000007077423 */ /* 0x000fe4000001004e */
[----:B------:R-:W-:Y:S01]  /*f9a0*/  FMUL.FTZ R76, R76, UR13 ;  /* 0x0000000d4c4c7c20 */ /* 0x000fe20008410000 */
[----:B------:R-:W-:-:S03]  /*f9b0*/  IMAD.U32 R77, R77, 0x10000, RZ ;  /* 0x000100004d4d7824 */ /* 0x000fc600078e00ff */
[----:B------:R-:W-:Y:S01]  /*f9c0*/  FMUL.FTZ R76, R76, UR12 ;  /* 0x0000000c4c4c7c20 */ /* 0x000fe20008410000 */
[----:B------:R-:W-:Y:S02]  /*f9d0*/  FSETP.GTU.FTZ.AND P0, PT, R7, UR10, PT ;  /* 0x0000000a07007c0b */ /* 0x000fe4000bf1c000 */
[----:B------:R-:W-:Y:S02]  /*f9e0*/  SHF.L.U32 R7, R80, 0x10, RZ ;  /* 0x0000001050077819 */ /* 0x000fe400000006ff */
[----:B------:R-:W-:Y:S02]  /*f9f0*/  FSEL R76, R76, RZ, !P0 ;  /* 0x000000ff4c4c7208 */ /* 0x000fe40004000000 */
[----:B------:R-:W-:-:S03]  /*fa00*/  SEL R107, RZ, 0x1, P0 ;  /* 0x00000001ff6b7807 */ /* 0x000fc60000000000 */
[----:B------:R-:W-:-:S07]  /*fa10*/  FFMA.FTZ R7, R76, R7, R77 ;  /* 0x000000074c077223 */ /* 0x000fce000001004d */
.L_x_2389:
[----:B------:R-:W-:Y:S05]  /*fa20*/  BSYNC.RECONVERGENT B2 ;  /* 0x0000000000027941 */ /* 0x000fea0003800200 */
.L_x_2388:
[----:B------:R-:W-:Y:S02]  /*fa30*/  F2FP.BF16.F32.PACK_AB R79, RZ, R7 ;  /* 0x00000007ff4f723e */ /* 0x000fe400000010ff */
[----:B------:R-:W-:Y:S02]  /*fa40*/  PRMT R78, R135, 0x5410, R137 ;  /* 0x00005410874e7816 */ /* 0x000fe40000000089 */
[----:B------:R-:W-:Y:S02]  /*fa50*/  PRMT R77, R134, 0x5410, R133 ;  /* 0x00005410864d7816 */ /* 0x000fe40000000085 */
[----:B------:R-:W-:Y:S02]  /*fa60*/  PRMT R76, R132, 0x5410, R131 ;  /* 0x00005410844c7816 */ /* 0x000fe40000000083 */
[----:B------:R-:W-:Y:S01]  /*fa70*/  PRMT R79, R130, 0x5410, R79 ;  /* 0x00005410824f7816 */ /* 0x000fe2000000004f */
[----:B------:R-:W-:Y:S06]  /*fa80*/  BRA `(.L_x_2395) ;  /* 0x0000002c00107947 */ /* 0x000fec0003800000 */
.L_x_2338:
[----:B------:R-:W-:Y:S01]  /*fa90*/  BSSY.RECONVERGENT B2, `(.L_x_2396) ;  /* 0x0000058000027945 */ /* 0x000fe20003800200 */
[----:B------:R-:W-:Y:S01]  /*faa0*/  MOV R120, RZ ;  /* 0x000000ff00787202 */ /* 0x000fe20000000f00 */
[----:B------:R-:W-:Y:S01]  /*fab0*/  IMAD.MOV.U32 R136, RZ, RZ, R138 ;  /* 0x000000ffff887224 */ /* 0x000fe200078e008a */
[----:B------:R-:W-:Y:S01]  /*fac0*/  MOV R7, R109 ;  /* 0x0000006d00077202 */ /* 0x000fe20000000f00 */
[----:B------:R-:W-:Y:S06]  /*fad0*/  @!P3 BRA `(.L_x_2397) ;  /* 0x00000004004cb947 */ /* 0x000fec0003800000 */
[----:B------:R-:W-:Y:S01]  /*fae0*/  ISETP.NE.AND P0, PT, R109, 0x1, PT ;  /* 0x000000016d00780c */ /* 0x000fe20003f05270 */
[----:B------:R-:W-:Y:S01]  /*faf0*/  BSSY.RECONVERGENT B3, `(.L_x_2398) ;  /* 0x0000046000037945 */ /* 0x000fe20003800200 */
[----:B------:R-:W-:Y:S01]  /*fb00*/  IMAD.MOV.U32 R7, RZ, RZ, 0x2 ;  /* 0x00000002ff077424 */ /* 0x000fe200078e00ff */
[----:B0-----:R-:W-:Y:S01]  /*fb10*/  MOV R76, R140 ;  /* 0x0000008c004c7202 */ /* 0x001fe20000000f00 */
        /* <DEDUP_REMOVED lines=12> */
.L_x_2400:
        /* <DEDUP_REMOVED lines=13> */
.L_x_2402:
[----:B------:R-:W-:Y:S05]  /*fcb0*/  BSYNC.RECONVERGENT B4 ;  /* 0x0000000000047941 */ /* 0x000fea0003800200 */
.L_x_2401:
        /* <DEDUP_REMOVED lines=40> */
[----:B------:R-:W-:-:S07]  /*ff40*/  IMAD.MOV.U32 R76, RZ, RZ, R138 ;  /* 0x000000ffff4c7224 */ /* 0x000fce00078e008a */
.L_x_2399:
[----:B------:R-:W-:Y:S05]  /*ff50*/  BSYNC.RECONVERGENT B3 ;  /* 0x0000000000037941 */ /* 0x000fea0003800200 */
.L_x_2398:
        /* <DEDUP_REMOVED lines=11> */
.L_x_2397:
[----:B------:R-:W-:Y:S05]  /*10010*/  BSYNC.RECONVERGENT B2 ;  /* 0x0000000000027941 */ /* 0x000fea0003800200 */
.L_x_2396:
[----:B------:R-:W-:Y:S01]  /*10020*/  BSSY.RECONVERGENT B2, `(.L_x_2403) ;  /* 0x0000057000027945 */ /* 0x000fe20003800200 */
[----:B------:R-:W-:Y:S01]  /*10030*/  F2FP.BF16.F32.PACK_AB R132, RZ, R120 ;  /* 0x00000078ff84723e */ /* 0x000fe200000010ff */
[----:B0-----:R-:W-:Y:S01]  /*10040*/  IMAD.MOV.U32 R76, RZ, RZ, R7 ;  /* 0x000000ffff4c7224 */ /* 0x001fe200078e0007 */
        /* <DEDUP_REMOVED lines=15> */
.L_x_2407:
        /* <DEDUP_REMOVED lines=13> */
.L_x_2409:
[----:B------:R-:W-:Y:S05]  /*10210*/  BSYNC.RECONVERGENT B4 ;  /* 0x0000000000047941 */ /* 0x000fea0003800200 */
.L_x_2408:
        /* <DEDUP_REMOVED lines=42> */
.L_x_2406:
[----:B------:R-:W-:Y:S05]  /*104c0*/  BSYNC.RECONVERGENT B3 ;  /* 0x0000000000037941 */ /* 0x000fea0003800200 */
.L_x_2405:
[----:B------:R-:W-:Y:S01]  /*104d0*/  HFMA2 R96, -RZ, RZ, 0.1171875, 0 ;  /* 0x2f800000ff607431 */ /* 0x000fe200000001ff */
[----:B-----5:R-:W-:Y:S02]  /*104e0*/  PRMT R78, R36, 0x7632, R78 ;  /* 0x00007632244e7816 */ /* 0x020fe4000000004e */
[----:B------:R-:W-:Y:S02]  /*104f0*/  I2FP.F32.U32 R7, R77 ;  /* 0x0000004d00077245 */ /* 0x000fe40000201000 */
[----:B------:R-:W-:Y:S01]  /*10500*/  SHF.L.U32 R121, R83, 0x10, RZ ;  /* 0x0000001053797819 */ /* 0x000fe200000006ff */
        /* <DEDUP_REMOVED lines=8> */
.L_x_2404:
[----:B------:R-:W-:Y:S05]  /*10590*/  BSYNC.RECONVERGENT B2 ;  /* 0x0000000000027941 */ /* 0x000fea0003800200 */
.L_x_2403:
        /* <DEDUP_REMOVED lines=18> */
.L_x_2414:
        /* <DEDUP_REMOVED lines=13> */
.L_x_2416:
[----:B------:R-:W-:Y:S05]  /*10790*/  BSYNC.RECONVERGENT B4 ;  /* 0x0000000000047941 */ /* 0x000fea0003800200 */
.L_x_2415:
        /* <DEDUP_REMOVED lines=42> */
.L_x_2413:
[----:B------:R-:W-:Y:S05]  /*10a40*/  BSYNC.RECONVERGENT B3 ;  /* 0x0000000000037941 */ /* 0x000fea0003800200 */
.L_x_2412:
        /* <DEDUP_REMOVED lines=11> */
.L_x_2411:
[----:B------:R-:W-:Y:S05]  /*10b00*/  BSYNC.RECONVERGENT B2 ;  /* 0x0000000000027941 */ /* 0x000fea0003800200 */
.L_x_2410:
        /* <DEDUP_REMOVED lines=18> */
.L_x_2421:
        /* <DEDUP_REMOVED lines=13> */
.L_x_2423:
[----:B------:R-:W-:Y:S05]  /*10d00*/  BSYNC.RECONVERGENT B4 ;  /* 0x0000000000047941 */ /* 0x000fea0003800200 */
.L_x_2422:
        /* <DEDUP_REMOVED lines=42> */
.L_x_2420:
[----:B------:R-:W-:Y:S05]  /*10fb0*/  BSYNC.RECONVERGENT B3 ;  /* 0x0000000000037941 */ /* 0x000fea0003800200 */
.L_x_2419:
        /* <DEDUP_REMOVED lines=12> */
.L_x_2418:
[----:B------:R-:W-:Y:S05]  /*11080*/  BSYNC.RECONVERGENT B2 ;  /* 0x0000000000027941 */ /* 0x000fea0003800200 */
.L_x_2417:
        /* <DEDUP_REMOVED lines=18> */
.L_x_2428:
        /* <DEDUP_REMOVED lines=13> */
.L_x_2430:
[----:B------:R-:W-:Y:S05]  /*11280*/  BSYNC.RECONVERGENT B4 ;  /* 0x0000000000047941 */ /* 0x000fea0003800200 */
.L_x_2429:
        /* <DEDUP_REMOVED lines=42> */
.L_x_2427:
[----:B------:R-:W-:Y:S05]  /*11530*/  BSYNC.RECONVERGENT B3 ;  /* 0x0000000000037941 */ /* 0x000fea0003800200 */
.L_x_2426:
        /* <DEDUP_REMOVED lines=11> */
.L_x_2425:
[----:B------:R-:W-:Y:S05]  /*115f0*/  BSYNC.RECONVERGENT B2 ;  /* 0x0000000000027941 */ /* 0x000fea0003800200 */
.L_x_2424:
        /* <DEDUP_REMOVED lines=18> */
.L_x_2435:
        /* <DEDUP_REMOVED lines=13> */
.L_x_2437:
[----:B------:R-:W-:Y:S05]  /*117f0*/  BSYNC.RECONVERGENT B4 ;  /* 0x0000000000047941 */ /* 0x000fea0003800200 */
.L_x_2436:
        /* <DEDUP_REMOVED lines=42> */
.L_x_2434:
[----:B------:R-:W-:Y:S05]  /*11aa0*/  BSYNC.RECONVERGENT B3 ;  /* 0x0000000000037941 */ /* 0x000fea0003800200 */
.L_x_2433:
        /* <DEDUP_REMOVED lines=12> */
.L_x_2432:
[----:B------:R-:W-:Y:S05]  /*11b70*/  BSYNC.RECONVERGENT B2 ;  /* 0x0000000000027941 */ /* 0x000fea0003800200 */
.L_x_2431:
        /* <DEDUP_REMOVED lines=18> */
.L_x_2442:
        /* <DEDUP_REMOVED lines=13> */
.L_x_2444:
[----:B------:R-:W-:Y:S05]  /*11d70*/  BSYNC.RECONVERGENT B4 ;  /* 0x0000000000047941 */ /* 0x000fea0003800200 */
.L_x_2443:
        /* <DEDUP_REMOVED lines=42> */
.L_x_2441:
[----:B------:R-:W-:Y:S05]  /*12020*/  BSYNC.RECONVERGENT B3 ;  /* 0x0000000000037941 */ /* 0x000fea0003800200 */
.L_x_2440:
        /* <DEDUP_REMOVED lines=11> */
.L_x_2439:
[----:B------:R-:W-:Y:S05]  /*120e0*/  BSYNC.RECONVERGENT B2 ;  /* 0x0000000000027941 */ /* 0x000fea0003800200 */
.L_x_2438:
        /* <DEDUP_REMOVED lines=18> */
.L_x_2449:
        /* <DEDUP_REMOVED lines=13> */
.L_x_2451:
[----:B------:R-:W-:Y:S05]  /*122e0*/  BSYNC.RECONVERGENT B4 ;  /* 0x0000000000047941 */ /* 0x000fea0003800200 */
.L_x_2450:
        /* <DEDUP_REMOVED lines=42> */
.L_x_2448:
[----:B------:R-:W-:Y:S05]  /*12590*/  BSYNC.RECONVERGENT B3 ;  /* 0x0000000000037941 */ /* 0x000fea0003800200 */
.L_x_2447:
[----:B------:R-:W-:Y:S01]  /*125a0*/  HFMA2 R78, -RZ, RZ, 0.1171875, 0 ;  /* 0x2f800000ff4e7431 */ /* 0x000fe200000001ff */
[----:B-----5:R-:W-:Y:S02]  /*125b0*/  PRMT R76, R39, 0x7632, R76 ;  /* 0x00007632274c7816 */ /* 0x020fe4000000004c */
[----:B------:R-:W-:-:S03]  /*125c0*/  I2FP.F32.U32 R7, R7 ;  /* 0x0000000700077245 */ /* 0x000fc60000201000 */
[----:B------:R-:W-:Y:S02]  /*125d0*/  IMAD.U32 R76, R76, 0x10000, RZ ;  /* 0x000100004c4c7824 */ /* 0x000fe400078e00ff */
[----:B------:R-:W-:Y:S02]  /*125e0*/  FFMA.FTZ R7, R7, R78, 1.1641532182693481445e-10 ;  /* 0x2f00000007077423 */ /* 0x000fe4000001004e */
[----:B------:R-:W-:-:S04]  /*125f0*/  FMUL.FTZ R76, R76, UR13 ;  /* 0x0000000d4c4c7c20 */ /* 0x000fc80008410000 */
[----:B------:R-:W-:Y:S01]  /*12600*/  FMUL.FTZ R76, R76, UR12 ;  /* 0x0000000c4c4c7c20 */ /* 0x000fe20008410000 */
[----:B------:R-:W-:Y:S02]  /*12610*/  FSETP.GTU.FTZ.AND P0, PT, R7, UR10, PT ;  /* 0x0000000a07007c0b */ /* 0x000fe4000bf1c000 */
[----:B------:R-:W-:Y:S02]  /*12620*/  SHF.L.U32 R7, R80, 0x10, RZ ;  /* 0x0000001050077819 */ /* 0x000fe400000006ff */
[----:B------:R-:W-:Y:S02]  /*12630*/  FSEL R76, R76, RZ, !P0 ;  /* 0x000000ff4c4c7208 */ /* 0x000fe40004000000 */
[----:B------:R-:W-:-:S03]  /*12640*/  SEL R107, RZ, 0x1, P0 ;  /* 0x00000001ff6b7807 */ /* 0x000fc60000000000 */
[----:B------:R-:W-:-:S07]  /*12650*/  FMUL.FTZ R7, R7, R76 ;  /* 0x0000004c07077220 */ /* 0x000fce0000410000 */
.L_x_2446:
[----:B------:R-:W-:Y:S05]  /*12660*/  BSYNC.RECONVERGENT B2 ;  /* 0x0000000000027941 */ /* 0x000fea0003800200 */
.L_x_2445:
[----:B------:R-:W-:Y:S01]  /*12670*/  F2FP.BF16.F32.PACK_AB R79, RZ, R7 ;  /* 0x00000007ff4f723e */ /* 0x000fe200000010ff */
[----:B------:R-:W-:Y:S01]  /*12680*/  IMAD.MOV.U32 R138, RZ, RZ, R136 ;  /* 0x000000ffff8a7224 */ /* 0x000fe200078e0088 */
[----:B------:R-:W-:Y:S02]  /*12690*/  PRMT R78, R135, 0x5410, R137 ;  /* 0x00005410874e7816 */ /* 0x000fe40000000089 */
[----:B------:R-:W-:Y:S02]  /*126a0*/  PRMT R77, R134, 0x5410, R133 ;  /* 0x00005410864d7816 */ /* 0x000fe40000000085 */
[----:B------:R-:W-:Y:S02]  /*126b0*/  PRMT R76, R132, 0x5410, R131 ;  /* 0x00005410844c7816 */ /* 0x000fe40000000083 */
[----:B------:R-:W-:-:S07]  /*126c0*/  PRMT R79, R130, 0x5410, R79 ;  /* 0x00005410824f7816 */ /* 0x000fce000000004f */
.L_x_2395:
        /* <DEDUP_REMOVED lines=24> */
.L_x_2337:
[----:B------:R-:W-:Y:S05]  /*12850*/  BSYNC.RECONVERGENT B1 ;  /* 0x0000000000017941 */ /* 0x000fea0003800200 */
.L_x_2336:
[----:B0123--:R-:W-:Y:S01]  /*12860*/  FADD.FTZ R76, RZ, R93 ;  /* 0x0000005dff4c7221 */ /* 0x00ffe20000010000 */
        /* <DEDUP_REMOVED lines=99> */
.L_x_2471:
        /* <DEDUP_REMOVED lines=72> */
.L_x_2456:
[----:B------:R-:W-:Y:S05]  /*13320*/  BSYNC.RECONVERGENT B2 ;  /* 0x0000000000027941 */ /* 0x000fea0003800200 */
.L_x_2455:
[----:B------:R-:W-:Y:S04]  /*13330*/  BSSY.RECONVERGENT B2, `(.L_x_2457) ;  /* 0x0000032000027945 */ /* 0x000fe80003800200 */
[----:B------:R-:W-:Y:S05]  /*13340*/  @!P1 BRA `(.L_x_2458) ;  /* 0x0000000000c09947 */ /* 0x000fea0003800000 */
[--C-:B0-----:R-:W-:Y:S01]  /*13350*/  FADD.FTZ R126, R116, -R128.reuse ;  /* 0x80000080747e7221 */ /* 0x101fe20000010000 */
[--C-:B------:R-:W-:Y:S01]  /*13360*/  FADD.FTZ R78, R114, -R128.reuse ;  /* 0x80000080724e7221 */ /* 0x100fe20000010000 */
        /* <DEDUP_REMOVED lines=46> */
.L_x_2458:
[----:B------:R-:W-:Y:S05]  /*13650*/  BSYNC.RECONVERGENT B2 ;  /* 0x0000000000027941 */ /* 0x000fea0003800200 */
.L_x_2457:
[----:B------:R-:W-:Y:S05]  /*13660*/  @!P4 BRA `(.L_x_2454) ;  /* 0x0000000000bcc947 */ /* 0x000fea0003800000 */
[----:B01----:R-:W0:Y:S01]  /*13670*/  LDC.64 R126, c[0x0][0x428] ;  /* 0x00010a00ff7e7b82 */ /* 0x003e220000000a00 */
[--C-:B------:R-:W-:Y:S01]  /*13680*/  FADD.FTZ R130, R122, -R128.reuse ;  /* 0x800000807a827221 */ /* 0x100fe20000010000 */
[--C-:B------:R-:W-:Y:S01]  /*13690*/  FADD.FTZ R76, R120, -R128.reuse ;  /* 0x80000080784c7221 */ /* 0x100fe20000010000 */
[--C-:B------:R-:W-:Y:S01]  /*136a0*/  FADD.FTZ R134, R124, -R128.reuse ;  /* 0x800000807c867221 */ /* 0x100fe20000010000 */
[----:B------:R-:W-:Y:S01]  /*136b0*/  SHF.L.U32 R133, R49, 0x10, RZ ;  /* 0x0000001031857819 */ /* 0x000fe200000006ff */
[--C-:B------:R-:W-:Y:S01]  /*136c0*/  FADD.FTZ R78, R121, -R128.reuse ;  /* 0x80000080794e7221 */ /* 0x100fe20000010000 */
[--C-:B------:R-:W-:Y:S01]  /*136d0*/  FADD.FTZ R132, R123, -R128.reuse ;  /* 0x800000807b847221 */ /* 0x100fe20000010000 */
[--C-:B------:R-:W-:Y:S01]  /*136e0*/  FADD.FTZ R136, R125, -R128.reuse ;  /* 0x800000807d887221 */ /* 0x100fe20000010000 */
[----:B------:R-:W-:Y:S01]  /*136f0*/  FADD.FTZ R142, R119, -R128 ;  /* 0x80000080778e7221 */ /* 0x000fe20000010000 */
[----:B------:R-:W-:Y:S01]  /*13700*/  SHF.L.U32 R77, R48, 0x10, RZ ;  /* 0x00000010304d7819 */ /* 0x000fe200000006ff */
[----:B------:R-:W-:-:S02]  /*13710*/  IMAD.U32 R135, R45, 0x10000, RZ ;  /* 0x000100002d877824 */ /* 0x000fc400078e00ff */
[----:B------:R-:W-:Y:S01]  /*13720*/  FMUL.FTZ R130, R129, R130 ;  /* 0x0000008281827220 */ /* 0x000fe20000410000 */
[----:B------:R-:W-:Y:S01]  /*13730*/  FADD.FTZ R128, R7, -R128 ;  /* 0x8000008007807221 */ /* 0x000fe20000010000 */
[----:B------:R-:W-:Y:S01]  /*13740*/  IMAD.U32 R79, R44, 0x10000, RZ ;  /* 0x000100002c4f7824 */ /* 0x000fe200078e00ff */
[----:B------:R-:W-:Y:S01]  /*13750*/  SHF.L.U32 R137, R50, 0x10, RZ ;  /* 0x0000001032897819 */ /* 0x000fe200000006ff */
[C---:B------:R-:W-:Y:S01]  /*13760*/  FMUL.FTZ R76, R129.reuse, R76 ;  /* 0x0000004c814c7220 */ /* 0x040fe20000410000 */
[----:B------:R-:W-:Y:S02]  /*13770*/  IMAD.U32 R141, R46, 0x10000, RZ ;  /* 0x000100002e8d7824 */ /* 0x000fe400078e00ff */
[C---:B------:R-:W-:Y:S01]  /*13780*/  FMUL.FTZ R134, R129.reuse, R134 ;  /* 0x0000008681867220 */ /* 0x040fe20000410000 */
[----:B------:R-:W-:Y:S01]  /*13790*/  FFMA.FTZ R130, R130, R133, R135 ;  /* 0x0000008582827223 */ /* 0x000fe20000010087 */
[C---:B------:R-:W-:Y:S01]  /*137a0*/  FMUL.FTZ R78, R129.reuse, R78 ;  /* 0x0000004e814e7220 */ /* 0x040fe20000410000 */
[C---:B------:R-:W-:Y:S01]  /*137b0*/  FMUL.FTZ R132, R129.reuse, R132 ;  /* 0x0000008481847220 */ /* 0x040fe20000410000 */
[C---:B------:R-:W-:Y:S01]  /*137c0*/  FMUL.FTZ R136, R129.reuse, R136 ;  /* 0x0000008881887220 */ /* 0x040fe20000410000 */
[C---:B------:R-:W-:Y:S01]  /*137d0*/  FMUL.FTZ R142, R129.reuse, R142 ;  /* 0x0000008e818e7220 */ /* 0x040fe20000410000 */
[----:B------:R-:W-:Y:S01]  /*137e0*/  FMUL.FTZ R128, R129, R128 ;  /* 0x0000008081807220 */ /* 0x000fe20000410000 */
[----:B------:R-:W-:Y:S01]  /*137f0*/  FFMA.FTZ R76, R76, R77, R79 ;  /* 0x0000004d4c4c7223 */ /* 0x000fe2000001004f */
[----:B------:R-:W-:Y:S01]  /*13800*/  SHF.L.U32 R133, R12, 0x10, RZ ;  /* 0x000000100c857819 */ /* 0x000fe200000006ff */
        /* <DEDUP_REMOVED lines=10> */
[----:B------:R-:W-:Y:S02]  /*138b0*/  IMAD.U32 R79, R14, 0x10000, RZ ;  /* 0x000100000e4f7824 */ /* 0x000fe400078e00ff */
        /* <DEDUP_REMOVED lines=8> */
[----:B------:R-:W-:-:S05]  /*13940*/  F2FP.BF16.F32.PACK_AB R76, R129, R76 ;  /* 0x0000004c814c723e */ /* 0x000fca00000010ff */
[----:B------:R2:W-:Y:S02]  /*13950*/  STG.E.128 desc[UR8][R126.64], R76 ;  /* 0x0000004c7e007986 */ /* 0x0005e4000c101d08 */
.L_x_2454:
[----:B------:R-:W-:Y:S05]  /*13960*/  BSYNC.RECONVERGENT B1 ;  /* 0x0000000000017941 */ /* 0x000fea0003800200 */
.L_x_2453:
[----:B012---:R-:W0:Y:S02]  /*13970*/  LDC.64 R76, c[0x0][0x380] ;  /* 0x0000e000ff4c7b82 */ /* 0x007e240000000a00 */
[----:B0-----:R-:W-:-:S04]  /*13980*/  LEA R4, R76, R4, 0x2 ;  /* 0x000000044c047211 */ /* 0x001fc800078e10ff */
[----:B------:R-:W-:-:S13]  /*13990*/  ISETP.GE.AND P0, PT, R4, R77, PT ;  /* 0x0000004d0400720c */ /* 0x000fda0003f06270 */
[----:B------:R-:W-:Y:S05]  /*139a0*/  @!P0 BRA `(.L_x_2459) ;  /* 0xfffffed400288947 */ /* 0x000fea000383ffff */
[----:B------:R-:W-:Y:S05]  /*139b0*/  BSYNC B0 ;  /* 0x0000000000007941 */ /* 0x000fea0003800000 */
.L_x_2097:
[----:B------:R-:W-:Y:S05]  /*139c0*/  EXIT ;  /* 0x000000000000794d */ /* 0x000fea0003800000 */
.L_x_2452:
        /* <DEDUP_REMOVED lines=8> */
.L_x_2461:
[----:B------:R-:W-:Y:S05]  /*13a50*/  BSYNC B1 ;  /* 0x0000000000017941 */ /* 0x000fea0003800000 */
.L_x_2460:
        /* <DEDUP_REMOVED lines=9> */
.L_x_2462:
[----:B------:R-:W-:Y:S01]  /*13af0*/  HFMA2 R134, -RZ, RZ, 0, 2.384185791015625e-07 ;  /* 0x00000004ff867431 */ /* 0x000fe200000001ff */
[----:B------:R-:W-:-:S05]  /*13b00*/  MOV R79, R133 ;  /* 0x00000085004f7202 */ /* 0x000fca0000000f00 */
[----:B------:R-:W-:-:S04]  /*13b10*/  FADD.FTZ R79, R78, R79 ;  /* 0x0000004f4e4f7221 */ /* 0x000fc80000010000 */
[----:B------:R-:W-:-:S07]  /*13b20*/  IMAD.MOV.U32 R135, RZ, RZ, R79 ;  /* 0x000000ffff877224 */ /* 0x000fce00078e004f */
[----:B------:R-:W-:Y:S05]  /*13b30*/  WARPSYNC.COLLECTIVE R132, `(.L_x_2463) ;  /* 0x0000000084087348 */ /* 0x000fea0003c00000 */
[----:B------:R0:W1:Y:S02]  /*13b40*/  SHFL.BFLY P6, R133, R135, R134, R137 ;  /* 0x0c00008687857389 */ /* 0x00006400000c0089 */
[----:B01----:R-:W-:Y:S05]  /*13b50*/  ENDCOLLECTIVE ;  /* 0x000000000000791b */ /* 0x003fea0003800000 */
.L_x_2463:
[----:B------:R-:W-:Y:S02]  /*13b60*/  IMAD.MOV.U32 R134, RZ, RZ, 0x8 ;  /* 0x00000008ff867424 */ /* 0x000fe400078e00ff */
[----:B------:R-:W-:-:S04]  /*13b70*/  IMAD.MOV.U32 R76, RZ, RZ, R133 ;  /* 0x000000ffff4c7224 */ /* 0x000fc800078e0085 */
[----:B------:R-:W-:-:S05]  /*13b80*/  FADD.FTZ R130, R79, R76 ;  /* 0x0000004c4f827221 */ /* 0x000fca0000010000 */
[----:B------:R-:W-:-:S07]  /*13b90*/  MOV R135, R130 ;  /* 0x0000008200877202 */ /* 0x000fce0000000f00 */
[----:B------:R-:W-:Y:S05]  /*13ba0*/  WARPSYNC.COLLECTIVE R132, `(.L_x_2464) ;  /* 0x0000000084087348 */ /* 0x000fea0003c00000 */
[----:B------:R0:W1:Y:S02]  /*13bb0*/  SHFL.BFLY P6, R133, R135, R134, R137 ;  /* 0x0c00008687857389 */ /* 0x00006400000c0089 */
[----:B01----:R-:W-:Y:S05]  /*13bc0*/  ENDCOLLECTIVE ;  /* 0x000000000000791b */ /* 0x003fea0003800000 */
.L_x_2464:
        /* <DEDUP_REMOVED lines=8> */
.L_x_2465:
        /* <DEDUP_REMOVED lines=57> */
.L_x_2466:
[----:B------:R-:W-:Y:S01]  /*13fe0*/  HFMA2 R134, -RZ, RZ, 0, 1.1920928955078125e-07 ;  /* 0x00000002ff867431 */ /* 0x000fe200000001ff */
[----:B------:R-:W-:-:S05]  /*13ff0*/  MOV R77, R133 ;  /* 0x00000085004d7202 */ /* 0x000fca0000000f00 */
[----:B------:R-:W-:-:S04]  /*14000*/  FADD.FTZ R77, R76, R77 ;  /* 0x0000004d4c4d7221 */ /* 0x000fc80000010000 */
[----:B------:R-:W-:-:S07]  /*14010*/  IMAD.MOV.U32 R135, RZ, RZ, R77 ;  /* 0x000000ffff877224 */ /* 0x000fce00078e004d */
[----:B------:R-:W-:Y:S05]  /*14020*/  WARPSYNC.COLLECTIVE R132, `(.L_x_2467) ;  /* 0x0000000084087348 */ /* 0x000fea0003c00000 */
[----:B------:R0:W1:Y:S02]  /*14030*/  SHFL.BFLY P6, R133, R135, R134, R137 ;  /* 0x0c00008687857389 */ /* 0x00006400000c0089 */
[----:B01----:R-:W-:Y:S05]  /*14040*/  ENDCOLLECTIVE ;  /* 0x000000000000791b */ /* 0x003fea0003800000 */
.L_x_2467:
[----:B------:R-:W-:Y:S02]  /*14050*/  IMAD.MOV.U32 R134, RZ, RZ, 0x4 ;  /* 0x00000004ff867424 */ /* 0x000fe400078e00ff */
[----:B------:R-:W-:-:S04]  /*14060*/  IMAD.MOV.U32 R78, RZ, RZ, R133 ;  /* 0x000000ffff4e7224 */ /* 0x000fc800078e0085 */
[----:B------:R-:W-:-:S05]  /*14070*/  FADD.FTZ R78, R77, R78 ;  /* 0x0000004e4d4e7221 */ /* 0x000fca0000010000 */
[----:B------:R-:W-:-:S07]  /*14080*/  MOV R135, R78 ;  /* 0x0000004e00877202 */ /* 0x000fce0000000f00 */
[----:B------:R-:W-:Y:S05]  /*14090*/  WARPSYNC.COLLECTIVE R132, `(.L_x_2468) ;  /* 0x0000000084087348 */ /* 0x000fea0003c00000 */
[----:B------:R0:W1:Y:S02]  /*140a0*/  SHFL.BFLY P6, R133, R135, R134, R137 ;  /* 0x0c00008687857389 */ /* 0x00006400000c0089 */
[----:B01----:R-:W-:Y:S05]  /*140b0*/  ENDCOLLECTIVE ;  /* 0x000000000000791b */ /* 0x003fea0003800000 */
.L_x_2468:
[----:B------:R-:W-:Y:S01]  /*140c0*/  HFMA2 R134, -RZ, RZ, 0, 4.76837158203125e-07 ;  /* 0x00000008ff867431 */ /* 0x000fe200000001ff */
[----:B------:R-:W-:-:S05]  /*140d0*/  MOV R79, R133 ;  /* 0x00000085004f7202 */ /* 0x000fca0000000f00 */
[----:B------:R-:W-:-:S04]  /*140e0*/  FADD.FTZ R79, R78, R79 ;  /* 0x0000004f4e4f7221 */ /* 0x000fc80000010000 */
[----:B------:R-:W-:-:S07]  /*140f0*/  IMAD.MOV.U32 R135, RZ, RZ, R79 ;  /* 0x000000ffff877224 */ /* 0x000fce00078e004f */
[----:B------:R-:W-:Y:S05]  /*14100*/  WARPSYNC.COLLECTIVE R132, `(.L_x_2469) ;  /* 0x0000000084087348 */ /* 0x000fea0003c00000 */
[----:B------:R0:W1:Y:S02]  /*14110*/  SHFL.BFLY P6, R133, R135, R134, R137 ;  /* 0x0c00008687857389 */ /* 0x00006400000c0089 */
[----:B01----:R-:W-:Y:S05]  /*14120*/  ENDCOLLECTIVE ;  /* 0x000000000000791b */ /* 0x003fea0003800000 */
.L_x_2469:
[----:B------:R-:W-:Y:S02]  /*14130*/  IMAD.MOV.U32 R134, RZ, RZ, 0x10 ;  /* 0x00000010ff867424 */ /* 0x000fe400078e00ff */
[----:B------:R-:W-:-:S04]  /*14140*/  IMAD.MOV.U32 R130, RZ, RZ, R133 ;  /* 0x000000ffff827224 */ /* 0x000fc800078e0085 */
[----:B------:R-:W-:-:S05]  /*14150*/  FADD.FTZ R130, R79, R130 ;  /* 0x000000824f827221 */ /* 0x000fca0000010000 */
[----:B------:R-:W-:-:S07]  /*14160*/  MOV R135, R130 ;  /* 0x0000008200877202 */ /* 0x000fce0000000f00 */
[----:B------:R-:W-:Y:S05]  /*14170*/  WARPSYNC.COLLECTIVE R132, `(.L_x_2470) ;  /* 0x0000000084087348 */ /* 0x000fea0003c00000 */
[----:B------:R0:W1:Y:S02]  /*14180*/  SHFL.BFLY P6, R133, R135, R134, R137 ;  /* 0x0c00008687857389 */ /* 0x00006400000c0089 */
[----:B01----:R-:W-:Y:S05]  /*14190*/  ENDCOLLECTIVE ;  /* 0x000000000000791b */ /* 0x003fea0003800000 */
.L_x_2470:
[----:B------:R-:W-:Y:S01]  /*141a0*/  MOV R131, R133 ;  /* 0x0000008500837202 */ /* 0x000fe20000000f00 */
[----:B------:R-:W-:Y:S06]  /*141b0*/  BRA `(.L_x_2471) ;  /* 0xffffffec00387947 */ /* 0x000fec000383ffff */
.L_x_2472:
        /* <DEDUP_REMOVED lines=12> */
.L_x_28716:


//--------------------- .text._ZN10layer_norm13ln_fwd_kernelINS_13Kernel_traitsI13__nv_bfloat16S2_S2_S2_fjLj768ELj1ELj4ELj1ELj16ENS_18Kernel_traits_baseILj768ES2_S2_S2_S2_fjLj128EEEEELb1ELb1ELb1ELb1EEEvNS_9FwdParamsE --------------------------
	.section	.text._ZN10layer_norm13ln_fwd_kernelINS_13Kernel_traitsI13__nv_bfloat16S2_S2_S2_fjLj768ELj1ELj4ELj1ELj16ENS_18Kernel_traits_baseILj768ES2_S2_S2_S2_fjLj128EEEEELb1ELb1ELb1ELb1EEEvNS_9FwdParamsE,"ax",@progbits
	.align	128
        .global         _ZN10layer_norm13ln_fwd_kernelINS_13Kernel_traitsI13__nv_bfloat16S2_S2_S2_fjLj768ELj1ELj4ELj1ELj16ENS_18Kernel_traits_baseILj768ES2_S2_S2_S2_fjLj128EEEEELb1ELb1ELb1ELb1EEEvNS_9FwdParamsE
        .type           _ZN10layer_norm13ln_fwd_kernelINS_13Kernel_traitsI13__nv_bfloat16S2_S2_S2_fjLj768ELj1ELj4ELj1ELj16ENS_18Kernel_traits_baseILj768ES2_S2_S2_S2_fjLj128EEEEELb1ELb1ELb1ELb1EEEvNS_9FwdParamsE,@function
        .size           _ZN10layer_norm13ln_fwd_kernelINS_13Kernel_traitsI13__nv_bfloat16S2_S2_S2_fjLj768ELj1ELj4ELj1ELj16ENS_18Kernel_traits_baseILj768ES2_S2_S2_S2_fjLj128EEEEELb1ELb1ELb1ELb1EEEvNS_9FwdParamsE,(.L_x_28717 - _ZN10layer_norm13ln_fwd_kernelINS_13Kernel_traitsI13__nv_bfloat16S2_S2_S2_fjLj768ELj1ELj4ELj1ELj16ENS_18Kernel_traits_baseILj768ES2_S2_S2_S2_fjLj128EEEEELb1ELb1ELb1ELb1EEEvNS_9FwdParamsE)
        .other          _ZN10layer_norm13ln_fwd_kernelINS_13Kernel_traitsI13__nv_bfloat16S2_S2_S2_fjLj768ELj1ELj4ELj1ELj16ENS_18Kernel_traits_baseILj768ES2_S2_S2_S2_fjLj128EEEEELb1ELb1ELb1ELb1EEEvNS_9FwdParamsE,@"STO_CUDA_ENTRY STV_DEFAULT"
_ZN10layer_norm13ln_fwd_kernelINS_13Kernel_traitsI13__nv_bfloat16S2_S2_S2_fjLj768ELj1ELj4ELj1ELj16ENS_18Kernel_traits_baseILj768ES2_S2_S2_S2_fjLj128EEEEELb1ELb1ELb1ELb1EEEvNS_9FwdParamsE:
.text._ZN10layer_norm13ln_fwd_kernelINS_13Kernel_traitsI13__nv_bfloat16S2_S2_S2_fjLj768ELj1ELj4ELj1ELj16ENS_18Kernel_traits_baseILj768ES2_S2_S2_S2_fjLj128EEEEELb1ELb1ELb1ELb1EEEvNS_9FwdParamsE:
        /* <DEDUP_REMOVED lines=12> */
[----:B------:R-:W-:-:S05]  /*00c0*/  IMAD.U32 R3, RZ, RZ, UR7 ;  /* 0x00000007ff037e24 */ /* 0x000fca000f8e00ff */
[----:B------:R-:W3:Y:S01]  /*00d0*/  LDC.64 R34, c[0x0][0x3e8] ;  /* 0x0000fa00ff227b82 */ /* 0x000ee20000000a00 */
[----:B--2---:R-:W-:Y:S01]  /*00e0*/  @P1 MOV R4, R144 ;  /* 0x0000009000041202 */ /* 0x004fe20000000f00 */
[----:B----4-:R-:W2:Y:S01]  /*00f0*/  @P1 LDG.E.64 R2, desc[UR8][R2.64] ;  /* 0x0000000802021981 */ /* 0x010ea2000c1e1b00 */
[----:B-1----:R-:W-:Y:S01]  /*0100*/  @P1 IMAD.MOV.U32 R5, RZ, RZ, R145 ;  /* 0x000000ffff051224 */ /* 0x002fe200078e0091 */
[----:B------:R-:W-:-:S04]  /*0110*/  LOP3.LUT R98, R95, 0x1f, RZ, 0xc0, !PT ;  /* 0x0000001f5f627812 */ /* 0x000fc800078ec0ff */
[----:B------:R-:W1:Y:S01]  /*0120*/  @P1 LDC R49, c[0x0][0x460] ;  /* 0x00011800ff311b82 */ /* 0x000e620000000800 */
[----:B0-----:R-:W-:Y:S01]  /*0130*/  ISETP.NE.U32.AND P0, PT, RZ, UR4, PT ;  /* 0x00000004ff007c0c */ /* 0x001fe2000bf05070 */
[----:B------:R-:W1:Y:S03]  /*0140*/  @P1 LDG.E.64 R28, desc[UR8][R4.64] ;  /* 0x00000008041c1981 */ /* 0x000e66000c1e1b00 */
[----:B------:R-:W-:-:S13]  /*0150*/  ISETP.NE.AND.EX P0, PT, RZ, UR5, PT, P0 ;  /* 0x00000005ff007c0c */ /* 0x000fda000bf05300 */
[----:B------:R-:W0:Y:S01]  /*0160*/  @P0 LDC.64 R32, c[0x0][0x438] ;  /* 0x00010e00ff200b82 */ /* 0x000e220000000a00 */
[----:B------:R-:W-:-:S04]  /*0170*/  IMAD.WIDE.U32 R30, R98, 0x10, R30 ;  /* 0x00000010621e7825 */ /* 0x000fc800078e001e */
[C---:B---3--:R-:W-:Y:S01]  /*0180*/  IMAD.WIDE.U32 R34, R98.reuse, 0x10, R34 ;  /* 0x0000001062227825 */ /* 0x048fe200078e0022 */
[----:B------:R3:W5:Y:S04]  /*0190*/  LDG.E.128 R24, desc[UR8][R30.64] ;  /* 0x000000081e187981 */ /* 0x000768000c1e1d00 */
[----:B------:R3:W5:Y:S04]  /*01a0*/  LDG.E.128 R20, desc[UR8][R34.64] ;  /* 0x0000000822147981 */ /* 0x000768000c1e1d00 */
[----:B------:R3:W5:Y:S04]  /*01b0*/  LDG.E.128 R16, desc[UR8][R30.64+0x200] ;  /* 0x000200081e107981 */ /* 0x000768000c1e1d00 */
[----:B------:R3:W5:Y:S04]  /*01c0*/  LDG.E.128 R12, desc[UR8][R34.64+0x200] ;  /* 0x00020008220c7981 */ /* 0x000768000c1e1d00 */
[----:B------:R3:W5:Y:S01]  /*01d0*/  LDG.E.128 R8, desc[UR8][R30.64+0x400] ;  /* 0x000400081e087981 */ /* 0x000762000c1e1d00 */
[----:B0-----:R-:W-:-:S03]  /*01e0*/  @P0 IMAD.WIDE.U32 R32, R98, 0x10, R32 ;  /* 0x0000001062200825 */ /* 0x001fc600078e0020 */
[----:B------:R3:W5:Y:S04]  /*01f0*/  LDG.E.128 R4, desc[UR8][R34.64+0x400] ;  /* 0x0004000822047981 */ /* 0x000768000c1e1d00 */
        /* <DEDUP_REMOVED lines=30> */
[-C--:B------:R-:W-:Y:S01]  /*03e0*/  @P0 MOV R84, R17.reuse ;  /* 0x0000001100540202 */ /* 0x080fe20000000f00 */
[----:B------:R-:W-:Y:S01]  /*03f0*/  UIADD3 UR19, UPT, UPT, UR6, -0x255992d5, URZ ;  /* 0xdaa66d2b06137890 */ /* 0x000fe2000fffe0ff */
[C---:B------:R-:W-:Y:S01]  /*0400*/  IMAD.HI.U32 R2, R0.reuse, -0x326172a9, RZ ;  /* 0xcd9e8d5700027827 */ /* 0x040fe200078e00ff */
[----:B------:R-:W-:Y:S01]  /*0410*/  LOP3.LUT R28, R31, UR16, R28, 0x96, !PT ;  /* 0x000000101f1c7c12 */ /* 0x000fe2000f8e961c */
[----:B------:R-:W-:Y:S01]  /*0420*/  UIADD3 UR20, UPT, UPT, UR7, 0x32370b8f, URZ ;  /* 0x32370b8f07147890 */ /* 0x000fe2000fffe0ff */
[----:B------:R-:W-:Y:S01]  /*0430*/  @!P0 MOV R84, R17 ;  /* 0x0000001100548202 */ /* 0x000fe20000000f00 */
[----:B------:R-:W-:Y:S01]  /*0440*/  IMAD R30, R3, -0x2daee0ad, RZ ;  /* 0xd2511f53031e7824 */ /* 0x000fe200078e02ff */
[----:B------:R-:W-:Y:S01]  /*0450*/  LOP3.LUT R2, R29, UR15, R2, 0x96, !PT ;  /* 0x0000000f1d027c12 */ /* 0x000fe2000f8e9602 */
[----:B------:R-:W-:Y:S01]  /*0460*/  IMAD R29, R0, -0x326172a9, RZ ;  /* 0xcd9e8d57001d7824 */ /* 0x000fe200078e02ff */
[----:B------:R-:W-:Y:S01]  /*0470*/  UIADD3 UR21, UPT, UPT, UR6, 0x78dde6e4, URZ ;  /* 0x78dde6e406157890 */ /* 0x000fe2000fffe0ff */
[----:B------:R-:W-:Y:S01]  /*0480*/  IMAD.HI.U32 R0, R28, -0x326172a9, RZ ;  /* 0xcd9e8d571c007827 */ /* 0x000fe200078e00ff */
[----:B------:R-:W-:Y:S01]  /*0490*/  UIADD3 UR22, UPT, UPT, UR7, -0x126145ec, URZ ;  /* 0xed9eba1407167890 */ /* 0x000fe2000fffe0ff */
[-C--:B------:R-:W-:Y:S01]  /*04a0*/  @P0 MOV R81, R12.reuse ;  /* 0x0000000c00510202 */ /* 0x080fe20000000f00 */
[----:B------:R-:W-:Y:S01]  /*04b0*/  UIADD3 UR23, UPT, UPT, UR6, 0x1715609d, URZ ;  /* 0x1715609d06177890 */ /* 0x000fe2000fffe0ff */
[----:B------:R-:W-:Y:S01]  /*04c0*/  IMAD.HI.U32 R3, R2, -0x2daee0ad, RZ ;  /* 0xd2511f5302037827 */ /* 0x000fe200078e00ff */
[----:B------:R-:W-:Y:S01]  /*04d0*/  LOP3.LUT R0, R29, UR17, R0, 0x96, !PT ;  /* 0x000000111d007c12 */ /* 0x000fe2000f8e9600 */
[----:B------:R-:W-:Y:S01]  /*04e0*/  UIADD3 UR24, UPT, UPT, UR7, -0x56f99767, URZ ;  /* 0xa906689907187890 */ /* 0x000fe2000fffe0ff */
[----:B------:R-:W-:Y:S01]  /*04f0*/  @!P0 MOV R81, R12 ;  /* 0x0000000c00518202 */ /* 0x000fe20000000f00 */
[----:B------:R-:W-:Y:S01]  /*0500*/  @P0 IMAD.MOV.U32 R92, RZ, RZ, R25 ;  /* 0x000000ffff5c0224 */ /* 0x000fe200078e0019 */
[----:B------:R-:W-:Y:S01]  /*0510*/  LOP3.LUT R3, R30, UR18, R3, 0x96, !PT ;  /* 0x000000121e037c12 */ /* 0x000fe2000f8e9603 */
[----:B------:R-:W-:Y:S01]  /*0520*/  @!P0 IMAD.MOV.U32 R92, RZ, RZ, R25 ;  /* 0x000000ffff5c8224 */ /* 0x000fe200078e0019 */
[----:B------:R-:W-:Y:S01]  /*0530*/  UIADD3 UR25, UPT, UPT, UR6, -0x4ab325aa, URZ ;  /* 0xb54cda5606197890 */ /* 0x000fe2000fffe0ff */
[----:B------:R-:W-:Y:S01]  /*0540*/  IMAD R29, R2, -0x2daee0ad, RZ ;  /* 0xd2511f53021d7824 */ /* 0x000fe200078e02ff */
[----:B------:R-:W-:Y:S01]  /*0550*/  UIADD3 UR26, UPT, UPT, UR7, 0x646e171e, URZ ;  /* 0x646e171e071a7890 */ /* 0x000fe2000fffe0ff */
        /* <DEDUP_REMOVED lines=8> */
[----:B------:R-:W-:Y:S01]  /*05e0*/  UIADD3 UR30, UPT, UPT, UR7, -0x24c28bd8, URZ ;  /* 0xdb3d7428071e7890 */ /* 0x000fe2000fffe0ff */
[----:B------:R-:W-:Y:S01]  /*05f0*/  @!P0 CS2R R36, SRZ ;  /* 0x0000000000248805 */ /* 0x000fe2000001ff00 */
[--C-:B------:R-:W-:Y:S01]  /*0600*/  @P0 IMAD.MOV.U32 R88, RZ, RZ, R21.reuse ;  /* 0x000000ffff580224 */ /* 0x100fe200078e0015 */
[----:B------:R-:W-:Y:S01]  /*0610*/  LOP3.LUT R24, R29, UR20, R24, 0x96, !PT ;  /* 0x000000141d187c12 */ /* 0x000fe2000f8e9618 */
[--C-:B------:R-:W-:Y:S01]  /*0620*/  @P0 IMAD.MOV.U32 R89, RZ, RZ, R20.reuse ;  /* 0x000000ffff590224 */ /* 0x100fe200078e0014 */
[----:B------:R-:W-:Y:S01]  /*0630*/  UIADD3 UR31, UPT, UPT, UR6, -0x700cb87f, URZ ;  /* 0x8ff34781061f7890 */ /* 0x000fe2000fffe0ff */
[----:B------:R-:W-:Y:S01]  /*0640*/  @!P0 IMAD.MOV.U32 R88, RZ, RZ, R21 ;  /* 0x000000ffff588224 */ /* 0x000fe200078e0015 */
[----:B------:R-:W-:Y:S01]  /*0650*/  UIADD3 UR32, UPT, UPT, UR7, -0x695add53, URZ ;  /* 0x96a522ad07207890 */ /* 0x000fe2000fffe0ff */
[----:B------:R-:W-:Y:S01]  /*0660*/  @!P0 IMAD.MOV.U32 R89, RZ, RZ, R20 ;  /* 0x000000ffff598224 */ /* 0x000fe200078e0014 */
[----:B------:R-:W-:Y:S01]  /*0670*/  @!P0 CS2R R42, SRZ ;  /* 0x00000000002a8805 */ /* 0x000fe2000001ff00 */
[----:B------:R-:W-:Y:S01]  /*0680*/  IMAD R21, R0, -0x2daee0ad, RZ ;  /* 0xd2511f5300157824 */ /* 0x000fe200078e02ff */
[----:B------:R-:W-:Y:S01]  /*0690*/  @!P0 CS2R R40, SRZ ;  /* 0x0000000000288805 */ /* 0x000fe2000001ff00 */
[----:B------:R-:W-:Y:S01]  /*06a0*/  IMAD R3, R3, -0x326172a9, RZ ;  /* 0xcd9e8d5703037824 */ /* 0x000fe200078e02ff */
[----:B------:R-:W-:Y:S01]  /*06b0*/  @!P0 CS2R R46, SRZ ;  /* 0x00000000002e8805 */ /* 0x000fe2000001ff00 */
[----:B------:R-:W-:Y:S01]  /*06c0*/  IMAD.HI.U32 R0, R24, -0x326172a9, RZ ;  /* 0xcd9e8d5718007827 */ /* 0x000fe200078e00ff */
[----:B------:R-:W-:-:S02]  /*06d0*/  @!P0 CS2R R44, SRZ ;  /* 0x00000000002c8805 */ /* 0x000fc4000001ff00 */
[----:B------:R-:W-:Y:S01]  /*06e0*/  @P0 MOV R90, R27 ;  /* 0x0000001b005a0202 */ /* 0x000fe20000000f00 */
[----:B------:R-:W-:Y:S01]  /*06f0*/  BSSY B0, `(.L_x_2473) ;  /* 0x000130e000007945 */ /* 0x000fe20003800000 */
[C---:B------:R-:W-:Y:S01]  /*0700*/  IMAD.HI.U32 R20, R2.reuse, -0x2daee0ad, RZ ;  /* 0xd2511f5302147827 */ /* 0x040fe200078e00ff */
[----:B------:R-:W-:Y:S01]  /*0710*/  LOP3.LUT R0, R3, UR21, R0, 0x96, !PT ;  /* 0x0000001503007c12 */ /* 0x000fe2000f8e9600 */
[----:B------:R-:W0:Y:S01]  /*0720*/  LDCU UR10, c[0x0][0x404] ;  /* 0x00008080ff0a77ac */ /* 0x000e220008000800 */
[----:B------:R-:W-:Y:S01]  /*0730*/  @P0 MOV R87, R22 ;  /* 0x0000001600570202 */ /* 0x000fe20000000f00 */
[----:B------:R-:W-:Y:S01]  /*0740*/  @P0 IMAD.MOV.U32 R85, RZ, RZ, R16 ;  /* 0x000000ffff550224 */ /* 0x000fe200078e0010 */
[----:B------:R-:W-:Y:S01]  /*0750*/  LOP3.LUT R20, R21, UR22, R20, 0x96, !PT ;  /* 0x0000001615147c12 */ /* 0x000fe2000f8e9614 */
[----:B------:R-:W-:Y:S01]  /*0760*/  @!P0 IMAD.MOV.U32 R85, RZ, RZ, R16 ;  /* 0x000000ffff558224 */ /* 0x000fe200078e0010 */
[----:B------:R-:W-:Y:S01]  /*0770*/  @P0 MOV R78, R15 ;  /* 0x0000000f004e0202 */ /* 0x000fe20000000f00 */
[----:B------:R-:W-:Y:S01]  /*0780*/  IMAD R21, R2, -0x2daee0ad, RZ ;  /* 0xd2511f5302157824 */ /* 0x000fe200078e02ff */
[----:B------:R-:W-:Y:S01]  /*0790*/  @P0 MOV R75, R10 ;  /* 0x0000000a004b0202 */ /* 0x000fe20000000f00 */
[----:B------:R-:W-:Y:S01]  /*07a0*/  IMAD R3, R24, -0x326172a9, RZ ;  /* 0xcd9e8d5718037824 */ /* 0x000fe200078e02ff */
[----:B------:R-:W-:Y:S01]  /*07b0*/  @P0 MOV R72, R5 ;  /* 0x0000000500480202 */ /* 0x000fe20000000f00 */
[----:B------:R-:W-:Y:S01]  /*07c0*/  IMAD.HI.U32 R2, R20, -0x326172a9, RZ ;  /* 0xcd9e8d5714027827 */ /* 0x000fe200078e00ff */
[----:B------:R-:W-:Y:S01]  /*07d0*/  @!P0 MOV R90, R27 ;  /* 0x0000001b005a8202 */ /* 0x000fe20000000f00 */
[----:B------:R-:W1:Y:S01]  /*07e0*/  LDCU.U8 UR11, c[0x0][0x410] ;  /* 0x00008200ff0b77ac */ /* 0x000e620008000000 */
[----:B------:R-:W-:Y:S01]  /*07f0*/  @!P0 MOV R87, R22 ;  /* 0x0000001600578202 */ /* 0x000fe20000000f00 */
[C---:B------:R-:W-:Y:S01]  /*0800*/  IMAD.HI.U32 R16, R0.reuse, -0x2daee0ad, RZ ;  /* 0xd2511f5300107827 */ /* 0x040fe200078e00ff */
[----:B------:R-:W-:Y:S01]  /*0810*/  LOP3.LUT R2, R3, UR23, R2, 0x96, !PT ;  /* 0x0000001703027c12 */ /* 0x000fe2000f8e9602 */
[----:B------:R-:W2:Y:S01]  /*0820*/  LDCU UR14, c[0x0][0x448] ;  /* 0x00008900ff0e77ac */ /* 0x000ea20008000800 */
[----:B------:R-:W-:Y:S01]  /*0830*/  @!P0 MOV R78, R15 ;  /* 0x0000000f004e8202 */ /* 0x000fe20000000f00 */
[----:B------:R-:W-:Y:S01]  /*0840*/  @P0 IMAD.MOV.U32 R83, RZ, RZ, R18 ;  /* 0x000000ffff530224 */ /* 0x000fe200078e0012 */
[----:B------:R-:W-:Y:S01]  /*0850*/  LOP3.LUT R16, R21, UR24, R16, 0x96, !PT ;  /* 0x0000001815107c12 */ /* 0x000fe2000f8e9610 */
[----:B------:R-:W-:Y:S01]  /*0860*/  @!P0 IMAD.MOV.U32 R83, RZ, RZ, R18 ;  /* 0x000000ffff538224 */ /* 0x000fe200078e0012 */
[----:B------:R-:W-:Y:S01]  /*0870*/  @!P0 MOV R75, R10 ;  /* 0x0000000a004b8202 */ /* 0x000fe20000000f00 */
[----:B------:R-:W-:Y:S01]  /*0880*/  IMAD R18, R0, -0x2daee0ad, RZ ;  /* 0xd2511f5300127824 */ /* 0x000fe200078e02ff */
[----:B------:R-:W-:Y:S01]  /*0890*/  @!P0 MOV R72, R5 ;  /* 0x0000000500488202 */ /* 0x000fe20000000f00 */
[----:B------:R-:W-:Y:S01]  /*08a0*/  IMAD R3, R20, -0x326172a9, RZ ;  /* 0xcd9e8d5714037824 */ /* 0x000fe200078e02ff */
[----:B------:R-:W-:Y:S01]  /*08b0*/  LOP3.LUT R144, R144, 0x3, RZ, 0xc0, !PT ;  /* 0x0000000390907812 */ /* 0x000fe200078ec0ff */
        /* <DEDUP_REMOVED lines=8> */
[----:B------:R-:W-:Y:S01]  /*0940*/  @P0 IMAD.MOV.U32 R80, RZ, RZ, R13 ;  /* 0x000000ffff500224 */ /* 0x000fe200078e000d */
[----:B------:R-:W-:Y:S01]  /*0950*/  LOP3.LUT R17, R18, UR26, R17, 0x96, !PT ;  /* 0x0000001a12117c12 */ /* 0x000fe2000f8e9611 */
[----:B------:R-:W-:Y:S01]  /*0960*/  @!P0 IMAD.MOV.U32 R80, RZ, RZ, R13 ;  /* 0x000000ffff508224 */ /* 0x000fe200078e000d */
[----:B------:R-:W-:Y:S01]  /*0970*/  PRMT R33, R45, 0x7632, R33 ;  /* 0x000076322d217816 */ /* 0x000fe20000000021 */
[----:B------:R-:W-:Y:S01]  /*0980*/  IMAD R13, R2, -0x2daee0ad, RZ ;  /* 0xd2511f53020d7824 */ /* 0x000fe200078e02ff */
[----:B------:R-:W-:Y:S01]  /*0990*/  PRMT R31, R44, 0x7632, R31 ;  /* 0x000076322c1f7816 */ /* 0x000fe2000000001f */
        /* <DEDUP_REMOVED lines=20> */
[----:B------:R-:W-:-:S03]  /*0ae0*/  LOP3.LUT R106, R17, UR29, R0, 0x96, !PT ;  /* 0x0000001d116a7c12 */ /* 0x000fc6000f8e9600 */
[----:B------:R-:W-:Y:S01]  /*0af0*/  HFMA2 R0, -RZ, RZ, 0, 0 ;  /* 0x00000000ff007431 */ /* 0x000fe200000001ff */
[----:B------:R-:W-:Y:S01]  /*0b00*/  PRMT R17, R37, 0x7632, R17 ;  /* 0x0000763225117816 */ /* 0x000fe20000000011 */
[----:B------:R-:W-:Y:S01]  /*0b10*/  @P0 IMAD.MOV.U32 R91, RZ, RZ, R26 ;  /* 0x000000ffff5b0224 */ /* 0x000fe200078e001a */
[----:B------:R-:W-:Y:S01]  /*0b20*/  LOP3.LUT R140, R8, UR30, R3, 0x96, !PT ;  /* 0x0000001e088c7c12 */ /* 0x000fe2000f8e9603 */
[----:B------:R-:W-:Y:S01]  /*0b30*/  @P0 IMAD.MOV.U32 R86, RZ, RZ, R23 ;  /* 0x000000ffff560224 */ /* 0x000fe200078e0017 */
[----:B------:R-:W-:Y:S01]  /*0b40*/  PRMT R15, R36, 0x7632, R15 ;  /* 0x00007632240f7816 */ /* 0x000fe2000000000f */
[----:B------:R-:W-:Y:S01]  /*0b50*/  @P0 IMAD.MOV.U32 R82, RZ, RZ, R19 ;  /* 0x000000ffff520224 */ /* 0x000fe200078e0013 */
[----:B------:R-:W-:Y:S01]  /*0b60*/  PRMT R3, R88, 0x7632, R3 ;  /* 0x0000763258037816 */ /* 0x000fe20000000003 */
[----:B------:R-:W-:Y:S02]  /*0b70*/  @P0 IMAD.MOV.U32 R79, RZ, RZ, R14 ;  /* 0x000000ffff4f0224 */ /* 0x000fe400078e000e */
[----:B------:R-:W-:-:S02]  /*0b80*/  @P0 IMAD.MOV.U32 R76, RZ, RZ, R9 ;  /* 0x000000ffff4c0224 */ /* 0x000fc400078e0009 */
[----:B------:R-:W-:Y:S02]  /*0b90*/  @P0 IMAD.MOV.U32 R74, RZ, RZ, R11 ;  /* 0x000000ffff4a0224 */ /* 0x000fe400078e000b */
[----:B------:R-:W-:Y:S02]  /*0ba0*/  @P0 IMAD.MOV.U32 R73, RZ, RZ, R4 ;  /* 0x000000ffff490224 */ /* 0x000fe400078e0004 */
[----:B------:R-:W-:Y:S02]  /*0bb0*/  @P0 IMAD.MOV.U32 R71, RZ, RZ, R6 ;  /* 0x000000ffff470224 */ /* 0x000fe400078e0006 */
[----:B------:R-:W-:Y:S02]  /*0bc0*/  @P0 IMAD.MOV.U32 R70, RZ, RZ, R7 ;  /* 0x000000ffff460224 */ /* 0x000fe400078e0007 */
[----:B------:R-:W-:Y:S02]  /*0bd0*/  IMAD R12, R12, -0x326172a9, RZ ;  /* 0xcd9e8d570c0c7824 */ /* 0x000fe400078e02ff */
[----:B------:R-:W-:-:S02]  /*0be0*/  IMAD R2, R2, -0x2daee0ad, RZ ;  /* 0xd2511f5302027824 */ /* 0x000fc400078e02ff */
[----:B------:R-:W-:-:S04]  /*0bf0*/  IMAD.HI.U32 R141, R106, -0x2daee0ad, RZ ;  /* 0xd2511f536a8d7827 */ /* 0x000fc800078e00ff */
[----:B------:R-:W-:Y:S01]  /*0c00*/  IMAD.HI.U32 R139, R140, -0x326172a9, RZ ;  /* 0xcd9e8d578c8b7827 */ /* 0x000fe200078e00ff */
[----:B------:R-:W-:Y:S02]  /*0c10*/  LOP3.LUT R141, R2, UR32, R141, 0x96, !PT ;  /* 0x00000020028d7c12 */ /* 0x000fe4000f8e968d */
[----:B------:R-:W-:Y:S01]  /*0c20*/  PRMT R2, R89, 0x7632, R2 ;  /* 0x0000763259027816 */ /* 0x000fe20000000002 */
[--C-:B------:R-:W-:Y:S01]  /*0c30*/  @!P0 IMAD.MOV.U32 R91, RZ, RZ, R26.reuse ;  /* 0x000000ffff5b8224 */ /* 0x100fe200078e001a */
[----:B------:R-:W-:Y:S01]  /*0c40*/  LOP3.LUT R139, R12, UR31, R139, 0x96, !PT ;  /* 0x0000001f0c8b7c12 */ /* 0x000fe2000f8e968b */
[----:B------:R-:W-:Y:S01]  /*0c50*/  @!P0 IMAD.MOV.U32 R86, RZ, RZ, R23 ;  /* 0x000000ffff568224 */ /* 0x000fe200078e0017 */
[----:B------:R-:W-:Y:S01]  /*0c60*/  PRMT R26, R83, 0x7632, R26 ;  /* 0x00007632531a7816 */ /* 0x000fe2000000001a */
        /* <DEDUP_REMOVED lines=14> */
[----:B------:R-:W-:Y:S01]  /*0d50*/  IMAD R106, R106, -0x2daee0ad, RZ ;  /* 0xd2511f536a6a7824 */ /* 0x000fe200078e02ff */
[----:B------:R-:W-:Y:S01]  /*0d60*/  PRMT R12, R71, 0x7632, R12 ;  /* 0x00007632470c7816 */ /* 0x000fe2000000000c */
[----:B------:R-:W-:Y:S01]  /*0d70*/  IMAD R140, R140, -0x326172a9, RZ ;  /* 0xcd9e8d578c8c7824 */ /* 0x000fe200078e02ff */
        /* <DEDUP_REMOVED lines=8> */
[----:B01234-:R-:W-:-:S07]  /*0e00*/  PRMT R4, R87, 0x7632, R4 ;  /* 0x0000763257047816 */ /* 0x01ffce0000000004 */
.L_x_2825:
[----:B------:R-:W0:Y:S08]  /*0e10*/  LDC.64 R56, c[0x0][0x3f0] ;  /* 0x0000fc00ff387b82 */ /* 0x000e300000000a00 */
[----:B------:R-:W1:Y:S01]  /*0e20*/  LDC R114, c[0x0][0x388] ;  /* 0x0000e200ff727b82 */ /* 0x000e620000000800 */
[----:B0-----:R-:W-:-:S05]  /*0e30*/  IMAD.WIDE R60, R97, 0x4, R56 ;  /* 0x00000004613c7825 */ /* 0x001fca00078e0238 */
[----:B------:R-:W2:Y:S01]  /*0e40*/  LDG.E R125, desc[UR8][R60.64] ;  /* 0x000000083c7d7981 */ /* 0x000ea2000c1e1900 */
[----:B------:R-:W-:Y:S01]  /*0e50*/  IMAD.MOV.U32 R116, RZ, RZ, RZ ;  /* 0x000000ffff747224 */ /* 0x000fe200078e00ff */
        /* <DEDUP_REMOVED lines=9> */
[----:B-----5:R-:W2:Y:S01]  /*0ef0*/  @P1 LDG.E.128 R48, desc[UR8][R56.64] ;  /* 0x0000000838301981 */ /* 0x020ea2000c1e1d00 */
        /* <DEDUP_REMOVED lines=10> */
[----:B------:R-:W-:Y:S01]  /*0fa0*/  PRMT R64, R48, 0x7632, R64 ;  /* 0x0000763230407816 */ /* 0x000fe20000000040 */
[----:B0-----:R-:W-:Y:S06]  /*0fb0*/  @!P0 BRA `(.L_x_2474) ;  /* 0x0000002c00c48947 */ /* 0x001fec0003800000 */
        /* <DEDUP_REMOVED lines=25> */
.L_x_2479:
        /* <DEDUP_REMOVED lines=13> */
.L_x_2481:
[----:B------:R-:W-:Y:S05]  /*1220*/  BSYNC.RECONVERGENT B3 ;  /* 0x0000000000037941 */ /* 0x000fea0003800200 */
.L_x_2480:
        /* <DEDUP_REMOVED lines=42> */
.L_x_2478:
[----:B------:R-:W-:Y:S05]  /*14d0*/  BSYNC.RECONVERGENT B2 ;  /* 0x0000000000027941 */ /* 0x000fea0003800200 */
.L_x_2477:
        /* <DEDUP_REMOVED lines=12> */
.L_x_2476:
[----:B------:R-:W-:Y:S05]  /*15a0*/  BSYNC.RECONVERGENT B1 ;  /* 0x0000000000017941 */ /* 0x000fea0003800200 */
.L_x_2475:
        /* <DEDUP_REMOVED lines=23> */
.L_x_2486:
        /* <DEDUP_REMOVED lines=13> */
.L_x_2488:
[----:B------:R-:W-:Y:S05]  /*17f0*/  BSYNC.RECONVERGENT B3 ;  /* 0x0000000000037941 */ /* 0x000fea0003800200 */
.L_x_2487:
        /* <DEDUP_REMOVED lines=42> */
.L_x_2485:
[----:B------:R-:W-:Y:S05]  /*1aa0*/  BSYNC.RECONVERGENT B2 ;  /* 0x0000000000027941 */ /* 0x000fea0003800200 */
.L_x_2484:
[----:B------:R-:W-:Y:S01]  /*1ab0*/  HFMA2 R59, -RZ, RZ, 0.1171875, 0 ;  /* 0x2f800000ff3b7431 */ /* 0x000fe200000001ff */
[----:B------:R-:W-:Y:S01]  /*1ac0*/  I2FP.F32.U32 R56, R58 ;  /* 0x0000003a00387245 */ /* 0x000fe20000201000 */
[----:B------:R-:W-:Y:S01]  /*1ad0*/  IMAD.U32 R64, R64, 0x10000, RZ ;  /* 0x0001000040407824 */ /* 0x000fe200078e00ff */
[----:B------:R-:W-:Y:S01]  /*1ae0*/  PRMT R58, R52, 0x7632, R58 ;  /* 0x00007632343a7816 */ /* 0x000fe2000000003a */
        /* <DEDUP_REMOVED lines=9> */
.L_x_2483:
[----:B------:R-:W-:Y:S05]  /*1b80*/  BSYNC.RECONVERGENT B1 ;  /* 0x0000000000017941 */ /* 0x000fea0003800200 */
.L_x_2482:
        /* <DEDUP_REMOVED lines=22> */
.L_x_2493:
        /* <DEDUP_REMOVED lines=13> */
.L_x_2495:
[----:B------:R-:W-:Y:S05]  /*1dc0*/  BSYNC.RECONVERGENT B3 ;  /* 0x0000000000037941 */ /* 0x000fea0003800200 */
.L_x_2494:
        /* <DEDUP_REMOVED lines=42> */
.L_x_2492:
[----:B------:R-:W-:Y:S05]  /*2070*/  BSYNC.RECONVERGENT B2 ;  /* 0x0000000000027941 */ /* 0x000fea0003800200 */
.L_x_2491:
        /* <DEDUP_REMOVED lines=12> */
.L_x_2490:
[----:B------:R-:W-:Y:S05]  /*2140*/  BSYNC.RECONVERGENT B1 ;  /* 0x0000000000017941 */ /* 0x000fea0003800200 */
.L_x_2489:
        /* <DEDUP_REMOVED lines=23> */
.L_x_2500:
        /* <DEDUP_REMOVED lines=13> */
.L_x_2502:
[----:B------:R-:W-:Y:S05]  /*2390*/  BSYNC.RECONVERGENT B3 ;  /* 0x0000000000037941 */ /* 0x000fea0003800200 */
.L_x_2501:
        /* <DEDUP_REMOVED lines=42> */
.L_x_2499:
[----:B------:R-:W-:Y:S05]  /*2640*/  BSYNC.RECONVERGENT B2 ;  /* 0x0000000000027941 */ /* 0x000fea0003800200 */
.L_x_2498:
[----:B------:R-:W-:Y:S01]  /*2650*/  I2FP.F32.U32 R56, R58 ;  /* 0x0000003a00387245 */ /* 0x000fe20000201000 */
[----:B------:R-:W-:Y:S01]  /*2660*/  IMAD.MOV.U32 R59, RZ, RZ, 0x2f800000 ;  /* 0x2f800000ff3b7424 */ /* 0x000fe200078e00ff */
[----:B------:R-:W-:Y:S01]  /*2670*/  PRMT R58, R53, 0x7632, R58 ;  /* 0x00007632353a7816 */ /* 0x000fe2000000003a */
[----:B------:R-:W-:Y:S02]  /*2680*/  IMAD.U32 R67, R67, 0x10000, RZ ;  /* 0x0001000043437824 */ /* 0x000fe400078e00ff */
[----:B------:R-:W-:Y:S02]  /*2690*/  FFMA.FTZ R56, R56, R59, 1.1641532182693481445e-10 ;  /* 0x2f00000038387423 */ /* 0x000fe4000001003b */
[----:B------:R-:W-:Y:S01]  /*26a0*/  FMUL.FTZ R67, R67, UR13 ;  /* 0x0000000d43437c20 */ /* 0x000fe20008410000 */
[----:B------:R-:W-:Y:S02]  /*26b0*/  IMAD.U32 R58, R58, 0x10000, RZ ;  /* 0x000100003a3a7824 */ /* 0x000fe400078e00ff */
[----:B------:R-:W-:Y:S01]  /*26c0*/  FSETP.GTU.FTZ.AND P3, PT, R56, UR10, PT ;  /* 0x0000000a38007c0b */ /* 0x000fe2000bf7c000 */
[----:B------:R-:W-:Y:S01]  /*26d0*/  FMUL.FTZ R67, R67, UR12 ;  /* 0x0000000c43437c20 */ /* 0x000fe20008410000 */
[----:B------:R-:W-:-:S02]  /*26e0*/  SHF.L.U32 R56, R3, 0x10, RZ ;  /* 0x0000001003387819 */ /* 0x000fc400000006ff */
[----:B------:R-:W-:Y:S02]  /*26f0*/  SEL R102, RZ, 0x1, P3 ;  /* 0x00000001ff667807 */ /* 0x000fe40001800000 */
[----:B------:R-:W-:-:S05]  /*2700*/  FSEL R67, R67, RZ, !P3 ;  /* 0x000000ff43437208 */ /* 0x000fca0005800000 */
[----:B------:R-:W-:-:S07]  /*2710*/  FFMA.FTZ R109, R67, R56, R58 ;  /* 0x00000038436d7223 */ /* 0x000fce000001003a */
.L_x_2497:
[----:B------:R-:W-:Y:S05]  /*2720*/  BSYNC.RECONVERGENT B1 ;  /* 0x0000000000017941 */ /* 0x000fea0003800200 */
.L_x_2496:
        /* <DEDUP_REMOVED lines=22> */
.L_x_2507:
        /* <DEDUP_REMOVED lines=13> */
.L_x_2509:
[----:B------:R-:W-:Y:S05]  /*2960*/  BSYNC.RECONVERGENT B3 ;  /* 0x0000000000037941 */ /* 0x000fea0003800200 */
.L_x_2508:
        /* <DEDUP_REMOVED lines=42> */
.L_x_2506:
[----:B------:R-:W-:Y:S05]  /*2c10*/  BSYNC.RECONVERGENT B2 ;  /* 0x0000000000027941 */ /* 0x000fea0003800200 */
.L_x_2505:
[----:B------:R-:W-:Y:S01]  /*2c20*/  HFMA2 R60, -RZ, RZ, 0.1171875, 0 ;  /* 0x2f800000ff3c7431 */ /* 0x000fe200000001ff */
[----:B------:R-:W-:Y:S01]  /*2c30*/  I2FP.F32.U32 R57, R58 ;  /* 0x0000003a00397245 */ /* 0x000fe20000201000 */
[----:B------:R-:W-:Y:S01]  /*2c40*/  IMAD.U32 R58, R50, 0x10000, RZ ;  /* 0x00010000323a7824 */ /* 0x000fe200078e00ff */
[----:B------:R-:W-:-:S03]  /*2c50*/  SHF.L.U32 R59, R54, 0x10, RZ ;  /* 0x00000010363b7819 */ /* 0x000fc600000006ff */
[----:B------:R-:W-:Y:S01]  /*2c60*/  FMUL.FTZ R58, R58, UR13 ;  /* 0x0000000d3a3a7c20 */ /* 0x000fe20008410000 */
[----:B------:R-:W-:-:S03]  /*2c70*/  FFMA.FTZ R57, R57, R60, 1.1641532182693481445e-10 ;  /* 0x2f00000039397423 */ /* 0x000fc6000001003c */
[----:B------:R-:W-:Y:S02]  /*2c80*/  FMUL.FTZ R58, R58, UR12 ;  /* 0x0000000c3a3a7c20 */ /* 0x000fe40008410000 */
[----:B------:R-:W-:Y:S01]  /*2c90*/  FSETP.GTU.FTZ.AND P3, PT, R57, UR10, PT ;  /* 0x0000000a39007c0b */ /* 0x000fe2000bf7c000 */
[----:B------:R-:W-:-:S03]  /*2ca0*/  IMAD.U32 R57, R87, 0x10000, RZ ;  /* 0x0001000057397824 */ /* 0x000fc600078e00ff */
[----:B------:R-:W-:Y:S02]  /*2cb0*/  FSEL R58, R58, RZ, !P3 ;  /* 0x000000ff3a3a7208 */ /* 0x000fe40005800000 */
[----:B------:R-:W-:-:S03]  /*2cc0*/  SEL R103, RZ, 0x1, P3 ;  /* 0x00000001ff677807 */ /* 0x000fc60001800000 */
[----:B------:R-:W-:-:S07]  /*2cd0*/  FFMA.FTZ R108, R58, R57, R59 ;  /* 0x000000393a6c7223 */ /* 0x000fce000001003b */
.L_x_2504:
[----:B------:R-:W-:Y:S05]  /*2ce0*/  BSYNC.RECONVERGENT B1 ;  /* 0x0000000000017941 */ /* 0x000fea0003800200 */
.L_x_2503:
        /* <DEDUP_REMOVED lines=23> */
.L_x_2514:
        /* <DEDUP_REMOVED lines=13> */
.L_x_2516:
[----:B------:R-:W-:Y:S05]  /*2f30*/  BSYNC.RECONVERGENT B3 ;  /* 0x0000000000037941 */ /* 0x000fea0003800200 */
.L_x_2515:
        /* <DEDUP_REMOVED lines=42> */
.L_x_2513:
[----:B------:R-:W-:Y:S05]  /*31e0*/  BSYNC.RECONVERGENT B2 ;  /* 0x0000000000027941 */ /* 0x000fea0003800200 */
.L_x_2512:
[----:B------:R-:W-:Y:S01]  /*31f0*/  I2FP.F32.U32 R56, R58 ;  /* 0x0000003a00387245 */ /* 0x000fe20000201000 */
[----:B------:R-:W-:Y:S01]  /*3200*/  IMAD.MOV.U32 R59, RZ, RZ, 0x2f800000 ;  /* 0x2f800000ff3b7424 */ /* 0x000fe200078e00ff */
[----:B------:R-:W-:Y:S01]  /*3210*/  SHF.L.U32 R66, R66, 0x10, RZ ;  /* 0x0000001042427819 */ /* 0x000fe200000006ff */
[----:B------:R-:W-:Y:S01]  /*3220*/  IMAD.U32 R107, R4, 0x10000, RZ ;  /* 0x00010000046b7824 */ /* 0x000fe200078e00ff */
        /* <DEDUP_REMOVED lines=8> */
[----:B------:R-:W-:-:S07]  /*32b0*/  FFMA.FTZ R107, R66, R107, R59 ;  /* 0x0000006b426b7223 */ /* 0x000fce000001003b */
.L_x_2511:
[----:B------:R-:W-:Y:S05]  /*32c0*/  BSYNC.RECONVERGENT B1 ;  /* 0x0000000000017941 */ /* 0x000fea0003800200 */
.L_x_2510:
        /* <DEDUP_REMOVED lines=22> */
.L_x_2521:
        /* <DEDUP_REMOVED lines=13> */
.L_x_2523:
[----:B------:R-:W-:Y:S05]  /*3500*/  BSYNC.RECONVERGENT B3 ;  /* 0x0000000000037941 */ /* 0x000fea0003800200 */
.L_x_2522:
        /* <DEDUP_REMOVED lines=42> */
.L_x_2520:
[----:B------:R-:W-:Y:S05]  /*37b0*/  BSYNC.RECONVERGENT B2 ;  /* 0x0000000000027941 */ /* 0x000fea0003800200 */
.L_x_2519:
        /* <DEDUP_REMOVED lines=12> */
.L_x_2518:
[----:B------:R-:W-:Y:S05]  /*3880*/  BSYNC.RECONVERGENT B1 ;  /* 0x0000000000017941 */ /* 0x000fea0003800200 */
.L_x_2517:
        /* <DEDUP_REMOVED lines=23> */
.L_x_2528:
        /* <DEDUP_REMOVED lines=13> */
.L_x_2530:
[----:B------:R-:W-:Y:S05]  /*3ad0*/  BSYNC.RECONVERGENT B3 ;  /* 0x0000000000037941 */ /* 0x000fea0003800200 */
.L_x_2529:
        /* <DEDUP_REMOVED lines=41> */
.L_x_2527:
[----:B------:R-:W-:Y:S05]  /*3d70*/  BSYNC.RECONVERGENT B2 ;  /* 0x0000000000027941 */ /* 0x000fea0003800200 */
.L_x_2526:
[----:B------:R-:W-:Y:S02]  /*3d80*/  PRMT R58, R51, 0x7632, R58 ;  /* 0x00007632333a7816 */ /* 0x000fe4000000003a */
[----:B------:R-:W-:Y:S01]  /*3d90*/  I2FP.F32.U32 R56, R57 ;  /* 0x0000003900387245 */ /* 0x000fe20000201000 */
[----:B------:R-:W-:Y:S01]  /*3da0*/  IMAD.MOV.U32 R57, RZ, RZ, 0x2f800000 ;  /* 0x2f800000ff397424 */ /* 0x000fe200078e00ff */
[----:B------:R-:W-:Y:S02]  /*3db0*/  SHF.L.U32 R58, R58, 0x10, RZ ;  /* 0x000000103a3a7819 */ /* 0x000fe400000006ff */
[----:B------:R-:W-:Y:S01]  /*3dc0*/  PRMT R59, R55, 0x7632, R59 ;  /* 0x00007632373b7816 */ /* 0x000fe2000000003b */
[----:B------:R-:W-:Y:S01]  /*3dd0*/  FFMA.FTZ R56, R56, R57, 1.1641532182693481445e-10 ;  /* 0x2f00000038387423 */ /* 0x000fe20000010039 */
[----:B------:R-:W-:Y:S02]  /*3de0*/  IMAD.U32 R57, R5, 0x10000, RZ ;  /* 0x0001000005397824 */ /* 0x000fe400078e00ff */
[----:B------:R-:W-:Y:S01]  /*3df0*/  FMUL.FTZ R58, R58, UR13 ;  /* 0x0000000d3a3a7c20 */ /* 0x000fe20008410000 */
[----:B------:R-:W-:Y:S01]  /*3e00*/  IMAD.U32 R59, R59, 0x10000, RZ ;  /* 0x000100003b3b7824 */ /* 0x000fe200078e00ff */
[----:B------:R-:W-:-:S02]  /*3e10*/  FSETP.GTU.FTZ.AND P2, PT, R56, UR10, PT ;  /* 0x0000000a38007c0b */ /* 0x000fc4000bf5c000 */
[----:B------:R-:W-:Y:S02]  /*3e20*/  FMUL.FTZ R58, R58, UR12 ;  /* 0x0000000c3a3a7c20 */ /* 0x000fe40008410000 */
[----:B------:R-:W-:-:S03]  /*3e30*/  SEL R142, RZ, 0x1, P2 ;  /* 0x00000001ff8e7807 */ /* 0x000fc60001000000 */
[----:B------:R-:W-:-:S05]  /*3e40*/  FSEL R58, R58, RZ, !P2 ;  /* 0x000000ff3a3a7208 */ /* 0x000fca0005000000 */
[----:B------:R-:W-:-:S07]  /*3e50*/  FFMA.FTZ R66, R58, R57, R59 ;  /* 0x000000393a427223 */ /* 0x000fce000001003b */
.L_x_2525:
[----:B------:R-:W-:Y:S05]  /*3e60*/  BSYNC.RECONVERGENT B1 ;  /* 0x0000000000017941 */ /* 0x000fea0003800200 */
.L_x_2524:
[----:B------:R-:W-:Y:S02]  /*3e70*/  F2FP.BF16.F32.PACK_AB R60, RZ, R66 ;  /* 0x00000042ff3c723e */ /* 0x000fe400000010ff */
[----:B------:R-:W-:Y:S02]  /*3e80*/  PRMT R58, R118, 0x5410, R119 ;  /* 0x00005410763a7816 */ /* 0x000fe40000000077 */
[----:B------:R-:W-:Y:S02]  /*3e90*/  PRMT R57, R117, 0x5410, R106 ;  /* 0x0000541075397816 */ /* 0x000fe4000000006a */
[----:B------:R-:W-:Y:S02]  /*3ea0*/  PRMT R56, R65, 0x5410, R64 ;  /* 0x0000541041387816 */ /* 0x000fe40000000040 */
[----:B------:R-:W-:Y:S01]  /*3eb0*/  PRMT R59, R120, 0x5410, R60 ;  /* 0x00005410783b7816 */ /* 0x000fe2000000003c */
[----:B------:R-:W-:Y:S06]  /*3ec0*/  BRA `(.L_x_2531) ;  /* 0x0000002c00007947 */ /* 0x000fec0003800000 */
.L_x_2474:
[----:B------:R-:W-:Y:S01]  /*3ed0*/  BSSY.RECONVERGENT B1, `(.L_x_2532) ;  /* 0x0000058000017945 */ /* 0x000fe20003800200 */
[----:B------:R-:W-:Y:S02]  /*3ee0*/  HFMA2 R112, -RZ, RZ, 0, 0 ;  /* 0x00000000ff707431 */ /* 0x000fe400000001ff */
[----:B------:R-:W-:Y:S02]  /*3ef0*/  IMAD.MOV.U32 R122, RZ, RZ, R106 ;  /* 0x000000ffff7a7224 */ /* 0x000fe400078e006a */
[----:B------:R-:W-:Y:S01]  /*3f00*/  IMAD.MOV.U32 R56, RZ, RZ, R144 ;  /* 0x000000ffff387224 */ /* 0x000fe200078e0090 */
        /* <DEDUP_REMOVED lines=17> */
.L_x_2536:
        /* <DEDUP_REMOVED lines=13> */
.L_x_2538:
[----:B------:R-:W-:Y:S05]  /*40f0*/  BSYNC.RECONVERGENT B3 ;  /* 0x0000000000037941 */ /* 0x000fea0003800200 */
.L_x_2537:
        /* <DEDUP_REMOVED lines=41> */
.L_x_2535:
[----:B------:R-:W-:Y:S05]  /*4390*/  BSYNC.RECONVERGENT B2 ;  /* 0x0000000000027941 */ /* 0x000fea0003800200 */
.L_x_2534:
[----:B------:R-:W-:Y:S01]  /*43a0*/  HFMA2 R58, -RZ, RZ, 0.1171875, 0 ;  /* 0x2f800000ff3a7431 */ /* 0x000fe200000001ff */
[----:B------:R-:W-:Y:S01]  /*43b0*/  I2FP.F32.U32 R57, R57 ;  /* 0x0000003900397245 */ /* 0x000fe20000201000 */
[----:B------:R-:W-:-:S04]  /*43c0*/  IMAD.U32 R59, R48, 0x10000, RZ ;  /* 0x00010000303b7824 */ /* 0x000fc800078e00ff */
[----:B------:R-:W-:Y:S01]  /*43d0*/  FMUL.FTZ R59, R59, UR13 ;  /* 0x0000000d3b3b7c20 */ /* 0x000fe20008410000 */
[----:B------:R-:W-:-:S03]  /*43e0*/  FFMA.FTZ R57, R57, R58, 1.1641532182693481445e-10 ;  /* 0x2f00000039397423 */ /* 0x000fc6000001003a */
[----:B------:R-:W-:Y:S02]  /*43f0*/  FMUL.FTZ R59, R59, UR12 ;  /* 0x0000000c3b3b7c20 */ /* 0x000fe40008410000 */
[----:B------:R-:W-:Y:S01]  /*4400*/  FSETP.GTU.FTZ.AND P2, PT, R57, UR10, PT ;  /* 0x0000000a39007c0b */ /* 0x000fe2000bf5c000 */
[----:B------:R-:W-:-:S03]  /*4410*/  IMAD.U32 R57, R89, 0x10000, RZ ;  /* 0x0001000059397824 */ /* 0x000fc600078e00ff */
[----:B------:R-:W-:Y:S02]  /*4420*/  FSEL R112, R59, RZ, !P2 ;  /* 0x000000ff3b707208 */ /* 0x000fe40005000000 */
[----:B------:R-:W-:-:S03]  /*4430*/  SEL R99, RZ, 0x1, P2 ;  /* 0x00000001ff637807 */ /* 0x000fc60001000000 */
[----:B------:R-:W-:-:S07]  /*4440*/  FMUL.FTZ R112, R112, R57 ;  /* 0x0000003970707220 */ /* 0x000fce0000410000 */
.L_x_2533:
[----:B------:R-:W-:Y:S05]  /*4450*/  BSYNC.RECONVERGENT B1 ;  /* 0x0000000000017941 */ /* 0x000fea0003800200 */
.L_x_2532:
        /* <DEDUP_REMOVED lines=18> */
.L_x_2543:
        /* <DEDUP_REMOVED lines=13> */
.L_x_2545:
[----:B------:R-:W-:Y:S05]  /*4650*/  BSYNC.RECONVERGENT B3 ;  /* 0x0000000000037941 */ /* 0x000fea0003800200 */
.L_x_2544:
        /* <DEDUP_REMOVED lines=42> */
.L_x_2542:
[----:B------:R-:W-:Y:S05]  /*4900*/  BSYNC.RECONVERGENT B2 ;  /* 0x0000000000027941 */ /* 0x000fea0003800200 */
.L_x_2541:
        /* <DEDUP_REMOVED lines=11> */
.L_x_2540:
[----:B------:R-:W-:Y:S05]  /*49c0*/  BSYNC.RECONVERGENT B1 ;  /* 0x0000000000017941 */ /* 0x000fea0003800200 */
.L_x_2539:
        /* <DEDUP_REMOVED lines=18> */
.L_x_2550:
        /* <DEDUP_REMOVED lines=13> */
.L_x_2552:
[----:B------:R-:W-:Y:S05]  /*4bc0*/  BSYNC.RECONVERGENT B3 ;  /* 0x0000000000037941 */ /* 0x000fea0003800200 */
.L_x_2551:
        /* <DEDUP_REMOVED lines=42> */
.L_x_2549:
[----:B------:R-:W-:Y:S05]  /*4e70*/  BSYNC.RECONVERGENT B2 ;  /* 0x0000000000027941 */ /* 0x000fea0003800200 */
.L_x_2548:
[----:B------:R-:W-:Y:S01]  /*4e80*/  I2FP.F32.U32 R57, R58 ;  /* 0x0000003a00397245 */ /* 0x000fe20000201000 */
[----:B------:R-:W-:Y:S02]  /*4e90*/  HFMA2 R58, -RZ, RZ, 0.1171875, 0 ;  /* 0x2f800000ff3a7431 */ /* 0x000fe400000001ff */
[----:B------:R-:W-:-:S04]  /*4ea0*/  IMAD.U32 R59, R49, 0x10000, RZ ;  /* 0x00010000313b7824 */ /* 0x000fc800078e00ff */
[----:B------:R-:W-:-:S04]  /*4eb0*/  FMUL.FTZ R59, R59, UR13 ;  /* 0x0000000d3b3b7c20 */ /* 0x000fc80008410000 */
[----:B------:R-:W-:Y:S01]  /*4ec0*/  FMUL.FTZ R59, R59, UR12 ;  /* 0x0000000c3b3b7c20 */ /* 0x000fe20008410000 */
[----:B------:R-:W-:-:S05]  /*4ed0*/  FFMA.FTZ R57, R57, R58, 1.1641532182693481445e-10 ;  /* 0x2f00000039397423 */ /* 0x000fca000001003a */
[----:B------:R-:W-:Y:S01]  /*4ee0*/  FSETP.GTU.FTZ.AND P2, PT, R57, UR10, PT ;  /* 0x0000000a39007c0b */ /* 0x000fe2000bf5c000 */
[----:B------:R-:W-:-:S03]  /*4ef0*/  IMAD.U32 R57, R88, 0x10000, RZ ;  /* 0x0001000058397824 */ /* 0x000fc600078e00ff */
[----:B------:R-:W-:Y:S02]  /*4f00*/  FSEL R110, R59, RZ, !P2 ;  /* 0x000000ff3b6e7208 */ /* 0x000fe40005000000 */
[----:B------:R-:W-:-:S03]  /*4f10*/  SEL R101, RZ, 0x1, P2 ;  /* 0x00000001ff657807 */ /* 0x000fc60001000000 */
[----:B------:R-:W-:-:S07]  /*4f20*/  FMUL.FTZ R110, R110, R57 ;  /* 0x000000396e6e7220 */ /* 0x000fce0000410000 */
.L_x_2547:
[----:B------:R-:W-:Y:S05]  /*4f30*/  BSYNC.RECONVERGENT B1 ;  /* 0x0000000000017941 */ /* 0x000fea0003800200 */
.L_x_2546:
        /* <DEDUP_REMOVED lines=18> */
.L_x_2557:
        /* <DEDUP_REMOVED lines=13> */
.L_x_2559:
[----:B------:R-:W-:Y:S05]  /*5130*/  BSYNC.RECONVERGENT B3 ;  /* 0x0000000000037941 */ /* 0x000fea0003800200 */
.L_x_2558:
        /* <DEDUP_REMOVED lines=42> */
.L_x_2556:
[----:B------:R-:W-:Y:S05]  /*53e0*/  BSYNC.RECONVERGENT B2 ;  /* 0x0000000000027941 */ /* 0x000fea0003800200 */
.L_x_2555:
        /* <DEDUP_REMOVED lines=11> */
.L_x_2554:
[----:B------:R-:W-:Y:S05]  /*54a0*/  BSYNC.RECONVERGENT B1 ;  /* 0x0000000000017941 */ /* 0x000fea0003800200 */
.L_x_2553:
        /* <DEDUP_REMOVED lines=18> */
.L_x_2564:
        /* <DEDUP_REMOVED lines=13> */
.L_x_2566:
[----:B------:R-:W-:Y:S05]  /*56a0*/  BSYNC.RECONVERGENT B3 ;  /* 0x0000000000037941 */ /* 0x000fea0003800200 */
.L_x_2565:
        /* <DEDUP_REMOVED lines=42> */
.L_x_2563:
[----:B------:R-:W-:Y:S05]  /*5950*/  BSYNC.RECONVERGENT B2 ;  /* 0x0000000000027941 */ /* 0x000fea0003800200 */
.L_x_2562:
        /* <DEDUP_REMOVED lines=11> */
.L_x_2561:
[----:B------:R-:W-:Y:S05]  /*5a10*/  BSYNC.RECONVERGENT B1 ;  /* 0x0000000000017941 */ /* 0x000fea0003800200 */
.L_x_2560:
        /* <DEDUP_REMOVED lines=18> */
.L_x_2571:
        /* <DEDUP_REMOVED lines=13> */
.L_x_2573:
[----:B------:R-:W-:Y:S05]  /*5c10*/  BSYNC.RECONVERGENT B3 ;  /* 0x0000000000037941 */ /* 0x000fea0003800200 */
.L_x_2572:
        /* <DEDUP_REMOVED lines=42> */
.L_x_2570:
[----:B------:R-:W-:Y:S05]  /*5ec0*/  BSYNC.RECONVERGENT B2 ;  /* 0x0000000000027941 */ /* 0x000fea0003800200 */
.L_x_2569:
        /* <DEDUP_REMOVED lines=11> */
.L_x_2568:
[----:B------:R-:W-:Y:S05]  /*5f80*/  BSYNC.RECONVERGENT B1 ;  /* 0x0000000000017941 */ /* 0x000fea0003800200 */
.L_x_2567:
        /* <DEDUP_REMOVED lines=18> */
.L_x_2578:
        /* <DEDUP_REMOVED lines=13> */
.L_x_2580:
[----:B------:R-:W-:Y:S05]  /*6180*/  BSYNC.RECONVERGENT B3 ;  /* 0x0000000000037941 */ /* 0x000fea0003800200 */
.L_x_2579:
        /* <DEDUP_REMOVED lines=42> */
.L_x_2577:
[----:B------:R-:W-:Y:S05]  /*6430*/  BSYNC.RECONVERGENT B2 ;  /* 0x0000000000027941 */ /* 0x000fea0003800200 */
.L_x_2576:
[----:B------:R-:W-:Y:S01]  /*6440*/  I2FP.F32.U32 R57, R58 ;  /* 0x0000003a00397245 */ /* 0x000fe20000201000 */
[----:B------:R-:W-:Y:S02]  /*6450*/  HFMA2 R58, -RZ, RZ, 0.1171875, 0 ;  /* 0x2f800000ff3a7431 */ /* 0x000fe400000001ff */
[----:B------:R-:W-:-:S04]  /*6460*/  IMAD.U32 R59, R51, 0x10000, RZ ;  /* 0x00010000333b7824 */ /* 0x000fc800078e00ff */
[----:B------:R-:W-:-:S04]  /*6470*/  FMUL.FTZ R59, R59, UR13 ;  /* 0x0000000d3b3b7c20 */ /* 0x000fc80008410000 */
[----:B------:R-:W-:Y:S01]  /*6480*/  FMUL.FTZ R59, R59, UR12 ;  /* 0x0000000c3b3b7c20 */ /* 0x000fe20008410000 */
[----:B------:R-:W-:Y:S01]  /*6490*/  FFMA.FTZ R57, R57, R58, 1.1641532182693481445e-10 ;  /* 0x2f00000039397423 */ /* 0x000fe2000001003a */
[----:B------:R-:W-:-:S04]  /*64a0*/  IMAD.U32 R58, R86, 0x10000, RZ ;  /* 0x00010000563a7824 */ /* 0x000fc800078e00ff */
[----:B------:R-:W-:-:S04]  /*64b0*/  FSETP.GTU.FTZ.AND P2, PT, R57, UR10, PT ;  /* 0x0000000a39007c0b */ /* 0x000fc8000bf5c000 */
[----:B------:R-:W-:Y:S02]  /*64c0*/  FSEL R67, R59, RZ, !P2 ;  /* 0x000000ff3b437208 */ /* 0x000fe40005000000 */
[----:B------:R-:W-:-:S03]  /*64d0*/  SEL R105, RZ, 0x1, P2 ;  /* 0x00000001ff697807 */ /* 0x000fc60001000000 */
[----:B------:R-:W-:-:S07]  /*64e0*/  FMUL.FTZ R67, R67, R58 ;  /* 0x0000003a43437220 */ /* 0x000fce0000410000 */
.L_x_2575:
[----:B------:R-:W-:Y:S05]  /*64f0*/  BSYNC.RECONVERGENT B1 ;  /* 0x0000000000017941 */ /* 0x000fea0003800200 */
.L_x_2574:
        /* <DEDUP_REMOVED lines=18> */
.L_x_2585:
        /* <DEDUP_REMOVED lines=13> */
.L_x_2587:
[----:B------:R-:W-:Y:S05]  /*66f0*/  BSYNC.RECONVERGENT B3 ;  /* 0x0000000000037941 */ /* 0x000fea0003800200 */
.L_x_2586:
        /* <DEDUP_REMOVED lines=42> */
.L_x_2584:
[----:B------:R-:W-:Y:S05]  /*69a0*/  BSYNC.RECONVERGENT B2 ;  /* 0x0000000000027941 */ /* 0x000fea0003800200 */
.L_x_2583:
[----:B------:R-:W-:Y:S01]  /*69b0*/  I2FP.F32.U32 R56, R57 ;  /* 0x0000003900387245 */ /* 0x000fe20000201000 */
[----:B------:R-:W-:Y:S01]  /*69c0*/  HFMA2 R57, -RZ, RZ, 0.1171875, 0 ;  /* 0x2f800000ff397431 */ /* 0x000fe200000001ff */
[----:B------:R-:W-:-:S05]  /*69d0*/  PRMT R58, R51, 0x7632, R58 ;  /* 0x00007632333a7816 */ /* 0x000fca000000003a */
        /* <DEDUP_REMOVED lines=8> */
[----:B------:R-:W-:-:S07]  /*6a60*/  FMUL.FTZ R66, R58, R57 ;  /* 0x000000393a427220 */ /* 0x000fce0000410000 */
.L_x_2582:
[----:B------:R-:W-:Y:S05]  /*6a70*/  BSYNC.RECONVERGENT B1 ;  /* 0x0000000000017941 */ /* 0x000fea0003800200 */
.L_x_2581:
[----:B------:R-:W-:Y:S02]  /*6a80*/  F2FP.BF16.F32.PACK_AB R60, RZ, R66 ;  /* 0x00000042ff3c723e */ /* 0x000fe400000010ff */
[----:B------:R-:W-:Y:S02]  /*6a90*/  PRMT R58, R118, 0x5410, R119 ;  /* 0x00005410763a7816 */ /* 0x000fe40000000077 */
[----:B------:R-:W-:Y:S02]  /*6aa0*/  PRMT R57, R117, 0x5410, R106 ;  /* 0x0000541075397816 */ /* 0x000fe4000000006a */
[----:B------:R-:W-:Y:S02]  /*6ab0*/  PRMT R56, R65, 0x5410, R64 ;  /* 0x0000541041387816 */ /* 0x000fe40000000040 */
[----:B------:R-:W-:-:S07]  /*6ac0*/  PRMT R59, R120, 0x5410, R60 ;  /* 0x00005410783b7816 */ /* 0x000fce000000003c */
.L_x_2531:
[----:B------:R-:W0:Y:S01]  /*6ad0*/  LDC.64 R60, c[0x0][0x3a8] ;  /* 0x0000ea00ff3c7b82 */ /* 0x000e220000000a00 */
[C---:B------:R-:W-:Y:S01]  /*6ae0*/  @P0 IADD3 R117, PT, PT, R115.reuse, 0x20, RZ ;  /* 0x0000002073750810 */ /* 0x040fe20007ffe0ff */
[----:B------:R-:W-:Y:S01]  /*6af0*/  VIADD R131, R116, 0x20 ;  /* 0x0000002074837836 */ /* 0x000fe20000000000 */
[----:B------:R-:W-:Y:S05]  /*6b00*/  BSSY.RECONVERGENT B1, `(.L_x_2588) ;  /* 0x000001c000017945 */ /* 0x000fea0003800200 */
[----:B------:R-:W1:Y:S08]  /*6b10*/  @P0 LDC.64 R62, c[0x0][0x3a0] ;  /* 0x0000e800ff3e0b82 */ /* 0x000e700000000a00 */
[----:B------:R-:W2:Y:S01]  /*6b20*/  @P1 LDC.64 R64, c[0x0][0x390] ;  /* 0x0000e400ff401b82 */ /* 0x000ea20000000a00 */
[----:B0-----:R-:W-:-:S05]  /*6b30*/  IMAD.WIDE.U32 R118, R115, 0x10, R60 ;  /* 0x0000001073767825 */ /* 0x001fca00078e003c */
[----:B------:R0:W-:Y:S01]  /*6b40*/  STG.E.128 desc[UR8][R118.64], R56 ;  /* 0x0000003876007986 */ /* 0x0001e2000c101d08 */
[----:B-1----:R-:W-:-:S04]  /*6b50*/  @P0 IMAD.WIDE.U32 R62, R117, 0x10, R62 ;  /* 0x00000010753e0825 */ /* 0x002fc800078e003e */
[----:B--2---:R-:W-:Y:S01]  /*6b60*/  @P1 IMAD.WIDE.U32 R64, R131, 0x10, R64 ;  /* 0x0000001083401825 */ /* 0x004fe200078e0040 */
[----:B------:R-:W-:Y:S06]  /*6b70*/  @!P1 BRA `(.L_x_2589) ;  /* 0x0000000000509947 */ /* 0x000fec0003800000 */
        /* <DEDUP_REMOVED lines=20> */
.L_x_2589:
[----:B------:R-:W-:Y:S05]  /*6cc0*/  BSYNC.RECONVERGENT B1 ;  /* 0x0000000000017941 */ /* 0x000fea0003800200 */
.L_x_2588:
[----:B------:R2:W5:Y:S04]  /*6cd0*/  @P0 LDG.E.128 R52, desc[UR8][R62.64] ;  /* 0x000000083e340981 */ /* 0x000568000c1e1d00 */
[----:B------:R2:W5:Y:S01]  /*6ce0*/  @P1 LDG.E.128 R48, desc[UR8][R64.64] ;  /* 0x0000000840301981 */ /* 0x000562000c1e1d00 */
[----:B------:R-:W-:Y:S05]  /*6cf0*/  @!P0 BRA `(.L_x_2590) ;  /* 0x0000002c00c08947 */ /* 0x000fea0003800000 */
[----:B------:R-:W-:Y:S01]  /*6d00*/  ISETP.GT.AND P2, PT, R125, RZ, PT ;  /* 0x000000ff7d00720c */ /* 0x000fe20003f44270 */
[----:B------:R-:W-:-:S12]  /*6d10*/  BSSY.RECONVERGENT B1, `(.L_x_2591) ;  /* 0x000005a000017945 */ /* 0x000fd80003800200 */
[----:B-----5:R-:W-:Y:S01]  /*6d20*/  @!P2 SHF.L.U32 R124, R52, 0x10, RZ ;  /* 0x00000010347ca819 */ /* 0x020fe200000006ff */
[----:B------:R-:W-:Y:S02]  /*6d30*/  @!P2 IMAD.MOV.U32 R106, RZ, RZ, R122 ;  /* 0x000000ffff6aa224 */ /* 0x000fe400078e007a */
[----:B01----:R-:W-:Y:S01]  /*6d40*/  @!P2 IMAD.MOV.U32 R56, RZ, RZ, R123 ;  /* 0x000000ffff38a224 */ /* 0x003fe200078e007b */
        /* <DEDUP_REMOVED lines=17> */
.L_x_2595:
[----:B------:R-:W-:Y:S01]  /*6e60*/  IADD3 R96, PT, PT, R96, 0x1, RZ ;  /* 0x0000000160607810 */ /* 0x000fe20007ffe0ff */
[----:B------:R-:W-:Y:S03]  /*6e70*/  BSSY.RECONVERGENT B3, `(.L_x_2596) ;  /* 0x000000c000037945 */ /* 0x000fe60003800200 */
[C---:B------:R-:W-:Y:S01]  /*6e80*/  ISETP.NE.AND P3, PT, R96.reuse, RZ, PT ;  /* 0x000000ff6000720c */ /* 0x040fe20003f65270 */
[----:B--2---:R-:W-:-:S12]  /*6e90*/  IMAD.WIDE.U32 R62, R96, -0x2daee0ad, RZ ;  /* 0xd2511f53603e7825 */ /* 0x004fd800078e00ff */
        /* <DEDUP_REMOVED lines=9> */
.L_x_2597:
[----:B------:R-:W-:Y:S05]  /*6f30*/  BSYNC.RECONVERGENT B3 ;  /* 0x0000000000037941 */ /* 0x000fea0003800200 */
.L_x_2596:
        /* <DEDUP_REMOVED lines=42> */
.L_x_2594:
[----:B------:R-:W-:Y:S05]  /*71e0*/  BSYNC.RECONVERGENT B2 ;  /* 0x0000000000027941 */ /* 0x000fea0003800200 */
.L_x_2593:
[----:B------:R-:W-:Y:S01]  /*71f0*/  I2FP.F32.U32 R57, R57 ;  /* 0x0000003900397245 */ /* 0x000fe20000201000 */
[----:B------:R-:W-:Y:S02]  /*7200*/  IMAD.MOV.U32 R58, RZ, RZ, 0x2f800000 ;  /* 0x2f800000ff3a7424 */ /* 0x000fe400078e00ff */
[----:B------:R-:W-:Y:S02]  /*7210*/  IMAD.U32 R59, R48, 0x10000, RZ ;  /* 0x00010000303b7824 */ /* 0x000fe400078e00ff */
[----:B------:R-:W-:Y:S01]  /*7220*/  FFMA.FTZ R57, R57, R58, 1.1641532182693481445e-10 ;  /* 0x2f00000039397423 */ /* 0x000fe2000001003a */
[----:B--2---:R-:W-:Y:S02]  /*7230*/  IMAD.U32 R63, R52, 0x10000, RZ ;  /* 0x00010000343f7824 */ /* 0x004fe400078e00ff */
[----:B------:R-:W-:Y:S02]  /*7240*/  FMUL.FTZ R59, R59, UR13 ;  /* 0x0000000d3b3b7c20 */ /* 0x000fe40008410000 */
[----:B------:R-:W-:-:S02]  /*7250*/  FSETP.GTU.FTZ.AND P3, PT, R57, UR10, PT ;  /* 0x0000000a39007c0b */ /* 0x000fc4000bf7c000 */
[----:B------:R-:W-:Y:S01]  /*7260*/  FMUL.FTZ R59, R59, UR12 ;  /* 0x0000000c3b3b7c20 */ /* 0x000fe20008410000 */
[----:B------:R-:W-:Y:S02]  /*7270*/  SHF.L.U32 R57, R81, 0x10, RZ ;  /* 0x0000001051397819 */ /* 0x000fe400000006ff */
[----:B------:R-:W-:Y:S02]  /*7280*/  SEL R99, RZ, 0x1, P3 ;  /* 0x00000001ff637807 */ /* 0x000fe40001800000 */
[----:B------:R-:W-:-:S05]  /*7290*/  FSEL R124, R59, RZ, !P3 ;  /* 0x000000ff3b7c7208 */ /* 0x000fca0005800000 */
[----:B------:R-:W-:-:S07]  /*72a0*/  FFMA.FTZ R124, R124, R57, R63 ;  /* 0x000000397c7c7223 */ /* 0x000fce000001003f */
.L_x_2592:
[----:B------:R-:W-:Y:S05]  /*72b0*/  BSYNC.RECONVERGENT B1 ;  /* 0x0000000000017941 */ /* 0x000fea0003800200 */
.L_x_2591:
        /* <DEDUP_REMOVED lines=23> */
.L_x_2602:
[----:B------:R-:W-:Y:S01]  /*7430*/  VIADD R96, R96, 0x1 ;  /* 0x0000000160607836 */ /* 0x000fe20000000000 */
[----:B------:R-:W-:Y:S03]  /*7440*/  BSSY.RECONVERGENT B3, `(.L_x_2603) ;  /* 0x000000c000037945 */ /* 0x000fe60003800200 */
[C---:B--2---:R-:W-:Y:S01]  /*7450*/  IMAD.WIDE.U32 R62, R96.reuse, -0x2daee0ad, RZ ;  /* 0xd2511f53603e7825 */ /* 0x044fe200078e00ff */
        /* <DEDUP_REMOVED lines=10> */
.L_x_2604:
[----:B------:R-:W-:Y:S05]  /*7500*/  BSYNC.RECONVERGENT B3 ;  /* 0x0000000000037941 */ /* 0x000fea0003800200 */
.L_x_2603:
        /* <DEDUP_REMOVED lines=42> */
.L_x_2601:
[----:B------:R-:W-:Y:S05]  /*77b0*/  BSYNC.RECONVERGENT B2 ;  /* 0x0000000000027941 */ /* 0x000fea0003800200 */
.L_x_2600:
[----:B--2---:R-:W-:Y:S01]  /*77c0*/  HFMA2 R63, -RZ, RZ, 0.1171875, 0 ;  /* 0x2f800000ff3f7431 */ /* 0x004fe200000001ff */
[----:B------:R-:W-:Y:S02]  /*77d0*/  PRMT R59, R48, 0x7632, R59 ;  /* 0x00007632303b7816 */ /* 0x000fe4000000003b */
        /* <DEDUP_REMOVED lines=12> */
.L_x_2599:
[----:B------:R-:W-:Y:S05]  /*78a0*/  BSYNC.RECONVERGENT B1 ;  /* 0x0000000000017941 */ /* 0x000fea0003800200 */
.L_x_2598:
        /* <DEDUP_REMOVED lines=22> */
.L_x_2609:
[----:B------:R-:W-:Y:S01]  /*7a10*/  VIADD R96, R96, 0x1 ;  /* 0x0000000160607836 */ /* 0x000fe20000000000 */
[----:B------:R-:W-:Y:S03]  /*7a20*/  BSSY.RECONVERGENT B3, `(.L_x_2610) ;  /* 0x000000c000037945 */ /* 0x000fe60003800200 */
[C---:B--2---:R-:W-:Y:S01]  /*7a30*/  IMAD.WIDE.U32 R62, R96.reuse, -0x2daee0ad, RZ ;  /* 0xd2511f53603e7825 */ /* 0x044fe200078e00ff */
        /* <DEDUP_REMOVED lines=10> */
.L_x_2611:
[----:B------:R-:W-:Y:S05]  /*7ae0*/  BSYNC.RECONVERGENT B3 ;  /* 0x0000000000037941 */ /* 0x000fea0003800200 */
.L_x_2610:
        /* <DEDUP_REMOVED lines=42> */
.L_x_2608:
[----:B------:R-:W-:Y:S05]  /*7d90*/  BSYNC.RECONVERGENT B2 ;  /* 0x0000000000027941 */ /* 0x000fea0003800200 */
.L_x_2607:
[----:B------:R-:W-:Y:S01]  /*7da0*/  I2FP.F32.U32 R57, R58 ;  /* 0x0000003a00397245 */ /* 0x000fe20000201000 */
[----:B------:R-:W-:Y:S01]  /*7db0*/  IMAD.MOV.U32 R58, RZ, RZ, 0x2f800000 ;  /* 0x2f800000ff3a7424 */ /* 0x000fe200078e00ff */
[----:B------:R-:W-:Y:S01]  /*7dc0*/  SHF.L.U32 R59, R49, 0x10, RZ ;  /* 0x00000010313b7819 */ /* 0x000fe200000006ff */
[----:B--2---:R-:W-:Y:S02]  /*7dd0*/  IMAD.U32 R63, R53, 0x10000, RZ ;  /* 0x00010000353f7824 */ /* 0x004fe400078e00ff */
        /* <DEDUP_REMOVED lines=8> */
.L_x_2606:
[----:B------:R-:W-:Y:S05]  /*7e60*/  BSYNC.RECONVERGENT B1 ;  /* 0x0000000000017941 */ /* 0x000fea0003800200 */
.L_x_2605:
        /* <DEDUP_REMOVED lines=23> */
.L_x_2616:
        /* <DEDUP_REMOVED lines=13> */
.L_x_2618:
[----:B------:R-:W-:Y:S05]  /*80b0*/  BSYNC.RECONVERGENT B3 ;  /* 0x0000000000037941 */ /* 0x000fea0003800200 */
.L_x_2617:
        /* <DEDUP_REMOVED lines=42> */
.L_x_2615:
[----:B------:R-:W-:Y:S05]  /*8360*/  BSYNC.RECONVERGENT B2 ;  /* 0x0000000000027941 */ /* 0x000fea0003800200 */
.L_x_2614:
[----:B------:R-:W-:Y:S01]  /*8370*/  PRMT R59, R49, 0x7632, R59 ;  /* 0x00007632313b7816 */ /* 0x000fe2000000003b */
[----:B--2---:R-:W-:Y:S01]  /*8380*/  IMAD.MOV.U32 R63, RZ, RZ, 0x2f800000 ;  /* 0x2f800000ff3f7424 */ /* 0x004fe200078e00ff */
        /* <DEDUP_REMOVED lines=12> */
.L_x_2613:
[----:B------:R-:W-:Y:S05]  /*8450*/  BSYNC.RECONVERGENT B1 ;  /* 0x0000000000017941 */ /* 0x000fea0003800200 */
.L_x_2612:
        /* <DEDUP_REMOVED lines=22> */
.L_x_2623:
        /* <DEDUP_REMOVED lines=13> */
.L_x_2625:
[----:B------:R-:W-:Y:S05]  /*8690*/  BSYNC.RECONVERGENT B3 ;  /* 0x0000000000037941 */ /* 0x000fea0003800200 */
.L_x_2624:
[----:B------:R-:W-:Y:S01]  /*86a0*/  IMAD.WIDE.U32 R56, R95, -0x326172a9, RZ ;  /* 0xcd9e8d575f387825 */ /* 0x000fe200078e00ff */
[----:B--2---:R-:W-:-:S04]  /*86b0*/  LOP3.LUT R62, R0, UR7, R59, 0x96, !PT ;  /* 0x00000007003e7c12 */ /* 0x004fc8000f8e963b */
        /* <DEDUP_REMOVED lines=39> */
.L_x_2622:
[----:B------:R-:W-:Y:S05]  /*8930*/  BSYNC.RECONVERGENT B2 ;  /* 0x0000000000027941 */ /* 0x000fea0003800200 */
.L_x_2621:
        /* <DEDUP_REMOVED lines=12> */
.L_x_2620:
[----:B------:R-:W-:Y:S05]  /*8a00*/  BSYNC.RECONVERGENT B1 ;  /* 0x0000000000017941 */ /* 0x000fea0003800200 */
.L_x_2619:
        /* <DEDUP_REMOVED lines=23> */
.L_x_2630:
        /* <DEDUP_REMOVED lines=13> */
.L_x_2632:
[----:B------:R-:W-:Y:S05]  /*8c50*/  BSYNC.RECONVERGENT B3 ;  /* 0x0000000000037941 */ /* 0x000fea0003800200 */
.L_x_2631:
        /* <DEDUP_REMOVED lines=42> */
.L_x_2629:
[----:B------:R-:W-:Y:S05]  /*8f00*/  BSYNC.RECONVERGENT B2 ;  /* 0x0000000000027941 */ /* 0x000fea0003800200 */
.L_x_2628:
        /* <DEDUP_REMOVED lines=14> */
.L_x_2627:
[----:B------:R-:W-:Y:S05]  /*8ff0*/  BSYNC.RECONVERGENT B1 ;  /* 0x0000000000017941 */ /* 0x000fea0003800200 */
.L_x_2626:
        /* <DEDUP_REMOVED lines=22> */
.L_x_2637:
        /* <DEDUP_REMOVED lines=13> */
.L_x_2639:
[----:B------:R-:W-:Y:S05]  /*9230*/  BSYNC.RECONVERGENT B3 ;  /* 0x0000000000037941 */ /* 0x000fea0003800200 */
.L_x_2638:
        /* <DEDUP_REMOVED lines=41> */
.L_x_2636:
[----:B------:R-:W-:Y:S05]  /*94d0*/  BSYNC.RECONVERGENT B2 ;  /* 0x0000000000027941 */ /* 0x000fea0003800200 */
.L_x_2635:
        /* <DEDUP_REMOVED lines=12> */
.L_x_2634:
[----:B------:R-:W-:Y:S05]  /*95a0*/  BSYNC.RECONVERGENT B1 ;  /* 0x0000000000017941 */ /* 0x000fea0003800200 */
.L_x_2633:
        /* <DEDUP_REMOVED lines=23> */
.L_x_2644:
        /* <DEDUP_REMOVED lines=13> */
.L_x_2646:
[----:B------:R-:W-:Y:S05]  /*97f0*/  BSYNC.RECONVERGENT B3 ;  /* 0x0000000000037941 */ /* 0x000fea0003800200 */
.L_x_2645:
        /* <DEDUP_REMOVED lines=42> */
.L_x_2643:
[----:B------:R-:W-:Y:S05]  /*9aa0*/  BSYNC.RECONVERGENT B2 ;  /* 0x0000000000027941 */ /* 0x000fea0003800200 */
.L_x_2642:
        /* <DEDUP_REMOVED lines=14> */
.L_x_2641:
[----:B------:R-:W-:Y:S05]  /*9b90*/  BSYNC.RECONVERGENT B1 ;  /* 0x0000000000017941 */ /* 0x000fea0003800200 */
.L_x_2640:
[----:B------:R-:W-:Y:S02]  /*9ba0*/  F2FP.BF16.F32.PACK_AB R59, RZ, R117 ;  /* 0x00000075ff3b723e */ /* 0x000fe400000010ff */
[----:B------:R-:W-:Y:S02]  /*9bb0*/  PRMT R58, R132, 0x5410, R133 ;  /* 0x00005410843a7816 */ /* 0x000fe40000000085 */
[----:B------:R-:W-:Y:S02]  /*9bc0*/  PRMT R57, R128, 0x5410, R129 ;  /* 0x0000541080397816 */ /* 0x000fe40000000081 */
[----:B------:R-:W-:Y:S02]  /*9bd0*/  PRMT R56, R127, 0x5410, R126 ;  /* 0x000054107f387816 */ /* 0x000fe4000000007e */
[----:B------:R-:W-:Y:S01]  /*9be0*/  PRMT R59, R106, 0x5410, R59 ;  /* 0x000054106a3b7816 */ /* 0x000fe2000000003b */
[----:B------:R-:W-:Y:S06]  /*9bf0*/  BRA `(.L_x_2647) ;  /* 0x0000002c00107947 */ /* 0x000fec0003800000 */
.L_x_2590:
[----:B------:R-:W-:Y:S01]  /*9c00*/  BSSY.RECONVERGENT B1, `(.L_x_2648) ;  /* 0x0000059000017945 */ /* 0x000fe20003800200 */
[----:B------:R-:W-:Y:S01]  /*9c10*/  IMAD.MOV.U32 R124, RZ, RZ, RZ ;  /* 0x000000ffff7c7224 */ /* 0x000fe200078e00ff */
[----:B------:R-:W-:Y:S01]  /*9c20*/  MOV R130, R122 ;  /* 0x0000007a00827202 */ /* 0x000fe20000000f00 */
[----:B01----:R-:W-:Y:S01]  /*9c30*/  IMAD.MOV.U32 R56, RZ, RZ, R123 ;  /* 0x000000ffff387224 */ /* 0x003fe200078e007b */
        /* <DEDUP_REMOVED lines=17> */
.L_x_2652:
        /* <DEDUP_REMOVED lines=13> */
.L_x_2654:
[----:B------:R-:W-:Y:S05]  /*9e20*/  BSYNC.RECONVERGENT B3 ;  /* 0x0000000000037941 */ /* 0x000fea0003800200 */
.L_x_2653:
        /* <DEDUP_REMOVED lines=42> */
.L_x_2651:
[----:B------:R-:W-:Y:S05]  /*a0d0*/  BSYNC.RECONVERGENT B2 ;  /* 0x0000000000027941 */ /* 0x000fea0003800200 */
.L_x_2650:
[----:B------:R-:W-:Y:S01]  /*a0e0*/  HFMA2 R58, -RZ, RZ, 0.1171875, 0 ;  /* 0x2f800000ff3a7431 */ /* 0x000fe200000001ff */
[----:B------:R-:W-:Y:S01]  /*a0f0*/  I2FP.F32.U32 R57, R57 ;  /* 0x0000003900397245 */ /* 0x000fe20000201000 */
[----:B-----5:R-:W-:-:S04]  /*a100*/  IMAD.U32 R59, R48, 0x10000, RZ ;  /* 0x00010000303b7824 */ /* 0x020fc800078e00ff */
        /* <DEDUP_REMOVED lines=8> */
.L_x_2649:
[----:B------:R-:W-:Y:S05]  /*a190*/  BSYNC.RECONVERGENT B1 ;  /* 0x0000000000017941 */ /* 0x000fea0003800200 */
.L_x_2648:
        /* <DEDUP_REMOVED lines=18> */
.L_x_2659:
        /* <DEDUP_REMOVED lines=13> */
.L_x_2661:
[----:B------:R-:W-:Y:S05]  /*a390*/  BSYNC.RECONVERGENT B3 ;  /* 0x0000000000037941 */ /* 0x000fea0003800200 */
.L_x_2660:
        /* <DEDUP_REMOVED lines=42> */
.L_x_2658:
[----:B------:R-:W-:Y:S05]  /*a640*/  BSYNC.RECONVERGENT B2 ;  /* 0x0000000000027941 */ /* 0x000fea0003800200 */
.L_x_2657:
[----:B--2---:R-:W-:Y:S01]  /*a650*/  HFMA2 R63, -RZ, RZ, 0.1171875, 0 ;  /* 0x2f800000ff3f7431 */ /* 0x004fe200000001ff */
[----:B-----5:R-:W-:Y:S02]  /*a660*/  PRMT R59, R48, 0x7632, R59 ;  /* 0x00007632303b7816 */ /* 0x020fe4000000003b */
[----:B------:R-:W-:-:S03]  /*a670*/  I2FP.F32.U32 R56, R58 ;  /* 0x0000003a00387245 */ /* 0x000fc60000201000 */
[----:B------:R-:W-:Y:S02]  /*a680*/  IMAD.U32 R59, R59, 0x10000, RZ ;  /* 0x000100003b3b7824 */ /* 0x000fe400078e00ff */
[----:B------:R-:W-:Y:S02]  /*a690*/  FFMA.FTZ R56, R56, R63, 1.1641532182693481445e-10 ;  /* 0x2f00000038387423 */ /* 0x000fe4000001003f */
[----:B------:R-:W-:-:S04]  /*a6a0*/  FMUL.FTZ R59, R59, UR13 ;  /* 0x0000000d3b3b7c20 */ /* 0x000fc80008410000 */
[----:B------:R-:W-:Y:S01]  /*a6b0*/  FMUL.FTZ R59, R59, UR12 ;  /* 0x0000000c3b3b7c20 */ /* 0x000fe20008410000 */
[----:B------:R-:W-:Y:S01]  /*a6c0*/  FSETP.GTU.FTZ.AND P2, PT, R56, UR10, PT ;  /* 0x0000000a38007c0b */ /* 0x000fe2000bf5c000 */
[----:B------:R-:W-:-:S03]  /*a6d0*/  IMAD.U32 R56, R6, 0x10000, RZ ;  /* 0x0001000006387824 */ /* 0x000fc600078e00ff */
[----:B------:R-:W-:Y:S02]  /*a6e0*/  FSEL R59, R59, RZ, !P2 ;  /* 0x000000ff3b3b7208 */ /* 0x000fe40005000000 */
[----:B------:R-:W-:-:S03]  /*a6f0*/  SEL R100, RZ, 0x1, P2 ;  /* 0x00000001ff647807 */ /* 0x000fc60001000000 */
[----:B------:R-:W-:-:S07]  /*a700*/  FMUL.FTZ R123, R56, R59 ;  /* 0x0000003b387b7220 */ /* 0x000fce0000410000 */
.L_x_2656:
[----:B------:R-:W-:Y:S05]  /*a710*/  BSYNC.RECONVERGENT B1 ;  /* 0x0000000000017941 */ /* 0x000fea0003800200 */
.L_x_2655:
        /* <DEDUP_REMOVED lines=18> */
.L_x_2666:
        /* <DEDUP_REMOVED lines=13> */
.L_x_2668:
[----:B------:R-:W-:Y:S05]  /*a910*/  BSYNC.RECONVERGENT B3 ;  /* 0x0000000000037941 */ /* 0x000fea0003800200 */
.L_x_2667:
        /* <DEDUP_REMOVED lines=42> */
.L_x_2665:
[----:B------:R-:W-:Y:S05]  /*abc0*/  BSYNC.RECONVERGENT B2 ;  /* 0x0000000000027941 */ /* 0x000fea0003800200 */
.L_x_2664:
[----:B------:R-:W-:Y:S01]  /*abd0*/  I2FP.F32.U32 R57, R58 ;  /* 0x0000003a00397245 */ /* 0x000fe20000201000 */
[----:B------:R-:W-:Y:S02]  /*abe0*/  HFMA2 R58, -RZ, RZ, 0.1171875, 0 ;  /* 0x2f800000ff3a7431 */ /* 0x000fe400000001ff */
[----:B-----5:R-:W-:-:S04]  /*abf0*/  IMAD.U32 R59, R49, 0x10000, RZ ;  /* 0x00010000313b7824 */ /* 0x020fc800078e00ff */
        /* <DEDUP_REMOVED lines=8> */
.L_x_2663:
[----:B------:R-:W-:Y:S05]  /*ac80*/  BSYNC.RECONVERGENT B1 ;  /* 0x0000000000017941 */ /* 0x000fea0003800200 */
.L_x_2662:
        /* <DEDUP_REMOVED lines=18> */
.L_x_2673:
        /* <DEDUP_REMOVED lines=13> */
.L_x_2675:
[----:B------:R-:W-:Y:S05]  /*ae80*/  BSYNC.RECONVERGENT B3 ;  /* 0x0000000000037941 */ /* 0x000fea0003800200 */
.L_x_2674:
        /* <DEDUP_REMOVED lines=42> */
.L_x_2672:
[----:B------:R-:W-:Y:S05]  /*b130*/  BSYNC.RECONVERGENT B2 ;  /* 0x0000000000027941 */ /* 0x000fea0003800200 */
.L_x_2671:
        /* <DEDUP_REMOVED lines=12> */
.L_x_2670:
[----:B------:R-:W-:Y:S05]  /*b200*/  BSYNC.RECONVERGENT B1 ;  /* 0x0000000000017941 */ /* 0x000fea0003800200 */
.L_x_2669:
        /* <DEDUP_REMOVED lines=18> */
.L_x_2680:
        /* <DEDUP_REMOVED lines=13> */
.L_x_2682:
[----:B------:R-:W-:Y:S05]  /*b400*/  BSYNC.RECONVERGENT B3 ;  /* 0x0000000000037941 */ /* 0x000fea0003800200 */
.L_x_2681:
        /* <DEDUP_REMOVED lines=42> */
.L_x_2679:
[----:B------:R-:W-:Y:S05]  /*b6b0*/  BSYNC.RECONVERGENT B2 ;  /* 0x0000000000027941 */ /* 0x000fea0003800200 */
.L_x_2678:
        /* <DEDUP_REMOVED lines=11> */
.L_x_2677:
[----:B------:R-:W-:Y:S05]  /*b770*/  BSYNC.RECONVERGENT B1 ;  /* 0x0000000000017941 */ /* 0x000fea0003800200 */
.L_x_2676:
        /* <DEDUP_REMOVED lines=18> */
.L_x_2687:
        /* <DEDUP_REMOVED lines=13> */
.L_x_2689:
[----:B------:R-:W-:Y:S05]  /*b970*/  BSYNC.RECONVERGENT B3 ;  /* 0x0000000000037941 */ /* 0x000fea0003800200 */
.L_x_2688:
        /* <DEDUP_REMOVED lines=42> */
.L_x_2686:
[----:B------:R-:W-:Y:S05]  /*bc20*/  BSYNC.RECONVERGENT B2 ;  /* 0x0000000000027941 */ /* 0x000fea0003800200 */
.L_x_2685:
        /* <DEDUP_REMOVED lines=12> */
.L_x_2684:
[----:B------:R-:W-:Y:S05]  /*bcf0*/  BSYNC.RECONVERGENT B1 ;  /* 0x0000000000017941 */ /* 0x000fea0003800200 */
.L_x_2683:
        /* <DEDUP_REMOVED lines=18> */
.L_x_2694:
[----:B------:R-:W-:Y:S01]  /*be20*/  IADD3 R96, PT, PT, R96, 0x1, RZ ;  /* 0x0000000160607810 */ /* 0x000fe20007ffe0ff */
[----:B------:R-:W-:Y:S03]  /*be30*/  BSSY.RECONVERGENT B3, `(.L_x_2695) ;  /* 0x000000c000037945 */ /* 0x000fe60003800200 */
[C---:B------:R-:W-:Y:S01]  /*be40*/  ISETP.NE.AND P2, PT, R96.reuse, RZ, PT ;  /* 0x000000ff6000720c */ /* 0x040fe20003f45270 */
[----:B--2---:R-:W-:-:S12]  /*be50*/  IMAD.WIDE.U32 R62, R96, -0x2daee0ad, RZ ;  /* 0xd2511f53603e7825 */ /* 0x004fd800078e00ff */
        /* <DEDUP_REMOVED lines=9> */
.L_x_2696:
[----:B------:R-:W-:Y:S05]  /*bef0*/  BSYNC.RECONVERGENT B3 ;  /* 0x0000000000037941 */ /* 0x000fea0003800200 */
.L_x_2695:
        /* <DEDUP_REMOVED lines=42> */
.L_x_2693:
[----:B------:R-:W-:Y:S05]  /*c1a0*/  BSYNC.RECONVERGENT B2 ;  /* 0x0000000000027941 */ /* 0x000fea0003800200 */
.L_x_2692:
[----:B------:R-:W-:Y:S01]  /*c1b0*/  I2FP.F32.U32 R57, R58 ;  /* 0x0000003a00397245 */ /* 0x000fe20000201000 */
[----:B------:R-:W-:Y:S02]  /*c1c0*/  HFMA2 R58, -RZ, RZ, 0.1171875, 0 ;  /* 0x2f800000ff3a7431 */ /* 0x000fe400000001ff */
[----:B-----5:R-:W-:-:S04]  /*c1d0*/  IMAD.U32 R59, R51, 0x10000, RZ ;  /* 0x00010000333b7824 */ /* 0x020fc800078e00ff */
[----:B------:R-:W-:-:S04]  /*c1e0*/  FMUL.FTZ R59, R59, UR13 ;  /* 0x0000000d3b3b7c20 */ /* 0x000fc80008410000 */
[----:B------:R-:W-:Y:S01]  /*c1f0*/  FMUL.FTZ R59, R59, UR12 ;  /* 0x0000000c3b3b7c20 */ /* 0x000fe20008410000 */
[----:B------:R-:W-:-:S05]  /*c200*/  FFMA.FTZ R57, R57, R58, 1.1641532182693481445e-10 ;  /* 0x2f00000039397423 */ /* 0x000fca000001003a */
[----:B------:R-:W-:Y:S02]  /*c210*/  FSETP.GTU.FTZ.AND P2, PT, R57, UR10, PT ;  /* 0x0000000a39007c0b */ /* 0x000fe4000bf5c000 */
[----:B------:R-:W-:Y:S02]  /*c220*/  SHF.L.U32 R57, R78, 0x10, RZ ;  /* 0x000000104e397819 */ /* 0x000fe400000006ff */
[----:B------:R-:W-:Y:S02]  /*c230*/  FSEL R118, R59, RZ, !P2 ;  /* 0x000000ff3b767208 */ /* 0x000fe40005000000 */
[----:B------:R-:W-:-:S03]  /*c240*/  SEL R105, RZ, 0x1, P2 ;  /* 0x00000001ff697807 */ /* 0x000fc60001000000 */
[----:B------:R-:W-:-:S07]  /*c250*/  FMUL.FTZ R118, R57, R118 ;  /* 0x0000007639767220 */ /* 0x000fce0000410000 */
.L_x_2691:
[----:B------:R-:W-:Y:S05]  /*c260*/  BSYNC.RECONVERGENT B1 ;  /* 0x0000000000017941 */ /* 0x000fea0003800200 */
.L_x_2690:
        /* <DEDUP_REMOVED lines=18> */
.L_x_2701:
[----:B------:R-:W-:Y:S01]  /*c390*/  VIADD R96, R96, 0x1 ;  /* 0x0000000160607836 */ /* 0x000fe20000000000 */
[----:B------:R-:W-:Y:S03]  /*c3a0*/  BSSY.RECONVERGENT B3, `(.L_x_2702) ;  /* 0x000000c000037945 */ /* 0x000fe60003800200 */
[C---:B--2---:R-:W-:Y:S01]  /*c3b0*/  IMAD.WIDE.U32 R62, R96.reuse, -0x2daee0ad, RZ ;  /* 0xd2511f53603e7825 */ /* 0x044fe200078e00ff */
        /* <DEDUP_REMOVED lines=10> */
.L_x_2703:
[----:B------:R-:W-:Y:S05]  /*c460*/  BSYNC.RECONVERGENT B3 ;  /* 0x0000000000037941 */ /* 0x000fea0003800200 */
.L_x_2702:
        /* <DEDUP_REMOVED lines=42> */
.L_x_2700:
[----:B------:R-:W-:Y:S05]  /*c710*/  BSYNC.RECONVERGENT B2 ;  /* 0x0000000000027941 */ /* 0x000fea0003800200 */
.L_x_2699:
        /* <DEDUP_REMOVED lines=12> */
.L_x_2698:
[----:B------:R-:W-:Y:S05]  /*c7e0*/  BSYNC.RECONVERGENT B1 ;  /* 0x0000000000017941 */ /* 0x000fea0003800200 */
.L_x_2697:
[----:B------:R-:W-:Y:S02]  /*c7f0*/  F2FP.BF16.F32.PACK_AB R59, RZ, R117 ;  /* 0x00000075ff3b723e */ /* 0x000fe400000010ff */
[----:B------:R-:W-:Y:S02]  /*c800*/  PRMT R58, R133, 0x5410, R132 ;  /* 0x00005410853a7816 */ /* 0x000fe40000000084 */
[----:B------:R-:W-:Y:S02]  /*c810*/  PRMT R57, R129, 0x5410, R128 ;  /* 0x0000541081397816 */ /* 0x000fe40000000080 */
[----:B------:R-:W-:Y:S02]  /*c820*/  PRMT R56, R127, 0x5410, R126 ;  /* 0x000054107f387816 */ /* 0x000fe4000000007e */
[----:B------:R-:W-:-:S07]  /*c830*/  PRMT R59, R106, 0x5410, R59 ;  /* 0x000054106a3b7816 */ /* 0x000fce000000003b */
.L_x_2647:
[C---:B------:R-:W-:Y:S01]  /*c840*/  IADD3 R127, PT, PT, R115.reuse, 0x20, RZ ;  /* 0x00000020737f7810 */ /* 0x040fe20007ffe0ff */
[----:B--2---:R-:W0:Y:S01]  /*c850*/  @P1 LDC.64 R64, c[0x0][0x390] ;  /* 0x0000e400ff401b82 */ /* 0x004e220000000a00 */
[----:B------:R-:W-:Y:S01]  /*c860*/  IADD3 R115, PT, PT, R115, 0x40, RZ ;  /* 0x0000004073737810 */ /* 0x000fe20007ffe0ff */
[----:B------:R-:W-:Y:S01]  /*c870*/  VIADD R116, R116, 0x40 ;  /* 0x0000004074747836 */ /* 0x000fe20000000000 */
[----:B------:R-:W-:Y:S01]  /*c880*/  BSSY.RECONVERGENT B1, `(.L_x_2704) ;  /* 0x000001b000017945 */ /* 0x000fe20003800200 */
[----:B------:R-:W-:-:S04]  /*c890*/  IMAD.WIDE.U32 R126, R127, 0x10, R60 ;  /* 0x000000107f7e7825 */ /* 0x000fc800078e003c */
[----:B------:R-:W1:Y:S01]  /*c8a0*/  @P0 LDC.64 R62, c[0x0][0x3a0] ;  /* 0x0000e800ff3e0b82 */ /* 0x000e620000000a00 */
[----:B------:R2:W-:Y:S01]  /*c8b0*/  STG.E.128 desc[UR8][R126.64], R56 ;  /* 0x000000387e007986 */ /* 0x0005e2000c101d08 */
[----:B0-----:R-:W-:-:S04]  /*c8c0*/  @P1 IMAD.WIDE.U32 R64, R116, 0x10, R64 ;  /* 0x0000001074401825 */ /* 0x001fc800078e0040 */
[----:B-1----:R-:W-:Y:S01]  /*c8d0*/  @P0 IMAD.WIDE.U32 R62, R115, 0x10, R62 ;  /* 0x00000010733e0825 */ /* 0x002fe200078e003e */
[----:B--2---:R-:W-:Y:S06]  /*c8e0*/  @!P1 BRA `(.L_x_2705) ;  /* 0x0000000000509947 */ /* 0x004fec0003800000 */
        /* <DEDUP_REMOVED lines=20> */
.L_x_2705:
[----:B------:R-:W-:Y:S05]  /*ca30*/  BSYNC.RECONVERGENT B1 ;  /* 0x0000000000017941 */ /* 0x000fea0003800200 */
.L_x_2704:
[----:B-----5:R1:W5:Y:S04]  /*ca40*/  @P1 LDG.E.128 R48, desc[UR8][R64.64] ;  /* 0x0000000840301981 */ /* 0x020368000c1e1d00 */
[----:B------:R1:W5:Y:S01]  /*ca50*/  @P0 LDG.E.128 R52, desc[UR8][R62.64] ;  /* 0x000000083e340981 */ /* 0x000362000c1e1d00 */
[----:B------:R-:W-:Y:S05]  /*ca60*/  @!P0 BRA `(.L_x_2706) ;  /* 0x0000002c00c08947 */ /* 0x000fea0003800000 */
[----:B------:R-:W-:Y:S01]  /*ca70*/  ISETP.GT.AND P0, PT, R125, RZ, PT ;  /* 0x000000ff7d00720c */ /* 0x000fe20003f04270 */
[----:B------:R-:W-:-:S12]  /*ca80*/  BSSY.RECONVERGENT B1, `(.L_x_2707) ;  /* 0x0000059000017945 */ /* 0x000fd80003800200 */
[----:B-----5:R-:W-:Y:S01]  /*ca90*/  @!P0 SHF.L.U32 R131, R52, 0x10, RZ ;  /* 0x0000001034838819 */ /* 0x020fe200000006ff */
[----:B------:R-:W-:Y:S01]  /*caa0*/  @!P0 IMAD.MOV.U32 R126, RZ, RZ, R130 ;  /* 0x000000ffff7e8224 */ /* 0x000fe200078e0082 */
[----:B0-----:R-:W-:Y:S01]  /*cab0*/  @!P0 MOV R56, R135 ;  /* 0x0000008700388202 */ /* 0x001fe20000000f00 */
        /* <DEDUP_REMOVED lines=17> */
.L_x_2711:
        /* <DEDUP_REMOVED lines=13> */
.L_x_2713:
[----:B------:R-:W-:Y:S05]  /*cca0*/  BSYNC.RECONVERGENT B3 ;  /* 0x0000000000037941 */ /* 0x000fea0003800200 */
.L_x_2712:
[----:B------:R-:W-:Y:S01]  /*ccb0*/  IMAD.WIDE.U32 R56, R95, -0x326172a9, RZ ;  /* 0xcd9e8d575f387825 */ /* 0x000fe200078e00ff */
[----:B-1----:R-:W-:-:S04]  /*ccc0*/  LOP3.LUT R62, R0, UR7, R59, 0x96, !PT ;  /* 0x00000007003e7c12 */ /* 0x002fc8000f8e963b */
        /* <DEDUP_REMOVED lines=38> */
[----:B------:R-:W-:-:S07]  /*cf30*/  HFMA2 R56, -RZ, RZ, 0, 0 ;  /* 0x00000000ff387431 */ /* 0x000fce00000001ff */
.L_x_2710:
[----:B------:R-:W-:Y:S05]  /*cf40*/  BSYNC.RECONVERGENT B2 ;  /* 0x0000000000027941 */ /* 0x000fea0003800200 */
.L_x_2709:
[----:B------:R-:W-:Y:S01]  /*cf50*/  I2FP.F32.U32 R57, R57 ;  /* 0x0000003900397245 */ /* 0x000fe20000201000 */
[----:B------:R-:W-:Y:S01]  /*cf60*/  IMAD.MOV.U32 R58, RZ, RZ, 0x2f800000 ;  /* 0x2f800000ff3a7424 */ /* 0x000fe200078e00ff */
[----:B------:R-:W-:Y:S02]  /*cf70*/  SHF.L.U32 R59, R48, 0x10, RZ ;  /* 0x00000010303b7819 */ /* 0x000fe400000006ff */
[----:B-1----:R-:W-:Y:S01]  /*cf80*/  SHF.L.U32 R62, R52, 0x10, RZ ;  /* 0x00000010343e7819 */ /* 0x002fe200000006ff */
[----:B------:R-:W-:Y:S01]  /*cf90*/  FFMA.FTZ R57, R57, R58, 1.1641532182693481445e-10 ;  /* 0x2f00000039397423 */ /* 0x000fe2000001003a */
[----:B------:R-:W-:Y:S02]  /*cfa0*/  IMAD.U32 R58, R73, 0x10000, RZ ;  /* 0x00010000493a7824 */ /* 0x000fe400078e00ff */
[----:B------:R-:W-:Y:S02]  /*cfb0*/  FMUL.FTZ R59, R59, UR13 ;  /* 0x0000000d3b3b7c20 */ /* 0x000fe40008410000 */
[----:B------:R-:W-:-:S02]  /*cfc0*/  FSETP.GTU.FTZ.AND P2, PT, R57, UR10, PT ;  /* 0x0000000a39007c0b */ /* 0x000fc4000bf5c000 */
[----:B------:R-:W-:Y:S02]  /*cfd0*/  FMUL.FTZ R59, R59, UR12 ;  /* 0x0000000c3b3b7c20 */ /* 0x000fe40008410000 */
[----:B------:R-:W-:-:S03]  /*cfe0*/  SEL R99, RZ, 0x1, P2 ;  /* 0x00000001ff637807 */ /* 0x000fc60001000000 */
[----:B------:R-:W-:-:S05]  /*cff0*/  FSEL R131, R59, RZ, !P2 ;  /* 0x000000ff3b837208 */ /* 0x000fca0005000000 */
[----:B------:R-:W-:-:S07]  /*d000*/  FFMA.FTZ R131, R131, R58, R62 ;  /* 0x0000003a83837223 */ /* 0x000fce000001003e */
.L_x_2708:
[----:B------:R-:W-:Y:S05]  /*d010*/  BSYNC.RECONVERGENT B1 ;  /* 0x0000000000017941 */ /* 0x000fea0003800200 */
.L_x_2707:
        /* <DEDUP_REMOVED lines=23> */
.L_x_2718:
[----:B------:R-:W-:Y:S01]  /*d190*/  VIADD R96, R96, 0x1 ;  /* 0x0000000160607836 */ /* 0x000fe20000000000 */
[----:B------:R-:W-:Y:S03]  /*d1a0*/  BSSY.RECONVERGENT B3, `(.L_x_2719) ;  /* 0x000000c000037945 */ /* 0x000fe60003800200 */
[C---:B-1----:R-:W-:Y:S01]  /*d1b0*/  IMAD.WIDE.U32 R62, R96.reuse, -0x2daee0ad, RZ ;  /* 0xd2511f53603e7825 */ /* 0x042fe200078e00ff */
        /* <DEDUP_REMOVED lines=10> */
.L_x_2720:
[----:B------:R-:W-:Y:S05]  /*d260*/  BSYNC.RECONVERGENT B3 ;  /* 0x0000000000037941 */ /* 0x000fea0003800200 */
.L_x_2719:
        /* <DEDUP_REMOVED lines=42> */
.L_x_2717:
[----:B------:R-:W-:Y:S05]  /*d510*/  BSYNC.RECONVERGENT B2 ;  /* 0x0000000000027941 */ /* 0x000fea0003800200 */
.L_x_2716:
[----:B------:R-:W-:Y:S01]  /*d520*/  PRMT R59, R48, 0x7632, R59 ;  /* 0x00007632303b7816 */ /* 0x000fe2000000003b */
[----:B-1----:R-:W-:Y:S01]  /*d530*/  IMAD.MOV.U32 R63, RZ, RZ, 0x2f800000 ;  /* 0x2f800000ff3f7424 */ /* 0x002fe200078e00ff */
[----:B------:R-:W-:Y:S01]  /*d540*/  I2FP.F32.U32 R56, R58 ;  /* 0x0000003a00387245 */ /* 0x000fe20000201000 */
[----:B------:R-:W-:Y:S01]  /*d550*/  IMAD.U32 R130, R10, 0x10000, RZ ;  /* 0x000100000a827824 */ /* 0x000fe200078e00ff */
[----:B------:R-:W-:Y:S02]  /*d560*/  SHF.L.U32 R59, R59, 0x10, RZ ;  /* 0x000000103b3b7819 */ /* 0x000fe400000006ff */
[----:B------:R-:W-:Y:S01]  /*d570*/  PRMT R58, R52, 0x7632, R58 ;  /* 0x00007632343a7816 */ /* 0x000fe2000000003a */
[----:B------:R-:W-:Y:S02]  /*d580*/  FFMA.FTZ R56, R56, R63, 1.1641532182693481445e-10 ;  /* 0x2f00000038387423 */ /* 0x000fe4000001003f */
[----:B------:R-:W-:Y:S01]  /*d590*/  FMUL.FTZ R59, R59, UR13 ;  /* 0x0000000d3b3b7c20 */ /* 0x000fe20008410000 */
[----:B------:R-:W-:-:S02]  /*d5a0*/  SHF.L.U32 R58, R58, 0x10, RZ ;  /* 0x000000103a3a7819 */ /* 0x000fc400000006ff */
[----:B------:R-:W-:Y:S01]  /*d5b0*/  FSETP.GTU.FTZ.AND P2, PT, R56, UR10, PT ;  /* 0x0000000a38007c0b */ /* 0x000fe2000bf5c000 */
[----:B------:R-:W-:-:S03]  /*d5c0*/  FMUL.FTZ R59, R59, UR12 ;  /* 0x0000000c3b3b7c20 */ /* 0x000fc60008410000 */
[----:B------:R-:W-:Y:S02]  /*d5d0*/  SEL R100, RZ, 0x1, P2 ;  /* 0x00000001ff647807 */ /* 0x000fe40001000000 */
[----:B------:R-:W-:-:S05]  /*d5e0*/  FSEL R59, R59, RZ, !P2 ;  /* 0x000000ff3b3b7208 */ /* 0x000fca0005000000 */
[----:B------:R-:W-:-:S07]  /*d5f0*/  FFMA.FTZ R130, R59, R130, R58 ;  /* 0x000000823b827223 */ /* 0x000fce000001003a */
.L_x_2715:
[----:B------:R-:W-:Y:S05]  /*d600*/  BSYNC.RECONVERGENT B1 ;  /* 0x0000000000017941 */ /* 0x000fea0003800200 */
.L_x_2714:
        /* <DEDUP_REMOVED lines=22> */
.L_x_2725:
        /* <DEDUP_REMOVED lines=13> */
.L_x_2727:
[----:B------:R-:W-:Y:S05]  /*d840*/  BSYNC.RECONVERGENT B3 ;  /* 0x0000000000037941 */ /* 0x000fea0003800200 */
.L_x_2726:
        /* <DEDUP_REMOVED lines=41> */
.L_x_2724:
[----:B------:R-:W-:Y:S05]  /*dae0*/  BSYNC.RECONVERGENT B2 ;  /* 0x0000000000027941 */ /* 0x000fea0003800200 */
.L_x_2723:
[----:B------:R-:W-:Y:S01]  /*daf0*/  I2FP.F32.U32 R57, R58 ;  /* 0x0000003a00397245 */ /* 0x000fe20000201000 */
[----:B------:R-:W-:Y:S02]  /*db00*/  HFMA2 R58, -RZ, RZ, 0.1171875, 0 ;  /* 0x2f800000ff3a7431 */ /* 0x000fe400000001ff */
[----:B------:R-:W-:Y:S02]  /*db10*/  IMAD.U32 R59, R49, 0x10000, RZ ;  /* 0x00010000313b7824 */ /* 0x000fe400078e00ff */
[----:B-1----:R-:W-:Y:S02]  /*db20*/  IMAD.U32 R62, R53, 0x10000, RZ ;  /* 0x00010000353e7824 */ /* 0x002fe400078e00ff */
[----:B------:R-:W-:-:S04]  /*db30*/  FMUL.FTZ R59, R59, UR13 ;  /* 0x0000000d3b3b7c20 */ /* 0x000fc80008410000 */
[----:B------:R-:W-:Y:S01]  /*db40*/  FMUL.FTZ R59, R59, UR12 ;  /* 0x0000000c3b3b7c20 */ /* 0x000fe20008410000 */
[----:B------:R-:W-:Y:S01]  /*db50*/  FFMA.FTZ R57, R57, R58, 1.1641532182693481445e-10 ;  /* 0x2f00000039397423 */ /* 0x000fe2000001003a */
[----:B------:R-:W-:-:S04]  /*db60*/  SHF.L.U32 R58, R72, 0x10, RZ ;  /* 0x00000010483a7819 */ /* 0x000fc800000006ff */
[----:B------:R-:W-:-:S04]  /*db70*/  FSETP.GTU.FTZ.AND P2, PT, R57, UR10, PT ;  /* 0x0000000a39007c0b */ /* 0x000fc8000bf5c000 */
[----:B------:R-:W-:Y:S02]  /*db80*/  FSEL R129, R59, RZ, !P2 ;  /* 0x000000ff3b817208 */ /* 0x000fe40005000000 */
[----:B------:R-:W-:-:S03]  /*db90*/  SEL R101, RZ, 0x1, P2 ;  /* 0x00000001ff657807 */ /* 0x000fc60001000000 */
[----:B------:R-:W-:-:S07]  /*dba0*/  FFMA.FTZ R129, R129, R58, R62 ;  /* 0x0000003a81817223 */ /* 0x000fce000001003e */
.L_x_2722:
[----:B------:R-:W-:Y:S05]  /*dbb0*/  BSYNC.RECONVERGENT B1 ;  /* 0x0000000000017941 */ /* 0x000fea0003800200 */
.L_x_2721:
        /* <DEDUP_REMOVED lines=23> */
.L_x_2732:
[----:B------:R-:W-:Y:S01]  /*dd30*/  IADD3 R96, PT, PT, R96, 0x1, RZ ;  /* 0x0000000160607810 */ /* 0x000fe20007ffe0ff */
[----:B------:R-:W-:Y:S03]  /*dd40*/  BSSY.RECONVERGENT B3, `(.L_x_2733) ;  /* 0x000000c000037945 */ /* 0x000fe60003800200 */
[C---:B------:R-:W-:Y:S01]  /*dd50*/  ISETP.NE.AND P2, PT, R96.reuse, RZ, PT ;  /* 0x000000ff6000720c */ /* 0x040fe20003f45270 */
[----:B-1----:R-:W-:-:S12]  /*dd60*/  IMAD.WIDE.U32 R62, R96, -0x2daee0ad, RZ ;  /* 0xd2511f53603e7825 */ /* 0x002fd800078e00ff */
        /* <DEDUP_REMOVED lines=9> */
.L_x_2734:
[----:B------:R-:W-:Y:S05]  /*de00*/  BSYNC.RECONVERGENT B3 ;  /* 0x0000000000037941 */ /* 0x000fea0003800200 */
.L_x_2733:
        /* <DEDUP_REMOVED lines=42> */
.L_x_2731:
[----:B------:R-:W-:Y:S05]  /*e0b0*/  BSYNC.RECONVERGENT B2 ;  /* 0x0000000000027941 */ /* 0x000fea0003800200 */
.L_x_2730:
[----:B-1----:R-:W-:Y:S01]  /*e0c0*/  HFMA2 R63, -RZ, RZ, 0.1171875, 0 ;  /* 0x2f800000ff3f7431 */ /* 0x002fe200000001ff */
[----:B------:R-:W-:Y:S02]  /*e0d0*/  PRMT R59, R49, 0x7632, R59 ;  /* 0x00007632313b7816 */ /* 0x000fe4000000003b */
[----:B------:R-:W-:Y:S02]  /*e0e0*/  I2FP.F32.U32 R56, R58 ;  /* 0x0000003a00387245 */ /* 0x000fe40000201000 */
[----:B------:R-:W-:Y:S01]  /*e0f0*/  PRMT R58, R53, 0x7632, R58 ;  /* 0x00007632353a7816 */ /* 0x000fe2000000003a */
[----:B------:R-:W-:Y:S01]  /*e100*/  IMAD.U32 R59, R59, 0x10000, RZ ;  /* 0x000100003b3b7824 */ /* 0x000fe200078e00ff */
[----:B------:R-:W-:Y:S01]  /*e110*/  SHF.L.U32 R128, R11, 0x10, RZ ;  /* 0x000000100b807819 */ /* 0x000fe200000006ff */
[----:B------:R-:W-:Y:S02]  /*e120*/  FFMA.FTZ R56, R56, R63, 1.1641532182693481445e-10 ;  /* 0x2f00000038387423 */ /* 0x000fe4000001003f */
[----:B------:R-:W-:Y:S01]  /*e130*/  FMUL.FTZ R59, R59, UR13 ;  /* 0x0000000d3b3b7c20 */ /* 0x000fe20008410000 */
[----:B------:R-:W-:-:S03]  /*e140*/  IMAD.U32 R58, R58, 0x10000, RZ ;  /* 0x000100003a3a7824 */ /* 0x000fc600078e00ff */
[----:B------:R-:W-:Y:S01]  /*e150*/  FMUL.FTZ R59, R59, UR12 ;  /* 0x0000000c3b3b7c20 */ /* 0x000fe20008410000 */
[----:B------:R-:W-:-:S04]  /*e160*/  FSETP.GTU.FTZ.AND P2, PT, R56, UR10, PT ;  /* 0x0000000a38007c0b */ /* 0x000fc8000bf5c000 */
[----:B------:R-:W-:Y:S02]  /*e170*/  FSEL R59, R59, RZ, !P2 ;  /* 0x000000ff3b3b7208 */ /* 0x000fe40005000000 */
[----:B------:R-:W-:-:S03]  /*e180*/  SEL R102, RZ, 0x1, P2 ;  /* 0x00000001ff667807 */ /* 0x000fc60001000000 */
[----:B------:R-:W-:-:S07]  /*e190*/  FFMA.FTZ R128, R59, R128, R58 ;  /* 0x000000803b807223 */ /* 0x000fce000001003a */
.L_x_2729:
[----:B------:R-:W-:Y:S05]  /*e1a0*/  BSYNC.RECONVERGENT B1 ;  /* 0x0000000000017941 */ /* 0x000fea0003800200 */
.L_x_2728:
        /* <DEDUP_REMOVED lines=22> */
.L_x_2739:
        /* <DEDUP_REMOVED lines=13> */
.L_x_2741:
[----:B------:R-:W-:Y:S05]  /*e3e0*/  BSYNC.RECONVERGENT B3 ;  /* 0x0000000000037941 */ /* 0x000fea0003800200 */
.L_x_2740:
        /* <DEDUP_REMOVED lines=42> */
.L_x_2738:
[----:B------:R-:W-:Y:S05]  /*e690*/  BSYNC.RECONVERGENT B2 ;  /* 0x0000000000027941 */ /* 0x000fea0003800200 */
.L_x_2737:
        /* <DEDUP_REMOVED lines=12> */
.L_x_2736:
[----:B------:R-:W-:Y:S05]  /*e760*/  BSYNC.RECONVERGENT B1 ;  /* 0x0000000000017941 */ /* 0x000fea0003800200 */
.L_x_2735:
        /* <DEDUP_REMOVED lines=23> */
.L_x_2746:
        /* <DEDUP_REMOVED lines=13> */
.L_x_2748:
[----:B------:R-:W-:Y:S05]  /*e9b0*/  BSYNC.RECONVERGENT B3 ;  /* 0x0000000000037941 */ /* 0x000fea0003800200 */
.L_x_2747:
        /* <DEDUP_REMOVED lines=42> */
.L_x_2745:
[----:B------:R-:W-:Y:S05]  /*ec60*/  BSYNC.RECONVERGENT B2 ;  /* 0x0000000000027941 */ /* 0x000fea0003800200 */
.L_x_2744:
        /* <DEDUP_REMOVED lines=14> */
.L_x_2743:
[----:B------:R-:W-:Y:S05]  /*ed50*/  BSYNC.RECONVERGENT B1 ;  /* 0x0000000000017941 */ /* 0x000fea0003800200 */
.L_x_2742:
        /* <DEDUP_REMOVED lines=22> */
.L_x_2753:
        /* <DEDUP_REMOVED lines=13> */
.L_x_2755:
[----:B------:R-:W-:Y:S05]  /*ef90*/  BSYNC.RECONVERGENT B3 ;  /* 0x0000000000037941 */ /* 0x000fea0003800200 */
.L_x_2754:
        /* <DEDUP_REMOVED lines=42> */
.L_x_2752:
[----:B------:R-:W-:Y:S05]  /*f240*/  BSYNC.RECONVERGENT B2 ;  /* 0x0000000000027941 */ /* 0x000fea0003800200 */
.L_x_2751:
        /* <DEDUP_REMOVED lines=12> */
.L_x_2750:
[----:B------:R-:W-:Y:S05]  /*f310*/  BSYNC.RECONVERGENT B1 ;  /* 0x0000000000017941 */ /* 0x000fea0003800200 */
.L_x_2749:
[----:B-1----:R-:W-:Y:S01]  /*f320*/  @!P0 PRMT R64, R55, 0x7632, R64 ;  /* 0x0000763237408816 */ /* 0x002fe20000000040 */
        /* <DEDUP_REMOVED lines=22> */
.L_x_2760:
        /* <DEDUP_REMOVED lines=13> */
.L_x_2762:
[----:B------:R-:W-:Y:S05]  /*f560*/  BSYNC.RECONVERGENT B3 ;  /* 0x0000000000037941 */ /* 0x000fea0003800200 */
.L_x_2761:
        /* <DEDUP_REMOVED lines=42> */
.L_x_2759:
[----:B------:R-:W-:Y:S05]  /*f810*/  BSYNC.RECONVERGENT B2 ;  /* 0x0000000000027941 */ /* 0x000fea0003800200 */
.L_x_2758:
[----:B------:R-:W-:Y:S01]  /*f820*/  I2FP.F32.U32 R56, R57 ;  /* 0x0000003900387245 */ /* 0x000fe20000201000 */
[----:B------:R-:W-:Y:S01]  /*f830*/  HFMA2 R57, -RZ, RZ, 0.1171875, 0 ;  /* 0x2f800000ff397431 */ /* 0x000fe200000001ff */
[----:B------:R-:W-:Y:S02]  /*f840*/  PRMT R58, R51, 0x7632, R58 ;  /* 0x00007632333a7816 */ /* 0x000fe4000000003a */
[----:B------:R-:W-:-:S03]  /*f850*/  PRMT R59, R55, 0x7632, R59 ;  /* 0x00007632373b7816 */ /* 0x000fc6000000003b */
[----:B------:R-:W-:Y:S02]  /*f860*/  IMAD.U32 R58, R58, 0x10000, RZ ;  /* 0x000100003a3a7824 */ /* 0x000fe400078e00ff */
[----:B------:R-:W-:Y:S02]  /*f870*/  IMAD.U32 R59, R59, 0x10000, RZ ;  /* 0x000100003b3b7824 */ /* 0x000fe400078e00ff */
[----:B------:R-:W-:Y:S01]  /*f880*/  FFMA.FTZ R56, R56, R57, 1.1641532182693481445e-10 ;  /* 0x2f00000038387423 */ /* 0x000fe20000010039 */
[----:B------:R-:W-:Y:S01]  /*f890*/  FMUL.FTZ R58, R58, UR13 ;  /* 0x0000000d3a3a7c20 */ /* 0x000fe20008410000 */
[----:B------:R-:W-:-:S03]  /*f8a0*/  SHF.L.U32 R57, R13, 0x10, RZ ;  /* 0x000000100d397819 */ /* 0x000fc600000006ff */
[----:B------:R-:W-:Y:S01]  /*f8b0*/  FMUL.FTZ R58, R58, UR12 ;  /* 0x0000000c3a3a7c20 */ /* 0x000fe20008410000 */
[----:B------:R-:W-:-:S04]  /*f8c0*/  FSETP.GTU.FTZ.AND P0, PT, R56, UR10, PT ;  /* 0x0000000a38007c0b */ /* 0x000fc8000bf1c000 */
[----:B------:R-:W-:Y:S02]  /*f8d0*/  FSEL R58, R58, RZ, !P0 ;  /* 0x000000ff3a3a7208 */ /* 0x000fe40004000000 */
[----:B------:R-:W-:-:S03]  /*f8e0*/  SEL R142, RZ, 0x1, P0 ;  /* 0x00000001ff8e7807 */ /* 0x000fc60000000000 */
[----:B------:R-:W-:-:S07]  /*f8f0*/  FFMA.FTZ R64, R58, R57, R59 ;  /* 0x000000393a407223 */ /* 0x000fce000001003b */
.L_x_2757:
[----:B------:R-:W-:Y:S05]  /*f900*/  BSYNC.RECONVERGENT B1 ;  /* 0x0000000000017941 */ /* 0x000fea0003800200 */
.L_x_2756:
[----:B------:R-:W-:Y:S02]  /*f910*/  F2FP.BF16.F32.PACK_AB R59, RZ, R64 ;  /* 0x00000040ff3b723e */ /* 0x000fe400000010ff */
[----:B------:R-:W-:Y:S02]  /*f920*/  PRMT R58, R137, 0x5410, R143 ;  /* 0x00005410893a7816 */ /* 0x000fe4000000008f */
[----:B------:R-:W-:Y:S02]  /*f930*/  PRMT R57, R136, 0x5410, R135 ;  /* 0x0000541088397816 */ /* 0x000fe40000000087 */
[----:B------:R-:W-:Y:S02]  /*f940*/  PRMT R56, R134, 0x5410, R133 ;  /* 0x0000541086387816 */ /* 0x000fe40000000085 */
[----:B------:R-:W-:Y:S01]  /*f950*/  PRMT R59, R132, 0x5410, R59 ;  /* 0x00005410843b7816 */ /* 0x000fe2000000003b */
[----:B------:R-:W-:Y:S06]  /*f960*/  BRA `(.L_x_2763) ;  /* 0x0000002c00147947 */ /* 0x000fec0003800000 */
.L_x_2706:
[----:B------:R-:W-:Y:S01]  /*f970*/  BSSY.RECONVERGENT B1, `(.L_x_2764) ;  /* 0x0000059000017945 */ /* 0x000fe20003800200 */
[----:B------:R-:W-:Y:S01]  /*f980*/  MOV R131, RZ ;  /* 0x000000ff00837202 */ /* 0x000fe20000000f00 */
[----:B------:R-:W-:Y:S01]  /*f990*/  IMAD.MOV.U32 R106, RZ, RZ, R130 ;  /* 0x000000ffff6a7224 */ /* 0x000fe200078e0082 */
[----:B0-----:R-:W-:Y:S01]  /*f9a0*/  MOV R56, R135 ;  /* 0x0000008700387202 */ /* 0x001fe20000000f00 */
        /* <DEDUP_REMOVED lines=17> */
.L_x_2768:
        /* <DEDUP_REMOVED lines=13> */
.L_x_2770:
[----:B------:R-:W-:Y:S05]  /*fb90*/  BSYNC.RECONVERGENT B3 ;  /* 0x0000000000037941 */ /* 0x000fea0003800200 */
.L_x_2769:
        /* <DEDUP_REMOVED lines=42> */
.L_x_2767:
[----:B------:R-:W-:Y:S05]  /*fe40*/  BSYNC.RECONVERGENT B2 ;  /* 0x0000000000027941 */ /* 0x000fea0003800200 */
.L_x_2766:
[----:B------:R-:W-:Y:S01]  /*fe50*/  HFMA2 R58, -RZ, RZ, 0.1171875, 0 ;  /* 0x2f800000ff3a7431 */ /* 0x000fe200000001ff */
[----:B------:R-:W-:Y:S01]  /*fe60*/  I2FP.F32.U32 R57, R57 ;  /* 0x0000003900397245 */ /* 0x000fe20000201000 */
[----:B-----5:R-:W-:-:S04]  /*fe70*/  IMAD.U32 R59, R48, 0x10000, RZ ;  /* 0x00010000303b7824 */ /* 0x020fc800078e00ff */
[----:B------:R-:W-:Y:S01]  /*fe80*/  FMUL.FTZ R59, R59, UR13 ;  /* 0x0000000d3b3b7c20 */ /* 0x000fe20008410000 */
[----:B------:R-:W-:-:S03]  /*fe90*/  FFMA.FTZ R57, R57, R58, 1.1641532182693481445e-10 ;  /* 0x2f00000039397423 */ /* 0x000fc6000001003a */
[----:B------:R-:W-:Y:S01]  /*fea0*/  FMUL.FTZ R59, R59, UR12 ;  /* 0x0000000c3b3b7c20 */ /* 0x000fe20008410000 */
[----:B------:R-:W-:Y:S02]  /*feb0*/  SHF.L.U32 R58, R73, 0x10, RZ ;  /* 0x00000010493a7819 */ /* 0x000fe400000006ff */
[----:B------:R-:W-:-:S04]  /*fec0*/  FSETP.GTU.FTZ.AND P0, PT, R57, UR10, PT ;  /* 0x0000000a39007c0b */ /* 0x000fc8000bf1c000 */
[----:B------:R-:W-:Y:S02]  /*fed0*/  FSEL R131, R59, RZ, !P0 ;  /* 0x000000ff3b837208 */ /* 0x000fe40004000000 */
[----:B------:R-:W-:-:S03]  /*fee0*/  SEL R99, RZ, 0x1, P0 ;  /* 0x00000001ff637807 */ /* 0x000fc60000000000 */
[----:B------:R-:W-:-:S07]  /*fef0*/  FMUL.FTZ R131, R58, R131 ;  /* 0x000000833a837220 */ /* 0x000fce0000410000 */
.L_x_2765:
[----:B------:R-:W-:Y:S05]  /*ff00*/  BSYNC.RECONVERGENT B1 ;  /* 0x0000000000017941 */ /* 0x000fea0003800200 */
.L_x_2764:
        /* <DEDUP_REMOVED lines=18> */
.L_x_2775:
        /* <DEDUP_REMOVED lines=13> */
.L_x_2777:
[----:B------:R-:W-:Y:S05]  /*10100*/  BSYNC.RECONVERGENT B3 ;  /* 0x0000000000037941 */ /* 0x000fea0003800200 */
.L_x_2776:
        /* <DEDUP_REMOVED lines=42> */
.L_x_2774:
[----:B------:R-:W-:Y:S05]  /*103b0*/  BSYNC.RECONVERGENT B2 ;  /* 0x0000000000027941 */ /* 0x000fea0003800200 */
.L_x_2773:
[----:B-----5:R-:W-:Y:S01]  /*103c0*/  PRMT R59, R48, 0x7632, R59 ;  /* 0x00007632303b7816 */ /* 0x020fe2000000003b */
[----:B-1----:R-:W-:Y:S01]  /*103d0*/  IMAD.MOV.U32 R63, RZ, RZ, 0x2f800000 ;  /* 0x2f800000ff3f7424 */ /* 0x002fe200078e00ff */
[----:B------:R-:W-:Y:S01]  /*103e0*/  I2FP.F32.U32 R56, R58 ;  /* 0x0000003a00387245 */ /* 0x000fe20000201000 */
[----:B------:R-:W-:Y:S01]  /*103f0*/  IMAD.U32 R130, R10, 0x10000, RZ ;  /* 0x000100000a827824 */ /* 0x000fe200078e00ff */
        /* <DEDUP_REMOVED lines=8> */
.L_x_2772:
[----:B------:R-:W-:Y:S05]  /*10480*/  BSYNC.RECONVERGENT B1 ;  /* 0x0000000000017941 */ /* 0x000fea0003800200 */
.L_x_2771:
        /* <DEDUP_REMOVED lines=18> */
.L_x_2782:
        /* <DEDUP_REMOVED lines=13> */
.L_x_2784:
[----:B------:R-:W-:Y:S05]  /*10680*/  BSYNC.RECONVERGENT B3 ;  /* 0x0000000000037941 */ /* 0x000fea0003800200 */
.L_x_2783:
        /* <DEDUP_REMOVED lines=42> */
.L_x_2781:
[----:B------:R-:W-:Y:S05]  /*10930*/  BSYNC.RECONVERGENT B2 ;  /* 0x0000000000027941 */ /* 0x000fea0003800200 */
.L_x_2780:
[----:B------:R-:W-:Y:S01]  /*10940*/  I2FP.F32.U32 R57, R58 ;  /* 0x0000003a00397245 */ /* 0x000fe20000201000 */
[----:B------:R-:W-:Y:S02]  /*10950*/  HFMA2 R58, -RZ, RZ, 0.1171875, 0 ;  /* 0x2f800000ff3a7431 */ /* 0x000fe400000001ff */
[----:B-----5:R-:W-:-:S04]  /*10960*/  IMAD.U32 R59, R49, 0x10000, RZ ;  /* 0x00010000313b7824 */ /* 0x020fc800078e00ff */
[----:B------:R-:W-:-:S04]  /*10970*/  FMUL.FTZ R59, R59, UR13 ;  /* 0x0000000d3b3b7c20 */ /* 0x000fc80008410000 */
[----:B------:R-:W-:Y:S01]  /*10980*/  FMUL.FTZ R59, R59, UR12 ;  /* 0x0000000c3b3b7c20 */ /* 0x000fe20008410000 */
[----:B------:R-:W-:Y:S01]  /*10990*/  FFMA.FTZ R57, R57, R58, 1.1641532182693481445e-10 ;  /* 0x2f00000039397423 */ /* 0x000fe2000001003a */
[----:B------:R-:W-:-:S04]  /*109a0*/  SHF.L.U32 R58, R72, 0x10, RZ ;  /* 0x00000010483a7819 */ /* 0x000fc800000006ff */
[----:B------:R-:W-:-:S04]  /*109b0*/  FSETP.GTU.FTZ.AND P0, PT, R57, UR10, PT ;  /* 0x0000000a39007c0b */ /* 0x000fc8000bf1c000 */
[----:B------:R-:W-:Y:S02]  /*109c0*/  FSEL R129, R59, RZ, !P0 ;  /* 0x000000ff3b817208 */ /* 0x000fe40004000000 */
[----:B------:R-:W-:-:S03]  /*109d0*/  SEL R101, RZ, 0x1, P0 ;  /* 0x00000001ff657807 */ /* 0x000fc60000000000 */
[----:B------:R-:W-:-:S07]  /*109e0*/  FMUL.FTZ R129, R58, R129 ;  /* 0x000000813a817220 */ /* 0x000fce0000410000 */
.L_x_2779:
[----:B------:R-:W-:Y:S05]  /*109f0*/  BSYNC.RECONVERGENT B1 ;  /* 0x0000000000017941 */ /* 0x000fea0003800200 */
.L_x_2778:
        /* <DEDUP_REMOVED lines=18> */
.L_x_2789:
        /* <DEDUP_REMOVED lines=13> */
.L_x_2791:
[----:B------:R-:W-:Y:S05]  /*10bf0*/  BSYNC.RECONVERGENT B3 ;  /* 0x0000000000037941 */ /* 0x000fea0003800200 */
.L_x_2790:
        /* <DEDUP_REMOVED lines=42> */
.L_x_2788:
[----:B------:R-:W-:Y:S05]  /*10ea0*/  BSYNC.RECONVERGENT B2 ;  /* 0x0000000000027941 */ /* 0x000fea0003800200 */
.L_x_2787:
        /* <DEDUP_REMOVED lines=12> */
.L_x_2786:
[----:B------:R-:W-:Y:S05]  /*10f70*/  BSYNC.RECONVERGENT B1 ;  /* 0x0000000000017941 */ /* 0x000fea0003800200 */
.L_x_2785:
        /* <DEDUP_REMOVED lines=18> */
.L_x_2796:
        /* <DEDUP_REMOVED lines=13> */
.L_x_2798:
[----:B------:R-:W-:Y:S05]  /*11170*/  BSYNC.RECONVERGENT B3 ;  /* 0x0000000000037941 */ /* 0x000fea0003800200 */
.L_x_2797:
        /* <DEDUP_REMOVED lines=42> */
.L_x_2795:
[----:B------:R-:W-:Y:S05]  /*11420*/  BSYNC.RECONVERGENT B2 ;  /* 0x0000000000027941 */ /* 0x000fea0003800200 */
.L_x_2794:
        /* <DEDUP_REMOVED lines=11> */
.L_x_2793:
[----:B------:R-:W-:Y:S05]  /*114e0*/  BSYNC.RECONVERGENT B1 ;  /* 0x0000000000017941 */ /* 0x000fea0003800200 */
.L_x_2792:
        /* <DEDUP_REMOVED lines=18> */
.L_x_2803:
        /* <DEDUP_REMOVED lines=13> */
.L_x_2805:
[----:B------:R-:W-:Y:S05]  /*116e0*/  BSYNC.RECONVERGENT B3 ;  /* 0x0000000000037941 */ /* 0x000fea0003800200 */
.L_x_2804:
        /* <DEDUP_REMOVED lines=42> */
.L_x_2802:
[----:B------:R-:W-:Y:S05]  /*11990*/  BSYNC.RECONVERGENT B2 ;  /* 0x0000000000027941 */ /* 0x000fea0003800200 */
.L_x_2801:
        /* <DEDUP_REMOVED lines=12> */
.L_x_2800:
[----:B------:R-:W-:Y:S05]  /*11a60*/  BSYNC.RECONVERGENT B1 ;  /* 0x0000000000017941 */ /* 0x000fea0003800200 */
.L_x_2799:
        /* <DEDUP_REMOVED lines=18> */
.L_x_2810:
        /* <DEDUP_REMOVED lines=13> */
.L_x_2812:
[----:B------:R-:W-:Y:S05]  /*11c60*/  BSYNC.RECONVERGENT B3 ;  /* 0x0000000000037941 */ /* 0x000fea0003800200 */
.L_x_2811:
        /* <DEDUP_REMOVED lines=42> */
.L_x_2809:
[----:B------:R-:W-:Y:S05]  /*11f10*/  BSYNC.RECONVERGENT B2 ;  /* 0x0000000000027941 */ /* 0x000fea0003800200 */
.L_x_2808:
        /* <DEDUP_REMOVED lines=11> */
.L_x_2807:
[----:B------:R-:W-:Y:S05]  /*11fd0*/  BSYNC.RECONVERGENT B1 ;  /* 0x0000000000017941 */ /* 0x000fea0003800200 */
.L_x_2806:
[----:B------:R-:W-:Y:S01]  /*11fe0*/  BSSY.RECONVERGENT B1, `(.L_x_2813) ;  /* 0x0000058000017945 */ /* 0x000fe20003800200 */
[----:B------:R-:W-:Y:S01]  /*11ff0*/  F2FP.BF16.F32.PACK_AB R132, RZ, R125 ;  /* 0x0000007dff84723e */ /* 0x000fe200000010ff */
[----:B-1----:R-:W-:Y:S01]  /*12000*/  IMAD.MOV.U32 R64, RZ, RZ, RZ ;  /* 0x000000ffff407224 */ /* 0x002fe200078e00ff */
        /* <DEDUP_REMOVED lines=15> */
.L_x_2817:
        /* <DEDUP_REMOVED lines=13> */
.L_x_2819:
[----:B------:R-:W-:Y:S05]  /*121d0*/  BSYNC.RECONVERGENT B3 ;  /* 0x0000000000037941 */ /* 0x000fea0003800200 */
.L_x_2818:
        /* <DEDUP_REMOVED lines=41> */
[----:B------:R-:W-:Y:S02]  /*12470*/  LOP3.LUT R141, R64, UR32, R59, 0x96, !PT ;  /* 0x00000020408d7c12 */ /* 0x000fe4000f8e963b */
[----:B------:R-:W-:-:S07]  /*12480*/  MOV R106, R58 ;  /* 0x0000003a006a7202 */ /* 0x000fce0000000f00 */
.L_x_2816:
[----:B------:R-:W-:Y:S05]  /*12490*/  BSYNC.RECONVERGENT B2 ;  /* 0x0000000000027941 */ /* 0x000fea0003800200 */
.L_x_2815:
[----:B------:R-:W-:Y:S01]  /*124a0*/  I2FP.F32.U32 R56, R57 ;  /* 0x0000003900387245 */ /* 0x000fe20000201000 */
[----:B------:R-:W-:Y:S01]  /*124b0*/  HFMA2 R57, -RZ, RZ, 0.1171875, 0 ;  /* 0x2f800000ff397431 */ /* 0x000fe200000001ff */
[----:B-----5:R-:W-:-:S05]  /*124c0*/  PRMT R58, R51, 0x7632, R58 ;  /* 0x00007632333a7816 */ /* 0x020fca000000003a */
[----:B------:R-:W-:Y:S02]  /*124d0*/  IMAD.U32 R58, R58, 0x10000, RZ ;  /* 0x000100003a3a7824 */ /* 0x000fe400078e00ff */
[----:B------:R-:W-:Y:S02]  /*124e0*/  FFMA.FTZ R56, R56, R57, 1.1641532182693481445e-10 ;  /* 0x2f00000038387423 */ /* 0x000fe40000010039 */
[----:B------:R-:W-:Y:S01]  /*124f0*/  FMUL.FTZ R58, R58, UR13 ;  /* 0x0000000d3a3a7c20 */ /* 0x000fe20008410000 */
[----:B------:R-:W-:-:S03]  /*12500*/  SHF.L.U32 R57, R13, 0x10, RZ ;  /* 0x000000100d397819 */ /* 0x000fc600000006ff */
[----:B------:R-:W-:Y:S01]  /*12510*/  FMUL.FTZ R58, R58, UR12 ;  /* 0x0000000c3a3a7c20 */ /* 0x000fe20008410000 */
[----:B------:R-:W-:-:S04]  /*12520*/  FSETP.GTU.FTZ.AND P0, PT, R56, UR10, PT ;  /* 0x0000000a38007c0b */ /* 0x000fc8000bf1c000 */
[----:B------:R-:W-:Y:S02]  /*12530*/  FSEL R58, R58, RZ, !P0 ;  /* 0x000000ff3a3a7208 */ /* 0x000fe40004000000 */
[----:B------:R-:W-:-:S03]  /*12540*/  SEL R142, RZ, 0x1, P0 ;  /* 0x00000001ff8e7807 */ /* 0x000fc60000000000 */
[----:B------:R-:W-:-:S07]  /*12550*/  FMUL.FTZ R64, R57, R58 ;  /* 0x0000003a39407220 */ /* 0x000fce0000410000 */
.L_x_2814:
[----:B------:R-:W-:Y:S05]  /*12560*/  BSYNC.RECONVERGENT B1 ;  /* 0x0000000000017941 */ /* 0x000fea0003800200 */
.L_x_2813:
[----:B------:R-:W-:Y:S02]  /*12570*/  F2FP.BF16.F32.PACK_AB R59, RZ, R64 ;  /* 0x00000040ff3b723e */ /* 0x000fe400000010ff */
[----:B------:R-:W-:Y:S02]  /*12580*/  PRMT R58, R137, 0x5410, R138 ;  /* 0x00005410893a7816 */ /* 0x000fe4000000008a */
[----:B------:R-:W-:Y:S02]  /*12590*/  PRMT R57, R135, 0x5410, R136 ;  /* 0x0000541087397816 */ /* 0x000fe40000000088 */
[----:B------:R-:W-:Y:S02]  /*125a0*/  PRMT R56, R134, 0x5410, R133 ;  /* 0x0000541086387816 */ /* 0x000fe40000000085 */
[----:B------:R-:W-:-:S07]  /*125b0*/  PRMT R59, R132, 0x5410, R59 ;  /* 0x00005410843b7816 */ /* 0x000fce000000003b */
.L_x_2763:
[----:B------:R-:W-:Y:S01]  /*125c0*/  FADD.FTZ R62, RZ, R112 ;  /* 0x00000070ff3e7221 */ /* 0x000fe20000010000 */
[----:B------:R-:W-:Y:S01]  /*125d0*/  IMAD.WIDE.U32 R60, R115, 0x10, R60 ;  /* 0x00000010733c7825 */ /* 0x000fe200078e003c */
[----:B------:R-:W-:Y:S01]  /*125e0*/  BSSY.RECONVERGENT B1, `(.L_x_2820) ;  /* 0x000002e000017945 */ /* 0x000fe20003800200 */
        /* <DEDUP_REMOVED lines=24> */
[----:B0-----:R-:W-:Y:S06]  /*12770*/  @!P1 BRA `(.L_x_2821) ;  /* 0x0000000000509947 */ /* 0x001fec0003800000 */
        /* <DEDUP_REMOVED lines=20> */
.L_x_2821:
[----:B------:R-:W-:Y:S05]  /*128c0*/  BSYNC.RECONVERGENT B1 ;  /* 0x0000000000017941 */ /* 0x000fea0003800200 */
.L_x_2820:
        /* <DEDUP_REMOVED lines=72> */
.L_x_2837:
[----:B-1----:R-:W-:Y:S01]  /*12d50*/  FADD.FTZ R65, R62, R63 ;  /* 0x0000003f3e417221 */ /* 0x002fe20000010000 */
[----:B0-----:R-:W-:Y:S01]  /*12d60*/  FMUL.FTZ R62, R61, R61 ;  /* 0x0000003d3d3e7220 */ /* 0x001fe20000410000 */
[----:B------:R-:W-:Y:S01]  /*12d70*/  ISETP.NE.AND P0, PT, RZ, UR11, PT ;  /* 0x0000000bff007c0c */ /* 0x000fe2000bf05270 */
[----:B------:R-:W0:Y:S01]  /*12d80*/  @!P2 LDC.64 R58, c[0x0][0x3c0] ;  /* 0x0000f000ff3aab82 */ /* 0x000e220000000a00 */
[----:B------:R-:W-:Y:S01]  /*12d90*/  FFMA.FTZ R60, R65, R60, UR14 ;  /* 0x0000000e413c7e23 */ /* 0x000fe2000801003c */
[----:B------:R-:W-:Y:S01]  /*12da0*/  ISETP.GE.AND P1, PT, R113, 0x1, PT ;  /* 0x000000017100780c */ /* 0x000fe20003f26270 */
[----:B------:R-:W-:Y:S01]  /*12db0*/  BSSY.RECONVERGENT B1, `(.L_x_2823) ;  /* 0x000009d000017945 */ /* 0x000fe20003800200 */
[----:B------:R-:W-:-:S04]  /*12dc0*/  FSEL R63, R62, RZ, P0 ;  /* 0x000000ff3e3f7208 */ /* 0x000fc80000000000 */
        /* <DEDUP_REMOVED lines=8> */
[----:B0-----:R-:W-:Y:S01]  /*12e50*/  FSEL R61, R61, RZ, !P0 ;  /* 0x000000ff3d3d7208 */ /* 0x001fe20004000000 */
[----:B------:R-:W-:Y:S01]  /*12e60*/  IMAD.U32 R115, R14, 0x10000, RZ ;  /* 0x000100000e737824 */ /* 0x000fe200078e00ff */
[----:B------:R-:W-:Y:S02]  /*12e70*/  SHF.L.U32 R65, R36, 0x10, RZ ;  /* 0x0000001024417819 */ /* 0x000fe400000006ff */
[----:B------:R-:W-:Y:S01]  /*12e80*/  IADD3 R113, PT, PT, R113, -0x1, RZ ;  /* 0xffffffff71717810 */ /* 0x000fe20007ffe0ff */
        /* <DEDUP_REMOVED lines=24> */
[----:B------:R-:W-:Y:S01]  /*13010*/  IMAD.U32 R61, R93, 0x10000, RZ ;  /* 0x000100005d3d7824 */ /* 0x000fe200078e00ff */
[----:B------:R-:W-:Y:S01]  /*13020*/  SHF.L.U32 R119, R15, 0x10, RZ ;  /* 0x000000100f777819 */ /* 0x000fe200000006ff */
[C---:B------:R-:W-:Y:S01]  /*13030*/  FMUL.FTZ R56, R63.reuse, R112 ;  /* 0x000000703f387220 */ /* 0x040fe20000410000 */
[C---:B------:R-:W-:Y:S01]  /*13040*/  FMUL.FTZ R60, R63.reuse, R58 ;  /* 0x0000003a3f3c7220 */ /* 0x040fe20000410000 */
[----:B------:R-:W-:Y:S01]  /*13050*/  FMUL.FTZ R116, R63, R110 ;  /* 0x0000006e3f747220 */ /* 0x000fe20000410000 */
[----:B------:R-:W-:Y:S01]  /*13060*/  SHF.L.U32 R125, R38, 0x10, RZ ;  /* 0x00000010267d7819 */ /* 0x000fe200000006ff */
[----:B------:R-:W-:Y:S01]  /*13070*/  FFMA.FTZ R56, R56, R61, R65 ;  /* 0x0000003d38387223 */ /* 0x000fe20000010041 */
[----:B------:R-:W-:Y:S01]  /*13080*/  FFMA.FTZ R61, R60, R115, R119 ;  /* 0x000000733c3d7223 */ /* 0x000fe20000010077 */
[----:B------:R-:W-:Y:S01]  /*13090*/  SHF.L.U32 R115, R37, 0x10, RZ ;  /* 0x0000001025737819 */ /* 0x000fe200000006ff */
[----:B------:R-:W-:-:S02]  /*130a0*/  IMAD.U32 R65, R92, 0x10000, RZ ;  /* 0x000100005c417824 */ /* 0x000fc400078e00ff */
[----:B------:R-:W-:Y:S01]  /*130b0*/  FMUL.FTZ R122, R63, R108 ;  /* 0x0000006c3f7a7220 */ /* 0x000fe20000410000 */
[----:B------:R-:W-:Y:S01]  /*130c0*/  SHF.L.U32 R121, R17, 0x10, RZ ;  /* 0x0000001011797819 */ /* 0x000fe200000006ff */
[----:B------:R-:W-:Y:S01]  /*130d0*/  IMAD.U32 R123, R91, 0x10000, RZ ;  /* 0x000100005b7b7824 */ /* 0x000fe200078e00ff */
[----:B------:R-:W-:Y:S01]  /*130e0*/  SHF.L.U32 R129, R19, 0x10, RZ ;  /* 0x0000001013817819 */ /* 0x000fe200000006ff */
[C---:B------:R-:W-:Y:S01]  /*130f0*/  FMUL.FTZ R118, R63.reuse, R62 ;  /* 0x0000003e3f767220 */ /* 0x040fe20000410000 */
[C---:B------:R-:W-:Y:S01]  /*13100*/  FMUL.FTZ R132, R63.reuse, R132 ;  /* 0x000000843f847220 */ /* 0x040fe20000410000 */
[----:B------:R-:W-:Y:S02]  /*13110*/  IMAD.U32 R119, R16, 0x10000, RZ ;  /* 0x0001000010777824 */ /* 0x000fe400078e00ff */
[----:B------:R-:W-:Y:S01]  /*13120*/  FFMA.FTZ R60, R116, R65, R115 ;  /* 0x00000041743c7223 */ /* 0x000fe20000010073 */
[----:B------:R-:W-:Y:S02]  /*13130*/  IMAD.U32 R127, R18, 0x10000, RZ ;  /* 0x00010000127f7824 */ /* 0x000fe400078e00ff */
[C---:B------:R-:W-:Y:S01]  /*13140*/  FMUL.FTZ R117, R63.reuse, R124 ;  /* 0x0000007c3f757220 */ /* 0x040fe20000410000 */
[----:B------:R-:W-:Y:S01]  /*13150*/  FFMA.FTZ R115, R122, R123, R125 ;  /* 0x0000007b7a737223 */ /* 0x000fe2000001007d */
[----:B------:R-:W-:Y:S01]  /*13160*/  FMUL.FTZ R111, R63, R66 ;  /* 0x000000423f6f7220 */ /* 0x000fe20000410000 */
[----:B------:R-:W-:Y:S01]  /*13170*/  FFMA.FTZ R65, R118, R119, R121 ;  /* 0x0000007776417223 */ /* 0x000fe20000010079 */
[----:B------:R-:W-:Y:S01]  /*13180*/  FFMA.FTZ R116, R132, R127, R129 ;  /* 0x0000007f84747223 */ /* 0x000fe20000010081 */
[----:B------:R-:W-:Y:S01]  /*13190*/  SHF.L.U32 R124, R21, 0x10, RZ ;  /* 0x00000010157c7819 */ /* 0x000fe200000006ff */
[----:B------:R-:W-:Y:S01]  /*131a0*/  IMAD R114, R113, R114, RZ ;  /* 0x0000007271727224 */ /* 0x000fe200078e02ff */
[----:B------:R-:W-:Y:S01]  /*131b0*/  SHF.L.U32 R123, R23, 0x10, RZ ;  /* 0x00000010177b7819 */ /* 0x000fe200000006ff */
[C---:B------:R-:W-:Y:S01]  /*131c0*/  FMUL.FTZ R120, R63.reuse, R136 ;  /* 0x000000883f787220 */ /* 0x040fe20000410000 */
[C---:B------:R-:W-:Y:S01]  /*131d0*/  FMUL.FTZ R66, R63.reuse, R130 ;  /* 0x000000823f427220 */ /* 0x040fe20000410000 */
[----:B------:R-:W-:Y:S01]  /*131e0*/  FMUL.FTZ R64, R63, R128 ;  /* 0x000000803f407220 */ /* 0x000fe20000410000 */
[----:B------:R-:W-:Y:S01]  /*131f0*/  IMAD.U32 R122, R20, 0x10000, RZ ;  /* 0x00010000147a7824 */ /* 0x000fe200078e00ff */
[----:B------:R-:W-:Y:S01]  /*13200*/  SHF.L.U32 R127, R41, 0x10, RZ ;  /* 0x00000010297f7819 */ /* 0x000fe200000006ff */
[----:B------:R-:W-:Y:S01]  /*13210*/  IMAD.U32 R121, R22, 0x10000, RZ ;  /* 0x0001000016797824 */ /* 0x000fe200078e00ff */
[----:B------:R-:W-:Y:S01]  /*13220*/  SHF.L.U32 R132, R25, 0x10, RZ ;  /* 0x0000001019847819 */ /* 0x000fe200000006ff */
[C---:B------:R-:W-:Y:S01]  /*13230*/  FMUL.FTZ R112, R63.reuse, R138 ;  /* 0x0000008a3f707220 */ /* 0x040fe20000410000 */
[C---:B------:R-:W-:Y:S01]  /*13240*/  FMUL.FTZ R113, R63.reuse, R146 ;  /* 0x000000923f717220 */ /* 0x040fe20000410000 */
[----:B------:R-:W-:Y:S01]  /*13250*/  FMUL.FTZ R58, R63, R126 ;  /* 0x0000007e3f3a7220 */ /* 0x000fe20000410000 */
[----:B------:R-:W-:Y:S01]  /*13260*/  SHF.L.U32 R128, R40, 0x10, RZ ;  /* 0x0000001028807819 */ /* 0x000fe200000006ff */
[----:B------:R-:W-:-:S02]  /*13270*/  IMAD.U32 R125, R84, 0x10000, RZ ;  /* 0x00010000547d7824 */ /* 0x000fc400078e00ff */
[----:B------:R-:W-:Y:S01]  /*13280*/  FFMA.FTZ R119, R111, R122, R124 ;  /* 0x0000007a6f777223 */ /* 0x000fe2000001007c */
[----:B------:R-:W-:Y:S02]  /*13290*/  IMAD.U32 R130, R24, 0x10000, RZ ;  /* 0x0001000018827824 */ /* 0x000fe400078e00ff */
[----:B------:R-:W-:Y:S01]  /*132a0*/  FFMA.FTZ R120, R120, R121, R123 ;  /* 0x0000007978787223 */ /* 0x000fe2000001007b */
[----:B------:R-:W-:Y:S02]  /*132b0*/  IMAD.U32 R126, R85, 0x10000, RZ ;  /* 0x00010000557e7824 */ /* 0x000fe400078e00ff */
[----:B------:R-:W-:Y:S01]  /*132c0*/  FFMA.FTZ R121, R112, R125, R127 ;  /* 0x0000007d70797223 */ /* 0x000fe2000001007f */
[----:B------:R-:W-:Y:S01]  /*132d0*/  FFMA.FTZ R122, R113, R130, R132 ;  /* 0x00000082717a7223 */ /* 0x000fe20000010084 */
[C---:B------:R-:W-:Y:S01]  /*132e0*/  FMUL.FTZ R109, R63.reuse, R150 ;  /* 0x000000963f6d7220 */ /* 0x040fe20000410000 */
[----:B------:R-:W-:Y:S01]  /*132f0*/  FMUL.FTZ R108, R63, R152 ;  /* 0x000000983f6c7220 */ /* 0x000fe20000410000 */
[----:B------:R-:W-:Y:S01]  /*13300*/  FFMA.FTZ R117, R117, R126, R128 ;  /* 0x0000007e75757223 */ /* 0x000fe20000010080 */
[----:B------:R-:W-:Y:S01]  /*13310*/  SHF.L.U32 R112, R27, 0x10, RZ ;  /* 0x000000101b707819 */ /* 0x000fe200000006ff */
[----:B------:R-:W-:Y:S01]  /*13320*/  IMAD.U32 R124, R26, 0x10000, RZ ;  /* 0x000100001a7c7824 */ /* 0x000fe200078e00ff */
[----:B------:R-:W-:Y:S01]  /*13330*/  SHF.L.U32 R113, R43, 0x10, RZ ;  /* 0x000000102b717819 */ /* 0x000fe200000006ff */
[----:B------:R-:W-:Y:S01]  /*13340*/  IMAD.U32 R125, R82, 0x10000, RZ ;  /* 0x00010000527d7824 */ /* 0x000fe200078e00ff */
[----:B------:R-:W-:Y:S01]  /*13350*/  SHF.L.U32 R111, R42, 0x10, RZ ;  /* 0x000000102a6f7819 */ /* 0x000fe200000006ff */
[----:B------:R-:W-:Y:S01]  /*13360*/  FMUL.FTZ R110, R63, R148 ;  /* 0x000000943f6e7220 */ /* 0x000fe20000410000 */
[----:B------:R-:W-:Y:S01]  /*13370*/  SHF.L.U32 R128, R29, 0x10, RZ ;  /* 0x000000101d807819 */ /* 0x000fe200000006ff */
[----:B------:R-:W-:Y:S01]  /*13380*/  FMUL.FTZ R107, R63, R154 ;  /* 0x0000009a3f6b7220 */ /* 0x000fe20000410000 */
[----:B------:R-:W-:Y:S01]  /*13390*/  IMAD.U32 R123, R83, 0x10000, RZ ;  /* 0x00010000537b7824 */ /* 0x000fe200078e00ff */
[----:B------:R-:W-:Y:S01]  /*133a0*/  SHF.L.U32 R132, R44, 0x10, RZ ;  /* 0x000000102c847819 */ /* 0x000fe200000006ff */
[----:B------:R-:W-:-:S02]  /*133b0*/  IMAD.U32 R126, R28, 0x10000, RZ ;  /* 0x000100001c7e7824 */ /* 0x000fc400078e00ff */
[----:B------:R-:W-:Y:S01]  /*133c0*/  FMUL.FTZ R67, R63, R156 ;  /* 0x0000009c3f437220 */ /* 0x000fe20000410000 */
[----:B------:R-:W-:Y:S02]  /*133d0*/  IMAD.U32 R130, R77, 0x10000, RZ ;  /* 0x000100004d827824 */ /* 0x000fe400078e00ff */
[----:B------:R-:W-:Y:S01]  /*133e0*/  FFMA.FTZ R124, R109, R124, R112 ;  /* 0x0000007c6d7c7223 */ /* 0x000fe20000010070 */
[----:B------:R-:W-:Y:S01]  /*133f0*/  FFMA.FTZ R125, R108, R125, R113 ;  /* 0x0000007d6c7d7223 */ /* 0x000fe20000010071 */
[----:B------:R-:W-:Y:S01]  /*13400*/  FFMA.FTZ R123, R110, R123, R111 ;  /* 0x0000007b6e7b7223 */ /* 0x000fe2000001006f */
[----:B------:R-:W-:Y:S01]  /*13410*/  FFMA.FTZ R128, R107, R126, R128 ;  /* 0x0000007e6b807223 */ /* 0x000fe20000010080 */
[----:B------:R-:W0:Y:S01]  /*13420*/  LDC.64 R108, c[0x0][0x428] ;  /* 0x00010a00ff6c7b82 */ /* 0x000e220000000a00 */
[----:B------:R-:W-:Y:S01]  /*13430*/  FFMA.FTZ R107, R67, R130, R132 ;  /* 0x00000082436b7223 */ /* 0x000fe20000010084 */
[----:B------:R-:W-:Y:S01]  /*13440*/  SHF.L.U32 R111, R31, 0x10, RZ ;  /* 0x000000101f6f7819 */ /* 0x000fe200000006ff */
[----:B------:R-:W-:Y:S01]  /*13450*/  IMAD.U32 R67, R30, 0x10000, RZ ;  /* 0x000100001e437824 */ /* 0x000fe200078e00ff */
[----:B------:R-:W-:Y:S01]  /*13460*/  SHF.L.U32 R133, R39, 0x10, RZ ;  /* 0x0000001027857819 */ /* 0x000fe200000006ff */
[----:B------:R-:W-:Y:S01]  /*13470*/  FMUL.FTZ R134, R63, R134 ;  /* 0x000000863f867220 */ /* 0x000fe20000410000 */
[----:B------:R-:W-:-:S02]  /*13480*/  IMAD.U32 R131, R90, 0x10000, RZ ;  /* 0x000100005a837824 */ /* 0x000fc400078e00ff */
[----:B------:R-:W-:Y:S01]  /*13490*/  FFMA.FTZ R126, R66, R67, R111 ;  /* 0x00000043427e7223 */ /* 0x000fe2000001006f */
[----:B------:R-:W-:Y:S01]  /*134a0*/  SHF.R.S32.HI R67, RZ, 0x1f, R114 ;  /* 0x0000001fff437819 */ /* 0x000fe20000011472 */
[----:B------:R-:W-:Y:S01]  /*134b0*/  FMUL.FTZ R59, R63, R158 ;  /* 0x0000009e3f3b7220 */ /* 0x000fe20000410000 */
[----:B------:R-:W-:Y:S01]  /*134c0*/  SHF.L.U32 R112, R45, 0x10, RZ ;  /* 0x000000102d707819 */ /* 0x000fe200000006ff */
[----:B------:R-:W-:Y:S01]  /*134d0*/  IMAD.U32 R110, R76, 0x10000, RZ ;  /* 0x000100004c6e7824 */ /* 0x000fe200078e00ff */
[----:B------:R-:W-:Y:S01]  /*134e0*/  LEA.HI R67, R67, R114, RZ, 0x3 ;  /* 0x0000007243437211 */ /* 0x000fe200078f18ff */
[----:B------:R-:W-:Y:S01]  /*134f0*/  FFMA.FTZ R118, R134, R131, R133 ;  /* 0x0000008386767223 */ /* 0x000fe20000010085 */
[----:B------:R-:W-:Y:S01]  /*13500*/  SHF.L.U32 R129, R33, 0x10, RZ ;  /* 0x0000001021817819 */ /* 0x000fe200000006ff */
[----:B------:R-:W-:Y:S01]  /*13510*/  FMUL.FTZ R62, R63, R160 ;  /* 0x000000a03f3e7220 */ /* 0x000fe20000410000 */
[----:B------:R-:W-:Y:S01]  /*13520*/  SHF.L.U32 R133, R46, 0x10, RZ ;  /* 0x000000102e857819 */ /* 0x000fe200000006ff */
[----:B------:R-:W-:-:S02]  /*13530*/  IMAD.U32 R113, R32, 0x10000, RZ ;  /* 0x0001000020717824 */ /* 0x000fc400078e00ff */
[----:B------:R-:W-:Y:S01]  /*13540*/  FFMA.FTZ R127, R59, R110, R112 ;  /* 0x0000006e3b7f7223 */ /* 0x000fe20000010070 */
[----:B------:R-:W-:Y:S01]  /*13550*/  IMAD.U32 R131, R75, 0x10000, RZ ;  /* 0x000100004b837824 */ /* 0x000fe200078e00ff */
[----:B------:R-:W-:Y:S01]  /*13560*/  SHF.L.U32 R111, R35, 0x10, RZ ;  /* 0x00000010236f7819 */ /* 0x000fe200000006ff */
[----:B------:R-:W-:Y:S01]  /*13570*/  IMAD.U32 R59, R34, 0x10000, RZ ;  /* 0x00010000223b7824 */ /* 0x000fe200078e00ff */
[----:B------:R-:W-:Y:S01]  /*13580*/  LEA.HI.SX32 R67, R67, R98, 0x1d ;  /* 0x0000006243437211 */ /* 0x000fe200078feaff */
[----:B------:R-:W-:Y:S01]  /*13590*/  FMUL.FTZ R57, R63, R162 ;  /* 0x000000a23f397220 */ /* 0x000fe20000410000 */
[----:B------:R-:W-:Y:S01]  /*135a0*/  FFMA.FTZ R64, R64, R113, R129 ;  /* 0x0000007140407223 */ /* 0x000fe20000010081 */
[----:B------:R-:W-:Y:S01]  /*135b0*/  FFMA.FTZ R66, R62, R131, R133 ;  /* 0x000000833e427223 */ /* 0x000fe20000010085 */
[----:B------:R-:W-:Y:S01]  /*135c0*/  SHF.L.U32 R110, R47, 0x10, RZ ;  /* 0x000000102f6e7819 */ /* 0x000fe200000006ff */
[----:B------:R-:W-:Y:S01]  /*135d0*/  FMUL.FTZ R63, R63, R164 ;  /* 0x000000a43f3f7220 */ /* 0x000fe20000410000 */
        /* <DEDUP_REMOVED lines=16> */
[----:B------:R-:W-:Y:S02]  /*136e0*/  F2FP.BF16.F32.PACK_AB R62, R124, R123 ;  /* 0x0000007b7c3e723e */ /* 0x000fe400000010ff */
[----:B------:R-:W-:Y:S01]  /*136f0*/  F2FP.BF16.F32.PACK_AB R61, R122, R121 ;  /* 0x000000797a3d723e */ /* 0x000fe200000010ff */
[----:B------:R1:W-:Y:S01]  /*13700*/  STG.E.128 desc[UR8][R112.64], R56 ;  /* 0x0000003870007986 */ /* 0x0003e2000c101d08 */
[----:B------:R-:W-:Y:S02]  /*13710*/  F2FP.BF16.F32.PACK_AB R60, R120, R117 ;  /* 0x00000075783c723e */ /* 0x000fe400000010ff */
[----:B------:R-:W-:-:S02]  /*13720*/  F2FP.BF16.F32.PACK_AB R65, R64, R127 ;  /* 0x0000007f4041723e */ /* 0x000fc400000010ff */
[----:B------:R-:W-:Y:S01]  /*13730*/  F2FP.BF16.F32.PACK_AB R67, R131, R114 ;  /* 0x000000728343723e */ /* 0x000fe200000010ff */
[----:B------:R1:W-:Y:S01]  /*13740*/  STG.E.128 desc[UR8][R110.64], R60 ;  /* 0x0000003c6e007986 */ /* 0x0003e2000c101d08 */
[----:B------:R-:W-:Y:S02]  /*13750*/  F2FP.BF16.F32.PACK_AB R66, R129, R66 ;  /* 0x000000428142723e */ /* 0x000fe400000010ff */
[----:B------:R-:W-:-:S05]  /*13760*/  F2FP.BF16.F32.PACK_AB R64, R126, R107 ;  /* 0x0000006b7e40723e */ /* 0x000fca00000010ff */
[----:B------:R1:W-:Y:S02]  /*13770*/  STG.E.128 desc[UR8][R108.64], R64 ;  /* 0x000000406c007986 */ /* 0x0003e4000c101d08 */
.L_x_2824:
[----:B------:R-:W-:Y:S05]  /*13780*/  BSYNC.RECONVERGENT B1 ;  /* 0x0000000000017941 */ /* 0x000fea0003800200 */
.L_x_2823:
[----:B01----:R-:W0:Y:S02]  /*13790*/  LDC.64 R56, c[0x0][0x380] ;  /* 0x0000e000ff387b82 */ /* 0x003e240000000a00 */
[----:B0-----:R-:W-:-:S05]  /*137a0*/  IMAD R97, R56, 0x4, R97 ;  /* 0x0000000438617824 */ /* 0x001fca00078e0261 */
[----:B------:R-:W-:-:S13]  /*137b0*/  ISETP.GE.AND P0, PT, R97, R57, PT ;  /* 0x000000396100720c */ /* 0x000fda0003f06270 */
[----:B------:R-:W-:Y:S05]  /*137c0*/  @!P0 BRA `(.L_x_2825) ;  /* 0xfffffed400908947 */ /* 0x000fea000383ffff */
[----:B------:R-:W-:Y:S05]  /*137d0*/  BSYNC B0 ;  /* 0x0000000000007941 */ /* 0x000fea0003800000 */
.L_x_2473:
[----:B------:R-:W-:Y:S05]  /*137e0*/  EXIT ;  /* 0x000000000000794d */ /* 0x000fea0003800000 */
.L_x_2822:
[----:B------:R-:W-:Y:S01]  /*137f0*/  HFMA2 R133, -RZ, RZ, 0, 1.847743988037109375e-06 ;  /* 0x0000001fff857431 */ /* 0x000fe200000001ff */
[----:B------:R-:W-:Y:S01]  /*13800*/  BSSY B1, `(.L_x_2826) ;  /* 0x0000007000017945 */ /* 0x000fe20003800000 */
[----:B------:R-:W-:Y:S01]  /*13810*/  MOV R116, R65 ;  /* 0x0000004100747202 */ /* 0x000fe20000000f00 */
[----:B------:R-:W-:Y:S02]  /*13820*/  IMAD.MOV.U32 R132, RZ, RZ, 0x1 ;  /* 0x00000001ff847424 */ /* 0x000fe400078e00ff */
[----:B------:R-:W-:-:S07]  /*13830*/  IMAD.MOV.U32 R115, RZ, RZ, -0x1 ;  /* 0xffffffffff737424 */ /* 0x000fce00078e00ff */
[----:B0----5:R-:W-:Y:S05]  /*13840*/  WARPSYNC.COLLECTIVE R115, `(.L_x_2827) ;  /* 0x0000000073087348 */ /* 0x021fea0003c00000 */
[----:B------:R1:W2:Y:S02]  /*13850*/  SHFL.BFLY P0, R63, R116, R132, R133 ;  /* 0x0c000084743f7389 */ /* 0x0002a40000000085 */
[----:B012--5:R-:W-:Y:S05]  /*13860*/  ENDCOLLECTIVE ;  /* 0x000000000000791b */ /* 0x027fea0003800000 */
.L_x_2827:
[----:B------:R-:W-:Y:S05]  /*13870*/  BSYNC B1 ;  /* 0x0000000000017941 */ /* 0x000fea0003800000 */
.L_x_2826:
[----:B------:R-:W-:Y:S01]  /*13880*/  MOV R56, R63 ;  /* 0x0000003f00387202 */ /* 0x000fe20000000f00 */
[----:B------:R-:W-:Y:S02]  /*13890*/  HFMA2 R132, -RZ, RZ, 0, 1.1920928955078125e-07 ;  /* 0x00000002ff847431 */ /* 0x000fe400000001ff */
[----:B------:R-:W-:Y:S01]  /*138a0*/  IMAD.MOV.U32 R133, RZ, RZ, 0x1f ;  /* 0x0000001fff857424 */ /* 0x000fe200078e00ff */
[----:B------:R-:W-:Y:S01]  /*138b0*/  MOV R115, 0xffffffff ;  /* 0xffffffff00737802 */ /* 0x000fe20000000f00 */
[----:B------:R-:W0:Y:S01]  /*138c0*/  LDC R60, c[0x0][0x400] ;  /* 0x00010000ff3c7b82 */ /* 0x000e220000000800 */
[----:B------:R-:W-:-:S04]  /*138d0*/  FADD.FTZ R57, R65, R56 ;  /* 0x0000003841397221 */ /* 0x000fc80000010000 */
[----:B------:R-:W-:-:S07]  /*138e0*/  IMAD.MOV.U32 R116, RZ, RZ, R57 ;  /* 0x000000ffff747224 */ /* 0x000fce00078e0039 */
[----:B0-----:R-:W-:Y:S05]  /*138f0*/  WARPSYNC.COLLECTIVE R115, `(.L_x_2828) ;  /* 0x0000000073087348 */ /* 0x001fea0003c00000 */
[----:B------:R1:W2:Y:S02]  /*13900*/  SHFL.BFLY P0, R63, R116, R132, R133 ;  /* 0x0c000084743f7389 */ /* 0x0002a40000000085 */
[----:B012---:R-:W-:Y:S05]  /*13910*/  ENDCOLLECTIVE ;  /* 0x000000000000791b */ /* 0x007fea0003800000 */
.L_x_2828:
[----:B------:R-:W-:Y:S02]  /*13920*/  IMAD.MOV.U32 R132, RZ, RZ, 0x4 ;  /* 0x00000004ff847424 */ /* 0x000fe400078e00ff */
[----:B------:R-:W-:-:S04]  /*13930*/  IMAD.MOV.U32 R56, RZ, RZ, R63 ;  /* 0x000000ffff387224 */ /* 0x000fc800078e003f */
[----:B------:R-:W-:-:S05]  /*13940*/  FADD.FTZ R58, R57, R56 ;  /* 0x00000038393a7221 */ /* 0x000fca0000010000 */
[----:B------:R-:W-:-:S07]  /*13950*/  MOV R116, R58 ;  /* 0x0000003a00747202 */ /* 0x000fce0000000f00 */
[----:B------:R-:W-:Y:S05]  /*13960*/  WARPSYNC.COLLECTIVE R115, `(.L_x_2829) ;  /* 0x0000000073087348 */ /* 0x000fea0003c00000 */
[----:B------:R0:W1:Y:S02]  /*13970*/  SHFL.BFLY P0, R63, R116, R132, R133 ;  /* 0x0c000084743f7389 */ /* 0x0000640000000085 */
[----:B01----:R-:W-:Y:S05]  /*13980*/  ENDCOLLECTIVE ;  /* 0x000000000000791b */ /* 0x003fea0003800000 */
.L_x_2829:
[----:B------:R-:W-:Y:S01]  /*13990*/  HFMA2 R132, -RZ, RZ, 0, 4.76837158203125e-07 ;  /* 0x00000008ff847431 */ /* 0x000fe200000001ff */
[----:B------:R-:W-:-:S05]  /*139a0*/  MOV R59, R63 ;  /* 0x0000003f003b7202 */ /* 0x000fca0000000f00 */
[----:B------:R-:W-:-:S04]  /*139b0*/  FADD.FTZ R59, R58, R59 ;  /* 0x0000003b3a3b7221 */ /* 0x000fc80000010000 */
[----:B------:R-:W-:-:S07]  /*139c0*/  IMAD.MOV.U32 R116, RZ, RZ, R59 ;  /* 0x000000ffff747224 */ /* 0x000fce00078e003b */
[----:B------:R-:W-:Y:S05]  /*139d0*/  WARPSYNC.COLLECTIVE R115, `(.L_x_2830) ;  /* 0x0000000073087348 */ /* 0x000fea0003c00000 */
[----:B------:R0:W1:Y:S02]  /*139e0*/  SHFL.BFLY P0, R63, R116, R132, R133 ;  /* 0x0c000084743f7389 */ /* 0x0000640000000085 */
[----:B01----:R-:W-:Y:S05]  /*139f0*/  ENDCOLLECTIVE ;  /* 0x000000000000791b */ /* 0x003fea0003800000 */
.L_x_2830:
[----:B------:R-:W-:Y:S02]  /*13a00*/  IMAD.MOV.U32 R132, RZ, RZ, 0x10 ;  /* 0x00000010ff847424 */ /* 0x000fe400078e00ff */
[----:B------:R-:W-:-:S04]  /*13a10*/  IMAD.MOV.U32 R56, RZ, RZ, R63 ;  /* 0x000000ffff387224 */ /* 0x000fc800078e003f */
[----:B------:R-:W-:-:S05]  /*13a20*/  FADD.FTZ R62, R59, R56 ;  /* 0x000000383b3e7221 */ /* 0x000fca0000010000 */
[----:B------:R-:W-:-:S07]  /*13a30*/  MOV R116, R62 ;  /* 0x0000003e00747202 */ /* 0x000fce0000000f00 */
[----:B------:R-:W-:Y:S05]  /*13a40*/  WARPSYNC.COLLECTIVE R115, `(.L_x_2831) ;  /* 0x0000000073087348 */ /* 0x000fea0003c00000 */
[----:B------:R0:W1:Y:S02]  /*13a50*/  SHFL.BFLY P0, R63, R116, R132, R133 ;  /* 0x0c000084743f7389 */ /* 0x0000640000000085 */
[----:B01----:R-:W-:Y:S05]  /*13a60*/  ENDCOLLECTIVE ;  /* 0x000000000000791b */ /* 0x003fea0003800000 */
.L_x_2831:
[----:B------:R-:W-:Y:S01]  /*13a70*/  HFMA2 R132, -RZ, RZ, 0, 5.9604644775390625e-08 ;  /* 0x00000001ff847431 */ /* 0x000fe200000001ff */
[----:B------:R-:W-:-:S05]  /*13a80*/  MOV R61, R63 ;  /* 0x0000003f003d7202 */ /* 0x000fca0000000f00 */
        /* <DEDUP_REMOVED lines=49> */
[----:B------:R-:W-:-:S04]  /*13da0*/  FFMA.FTZ R56, R57, R57, R56 ;  /* 0x0000003939387223 */ /* 0x000fc80000010038 */
[----:B------:R-:W-:-:S07]  /*13db0*/  IMAD.MOV.U32 R116, RZ, RZ, R56 ;  /* 0x000000ffff747224 */ /* 0x000fce00078e0038 */
[----:B------:R-:W-:Y:S05]  /*13dc0*/  WARPSYNC.COLLECTIVE R115, `(.L_x_2832) ;  /* 0x0000000073087348 */ /* 0x000fea0003c00000 */
[----:B------:R0:W1:Y:S02]  /*13dd0*/  SHFL.BFLY P0, R63, R116, R132, R133 ;  /* 0x0c000084743f7389 */ /* 0x0000640000000085 */
[----:B01----:R-:W-:Y:S05]  /*13de0*/  ENDCOLLECTIVE ;  /* 0x000000000000791b */ /* 0x003fea0003800000 */
.L_x_2832:
[----:B------:R-:W-:Y:S02]  /*13df0*/  IMAD.MOV.U32 R132, RZ, RZ, 0x2 ;  /* 0x00000002ff847424 */ /* 0x000fe400078e00ff */
[----:B------:R-:W-:-:S04]  /*13e00*/  IMAD.MOV.U32 R57, RZ, RZ, R63 ;  /* 0x000000ffff397224 */ /* 0x000fc800078e003f */
[----:B------:R-:W-:-:S05]  /*13e10*/  FADD.FTZ R57, R56, R57 ;  /* 0x0000003938397221 */ /* 0x000fca0000010000 */
[----:B------:R-:W-:-:S07]  /*13e20*/  MOV R116, R57 ;  /* 0x0000003900747202 */ /* 0x000fce0000000f00 */
[----:B------:R-:W-:Y:S05]  /*13e30*/  WARPSYNC.COLLECTIVE R115, `(.L_x_2833) ;  /* 0x0000000073087348 */ /* 0x000fea0003c00000 */
[----:B------:R0:W1:Y:S02]  /*13e40*/  SHFL.BFLY P0, R63, R116, R132, R133 ;  /* 0x0c000084743f7389 */ /* 0x0000640000000085 */
[----:B01----:R-:W-:Y:S05]  /*13e50*/  ENDCOLLECTIVE ;  /* 0x000000000000791b */ /* 0x003fea0003800000 */
.L_x_2833:
[----:B------:R-:W-:Y:S01]  /*13e60*/  HFMA2 R132, -RZ, RZ, 0, 2.384185791015625e-07 ;  /* 0x00000004ff847431 */ /* 0x000fe200000001ff */
[----:B------:R-:W-:-:S05]  /*13e70*/  MOV R58, R63 ;  /* 0x0000003f003a7202 */ /* 0x000fca0000000f00 */
[----:B------:R-:W-:-:S04]  /*13e80*/  FADD.FTZ R58, R57, R58 ;  /* 0x0000003a393a7221 */ /* 0x000fc80000010000 */
[----:B------:R-:W-:-:S07]  /*13e90*/  IMAD.MOV.U32 R116, RZ, RZ, R58 ;  /* 0x000000ffff747224 */ /* 0x000fce00078e003a */
[----:B------:R-:W-:Y:S05]  /*13ea0*/  WARPSYNC.COLLECTIVE R115, `(.L_x_2834) ;  /* 0x0000000073087348 */ /* 0x000fea0003c00000 */
[----:B------:R0:W1:Y:S02]  /*13eb0*/  SHFL.BFLY P0, R63, R116, R132, R133 ;  /* 0x0c000084743f7389 */ /* 0x0000640000000085 */
[----:B01----:R-:W-:Y:S05]  /*13ec0*/  ENDCOLLECTIVE ;  /* 0x000000000000791b */ /* 0x003fea0003800000 */
.L_x_2834:
[----:B------:R-:W-:Y:S02]  /*13ed0*/  IMAD.MOV.U32 R132, RZ, RZ, 0x8 ;  /* 0x00000008ff847424 */ /* 0x000fe400078e00ff */
[----:B------:R-:W-:-:S04]  /*13ee0*/  IMAD.MOV.U32 R59, RZ, RZ, R63 ;  /* 0x000000ffff3b7224 */ /* 0x000fc800078e003f */
[----:B------:R-:W-:-:S05]  /*13ef0*/  FADD.FTZ R59, R58, R59 ;  /* 0x0000003b3a3b7221 */ /* 0x000fca0000010000 */
[----:B------:R-:W-:-:S07]  /*13f00*/  MOV R116, R59 ;  /* 0x0000003b00747202 */ /* 0x000fce0000000f00 */
[----:B------:R-:W-:Y:S05]  /*13f10*/  WARPSYNC.COLLECTIVE R115, `(.L_x_2835) ;  /* 0x0000000073087348 */ /* 0x000fea0003c00000 */
[----:B------:R0:W1:Y:S02]  /*13f20*/  SHFL.BFLY P0, R63, R116, R132, R133 ;  /* 0x0c000084743f7389 */ /* 0x0000640000000085 */
[----:B01----:R-:W-:Y:S05]  /*13f30*/  ENDCOLLECTIVE ;  /* 0x000000000000791b */ /* 0x003fea0003800000 */
.L_x_2835:
[----:B------:R-:W-:Y:S01]  /*13f40*/  HFMA2 R132, -RZ, RZ, 0, 9.5367431640625e-07 ;  /* 0x00000010ff847431 */ /* 0x000fe200000001ff */
[----:B------:R-:W-:-:S05]  /*13f50*/  MOV R62, R63 ;  /* 0x0000003f003e7202 */ /* 0x000fca0000000f00 */
[----:B------:R-:W-:-:S04]  /*13f60*/  FADD.FTZ R62, R59, R62 ;  /* 0x0000003e3b3e7221 */ /* 0x000fc80000010000 */
[----:B------:R-:W-:-:S07]  /*13f70*/  IMAD.MOV.U32 R116, RZ, RZ, R62 ;  /* 0x000000ffff747224 */ /* 0x000fce00078e003e */
[----:B------:R-:W-:Y:S05]  /*13f80*/  WARPSYNC.COLLECTIVE R115, `(.L_x_2836) ;  /* 0x0000000073087348 */ /* 0x000fea0003c00000 */
[----:B------:R0:W1:Y:S02]  /*13f90*/  SHFL.BFLY P0, R63, R116, R132, R133 ;  /* 0x0c000084743f7389 */ /* 0x0000640000000085 */
[----:B01----:R-:W-:Y:S05]  /*13fa0*/  ENDCOLLECTIVE ;  /* 0x000000000000791b */ /* 0x003fea0003800000 */
.L_x_2836:
[----:B------:R-:W-:Y:S05]  /*13fb0*/  BRA `(.L_x_2837) ;  /* 0xffffffec00647947 */ /* 0x000fea000383ffff */
.L_x_2838:
        /* <DEDUP_REMOVED lines=12> */
.L_x_28717:


//--------------------- .text._ZN10layer_norm13ln_fwd_kernelINS_13Kernel_traitsI6__halfS2_S2_S2_fjLj768ELj1ELj4ELj1ELj16ENS_18Kernel_traits_baseILj768ES2_S2_S2_S2_fjLj128EEEEELb0ELb0ELb0ELb0EEEvNS_9FwdParamsE --------------------------
	.section	.text._ZN10layer_norm13ln_fwd_kernelINS_13Kernel_traitsI6__halfS2_S2_S2_fjLj768ELj1ELj4ELj1ELj16ENS_18Kernel_traits_baseILj768ES2_S2_S2_S2_fjLj128EEEEELb0ELb0ELb0ELb0EEEvNS_9FwdParamsE,"ax",@progbits
	.align	128
        .global         _ZN10layer_norm13ln_fwd_kernelINS_13Kernel_traitsI6__halfS2_S2_S2_fjLj768ELj1ELj4ELj1ELj16ENS_18Kernel_traits_baseILj768ES2_S2_S2_S2_fjLj128EEEEELb0ELb0ELb0ELb0EEEvNS_9FwdParamsE
        .type           _ZN10layer_norm13ln_fwd_kernelINS_13Kernel_traitsI6__halfS2_S2_S2_fjLj768ELj1ELj4ELj1ELj16ENS_18Kernel_traits_baseILj768ES2_S2_S2_S2_fjLj128EEEEELb0ELb0ELb0ELb0EEEvNS_9FwdParamsE,@function
        .size           _ZN10layer_norm13ln_fwd_kernelINS_13Kernel_traitsI6__halfS2_S2_S2_fjLj768ELj1ELj4ELj1ELj16ENS_18Kernel_traits_baseILj768ES2_S2_S2_S2_fjLj128EEEEELb0ELb0ELb0ELb0EEEvNS_9FwdParamsE,(.L_x_28718 - _ZN10layer_norm13ln_fwd_kernelINS_13Kernel_traitsI6__halfS2_S2_S2_fjLj768ELj1ELj4ELj1ELj16ENS_18Kernel_traits_baseILj768ES2_S2_S2_S2_fjLj128EEEEELb0ELb0ELb0ELb0EEEvNS_9FwdParamsE)
        .other          _ZN10layer_norm13ln_fwd_kernelINS_13Kernel_traitsI6__halfS2_S2_S2_fjLj768ELj1ELj4ELj1ELj16ENS_18Kernel_traits_baseILj768ES2_S2_S2_S2_fjLj128EEEEELb0ELb0ELb0ELb0EEEvNS_9FwdParamsE,@"STO_CUDA_ENTRY STV_DEFAULT"
_ZN10layer_norm13ln_fwd_kernelINS_13Kernel_traitsI6__halfS2_S2_S2_fjLj768ELj1ELj4ELj1ELj16ENS_18Kernel_traits_baseILj768ES2_S2_S2_S2_fjLj128EEEEELb0ELb0ELb0ELb0EEEvNS_9FwdParamsE:
.text._ZN10layer_norm13ln_fwd_kernelINS_13Kernel_traitsI6__halfS2_S2_S2_fjLj768ELj1ELj4ELj1ELj16ENS_18Kernel_traits_baseILj768ES2_S2_S2_S2_fjLj128EEEEELb0ELb0ELb0ELb0EEEvNS_9FwdParamsE:
        /* <DEDUP_REMOVED lines=48> */
.L_x_2840:
        /* <DEDUP_REMOVED lines=23> */
.L_x_2841:
[----:B------:R-:W-:Y:S05]  /*0470*/  BSYNC.RECONVERGENT B0 ;  /* 0x0000000000007941 */ /* 0x000fea0003800200 */
.L_x_2839:
[----:B------:R-:W0:Y:S02]  /*0480*/  LDCU UR4, c[0x0][0x384] ;  /* 0x00007080ff0477ac */ /* 0x000e240008000800 */
[----:B0-----:R-:W-:-:S13]  /*0490*/  ISETP.GE.AND P0, PT, R2, UR4, PT ;  /* 0x0000000402007c0c */ /* 0x001fda000bf06270 */
[----:B------:R-:W-:Y:S05]  /*04a0*/  @P0 EXIT ;  /* 0x000000000000094d */ /* 0x000fea0003800000 */
[----:B------:R-:W-:Y:S01]  /*04b0*/  UISETP.NE.U32.AND UP1, UPT, UR8, URZ, UPT ;  /* 0x000000ff0800728c */ /* 0x000fe2000bf25070 */
[----:B------:R-:W0:Y:S03]  /*04c0*/  LDCU UR10, c[0x0][0x388] ;  /* 0x00007100ff0a77ac */ /* 0x000e260008000800 */
[----:B------:R-:W-:Y:S01]  /*04d0*/  UISETP.NE.AND.EX UP1, UPT, UR9, URZ, UPT, UP1 ;  /* 0x000000ff0900728c */ /* 0x000fe2000bf25310 */
[----:B------:R-:W1:Y:S05]  /*04e0*/  LDCU.U8 UR8, c[0x0][0x410] ;  /* 0x00008200ff0877ac */ /* 0x000e6a0008000000 */
[----:B------:R-:W-:Y:S01]  /*04f0*/  PLOP3.LUT P1, PT, PT, PT, UP1, 0x80, 0x8 ;  /* 0x000000000008781c */ /* 0x000fe20003f2f018 */
[----:B------:R-:W2:Y:S01]  /*0500*/  LDCU UR9, c[0x0][0x448] ;  /* 0x00008900ff0977ac */ /* 0x000ea20008000800 */
[----:B------:R-:W3:Y:S01]  /*0510*/  LDCU.64 UR12, c[0x0][0x3a0] ;  /* 0x00007400ff0c77ac */ /* 0x000ee20008000a00 */
[----:B------:R-:W4:Y:S10]  /*0520*/  LDCU.64 UR14, c[0x0][0x3e0] ;  /* 0x00007c00ff0e77ac */ /* 0x000f340008000a00 */
.L_x_2864:
[----:B0-----:R-:W0:Y:S02]  /*0530*/  @P1 LDC.64 R36, c[0x0][0x3e0] ;  /* 0x0000f800ff241b82 */ /* 0x001e240000000a00 */
        /* <DEDUP_REMOVED lines=10> */
[----:B--2---:R-:W-:Y:S01]  /*05e0*/  @P1 HADD2.F32 R65, -RZ, R36.H0_H0 ;  /* 0x20000024ff411230 */ /* 0x004fe20000004100 */
[----:B------:R-:W-:Y:S06]  /*05f0*/  @!P0 BRA `(.L_x_2843) ;  /* 0x0000000400588947 */ /* 0x000fec0003800000 */
[----:B------:R-:W0:Y:S02]  /*0600*/  LDC.64 R10, c[0x0][0x390] ;  /* 0x0000e400ff0a7b82 */ /* 0x000e240000000a00 */
[----:B0-----:R-:W-:-:S05]  /*0610*/  IMAD.WIDE.U32 R10, R0, 0x10, R10 ;  /* 0x00000010000a7825 */ /* 0x001fca00078e000a */
[----:B------:R0:W5:Y:S01]  /*0620*/  LDG.E.128 R36, desc[UR6][R10.64] ;  /* 0x000000060a247981 */ /* 0x000162000c1e1d00 */
[----:B---3--:R-:W-:-:S04]  /*0630*/  UISETP.NE.U32.AND UP1, UPT, UR12, URZ, UPT ;  /* 0x000000ff0c00728c */ /* 0x008fc8000bf25070 */
[----:B------:R-:W-:-:S09]  /*0640*/  UISETP.NE.AND.EX UP1, UPT, UR13, URZ, UPT, UP1 ;  /* 0x000000ff0d00728c */ /* 0x000fd2000bf25310 */
[----:B0-----:R-:W-:Y:S05]  /*0650*/  BRA.U !UP1, `(.L_x_2844) ;  /* 0x0000000109807547 */ /* 0x001fea000b800000 */
[----:B------:R-:W0:Y:S02]  /*0660*/  LDC.64 R10, c[0x0][0x3a0] ;  /* 0x0000e800ff0a7b82 */ /* 0x000e240000000a00 */
[----:B0-----:R-:W-:-:S05]  /*0670*/  IMAD.WIDE.U32 R10, R0, 0x10, R10 ;  /* 0x00000010000a7825 */ /* 0x001fca00078e000a */
[----:B------:R-:W2:Y:S01]  /*0680*/  LDG.E.128 R40, desc[UR6][R10.64] ;  /* 0x000000060a287981 */ /* 0x000ea2000c1e1d00 */
[--C-:B-----5:R-:W-:Y:S02]  /*0690*/  HADD2.F32 R52, -RZ, R39.reuse.H0_H0 ;  /* 0x20000027ff347230 */ /* 0x120fe40000004100 */
[----:B------:R-:W-:Y:S02]  /*06a0*/  HADD2.F32 R66, -RZ, R39.H1_H1 ;  /* 0x30000027ff427230 */ /* 0x000fe40000004100 */
[----:B------:R-:W-:Y:S02]  /*06b0*/  HADD2.F32 R44, -RZ, R36.H0_H0 ;  /* 0x20000024ff2c7230 */ /* 0x000fe40000004100 */
[--C-:B------:R-:W-:Y:S02]  /*06c0*/  HADD2.F32 R46, -RZ, R37.reuse.H0_H0 ;  /* 0x20000025ff2e7230 */ /* 0x100fe40000004100 */
[----:B------:R-:W-:Y:S02]  /*06d0*/  HADD2.F32 R48, -RZ, R37.H1_H1 ;  /* 0x30000025ff307230 */ /* 0x000fe40000004100 */
[----:B------:R-:W-:-:S02]  /*06e0*/  HADD2.F32 R50, -RZ, R38.H0_H0 ;  /* 0x20000026ff327230 */ /* 0x000fc40000004100 */
[----:B------:R-:W-:Y:S02]  /*06f0*/  HADD2.F32 R36, -RZ, R36.H1_H1 ;  /* 0x30000024ff247230 */ /* 0x000fe40000004100 */
[----:B------:R-:W-:Y:S02]  /*0700*/  HADD2.F32 R38, -RZ, R38.H1_H1 ;  /* 0x30000026ff267230 */ /* 0x000fe40000004100 */
[----:B--2---:R-:W-:Y:S02]  /*0710*/  HADD2.F32 R11, -RZ, R41.H0_H0 ;  /* 0x20000029ff0b7230 */ /* 0x004fe40000004100 */
[----:B------:R-:W-:Y:S02]  /*0720*/  HADD2.F32 R39, -RZ, R42.H0_H0 ;  /* 0x2000002aff277230 */ /* 0x000fe40000004100 */
[----:B------:R-:W-:Y:S02]  /*0730*/  HADD2.F32 R51, -RZ, R43.H0_H0 ;  /* 0x2000002bff337230 */ /* 0x000fe40000004100 */
[----:B------:R-:W-:Y:S01]  /*0740*/  FFMA.FTZ R11, R46, R65, R11 ;  /* 0x000000412e0b7223 */ /* 0x000fe2000001000b */
[----:B------:R-:W-:-:S02]  /*0750*/  HADD2.F32 R9, -RZ, R40.H0_H0 ;  /* 0x20000028ff097230 */ /* 0x000fc40000004100 */
[-C--:B------:R-:W-:Y:S01]  /*0760*/  FFMA.FTZ R10, R50, R65.reuse, R39 ;  /* 0x00000041320a7223 */ /* 0x080fe20000010027 */
[----:B------:R-:W-:Y:S02]  /*0770*/  HADD2.F32 R37, -RZ, R40.H1_H1 ;  /* 0x30000028ff257230 */ /* 0x000fe40000004100 */
[-C--:B------:R-:W-:Y:S01]  /*0780*/  FFMA.FTZ R51, R52, R65.reuse, R51 ;  /* 0x0000004134337223 */ /* 0x080fe20000010033 */
[----:B------:R-:W-:Y:S02]  /*0790*/  HADD2.F32 R41, -RZ, R41.H1_H1 ;  /* 0x30000029ff297230 */ /* 0x000fe40000004100 */
[-C--:B------:R-:W-:Y:S01]  /*07a0*/  FFMA.FTZ R9, R44, R65.reuse, R9 ;  /* 0x000000412c097223 */ /* 0x080fe20000010009 */
[----:B------:R-:W-:Y:S02]  /*07b0*/  HADD2.F32 R43, -RZ, R43.H1_H1 ;  /* 0x3000002bff2b7230 */ /* 0x000fe40000004100 */
[----:B------:R-:W-:Y:S01]  /*07c0*/  FFMA.FTZ R50, R36, R65, R37 ;  /* 0x0000004124327223 */ /* 0x000fe20000010025 */
[----:B------:R-:W-:-:S02]  /*07d0*/  HADD2.F32 R49, -RZ, R42.H1_H1 ;  /* 0x3000002aff317230 */ /* 0x000fc40000004100 */
[-C--:B------:R-:W-:Y:S01]  /*07e0*/  FFMA.FTZ R48, R48, R65.reuse, R41 ;  /* 0x0000004130307223 */ /* 0x080fe20000010029 */
[----:B------:R-:W-:Y:S01]  /*07f0*/  FFMA.FTZ R52, R66, R65, R43 ;  /* 0x0000004142347223 */ /* 0x000fe2000001002b */
[----:B------:R-:W-:Y:S01]  /*0800*/  F2FP.F16.F32.PACK_AB R40, R50, R9 ;  /* 0x000000093228723e */ /* 0x000fe200000000ff */
[----:B------:R-:W-:Y:S02]  /*0810*/  FFMA.FTZ R49, R38, R65, R49 ;  /* 0x0000004126317223 */ /* 0x000fe40000010031 */
[----:B------:R-:W-:Y:S02]  /*0820*/  F2FP.F16.F32.PACK_AB R41, R48, R11 ;  /* 0x0000000b3029723e */ /* 0x000fe400000000ff */
[----:B------:R-:W-:Y:S02]  /*0830*/  F2FP.F16.F32.PACK_AB R43, R52, R51 ;  /* 0x00000033342b723e */ /* 0x000fe400000000ff */
[----:B------:R-:W-:Y:S01]  /*0840*/  F2FP.F16.F32.PACK_AB R42, R49, R10 ;  /* 0x0000000a312a723e */ /* 0x000fe200000000ff */
[----:B------:R-:W-:Y:S06]  /*0850*/  BRA `(.L_x_2845) ;  /* 0x0000000000a47947 */ /* 0x000fec0003800000 */
.L_x_2844:
[----:B----4-:R-:W-:-:S04]  /*0860*/  UISETP.NE.U32.AND UP1, UPT, UR14, URZ, UPT ;  /* 0x000000ff0e00728c */ /* 0x010fc8000bf25070 */
[----:B------:R-:W-:-:S06]  /*0870*/  UISETP.NE.AND.EX UP1, UPT, UR15, URZ, UPT, UP1 ;  /* 0x000000ff0f00728c */ /* 0x000fcc000bf25310 */
[----:B------:R-:W-:-:S13]  /*0880*/  PLOP3.LUT P1, PT, PT, PT, UP1, 0x80, 0x8 ;  /* 0x000000000008781c */ /* 0x000fda0003f2f018 */
[----:B------:R-:W-:Y:S05]  /*0890*/  @!P1 BRA `(.L_x_2846) ;  /* 0x0000000000549947 */ /* 0x000fea0003800000 */
[----:B-----5:R-:W-:Y:S02]  /*08a0*/  HADD2.F32 R10, -RZ, R36.H0_H0 ;  /* 0x20000024ff0a7230 */ /* 0x020fe40000004100 */
[----:B------:R-:W-:Y:S02]  /*08b0*/  HADD2.F32 R42, -RZ, R38.H0_H0 ;  /* 0x20000026ff2a7230 */ /* 0x000fe40000004100 */
[----:B------:R-:W-:Y:S02]  /*08c0*/  HADD2.F32 R36, -RZ, R36.H1_H1 ;  /* 0x30000024ff247230 */ /* 0x000fe40000004100 */
[-C--:B------:R-:W-:Y:S01]  /*08d0*/  FMUL.FTZ R9, R10, R65.reuse ;  /* 0x000000410a097220 */ /* 0x080fe20000410000 */
[--C-:B------:R-:W-:Y:S02]  /*08e0*/  HADD2.F32 R40, -RZ, R37.reuse.H0_H0 ;  /* 0x20000025ff287230 */ /* 0x100fe40000004100 */
[----:B------:R-:W-:Y:S01]  /*08f0*/  FMUL.FTZ R10, R42, R65 ;  /* 0x000000412a0a7220 */ /* 0x000fe20000410000 */
[----:B------:R-:W-:-:S02]  /*0900*/  HADD2.F32 R48, -RZ, R37.H1_H1 ;  /* 0x30000025ff307230 */ /* 0x000fc40000004100 */
[-C--:B------:R-:W-:Y:S01]  /*0910*/  FMUL.FTZ R50, R36, R65.reuse ;  /* 0x0000004124327220 */ /* 0x080fe20000410000 */
[----:B------:R-:W-:Y:S02]  /*0920*/  HADD2.F32 R38, -RZ, R38.H1_H1 ;  /* 0x30000026ff267230 */ /* 0x000fe40000004100 */
[-C--:B------:R-:W-:Y:S01]  /*0930*/  FMUL.FTZ R11, R40, R65.reuse ;  /* 0x00000041280b7220 */ /* 0x080fe20000410000 */
[--C-:B------:R-:W-:Y:S02]  /*0940*/  HADD2.F32 R44, -RZ, R39.reuse.H0_H0 ;  /* 0x20000027ff2c7230 */ /* 0x100fe40000004100 */
[-C--:B------:R-:W-:Y:S01]  /*0950*/  FMUL.FTZ R48, R48, R65.reuse ;  /* 0x0000004130307220 */ /* 0x080fe20000410000 */
[----:B------:R-:W-:Y:S02]  /*0960*/  HADD2.F32 R52, -RZ, R39.H1_H1 ;  /* 0x30000027ff347230 */ /* 0x000fe40000004100 */
[----:B------:R-:W-:Y:S01]  /*0970*/  FMUL.FTZ R49, R38, R65 ;  /* 0x0000004126317220 */ /* 0x000fe20000410000 */
[----:B------:R-:W-:Y:S01]  /*0980*/  F2FP.F16.F32.PACK_AB R40, R50, R9 ;  /* 0x000000093228723e */ /* 0x000fe200000000ff */
[----:B------:R-:W-:Y:S01]  /*0990*/  FMUL.FTZ R51, R44, R65 ;  /* 0x000000412c337220 */ /* 0x000fe20000410000 */
[----:B------:R-:W-:Y:S01]  /*09a0*/  F2FP.F16.F32.PACK_AB R41, R48, R11 ;  /* 0x0000000b3029723e */ /* 0x000fe200000000ff */
[----:B------:R-:W-:Y:S01]  /*09b0*/  FMUL.FTZ R52, R52, R65 ;  /* 0x0000004134347220 */ /* 0x000fe20000410000 */
[----:B------:R-:W-:-:S04]  /*09c0*/  F2FP.F16.F32.PACK_AB R42, R49, R10 ;  /* 0x0000000a312a723e */ /* 0x000fc800000000ff */
[----:B------:R-:W-:Y:S01]  /*09d0*/  F2FP.F16.F32.PACK_AB R43, R52, R51 ;  /* 0x00000033342b723e */ /* 0x000fe200000000ff */
[----:B------:R-:W-:Y:S06]  /*09e0*/  BRA `(.L_x_2845) ;  /* 0x0000000000407947 */ /* 0x000fec0003800000 */
.L_x_2846:
[----:B-----5:R-:W-:Y:S02]  /*09f0*/  HADD2.F32 R10, -RZ, R36.H0_H0 ;  /* 0x20000024ff0a7230 */ /* 0x020fe40000004100 */
[----:B------:R-:W-:Y:S02]  /*0a00*/  HADD2.F32 R46, -RZ, R38.H0_H0 ;  /* 0x20000026ff2e7230 */ /* 0x000fe40000004100 */
[----:B------:R-:W-:Y:S02]  /*0a10*/  HADD2.F32 R52, -RZ, R39.H0_H0 ;  /* 0x20000027ff347230 */ /* 0x000fe40000004100 */
[-C--:B------:R-:W-:Y:S01]  /*0a20*/  FMUL.FTZ R9, R10, R65.reuse ;  /* 0x000000410a097220 */ /* 0x080fe20000410000 */
[----:B------:R-:W-:Y:S02]  /*0a30*/  HADD2.F32 R36, -RZ, R36.H1_H1 ;  /* 0x30000024ff247230 */ /* 0x000fe40000004100 */
[----:B------:R-:W-:Y:S01]  /*0a40*/  FMUL.FTZ R10, R46, R65 ;  /* 0x000000412e0a7220 */ /* 0x000fe20000410000 */
[----:B------:R-:W-:-:S02]  /*0a50*/  HADD2.F32 R44, -RZ, R37.H0_H0 ;  /* 0x20000025ff2c7230 */ /* 0x000fc40000004100 */
[-C--:B------:R-:W-:Y:S01]  /*0a60*/  FMUL.FTZ R51, R52, R65.reuse ;  /* 0x0000004134337220 */ /* 0x080fe20000410000 */
[----:B------:R-:W-:Y:S02]  /*0a70*/  HADD2.F32 R48, -RZ, R37.H1_H1 ;  /* 0x30000025ff307230 */ /* 0x000fe40000004100 */
[-C--:B------:R-:W-:Y:S01]  /*0a80*/  FMUL.FTZ R50, R36, R65.reuse ;  /* 0x0000004124327220 */ /* 0x080fe20000410000 */
[----:B------:R-:W-:Y:S02]  /*0a90*/  HADD2.F32 R38, -RZ, R38.H1_H1 ;  /* 0x30000026ff267230 */ /* 0x000fe40000004100 */
[-C--:B------:R-:W-:Y:S01]  /*0aa0*/  FMUL.FTZ R11, R44, R65.reuse ;  /* 0x000000412c0b7220 */ /* 0x080fe20000410000 */
[----:B------:R-:W-:Y:S02]  /*0ab0*/  HADD2.F32 R66, -RZ, R39.H1_H1 ;  /* 0x30000027ff427230 */ /* 0x000fe40000004100 */
[-C--:B------:R-:W-:Y:S01]  /*0ac0*/  FMUL.FTZ R48, R48, R65.reuse ;  /* 0x0000004130307220 */ /* 0x080fe20000410000 */
[----:B------:R-:W-:-:S02]  /*0ad0*/  FMUL.FTZ R49, R38, R65 ;  /* 0x0000004126317220 */ /* 0x000fc40000410000 */
[----:B------:R-:W-:-:S07]  /*0ae0*/  FMUL.FTZ R52, R66, R65 ;  /* 0x0000004142347220 */ /* 0x000fce0000410000 */
.L_x_2845:
[----:B------:R-:W0:Y:S01]  /*0af0*/  @UP0 LDCU.64 UR4, c[0x0][0x3a8] ;  /* 0x00007500ff0407ac */ /* 0x000e220008000a00 */
[----:B------:R-:W-:Y:S01]  /*0b00*/  PLOP3.LUT P2, PT, PT, PT, UP0, 0x80, 0x8 ;  /* 0x000000000008781c */ /* 0x000fe20003f4f008 */
[----:B------:R-:W-:Y:S01]  /*0b10*/  HFMA2 R37, -RZ, RZ, 0, 9.5367431640625e-07 ;  /* 0x00000010ff257431 */ /* 0x000fe200000001ff */
[----:B------:R-:W-:Y:S02]  /*0b20*/  PLOP3.LUT P3, PT, PT, PT, UP0, 0x80, 0x8 ;  /* 0x000000000008781c */ /* 0x000fe40003f6f008 */
[----:B------:R-:W-:-:S09]  /*0b30*/  IADD3 R66, PT, PT, R0, 0x20, RZ ;  /* 0x0000002000427810 */ /* 0x000fd20007ffe0ff */
[----:B0-----:R-:W-:-:S05]  /*0b40*/  @P2 IMAD.WIDE.U32 R36, R0, R37, UR4 ;  /* 0x0000000400242e25 */ /* 0x001fca000f8e0025 */
[----:B------:R0:W-:Y:S02]  /*0b50*/  @P3 STG.E.128 desc[UR6][R36.64], R40 ;  /* 0x0000002824003986 */ /* 0x0001e4000c101d06 */
.L_x_2843:
[----:B-1-34-:R-:W-:Y:S05]  /*0b60*/  BSYNC.RECONVERGENT B0 ;  /* 0x0000000000007941 */ /* 0x01afea0003800200 */
.L_x_2842:
[----:B------:R-:W-:Y:S01]  /*0b70*/  ISETP.GE.U32.AND P2, PT, R4, 0x40, PT ;  /* 0x000000400400780c */ /* 0x000fe20003f46070 */
[----:B------:R-:W-:Y:S03]  /*0b80*/  BSSY.RECONVERGENT B0, `(.L_x_2847) ;  /* 0x0000058000007945 */ /* 0x000fe60003800200 */
[----:B0-----:R-:W-:-:S09]  /*0b90*/  P2R R36, PR, RZ, 0x4 ;  /* 0x00000004ff247803 */ /* 0x001fd20000000000 */
[----:B------:R-:W-:Y:S05]  /*0ba0*/  @!P2 BRA `(.L_x_2848) ;  /* 0x000000040054a947 */ /* 0x000fea0003800000 */
[----:B------:R-:W0:Y:S02]  /*0bb0*/  LDC.64 R36, c[0x0][0x390] ;  /* 0x0000e400ff247b82 */ /* 0x000e240000000a00 */
[----:B0-----:R-:W-:-:S05]  /*0bc0*/  IMAD.WIDE.U32 R36, R66, 0x10, R36 ;  /* 0x0000001042247825 */ /* 0x001fca00078e0024 */
[----:B------:R0:W5:Y:S01]  /*0bd0*/  LDG.E.128 R44, desc[UR6][R36.64] ;  /* 0x00000006242c7981 */ /* 0x000162000c1e1d00 */
[----:B------:R-:W-:-:S04]  /*0be0*/  UISETP.NE.U32.AND UP1, UPT, UR12, URZ, UPT ;  /* 0x000000ff0c00728c */ /* 0x000fc8000bf25070 */
[----:B------:R-:W-:-:S09]  /*0bf0*/  UISETP.NE.AND.EX UP1, UPT, UR13, URZ, UPT, UP1 ;  /* 0x000000ff0d00728c */ /* 0x000fd2000bf25310 */
[----:B0-----:R-:W-:Y:S05]  /*0c00*/  BRA.U !UP1, `(.L_x_2849) ;  /* 0x0000000109807547 */ /* 0x001fea000b800000 */
[----:B------:R-:W0:Y:S02]  /*0c10*/  LDC.64 R36, c[0x0][0x3a0] ;  /* 0x0000e800ff247b82 */ /* 0x000e240000000a00 */
[----:B0-----:R-:W-:-:S06]  /*0c20*/  IMAD.WIDE.U32 R36, R66, 0x10, R36 ;  /* 0x0000001042247825 */ /* 0x001fcc00078e0024 */
[----:B------:R-:W2:Y:S01]  /*0c30*/  LDG.E.128 R36, desc[UR6][R36.64] ;  /* 0x0000000624247981 */ /* 0x000ea2000c1e1d00 */
[----:B-----5:R-:W-:Y:S02]  /*0c40*/  HADD2.F32 R6, -RZ, R44.H0_H0 ;  /* 0x2000002cff067230 */ /* 0x020fe40000004100 */
[--C-:B------:R-:W-:Y:S02]  /*0c50*/  HADD2.F32 R56, -RZ, R45.reuse.H0_H0 ;  /* 0x2000002dff387230 */ /* 0x100fe40000004100 */
[----:B------:R-:W-:Y:S02]  /*0c60*/  HADD2.F32 R54, -RZ, R46.H0_H0 ;  /* 0x2000002eff367230 */ /* 0x000fe40000004100 */
[----:B------:R-:W-:Y:S02]  /*0c70*/  HADD2.F32 R44, -RZ, R44.H1_H1 ;  /* 0x3000002cff2c7230 */ /* 0x000fe40000004100 */
[----:B------:R-:W-:Y:S02]  /*0c80*/  HADD2.F32 R40, -RZ, R45.H1_H1 ;  /* 0x3000002dff287230 */ /* 0x000fe40000004100 */
[----:B------:R-:W-:-:S02]  /*0c90*/  HADD2.F32 R46, -RZ, R46.H1_H1 ;  /* 0x3000002eff2e7230 */ /* 0x000fc40000004100 */
[--C-:B------:R-:W-:Y:S02]  /*0ca0*/  HADD2.F32 R42, -RZ, R47.reuse.H0_H0 ;  /* 0x2000002fff2a7230 */ /* 0x100fe40000004100 */
        /* <DEDUP_REMOVED lines=22> */
.L_x_2849:
[----:B------:R-:W-:-:S04]  /*0e10*/  UISETP.NE.U32.AND UP1, UPT, UR14, URZ, UPT ;  /* 0x000000ff0e00728c */ /* 0x000fc8000bf25070 */
[----:B------:R-:W-:-:S09]  /*0e20*/  UISETP.NE.AND.EX UP1, UPT, UR15, URZ, UPT, UP1 ;  /* 0x000000ff0f00728c */ /* 0x000fd2000bf25310 */
[----:B------:R-:W-:Y:S05]  /*0e30*/  BRA.U UP1, `(.L_x_2851) ;  /* 0x0000000101447547 */ /* 0x000fea000b800000 */
        /* <DEDUP_REMOVED lines=15> */
[----:B------:R-:W-:Y:S01]  /*0f30*/  FMUL.FTZ R58, R68, R65 ;  /* 0x00000041443a7220 */ /* 0x000fe20000410000 */
[----:B------:R-:W-:Y:S06]  /*0f40*/  BRA `(.L_x_2850) ;  /* 0x0000000000507947 */ /* 0x000fec0003800000 */
.L_x_2851:
        /* <DEDUP_REMOVED lines=15> */
[-C--:B------:R-:W-:Y:S01]  /*1040*/  FMUL.FTZ R57, R42, R65.reuse ;  /* 0x000000412a397220 */ /* 0x080fe20000410000 */
[----:B------:R-:W-:Y:S01]  /*1050*/  F2FP.F16.F32.PACK_AB R41, R53, R6 ;  /* 0x000000063529723e */ /* 0x000fe200000000ff */
[----:B------:R-:W-:Y:S01]  /*1060*/  FMUL.FTZ R58, R58, R65 ;  /* 0x000000413a3a7220 */ /* 0x000fe20000410000 */
[----:B------:R-:W-:-:S04]  /*1070*/  F2FP.F16.F32.PACK_AB R42, R56, R55 ;  /* 0x00000037382a723e */ /* 0x000fc800000000ff */
[----:B------:R-:W-:-:S07]  /*1080*/  F2FP.F16.F32.PACK_AB R43, R58, R57 ;  /* 0x000000393a2b723e */ /* 0x000fce00000000ff */
.L_x_2850:
[----:B------:R-:W0:Y:S01]  /*1090*/  @UP0 LDCU.64 UR4, c[0x0][0x3a8] ;  /* 0x00007500ff0407ac */ /* 0x000e220008000a00 */
[----:B------:R-:W-:Y:S02]  /*10a0*/  PLOP3.LUT P2, PT, PT, PT, UP0, 0x80, 0x8 ;  /* 0x000000000008781c */ /* 0x000fe40003f4f008 */
[----:B------:R-:W-:Y:S02]  /*10b0*/  PLOP3.LUT P3, PT, PT, PT, UP0, 0x80, 0x8 ;  /* 0x000000000008781c */ /* 0x000fe40003f6f008 */
[----:B------:R-:W-:-:S09]  /*10c0*/  MOV R37, 0x10 ;  /* 0x0000001000257802 */ /* 0x000fd20000000f00 */
[C---:B0-----:R-:W-:Y:S01]  /*10d0*/  @P2 IMAD.WIDE.U32 R36, R66.reuse, R37, UR4 ;  /* 0x0000000442242e25 */ /* 0x041fe2000f8e0025 */
[----:B------:R-:W-:-:S04]  /*10e0*/  IADD3 R66, PT, PT, R66, 0x20, RZ ;  /* 0x0000002042427810 */ /* 0x000fc80007ffe0ff */
[----:B------:R0:W-:Y:S03]  /*10f0*/  @P3 STG.E.128 desc[UR6][R36.64], R40 ;  /* 0x0000002824003986 */ /* 0x0001e6000c101d06 */
.L_x_2848:
[----:B------:R-:W-:Y:S05]  /*1100*/  BSYNC.RECONVERGENT B0 ;  /* 0x0000000000007941 */ /* 0x000fea0003800200 */
.L_x_2847:
[----:B------:R-:W-:Y:S01]  /*1110*/  ISETP.GE.U32.AND P2, PT, R4, 0x60, PT ;  /* 0x000000600400780c */ /* 0x000fe20003f46070 */
[----:B------:R-:W-:-:S12]  /*1120*/  BSSY.RECONVERGENT B0, `(.L_x_2852) ;  /* 0x0000056000007945 */ /* 0x000fd80003800200 */
[----:B------:R-:W-:Y:S05]  /*1130*/  @!P2 BRA `(.L_x_2853) ;  /* 0x000000040050a947 */ /* 0x000fea0003800000 */
[----:B0-----:R-:W0:Y:S02]  /*1140*/  LDC.64 R36, c[0x0][0x390] ;  /* 0x0000e400ff247b82 */ /* 0x001e240000000a00 */
        /* <DEDUP_REMOVED lines=8> */
[--C-:B-----5:R-:W-:Y:S02]  /*11d0*/  HADD2.F32 R8, -RZ, R47.reuse.H0_H0 ;  /* 0x2000002fff087230 */ /* 0x120fe40000004100 */
[----:B------:R-:W-:Y:S02]  /*11e0*/  HADD2.F32 R64, -RZ, R47.H1_H1 ;  /* 0x3000002fff407230 */ /* 0x000fe40000004100 */
[----:B------:R-:W-:Y:S02]  /*11f0*/  HADD2.F32 R40, -RZ, R44.H0_H0 ;  /* 0x2000002cff287230 */ /* 0x000fe40000004100 */
[----:B------:R-:W-:Y:S02]  /*1200*/  HADD2.F32 R60, -RZ, R46.H0_H0 ;  /* 0x2000002eff3c7230 */ /* 0x000fe40000004100 */
[----:B------:R-:W-:Y:S02]  /*1210*/  HADD2.F32 R44, -RZ, R44.H1_H1 ;  /* 0x3000002cff2c7230 */ /* 0x000fe40000004100 */
[----:B------:R-:W-:-:S02]  /*1220*/  HADD2.F32 R42, -RZ, R45.H0_H0 ;  /* 0x2000002dff2a7230 */ /* 0x000fc40000004100 */
[----:B------:R-:W-:Y:S02]  /*1230*/  HADD2.F32 R62, -RZ, R45.H1_H1 ;  /* 0x3000002dff3e7230 */ /* 0x000fe40000004100 */
[----:B------:R-:W-:Y:S02]  /*1240*/  HADD2.F32 R46, -RZ, R46.H1_H1 ;  /* 0x3000002eff2e7230 */ /* 0x000fe40000004100 */
[--C-:B--2---:R-:W-:Y:S02]  /*1250*/  HADD2.F32 R7, -RZ, R39.reuse.H0_H0 ;  /* 0x20000027ff077230 */ /* 0x104fe40000004100 */
[----:B------:R-:W-:Y:S02]  /*1260*/  HADD2.F32 R39, -RZ, R39.H1_H1 ;  /* 0x30000027ff277230 */ /* 0x000fe40000004100 */
[----:B------:R-:W-:Y:S02]  /*1270*/  HADD2.F32 R61, -RZ, R37.H0_H0 ;  /* 0x20000025ff3d7230 */ /* 0x000fe40000004100 */
[----:B------:R-:W-:Y:S01]  /*1280*/  FFMA.FTZ R7, R8, R65, R7 ;  /* 0x0000004108077223 */ /* 0x000fe20000010007 */
[----:B------:R-:W-:-:S02]  /*1290*/  HADD2.F32 R63, -RZ, R38.H0_H0 ;  /* 0x20000026ff3f7230 */ /* 0x000fc40000004100 */
[-C--:B------:R-:W-:Y:S01]  /*12a0*/  FFMA.FTZ R8, R64, R65.reuse, R39 ;  /* 0x0000004140087223 */ /* 0x080fe20000010027 */
[--C-:B------:R-:W-:Y:S02]  /*12b0*/  HADD2.F32 R59, -RZ, R36.reuse.H0_H0 ;  /* 0x20000024ff3b7230 */ /* 0x100fe40000004100 */
[-C--:B------:R-:W-:Y:S01]  /*12c0*/  FFMA.FTZ R61, R42, R65.reuse, R61 ;  /* 0x000000412a3d7223 */ /* 0x080fe2000001003d */
[----:B------:R-:W-:Y:S02]  /*12d0*/  HADD2.F32 R39, -RZ, R36.H1_H1 ;  /* 0x30000024ff277230 */ /* 0x000fe40000004100 */
[-C--:B------:R-:W-:Y:S01]  /*12e0*/  FFMA.FTZ R63, R60, R65.reuse, R63 ;  /* 0x000000413c3f7223 */ /* 0x080fe2000001003f */
[----:B------:R-:W-:Y:S02]  /*12f0*/  HADD2.F32 R41, -RZ, R38.H1_H1 ;  /* 0x30000026ff297230 */ /* 0x000fe40000004100 */
[----:B------:R-:W-:Y:S01]  /*1300*/  FFMA.FTZ R59, R40, R65, R59 ;  /* 0x00000041283b7223 */ /* 0x000fe2000001003b */
[----:B------:R-:W-:-:S02]  /*1310*/  HADD2.F32 R37, -RZ, R37.H1_H1 ;  /* 0x30000025ff257230 */ /* 0x000fc40000004100 */
[----:B------:R-:W-:Y:S01]  /*1320*/  FFMA.FTZ R60, R44, R65, R39 ;  /* 0x000000412c3c7223 */ /* 0x000fe20000010027 */
[----:B------:R-:W-:Y:S01]  /*1330*/  F2FP.F16.F32.PACK_AB R43, R8, R7 ;  /* 0x00000007082b723e */ /* 0x000fe200000000ff */
[-C--:B------:R-:W-:Y:S01]  /*1340*/  FFMA.FTZ R64, R46, R65.reuse, R41 ;  /* 0x000000412e407223 */ /* 0x080fe20000010029 */
[----:B------:R-:W-:Y:S02]  /*1350*/  FFMA.FTZ R62, R62, R65, R37 ;  /* 0x000000413e3e7223 */ /* 0x000fe40000010025 */
[----:B------:R-:W-:Y:S02]  /*1360*/  F2FP.F16.F32.PACK_AB R40, R60, R59 ;  /* 0x0000003b3c28723e */ /* 0x000fe400000000ff */
[----:B------:R-:W-:Y:S02]  /*1370*/  F2FP.F16.F32.PACK_AB R42, R64, R63 ;  /* 0x0000003f402a723e */ /* 0x000fe400000000ff */
[----:B------:R-:W-:Y:S01]  /*1380*/  F2FP.F16.F32.PACK_AB R41, R62, R61 ;  /* 0x0000003d3e29723e */ /* 0x000fe200000000ff */
[----:B------:R-:W-:Y:S06]  /*1390*/  BRA `(.L_x_2855) ;  /* 0x0000000000a07947 */ /* 0x000fec0003800000 */
.L_x_2854:
[----:B------:R-:W-:-:S04]  /*13a0*/  UISETP.NE.U32.AND UP1, UPT, UR14, URZ, UPT ;  /* 0x000000ff0e00728c */ /* 0x000fc8000bf25070 */
[----:B------:R-:W-:-:S09]  /*13b0*/  UISETP.NE.AND.EX UP1, UPT, UR15, URZ, UPT, UP1 ;  /* 0x000000ff0f00728c */ /* 0x000fd2000bf25310 */
[----:B------:R-:W-:Y:S05]  /*13c0*/  BRA.U UP1, `(.L_x_2856) ;  /* 0x0000000101447547 */ /* 0x000fea000b800000 */
[--C-:B-----5:R-:W-:Y:S02]  /*13d0*/  HADD2.F32 R8, -RZ, R47.reuse.H0_H0 ;  /* 0x2000002fff087230 */ /* 0x120fe40000004100 */
[----:B------:R-:W-:Y:S02]  /*13e0*/  HADD2.F32 R60, -RZ, R47.H1_H1 ;  /* 0x3000002fff3c7230 */ /* 0x000fe40000004100 */
[----:B------:R-:W-:Y:S02]  /*13f0*/  HADD2.F32 R36, -RZ, R44.H0_H0 ;  /* 0x2000002cff247230 */ /* 0x000fe40000004100 */
[-C--:B------:R-:W-:Y:S01]  /*1400*/  FMUL.FTZ R7, R8, R65.reuse ;  /* 0x0000004108077220 */ /* 0x080fe20000410000 */
[----:B------:R-:W-:Y:S02]  /*1410*/  HADD2.F32 R64, -RZ, R46.H0_H0 ;  /* 0x2000002eff407230 */ /* 0x000fe40000004100 */
[----:B------:R-:W-:Y:S01]  /*1420*/  FMUL.FTZ R8, R60, R65 ;  /* 0x000000413c087220 */ /* 0x000fe20000410000 */
[----:B------:R-:W-:-:S02]  /*1430*/  HADD2.F32 R44, -RZ, R44.H1_H1 ;  /* 0x3000002cff2c7230 */ /* 0x000fc40000004100 */
[-C--:B------:R-:W-:Y:S01]  /*1440*/  FMUL.FTZ R59, R36, R65.reuse ;  /* 0x00000041243b7220 */ /* 0x080fe20000410000 */
[--C-:B------:R-:W-:Y:S02]  /*1450*/  HADD2.F32 R38, -RZ, R45.reuse.H0_H0 ;  /* 0x2000002dff267230 */ /* 0x100fe40000004100 */
        /* <DEDUP_REMOVED lines=8> */
.L_x_2856:
[--C-:B-----5:R-:W-:Y:S02]  /*14e0*/  HADD2.F32 R8, -RZ, R47.reuse.H0_H0 ;  /* 0x2000002fff087230 */ /* 0x120fe40000004100 */
[----:B------:R-:W-:Y:S02]  /*14f0*/  HADD2.F32 R36, -RZ, R44.H0_H0 ;  /* 0x2000002cff247230 */ /* 0x000fe40000004100 */
[----:B------:R-:W-:Y:S02]  /*1500*/  HADD2.F32 R40, -RZ, R46.H0_H0 ;  /* 0x2000002eff287230 */ /* 0x000fe40000004100 */
[-C--:B------:R-:W-:Y:S01]  /*1510*/  FMUL.FTZ R7, R8, R65.reuse ;  /* 0x0000004108077220 */ /* 0x080fe20000410000 */
[----:B------:R-:W-:Y:S02]  /*1520*/  HADD2.F32 R42, -RZ, R47.H1_H1 ;  /* 0x3000002fff2a7230 */ /* 0x000fe40000004100 */
        /* <DEDUP_REMOVED lines=8> */
[----:B------:R-:W-:Y:S01]  /*15b0*/  FMUL.FTZ R61, R38, R65 ;  /* 0x00000041263d7220 */ /* 0x000fe20000410000 */
[----:B------:R-:W-:Y:S01]  /*15c0*/  F2FP.F16.F32.PACK_AB R43, R8, R7 ;  /* 0x00000007082b723e */ /* 0x000fe200000000ff */
[----:B------:R-:W-:Y:S01]  /*15d0*/  FMUL.FTZ R62, R62, R65 ;  /* 0x000000413e3e7220 */ /* 0x000fe20000410000 */
[----:B------:R-:W-:Y:S01]  /*15e0*/  F2FP.F16.F32.PACK_AB R40, R60, R59 ;  /* 0x0000003b3c28723e */ /* 0x000fe200000000ff */
[----:B------:R-:W-:-:S03]  /*15f0*/  FMUL.FTZ R64, R46, R65 ;  /* 0x000000412e407220 */ /* 0x000fc60000410000 */
[----:B------:R-:W-:Y:S02]  /*1600*/  F2FP.F16.F32.PACK_AB R41, R62, R61 ;  /* 0x0000003d3e29723e */ /* 0x000fe400000000ff */
[----:B------:R-:W-:-:S07]  /*1610*/  F2FP.F16.F32.PACK_AB R42, R64, R63 ;  /* 0x0000003f402a723e */ /* 0x000fce00000000ff */
.L_x_2855:
[----:B------:R-:W0:Y:S01]  /*1620*/  @UP0 LDCU.64 UR4, c[0x0][0x3a8] ;  /* 0x00007500ff0407ac */ /* 0x000e220008000a00 */
[----:B------:R-:W-:Y:S01]  /*1630*/  PLOP3.LUT P3, PT, PT, PT, UP0, 0x80, 0x8 ;  /* 0x000000000008781c */ /* 0x000fe20003f6f008 */
[----:B------:R-:W-:Y:S01]  /*1640*/  HFMA2 R37, -RZ, RZ, 0, 9.5367431640625e-07 ;  /* 0x00000010ff257431 */ /* 0x000fe200000001ff */
[----:B------:R-:W-:-:S11]  /*1650*/  PLOP3.LUT P4, PT, PT, PT, UP0, 0x80, 0x8 ;  /* 0x000000000008781c */ /* 0x000fd60003f8f008 */
[----:B0-----:R-:W-:-:S05]  /*1660*/  @P3 IMAD.WIDE.U32 R36, R66, R37, UR4 ;  /* 0x0000000442243e25 */ /* 0x001fca000f8e0025 */
[----:B------:R1:W-:Y:S02]  /*1670*/  @P4 STG.E.128 desc[UR6][R36.64], R40 ;  /* 0x0000002824004986 */ /* 0x0003e4000c101d06 */
.L_x_2853:
[----:B------:R-:W-:Y:S05]  /*1680*/  BSYNC.RECONVERGENT B0 ;  /* 0x0000000000007941 */ /* 0x000fea0003800200 */
.L_x_2852:
        /* <DEDUP_REMOVED lines=100> */
.L_x_2876:
[C---:B------:R-:W-:Y:S01]  /*1cd0*/  FMUL.FTZ R36, R45.reuse, R45 ;  /* 0x0000002d2d247220 */ /* 0x040fe20000410000 */
[----:B-1----:R-:W-:Y:S01]  /*1ce0*/  FADD.FTZ R44, R66, R67 ;  /* 0x00000043422c7221 */ /* 0x002fe20000010000 */
[----:B------:R-:W-:Y:S01]  /*1cf0*/  ISETP.NE.AND P3, PT, RZ, UR8, PT ;  /* 0x00000008ff007c0c */ /* 0x000fe2000bf65270 */
[----:B------:R-:W1:Y:S01]  /*1d00*/  @!P5 LDC.64 R38, c[0x0][0x3c0] ;  /* 0x0000f000ff26db82 */ /* 0x000e620000000a00 */
[----:B------:R-:W-:Y:S01]  /*1d10*/  BSSY.RECONVERGENT B0, `(.L_x_2858) ;  /* 0x000003c000007945 */ /* 0x000fe20003800200 */
[----:B------:R-:W-:Y:S01]  /*1d20*/  FFMA.FTZ R44, R44, R37, UR9 ;  /* 0x000000092c2c7e23 */ /* 0x000fe20008010025 */
[----:B------:R-:W-:Y:S02]  /*1d30*/  FSEL R47, R36, RZ, P3 ;  /* 0x000000ff242f7208 */ /* 0x000fe40001800000 */
[----:B------:R-:W-:-:S03]  /*1d40*/  FSEL R46, R45, RZ, !P3 ;  /* 0x000000ff2d2e7208 */ /* 0x000fc60005800000 */
[----:B------:R-:W2:Y:S01]  /*1d50*/  @!P5 LDC.64 R36, c[0x0][0x3c8] ;  /* 0x0000f200ff24db82 */ /* 0x000ea20000000a00 */
[----:B------:R-:W-:-:S06]  /*1d60*/  FADD.FTZ R47, R44, R47 ;  /* 0x0000002f2c2f7221 */ /* 0x000fcc0000010000 */
[----:B------:R-:W3:Y:S01]  /*1d70*/  MUFU.RSQ R47, R47 ;  /* 0x0000002f002f7308 */ /* 0x000ee20000001400 */
[----:B-1----:R-:W-:-:S05]  /*1d80*/  @!P5 IMAD.WIDE R38, R2, 0x4, R38 ;  /* 0x000000040226d825 */ /* 0x002fca00078e0226 */
[----:B------:R1:W-:Y:S01]  /*1d90*/  @!P5 STG.E desc[UR6][R38.64], R45 ;  /* 0x0000002d2600d986 */ /* 0x0003e2000c101906 */
[----:B--2---:R-:W-:-:S05]  /*1da0*/  @!P5 IMAD.WIDE R36, R2, 0x4, R36 ;  /* 0x000000040224d825 */ /* 0x004fca00078e0224 */
[----:B---3--:R1:W-:Y:S01]  /*1db0*/  @!P5 STG.E desc[UR6][R36.64], R47 ;  /* 0x0000002f2400d986 */ /* 0x0083e2000c101906 */
[----:B------:R-:W-:Y:S05]  /*1dc0*/  @!P0 BRA `(.L_x_2859) ;  /* 0x0000000000c08947 */ /* 0x000fea0003800000 */
[--C-:B-1----:R-:W-:Y:S01]  /*1dd0*/  FADD.FTZ R36, R9, -R46.reuse ;  /* 0x8000002e09247221 */ /* 0x102fe20000010000 */
[----:B-----5:R-:W-:Y:S02]  /*1de0*/  HADD2.F32 R65, -RZ, R12.H0_H0 ;  /* 0x2000000cff417230 */ /* 0x020fe40000004100 */
[--C-:B------:R-:W-:Y:S01]  /*1df0*/  FADD.FTZ R38, R50, -R46.reuse ;  /* 0x8000002e32267221 */ /* 0x100fe20000010000 */
[--C-:B------:R-:W-:Y:S02]  /*1e00*/  HADD2.F32 R37, -RZ, R16.reuse.H0_H0 ;  /* 0x20000010ff257230 */ /* 0x100fe40000004100 */
[----:B------:R-:W-:Y:S01]  /*1e10*/  FMUL.FTZ R36, R47, R36 ;  /* 0x000000242f247220 */ /* 0x000fe20000410000 */
[----:B------:R-:W-:Y:S02]  /*1e20*/  HADD2.F32 R39, -RZ, R16.H1_H1 ;  /* 0x30000010ff277230 */ /* 0x000fe40000004100 */
[----:B0-----:R-:W-:Y:S01]  /*1e30*/  FADD.FTZ R66, R49, -R46 ;  /* 0x8000002e31427221 */ /* 0x001fe20000010000 */
[----:B------:R-:W-:-:S02]  /*1e40*/  HADD2.F32 R44, -RZ, R17.H0_H0 ;  /* 0x20000011ff2c7230 */ /* 0x000fc40000004100 */
[----:B------:R-:W-:Y:S01]  /*1e50*/  FFMA.FTZ R65, R36, R65, R37 ;  /* 0x0000004124417223 */ /* 0x000fe20000010025 */
[----:B------:R-:W-:Y:S02]  /*1e60*/  HADD2.F32 R37, -RZ, R12.H1_H1 ;  /* 0x3000000cff257230 */ /* 0x000fe40000004100 */
[----:B------:R-:W-:Y:S01]  /*1e70*/  FMUL.FTZ R36, R47, R38 ;  /* 0x000000262f247220 */ /* 0x000fe20000410000 */
[----:B------:R-:W-:Y:S01]  /*1e80*/  FADD.FTZ R38, R11, -R46 ;  /* 0x8000002e0b267221 */ /* 0x000fe20000010000 */
[----:B------:R-:W-:Y:S02]  /*1e90*/  HADD2.F32 R45, -RZ, R17.H1_H1 ;  /* 0x30000011ff2d7230 */ /* 0x000fe40000004100 */
[----:B------:R-:W-:Y:S01]  /*1ea0*/  FFMA.FTZ R36, R36, R37, R39 ;  /* 0x0000002524247223 */ /* 0x000fe20000010027 */
[----:B------:R-:W-:Y:S01]  /*1eb0*/  FMUL.FTZ R37, R47, R38 ;  /* 0x000000262f257220 */ /* 0x000fe20000410000 */
[--C-:B------:R-:W-:Y:S02]  /*1ec0*/  HADD2.F32 R38, -RZ, R13.reuse.H0_H0 ;  /* 0x2000000dff267230 */ /* 0x100fe40000004100 */
[----:B------:R-:W-:Y:S01]  /*1ed0*/  HADD2.F32 R39, -RZ, R13.H1_H1 ;  /* 0x3000000dff277230 */ /* 0x000fe20000004100 */
[----:B------:R-:W-:Y:S01]  /*1ee0*/  F2FP.F16.F32.PACK_AB R36, R36, R65 ;  /* 0x000000412424723e */ /* 0x000fe200000000ff */
[----:B------:R-:W-:-:S02]  /*1ef0*/  HADD2.F32 R68, -RZ, R18.H1_H1 ;  /* 0x30000012ff447230 */ /* 0x000fc40000004100 */
[----:B------:R-:W-:Y:S01]  /*1f00*/  FFMA.FTZ R37, R37, R38, R44 ;  /* 0x0000002625257223 */ /* 0x000fe2000001002c */
[----:B------:R-:W-:Y:S01]  /*1f10*/  FADD.FTZ R38, R48, -R46 ;  /* 0x8000002e30267221 */ /* 0x000fe20000010000 */
[----:B------:R-:W-:Y:S02]  /*1f20*/  HADD2.F32 R67, -RZ, R15.H1_H1 ;  /* 0x3000000fff437230 */ /* 0x000fe40000004100 */
[----:B------:R-:W-:Y:S02]  /*1f30*/  HADD2.F32 R69, -RZ, R19.H1_H1 ;  /* 0x30000013ff457230 */ /* 0x000fe40000004100 */
[----:B------:R-:W-:-:S04]  /*1f40*/  FMUL.FTZ R38, R47, R38 ;  /* 0x000000262f267220 */ /* 0x000fc80000410000 */
[----:B------:R-:W-:Y:S01]  /*1f50*/  FFMA.FTZ R44, R38, R39, R45 ;  /* 0x00000027262c7223 */ /* 0x000fe2000001002d */
[----:B------:R-:W-:Y:S01]  /*1f60*/  FADD.FTZ R38, R10, -R46 ;  /* 0x8000002e0a267221 */ /* 0x000fe20000010000 */
[----:B------:R-:W-:Y:S02]  /*1f70*/  HADD2.F32 R39, -RZ, R14.H0_H0 ;  /* 0x2000000eff277230 */ /* 0x000fe40000004100 */
[----:B------:R-:W-:Y:S02]  /*1f80*/  HADD2.F32 R45, -RZ, R18.H0_H0 ;  /* 0x20000012ff2d7230 */ /* 0x000fe40000004100 */
[----:B------:R-:W-:Y:S01]  /*1f90*/  FMUL.FTZ R38, R47, R38 ;  /* 0x000000262f267220 */ /* 0x000fe20000410000 */
[----:B------:R-:W-:-:S03]  /*1fa0*/  F2FP.F16.F32.PACK_AB R37, R44, R37 ;  /* 0x000000252c25723e */ /* 0x000fc600000000ff */
[----:B------:R-:W-:Y:S01]  /*1fb0*/  FFMA.FTZ R38, R38, R39, R45 ;  /* 0x0000002726267223 */ /* 0x000fe2000001002d */
[----:B------:R-:W-:Y:S01]  /*1fc0*/  FMUL.FTZ R45, R47, R66 ;  /* 0x000000422f2d7220 */ /* 0x000fe20000410000 */
[----:B------:R-:W-:-:S05]  /*1fd0*/  HADD2.F32 R66, -RZ, R14.H1_H1 ;  /* 0x3000000eff427230 */ /* 0x000fca0000004100 */
[----:B------:R-:W-:Y:S01]  /*1fe0*/  FFMA.FTZ R45, R45, R66, R68 ;  /* 0x000000422d2d7223 */ /* 0x000fe20000010044 */
[----:B------:R-:W-:Y:S01]  /*1ff0*/  FADD.FTZ R66, R51, -R46 ;  /* 0x8000002e33427221 */ /* 0x000fe20000010000 */
[----:B------:R-:W-:-:S03]  /*2000*/  HADD2.F32 R68, -RZ, R19.H0_H0 ;  /* 0x20000013ff447230 */ /* 0x000fc60000004100 */
[----:B------:R-:W-:Y:S01]  /*2010*/  F2FP.F16.F32.PACK_AB R38, R45, R38 ;  /* 0x000000262d26723e */ /* 0x000fe200000000ff */
[----:B------:R-:W-:Y:S01]  /*2020*/  FMUL.FTZ R39, R47, R66 ;  /* 0x000000422f277220 */ /* 0x000fe20000410000 */
[----:B------:R-:W0:Y:S01]  /*2030*/  LDC.64 R44, c[0x0][0x428] ;  /* 0x00010a00ff2c7b82 */ /* 0x000e220000000a00 */
[----:B------:R-:W-:-:S05]  /*2040*/  HADD2.F32 R66, -RZ, R15.H0_H0 ;  /* 0x2000000fff427230 */ /* 0x000fca0000004100 */
[----:B------:R-:W-:Y:S01]  /*2050*/  FFMA.FTZ R39, R39, R66, R68 ;  /* 0x0000004227277223 */ /* 0x000fe20000010044 */
[----:B------:R-:W-:-:S04]  /*2060*/  FADD.FTZ R66, R52, -R46 ;  /* 0x8000002e34427221 */ /* 0x000fc80000010000 */
[----:B------:R-:W-:-:S04]  /*2070*/  FMUL.FTZ R66, R47, R66 ;  /* 0x000000422f427220 */ /* 0x000fc80000410000 */
[----:B------:R-:W-:-:S05]  /*2080*/  FFMA.FTZ R66, R66, R67, R69 ;  /* 0x0000004342427223 */ /* 0x000fca0000010045 */
[----:B------:R-:W-:Y:S01]  /*2090*/  F2FP.F16.F32.PACK_AB R39, R66, R39 ;  /* 0x000000274227723e */ /* 0x000fe200000000ff */
[C---:B0-----:R-:W-:Y:S01]  /*20a0*/  IMAD.WIDE.U32 R44, R0.reuse, 0x10, R44 ;  /* 0x00000010002c7825 */ /* 0x041fe200078e002c */
[----:B------:R-:W-:-:S04]  /*20b0*/  IADD3 R0, PT, PT, R0, 0x20, RZ ;  /* 0x0000002000007810 */ /* 0x000fc80007ffe0ff */
[----:B------:R2:W-:Y:S03]  /*20c0*/  STG.E.128 desc[UR6][R44.64], R36 ;  /* 0x000000242c007986 */ /* 0x0005e6000c101d06 */
.L_x_2859:
[----:B------:R-:W-:Y:S05]  /*20d0*/  BSYNC.RECONVERGENT B0 ;  /* 0x0000000000007941 */ /* 0x000fea0003800200 */
.L_x_2858:
[----:B------:R-:W-:Y:S01]  /*20e0*/  ISETP.GE.U32.AND P0, PT, R4, 0x40, PT ;  /* 0x000000400400780c */ /* 0x000fe20003f06070 */
[----:B------:R-:W-:-:S12]  /*20f0*/  BSSY.RECONVERGENT B0, `(.L_x_2860) ;  /* 0x0000032000007945 */ /* 0x000fd80003800200 */
[----:B------:R-:W-:Y:S05]  /*2100*/  @!P0 BRA `(.L_x_2861) ;  /* 0x0000000000c08947 */ /* 0x000fea0003800000 */
[--C-:B-12---:R-:W-:Y:S01]  /*2110*/  FADD.FTZ R36, R5, -R46.reuse ;  /* 0x8000002e05247221 */ /* 0x106fe20000010000 */
        /* <DEDUP_REMOVED lines=9> */
[C---:B------:R-:W-:Y:S01]  /*21b0*/  FMUL.FTZ R36, R47.reuse, R38 ;  /* 0x000000262f247220 */ /* 0x040fe20000410000 */
        /* <DEDUP_REMOVED lines=37> */
.L_x_2861:
[----:B------:R-:W-:Y:S05]  /*2410*/  BSYNC.RECONVERGENT B0 ;  /* 0x0000000000007941 */ /* 0x000fea0003800200 */
.L_x_2860:
[----:B------:R-:W-:Y:S04]  /*2420*/  BSSY.RECONVERGENT B0, `(.L_x_2862) ;  /* 0x0000031000007945 */ /* 0x000fe80003800200 */
[----:B------:R-:W-:Y:S05]  /*2430*/  @!P2 BRA `(.L_x_2863) ;  /* 0x0000000000bca947 */ /* 0x000fea0003800000 */
[--C-:B-123--:R-:W-:Y:S01]  /*2440*/  FADD.FTZ R36, R59, -R46.reuse ;  /* 0x8000002e3b247221 */ /* 0x10efe20000010000 */
[----:B-----5:R-:W-:Y:S02]  /*2450*/  HADD2.F32 R65, -RZ, R28.H0_H0 ;  /* 0x2000001cff417230 */ /* 0x020fe40000004100 */
[----:B------:R-:W-:Y:S01]  /*2460*/  FADD.FTZ R38, R60, -R46 ;  /* 0x8000002e3c267221 */ /* 0x000fe20000010000 */
[--C-:B------:R-:W-:Y:S02]  /*2470*/  HADD2.F32 R37, -RZ, R32.reuse.H0_H0 ;  /* 0x20000020ff257230 */ /* 0x100fe40000004100 */
[----:B------:R-:W-:Y:S01]  /*2480*/  FMUL.FTZ R36, R47, R36 ;  /* 0x000000242f247220 */ /* 0x000fe20000410000 */
[----:B------:R-:W-:Y:S02]  /*2490*/  HADD2.F32 R39, -RZ, R32.H1_H1 ;  /* 0x30000020ff277230 */ /* 0x000fe40000004100 */
[----:B------:R-:W-:Y:S02]  /*24a0*/  HADD2.F32 R44, -RZ, R33.H0_H0 ;  /* 0x20000021ff2c7230 */ /* 0x000fe40000004100 */
[----:B------:R-:W-:Y:S01]  /*24b0*/  FFMA.FTZ R65, R36, R65, R37 ;  /* 0x0000004124417223 */ /* 0x000fe20000010025 */
[----:B------:R-:W-:-:S02]  /*24c0*/  HADD2.F32 R37, -RZ, R28.H1_H1 ;  /* 0x3000001cff257230 */ /* 0x000fc40000004100 */
        /* <DEDUP_REMOVED lines=10> */
[--C-:B------:R-:W-:Y:S01]  /*2570*/  FADD.FTZ R38, R62, -R46.reuse ;  /* 0x8000002e3e267221 */ /* 0x100fe20000010000 */
[----:B------:R-:W-:Y:S01]  /*2580*/  FADD.FTZ R44, R64, -R46 ;  /* 0x8000002e402c7221 */ /* 0x000fe20000010000 */
[----:B------:R-:W-:Y:S02]  /*2590*/  HADD2.F32 R68, -RZ, R35.H0_H0 ;  /* 0x20000023ff447230 */ /* 0x000fe40000004100 */
[C---:B------:R-:W-:Y:S01]  /*25a0*/  FMUL.FTZ R38, R47.reuse, R38 ;  /* 0x000000262f267220 */ /* 0x040fe20000410000 */
[----:B------:R-:W-:-:S03]  /*25b0*/  FMUL.FTZ R44, R47, R44 ;  /* 0x0000002c2f2c7220 */ /* 0x000fc60000410000 */
[----:B0-----:R-:W-:Y:S01]  /*25c0*/  FFMA.FTZ R66, R38, R39, R45 ;  /* 0x0000002726427223 */ /* 0x001fe2000001002d */
[----:B------:R-:W-:Y:S01]  /*25d0*/  FADD.FTZ R38, R63, -R46 ;  /* 0x8000002e3f267221 */ /* 0x000fe20000010000 */
[----:B------:R-:W-:Y:S02]  /*25e0*/  HADD2.F32 R39, -RZ, R30.H0_H0 ;  /* 0x2000001eff277230 */ /* 0x000fe40000004100 */
[----:B------:R-:W-:Y:S02]  /*25f0*/  HADD2.F32 R45, -RZ, R34.H0_H0 ;  /* 0x20000022ff2d7230 */ /* 0x000fe40000004100 */
[----:B------:R-:W-:Y:S01]  /*2600*/  FMUL.FTZ R38, R47, R38 ;  /* 0x000000262f267220 */ /* 0x000fe20000410000 */
[----:B------:R-:W-:-:S03]  /*2610*/  F2FP.F16.F32.PACK_AB R37, R66, R37 ;  /* 0x000000254225723e */ /* 0x000fc600000000ff */
[----:B------:R-:W-:Y:S01]  /*2620*/  FFMA.FTZ R38, R38, R39, R45 ;  /* 0x0000002726267223 */ /* 0x000fe2000001002d */
[----:B------:R-:W-:Y:S02]  /*2630*/  HADD2.F32 R39, -RZ, R34.H1_H1 ;  /* 0x30000022ff277230 */ /* 0x000fe40000004100 */
[----:B------:R-:W-:-:S03]  /*2640*/  HADD2.F32 R45, -RZ, R31.H1_H1 ;  /* 0x3000001fff2d7230 */ /* 0x000fc60000004100 */
[----:B------:R-:W-:Y:S01]  /*2650*/  FFMA.FTZ R67, R44, R67, R39 ;  /* 0x000000432c437223 */ /* 0x000fe20000010027 */
[--C-:B------:R-:W-:Y:S01]  /*2660*/  FADD.FTZ R44, R7, -R46.reuse ;  /* 0x8000002e072c7221 */ /* 0x100fe20000010000 */
[----:B------:R-:W-:-:S03]  /*2670*/  FADD.FTZ R46, R8, -R46 ;  /* 0x8000002e082e7221 */ /* 0x000fc60000010000 */
[C---:B------:R-:W-:Y:S01]  /*2680*/  FMUL.FTZ R39, R47.reuse, R44 ;  /* 0x0000002c2f277220 */ /* 0x040fe20000410000 */
[----:B------:R-:W-:Y:S01]  /*2690*/  FMUL.FTZ R46, R47, R46 ;  /* 0x0000002e2f2e7220 */ /* 0x000fe20000410000 */
[----:B------:R-:W-:Y:S01]  /*26a0*/  HADD2.F32 R44, -RZ, R31.H0_H0 ;  /* 0x2000001fff2c7230 */ /* 0x000fe20000004100 */
[----:B------:R-:W-:Y:S01]  /*26b0*/  F2FP.F16.F32.PACK_AB R38, R67, R38 ;  /* 0x000000264326723e */ /* 0x000fe200000000ff */
[----:B------:R-:W-:-:S03]  /*26c0*/  HADD2.F32 R47, -RZ, R35.H1_H1 ;  /* 0x30000023ff2f7230 */ /* 0x000fc60000004100 */
[----:B------:R-:W-:Y:S02]  /*26d0*/  FFMA.FTZ R39, R39, R44, R68 ;  /* 0x0000002c27277223 */ /* 0x000fe40000010044 */
[----:B------:R-:W-:Y:S02]  /*26e0*/  FFMA.FTZ R46, R46, R45, R47 ;  /* 0x0000002d2e2e7223 */ /* 0x000fe4000001002f */
[----:B------:R-:W0:Y:S03]  /*26f0*/  LDC.64 R44, c[0x0][0x428] ;  /* 0x00010a00ff2c7b82 */ /* 0x000e260000000a00 */
[----:B------:R-:W-:Y:S01]  /*2700*/  F2FP.F16.F32.PACK_AB R39, R46, R39 ;  /* 0x000000272e27723e */ /* 0x000fe200000000ff */
[----:B0-----:R-:W-:-:S05]  /*2710*/  IMAD.WIDE.U32 R44, R0, 0x10, R44 ;  /* 0x00000010002c7825 */ /* 0x001fca00078e002c */
[----:B------:R4:W-:Y:S02]  /*2720*/  STG.E.128 desc[UR6][R44.64], R36 ;  /* 0x000000242c007986 */ /* 0x0009e4000c101d06 */
.L_x_2863:
[----:B------:R-:W-:Y:S05]  /*2730*/  BSYNC.RECONVERGENT B0 ;  /* 0x0000000000007941 */ /* 0x000fea0003800200 */
.L_x_2862:
[----:B-1234-:R-:W1:Y:S02]  /*2740*/  LDC.64 R36, c[0x0][0x380] ;  /* 0x0000e000ff247b82 */ /* 0x01ee640000000a00 */
[----:B-1----:R-:W-:-:S04]  /*2750*/  LEA R2, R36, R2, 0x2 ;  /* 0x0000000224027211 */ /* 0x002fc800078e10ff */
[----:B------:R-:W-:-:S13]  /*2760*/  ISETP.GE.AND P0, PT, R2, R37, PT ;  /* 0x000000250200720c */ /* 0x000fda0003f06270 */
[----:B------:R-:W-:Y:S05]  /*2770*/  @!P0 BRA `(.L_x_2864) ;  /* 0xffffffdc006c8947 */ /* 0x000fea000383ffff */
[----:B------:R-:W-:Y:S05]  /*2780*/  EXIT ;  /* 0x000000000000794d */ /* 0x000fea0003800000 */
.L_x_2857:
        /* <DEDUP_REMOVED lines=8> */
.L_x_2866:
[----:B------:R-:W-:Y:S05]  /*2810*/  BSYNC B0 ;  /* 0x0000000000007941 */ /* 0x000fea0003800000 */
.L_x_2865:
        /* <DEDUP_REMOVED lines=9> */
.L_x_2867:
[----:B------:R-:W-:Y:S01]  /*28b0*/  HFMA2 R44, -RZ, RZ, 0, 2.384185791015625e-07 ;  /* 0x00000004ff2c7431 */ /* 0x000fe200000001ff */
[----:B------:R-:W-:-:S05]  /*28c0*/  MOV R37, R67 ;  /* 0x0000004300257202 */ /* 0x000fca0000000f00 */
[----:B------:R-:W-:-:S05]  /*28d0*/  FADD.FTZ R47, R46, R37 ;  /* 0x000000252e2f7221 */ /* 0x000fca0000010000 */
[----:B------:R-:W-:-:S07]  /*28e0*/  MOV R69, R47 ;  /* 0x0000002f00457202 */ /* 0x000fce0000000f00 */
[----:B------:R-:W-:Y:S05]  /*28f0*/  WARPSYNC.COLLECTIVE R38, `(.L_x_2868) ;  /* 0x0000000026087348 */ /* 0x000fea0003c00000 */
[----:B------:R0:W1:Y:S02]  /*2900*/  SHFL.BFLY P6, R67, R69, R44, R39 ;  /* 0x0c00002c45437389 */ /* 0x00006400000c0027 */
[----:B01----:R-:W-:Y:S05]  /*2910*/  ENDCOLLECTIVE ;  /* 0x000000000000791b */ /* 0x003fea0003800000 */
.L_x_2868:
[----:B------:R-:W-:Y:S01]  /*2920*/  HFMA2 R44, -RZ, RZ, 0, 4.76837158203125e-07 ;  /* 0x00000008ff2c7431 */ /* 0x000fe200000001ff */
[----:B------:R-:W-:-:S05]  /*2930*/  MOV R66, R67 ;  /* 0x0000004300427202 */ /* 0x000fca0000000f00 */
[----:B------:R-:W-:-:S05]  /*2940*/  FADD.FTZ R66, R47, R66 ;  /* 0x000000422f427221 */ /* 0x000fca0000010000 */
[----:B------:R-:W-:-:S07]  /*2950*/  MOV R69, R66 ;  /* 0x0000004200457202 */ /* 0x000fce0000000f00 */
[----:B------:R-:W-:Y:S05]  /*2960*/  WARPSYNC.COLLECTIVE R38, `(.L_x_2869) ;  /* 0x0000000026087348 */ /* 0x000fea0003c00000 */
[----:B------:R0:W1:Y:S02]  /*2970*/  SHFL.BFLY P6, R67, R69, R44, R39 ;  /* 0x0c00002c45437389 */ /* 0x00006400000c0027 */
[----:B01----:R-:W-:Y:S05]  /*2980*/  ENDCOLLECTIVE ;  /* 0x000000000000791b */ /* 0x003fea0003800000 */
.L_x_2869:
        /* <DEDUP_REMOVED lines=8> */
.L_x_2870:
[----:B------:R-:W-:Y:S01]  /*2a10*/  HFMA2 R44, -RZ, RZ, 0, 5.9604644775390625e-08 ;  /* 0x00000001ff2c7431 */ /* 0x000fe200000001ff */
[----:B------:R-:W-:-:S05]  /*2a20*/  MOV R68, R67 ;  /* 0x0000004300447202 */ /* 0x000fca0000000f00 */
[----:B------:R-:W-:-:S04]  /*2a30*/  FADD.FTZ R68, R65, R68 ;  /* 0x0000004441447221 */ /* 0x000fc80000010000 */
[----:B------:R-:W-:-:S04]  /*2a40*/  FMUL.FTZ R45, R68, R37 ;  /* 0x00000025442d7220 */ /* 0x000fc80000410000 */
[--C-:B------:R-:W-:Y:S01]  /*2a50*/  FADD.FTZ R36, R9, -R45.reuse ;  /* 0x8000002d09247221 */ /* 0x100fe20000010000 */
[--C-:B------:R-:W-:Y:S01]  /*2a60*/  FADD.FTZ R47, R50, -R45.reuse ;  /* 0x8000002d322f7221 */ /* 0x100fe20000010000 */
[--C-:B------:R-:W-:Y:S01]  /*2a70*/  FADD.FTZ R39, R48, -R45.reuse ;  /* 0x8000002d30277221 */ /* 0x100fe20000010000 */
[----:B------:R-:W-:Y:S01]  /*2a80*/  FADD.FTZ R38, R54, -R45 ;  /* 0x8000002d36267221 */ /* 0x000fe20000010000 */
[----:B------:R-:W-:-:S04]  /*2a90*/  FFMA.FTZ R36, R36, R36, RZ ;  /* 0x0000002424247223 */ /* 0x000fc800000100ff */
[----:B------:R-:W-:Y:S01]  /*2aa0*/  FFMA.FTZ R36, R47, R47, R36 ;  /* 0x0000002f2f247223 */ /* 0x000fe20000010024 */
[----:B------:R-:W-:-:S04]  /*2ab0*/  FADD.FTZ R47, R11, -R45 ;  /* 0x8000002d0b2f7221 */ /* 0x000fc80000010000 */
        /* <DEDUP_REMOVED lines=42> */
[----:B------:R-:W-:Y:S02]  /*2d60*/  MOV R39, 0x1f ;  /* 0x0000001f00277802 */ /* 0x000fe40000000f00 */
[----:B------:R-:W-:Y:S02]  /*2d70*/  MOV R38, 0xffffffff ;  /* 0xffffffff00267802 */ /* 0x000fe40000000f00 */
[----:B------:R-:W-:-:S07]  /*2d80*/  MOV R69, R36 ;  /* 0x0000002400457202 */ /* 0x000fce0000000f00 */
[----:B------:R-:W-:Y:S05]  /*2d90*/  WARPSYNC.COLLECTIVE R38, `(.L_x_2871) ;  /* 0x0000000026087348 */ /* 0x000fea0003c00000 */
[----:B------:R0:W1:Y:S02]  /*2da0*/  SHFL.BFLY P6, R67, R69, R44, R39 ;  /* 0x0c00002c45437389 */ /* 0x00006400000c0027 */
[----:B01----:R-:W-:Y:S05]  /*2db0*/  ENDCOLLECTIVE ;  /* 0x000000000000791b */ /* 0x003fea0003800000 */
.L_x_2871:
[----:B------:R-:W-:Y:S01]  /*2dc0*/  HFMA2 R44, -RZ, RZ, 0, 1.1920928955078125e-07 ;  /* 0x00000002ff2c7431 */ /* 0x000fe200000001ff */
[----:B------:R-:W-:-:S05]  /*2dd0*/  MOV R47, R67 ;  /* 0x00000043002f7202 */ /* 0x000fca0000000f00 */
[----:B------:R-:W-:-:S05]  /*2de0*/  FADD.FTZ R47, R36, R47 ;  /* 0x0000002f242f7221 */ /* 0x000fca0000010000 */
[----:B------:R-:W-:-:S07]  /*2df0*/  MOV R69, R47 ;  /* 0x0000002f00457202 */ /* 0x000fce0000000f00 */
[----:B------:R-:W-:Y:S05]  /*2e00*/  WARPSYNC.COLLECTIVE R38, `(.L_x_2872) ;  /* 0x0000000026087348 */ /* 0x000fea0003c00000 */
[----:B------:R0:W1:Y:S02]  /*2e10*/  SHFL.BFLY P6, R67, R69, R44, R39 ;  /* 0x0c00002c45437389 */ /* 0x00006400000c0027 */
[----:B01----:R-:W-:Y:S05]  /*2e20*/  ENDCOLLECTIVE ;  /* 0x000000000000791b */ /* 0x003fea0003800000 */
.L_x_2872:
[----:B------:R-:W-:Y:S01]  /*2e30*/  HFMA2 R44, -RZ, RZ, 0, 2.384185791015625e-07 ;  /* 0x00000004ff2c7431 */ /* 0x000fe200000001ff */
[----:B------:R-:W-:-:S05]  /*2e40*/  MOV R46, R67 ;  /* 0x00000043002e7202 */ /* 0x000fca0000000f00 */
[----:B------:R-:W-:-:S05]  /*2e50*/  FADD.FTZ R46, R47, R46 ;  /* 0x0000002e2f2e7221 */ /* 0x000fca0000010000 */
[----:B------:R-:W-:-:S07]  /*2e60*/  MOV R69, R46 ;  /* 0x0000002e00457202 */ /* 0x000fce0000000f00 */
[----:B------:R-:W-:Y:S05]  /*2e70*/  WARPSYNC.COLLECTIVE R38, `(.L_x_2873) ;  /* 0x0000000026087348 */ /* 0x000fea0003c00000 */
[----:B------:R0:W1:Y:S02]  /*2e80*/  SHFL.BFLY P6, R67, R69, R44, R39 ;  /* 0x0c00002c45437389 */ /* 0x00006400000c0027 */
[----:B01----:R-:W-:Y:S05]  /*2e90*/  ENDCOLLECTIVE ;  /* 0x000000000000791b */ /* 0x003fea0003800000 */
.L_x_2873:
[----:B------:R-:W-:Y:S01]  /*2ea0*/  HFMA2 R44, -RZ, RZ, 0, 4.76837158203125e-07 ;  /* 0x00000008ff2c7431 */ /* 0x000fe200000001ff */
[----:B------:R-:W-:-:S05]  /*2eb0*/  MOV R65, R67 ;  /* 0x0000004300417202 */ /* 0x000fca0000000f00 */
[----:B------:R-:W-:-:S05]  /*2ec0*/  FADD.FTZ R65, R46, R65 ;  /* 0x000000412e417221 */ /* 0x000fca0000010000 */
[----:B------:R-:W-:-:S07]  /*2ed0*/  MOV R69, R65 ;  /* 0x0000004100457202 */ /* 0x000fce0000000f00 */
[----:B------:R-:W-:Y:S05]  /*2ee0*/  WARPSYNC.COLLECTIVE R38, `(.L_x_2874) ;  /* 0x0000000026087348 */ /* 0x000fea0003c00000 */
[----:B------:R0:W1:Y:S02]  /*2ef0*/  SHFL.BFLY P6, R67, R69, R44, R39 ;  /* 0x0c00002c45437389 */ /* 0x00006400000c0027 */
[----:B01----:R-:W-:Y:S05]  /*2f00*/  ENDCOLLECTIVE ;  /* 0x000000000000791b */ /* 0x003fea0003800000 */
.L_x_2874:
[----:B------:R-:W-:Y:S01]  /*2f10*/  HFMA2 R44, -RZ, RZ, 0, 9.5367431640625e-07 ;  /* 0x00000010ff2c7431 */ /* 0x000fe200000001ff */
[----:B------:R-:W-:-:S05]  /*2f20*/  MOV R66, R67 ;  /* 0x0000004300427202 */ /* 0x000fca0000000f00 */
[----:B------:R-:W-:-:S05]  /*2f30*/  FADD.FTZ R66, R65, R66 ;  /* 0x0000004241427221 */ /* 0x000fca0000010000 */
[----:B------:R-:W-:-:S07]  /*2f40*/  MOV R69, R66 ;  /* 0x0000004200457202 */ /* 0x000fce0000000f00 */
[----:B------:R-:W-:Y:S05]  /*2f50*/  WARPSYNC.COLLECTIVE R38, `(.L_x_2875) ;  /* 0x0000000026087348 */ /* 0x000fea0003c00000 */
[----:B------:R0:W1:Y:S02]  /*2f60*/  SHFL.BFLY P6, R67, R69, R44, R39 ;  /* 0x0c00002c45437389 */ /* 0x00006400000c0027 */
[----:B01----:R-:W-:Y:S05]  /*2f70*/  ENDCOLLECTIVE ;  /* 0x000000000000791b */ /* 0x003fea0003800000 */
.L_x_2875:
[----:B------:R-:W-:Y:S05]  /*2f80*/  BRA `(.L_x_2876) ;  /* 0xffffffec00507947 */ /* 0x000fea000383ffff */
.L_x_2877:
        /* <DEDUP_REMOVED lines=15> */
.L_x_28718:


//--------------------- .text._ZN10layer_norm13ln_fwd_kernelINS_13Kernel_traitsI6__halfS2_S2_S2_fjLj768ELj1ELj4ELj1ELj16ENS_18Kernel_traits_baseILj768ES2_S2_S2_S2_fjLj128EEEEELb0ELb0ELb0ELb1EEEvNS_9FwdParamsE --------------------------
	.section	.text._ZN10layer_norm13ln_fwd_kernelINS_13Kernel_traitsI6__halfS2_S2_S2_fjLj768ELj1ELj4ELj1ELj16ENS_18Kernel_traits_baseILj768ES2_S2_S2_S2_fjLj128EEEEELb0ELb0ELb0ELb1EEEvNS_9FwdParamsE,"ax",@progbits
	.align	128
        .global         _ZN10layer_norm13ln_fwd_kernelINS_13Kernel_traitsI6__halfS2_S2_S2_fjLj768ELj1ELj4ELj1ELj16ENS_18Kernel_traits_baseILj768ES2_S2_S2_S2_fjLj128EEEEELb0ELb0ELb0ELb1EEEvNS_9FwdParamsE
        .type           _ZN10layer_norm13ln_fwd_kernelINS_13Kernel_traitsI6__halfS2_S2_S2_fjLj768ELj1ELj4ELj1ELj16ENS_18Kernel_traits_baseILj768ES2_S2_S2_S2_fjLj128EEEEELb0ELb0ELb0ELb1EEEvNS_9FwdParamsE,@function
        .size           _ZN10layer_norm13ln_fwd_kernelINS_13Kernel_traitsI6__halfS2_S2_S2_fjLj768ELj1ELj4ELj1ELj16ENS_18Kernel_traits_baseILj768ES2_S2_S2_S2_fjLj128EEEEELb0ELb0ELb0ELb1EEEvNS_9FwdParamsE,(.L_x_28719 - _ZN10layer_norm13ln_fwd_kernelINS_13Kernel_traitsI6__halfS2_S2_S2_fjLj768ELj1ELj4ELj1ELj16ENS_18Kernel_traits_baseILj768ES2_S2_S2_S2_fjLj128EEEEELb0ELb0ELb0ELb1EEEvNS_9FwdParamsE)
        .other          _ZN10layer_norm13ln_fwd_kernelINS_13Kernel_traitsI6__halfS2_S2_S2_fjLj768ELj1ELj4ELj1ELj16ENS_18Kernel_traits_baseILj768ES2_S2_S2_S2_fjLj128EEEEELb0ELb0ELb0ELb1EEEvNS_9FwdParamsE,@"STO_CUDA_ENTRY STV_DEFAULT"
_ZN10layer_norm13ln_fwd_kernelINS_13Kernel_traitsI6__halfS2_S2_S2_fjLj768ELj1ELj4ELj1ELj16ENS_18Kernel_traits_baseILj768ES2_S2_S2_S2_fjLj128EEEEELb0ELb0ELb0ELb1EEEvNS_9FwdParamsE:
.text._ZN10layer_norm13ln_fwd_kernelINS_13Kernel_traitsI6__halfS2_S2_S2_fjLj768ELj1ELj4ELj1ELj16ENS_18Kernel_traits_baseILj768ES2_S2_S2_S2_fjLj128EEEEELb0ELb0ELb0ELb1EEEvNS_9FwdParamsE:
        /* <DEDUP_REMOVED lines=15> */
[----:B------:R-:W3:Y:S04]  /*00f0*/  LDG.E.128 R12, desc[UR6][R2.64+0x200] ;  /* 0x00020006020c7981 */ /* 0x000ee8000c1e1d00 */
[----:B------:R-:W3:Y:S01]  /*0100*/  LDG.E.128 R8, desc[UR6][R2.64+0x400] ;  /* 0x0004000602087981 */ /* 0x000ee2000c1e1d00 */
        /* <DEDUP_REMOVED lines=10> */
[-C--:B---3--:R-:W-:Y:S02]  /*01b0*/  @P1 MOV R66, R60.reuse ;  /* 0x0000003c00421202 */ /* 0x088fe40000000f00 */
[----:B------:R-:W-:Y:S02]  /*01c0*/  @!P1 MOV R66, R60 ;  /* 0x0000003c00429202 */ /* 0x000fe40000000f00 */
[----:B------:R-:W-:-:S02]  /*01d0*/  @P1 MOV R64, R61 ;  /* 0x0000003d00401202 */ /* 0x000fc40000000f00 */
[----:B------:R-:W-:Y:S02]  /*01e0*/  @P1 MOV R60, R63 ;  /* 0x0000003f003c1202 */ /* 0x000fe40000000f00 */
[----:B------:R-:W-:Y:S02]  /*01f0*/  @P1 MOV R58, R12 ;  /* 0x0000000c003a1202 */ /* 0x000fe40000000f00 */
[----:B------:R-:W-:Y:S02]  /*0200*/  @P1 MOV R56, R13 ;  /* 0x0000000d00381202 */ /* 0x000fe40000000f00 */
[----:B------:R-:W-:Y:S02]  /*0210*/  @P1 MOV R52, R14 ;  /* 0x0000000e00341202 */ /* 0x000fe40000000f00 */
[----:B------:R-:W-:Y:S02]  /*0220*/  @P1 MOV R50, R15 ;  /* 0x0000000f00321202 */ /* 0x000fe40000000f00 */
[----:B------:R-:W-:-:S02]  /*0230*/  @P1 MOV R48, R8 ;  /* 0x0000000800301202 */ /* 0x000fc40000000f00 */
[----:B------:R-:W-:Y:S02]  /*0240*/  @P1 MOV R46, R9 ;  /* 0x00000009002e1202 */ /* 0x000fe40000000f00 */
[----:B------:R-:W-:Y:S02]  /*0250*/  @P1 MOV R44, R10 ;  /* 0x0000000a002c1202 */ /* 0x000fe40000000f00 */
[----:B------:R-:W-:Y:S02]  /*0260*/  @P1 MOV R42, R11 ;  /* 0x0000000b002a1202 */ /* 0x000fe40000000f00 */
        /* <DEDUP_REMOVED lines=11> */
[----:B--2---:R-:W-:Y:S06]  /*0320*/  @P2 EXIT ;  /* 0x000000000000294d */ /* 0x004fec0003800000 */
[----:B-----5:R-:W-:Y:S02]  /*0330*/  @!P1 CS2R R4, SRZ ;  /* 0x0000000000049805 */ /* 0x020fe4000001ff00 */
[----:B------:R-:W-:Y:S02]  /*0340*/  @!P1 MOV R6, RZ ;  /* 0x000000ff00069202 */ /* 0x000fe40000000f00 */
[----:B------:R-:W-:Y:S02]  /*0350*/  @!P1 CS2R R26, SRZ ;  /* 0x00000000001a9805 */ /* 0x000fe4000001ff00 */
[----:B------:R-:W-:Y:S02]  /*0360*/  @!P1 CS2R R22, SRZ ;  /* 0x0000000000169805 */ /* 0x000fe4000001ff00 */
[----:B------:R-:W-:Y:S02]  /*0370*/  @!P1 CS2R R24, SRZ ;  /* 0x0000000000189805 */ /* 0x000fe4000001ff00 */
[----:B------:R-:W-:-:S02]  /*0380*/  @!P1 CS2R R20, SRZ ;  /* 0x0000000000149805 */ /* 0x000fc4000001ff00 */
[----:B------:R-:W-:Y:S01]  /*0390*/  ISETP.NE.U32.AND P2, PT, R28, RZ, PT ;  /* 0x000000ff1c00720c */ /* 0x000fe20003f45070 */
[--C-:B------:R-:W-:Y:S01]  /*03a0*/  HADD2.F32 R17, -RZ, R7.reuse.H0_H0 ;  /* 0x20000007ff117230 */ /* 0x100fe20000004100 */
[----:B------:R-:W0:Y:S01]  /*03b0*/  LDCU UR4, c[0x0][0x388] ;  /* 0x00007100ff0477ac */ /* 0x000e220008000800 */
[----:B------:R-:W-:Y:S01]  /*03c0*/  HADD2.F32 R16, -RZ, R7.H1_H1 ;  /* 0x30000007ff107230 */ /* 0x000fe20000004100 */
[----:B------:R-:W-:Y:S01]  /*03d0*/  ISETP.NE.AND.EX P1, PT, R29, RZ, PT, P2 ;  /* 0x000000ff1d00720c */ /* 0x000fe20003f25320 */
[--C-:B------:R-:W-:Y:S01]  /*03e0*/  HADD2.F32 R15, -RZ, R6.reuse.H0_H0 ;  /* 0x20000006ff0f7230 */ /* 0x100fe20000004100 */
[----:B------:R-:W1:Y:S01]  /*03f0*/  LDCU.U8 UR12, c[0x0][0x410] ;  /* 0x00008200ff0c77ac */ /* 0x000e620008000000 */
[----:B------:R-:W-:Y:S02]  /*0400*/  HADD2.F32 R14, -RZ, R6.H1_H1 ;  /* 0x30000006ff0e7230 */ /* 0x000fe40000004100 */
[--C-:B------:R-:W-:Y:S01]  /*0410*/  HADD2.F32 R13, -RZ, R5.reuse.H0_H0 ;  /* 0x20000005ff0d7230 */ /* 0x100fe20000004100 */
[----:B------:R-:W2:Y:S01]  /*0420*/  LDCU UR5, c[0x0][0x448] ;  /* 0x00008900ff0577ac */ /* 0x000ea20008000800 */
[----:B------:R-:W-:-:S02]  /*0430*/  HADD2.F32 R12, -RZ, R5.H1_H1 ;  /* 0x30000005ff0c7230 */ /* 0x000fc40000004100 */
[--C-:B------:R-:W-:Y:S01]  /*0440*/  HADD2.F32 R11, -RZ, R4.reuse.H0_H0 ;  /* 0x20000004ff0b7230 */ /* 0x100fe20000004100 */
[----:B------:R-:W3:Y:S01]  /*0450*/  LDCU.64 UR10, c[0x0][0x3e0] ;  /* 0x00007c00ff0a77ac */ /* 0x000ee20008000a00 */
[----:B------:R-:W-:Y:S02]  /*0460*/  HADD2.F32 R10, -RZ, R4.H1_H1 ;  /* 0x30000004ff0a7230 */ /* 0x000fe40000004100 */
[----:B------:R-:W-:Y:S01]  /*0470*/  HADD2.F32 R67, -RZ, R66.H0_H0 ;  /* 0x20000042ff437230 */ /* 0x000fe20000004100 */
[----:B------:R-:W4:Y:S01]  /*0480*/  LDCU.64 UR8, c[0x0][0x3a0] ;  /* 0x00007400ff0877ac */ /* 0x000f220008000a00 */
[----:B------:R-:W-:Y:S02]  /*0490*/  HADD2.F32 R65, -RZ, R64.H0_H0 ;  /* 0x20000040ff417230 */ /* 0x000fe40000004100 */
[----:B------:R-:W-:Y:S02]  /*04a0*/  HADD2.F32 R63, -RZ, R62.H0_H0 ;  /* 0x2000003eff3f7230 */ /* 0x000fe40000004100 */
[----:B------:R-:W-:-:S02]  /*04b0*/  HADD2.F32 R61, -RZ, R60.H0_H0 ;  /* 0x2000003cff3d7230 */ /* 0x000fc40000004100 */
[----:B------:R-:W-:Y:S02]  /*04c0*/  HADD2.F32 R59, -RZ, R58.H0_H0 ;  /* 0x2000003aff3b7230 */ /* 0x000fe40000004100 */
[----:B------:R-:W-:Y:S02]  /*04d0*/  HADD2.F32 R57, -RZ, R56.H0_H0 ;  /* 0x20000038ff397230 */ /* 0x000fe40000004100 */
[----:B------:R-:W-:Y:S02]  /*04e0*/  HADD2.F32 R53, -RZ, R52.H0_H0 ;  /* 0x20000034ff357230 */ /* 0x000fe40000004100 */
[----:B------:R-:W-:Y:S02]  /*04f0*/  HADD2.F32 R51, -RZ, R50.H0_H0 ;  /* 0x20000032ff337230 */ /* 0x000fe40000004100 */
[----:B------:R-:W-:Y:S02]  /*0500*/  HADD2.F32 R49, -RZ, R48.H0_H0 ;  /* 0x20000030ff317230 */ /* 0x000fe40000004100 */
[----:B------:R-:W-:-:S02]  /*0510*/  HADD2.F32 R47, -RZ, R46.H0_H0 ;  /* 0x2000002eff2f7230 */ /* 0x000fc40000004100 */
[----:B------:R-:W-:Y:S02]  /*0520*/  HADD2.F32 R45, -RZ, R44.H0_H0 ;  /* 0x2000002cff2d7230 */ /* 0x000fe40000004100 */
[----:B------:R-:W-:Y:S02]  /*0530*/  HADD2.F32 R43, -RZ, R42.H0_H0 ;  /* 0x2000002aff2b7230 */ /* 0x000fe40000004100 */
[--C-:B------:R-:W-:Y:S02]  /*0540*/  HADD2.F32 R9, -RZ, R27.reuse.H0_H0 ;  /* 0x2000001bff097230 */ /* 0x100fe40000004100 */
[----:B------:R-:W-:Y:S02]  /*0550*/  HADD2.F32 R8, -RZ, R27.H1_H1 ;  /* 0x3000001bff087230 */ /* 0x000fe40000004100 */
[--C-:B------:R-:W-:Y:S02]  /*0560*/  HADD2.F32 R7, -RZ, R26.reuse.H0_H0 ;  /* 0x2000001aff077230 */ /* 0x100fe40000004100 */
[----:B------:R-:W-:-:S02]  /*0570*/  HADD2.F32 R6, -RZ, R26.H1_H1 ;  /* 0x3000001aff067230 */ /* 0x000fc40000004100 */
[--C-:B------:R-:W-:Y:S02]  /*0580*/  HADD2.F32 R5, -RZ, R25.reuse.H0_H0 ;  /* 0x20000019ff057230 */ /* 0x100fe40000004100 */
[----:B------:R-:W-:Y:S02]  /*0590*/  HADD2.F32 R4, -RZ, R25.H1_H1 ;  /* 0x30000019ff047230 */ /* 0x000fe40000004100 */
        /* <DEDUP_REMOVED lines=10> */
[----:B------:R-:W-:Y:S02]  /*0640*/  HADD2.F32 R66, -RZ, R66.H1_H1 ;  /* 0x30000042ff427230 */ /* 0x000fe40000004100 */
[----:B------:R-:W-:Y:S02]  /*0650*/  HADD2.F32 R64, -RZ, R64.H1_H1 ;  /* 0x30000040ff407230 */ /* 0x000fe40000004100 */
[----:B------:R-:W-:Y:S02]  /*0660*/  HADD2.F32 R62, -RZ, R62.H1_H1 ;  /* 0x3000003eff3e7230 */ /* 0x000fe40000004100 */
[----:B------:R-:W-:Y:S02]  /*0670*/  HADD2.F32 R60, -RZ, R60.H1_H1 ;  /* 0x3000003cff3c7230 */ /* 0x000fe40000004100 */
[----:B------:R-:W-:Y:S02]  /*0680*/  HADD2.F32 R58, -RZ, R58.H1_H1 ;  /* 0x3000003aff3a7230 */ /* 0x000fe40000004100 */
[----:B------:R-:W-:-:S02]  /*0690*/  HADD2.F32 R56, -RZ, R56.H1_H1 ;  /* 0x30000038ff387230 */ /* 0x000fc40000004100 */
[----:B------:R-:W-:Y:S02]  /*06a0*/  HADD2.F32 R52, -RZ, R52.H1_H1 ;  /* 0x30000034ff347230 */ /* 0x000fe40000004100 */
[----:B------:R-:W-:Y:S02]  /*06b0*/  HADD2.F32 R50, -RZ, R50.H1_H1 ;  /* 0x30000032ff327230 */ /* 0x000fe40000004100 */
[----:B------:R-:W-:Y:S02]  /*06c0*/  HADD2.F32 R48, -RZ, R48.H1_H1 ;  /* 0x30000030ff307230 */ /* 0x000fe40000004100 */
[----:B------:R-:W-:Y:S02]  /*06d0*/  HADD2.F32 R46, -RZ, R46.H1_H1 ;  /* 0x3000002eff2e7230 */ /* 0x000fe40000004100 */
[----:B------:R-:W-:Y:S02]  /*06e0*/  HADD2.F32 R44, -RZ, R44.H1_H1 ;  /* 0x3000002cff2c7230 */ /* 0x000fe40000004100 */
[----:B01234-:R-:W-:-:S07]  /*06f0*/  HADD2.F32 R42, -RZ, R42.H1_H1 ;  /* 0x3000002aff2a7230 */ /* 0x01ffce0000004100 */
.L_x_2888:
[----:B0-----:R-:W0:Y:S01]  /*0700*/  @P1 LDC.64 R24, c[0x0][0x3e0] ;  /* 0x0000f800ff181b82 */ /* 0x001e220000000a00 */
        /* <DEDUP_REMOVED lines=12> */
[----:B--2---:R-:W-:-:S08]  /*07d0*/  @P1 HADD2.F32 R29, -RZ, R30.H0_H0 ;  /* 0x2000001eff1d1230 */ /* 0x004fd00000004100 */
[----:B------:R-:W-:Y:S05]  /*07e0*/  BRA.U !UP0, `(.L_x_2878) ;  /* 0x0000000108807547 */ /* 0x000fea000b800000 */
[----:B------:R-:W0:Y:S02]  /*07f0*/  LDC.64 R20, c[0x0][0x3a0] ;  /* 0x0000e800ff147b82 */ /* 0x000e240000000a00 */
[----:B0-----:R-:W-:-:S06]  /*0800*/  IMAD.WIDE.U32 R20, R28, 0x10, R20 ;  /* 0x000000101c147825 */ /* 0x001fcc00078e0014 */
[----:B------:R-:W2:Y:S01]  /*0810*/  LDG.E.128 R20, desc[UR6][R20.64] ;  /* 0x0000000614147981 */ /* 0x000ea2000c1e1d00 */
[----:B-----5:R-:W-:Y:S02]  /*0820*/  HADD2.F32 R30, -RZ, R24.H0_H0 ;  /* 0x20000018ff1e7230 */ /* 0x020fe40000004100 */
[--C-:B------:R-:W-:Y:S02]  /*0830*/  HADD2.F32 R32, -RZ, R25.reuse.H0_H0 ;  /* 0x20000019ff207230 */ /* 0x100fe40000004100 */
[----:B------:R-:W-:Y:S02]  /*0840*/  HADD2.F32 R70, -RZ, R25.H1_H1 ;  /* 0x30000019ff467230 */ /* 0x000fe40000004100 */
[----:B------:R-:W-:Y:S02]  /*0850*/  HADD2.F32 R54, -RZ, R26.H0_H0 ;  /* 0x2000001aff367230 */ /* 0x000fe40000004100 */
[----:B------:R-:W-:Y:S02]  /*0860*/  HADD2.F32 R34, -RZ, R27.H0_H0 ;  /* 0x2000001bff227230 */ /* 0x000fe40000004100 */
[----:B------:R-:W-:-:S02]  /*0870*/  HADD2.F32 R24, -RZ, R24.H1_H1 ;  /* 0x30000018ff187230 */ /* 0x000fc40000004100 */
[----:B------:R-:W-:Y:S02]  /*0880*/  HADD2.F32 R26, -RZ, R26.H1_H1 ;  /* 0x3000001aff1a7230 */ /* 0x000fe40000004100 */
[----:B------:R-:W-:Y:S02]  /*0890*/  HADD2.F32 R72, -RZ, R27.H1_H1 ;  /* 0x3000001bff487230 */ /* 0x000fe40000004100 */
[----:B--2---:R-:W-:Y:S02]  /*08a0*/  HADD2.F32 R55, -RZ, R21.H0_H0 ;  /* 0x20000015ff377230 */ /* 0x004fe40000004100 */
[----:B------:R-:W-:Y:S02]  /*08b0*/  HADD2.F32 R35, -RZ, R23.H0_H0 ;  /* 0x20000017ff237230 */ /* 0x000fe40000004100 */
[--C-:B------:R-:W-:Y:S02]  /*08c0*/  HADD2.F32 R69, -RZ, R20.reuse.H0_H0 ;  /* 0x20000014ff457230 */ /* 0x100fe40000004100 */
[----:B------:R-:W-:Y:S01]  /*08d0*/  FFMA.FTZ R55, R32, R29, R55 ;  /* 0x0000001d20377223 */ /* 0x000fe20000010037 */
[----:B------:R-:W-:-:S02]  /*08e0*/  HADD2.F32 R31, -RZ, R20.H1_H1 ;  /* 0x30000014ff1f7230 */ /* 0x000fc40000004100 */
[-C--:B------:R-:W-:Y:S01]  /*08f0*/  FFMA.FTZ R35, R34, R29.reuse, R35 ;  /* 0x0000001d22237223 */ /* 0x080fe20000010023 */
[----:B------:R-:W-:Y:S02]  /*0900*/  HADD2.F32 R21, -RZ, R21.H1_H1 ;  /* 0x30000015ff157230 */ /* 0x000fe40000004100 */
[-C--:B------:R-:W-:Y:S01]  /*0910*/  FFMA.FTZ R69, R30, R29.reuse, R69 ;  /* 0x0000001d1e457223 */ /* 0x080fe20000010045 */
[--C-:B------:R-:W-:Y:S02]  /*0920*/  HADD2.F32 R25, -RZ, R22.reuse.H0_H0 ;  /* 0x20000016ff197230 */ /* 0x100fe40000004100 */
[-C--:B------:R-:W-:Y:S01]  /*0930*/  FFMA.FTZ R31, R24, R29.reuse, R31 ;  /* 0x0000001d181f7223 */ /* 0x080fe2000001001f */
[----:B------:R-:W-:Y:S02]  /*0940*/  HADD2.F32 R33, -RZ, R22.H1_H1 ;  /* 0x30000016ff217230 */ /* 0x000fe40000004100 */
[----:B------:R-:W-:Y:S01]  /*0950*/  FFMA.FTZ R32, R70, R29, R21 ;  /* 0x0000001d46207223 */ /* 0x000fe20000010015 */
[----:B------:R-:W-:-:S02]  /*0960*/  HADD2.F32 R23, -RZ, R23.H1_H1 ;  /* 0x30000017ff177230 */ /* 0x000fc40000004100 */
[----:B------:R-:W-:Y:S01]  /*0970*/  FFMA.FTZ R54, R54, R29, R25 ;  /* 0x0000001d36367223 */ /* 0x000fe20000010019 */
[----:B------:R-:W-:Y:S01]  /*0980*/  F2FP.F16.F32.PACK_AB R20, R31, R69 ;  /* 0x000000451f14723e */ /* 0x000fe200000000ff */
[----:B------:R-:W-:Y:S01]  /*0990*/  FFMA.FTZ R33, R26, R29, R33 ;  /* 0x0000001d1a217223 */ /* 0x000fe20000010021 */
[----:B------:R-:W-:Y:S01]  /*09a0*/  F2FP.F16.F32.PACK_AB R21, R32, R55 ;  /* 0x000000372015723e */ /* 0x000fe200000000ff */
[----:B------:R-:W-:-:S03]  /*09b0*/  FFMA.FTZ R34, R72, R29, R23 ;  /* 0x0000001d48227223 */ /* 0x000fc60000010017 */
[----:B------:R-:W-:Y:S02]  /*09c0*/  F2FP.F16.F32.PACK_AB R22, R33, R54 ;  /* 0x000000362116723e */ /* 0x000fe400000000ff */
[----:B------:R-:W-:Y:S01]  /*09d0*/  F2FP.F16.F32.PACK_AB R23, R34, R35 ;  /* 0x000000232217723e */ /* 0x000fe200000000ff */
[----:B------:R-:W-:Y:S06]  /*09e0*/  BRA `(.L_x_2879) ;  /* 0x0000000000a47947 */ /* 0x000fec0003800000 */
.L_x_2878:
[----:B------:R-:W-:-:S04]  /*09f0*/  UISETP.NE.U32.AND UP1, UPT, UR10, URZ, UPT ;  /* 0x000000ff0a00728c */ /* 0x000fc8000bf25070 */
        /* <DEDUP_REMOVED lines=24> */
.L_x_2880:
[--C-:B-----5:R-:W-:Y:S02]  /*0b80*/  HADD2.F32 R32, -RZ, R25.reuse.H0_H0 ;  /* 0x20000019ff207230 */ /* 0x120fe40000004100 */
[----:B------:R-:W-:Y:S02]  /*0b90*/  HADD2.F32 R30, -RZ, R24.H0_H0 ;  /* 0x20000018ff1e7230 */ /* 0x000fe40000004100 */
[----:B------:R-:W-:Y:S02]  /*0ba0*/  HADD2.F32 R34, -RZ, R25.H1_H1 ;  /* 0x30000019ff227230 */ /* 0x000fe40000004100 */
[-C--:B------:R-:W-:Y:S01]  /*0bb0*/  FMUL.FTZ R55, R32, R29.reuse ;  /* 0x0000001d20377220 */ /* 0x080fe20000410000 */
[----:B------:R-:W-:Y:S02]  /*0bc0*/  HADD2.F32 R54, -RZ, R26.H0_H0 ;  /* 0x2000001aff367230 */ /* 0x000fe40000004100 */
        /* <DEDUP_REMOVED lines=8> */
[-C--:B------:R-:W-:Y:S01]  /*0c50*/  FMUL.FTZ R33, R26, R29.reuse ;  /* 0x0000001d1a217220 */ /* 0x080fe20000410000 */
[----:B------:R-:W-:-:S02]  /*0c60*/  FMUL.FTZ R35, R70, R29 ;  /* 0x0000001d46237220 */ /* 0x000fc40000410000 */
[----:B------:R-:W-:-:S07]  /*0c70*/  FMUL.FTZ R34, R72, R29 ;  /* 0x0000001d48227220 */ /* 0x000fce0000410000 */
.L_x_2879:
        /* <DEDUP_REMOVED lines=10> */
[--C-:B-----5:R-:W-:Y:S02]  /*0d20*/  HADD2.F32 R74, -RZ, R27.reuse.H0_H0 ;  /* 0x2000001bff4a7230 */ /* 0x120fe40000004100 */
[----:B------:R-:W-:Y:S02]  /*0d30*/  HADD2.F32 R82, -RZ, R27.H1_H1 ;  /* 0x3000001bff527230 */ /* 0x000fe40000004100 */
[----:B------:R-:W-:Y:S02]  /*0d40*/  HADD2.F32 R72, -RZ, R26.H0_H0 ;  /* 0x2000001aff487230 */ /* 0x000fe40000004100 */
[----:B------:R-:W-:Y:S02]  /*0d50*/  HADD2.F32 R70, -RZ, R24.H0_H0 ;  /* 0x20000018ff467230 */ /* 0x000fe40000004100 */
[--C-:B------:R-:W-:Y:S02]  /*0d60*/  HADD2.F32 R78, -RZ, R25.reuse.H0_H0 ;  /* 0x20000019ff4e7230 */ /* 0x100fe40000004100 */
[----:B------:R-:W-:-:S02]  /*0d70*/  HADD2.F32 R76, -RZ, R25.H1_H1 ;  /* 0x30000019ff4c7230 */ /* 0x000fc40000004100 */
[----:B------:R-:W-:Y:S02]  /*0d80*/  HADD2.F32 R24, -RZ, R24.H1_H1 ;  /* 0x30000018ff187230 */ /* 0x000fe40000004100 */
[----:B------:R-:W-:Y:S02]  /*0d90*/  HADD2.F32 R26, -RZ, R26.H1_H1 ;  /* 0x3000001aff1a7230 */ /* 0x000fe40000004100 */
[--C-:B--2---:R-:W-:Y:S02]  /*0da0*/  HADD2.F32 R27, -RZ, R21.reuse.H0_H0 ;  /* 0x20000015ff1b7230 */ /* 0x104fe40000004100 */
[----:B------:R-:W-:Y:S02]  /*0db0*/  HADD2.F32 R71, -RZ, R22.H0_H0 ;  /* 0x20000016ff477230 */ /* 0x000fe40000004100 */
[----:B------:R-:W-:Y:S02]  /*0dc0*/  HADD2.F32 R21, -RZ, R21.H1_H1 ;  /* 0x30000015ff157230 */ /* 0x000fe40000004100 */
        /* <DEDUP_REMOVED lines=10> */
[-C--:B------:R-:W-:Y:S01]  /*0e70*/  FFMA.FTZ R76, R24, R29.reuse, R25 ;  /* 0x0000001d184c7223 */ /* 0x080fe20000010019 */
[----:B------:R-:W-:Y:S01]  /*0e80*/  F2FP.F16.F32.PACK_AB R21, R77, R78 ;  /* 0x0000004e4d15723e */ /* 0x000fe200000000ff */
[-C--:B------:R-:W-:Y:S01]  /*0e90*/  FFMA.FTZ R74, R26, R29.reuse, R75 ;  /* 0x0000001d1a4a7223 */ /* 0x080fe2000001004b */
[----:B------:R-:W-:Y:S02]  /*0ea0*/  FFMA.FTZ R73, R82, R29, R23 ;  /* 0x0000001d52497223 */ /* 0x000fe40000010017 */
[----:B------:R-:W-:Y:S02]  /*0eb0*/  F2FP.F16.F32.PACK_AB R20, R76, R79 ;  /* 0x0000004f4c14723e */ /* 0x000fe400000000ff */
[----:B------:R-:W-:Y:S02]  /*0ec0*/  F2FP.F16.F32.PACK_AB R22, R74, R72 ;  /* 0x000000484a16723e */ /* 0x000fe400000000ff */
[----:B------:R-:W-:Y:S01]  /*0ed0*/  F2FP.F16.F32.PACK_AB R23, R73, R71 ;  /* 0x000000474917723e */ /* 0x000fe200000000ff */
[----:B------:R-:W-:Y:S06]  /*0ee0*/  BRA `(.L_x_2882) ;  /* 0x0000000000a07947 */ /* 0x000fec0003800000 */
.L_x_2881:
[----:B------:R-:W-:-:S04]  /*0ef0*/  UISETP.NE.U32.AND UP1, UPT, UR10, URZ, UPT ;  /* 0x000000ff0a00728c */ /* 0x000fc8000bf25070 */
[----:B------:R-:W-:-:S09]  /*0f00*/  UISETP.NE.AND.EX UP1, UPT, UR11, URZ, UPT, UP1 ;  /* 0x000000ff0b00728c */ /* 0x000fd2000bf25310 */
[----:B------:R-:W-:Y:S05]  /*0f10*/  BRA.U UP1, `(.L_x_2883) ;  /* 0x0000000101447547 */ /* 0x000fea000b800000 */
[--C-:B-----5:R-:W-:Y:S02]  /*0f20*/  HADD2.F32 R72, -RZ, R25.reuse.H1_H1 ;  /* 0x30000019ff487230 */ /* 0x120fe40000004100 */
        /* <DEDUP_REMOVED lines=14> */
[----:B------:R-:W-:Y:S01]  /*1010*/  FMUL.FTZ R73, R84, R29 ;  /* 0x0000001d54497220 */ /* 0x000fe20000410000 */
[----:B------:R-:W-:Y:S06]  /*1020*/  BRA `(.L_x_2882) ;  /* 0x0000000000507947 */ /* 0x000fec0003800000 */
.L_x_2883:
[----:B-----5:R-:W-:Y:S02]  /*1030*/  HADD2.F32 R20, -RZ, R24.H0_H0 ;  /* 0x20000018ff147230 */ /* 0x020fe40000004100 */
[----:B------:R-:W-:Y:S02]  /*1040*/  HADD2.F32 R72, -RZ, R26.H0_H0 ;  /* 0x2000001aff487230 */ /* 0x000fe40000004100 */
[----:B------:R-:W-:Y:S02]  /*1050*/  HADD2.F32 R74, -RZ, R27.H1_H1 ;  /* 0x3000001bff4a7230 */ /* 0x000fe40000004100 */
        /* <DEDUP_REMOVED lines=9> */
[----:B------:R-:W-:Y:S02]  /*10f0*/  HADD2.F32 R70, -RZ, R27.H0_H0 ;  /* 0x2000001bff467230 */ /* 0x000fe40000004100 */
[----:B------:R-:W-:Y:S01]  /*1100*/  FMUL.FTZ R77, R22, R29 ;  /* 0x0000001d164d7220 */ /* 0x000fe20000410000 */
[----:B------:R-:W-:Y:S01]  /*1110*/  F2FP.F16.F32.PACK_AB R20, R76, R79 ;  /* 0x0000004f4c14723e */ /* 0x000fe200000000ff */
[-C--:B------:R-:W-:Y:S01]  /*1120*/  FMUL.FTZ R74, R26, R29.reuse ;  /* 0x0000001d1a4a7220 */ /* 0x080fe20000410000 */
[----:B------:R-:W-:-:S02]  /*1130*/  FMUL.FTZ R71, R70, R29 ;  /* 0x0000001d46477220 */ /* 0x000fc40000410000 */
[----:B------:R-:W-:Y:S02]  /*1140*/  F2FP.F16.F32.PACK_AB R21, R77, R78 ;  /* 0x0000004e4d15723e */ /* 0x000fe400000000ff */
[----:B------:R-:W-:Y:S02]  /*1150*/  F2FP.F16.F32.PACK_AB R22, R74, R72 ;  /* 0x000000484a16723e */ /* 0x000fe400000000ff */
[----:B------:R-:W-:-:S07]  /*1160*/  F2FP.F16.F32.PACK_AB R23, R73, R71 ;  /* 0x000000474917723e */ /* 0x000fce00000000ff */
.L_x_2882:
        /* <DEDUP_REMOVED lines=12> */
[--C-:B------:R-:W-:Y:S02]  /*1230*/  HADD2.F32 R82, -RZ, R24.reuse.H0_H0 ;  /* 0x20000018ff527230 */ /* 0x100fe40000004100 */
[----:B------:R-:W-:Y:S02]  /*1240*/  HADD2.F32 R80, -RZ, R24.H1_H1 ;  /* 0x30000018ff507230 */ /* 0x000fe40000004100 */
[----:B------:R-:W-:Y:S02]  /*1250*/  HADD2.F32 R84, -RZ, R25.H0_H0 ;  /* 0x20000019ff547230 */ /* 0x000fe40000004100 */
[----:B------:R-:W-:-:S02]  /*1260*/  HADD2.F32 R86, -RZ, R26.H0_H0 ;  /* 0x2000001aff567230 */ /* 0x000fc40000004100 */
[----:B------:R-:W-:Y:S02]  /*1270*/  HADD2.F32 R88, -RZ, R26.H1_H1 ;  /* 0x3000001aff587230 */ /* 0x000fe40000004100 */
[--C-:B--2---:R-:W-:Y:S02]  /*1280*/  HADD2.F32 R81, -RZ, R23.reuse.H0_H0 ;  /* 0x20000017ff517230 */ /* 0x104fe40000004100 */
[--C-:B------:R-:W-:Y:S02]  /*1290*/  HADD2.F32 R83, -RZ, R22.reuse.H0_H0 ;  /* 0x20000016ff537230 */ /* 0x100fe40000004100 */
[----:B------:R-:W-:Y:S02]  /*12a0*/  HADD2.F32 R85, -RZ, R22.H1_H1 ;  /* 0x30000016ff557230 */ /* 0x000fe40000004100 */
[-C--:B------:R-:W-:Y:S01]  /*12b0*/  FFMA.FTZ R27, R70, R29.reuse, R81 ;  /* 0x0000001d461b7223 */ /* 0x080fe20000010051 */
[----:B------:R-:W-:Y:S02]  /*12c0*/  HADD2.F32 R81, -RZ, R23.H1_H1 ;  /* 0x30000017ff517230 */ /* 0x000fe40000004100 */
[----:B------:R-:W-:Y:S01]  /*12d0*/  FFMA.FTZ R83, R86, R29, R83 ;  /* 0x0000001d56537223 */ /* 0x000fe20000010053 */
[----:B------:R-:W-:-:S02]  /*12e0*/  HADD2.F32 R23, -RZ, R20.H0_H0 ;  /* 0x20000014ff177230 */ /* 0x000fc40000004100 */
[----:B------:R-:W-:Y:S02]  /*12f0*/  HADD2.F32 R70, -RZ, R25.H1_H1 ;  /* 0x30000019ff467230 */ /* 0x000fe40000004100 */
[-C--:B------:R-:W-:Y:S01]  /*1300*/  FFMA.FTZ R24, R90, R29.reuse, R81 ;  /* 0x0000001d5a187223 */ /* 0x080fe20000010051 */
[--C-:B------:R-:W-:Y:S02]  /*1310*/  HADD2.F32 R81, -RZ, R21.reuse.H1_H1 ;  /* 0x30000015ff517230 */ /* 0x100fe40000004100 */
[-C--:B------:R-:W-:Y:S01]  /*1320*/  FFMA.FTZ R25, R82, R29.reuse, R23 ;  /* 0x0000001d52197223 */ /* 0x080fe20000010017 */
[----:B------:R-:W-:Y:S02]  /*1330*/  HADD2.F32 R23, -RZ, R21.H0_H0 ;  /* 0x20000015ff177230 */ /* 0x000fe40000004100 */
[-C--:B------:R-:W-:Y:S01]  /*1340*/  FFMA.FTZ R82, R88, R29.reuse, R85 ;  /* 0x0000001d58527223 */ /* 0x080fe20000010055 */
[----:B------:R-:W-:Y:S02]  /*1350*/  HADD2.F32 R21, -RZ, R20.H1_H1 ;  /* 0x30000014ff157230 */ /* 0x000fe40000004100 */
[-C--:B------:R-:W-:Y:S01]  /*1360*/  FFMA.FTZ R81, R70, R29.reuse, R81 ;  /* 0x0000001d46517223 */ /* 0x080fe20000010051 */
[----:B------:R-:W-:Y:S01]  /*1370*/  FFMA.FTZ R26, R84, R29, R23 ;  /* 0x0000001d541a7223 */ /* 0x000fe20000010017 */
[----:B------:R-:W-:Y:S01]  /*1380*/  F2FP.F16.F32.PACK_AB R23, R24, R27 ;  /* 0x0000001b1817723e */ /* 0x000fe200000000ff */
[----:B------:R-:W-:Y:S01]  /*1390*/  FFMA.FTZ R80, R80, R29, R21 ;  /* 0x0000001d50507223 */ /* 0x000fe20000010015 */
[----:B------:R-:W-:-:S02]  /*13a0*/  F2FP.F16.F32.PACK_AB R22, R82, R83 ;  /* 0x000000535216723e */ /* 0x000fc400000000ff */
[----:B------:R-:W-:Y:S02]  /*13b0*/  F2FP.F16.F32.PACK_AB R21, R81, R26 ;  /* 0x0000001a5115723e */ /* 0x000fe400000000ff */
[----:B------:R-:W-:Y:S01]  /*13c0*/  F2FP.F16.F32.PACK_AB R20, R80, R25 ;  /* 0x000000195014723e */ /* 0x000fe200000000ff */
[----:B------:R-:W-:Y:S06]  /*13d0*/  BRA `(.L_x_2885) ;  /* 0x0000000000a07947 */ /* 0x000fec0003800000 */
.L_x_2884:
[----:B------:R-:W-:-:S04]  /*13e0*/  UISETP.NE.U32.AND UP0, UPT, UR10, URZ, UPT ;  /* 0x000000ff0a00728c */ /* 0x000fc8000bf05070 */
[----:B------:R-:W-:-:S09]  /*13f0*/  UISETP.NE.AND.EX UP0, UPT, UR11, URZ, UPT, UP0 ;  /* 0x000000ff0b00728c */ /* 0x000fd2000bf05300 */
[----:B------:R-:W-:Y:S05]  /*1400*/  BRA.U UP0, `(.L_x_2886) ;  /* 0x0000000100447547 */ /* 0x000fea000b800000 */
[----:B-----5:R-:W-:Y:S02]  /*1410*/  HADD2.F32 R82, -RZ, R25.H0_H0 ;  /* 0x20000019ff527230 */ /* 0x020fe40000004100 */
[--C-:B------:R-:W-:Y:S02]  /*1420*/  HADD2.F32 R90, -RZ, R27.reuse.H0_H0 ;  /* 0x2000001bff5a7230 */ /* 0x100fe40000004100 */
[----:B------:R-:W-:Y:S02]  /*1430*/  HADD2.F32 R92, -RZ, R27.H1_H1 ;  /* 0x3000001bff5c7230 */ /* 0x000fe40000004100 */
[--C-:B------:R-:W-:Y:S02]  /*1440*/  HADD2.F32 R70, -RZ, R24.reuse.H0_H0 ;  /* 0x20000018ff467230 */ /* 0x100fe40000004100 */
        /* <DEDUP_REMOVED lines=9> */
[-C--:B------:R-:W-:Y:S01]  /*14e0*/  FMUL.FTZ R81, R84, R29.reuse ;  /* 0x0000001d54517220 */ /* 0x080fe20000410000 */
[-C--:B------:R-:W-:Y:S01]  /*14f0*/  FMUL.FTZ R83, R86, R29.reuse ;  /* 0x0000001d56537220 */ /* 0x080fe20000410000 */
[----:B------:R-:W-:Y:S01]  /*1500*/  FMUL.FTZ R82, R88, R29 ;  /* 0x0000001d58527220 */ /* 0x000fe20000410000 */
[----:B------:R-:W-:Y:S06]  /*1510*/  BRA `(.L_x_2885) ;  /* 0x0000000000507947 */ /* 0x000fec0003800000 */
.L_x_2886:
[----:B-----5:R-:W-:Y:S02]  /*1520*/  HADD2.F32 R82, -RZ, R26.H0_H0 ;  /* 0x2000001aff527230 */ /* 0x020fe40000004100 */
[--C-:B------:R-:W-:Y:S02]  /*1530*/  HADD2.F32 R86, -RZ, R27.reuse.H0_H0 ;  /* 0x2000001bff567230 */ /* 0x100fe40000004100 */
[----:B------:R-:W-:Y:S02]  /*1540*/  HADD2.F32 R88, -RZ, R27.H1_H1 ;  /* 0x3000001bff587230 */ /* 0x000fe40000004100 */
[-C--:B------:R-:W-:Y:S01]  /*1550*/  FMUL.FTZ R83, R82, R29.reuse ;  /* 0x0000001d52537220 */ /* 0x080fe20000410000 */
[--C-:B------:R-:W-:Y:S02]  /*1560*/  HADD2.F32 R20, -RZ, R24.reuse.H0_H0 ;  /* 0x20000018ff147230 */ /* 0x100fe40000004100 */
[----:B------:R-:W-:Y:S01]  /*1570*/  FMUL.FTZ R27, R86, R29 ;  /* 0x0000001d561b7220 */ /* 0x000fe20000410000 */
[----:B------:R-:W-:-:S02]  /*1580*/  HADD2.F32 R80, -RZ, R24.H1_H1 ;  /* 0x30000018ff507230 */ /* 0x000fc40000004100 */
[-C--:B------:R-:W-:Y:S01]  /*1590*/  FMUL.FTZ R24, R88, R29.reuse ;  /* 0x0000001d58187220 */ /* 0x080fe20000410000 */
[--C-:B------:R-:W-:Y:S02]  /*15a0*/  HADD2.F32 R22, -RZ, R25.reuse.H0_H0 ;  /* 0x20000019ff167230 */ /* 0x100fe40000004100 */
[----:B------:R-:W-:Y:S02]  /*15b0*/  HADD2.F32 R70, -RZ, R25.H1_H1 ;  /* 0x30000019ff467230 */ /* 0x000fe40000004100 */
[-C--:B------:R-:W-:Y:S01]  /*15c0*/  FMUL.FTZ R25, R20, R29.reuse ;  /* 0x0000001d14197220 */ /* 0x080fe20000410000 */
[----:B------:R-:W-:Y:S02]  /*15d0*/  HADD2.F32 R84, -RZ, R26.H1_H1 ;  /* 0x3000001aff547230 */ /* 0x000fe40000004100 */
[-C--:B------:R-:W-:Y:S01]  /*15e0*/  FMUL.FTZ R26, R22, R29.reuse ;  /* 0x0000001d161a7220 */ /* 0x080fe20000410000 */
[-C--:B------:R-:W-:Y:S01]  /*15f0*/  FMUL.FTZ R80, R80, R29.reuse ;  /* 0x0000001d50507220 */ /* 0x080fe20000410000 */
[----:B------:R-:W-:Y:S01]  /*1600*/  FMUL.FTZ R81, R70, R29 ;  /* 0x0000001d46517220 */ /* 0x000fe20000410000 */
[----:B------:R-:W-:Y:S01]  /*1610*/  F2FP.F16.F32.PACK_AB R23, R24, R27 ;  /* 0x0000001b1817723e */ /* 0x000fe200000000ff */
[----:B------:R-:W-:-:S02]  /*1620*/  FMUL.FTZ R82, R84, R29 ;  /* 0x0000001d54527220 */ /* 0x000fc40000410000 */
[----:B------:R-:W-:Y:S02]  /*1630*/  F2FP.F16.F32.PACK_AB R20, R80, R25 ;  /* 0x000000195014723e */ /* 0x000fe400000000ff */
[----:B------:R-:W-:Y:S02]  /*1640*/  F2FP.F16.F32.PACK_AB R21, R81, R26 ;  /* 0x0000001a5115723e */ /* 0x000fe400000000ff */
[----:B------:R-:W-:-:S07]  /*1650*/  F2FP.F16.F32.PACK_AB R22, R82, R83 ;  /* 0x000000535216723e */ /* 0x000fce00000000ff */
.L_x_2885:
[----:B------:R-:W-:Y:S01]  /*1660*/  FADD.FTZ R70, RZ, R69 ;  /* 0x00000045ff467221 */ /* 0x000fe20000010000 */
[----:B------:R-:W0:Y:S01]  /*1670*/  @P0 LDC.64 R84, c[0x0][0x3a8] ;  /* 0x0000ea00ff540b82 */ /* 0x000e220000000a00 */
[----:B------:R-:W-:Y:S01]  /*1680*/  UMOV UR13, 0xffffffff ;  /* 0xffffffff000d7882 */ /* 0x000fe20000000000 */
[----:B------:R-:W-:Y:S01]  /*1690*/  ISETP.NE.AND P2, PT, R19, RZ, PT ;  /* 0x000000ff1300720c */ /* 0x000fe20003f45270 */
        /* <DEDUP_REMOVED lines=95> */
.L_x_2900:
[----:B-1----:R-:W-:Y:S01]  /*1c90*/  FADD.FTZ R85, R92, R29 ;  /* 0x0000001d5c557221 */ /* 0x002fe20000010000 */
[C---:B------:R-:W-:Y:S01]  /*1ca0*/  FMUL.FTZ R29, R70.reuse, R70 ;  /* 0x00000046461d7220 */ /* 0x040fe20000410000 */
[----:B------:R-:W-:Y:S01]  /*1cb0*/  ISETP.NE.AND P3, PT, RZ, UR12, PT ;  /* 0x0000000cff007c0c */ /* 0x000fe2000bf65270 */
[----:B------:R-:W1:Y:S01]  /*1cc0*/  LDC.64 R88, c[0x0][0x428] ;  /* 0x00010a00ff587b82 */ /* 0x000e620000000a00 */
[----:B------:R-:W-:Y:S02]  /*1cd0*/  FFMA.FTZ R85, R85, R84, UR5 ;  /* 0x0000000555557e23 */ /* 0x000fe40008010054 */
[----:B------:R-:W-:Y:S02]  /*1ce0*/  FSEL R86, R29, RZ, P3 ;  /* 0x000000ff1d567208 */ /* 0x000fe40001800000 */
[----:B------:R-:W-:-:S03]  /*1cf0*/  FSEL R84, R70, RZ, !P3 ;  /* 0x000000ff46547208 */ /* 0x000fc60005800000 */
[----:B------:R-:W-:Y:S02]  /*1d00*/  FADD.FTZ R85, R85, R86 ;  /* 0x0000005655557221 */ /* 0x000fe40000010000 */
[C---:B------:R-:W-:Y:S01]  /*1d10*/  FADD.FTZ R29, -R84.reuse, R69 ;  /* 0x00000045541d7221 */ /* 0x040fe20000010100 */
[C---:B------:R-:W-:Y:S01]  /*1d20*/  FADD.FTZ R54, -R84.reuse, R54 ;  /* 0x0000003654367221 */ /* 0x040fe20000010100 */
[----:B------:R2:W3:Y:S01]  /*1d30*/  MUFU.RSQ R69, R85 ;  /* 0x0000005500457308 */ /* 0x0004e20000001400 */
        /* <DEDUP_REMOVED lines=8> */
[C---:B--2---:R-:W-:Y:S01]  /*1dc0*/  FADD.FTZ R85, -R84.reuse, R71 ;  /* 0x0000004754557221 */ /* 0x044fe20000010100 */
        /* <DEDUP_REMOVED lines=13> */
[C---:B---3--:R-:W-:Y:S01]  /*1ea0*/  FMUL.FTZ R25, R69.reuse, R54 ;  /* 0x0000003645197220 */ /* 0x048fe20000410000 */
[----:B------:R-:W-:Y:S01]  /*1eb0*/  FMUL.FTZ R24, R69, R33 ;  /* 0x0000002145187220 */ /* 0x000fe20000410000 */
[----:B-1----:R-:W-:-:S04]  /*1ec0*/  IMAD.WIDE.U32 R90, R28, 0x10, R88 ;  /* 0x000000101c5a7825 */ /* 0x002fc800078e0058 */
[----:B------:R-:W-:Y:S01]  /*1ed0*/  FMUL.FTZ R29, R69, R29 ;  /* 0x0000001d451d7220 */ /* 0x000fe20000410000 */
[----:B------:R-:W-:Y:S01]  /*1ee0*/  FFMA.FTZ R26, R25, R63, R36 ;  /* 0x0000003f191a7223 */ /* 0x000fe20000010024 */
[----:B------:R-:W-:Y:S01]  /*1ef0*/  FFMA.FTZ R25, R24, R62, R39 ;  /* 0x0000003e18197223 */ /* 0x000fe20000010027 */
        /* <DEDUP_REMOVED lines=9> */
[----:B0-----:R-:W-:Y:S01]  /*1f90*/  IMAD.WIDE.U32 R92, R30, 0x10, R88 ;  /* 0x000000101e5c7825 */ /* 0x001fe200078e0058 */
[----:B------:R-:W-:-:S03]  /*1fa0*/  F2FP.F16.F32.PACK_AB R26, R25, R26 ;  /* 0x0000001a191a723e */ /* 0x000fc600000000ff */
[----:B------:R-:W-:Y:S01]  /*1fb0*/  FFMA.FTZ R28, R28, R51, R17 ;  /* 0x000000331c1c7223 */ /* 0x000fe20000010011 */
[----:B------:R-:W-:Y:S01]  /*1fc0*/  FFMA.FTZ R73, R73, R50, R16 ;  /* 0x0000003249497223 */ /* 0x000fe20000010010 */
[----:B------:R-:W-:Y:S01]  /*1fd0*/  FFMA.FTZ R25, R55, R65, R38 ;  /* 0x0000004137197223 */ /* 0x000fe20000010026 */
[----:B------:R-:W-:Y:S01]  /*1fe0*/  FFMA.FTZ R32, R32, R64, R41 ;  /* 0x0000004020207223 */ /* 0x000fe20000010029 */
[----:B------:R-:W-:Y:S01]  /*1ff0*/  FFMA.FTZ R30, R72, R53, R15 ;  /* 0x00000035481e7223 */ /* 0x000fe2000001000f */
[----:B------:R-:W-:Y:S01]  /*2000*/  FFMA.FTZ R33, R33, R52, R14 ;  /* 0x0000003421217223 */ /* 0x000fe2000001000e */
[----:B------:R-:W-:Y:S01]  /*2010*/  F2FP.F16.F32.PACK_AB R24, R31, R24 ;  /* 0x000000181f18723e */ /* 0x000fe200000000ff */
[----:B------:R-:W-:Y:S01]  /*2020*/  FMUL.FTZ R35, R69, R35 ;  /* 0x0000002345237220 */ /* 0x000fe20000410000 */
[----:B------:R-:W-:Y:S01]  /*2030*/  F2FP.F16.F32.PACK_AB R31, R73, R28 ;  /* 0x0000001c491f723e */ /* 0x000fe200000000ff */
[C---:B------:R-:W-:Y:S01]  /*2040*/  FMUL.FTZ R28, R69.reuse, R79 ;  /* 0x0000004f451c7220 */ /* 0x040fe20000410000 */
[----:B------:R-:W-:Y:S01]  /*2050*/  F2FP.F16.F32.PACK_AB R25, R32, R25 ;  /* 0x000000192019723e */ /* 0x000fe200000000ff */
[----:B------:R-:W-:Y:S01]  /*2060*/  FMUL.FTZ R29, R69, R76 ;  /* 0x0000004c451d7220 */ /* 0x000fe20000410000 */
[----:B------:R-:W-:Y:S01]  /*2070*/  F2FP.F16.F32.PACK_AB R30, R33, R30 ;  /* 0x0000001e211e723e */ /* 0x000fe200000000ff */
[C---:B------:R-:W-:Y:S01]  /*2080*/  FMUL.FTZ R78, R69.reuse, R78 ;  /* 0x0000004e454e7220 */ /* 0x040fe20000410000 */
[----:B------:R-:W0:Y:S01]  /*2090*/  @!P2 LDC.64 R32, c[0x0][0x3c0] ;  /* 0x0000f000ff20ab82 */ /* 0x000e220000000a00 */
[C---:B------:R-:W-:Y:S01]  /*20a0*/  FMUL.FTZ R77, R69.reuse, R77 ;  /* 0x0000004d454d7220 */ /* 0x040fe20000410000 */
[C---:B------:R-:W-:Y:S01]  /*20b0*/  FMUL.FTZ R74, R69.reuse, R87 ;  /* 0x00000057454a7220 */ /* 0x040fe20000410000 */
[----:B------:R-:W-:Y:S01]  /*20c0*/  FMUL.FTZ R55, R69, R84 ;  /* 0x0000005445377220 */ /* 0x000fe20000410000 */
[----:B------:R-:W-:Y:S01]  /*20d0*/  FFMA.FTZ R27, R35, R61, R0 ;  /* 0x0000003d231b7223 */ /* 0x000fe20000010000 */
[----:B------:R-:W-:Y:S01]  /*20e0*/  FFMA.FTZ R28, R28, R59, R11 ;  /* 0x0000003b1c1c7223 */ /* 0x000fe2000001000b */
[----:B------:R-:W-:Y:S01]  /*20f0*/  FFMA.FTZ R35, R29, R58, R10 ;  /* 0x0000003a1d237223 */ /* 0x000fe2000001000a */
[----:B------:R-:W-:Y:S01]  /*2100*/  FFMA.FTZ R29, R78, R57, R13 ;  /* 0x000000394e1d7223 */ /* 0x000fe2000001000d */
[----:B------:R-:W1:Y:S01]  /*2110*/  @!P2 LDC.64 R72, c[0x0][0x3c8] ;  /* 0x0000f200ff48ab82 */ /* 0x000e620000000a00 */
[----:B------:R-:W-:Y:S01]  /*2120*/  FFMA.FTZ R54, R77, R56, R12 ;  /* 0x000000384d367223 */ /* 0x000fe2000001000c */
[----:B------:R-:W-:Y:S01]  /*2130*/  FFMA.FTZ R74, R74, R43, R9 ;  /* 0x0000002b4a4a7223 */ /* 0x000fe20000010009 */
[----:B------:R-:W-:Y:S01]  /*2140*/  FFMA.FTZ R55, R55, R42, R8 ;  /* 0x0000002a37377223 */ /* 0x000fe20000010008 */
[----:B------:R-:W-:Y:S01]  /*2150*/  F2FP.F16.F32.PACK_AB R28, R35, R28 ;  /* 0x0000001c231c723e */ /* 0x000fe200000000ff */
[C---:B------:R-:W-:Y:S01]  /*2160*/  FMUL.FTZ R86, R69.reuse, R86 ;  /* 0x0000005645567220 */ /* 0x040fe20000410000 */
[----:B------:R-:W-:Y:S01]  /*2170*/  F2FP.F16.F32.PACK_AB R29, R54, R29 ;  /* 0x0000001d361d723e */ /* 0x000fe200000000ff */
[----:B------:R-:W-:Y:S01]  /*2180*/  FMUL.FTZ R34, R69, R34 ;  /* 0x0000002245227220 */ /* 0x000fe20000410000 */
[----:B------:R-:W-:Y:S01]  /*2190*/  F2FP.F16.F32.PACK_AB R35, R55, R74 ;  /* 0x0000004a3723723e */ /* 0x000fe200000000ff */
[----:B------:R-:W-:Y:S01]  /*21a0*/  IMAD.WIDE.U32 R88, R75, 0x10, R88 ;  /* 0x000000104b587825 */ /* 0x000fe200078e0058 */
[----:B------:R-:W2:Y:S03]  /*21b0*/  LDC.64 R54, c[0x0][0x380] ;  /* 0x0000e000ff367b82 */ /* 0x000ea60000000a00 */
        /* <DEDUP_REMOVED lines=13> */
[----:B------:R-:W-:-:S02]  /*2290*/  F2FP.F16.F32.PACK_AB R27, R86, R27 ;  /* 0x0000001b561b723e */ /* 0x000fc400000000ff */
[----:B------:R-:W-:Y:S01]  /*22a0*/  F2FP.F16.F32.PACK_AB R34, R79, R34 ;  /* 0x000000224f22723e */ /* 0x000fe200000000ff */
[----:B-1----:R-:W-:Y:S01]  /*22b0*/  @!P2 IMAD.WIDE R72, R18, 0x4, R72 ;  /* 0x000000041248a825 */ /* 0x002fe200078e0248 */
[----:B------:R-:W-:Y:S01]  /*22c0*/  F2FP.F16.F32.PACK_AB R33, R78, R77 ;  /* 0x0000004d4e21723e */ /* 0x000fe200000000ff */
[----:B------:R0:W-:Y:S01]  /*22d0*/  @!P2 STG.E desc[UR6][R74.64], R70 ;  /* 0x000000464a00a986 */ /* 0x0001e2000c101906 */
[----:B------:R-:W-:-:S03]  /*22e0*/  F2FP.F16.F32.PACK_AB R32, R76, R71 ;  /* 0x000000474c20723e */ /* 0x000fc600000000ff */
[----:B------:R0:W-:Y:S01]  /*22f0*/  @!P2 STG.E desc[UR6][R72.64], R69 ;  /* 0x000000454800a986 */ /* 0x0001e2000c101906 */
[----:B--2---:R-:W-:-:S03]  /*2300*/  LEA R18, R54, R18, 0x2 ;  /* 0x0000001236127211 */ /* 0x004fc600078e10ff */
[----:B------:R0:W-:Y:S01]  /*2310*/  STG.E.128 desc[UR6][R90.64], R24 ;  /* 0x000000185a007986 */ /* 0x0001e2000c101d06 */
[----:B------:R-:W-:-:S03]  /*2320*/  ISETP.GE.AND P2, PT, R18, R55, PT ;  /* 0x000000371200720c */ /* 0x000fc60003f46270 */
[----:B------:R0:W-:Y:S04]  /*2330*/  STG.E.128 desc[UR6][R92.64], R28 ;  /* 0x0000001c5c007986 */ /* 0x0001e8000c101d06 */
[----:B------:R0:W-:Y:S06]  /*2340*/  STG.E.128 desc[UR6][R88.64], R32 ;  /* 0x0000002058007986 */ /* 0x0001ec000c101d06 */
[----:B------:R-:W-:Y:S05]  /*2350*/  @!P2 BRA `(.L_x_2888) ;  /* 0xffffffe000e8a947 */ /* 0x000fea000383ffff */
[----:B------:R-:W-:Y:S05]  /*2360*/  EXIT ;  /* 0x000000000000794d */ /* 0x000fea0003800000 */
.L_x_2887:
        /* <DEDUP_REMOVED lines=8> */
.L_x_2890:
[----:B------:R-:W-:Y:S05]  /*23f0*/  BSYNC B0 ;  /* 0x0000000000007941 */ /* 0x000fea0003800000 */
.L_x_2889:
        /* <DEDUP_REMOVED lines=8> */
.L_x_2891:
[----:B------:R-:W-:Y:S02]  /*2480*/  HFMA2 R87, -RZ, RZ, 0, 2.384185791015625e-07 ;  /* 0x00000004ff577431 */ /* 0x000fe400000001ff */
[----:B------:R-:W-:-:S05]  /*2490*/  FADD.FTZ R89, R88, R29 ;  /* 0x0000001d58597221 */ /* 0x000fca0000010000 */
[----:B------:R-:W-:-:S07]  /*24a0*/  MOV R88, R89 ;  /* 0x0000005900587202 */ /* 0x000fce0000000f00 */
[----:B------:R-:W-:Y:S05]  /*24b0*/  WARPSYNC.COLLECTIVE R85, `(.L_x_2892) ;  /* 0x0000000055087348 */ /* 0x000fea0003c00000 */
[----:B------:R0:W1:Y:S02]  /*24c0*/  SHFL.BFLY P3, R29, R88, R87, R86 ;  /* 0x0c000057581d7389 */ /* 0x0000640000060056 */
[----:B01----:R-:W-:Y:S05]  /*24d0*/  ENDCOLLECTIVE ;  /* 0x000000000000791b */ /* 0x003fea0003800000 */
.L_x_2892:
[----:B------:R-:W-:Y:S02]  /*24e0*/  HFMA2 R87, -RZ, RZ, 0, 4.76837158203125e-07 ;  /* 0x00000008ff577431 */ /* 0x000fe400000001ff */
[----:B------:R-:W-:-:S05]  /*24f0*/  FADD.FTZ R90, R89, R29 ;  /* 0x0000001d595a7221 */ /* 0x000fca0000010000 */
[----:B------:R-:W-:-:S07]  /*2500*/  MOV R88, R90 ;  /* 0x0000005a00587202 */ /* 0x000fce0000000f00 */
[----:B------:R-:W-:Y:S05]  /*2510*/  WARPSYNC.COLLECTIVE R85, `(.L_x_2893) ;  /* 0x0000000055087348 */ /* 0x000fea0003c00000 */
[----:B------:R0:W1:Y:S02]  /*2520*/  SHFL.BFLY P3, R29, R88, R87, R86 ;  /* 0x0c000057581d7389 */ /* 0x0000640000060056 */
[----:B01----:R-:W-:Y:S05]  /*2530*/  ENDCOLLECTIVE ;  /* 0x000000000000791b */ /* 0x003fea0003800000 */
.L_x_2893:
[----:B------:R-:W-:Y:S02]  /*2540*/  HFMA2 R87, -RZ, RZ, 0, 9.5367431640625e-07 ;  /* 0x00000010ff577431 */ /* 0x000fe400000001ff */
[----:B------:R-:W-:-:S05]  /*2550*/  FADD.FTZ R91, R90, R29 ;  /* 0x0000001d5a5b7221 */ /* 0x000fca0000010000 */
[----:B------:R-:W-:-:S07]  /*2560*/  MOV R88, R91 ;  /* 0x0000005b00587202 */ /* 0x000fce0000000f00 */
[----:B------:R-:W-:Y:S05]  /*2570*/  WARPSYNC.COLLECTIVE R85, `(.L_x_2894) ;  /* 0x0000000055087348 */ /* 0x000fea0003c00000 */
[----:B------:R0:W1:Y:S02]  /*2580*/  SHFL.BFLY P3, R29, R88, R87, R86 ;  /* 0x0c000057581d7389 */ /* 0x0000640000060056 */
[----:B01----:R-:W-:Y:S05]  /*2590*/  ENDCOLLECTIVE ;  /* 0x000000000000791b */ /* 0x003fea0003800000 */
.L_x_2894:
[----:B------:R-:W-:Y:S01]  /*25a0*/  MOV R87, 0x1 ;  /* 0x0000000100577802 */ /* 0x000fe20000000f00 */
        /* <DEDUP_REMOVED lines=49> */
[----:B------:R-:W-:-:S03]  /*28c0*/  HFMA2 R86, -RZ, RZ, 0, 1.847743988037109375e-06 ;  /* 0x0000001fff567431 */ /* 0x000fc600000001ff */
[----:B------:R-:W-:-:S07]  /*28d0*/  FFMA.FTZ R88, R88, R88, R29 ;  /* 0x0000005858587223 */ /* 0x000fce000001001d */
[----:B------:R-:W-:Y:S05]  /*28e0*/  WARPSYNC.COLLECTIVE R85, `(.L_x_2895) ;  /* 0x0000000055087348 */ /* 0x000fea0003c00000 */
[----:B------:R0:W1:Y:S02]  /*28f0*/  SHFL.BFLY P3, R29, R88, R87, R86 ;  /* 0x0c000057581d7389 */ /* 0x0000640000060056 */
[----:B01----:R-:W-:Y:S05]  /*2900*/  ENDCOLLECTIVE ;  /* 0x000000000000791b */ /* 0x003fea0003800000 */
.L_x_2895:
[----:B------:R-:W-:Y:S02]  /*2910*/  HFMA2 R87, -RZ, RZ, 0, 1.1920928955078125e-07 ;  /* 0x00000002ff577431 */ /* 0x000fe400000001ff */
[----:B------:R-:W-:-:S05]  /*2920*/  FADD.FTZ R89, R88, R29 ;  /* 0x0000001d58597221 */ /* 0x000fca0000010000 */
[----:B------:R-:W-:-:S07]  /*2930*/  MOV R88, R89 ;  /* 0x0000005900587202 */ /* 0x000fce0000000f00 */
[----:B------:R-:W-:Y:S05]  /*2940*/  WARPSYNC.COLLECTIVE R85, `(.L_x_2896) ;  /* 0x0000000055087348 */ /* 0x000fea0003c00000 */
[----:B------:R0:W1:Y:S02]  /*2950*/  SHFL.BFLY P3, R29, R88, R87, R86 ;  /* 0x0c000057581d7389 */ /* 0x0000640000060056 */
[----:B01----:R-:W-:Y:S05]  /*2960*/  ENDCOLLECTIVE ;  /* 0x000000000000791b */ /* 0x003fea0003800000 */
.L_x_2896:
[----:B------:R-:W-:Y:S02]  /*2970*/  HFMA2 R87, -RZ, RZ, 0, 2.384185791015625e-07 ;  /* 0x00000004ff577431 */ /* 0x000fe400000001ff */
[----:B------:R-:W-:-:S05]  /*2980*/  FADD.FTZ R90, R89, R29 ;  /* 0x0000001d595a7221 */ /* 0x000fca0000010000 */
[----:B------:R-:W-:-:S07]  /*2990*/  MOV R88, R90 ;  /* 0x0000005a00587202 */ /* 0x000fce0000000f00 */
[----:B------:R-:W-:Y:S05]  /*29a0*/  WARPSYNC.COLLECTIVE R85, `(.L_x_2897) ;  /* 0x0000000055087348 */ /* 0x000fea0003c00000 */
[----:B------:R0:W1:Y:S02]  /*29b0*/  SHFL.BFLY P3, R29, R88, R87, R86 ;  /* 0x0c000057581d7389 */ /* 0x0000640000060056 */
[----:B01----:R-:W-:Y:S05]  /*29c0*/  ENDCOLLECTIVE ;  /* 0x000000000000791b */ /* 0x003fea0003800000 */
.L_x_2897:
[----:B------:R-:W-:Y:S02]  /*29d0*/  HFMA2 R87, -RZ, RZ, 0, 4.76837158203125e-07 ;  /* 0x00000008ff577431 */ /* 0x000fe400000001ff */
[----:B------:R-:W-:-:S05]  /*29e0*/  FADD.FTZ R91, R90, R29 ;  /* 0x0000001d5a5b7221 */ /* 0x000fca0000010000 */
[----:B------:R-:W-:-:S07]  /*29f0*/  MOV R88, R91 ;  /* 0x0000005b00587202 */ /* 0x000fce0000000f00 */
[----:B------:R-:W-:Y:S05]  /*2a00*/  WARPSYNC.COLLECTIVE R85, `(.L_x_2898) ;  /* 0x0000000055087348 */ /* 0x000fea0003c00000 */
[----:B------:R0:W1:Y:S02]  /*2a10*/  SHFL.BFLY P3, R29, R88, R87, R86 ;  /* 0x0c000057581d7389 */ /* 0x0000640000060056 */
[----:B01----:R-:W-:Y:S05]  /*2a20*/  ENDCOLLECTIVE ;  /* 0x000000000000791b */ /* 0x003fea0003800000 */
.L_x_2898:
[----:B------:R-:W-:Y:S02]  /*2a30*/  HFMA2 R87, -RZ, RZ, 0, 9.5367431640625e-07 ;  /* 0x00000010ff577431 */ /* 0x000fe400000001ff */
[----:B------:R-:W-:-:S05]  /*2a40*/  FADD.FTZ R92, R91, R29 ;  /* 0x0000001d5b5c7221 */ /* 0x000fca0000010000 */
[----:B------:R-:W-:-:S07]  /*2a50*/  MOV R88, R92 ;  /* 0x0000005c00587202 */ /* 0x000fce0000000f00 */
[----:B------:R-:W-:Y:S05]  /*2a60*/  WARPSYNC.COLLECTIVE R85, `(.L_x_2899) ;  /* 0x0000000055087348 */ /* 0x000fea0003c00000 */
[----:B------:R0:W1:Y:S02]  /*2a70*/  SHFL.BFLY P3, R29, R88, R87, R86 ;  /* 0x0c000057581d7389 */ /* 0x0000640000060056 */
[----:B01----:R-:W-:Y:S05]  /*2a80*/  ENDCOLLECTIVE ;  /* 0x000000000000791b */ /* 0x003fea0003800000 */
.L_x_2899:
[----:B------:R-:W-:Y:S05]  /*2a90*/  BRA `(.L_x_2900) ;  /* 0xfffffff0007c7947 */ /* 0x000fea000383ffff */
.L_x_2901:
        /* <DEDUP_REMOVED lines=14> */
.L_x_28719:


//--------------------- .text._ZN10layer_norm13ln_fwd_kernelINS_13Kernel_traitsI6__halfS2_S2_S2_fjLj768ELj1ELj4ELj1ELj16ENS_18Kernel_traits_baseILj768ES2_S2_S2_S2_fjLj128EEEEELb0ELb0ELb1ELb0EEEvNS_9FwdParamsE --------------------------
	.section	.text._ZN10layer_norm13ln_fwd_kernelINS_13Kernel_traitsI6__halfS2_S2_S2_fjLj768ELj1ELj4ELj1ELj16ENS_18Kernel_traits_baseILj768ES2_S2_S2_S2_fjLj128EEEEELb0ELb0ELb1ELb0EEEvNS_9FwdParamsE,"ax",@progbits
	.align	128
        .global         _ZN10layer_norm13ln_fwd_kernelINS_13Kernel_traitsI6__halfS2_S2_S2_fjLj768ELj1ELj4ELj1ELj16ENS_18Kernel_traits_baseILj768ES2_S2_S2_S2_fjLj128EEEEELb0ELb0ELb1ELb0EEEvNS_9FwdParamsE
        .type           _ZN10layer_norm13ln_fwd_kernelINS_13Kernel_traitsI6__halfS2_S2_S2_fjLj768ELj1ELj4ELj1ELj16ENS_18Kernel_traits_baseILj768ES2_S2_S2_S2_fjLj128EEEEELb0ELb0ELb1ELb0EEEvNS_9FwdParamsE,@function
        .size           _ZN10layer_norm13ln_fwd_kernelINS_13Kernel_traitsI6__halfS2_S2_S2_fjLj768ELj1ELj4ELj1ELj16ENS_18Kernel_traits_baseILj768ES2_S2_S2_S2_fjLj128EEEEELb0ELb0ELb1ELb0EEEvNS_9FwdParamsE,(.L_x_28720 - _ZN10layer_norm13ln_fwd_kernelINS_13Kernel_traitsI6__halfS2_S2_S2_fjLj768ELj1ELj4ELj1ELj16ENS_18Kernel_traits_baseILj768ES2_S2_S2_S2_fjLj128EEEEELb0ELb0ELb1ELb0EEEvNS_9FwdParamsE)
        .other          _ZN10layer_norm13ln_fwd_kernelINS_13Kernel_traitsI6__halfS2_S2_S2_fjLj768ELj1ELj4ELj1ELj16ENS_18Kernel_traits_baseILj768ES2_S2_S2_S2_fjLj128EEEEELb0ELb0ELb1ELb0EEEvNS_9FwdParamsE,@"STO_CUDA_ENTRY STV_DEFAULT"
_ZN10layer_norm13ln_fwd_kernelINS_13Kernel_traitsI6__halfS2_S2_S2_fjLj768ELj1ELj4ELj1ELj16ENS_18Kernel_traits_baseILj768ES2_S2_S2_S2_fjLj128EEEEELb0ELb0ELb1ELb0EEEvNS_9FwdParamsE:
.text._ZN10layer_norm13ln_fwd_kernelINS_13Kernel_traitsI6__halfS2_S2_S2_fjLj768ELj1ELj4ELj1ELj16ENS_18Kernel_traits_baseILj768ES2_S2_S2_S2_fjLj128EEEEELb0ELb0ELb1ELb0EEEvNS_9FwdParamsE:
        /* <DEDUP_REMOVED lines=44> */
.L_x_2903:
        /* <DEDUP_REMOVED lines=8> */
[C---:B0-----:R-:W-:Y:S01]  /*0340*/  @P1 IMAD.WIDE.U32 R4, R13.reuse, 0x10, R4 ;  /* 0x000000100d041825 */ /* 0x041fe200078e0004 */
[----:B------:R-:W-:-:S04]  /*0350*/  @P1 IADD3 R13, PT, PT, R13, 0x20, RZ ;  /* 0x000000200d0d1810 */ /* 0x000fc80007ffe0ff */
        /* <DEDUP_REMOVED lines=13> */
.L_x_2904:
[----:B------:R-:W-:Y:S05]  /*0430*/  BSYNC.RECONVERGENT B0 ;  /* 0x0000000000007941 */ /* 0x000fea0003800200 */
.L_x_2902:
[----:B------:R-:W0:Y:S01]  /*0440*/  LDCU UR4, c[0x0][0x384] ;  /* 0x00007080ff0477ac */ /* 0x000e220008000800 */
[----:B------:R-:W1:Y:S01]  /*0450*/  LDCU.U8 UR5, c[0x0][0x410] ;  /* 0x00008200ff0577ac */ /* 0x000e620008000000 */
[----:B------:R-:W2:Y:S01]  /*0460*/  LDCU UR10, c[0x0][0x448] ;  /* 0x00008900ff0a77ac */ /* 0x000ea20008000800 */
[----:B------:R-:W3:Y:S01]  /*0470*/  LDCU.64 UR8, c[0x0][0x3a0] ;  /* 0x00007400ff0877ac */ /* 0x000ee20008000a00 */
[----:B0-----:R-:W-:-:S13]  /*0480*/  ISETP.GE.AND P0, PT, R3, UR4, PT ;  /* 0x0000000403007c0c */ /* 0x001fda000bf06270 */
[----:B-123--:R-:W-:Y:S05]  /*0490*/  @P0 EXIT ;  /* 0x000000000000094d */ /* 0x00efea0003800000 */
.L_x_2930:
[----:B0-----:R-:W0:Y:S08]  /*04a0*/  LDC.64 R40, c[0x0][0x3f0] ;  /* 0x0000fc00ff287b82 */ /* 0x001e300000000a00 */
[----:B------:R-:W1:Y:S01]  /*04b0*/  LDC R60, c[0x0][0x388] ;  /* 0x0000e200ff3c7b82 */ /* 0x000e620000000800 */
[----:B0-----:R-:W-:-:S07]  /*04c0*/  IMAD.WIDE R42, R3, 0x4, R40 ;  /* 0x00000004032a7825 */ /* 0x001fce00078e0228 */
[----:B------:R-:W0:Y:S01]  /*04d0*/  LDC.64 R40, c[0x0][0x3f8] ;  /* 0x0000fe00ff287b82 */ /* 0x000e220000000a00 */
[----:B------:R-:W2:Y:S01]  /*04e0*/  LDG.E R63, desc[UR6][R42.64] ;  /* 0x000000062a3f7981 */ /* 0x000ea2000c1e1900 */
[----:B0-----:R-:W-:-:S05]  /*04f0*/  IMAD.WIDE R40, R3, 0x4, R40 ;  /* 0x0000000403287825 */ /* 0x001fca00078e0228 */
[----:B-----5:R0:W5:Y:S01]  /*0500*/  LDG.E R61, desc[UR6][R40.64] ;  /* 0x00000006283d7981 */ /* 0x020162000c1e1900 */
        /* <DEDUP_REMOVED lines=17> */
[----:B0-----:R-:W-:-:S05]  /*0620*/  IMAD.WIDE.U32 R4, R64, 0x10, R4 ;  /* 0x0000001040047825 */ /* 0x001fca00078e0004 */
[----:B------:R0:W5:Y:S02]  /*0630*/  LDG.E.128 R12, desc[UR6][R4.64] ;  /* 0x00000006040c7981 */ /* 0x000164000c1e1d00 */
.L_x_2908:
[----:B------:R-:W-:Y:S05]  /*0640*/  BSYNC.RECONVERGENT B1 ;  /* 0x0000000000017941 */ /* 0x000fea0003800200 */
.L_x_2907:
        /* <DEDUP_REMOVED lines=8> */
[----:B-----5:R-:W-:Y:S02]  /*06d0*/  @P1 HADD2.F32 R5, -RZ, R12.H1_H1 ;  /* 0x3000000cff051230 */ /* 0x020fe40000004100 */
[----:B------:R-:W-:-:S05]  /*06e0*/  @P1 HADD2.F32 R10, -RZ, R13.H0_H0 ;  /* 0x2000000dff0a1230 */ /* 0x000fca0000004100 */
[----:B------:R-:W1:Y:S08]  /*06f0*/  @P1 LDC R47, c[0x0][0x40c] ;  /* 0x00010300ff2f1b82 */ /* 0x000e700000000800 */
[----:B------:R-:W3:Y:S08]  /*0700*/  @P1 LDC R48, c[0x0][0x40c] ;  /* 0x00010300ff301b82 */ /* 0x000ef00000000800 */
[----:B------:R-:W4:Y:S08]  /*0710*/  @P1 LDC R54, c[0x0][0x40c] ;  /* 0x00010300ff361b82 */ /* 0x000f300000000800 */
[----:B------:R-:W4:Y:S01]  /*0720*/  @P1 LDC R57, c[0x0][0x40c] ;  /* 0x00010300ff391b82 */ /* 0x000f220000000800 */
[----:B--2---:R-:W-:-:S05]  /*0730*/  HADD2.F32 R4, -RZ, R40.H1_H1 ;  /* 0x30000028ff047230 */ /* 0x004fca0000004100 */
[----:B0-----:R-:W-:Y:S01]  /*0740*/  @P1 FFMA.FTZ R4, R5, R9, R4 ;  /* 0x0000000905041223 */ /* 0x001fe20000010004 */
[--C-:B------:R-:W-:Y:S02]  /*0750*/  HADD2.F32 R5, -RZ, R41.reuse.H0_H0 ;  /* 0x20000029ff057230 */ /* 0x100fe40000004100 */
[----:B------:R-:W-:Y:S02]  /*0760*/  HADD2.F32 R9, -RZ, R41.H1_H1 ;  /* 0x30000029ff097230 */ /* 0x000fe40000004100 */
[----:B------:R-:W-:Y:S02]  /*0770*/  @P1 HADD2.F32 R41, -RZ, R14.H0_H0 ;  /* 0x2000000eff291230 */ /* 0x000fe40000004100 */
[----:B-1----:R-:W-:Y:S01]  /*0780*/  @P1 FFMA.FTZ R5, R10, R47, R5 ;  /* 0x0000002f0a051223 */ /* 0x002fe20000010005 */
[----:B------:R-:W-:Y:S01]  /*0790*/  @P1 HADD2.F32 R10, -RZ, R13.H1_H1 ;  /* 0x3000000dff0a1230 */ /* 0x000fe20000004100 */
[----:B------:R-:W0:Y:S04]  /*07a0*/  @P1 LDC R47, c[0x0][0x40c] ;  /* 0x00010300ff2f1b82 */ /* 0x000e280000000800 */
[----:B---3--:R-:W-:Y:S01]  /*07b0*/  @P1 FFMA.FTZ R9, R10, R48, R9 ;  /* 0x000000300a091223 */ /* 0x008fe20000010009 */
[----:B------:R-:W-:-:S03]  /*07c0*/  HADD2.F32 R10, -RZ, R42.H0_H0 ;  /* 0x2000002aff0a7230 */ /* 0x000fc60000004100 */
[----:B------:R-:W1:Y:S02]  /*07d0*/  @P1 LDC R48, c[0x0][0x40c] ;  /* 0x00010300ff301b82 */ /* 0x000e640000000800 */
[----:B0-----:R-:W-:Y:S01]  /*07e0*/  @P1 FFMA.FTZ R10, R41, R47, R10 ;  /* 0x0000002f290a1223 */ /* 0x001fe2000001000a */
[----:B------:R-:W-:Y:S02]  /*07f0*/  HADD2.F32 R47, -RZ, R42.H1_H1 ;  /* 0x3000002aff2f7230 */ /* 0x000fe40000004100 */
[----:B------:R-:W-:Y:S02]  /*0800*/  @P1 HADD2.F32 R42, -RZ, R14.H1_H1 ;  /* 0x3000000eff2a1230 */ /* 0x000fe40000004100 */
[----:B------:R-:W-:Y:S01]  /*0810*/  @P1 HADD2.F32 R41, -RZ, R15.H0_H0 ;  /* 0x2000000fff291230 */ /* 0x000fe20000004100 */
[----:B------:R-:W-:Y:S02]  /*0820*/  F2FP.F16.F32.PACK_AB R67, RZ, R10 ;  /* 0x0000000aff43723e */ /* 0x000fe400000000ff */
[----:B-1----:R-:W-:Y:S01]  /*0830*/  @P1 FFMA.FTZ R47, R42, R48, R47 ;  /* 0x000000302a2f1223 */ /* 0x002fe2000001002f */
[----:B------:R-:W-:Y:S01]  /*0840*/  HADD2.F32 R48, -RZ, R43.H0_H0 ;  /* 0x2000002bff307230 */ /* 0x000fe20000004100 */
[----:B------:R-:W-:-:S03]  /*0850*/  F2FP.F16.F32.PACK_AB R42, RZ, R9 ;  /* 0x00000009ff2a723e */ /* 0x000fc600000000ff */
[----:B------:R-:W-:Y:S01]  /*0860*/  F2FP.F16.F32.PACK_AB R68, RZ, R47 ;  /* 0x0000002fff44723e */ /* 0x000fe200000000ff */
[----:B----4-:R-:W-:Y:S01]  /*0870*/  @P1 FFMA.FTZ R48, R41, R54, R48 ;  /* 0x0000003629301223 */ /* 0x010fe20000010030 */
[----:B------:R-:W-:Y:S01]  /*0880*/  HADD2.F32 R54, -RZ, R40.H0_H0 ;  /* 0x20000028ff367230 */ /* 0x000fe20000004100 */
[----:B------:R-:W0:Y:S01]  /*0890*/  @P1 LDC R41, c[0x0][0x40c] ;  /* 0x00010300ff291b82 */ /* 0x000e220000000800 */
[----:B------:R-:W-:-:S05]  /*08a0*/  @P1 HADD2.F32 R40, -RZ, R12.H0_H0 ;  /* 0x2000000cff281230 */ /* 0x000fca0000004100 */
[----:B------:R-:W-:Y:S01]  /*08b0*/  @P1 FFMA.FTZ R54, R40, R57, R54 ;  /* 0x0000003928361223 */ /* 0x000fe20000010036 */
[----:B------:R-:W-:Y:S01]  /*08c0*/  HADD2.F32 R57, -RZ, R43.H1_H1 ;  /* 0x3000002bff397230 */ /* 0x000fe20000004100 */
[----:B------:R-:W-:Y:S01]  /*08d0*/  F2FP.F16.F32.PACK_AB R43, RZ, R48 ;  /* 0x00000030ff2b723e */ /* 0x000fe200000000ff */
[----:B------:R-:W-:Y:S02]  /*08e0*/  @P1 HADD2.F32 R40, -RZ, R15.H1_H1 ;  /* 0x3000000fff281230 */ /* 0x000fe40000004100 */
[----:B------:R-:W-:-:S03]  /*08f0*/  F2FP.F16.F32.PACK_AB R66, RZ, R54 ;  /* 0x00000036ff42723e */ /* 0x000fc600000000ff */
[----:B0-----:R-:W-:Y:S01]  /*0900*/  @P1 FFMA.FTZ R57, R40, R41, R57 ;  /* 0x0000002928391223 */ /* 0x001fe20000010039 */
[----:B------:R-:W-:Y:S02]  /*0910*/  F2FP.F16.F32.PACK_AB R41, RZ, R5 ;  /* 0x00000005ff29723e */ /* 0x000fe400000000ff */
[----:B------:R-:W-:Y:S02]  /*0920*/  F2FP.F16.F32.PACK_AB R40, RZ, R4 ;  /* 0x00000004ff28723e */ /* 0x000fe400000000ff */
[----:B------:R-:W-:Y:S02]  /*0930*/  F2FP.F16.F32.PACK_AB R65, RZ, R57 ;  /* 0x00000039ff41723e */ /* 0x000fe400000000ff */
[----:B------:R-:W-:Y:S02]  /*0940*/  PRMT R41, R41, 0x5410, R42 ;  /* 0x0000541029297816 */ /* 0x000fe4000000002a */
[----:B------:R-:W-:Y:S02]  /*0950*/  PRMT R42, R67, 0x5410, R68 ;  /* 0x00005410432a7816 */ /* 0x000fe40000000044 */
[----:B------:R-:W-:-:S02]  /*0960*/  PRMT R40, R66, 0x5410, R40 ;  /* 0x0000541042287816 */ /* 0x000fc40000000028 */
[----:B------:R-:W-:Y:S01]  /*0970*/  PRMT R43, R43, 0x5410, R65 ;  /* 0x000054102b2b7816 */ /* 0x000fe20000000041 */
[----:B------:R-:W-:Y:S06]  /*0980*/  BRA `(.L_x_2910) ;  /* 0x0000000000ac7947 */ /* 0x000fec0003800000 */
.L_x_2909:
[----:B------:R-:W1:Y:S01]  /*0990*/  @P3 LDC R10, c[0x0][0x40c] ;  /* 0x00010300ff0a3b82 */ /* 0x000e620000000800 */
[--C-:B0----5:R-:W-:Y:S01]  /*09a0*/  @P3 HADD2.F32 R5, -RZ, R12.reuse.H0_H0 ;  /* 0x2000000cff053230 */ /* 0x121fe20000004100 */
[----:B------:R-:W-:Y:S01]  /*09b0*/  MOV R54, RZ ;  /* 0x000000ff00367202 */ /* 0x000fe20000000f00 */
[----:B------:R-:W-:Y:S02]  /*09c0*/  @P3 HADD2.F32 R9, -RZ, R12.H1_H1 ;  /* 0x3000000cff093230 */ /* 0x000fe40000004100 */
[----:B------:R-:W-:Y:S01]  /*09d0*/  HFMA2 R47, -RZ, RZ, 0, 0 ;  /* 0x00000000ff2f7431 */ /* 0x000fe200000001ff */
[----:B------:R-:W-:Y:S02]  /*09e0*/  MOV R48, RZ ;  /* 0x000000ff00307202 */ /* 0x000fe40000000f00 */
[----:B------:R-:W0:Y:S08]  /*09f0*/  @P3 LDC R42, c[0x0][0x40c] ;  /* 0x00010300ff2a3b82 */ /* 0x000e300000000800 */
[----:B------:R-:W2:Y:S08]  /*0a00*/  @P3 LDC R41, c[0x0][0x40c] ;  /* 0x00010300ff293b82 */ /* 0x000eb00000000800 */
[----:B------:R-:W3:Y:S01]  /*0a10*/  @P3 LDC R43, c[0x0][0x40c] ;  /* 0x00010300ff2b3b82 */ /* 0x000ee20000000800 */
[----:B-1----:R-:W-:Y:S01]  /*0a20*/  @P3 FMUL.FTZ R54, R5, R10 ;  /* 0x0000000a05363220 */ /* 0x002fe20000410000 */
[----:B------:R-:W-:Y:S01]  /*0a30*/  @P3 HADD2.F32 R10, -RZ, R13.H0_H0 ;  /* 0x2000000dff0a3230 */ /* 0x000fe20000004100 */
[----:B------:R-:W-:-:S05]  /*0a40*/  CS2R R4, SRZ ;  /* 0x0000000000047805 */ /* 0x000fca000001ff00 */
[----:B------:R-:W1:Y:S01]  /*0a50*/  @P3 LDC R40, c[0x0][0x40c] ;  /* 0x00010300ff283b82 */ /* 0x000e620000000800 */
[----:B0-----:R-:W-:Y:S01]  /*0a60*/  @P3 FMUL.FTZ R4, R9, R42 ;  /* 0x0000002a09043220 */ /* 0x001fe20000410000 */
[----:B------:R-:W-:-:S06]  /*0a70*/  HFMA2 R9, -RZ, RZ, 0, 0 ;  /* 0x00000000ff097431 */ /* 0x000fcc00000001ff */
[----:B------:R-:W0:Y:S01]  /*0a80*/  @P3 LDC R57, c[0x0][0x40c] ;  /* 0x00010300ff393b82 */ /* 0x000e220000000800 */
[----:B--2---:R-:W-:Y:S01]  /*0a90*/  @P3 FMUL.FTZ R5, R10, R41 ;  /* 0x000000290a053220 */ /* 0x004fe20000410000 */
[----:B------:R-:W-:Y:S02]  /*0aa0*/  @P3 HADD2.F32 R10, -RZ, R13.H1_H1 ;  /* 0x3000000dff0a3230 */ /* 0x000fe40000004100 */
[----:B------:R-:W-:Y:S02]  /*0ab0*/  @P3 HADD2.F32 R41, -RZ, R14.H0_H0 ;  /* 0x2000000eff293230 */ /* 0x000fe40000004100 */
[----:B------:R-:W-:Y:S02]  /*0ac0*/  F2FP.F16.F32.PACK_AB R67, RZ, R5 ;  /* 0x00000005ff43723e */ /* 0x000fe400000000ff */
[----:B------:R-:W2:Y:S01]  /*0ad0*/  @P3 LDC R65, c[0x0][0x40c] ;  /* 0x00010300ff413b82 */ /* 0x000ea20000000800 */
[----:B---3--:R-:W-:Y:S01]  /*0ae0*/  @P3 FMUL.FTZ R9, R10, R43 ;  /* 0x0000002b0a093220 */ /* 0x008fe20000410000 */
[----:B------:R-:W-:-:S04]  /*0af0*/  MOV R10, RZ ;  /* 0x000000ff000a7202 */ /* 0x000fc80000000f00 */
[----:B------:R-:W-:Y:S02]  /*0b00*/  F2FP.F16.F32.PACK_AB R68, RZ, R9 ;  /* 0x00000009ff44723e */ /* 0x000fe400000000ff */
[----:B------:R-:W3:Y:S01]  /*0b10*/  @P3 LDC R43, c[0x0][0x40c] ;  /* 0x00010300ff2b3b82 */ /* 0x000ee20000000800 */
[----:B-1----:R-:W-:Y:S01]  /*0b20*/  @P3 FMUL.FTZ R10, R41, R40 ;  /* 0x00000028290a3220 */ /* 0x002fe20000410000 */
[----:B------:R-:W-:Y:S01]  /*0b30*/  @P3 HADD2.F32 R40, -RZ, R14.H1_H1 ;  /* 0x3000000eff283230 */ /* 0x000fe20000004100 */
[----:B------:R-:W-:-:S03]  /*0b40*/  F2FP.F16.F32.PACK_AB R41, RZ, R4 ;  /* 0x00000004ff29723e */ /* 0x000fc600000000ff */
[----:B------:R-:W-:Y:S01]  /*0b50*/  F2FP.F16.F32.PACK_AB R42, RZ, R10 ;  /* 0x0000000aff2a723e */ /* 0x000fe200000000ff */
[----:B0-----:R-:W-:Y:S01]  /*0b60*/  @P3 FMUL.FTZ R47, R40, R57 ;  /* 0x00000039282f3220 */ /* 0x001fe20000410000 */
[--C-:B------:R-:W-:Y:S02]  /*0b70*/  @P3 HADD2.F32 R40, -RZ, R15.reuse.H0_H0 ;  /* 0x2000000fff283230 */ /* 0x100fe40000004100 */
[----:B------:R-:W-:Y:S02]  /*0b80*/  HFMA2 R57, -RZ, RZ, 0, 0 ;  /* 0x00000000ff397431 */ /* 0x000fe400000001ff */
[----:B------:R-:W-:Y:S01]  /*0b90*/  F2FP.F16.F32.PACK_AB R66, RZ, R47 ;  /* 0x0000002fff42723e */ /* 0x000fe200000000ff */
[----:B--2---:R-:W-:Y:S01]  /*0ba0*/  @P3 FMUL.FTZ R48, R40, R65 ;  /* 0x0000004128303220 */ /* 0x004fe20000410000 */
[----:B------:R-:W-:Y:S02]  /*0bb0*/  @P3 HADD2.F32 R40, -RZ, R15.H1_H1 ;  /* 0x3000000fff283230 */ /* 0x000fe40000004100 */
[----:B------:R-:W-:-:S03]  /*0bc0*/  PRMT R42, R42, 0x5410, R66 ;  /* 0x000054102a2a7816 */ /* 0x000fc60000000042 */
[----:B---3--:R-:W-:Y:S01]  /*0bd0*/  @P3 FMUL.FTZ R57, R40, R43 ;  /* 0x0000002b28393220 */ /* 0x008fe20000410000 */
[----:B------:R-:W-:Y:S02]  /*0be0*/  F2FP.F16.F32.PACK_AB R40, RZ, R54 ;  /* 0x00000036ff28723e */ /* 0x000fe400000000ff */
[----:B------:R-:W-:Y:S02]  /*0bf0*/  F2FP.F16.F32.PACK_AB R43, RZ, R48 ;  /* 0x00000030ff2b723e */ /* 0x000fe400000000ff */
[----:B------:R-:W-:Y:S02]  /*0c00*/  F2FP.F16.F32.PACK_AB R65, RZ, R57 ;  /* 0x00000039ff41723e */ /* 0x000fe400000000ff */
[----:B------:R-:W-:Y:S02]  /*0c10*/  PRMT R40, R40, 0x5410, R41 ;  /* 0x0000541028287816 */ /* 0x000fe40000000029 */
[----:B------:R-:W-:Y:S02]  /*0c20*/  PRMT R41, R67, 0x5410, R68 ;  /* 0x0000541043297816 */ /* 0x000fe40000000044 */
[----:B------:R-:W-:-:S07]  /*0c30*/  PRMT R43, R43, 0x5410, R65 ;  /* 0x000054102b2b7816 */ /* 0x000fce0000000041 */
.L_x_2910:
[----:B------:R-:W0:Y:S01]  /*0c40*/  LDC.64 R66, c[0x0][0x3a8] ;  /* 0x0000ea00ff427b82 */ /* 0x000e220000000a00 */
[----:B------:R-:W-:Y:S01]  /*0c50*/  IADD3 R64, PT, PT, R64, 0x20, RZ ;  /* 0x0000002040407810 */ /* 0x000fe20007ffe0ff */
[C---:B0-----:R-:W-:Y:S01]  /*0c60*/  IMAD.WIDE.U32 R66, R62.reuse, 0x10, R66 ;  /* 0x000000103e427825 */ /* 0x041fe200078e0042 */
[----:B------:R-:W-:-:S04]  /*0c70*/  IADD3 R62, PT, PT, R62, 0x20, RZ ;  /* 0x000000203e3e7810 */ /* 0x000fc80007ffe0ff */
[----:B------:R0:W-:Y:S03]  /*0c80*/  STG.E.128 desc[UR6][R66.64], R40 ;  /* 0x0000002842007986 */ /* 0x0001e6000c101d06 */
.L_x_2906:
[----:B------:R-:W-:Y:S05]  /*0c90*/  BSYNC.RECONVERGENT B0 ;  /* 0x0000000000007941 */ /* 0x000fea0003800200 */
.L_x_2905:
        /* <DEDUP_REMOVED lines=8> */
.L_x_2914:
[----:B------:R-:W-:Y:S05]  /*0d20*/  BSYNC.RECONVERGENT B1 ;  /* 0x0000000000017941 */ /* 0x000fea0003800200 */
.L_x_2913:
        /* <DEDUP_REMOVED lines=9> */
[----:B------:R-:W-:Y:S02]  /*0dc0*/  @P2 HADD2.F32 R44, -RZ, R13.H0_H0 ;  /* 0x2000000dff2c2230 */ /* 0x000fe40000004100 */
[----:B------:R-:W-:-:S03]  /*0dd0*/  @P2 HADD2.F32 R55, -RZ, R15.H0_H0 ;  /* 0x2000000fff372230 */ /* 0x000fc60000004100 */
[----:B------:R-:W1:Y:S08]  /*0de0*/  @P2 LDC R49, c[0x0][0x40c] ;  /* 0x00010300ff312b82 */ /* 0x000e700000000800 */
[----:B------:R-:W3:Y:S08]  /*0df0*/  @P2 LDC R50, c[0x0][0x40c] ;  /* 0x00010300ff322b82 */ /* 0x000ef00000000800 */
        /* <DEDUP_REMOVED lines=13> */
[----:B------:R-:W-:-:S05]  /*0ed0*/  HADD2.F32 R49, -RZ, R42.H1_H1 ;  /* 0x3000002aff317230 */ /* 0x000fca0000004100 */
[----:B------:R-:W0:Y:S01]  /*0ee0*/  @P2 LDC R41, c[0x0][0x40c] ;  /* 0x00010300ff292b82 */ /* 0x000e220000000800 */
[----:B------:R-:W-:Y:S01]  /*0ef0*/  @P2 HADD2.F32 R42, -RZ, R14.H1_H1 ;  /* 0x3000000eff2a2230 */ /* 0x000fe20000004100 */
[----:B------:R-:W-:-:S04]  /*0f00*/  F2FP.F16.F32.PACK_AB R67, RZ, R44 ;  /* 0x0000002cff43723e */ /* 0x000fc800000000ff */
[----:B-1----:R-:W-:Y:S01]  /*0f10*/  @P2 FFMA.FTZ R49, R42, R50, R49 ;  /* 0x000000322a312223 */ /* 0x002fe20000010031 */
[--C-:B------:R-:W-:Y:S01]  /*0f20*/  HADD2.F32 R50, -RZ, R43.reuse.H0_H0 ;  /* 0x2000002bff327230 */ /* 0x100fe20000004100 */
[----:B------:R-:W1:Y:S03]  /*0f30*/  @P2 LDC R42, c[0x0][0x40c] ;  /* 0x00010300ff2a2b82 */ /* 0x000e660000000800 */
[----:B------:R-:W-:Y:S01]  /*0f40*/  F2FP.F16.F32.PACK_AB R68, RZ, R49 ;  /* 0x00000031ff44723e */ /* 0x000fe200000000ff */
[----:B----4-:R-:W-:Y:S01]  /*0f50*/  @P2 FFMA.FTZ R50, R55, R58, R50 ;  /* 0x0000003a37322223 */ /* 0x010fe20000010032 */
[----:B------:R-:W-:Y:S02]  /*0f60*/  HADD2.F32 R55, -RZ, R40.H0_H0 ;  /* 0x20000028ff377230 */ /* 0x000fe40000004100 */
[----:B------:R-:W-:Y:S02]  /*0f70*/  @P2 HADD2.F32 R40, -RZ, R12.H0_H0 ;  /* 0x2000000cff282230 */ /* 0x000fe40000004100 */
[----:B------:R-:W-:Y:S01]  /*0f80*/  HADD2.F32 R58, -RZ, R43.H1_H1 ;  /* 0x3000002bff3a7230 */ /* 0x000fe20000004100 */
[----:B------:R-:W-:-:S02]  /*0f90*/  F2FP.F16.F32.PACK_AB R43, RZ, R50 ;  /* 0x00000032ff2b723e */ /* 0x000fc400000000ff */
[----:B0-----:R-:W-:Y:S01]  /*0fa0*/  @P2 FFMA.FTZ R55, R40, R41, R55 ;  /* 0x0000002928372223 */ /* 0x001fe20000010037 */
[----:B------:R-:W-:Y:S01]  /*0fb0*/  @P2 HADD2.F32 R41, -RZ, R15.H1_H1 ;  /* 0x3000000fff292230 */ /* 0x000fe20000004100 */
[----:B------:R-:W-:-:S03]  /*0fc0*/  F2FP.F16.F32.PACK_AB R40, RZ, R6 ;  /* 0x00000006ff28723e */ /* 0x000fc600000000ff */
[----:B------:R-:W-:Y:S01]  /*0fd0*/  F2FP.F16.F32.PACK_AB R66, RZ, R55 ;  /* 0x00000037ff42723e */ /* 0x000fe200000000ff */
[----:B-1----:R-:W-:Y:S01]  /*0fe0*/  @P2 FFMA.FTZ R58, R41, R42, R58 ;  /* 0x0000002a293a2223 */ /* 0x002fe2000001003a */
[----:B------:R-:W-:Y:S02]  /*0ff0*/  F2FP.F16.F32.PACK_AB R41, RZ, R7 ;  /* 0x00000007ff29723e */ /* 0x000fe400000000ff */
[----:B------:R-:W-:Y:S02]  /*1000*/  F2FP.F16.F32.PACK_AB R42, RZ, R11 ;  /* 0x0000000bff2a723e */ /* 0x000fe400000000ff */
[----:B------:R-:W-:Y:S02]  /*1010*/  F2FP.F16.F32.PACK_AB R65, RZ, R58 ;  /* 0x0000003aff41723e */ /* 0x000fe400000000ff */
[----:B------:R-:W-:Y:S02]  /*1020*/  PRMT R41, R41, 0x5410, R42 ;  /* 0x0000541029297816 */ /* 0x000fe4000000002a */
[----:B------:R-:W-:-:S02]  /*1030*/  PRMT R42, R67, 0x5410, R68 ;  /* 0x00005410432a7816 */ /* 0x000fc40000000044 */
[----:B------:R-:W-:Y:S02]  /*1040*/  PRMT R40, R66, 0x5410, R40 ;  /* 0x0000541042287816 */ /* 0x000fe40000000028 */
[----:B------:R-:W-:Y:S01]  /*1050*/  PRMT R43, R43, 0x5410, R65 ;  /* 0x000054102b2b7816 */ /* 0x000fe20000000041 */
[----:B------:R-:W-:Y:S06]  /*1060*/  BRA `(.L_x_2916) ;  /* 0x0000000000ac7947 */ /* 0x000fec0003800000 */
.L_x_2915:
[----:B0-----:R-:W0:Y:S01]  /*1070*/  @P3 LDC R42, c[0x0][0x40c] ;  /* 0x00010300ff2a3b82 */ /* 0x001e220000000800 */
[--C-:B-----5:R-:W-:Y:S01]  /*1080*/  @P3 HADD2.F32 R7, -RZ, R12.reuse.H0_H0 ;  /* 0x2000000cff073230 */ /* 0x120fe20000004100 */
[----:B------:R-:W-:Y:S01]  /*1090*/  MOV R55, RZ ;  /* 0x000000ff00377202 */ /* 0x000fe20000000f00 */
[----:B------:R-:W-:Y:S02]  /*10a0*/  @P3 HADD2.F32 R11, -RZ, R12.H1_H1 ;  /* 0x3000000cff0b3230 */ /* 0x000fe40000004100 */
[----:B------:R-:W-:Y:S02]  /*10b0*/  HFMA2 R49, -RZ, RZ, 0, 0 ;  /* 0x00000000ff317431 */ /* 0x000fe400000001ff */
[----:B------:R-:W-:Y:S01]  /*10c0*/  @P3 HADD2.F32 R41, -RZ, R13.H0_H0 ;  /* 0x2000000dff293230 */ /* 0x000fe20000004100 */
[----:B------:R-:W1:Y:S08]  /*10d0*/  @P3 LDC R44, c[0x0][0x40c] ;  /* 0x00010300ff2c3b82 */ /* 0x000e700000000800 */
[----:B------:R-:W2:Y:S08]  /*10e0*/  @P3 LDC R50, c[0x0][0x40c] ;  /* 0x00010300ff323b82 */ /* 0x000eb00000000800 */
[----:B------:R-:W3:Y:S01]  /*10f0*/  @P3 LDC R58, c[0x0][0x40c] ;  /* 0x00010300ff3a3b82 */ /* 0x000ee20000000800 */
[----:B0-----:R-:W-:Y:S01]  /*1100*/  @P3 FMUL.FTZ R55, R7, R42 ;  /* 0x0000002a07373220 */ /* 0x001fe20000410000 */
[----:B------:R-:W-:-:S06]  /*1110*/  CS2R R6, SRZ ;  /* 0x0000000000067805 */ /* 0x000fcc000001ff00 */
[----:B------:R-:W0:Y:S01]  /*1120*/  @P3 LDC R40, c[0x0][0x40c] ;  /* 0x00010300ff283b82 */ /* 0x000e220000000800 */
[----:B-1----:R-:W-:Y:S01]  /*1130*/  @P3 FMUL.FTZ R6, R11, R44 ;  /* 0x0000002c0b063220 */ /* 0x002fe20000410000 */
[----:B------:R-:W-:Y:S01]  /*1140*/  HFMA2 R11, -RZ, RZ, 0, 0 ;  /* 0x00000000ff0b7431 */ /* 0x000fe200000001ff */
[----:B------:R-:W-:-:S05]  /*1150*/  MOV R44, RZ ;  /* 0x000000ff002c7202 */ /* 0x000fca0000000f00 */
[----:B------:R-:W1:Y:S01]  /*1160*/  @P3 LDC R43, c[0x0][0x40c] ;  /* 0x00010300ff2b3b82 */ /* 0x000e620000000800 */
[----:B--2---:R-:W-:Y:S01]  /*1170*/  @P3 FMUL.FTZ R7, R41, R50 ;  /* 0x0000003229073220 */ /* 0x004fe20000410000 */
[----:B------:R-:W-:Y:S01]  /*1180*/  @P3 HADD2.F32 R41, -RZ, R13.H1_H1 ;  /* 0x3000000dff293230 */ /* 0x000fe20000004100 */
[----:B------:R-:W-:-:S05]  /*1190*/  MOV R50, RZ ;  /* 0x000000ff00327202 */ /* 0x000fca0000000f00 */
[----:B------:R-:W2:Y:S01]  /*11a0*/  @P3 LDC R65, c[0x0][0x40c] ;  /* 0x00010300ff413b82 */ /* 0x000ea20000000800 */
[----:B---3--:R-:W-:Y:S01]  /*11b0*/  @P3 FMUL.FTZ R11, R41, R58 ;  /* 0x0000003a290b3220 */ /* 0x008fe20000410000 */
[--C-:B------:R-:W-:Y:S02]  /*11c0*/  @P3 HADD2.F32 R41, -RZ, R14.reuse.H0_H0 ;  /* 0x2000000eff293230 */ /* 0x100fe40000004100 */
[----:B------:R-:W-:Y:S02]  /*11d0*/  HFMA2 R58, -RZ, RZ, 0, 0 ;  /* 0x00000000ff3a7431 */ /* 0x000fe400000001ff */
[----:B------:R-:W-:Y:S02]  /*11e0*/  F2FP.F16.F32.PACK_AB R68, RZ, R11 ;  /* 0x0000000bff44723e */ /* 0x000fe400000000ff */
[----:B------:R-:W3:Y:S01]  /*11f0*/  @P3 LDC R67, c[0x0][0x40c] ;  /* 0x00010300ff433b82 */ /* 0x000ee20000000800 */
[----:B0-----:R-:W-:Y:S01]  /*1200*/  @P3 FMUL.FTZ R44, R41, R40 ;  /* 0x00000028292c3220 */ /* 0x001fe20000410000 */
[----:B------:R-:W-:Y:S01]  /*1210*/  @P3 HADD2.F32 R40, -RZ, R14.H1_H1 ;  /* 0x3000000eff283230 */ /* 0x000fe20000004100 */
[----:B------:R-:W-:-:S03]  /*1220*/  F2FP.F16.F32.PACK_AB R41, RZ, R6 ;  /* 0x00000006ff29723e */ /* 0x000fc600000000ff */
[----:B------:R-:W-:Y:S01]  /*1230*/  F2FP.F16.F32.PACK_AB R42, RZ, R44 ;  /* 0x0000002cff2a723e */ /* 0x000fe200000000ff */
[----:B-1----:R-:W-:Y:S01]  /*1240*/  @P3 FMUL.FTZ R49, R40, R43 ;  /* 0x0000002b28313220 */ /* 0x002fe20000410000 */
[----:B------:R-:W-:-:S04]  /*1250*/  @P3 HADD2.F32 R40, -RZ, R15.H0_H0 ;  /* 0x2000000fff283230 */ /* 0x000fc80000004100 */
[----:B------:R-:W-:Y:S01]  /*1260*/  F2FP.F16.F32.PACK_AB R66, RZ, R49 ;  /* 0x00000031ff42723e */ /* 0x000fe200000000ff */
[----:B--2---:R-:W-:Y:S01]  /*1270*/  @P3 FMUL.FTZ R50, R40, R65 ;  /* 0x0000004128323220 */ /* 0x004fe20000410000 */
[----:B------:R-:W-:Y:S02]  /*1280*/  @P3 HADD2.F32 R40, -RZ, R15.H1_H1 ;  /* 0x3000000fff283230 */ /* 0x000fe40000004100 */
[----:B------:R-:W-:Y:S02]  /*1290*/  PRMT R42, R42, 0x5410, R66 ;  /* 0x000054102a2a7816 */ /* 0x000fe40000000042 */
[----:B------:R-:W-:Y:S01]  /*12a0*/  F2FP.F16.F32.PACK_AB R43, RZ, R50 ;  /* 0x00000032ff2b723e */ /* 0x000fe200000000ff */
[----:B---3--:R-:W-:Y:S01]  /*12b0*/  @P3 FMUL.FTZ R58, R40, R67 ;  /* 0x00000043283a3220 */ /* 0x008fe20000410000 */
[----:B------:R-:W-:Y:S02]  /*12c0*/  F2FP.F16.F32.PACK_AB R40, RZ, R55 ;  /* 0x00000037ff28723e */ /* 0x000fe400000000ff */
[----:B------:R-:W-:-:S02]  /*12d0*/  F2FP.F16.F32.PACK_AB R67, RZ, R7 ;  /* 0x00000007ff43723e */ /* 0x000fc400000000ff */
[----:B------:R-:W-:Y:S02]  /*12e0*/  F2FP.F16.F32.PACK_AB R65, RZ, R58 ;  /* 0x0000003aff41723e */ /* 0x000fe400000000ff */
[----:B------:R-:W-:Y:S02]  /*12f0*/  PRMT R40, R40, 0x5410, R41 ;  /* 0x0000541028287816 */ /* 0x000fe40000000029 */
[----:B------:R-:W-:Y:S02]  /*1300*/  PRMT R41, R67, 0x5410, R68 ;  /* 0x0000541043297816 */ /* 0x000fe40000000044 */
[----:B------:R-:W-:-:S07]  /*1310*/  PRMT R43, R43, 0x5410, R65 ;  /* 0x000054102b2b7816 */ /* 0x000fce0000000041 */
.L_x_2916:
[----:B------:R-:W0:Y:S01]  /*1320*/  LDC.64 R66, c[0x0][0x3a8] ;  /* 0x0000ea00ff427b82 */ /* 0x000e220000000a00 */
[----:B------:R-:W-:Y:S01]  /*1330*/  IADD3 R64, PT, PT, R64, 0x20, RZ ;  /* 0x0000002040407810 */ /* 0x000fe20007ffe0ff */
[C---:B0-----:R-:W-:Y:S01]  /*1340*/  IMAD.WIDE.U32 R66, R62.reuse, 0x10, R66 ;  /* 0x000000103e427825 */ /* 0x041fe200078e0042 */
[----:B------:R-:W-:-:S04]  /*1350*/  IADD3 R62, PT, PT, R62, 0x20, RZ ;  /* 0x000000203e3e7810 */ /* 0x000fc80007ffe0ff */
[----:B------:R1:W-:Y:S03]  /*1360*/  STG.E.128 desc[UR6][R66.64], R40 ;  /* 0x0000002842007986 */ /* 0x0003e6000c101d06 */
.L_x_2912:
[----:B------:R-:W-:Y:S05]  /*1370*/  BSYNC.RECONVERGENT B0 ;  /* 0x0000000000007941 */ /* 0x000fea0003800200 */
.L_x_2911:
        /* <DEDUP_REMOVED lines=8> */
.L_x_2920:
[----:B------:R-:W-:Y:S05]  /*1400*/  BSYNC.RECONVERGENT B1 ;  /* 0x0000000000017941 */ /* 0x000fea0003800200 */
.L_x_2919:
        /* <DEDUP_REMOVED lines=8> */
[--C-:B-----5:R-:W-:Y:S02]  /*1490*/  @P3 HADD2.F32 R52, -RZ, R13.reuse.H1_H1 ;  /* 0x3000000dff343230 */ /* 0x120fe40000004100 */
[----:B------:R-:W-:-:S05]  /*14a0*/  @P3 HADD2.F32 R53, -RZ, R13.H0_H0 ;  /* 0x2000000dff353230 */ /* 0x000fca0000004100 */
[----:B------:R-:W1:Y:S08]  /*14b0*/  @P3 LDC R46, c[0x0][0x40c] ;  /* 0x00010300ff2e3b82 */ /* 0x000e700000000800 */
[----:B------:R-:W3:Y:S08]  /*14c0*/  @P3 LDC R59, c[0x0][0x40c] ;  /* 0x00010300ff3b3b82 */ /* 0x000ef00000000800 */
[----:B------:R-:W4:Y:S08]  /*14d0*/  @P3 LDC R51, c[0x0][0x40c] ;  /* 0x00010300ff333b82 */ /* 0x000f300000000800 */
[----:B------:R-:W4:Y:S01]  /*14e0*/  @P3 LDC R63, c[0x0][0x40c] ;  /* 0x00010300ff3f3b82 */ /* 0x000f220000000800 */
[----:B--2---:R-:W-:-:S02]  /*14f0*/  HADD2.F32 R45, -RZ, R41.H1_H1 ;  /* 0x30000029ff2d7230 */ /* 0x004fc40000004100 */
[----:B------:R-:W-:Y:S02]  /*1500*/  HADD2.F32 R8, -RZ, R41.H0_H0 ;  /* 0x20000029ff087230 */ /* 0x000fe40000004100 */
[----:B------:R-:W-:Y:S02]  /*1510*/  @P3 HADD2.F32 R41, -RZ, R14.H0_H0 ;  /* 0x2000000eff293230 */ /* 0x000fe40000004100 */
[----:B0-----:R-:W-:Y:S01]  /*1520*/  @P3 FFMA.FTZ R45, R52, R56, R45 ;  /* 0x00000038342d3223 */ /* 0x001fe2000001002d */
[--C-:B------:R-:W-:Y:S01]  /*1530*/  HADD2.F32 R52, -RZ, R42.reuse.H1_H1 ;  /* 0x3000002aff347230 */ /* 0x100fe20000004100 */
[----:B------:R-:W0:Y:S01]  /*1540*/  @P3 LDC R56, c[0x0][0x40c] ;  /* 0x00010300ff383b82 */ /* 0x000e220000000800 */
[----:B-1----:R-:W-:Y:S01]  /*1550*/  @P3 FFMA.FTZ R8, R53, R46, R8 ;  /* 0x0000002e35083223 */ /* 0x002fe20000010008 */
[----:B------:R-:W-:Y:S02]  /*1560*/  HADD2.F32 R46, -RZ, R42.H0_H0 ;  /* 0x2000002aff2e7230 */ /* 0x000fe40000004100 */
[----:B------:R-:W-:-:S02]  /*1570*/  HADD2.F32 R53, -RZ, R43.H0_H0 ;  /* 0x2000002bff357230 */ /* 0x000fc40000004100 */
[----:B------:R-:W-:Y:S02]  /*1580*/  @P3 HADD2.F32 R42, -RZ, R15.H0_H0 ;  /* 0x2000000fff2a3230 */ /* 0x000fe40000004100 */
[----:B---3--:R-:W-:Y:S01]  /*1590*/  @P3 FFMA.FTZ R46, R41, R59, R46 ;  /* 0x0000003b292e3223 */ /* 0x008fe2000001002e */
[----:B------:R-:W-:Y:S02]  /*15a0*/  @P3 HADD2.F32 R41, -RZ, R14.H1_H1 ;  /* 0x3000000eff293230 */ /* 0x000fe40000004100 */
[----:B------:R-:W-:Y:S02]  /*15b0*/  HADD2.F32 R59, -RZ, R43.H1_H1 ;  /* 0x3000002bff3b7230 */ /* 0x000fe40000004100 */
[----:B------:R-:W-:Y:S01]  /*15c0*/  F2FP.F16.F32.PACK_AB R64, RZ, R46 ;  /* 0x0000002eff40723e */ /* 0x000fe200000000ff */
[----:B----4-:R-:W-:Y:S01]  /*15d0*/  @P3 FFMA.FTZ R52, R41, R51, R52 ;  /* 0x0000003329343223 */ /* 0x010fe20000010034 */
[----:B------:R-:W-:Y:S01]  /*15e0*/  HADD2.F32 R51, -RZ, R40.H1_H1 ;  /* 0x30000028ff337230 */ /* 0x000fe20000004100 */
[----:B------:R-:W1:Y:S03]  /*15f0*/  @P3 LDC R41, c[0x0][0x40c] ;  /* 0x00010300ff293b82 */ /* 0x000e660000000800 */
[----:B------:R-:W-:Y:S01]  /*1600*/  F2FP.F16.F32.PACK_AB R65, RZ, R52 ;  /* 0x00000034ff41723e */ /* 0x000fe200000000ff */
[----:B0-----:R-:W-:Y:S01]  /*1610*/  @P3 FFMA.FTZ R53, R42, R56, R53 ;  /* 0x000000382a353223 */ /* 0x001fe20000010035 */
[----:B------:R-:W-:-:S03]  /*1620*/  @P3 HADD2.F32 R56, -RZ, R12.H1_H1 ;  /* 0x3000000cff383230 */ /* 0x000fc60000004100 */
[----:B------:R-:W0:Y:S01]  /*1630*/  @P3 LDC R42, c[0x0][0x40c] ;  /* 0x00010300ff2a3b82 */ /* 0x000e220000000800 */
[----:B------:R-:W-:Y:S01]  /*1640*/  F2FP.F16.F32.PACK_AB R66, RZ, R53 ;  /* 0x00000035ff42723e */ /* 0x000fe200000000ff */
[----:B-1----:R-:W-:Y:S01]  /*1650*/  @P3 FFMA.FTZ R51, R56, R41, R51 ;  /* 0x0000002938333223 */ /* 0x002fe20000010033 */
[----:B------:R-:W-:Y:S02]  /*1660*/  HADD2.F32 R56, -RZ, R40.H0_H0 ;  /* 0x20000028ff387230 */ /* 0x000fe40000004100 */
[----:B------:R-:W-:Y:S02]  /*1670*/  @P3 HADD2.F32 R41, -RZ, R12.H0_H0 ;  /* 0x2000000cff293230 */ /* 0x000fe40000004100 */
[----:B------:R-:W-:-:S05]  /*1680*/  @P3 HADD2.F32 R40, -RZ, R15.H1_H1 ;  /* 0x3000000fff283230 */ /* 0x000fca0000004100 */
[----:B------:R-:W-:Y:S01]  /*1690*/  @P3 FFMA.FTZ R59, R40, R63, R59 ;  /* 0x0000003f283b3223 */ /* 0x000fe2000001003b */
[----:B0-----:R-:W-:Y:S01]  /*16a0*/  @P3 FFMA.FTZ R56, R41, R42, R56 ;  /* 0x0000002a29383223 */ /* 0x001fe20000010038 */
[----:B------:R-:W-:Y:S02]  /*16b0*/  F2FP.F16.F32.PACK_AB R41, RZ, R8 ;  /* 0x00000008ff29723e */ /* 0x000fe400000000ff */
[----:B------:R-:W-:Y:S02]  /*16c0*/  F2FP.F16.F32.PACK_AB R42, RZ, R45 ;  /* 0x0000002dff2a723e */ /* 0x000fe400000000ff */
[----:B------:R-:W-:Y:S02]  /*16d0*/  F2FP.F16.F32.PACK_AB R63, RZ, R51 ;  /* 0x00000033ff3f723e */ /* 0x000fe400000000ff */
[----:B------:R-:W-:Y:S02]  /*16e0*/  F2FP.F16.F32.PACK_AB R40, RZ, R56 ;  /* 0x00000038ff28723e */ /* 0x000fe400000000ff */
[----:B------:R-:W-:-:S02]  /*16f0*/  F2FP.F16.F32.PACK_AB R43, RZ, R59 ;  /* 0x0000003bff2b723e */ /* 0x000fc400000000ff */
[----:B------:R-:W-:Y:S02]  /*1700*/  PRMT R41, R41, 0x5410, R42 ;  /* 0x0000541029297816 */ /* 0x000fe4000000002a */
[----:B------:R-:W-:Y:S02]  /*1710*/  PRMT R42, R64, 0x5410, R65 ;  /* 0x00005410402a7816 */ /* 0x000fe40000000041 */
[----:B------:R-:W-:Y:S02]  /*1720*/  PRMT R40, R40, 0x5410, R63 ;  /* 0x0000541028287816 */ /* 0x000fe4000000003f */
[----:B------:R-:W-:Y:S01]  /*1730*/  PRMT R43, R66, 0x5410, R43 ;  /* 0x00005410422b7816 */ /* 0x000fe2000000002b */
[----:B------:R-:W-:Y:S06]  /*1740*/  BRA `(.L_x_2922) ;  /* 0x0000000000b07947 */ /* 0x000fec0003800000 */
.L_x_2921:
[----:B01----:R-:W0:Y:S01]  /*1750*/  @P3 LDC R43, c[0x0][0x40c] ;  /* 0x00010300ff2b3b82 */ /* 0x003e220000000800 */
[----:B------:R-:W-:Y:S02]  /*1760*/  HFMA2 R51, -RZ, RZ, 0, 0 ;  /* 0x00000000ff337431 */ /* 0x000fe400000001ff */
[--C-:B-----5:R-:W-:Y:S01]  /*1770*/  @P3 HADD2.F32 R8, -RZ, R12.reuse.H0_H0 ;  /* 0x2000000cff083230 */ /* 0x120fe20000004100 */
[----:B------:R-:W-:Y:S01]  /*1780*/  MOV R56, RZ ;  /* 0x000000ff00387202 */ /* 0x000fe20000000f00 */
[----:B------:R-:W-:Y:S02]  /*1790*/  @P3 HADD2.F32 R42, -RZ, R12.H1_H1 ;  /* 0x3000000cff2a3230 */ /* 0x000fe40000004100 */
[--C-:B------:R-:W-:Y:S01]  /*17a0*/  @P3 HADD2.F32 R52, -RZ, R13.reuse.H1_H1 ;  /* 0x3000000dff343230 */ /* 0x100fe20000004100 */
[----:B------:R-:W1:Y:S01]  /*17b0*/  @P3 LDC R45, c[0x0][0x40c] ;  /* 0x00010300ff2d3b82 */ /* 0x000e620000000800 */
[----:B------:R-:W-:Y:S02]  /*17c0*/  @P3 HADD2.F32 R46, -RZ, R13.H0_H0 ;  /* 0x2000000dff2e3230 */ /* 0x000fe40000004100 */
[----:B------:R-:W-:-:S05]  /*17d0*/  @P3 HADD2.F32 R64, -RZ, R14.H0_H0 ;  /* 0x2000000eff403230 */ /* 0x000fca0000004100 */
[----:B------:R-:W2:Y:S08]  /*17e0*/  @P3 LDC R59, c[0x0][0x40c] ;  /* 0x00010300ff3b3b82 */ /* 0x000eb00000000800 */
[----:B------:R-:W3:Y:S01]  /*17f0*/  @P3 LDC R53, c[0x0][0x40c] ;  /* 0x00010300ff353b82 */ /* 0x000ee20000000800 */
[----:B0-----:R-:W-:Y:S01]  /*1800*/  @P3 FMUL.FTZ R56, R8, R43 ;  /* 0x0000002b08383220 */ /* 0x001fe20000410000 */
[----:B------:R-:W-:-:S06]  /*1810*/  MOV R8, RZ ;  /* 0x000000ff00087202 */ /* 0x000fcc0000000f00 */
[----:B------:R-:W0:Y:S01]  /*1820*/  @P3 LDC R41, c[0x0][0x40c] ;  /* 0x00010300ff293b82 */ /* 0x000e220000000800 */
[----:B-1----:R-:W-:Y:S01]  /*1830*/  @P3 FMUL.FTZ R51, R42, R45 ;  /* 0x0000002d2a333220 */ /* 0x002fe20000410000 */
[----:B------:R-:W-:-:S06]  /*1840*/  HFMA2 R45, -RZ, RZ, 0, 0 ;  /* 0x00000000ff2d7431 */ /* 0x000fcc00000001ff */
[----:B------:R-:W1:Y:S01]  /*1850*/  @P3 LDC R40, c[0x0][0x40c] ;  /* 0x00010300ff283b82 */ /* 0x000e620000000800 */
[----:B--2---:R-:W-:Y:S01]  /*1860*/  @P3 FMUL.FTZ R45, R52, R59 ;  /* 0x0000003b342d3220 */ /* 0x004fe20000410000 */
[----:B------:R-:W-:Y:S02]  /*1870*/  HFMA2 R52, -RZ, RZ, 0, 0 ;  /* 0x00000000ff347431 */ /* 0x000fe400000001ff */
[----:B------:R-:W-:-:S04]  /*1880*/  HFMA2 R59, -RZ, RZ, 0, 0 ;  /* 0x00000000ff3b7431 */ /* 0x000fc800000001ff */
[----:B------:R-:W2:Y:S01]  /*1890*/  @P3 LDC R43, c[0x0][0x40c] ;  /* 0x00010300ff2b3b82 */ /* 0x000ea20000000800 */
[----:B---3--:R-:W-:Y:S01]  /*18a0*/  @P3 FMUL.FTZ R8, R46, R53 ;  /* 0x000000352e083220 */ /* 0x008fe20000410000 */
[----:B------:R-:W-:Y:S01]  /*18b0*/  @P3 HADD2.F32 R53, -RZ, R14.H1_H1 ;  /* 0x3000000eff353230 */ /* 0x000fe20000004100 */
[----:B------:R-:W-:-:S05]  /*18c0*/  MOV R46, RZ ;  /* 0x000000ff002e7202 */ /* 0x000fca0000000f00 */
[----:B------:R-:W3:Y:S01]  /*18d0*/  @P3 LDC R42, c[0x0][0x40c] ;  /* 0x00010300ff2a3b82 */ /* 0x000ee20000000800 */
[----:B0-----:R-:W-:Y:S01]  /*18e0*/  @P3 FMUL.FTZ R46, R64, R41 ;  /* 0x00000029402e3220 */ /* 0x001fe20000410000 */
[----:B------:R-:W-:-:S04]  /*18f0*/  @P3 HADD2.F32 R41, -RZ, R15.H1_H1 ;  /* 0x3000000fff293230 */ /* 0x000fc80000004100 */
[----:B------:R-:W-:Y:S01]  /*1900*/  F2FP.F16.F32.PACK_AB R63, RZ, R46 ;  /* 0x0000002eff3f723e */ /* 0x000fe200000000ff */
[----:B-1----:R-:W-:Y:S01]  /*1910*/  @P3 FMUL.FTZ R52, R53, R40 ;  /* 0x0000002835343220 */ /* 0x002fe20000410000 */
[----:B------:R-:W-:Y:S01]  /*1920*/  @P3 HADD2.F32 R40, -RZ, R15.H0_H0 ;  /* 0x2000000fff283230 */ /* 0x000fe20000004100 */
[----:B------:R-:W-:-:S03]  /*1930*/  MOV R53, RZ ;  /* 0x000000ff00357202 */ /* 0x000fc60000000f00 */
[----:B------:R-:W-:Y:S01]  /*1940*/  F2FP.F16.F32.PACK_AB R64, RZ, R52 ;  /* 0x00000034ff40723e */ /* 0x000fe200000000ff */
[----:B--2---:R-:W-:Y:S01]  /*1950*/  @P3 FMUL.FTZ R53, R40, R43 ;  /* 0x0000002b28353220 */ /* 0x004fe20000410000 */
[----:B------:R-:W-:Y:S02]  /*1960*/  F2FP.F16.F32.PACK_AB R40, RZ, R56 ;  /* 0x00000038ff28723e */ /* 0x000fe400000000ff */
[----:B------:R-:W-:Y:S02]  /*1970*/  F2FP.F16.F32.PACK_AB R43, RZ, R45 ;  /* 0x0000002dff2b723e */ /* 0x000fe400000000ff */
[----:B------:R-:W-:Y:S01]  /*1980*/  F2FP.F16.F32.PACK_AB R65, RZ, R53 ;  /* 0x00000035ff41723e */ /* 0x000fe200000000ff */
[----:B---3--:R-:W-:Y:S01]  /*1990*/  @P3 FMUL.FTZ R59, R41, R42 ;  /* 0x0000002a293b3220 */ /* 0x008fe20000410000 */
[----:B------:R-:W-:Y:S02]  /*19a0*/  F2FP.F16.F32.PACK_AB R41, RZ, R51 ;  /* 0x00000033ff29723e */ /* 0x000fe400000000ff */
[----:B------:R-:W-:-:S02]  /*19b0*/  F2FP.F16.F32.PACK_AB R42, RZ, R8 ;  /* 0x00000008ff2a723e */ /* 0x000fc400000000ff */
[----:B------:R-:W-:Y:S02]  /*19c0*/  F2FP.F16.F32.PACK_AB R66, RZ, R59 ;  /* 0x0000003bff42723e */ /* 0x000fe400000000ff */
[----:B------:R-:W-:Y:S02]  /*19d0*/  PRMT R40, R40, 0x5410, R41 ;  /* 0x0000541028287816 */ /* 0x000fe40000000029 */
[----:B------:R-:W-:Y:S02]  /*19e0*/  PRMT R41, R42, 0x5410, R43 ;  /* 0x000054102a297816 */ /* 0x000fe4000000002b */
[----:B------:R-:W-:Y:S02]  /*19f0*/  PRMT R42, R63, 0x5410, R64 ;  /* 0x000054103f2a7816 */ /* 0x000fe40000000040 */
[----:B------:R-:W-:-:S07]  /*1a00*/  PRMT R43, R65, 0x5410, R66 ;  /* 0x00005410412b7816 */ /* 0x000fce0000000042 */
.L_x_2922:
[----:B------:R-:W0:Y:S02]  /*1a10*/  LDC.64 R64, c[0x0][0x3a8] ;  /* 0x0000ea00ff407b82 */ /* 0x000e240000000a00 */
[----:B0-----:R-:W-:-:S05]  /*1a20*/  IMAD.WIDE.U32 R64, R62, 0x10, R64 ;  /* 0x000000103e407825 */ /* 0x001fca00078e0040 */
[----:B------:R2:W-:Y:S02]  /*1a30*/  STG.E.128 desc[UR6][R64.64], R40 ;  /* 0x0000002840007986 */ /* 0x0005e4000c101d06 */
.L_x_2918:
[----:B------:R-:W-:Y:S05]  /*1a40*/  BSYNC.RECONVERGENT B0 ;  /* 0x0000000000007941 */ /* 0x000fea0003800200 */
.L_x_2917:
        /* <DEDUP_REMOVED lines=100> */
.L_x_2942:
[----:B------:R-:W-:Y:S01]  /*2090*/  FMUL.FTZ R40, R63, R63 ;  /* 0x0000003f3f287220 */ /* 0x000fe20000410000 */
[----:B-1----:R-:W-:Y:S01]  /*20a0*/  FADD.FTZ R62, R68, R64 ;  /* 0x00000040443e7221 */ /* 0x002fe20000010000 */
[----:B------:R-:W-:Y:S01]  /*20b0*/  ISETP.NE.AND P4, PT, RZ, UR5, PT ;  /* 0x00000005ff007c0c */ /* 0x000fe2000bf85270 */
[----:B------:R-:W1:Y:S01]  /*20c0*/  @!P3 LDC.64 R42, c[0x0][0x3c0] ;  /* 0x0000f000ff2abb82 */ /* 0x000e620000000a00 */
[----:B------:R-:W-:Y:S01]  /*20d0*/  BSSY.RECONVERGENT B0, `(.L_x_2924) ;  /* 0x00000a8000007945 */ /* 0x000fe20003800200 */
[----:B------:R-:W-:Y:S01]  /*20e0*/  FFMA.FTZ R62, R62, R41, UR10 ;  /* 0x0000000a3e3e7e23 */ /* 0x000fe20008010029 */
[----:B------:R-:W-:-:S05]  /*20f0*/  FSEL R65, R40, RZ, P4 ;  /* 0x000000ff28417208 */ /* 0x000fca0002000000 */
[----:B------:R-:W2:Y:S01]  /*2100*/  @!P3 LDC.64 R40, c[0x0][0x3c8] ;  /* 0x0000f200ff28bb82 */ /* 0x000ea20000000a00 */
[----:B------:R-:W-:-:S04]  /*2110*/  FADD.FTZ R62, R62, R65 ;  /* 0x000000413e3e7221 */ /* 0x000fc80000010000 */
[----:B------:R-:W3:Y:S01]  /*2120*/  MUFU.RSQ R64, R62 ;  /* 0x0000003e00407308 */ /* 0x000ee20000001400 */
[----:B-1----:R-:W-:-:S05]  /*2130*/  @!P3 IMAD.WIDE R42, R3, 0x4, R42 ;  /* 0x00000004032ab825 */ /* 0x002fca00078e022a */
[----:B------:R1:W-:Y:S01]  /*2140*/  @!P3 STG.E desc[UR6][R42.64], R63 ;  /* 0x0000003f2a00b986 */ /* 0x0003e2000c101906 */
[----:B--2---:R-:W-:-:S05]  /*2150*/  @!P3 IMAD.WIDE R40, R3, 0x4, R40 ;  /* 0x000000040328b825 */ /* 0x004fca00078e0228 */
[----:B---3--:R1:W-:Y:S01]  /*2160*/  @!P3 STG.E desc[UR6][R40.64], R64 ;  /* 0x000000402800b986 */ /* 0x0083e2000c101906 */
[----:B-----5:R-:W-:-:S13]  /*2170*/  ISETP.GE.AND P3, PT, R61, 0x1, PT ;  /* 0x000000013d00780c */ /* 0x020fda0003f66270 */
[----:B-1----:R-:W-:Y:S05]  /*2180*/  @!P3 BRA `(.L_x_2925) ;  /* 0x000000080070b947 */ /* 0x002fea0003800000 */
[----:B------:R-:W-:Y:S01]  /*2190*/  IADD3 R61, PT, PT, R61, -0x1, RZ ;  /* 0xffffffff3d3d7810 */ /* 0x000fe20007ffe0ff */
[----:B------:R-:W-:Y:S04]  /*21a0*/  BSSY.RECONVERGENT B1, `(.L_x_2926) ;  /* 0x0000037000017945 */ /* 0x000fe80003800200 */
[----:B------:R-:W-:-:S05]  /*21b0*/  IMAD R61, R61, R60, RZ ;  /* 0x0000003c3d3d7224 */ /* 0x000fca00078e02ff */
[----:B------:R-:W-:-:S04]  /*21c0*/  SHF.R.S32.HI R40, RZ, 0x1f, R61 ;  /* 0x0000001fff287819 */ /* 0x000fc8000001143d */
[----:B------:R-:W-:Y:S02]  /*21d0*/  LEA.HI R41, R40, R61, RZ, 0x3 ;  /* 0x0000003d28297211 */ /* 0x000fe400078f18ff */
[----:B------:R-:W-:Y:S02]  /*21e0*/  FSEL R61, R63, RZ, !P4 ;  /* 0x000000ff3f3d7208 */ /* 0x000fe40006000000 */
[----:B------:R-:W-:Y:S01]  /*21f0*/  LEA.HI.SX32 R60, R41, R2, 0x1d ;  /* 0x00000002293c7211 */ /* 0x000fe200078feaff */
[----:B------:R-:W-:Y:S06]  /*2200*/  @!P0 BRA `(.L_x_2927) ;  /* 0x0000000000c08947 */ /* 0x000fec0003800000 */
[--C-:B------:R-:W-:Y:S01]  /*2210*/  FADD.FTZ R41, R54, -R61.reuse ;  /* 0x8000003d36297221 */ /* 0x100fe20000010000 */
[----:B------:R-:W-:Y:S02]  /*2220*/  HADD2.F32 R40, -RZ, R36.H0_H0 ;  /* 0x20000024ff287230 */ /* 0x000fe40000004100 */
[--C-:B------:R-:W-:Y:S01]  /*2230*/  FADD.FTZ R43, R4, -R61.reuse ;  /* 0x8000003d042b7221 */ /* 0x100fe20000010000 */
[----:B------:R-:W-:Y:S02]  /*2240*/  HADD2.F32 R42, -RZ, R32.H0_H0 ;  /* 0x20000020ff2a7230 */ /* 0x000fe40000004100 */
[----:B------:R-:W-:Y:S01]  /*2250*/  FMUL.FTZ R41, R64, R41 ;  /* 0x0000002940297220 */ /* 0x000fe20000410000 */
[----:B------:R-:W-:Y:S02]  /*2260*/  HADD2.F32 R62, -RZ, R33.H0_H0 ;  /* 0x20000021ff3e7230 */ /* 0x000fe40000004100 */
[----:B------:R-:W-:Y:S01]  /*2270*/  FADD.FTZ R67, R57, -R61 ;  /* 0x8000003d39437221 */ /* 0x000fe20000010000 */
[----:B------:R-:W-:-:S02]  /*2280*/  HADD2.F32 R63, -RZ, R34.H0_H0 ;  /* 0x20000022ff3f7230 */ /* 0x000fc40000004100 */
[----:B------:R-:W-:Y:S01]  /*2290*/  FFMA.FTZ R65, R41, R40, R42 ;  /* 0x0000002829417223 */ /* 0x000fe2000001002a */
[C---:B------:R-:W-:Y:S01]  /*22a0*/  FMUL.FTZ R40, R64.reuse, R43 ;  /* 0x0000002b40287220 */ /* 0x040fe20000410000 */
[----:B------:R-:W-:Y:S02]  /*22b0*/  HADD2.F32 R41, -RZ, R36.H1_H1 ;  /* 0x30000024ff297230 */ /* 0x000fe40000004100 */
[----:B------:R-:W-:Y:S01]  /*22c0*/  FMUL.FTZ R67, R64, R67 ;  /* 0x0000004340437220 */ /* 0x000fe20000410000 */
[----:B------:R-:W-:Y:S02]  /*22d0*/  HADD2.F32 R43, -RZ, R32.H1_H1 ;  /* 0x30000020ff2b7230 */ /* 0x000fe40000004100 */
[----:B------:R-:W-:Y:S02]  /*22e0*/  HADD2.F32 R42, -RZ, R37.H0_H0 ;  /* 0x20000025ff2a7230 */ /* 0x000fe40000004100 */
[----:B------:R-:W-:Y:S02]  /*22f0*/  HADD2.F32 R66, -RZ, R38.H1_H1 ;  /* 0x30000026ff427230 */ /* 0x000fe40000004100 */
[----:B------:R-:W-:Y:S01]  /*2300*/  FFMA.FTZ R40, R40, R41, R43 ;  /* 0x0000002928287223 */ /* 0x000fe2000001002b */
[--C-:B------:R-:W-:Y:S01]  /*2310*/  FADD.FTZ R41, R5, -R61.reuse ;  /* 0x8000003d05297221 */ /* 0x100fe20000010000 */
[----:B------:R-:W-:Y:S01]  /*2320*/  FADD.FTZ R43, R9, -R61 ;  /* 0x8000003d092b7221 */ /* 0x000fe20000010000 */
[----:B0-----:R-:W-:-:S02]  /*2330*/  HADD2.F32 R68, -RZ, R34.H1_H1 ;  /* 0x30000022ff447230 */ /* 0x001fc40000004100 */
[C---:B------:R-:W-:Y:S01]  /*2340*/  FMUL.FTZ R41, R64.reuse, R41 ;  /* 0x0000002940297220 */ /* 0x040fe20000410000 */
[----:B------:R-:W-:Y:S01]  /*2350*/  FMUL.FTZ R43, R64, R43 ;  /* 0x0000002b402b7220 */ /* 0x000fe20000410000 */
[----:B------:R-:W-:Y:S02]  /*2360*/  F2FP.F16.F32.PACK_AB R40, R40, R65 ;  /* 0x000000412828723e */ /* 0x000fe400000000ff */
[----:B------:R-:W-:Y:S01]  /*2370*/  FFMA.FTZ R41, R41, R42, R62 ;  /* 0x0000002a29297223 */ /* 0x000fe2000001003e */
[----:B------:R-:W-:Y:S02]  /*2380*/  HADD2.F32 R62, -RZ, R37.H1_H1 ;  /* 0x30000025ff3e7230 */ /* 0x000fe40000004100 */
[----:B------:R-:W-:-:S05]  /*2390*/  HADD2.F32 R42, -RZ, R33.H1_H1 ;  /* 0x30000021ff2a7230 */ /* 0x000fca0000004100 */
[----:B------:R-:W-:Y:S01]  /*23a0*/  FFMA.FTZ R62, R43, R62, R42 ;  /* 0x0000003e2b3e7223 */ /* 0x000fe2000001002a */
[----:B------:R-:W-:-:S04]  /*23b0*/  FADD.FTZ R43, R10, -R61 ;  /* 0x8000003d0a2b7221 */ /* 0x000fc80000010000 */
[----:B------:R-:W-:Y:S01]  /*23c0*/  FMUL.FTZ R42, R64, R43 ;  /* 0x0000002b402a7220 */ /* 0x000fe20000410000 */
[----:B------:R-:W-:Y:S01]  /*23d0*/  HADD2.F32 R43, -RZ, R38.H0_H0 ;  /* 0x20000026ff2b7230 */ /* 0x000fe20000004100 */
[----:B------:R-:W-:-:S04]  /*23e0*/  F2FP.F16.F32.PACK_AB R41, R62, R41 ;  /* 0x000000293e29723e */ /* 0x000fc800000000ff */
[----:B------:R-:W-:Y:S01]  /*23f0*/  FFMA.FTZ R42, R42, R43, R63 ;  /* 0x0000002b2a2a7223 */ /* 0x000fe2000001003f */
[----:B------:R-:W-:-:S04]  /*2400*/  FADD.FTZ R43, R47, -R61 ;  /* 0x8000003d2f2b7221 */ /* 0x000fc80000010000 */
[----:B------:R-:W-:-:S04]  /*2410*/  FMUL.FTZ R43, R64, R43 ;  /* 0x0000002b402b7220 */ /* 0x000fc80000410000 */
[----:B------:R-:W-:Y:S01]  /*2420*/  FFMA.FTZ R63, R43, R66, R68 ;  /* 0x000000422b3f7223 */ /* 0x000fe20000010044 */
[----:B------:R-:W-:Y:S01]  /*2430*/  FADD.FTZ R43, R48, -R61 ;  /* 0x8000003d302b7221 */ /* 0x000fe20000010000 */
[----:B------:R-:W-:Y:S02]  /*2440*/  HADD2.F32 R66, -RZ, R39.H0_H0 ;  /* 0x20000027ff427230 */ /* 0x000fe40000004100 */
[----:B------:R-:W-:Y:S01]  /*2450*/  HADD2.F32 R68, -RZ, R35.H0_H0 ;  /* 0x20000023ff447230 */ /* 0x000fe20000004100 */
[----:B------:R-:W-:Y:S01]  /*2460*/  F2FP.F16.F32.PACK_AB R42, R63, R42 ;  /* 0x0000002a3f2a723e */ /* 0x000fe200000000ff */
[----:B------:R-:W-:Y:S01]  /*2470*/  FMUL.FTZ R43, R64, R43 ;  /* 0x0000002b402b7220 */ /* 0x000fe20000410000 */
[----:B------:R-:W0:Y:S03]  /*2480*/  LDC.64 R62, c[0x0][0x428] ;  /* 0x00010a00ff3e7b82 */ /* 0x000e260000000a00 */
[----:B------:R-:W-:Y:S01]  /*2490*/  FFMA.FTZ R43, R43, R66, R68 ;  /* 0x000000422b2b7223 */ /* 0x000fe20000010044 */
[----:B------:R-:W-:-:S02]  /*24a0*/  HADD2.F32 R66, -RZ, R39.H1_H1 ;  /* 0x30000027ff427230 */ /* 0x000fc40000004100 */
[----:B------:R-:W-:-:S05]  /*24b0*/  HADD2.F32 R68, -RZ, R35.H1_H1 ;  /* 0x30000023ff447230 */ /* 0x000fca0000004100 */
[----:B------:R-:W-:-:S05]  /*24c0*/  FFMA.FTZ R66, R67, R66, R68 ;  /* 0x0000004243427223 */ /* 0x000fca0000010044 */
[----:B------:R-:W-:Y:S01]  /*24d0*/  F2FP.F16.F32.PACK_AB R43, R66, R43 ;  /* 0x0000002b422b723e */ /* 0x000fe200000000ff */
[C---:B0-----:R-:W-:Y:S01]  /*24e0*/  IMAD.WIDE.U32 R62, R60.reuse, 0x10, R62 ;  /* 0x000000103c3e7825 */ /* 0x041fe200078e003e */
[----:B------:R-:W-:-:S04]  /*24f0*/  IADD3 R60, PT, PT, R60, 0x20, RZ ;  /* 0x000000203c3c7810 */ /* 0x000fc80007ffe0ff */
[----:B------:R1:W-:Y:S03]  /*2500*/  STG.E.128 desc[UR6][R62.64], R40 ;  /* 0x000000283e007986 */ /* 0x0003e6000c101d06 */
.L_x_2927:
[----:B------:R-:W-:Y:S05]  /*2510*/  BSYNC.RECONVERGENT B1 ;  /* 0x0000000000017941 */ /* 0x000fea0003800200 */
.L_x_2926:
[----:B------:R-:W-:Y:S04]  /*2520*/  BSSY.RECONVERGENT B1, `(.L_x_2928) ;  /* 0x0000032000017945 */ /* 0x000fe80003800200 */
[----:B------:R-:W-:Y:S05]  /*2530*/  @!P1 BRA `(.L_x_2929) ;  /* 0x0000000000c09947 */ /* 0x000fea0003800000 */
[--C-:B-1----:R-:W-:Y:S01]  /*2540*/  FADD.FTZ R41, R55, -R61.reuse ;  /* 0x8000003d37297221 */ /* 0x102fe20000010000 */
        /* <DEDUP_REMOVED lines=47> */
.L_x_2929:
[----:B------:R-:W-:Y:S05]  /*2840*/  BSYNC.RECONVERGENT B1 ;  /* 0x0000000000017941 */ /* 0x000fea0003800200 */
.L_x_2928:
[----:B------:R-:W-:Y:S05]  /*2850*/  @!P2 BRA `(.L_x_2925) ;  /* 0x0000000000bca947 */ /* 0x000fea0003800000 */
[--C-:B-12---:R-:W-:Y:S01]  /*2860*/  FADD.FTZ R41, R56, -R61.reuse ;  /* 0x8000003d38297221 */ /* 0x106fe20000010000 */
[----:B------:R-:W-:Y:S02]  /*2870*/  HADD2.F32 R40, -RZ, R20.H0_H0 ;  /* 0x20000014ff287230 */ /* 0x000fe40000004100 */
[----:B------:R-:W-:Y:S01]  /*2880*/  FADD.FTZ R43, R51, -R61 ;  /* 0x8000003d332b7221 */ /* 0x000fe20000010000 */
[----:B------:R-:W-:Y:S02]  /*2890*/  HADD2.F32 R42, -RZ, R16.H0_H0 ;  /* 0x20000010ff2a7230 */ /* 0x000fe40000004100 */
[C---:B------:R-:W-:Y:S01]  /*28a0*/  FMUL.FTZ R41, R64.reuse, R41 ;  /* 0x0000002940297220 */ /* 0x040fe20000410000 */
[----:B------:R-:W-:Y:S02]  /*28b0*/  HADD2.F32 R62, -RZ, R17.H0_H0 ;  /* 0x20000011ff3e7230 */ /* 0x000fe40000004100 */
[----:B------:R-:W-:Y:S02]  /*28c0*/  HADD2.F32 R66, -RZ, R21.H1_H1 ;  /* 0x30000015ff427230 */ /* 0x000fe40000004100 */
[----:B------:R-:W-:Y:S01]  /*28d0*/  FFMA.FTZ R65, R41, R40, R42 ;  /* 0x0000002829417223 */ /* 0x000fe2000001002a */
[----:B------:R-:W-:Y:S01]  /*28e0*/  FMUL.FTZ R40, R64, R43 ;  /* 0x0000002b40287220 */ /* 0x000fe20000410000 */
[----:B------:R-:W-:-:S02]  /*28f0*/  HADD2.F32 R41, -RZ, R20.H1_H1 ;  /* 0x30000014ff297230 */ /* 0x000fc40000004100 */
[----:B------:R-:W-:Y:S02]  /*2900*/  HADD2.F32 R43, -RZ, R16.H1_H1 ;  /* 0x30000010ff2b7230 */ /* 0x000fe40000004100 */
[----:B------:R-:W-:Y:S02]  /*2910*/  HADD2.F32 R42, -RZ, R21.H0_H0 ;  /* 0x20000015ff2a7230 */ /* 0x000fe40000004100 */
[--C-:B------:R-:W-:Y:S02]  /*2920*/  HADD2.F32 R63, -RZ, R18.reuse.H0_H0 ;  /* 0x20000012ff3f7230 */ /* 0x100fe40000004100 */
[----:B------:R-:W-:Y:S01]  /*2930*/  FFMA.FTZ R40, R40, R41, R43 ;  /* 0x0000002928287223 */ /* 0x000fe2000001002b */
[--C-:B------:R-:W-:Y:S01]  /*2940*/  FADD.FTZ R41, R8, -R61.reuse ;  /* 0x8000003d08297221 */ /* 0x100fe20000010000 */
[----:B------:R-:W-:Y:S01]  /*2950*/  FADD.FTZ R43, R45, -R61 ;  /* 0x8000003d2d2b7221 */ /* 0x000fe20000010000 */
[----:B0-----:R-:W-:Y:S02]  /*2960*/  HADD2.F32 R68, -RZ, R18.H1_H1 ;  /* 0x30000012ff447230 */ /* 0x001fe40000004100 */
[C---:B------:R-:W-:Y:S01]  /*2970*/  FMUL.FTZ R41, R64.reuse, R41 ;  /* 0x0000002940297220 */ /* 0x040fe20000410000 */
[----:B------:R-:W-:Y:S01]  /*2980*/  FMUL.FTZ R43, R64, R43 ;  /* 0x0000002b402b7220 */ /* 0x000fe20000410000 */
[----:B------:R-:W-:-:S02]  /*2990*/  F2FP.F16.F32.PACK_AB R40, R40, R65 ;  /* 0x000000412828723e */ /* 0x000fc400000000ff */
[----:B------:R-:W-:Y:S01]  /*29a0*/  FFMA.FTZ R41, R41, R42, R62 ;  /* 0x0000002a29297223 */ /* 0x000fe2000001003e */
[----:B------:R-:W-:Y:S02]  /*29b0*/  HADD2.F32 R42, -RZ, R17.H1_H1 ;  /* 0x30000011ff2a7230 */ /* 0x000fe40000004100 */
[----:B------:R-:W-:-:S03]  /*29c0*/  HADD2.F32 R62, -RZ, R22.H1_H1 ;  /* 0x30000016ff3e7230 */ /* 0x000fc60000004100 */
        /* <DEDUP_REMOVED lines=9> */
[--C-:B------:R-:W-:Y:S01]  /*2a60*/  FADD.FTZ R43, R53, -R61.reuse ;  /* 0x8000003d352b7221 */ /* 0x100fe20000010000 */
[----:B------:R-:W-:Y:S02]  /*2a70*/  HADD2.F32 R62, -RZ, R23.H0_H0 ;  /* 0x20000017ff3e7230 */ /* 0x000fe40000004100 */
[----:B------:R-:W-:Y:S01]  /*2a80*/  FADD.FTZ R61, R59, -R61 ;  /* 0x8000003d3b3d7221 */ /* 0x000fe20000010000 */
[--C-:B------:R-:W-:Y:S02]  /*2a90*/  HADD2.F32 R68, -RZ, R19.reuse.H0_H0 ;  /* 0x20000013ff447230 */ /* 0x100fe40000004100 */
[C---:B------:R-:W-:Y:S01]  /*2aa0*/  FMUL.FTZ R43, R64.reuse, R43 ;  /* 0x0000002b402b7220 */ /* 0x040fe20000410000 */
[----:B------:R-:W-:Y:S01]  /*2ab0*/  F2FP.F16.F32.PACK_AB R42, R67, R42 ;  /* 0x0000002a432a723e */ /* 0x000fe200000000ff */
[----:B------:R-:W-:Y:S01]  /*2ac0*/  FMUL.FTZ R61, R64, R61 ;  /* 0x0000003d403d7220 */ /* 0x000fe20000410000 */
[----:B------:R-:W-:-:S02]  /*2ad0*/  HADD2.F32 R64, -RZ, R19.H1_H1 ;  /* 0x30000013ff407230 */ /* 0x000fc40000004100 */
[----:B------:R-:W-:Y:S01]  /*2ae0*/  FFMA.FTZ R43, R43, R62, R68 ;  /* 0x0000003e2b2b7223 */ /* 0x000fe20000010044 */
[----:B------:R-:W-:-:S05]  /*2af0*/  HADD2.F32 R62, -RZ, R23.H1_H1 ;  /* 0x30000017ff3e7230 */ /* 0x000fca0000004100 */
[----:B------:R-:W-:-:S05]  /*2b00*/  FFMA.FTZ R62, R61, R62, R64 ;  /* 0x0000003e3d3e7223 */ /* 0x000fca0000010040 */
[----:B------:R-:W-:Y:S02]  /*2b10*/  F2FP.F16.F32.PACK_AB R43, R62, R43 ;  /* 0x0000002b3e2b723e */ /* 0x000fe400000000ff */
[----:B------:R-:W0:Y:S02]  /*2b20*/  LDC.64 R62, c[0x0][0x428] ;  /* 0x00010a00ff3e7b82 */ /* 0x000e240000000a00 */
[----:B0-----:R-:W-:-:S05]  /*2b30*/  IMAD.WIDE.U32 R62, R60, 0x10, R62 ;  /* 0x000000103c3e7825 */ /* 0x001fca00078e003e */
[----:B------:R3:W-:Y:S02]  /*2b40*/  STG.E.128 desc[UR6][R62.64], R40 ;  /* 0x000000283e007986 */ /* 0x0007e4000c101d06 */
.L_x_2925:
[----:B------:R-:W-:Y:S05]  /*2b50*/  BSYNC.RECONVERGENT B0 ;  /* 0x0000000000007941 */ /* 0x000fea0003800200 */
.L_x_2924:
[----:B-123--:R-:W1:Y:S02]  /*2b60*/  LDC.64 R40, c[0x0][0x380] ;  /* 0x0000e000ff287b82 */ /* 0x00ee640000000a00 */
[----:B-1----:R-:W-:-:S04]  /*2b70*/  LEA R3, R40, R3, 0x2 ;  /* 0x0000000328037211 */ /* 0x002fc800078e10ff */
[----:B------:R-:W-:-:S13]  /*2b80*/  ISETP.GE.AND P0, PT, R3, R41, PT ;  /* 0x000000290300720c */ /* 0x000fda0003f06270 */
[----:B------:R-:W-:Y:S05]  /*2b90*/  @!P0 BRA `(.L_x_2930) ;  /* 0xffffffd800408947 */ /* 0x000fea000383ffff */
[----:B------:R-:W-:Y:S05]  /*2ba0*/  EXIT ;  /* 0x000000000000794d */ /* 0x000fea0003800000 */
.L_x_2923:
        /* <DEDUP_REMOVED lines=8> */
.L_x_2932:
[----:B------:R-:W-:Y:S05]  /*2c30*/  BSYNC B0 ;  /* 0x0000000000007941 */ /* 0x000fea0003800000 */
.L_x_2931:
        /* <DEDUP_REMOVED lines=9> */
.L_x_2933:
[----:B------:R-:W-:Y:S02]  /*2cd0*/  HFMA2 R62, -RZ, RZ, 0, 2.384185791015625e-07 ;  /* 0x00000004ff3e7431 */ /* 0x000fe400000001ff */
[----:B------:R-:W-:-:S05]  /*2ce0*/  FADD.FTZ R66, R65, R64 ;  /* 0x0000004041427221 */ /* 0x000fca0000010000 */
[----:B------:R-:W-:-:S07]  /*2cf0*/  MOV R69, R66 ;  /* 0x0000004200457202 */ /* 0x000fce0000000f00 */
[----:B------:R-:W-:Y:S05]  /*2d00*/  WARPSYNC.COLLECTIVE R42, `(.L_x_2934) ;  /* 0x000000002a087348 */ /* 0x000fea0003c00000 */
[----:B------:R0:W1:Y:S02]  /*2d10*/  SHFL.BFLY P6, R64, R69, R62, R43 ;  /* 0x0c00003e45407389 */ /* 0x00006400000c002b */
[----:B01----:R-:W-:Y:S05]  /*2d20*/  ENDCOLLECTIVE ;  /* 0x000000000000791b */ /* 0x003fea0003800000 */
.L_x_2934:
[----:B------:R-:W-:Y:S02]  /*2d30*/  HFMA2 R62, -RZ, RZ, 0, 4.76837158203125e-07 ;  /* 0x00000008ff3e7431 */ /* 0x000fe400000001ff */
[----:B------:R-:W-:-:S05]  /*2d40*/  FADD.FTZ R67, R66, R64 ;  /* 0x0000004042437221 */ /* 0x000fca0000010000 */
[----:B------:R-:W-:-:S07]  /*2d50*/  MOV R69, R67 ;  /* 0x0000004300457202 */ /* 0x000fce0000000f00 */
[----:B------:R-:W-:Y:S05]  /*2d60*/  WARPSYNC.COLLECTIVE R42, `(.L_x_2935) ;  /* 0x000000002a087348 */ /* 0x000fea0003c00000 */
[----:B------:R0:W1:Y:S02]  /*2d70*/  SHFL.BFLY P6, R64, R69, R62, R43 ;  /* 0x0c00003e45407389 */ /* 0x00006400000c002b */
[----:B01----:R-:W-:Y:S05]  /*2d80*/  ENDCOLLECTIVE ;  /* 0x000000000000791b */ /* 0x003fea0003800000 */
.L_x_2935:
[----:B------:R-:W-:Y:S02]  /*2d90*/  HFMA2 R62, -RZ, RZ, 0, 9.5367431640625e-07 ;  /* 0x00000010ff3e7431 */ /* 0x000fe400000001ff */
[----:B------:R-:W-:-:S05]  /*2da0*/  FADD.FTZ R68, R67, R64 ;  /* 0x0000004043447221 */ /* 0x000fca0000010000 */
[----:B------:R-:W-:-:S07]  /*2db0*/  MOV R69, R68 ;  /* 0x0000004400457202 */ /* 0x000fce0000000f00 */
[----:B------:R-:W-:Y:S05]  /*2dc0*/  WARPSYNC.COLLECTIVE R42, `(.L_x_2936) ;  /* 0x000000002a087348 */ /* 0x000fea0003c00000 */
[----:B------:R0:W1:Y:S02]  /*2dd0*/  SHFL.BFLY P6, R64, R69, R62, R43 ;  /* 0x0c00003e45407389 */ /* 0x00006400000c002b */
[----:B01----:R-:W-:Y:S05]  /*2de0*/  ENDCOLLECTIVE ;  /* 0x000000000000791b */ /* 0x003fea0003800000 */
.L_x_2936:
[----:B------:R-:W-:Y:S02]  /*2df0*/  HFMA2 R62, -RZ, RZ, 0, 5.9604644775390625e-08 ;  /* 0x00000001ff3e7431 */ /* 0x000fe400000001ff */
        /* <DEDUP_REMOVED lines=57> */
.L_x_2937:
[----:B------:R-:W-:Y:S02]  /*3190*/  HFMA2 R62, -RZ, RZ, 0, 1.1920928955078125e-07 ;  /* 0x00000002ff3e7431 */ /* 0x000fe400000001ff */
[----:B------:R-:W-:-:S05]  /*31a0*/  FADD.FTZ R65, R40, R64 ;  /* 0x0000004028417221 */ /* 0x000fca0000010000 */
[----:B------:R-:W-:-:S07]  /*31b0*/  MOV R69, R65 ;  /* 0x0000004100457202 */ /* 0x000fce0000000f00 */
[----:B------:R-:W-:Y:S05]  /*31c0*/  WARPSYNC.COLLECTIVE R42, `(.L_x_2938) ;  /* 0x000000002a087348 */ /* 0x000fea0003c00000 */
[----:B------:R0:W1:Y:S02]  /*31d0*/  SHFL.BFLY P6, R64, R69, R62, R43 ;  /* 0x0c00003e45407389 */ /* 0x00006400000c002b */
[----:B01----:R-:W-:Y:S05]  /*31e0*/  ENDCOLLECTIVE ;  /* 0x000000000000791b */ /* 0x003fea0003800000 */
.L_x_2938:
[----:B------:R-:W-:Y:S02]  /*31f0*/  HFMA2 R62, -RZ, RZ, 0, 2.384185791015625e-07 ;  /* 0x00000004ff3e7431 */ /* 0x000fe400000001ff */
[----:B------:R-:W-:-:S05]  /*3200*/  FADD.FTZ R66, R65, R64 ;  /* 0x0000004041427221 */ /* 0x000fca0000010000 */
[----:B------:R-:W-:-:S07]  /*3210*/  MOV R69, R66 ;  /* 0x0000004200457202 */ /* 0x000fce0000000f00 */
[----:B------:R-:W-:Y:S05]  /*3220*/  WARPSYNC.COLLECTIVE R42, `(.L_x_2939) ;  /* 0x000000002a087348 */ /* 0x000fea0003c00000 */
[----:B------:R0:W1:Y:S02]  /*3230*/  SHFL.BFLY P6, R64, R69, R62, R43 ;  /* 0x0c00003e45407389 */ /* 0x00006400000c002b */
[----:B01----:R-:W-:Y:S05]  /*3240*/  ENDCOLLECTIVE ;  /* 0x000000000000791b */ /* 0x003fea0003800000 */
.L_x_2939:
[----:B------:R-:W-:Y:S02]  /*3250*/  HFMA2 R62, -RZ, RZ, 0, 4.76837158203125e-07 ;  /* 0x00000008ff3e7431 */ /* 0x000fe400000001ff */
[----:B------:R-:W-:-:S05]  /*3260*/  FADD.FTZ R67, R66, R64 ;  /* 0x0000004042437221 */ /* 0x000fca0000010000 */
[----:B------:R-:W-:-:S07]  /*3270*/  MOV R69, R67 ;  /* 0x0000004300457202 */ /* 0x000fce0000000f00 */
[----:B------:R-:W-:Y:S05]  /*3280*/  WARPSYNC.COLLECTIVE R42, `(.L_x_2940) ;  /* 0x000000002a087348 */ /* 0x000fea0003c00000 */
[----:B------:R0:W1:Y:S02]  /*3290*/  SHFL.BFLY P6, R64, R69, R62, R43 ;  /* 0x0c00003e45407389 */ /* 0x00006400000c002b */
[----:B01----:R-:W-:Y:S05]  /*32a0*/  ENDCOLLECTIVE ;  /* 0x000000000000791b */ /* 0x003fea0003800000 */
.L_x_2940:
[----:B------:R-:W-:Y:S02]  /*32b0*/  HFMA2 R62, -RZ, RZ, 0, 9.5367431640625e-07 ;  /* 0x00000010ff3e7431 */ /* 0x000fe400000001ff */
[----:B------:R-:W-:-:S05]  /*32c0*/  FADD.FTZ R68, R67, R64 ;  /* 0x0000004043447221 */ /* 0x000fca0000010000 */
[----:B------:R-:W-:-:S07]  /*32d0*/  MOV R69, R68 ;  /* 0x0000004400457202 */ /* 0x000fce0000000f00 */
[----:B------:R-:W-:Y:S05]  /*32e0*/  WARPSYNC.COLLECTIVE R42, `(.L_x_2941) ;  /* 0x000000002a087348 */ /* 0x000fea0003c00000 */
[----:B------:R0:W1:Y:S02]  /*32f0*/  SHFL.BFLY P6, R64, R69, R62, R43 ;  /* 0x0c00003e45407389 */ /* 0x00006400000c002b */
[----:B01----:R-:W-:Y:S05]  /*3300*/  ENDCOLLECTIVE ;  /* 0x000000000000791b */ /* 0x003fea0003800000 */
.L_x_2941:
[----:B------:R-:W-:Y:S05]  /*3310*/  BRA `(.L_x_2942) ;  /* 0xffffffec005c7947 */ /* 0x000fea000383ffff */
.L_x_2943:
        /* <DEDUP_REMOVED lines=14> */
.L_x_28720:


//--------------------- .text._ZN10layer_norm13ln_fwd_kernelINS_13Kernel_traitsI6__halfS2_S2_S2_fjLj768ELj1ELj4ELj1ELj16ENS_18Kernel_traits_baseILj768ES2_S2_S2_S2_fjLj128EEEEELb0ELb0ELb1ELb1EEEvNS_9FwdParamsE --------------------------
	.section	.text._ZN10layer_norm13ln_fwd_kernelINS_13Kernel_traitsI6__halfS2_S2_S2_fjLj768ELj1ELj4ELj1ELj16ENS_18Kernel_traits_baseILj768ES2_S2_S2_S2_fjLj128EEEEELb0ELb0ELb1ELb1EEEvNS_9FwdParamsE,"ax",@progbits
	.align	128
        .global         _ZN10layer_norm13ln_fwd_kernelINS_13Kernel_traitsI6__halfS2_S2_S2_fjLj768ELj1ELj4ELj1ELj16ENS_18Kernel_traits_baseILj768ES2_S2_S2_S2_fjLj128EEEEELb0ELb0ELb1ELb1EEEvNS_9FwdParamsE
        .type           _ZN10layer_norm13ln_fwd_kernelINS_13Kernel_traitsI6__halfS2_S2_S2_fjLj768ELj1ELj4ELj1ELj16ENS_18Kernel_traits_baseILj768ES2_S2_S2_S2_fjLj128EEEEELb0ELb0ELb1ELb1EEEvNS_9FwdParamsE,@function
        .size           _ZN10layer_norm13ln_fwd_kernelINS_13Kernel_traitsI6__halfS2_S2_S2_fjLj768ELj1ELj4ELj1ELj16ENS_18Kernel_traits_baseILj768ES2_S2_S2_S2_fjLj128EEEEELb0ELb0ELb1ELb1EEEvNS_9FwdParamsE,(.L_x_28721 - _ZN10layer_norm13ln_fwd_kernelINS_13Kernel_traitsI6__halfS2_S2_S2_fjLj768ELj1ELj4ELj1ELj16ENS_18Kernel_traits_baseILj768ES2_S2_S2_S2_fjLj128EEEEELb0ELb0ELb1ELb1EEEvNS_9FwdParamsE)
        .other          _ZN10layer_norm13ln_fwd_kernelINS_13Kernel_traitsI6__halfS2_S2_S2_fjLj768ELj1ELj4ELj1ELj16ENS_18Kernel_traits_baseILj768ES2_S2_S2_S2_fjLj128EEEEELb0ELb0ELb1ELb1EEEvNS_9FwdParamsE,@"STO_CUDA_ENTRY STV_DEFAULT"
_ZN10layer_norm13ln_fwd_kernelINS_13Kernel_traitsI6__halfS2_S2_S2_fjLj768ELj1ELj4ELj1ELj16ENS_18Kernel_traits_baseILj768ES2_S2_S2_S2_fjLj128EEEEELb0ELb0ELb1ELb1EEEvNS_9FwdParamsE:
.text._ZN10layer_norm13ln_fwd_kernelINS_13Kernel_traitsI6__halfS2_S2_S2_fjLj768ELj1ELj4ELj1ELj16ENS_18Kernel_traits_baseILj768ES2_S2_S2_S2_fjLj128EEEEELb0ELb0ELb1ELb1EEEvNS_9FwdParamsE:
[----:B------:R-:W-:Y:S01]  /*0000*/  LDC R1, c[0x0][0x37c] ;  /* 0x0000df00ff017b82 */ /* 0x000fe20000000800 */
[----:B------:R-:W0:Y:S01]  /*0010*/  LDCU.64 UR4, c[0x0][0x438] ;  /* 0x00008700ff0477ac */ /* 0x000e220008000a00 */
[----:B------:R-:W1:Y:S06]  /*0020*/  S2R R40, SR_TID.X ;  /* 0x0000000000287919 */ /* 0x000e6c0000002100 */
[----:B------:R-:W2:Y:S01]  /*0030*/  LDC.64 R2, c[0x0][0x3d0] ;  /* 0x0000f400ff027b82 */ /* 0x000ea20000000a00 */
[----:B------:R-:W3:Y:S01]  /*0040*/  LDCU.64 UR6, c[0x0][0x358] ;  /* 0x00006b00ff0677ac */ /* 0x000ee20008000a00 */
[----:B------:R-:W4:Y:S01]  /*0050*/  LDCU.U8 UR10, c[0x0][0x410] ;  /* 0x00008200ff0a77ac */ /* 0x000f220008000000 */
[----:B------:R-:W1:Y:S01]  /*0060*/  LDCU UR11, c[0x0][0x448] ;  /* 0x00008900ff0b77ac */ /* 0x000e620008000800 */
[----:B------:R-:W1:Y:S01]  /*0070*/  LDCU.64 UR8, c[0x0][0x3a0] ;  /* 0x00007400ff0877ac */ /* 0x000e620008000a00 */
        /* <DEDUP_REMOVED lines=9> */
[----:B------:R4:W4:Y:S01]  /*0110*/  LDG.E.128 R24, desc[UR6][R2.64+0x400] ;  /* 0x0004000602187981 */ /* 0x000922000c1e1d00 */
[----:B--2---:R-:W-:-:S05]  /*0120*/  @P0 IMAD.WIDE.U32 R10, R9, 0x10, R10 ;  /* 0x00000010090a0825 */ /* 0x004fca00078e000a */
[----:B------:R-:W5:Y:S04]  /*0130*/  @P0 LDG.E.128 R20, desc[UR6][R10.64] ;  /* 0x000000060a140981 */ /* 0x000f68000c1e1d00 */
[----:B------:R-:W5:Y:S04]  /*0140*/  @P0 LDG.E.128 R16, desc[UR6][R10.64+0x200] ;  /* 0x000200060a100981 */ /* 0x000f68000c1e1d00 */
[----:B------:R2:W5:Y:S01]  /*0150*/  @P0 LDG.E.128 R12, desc[UR6][R10.64+0x400] ;  /* 0x000400060a0c0981 */ /* 0x000562000c1e1d00 */
[----:B0-----:R-:W-:Y:S01]  /*0160*/  USHF.L.U32 UR4, UR4, 0x2, URZ ;  /* 0x0000000204047899 */ /* 0x001fe200080006ff */
[----:B------:R-:W-:-:S05]  /*0170*/  SHF.R.U32.HI R40, RZ, 0x5, R40 ;  /* 0x00000005ff287819 */ /* 0x000fca0000011628 */
[----:B------:R-:W-:-:S04]  /*0180*/  LOP3.LUT R40, R40, UR4, RZ, 0xfc, !PT ;  /* 0x0000000428287c12 */ /* 0x000fc8000f8efcff */
[----:B-1----:R-:W-:Y:S02]  /*0190*/  ISETP.GE.AND P1, PT, R40, UR5, PT ;  /* 0x0000000528007c0c */ /* 0x002fe4000bf26270 */
[----:B---3--:R-:W-:Y:S02]  /*01a0*/  @P0 MOV R8, R32 ;  /* 0x0000002000080202 */ /* 0x008fe40000000f00 */
[----:B------:R-:W-:Y:S02]  /*01b0*/  @P0 MOV R7, R33 ;  /* 0x0000002100070202 */ /* 0x000fe40000000f00 */
[----:B------:R-:W-:Y:S02]  /*01c0*/  @P0 MOV R6, R34 ;  /* 0x0000002200060202 */ /* 0x000fe40000000f00 */
[----:B------:R-:W-:Y:S02]  /*01d0*/  @P0 MOV R5, R35 ;  /* 0x0000002300050202 */ /* 0x000fe40000000f00 */
[----:B----4-:R-:W-:-:S02]  /*01e0*/  @P0 MOV R4, R28 ;  /* 0x0000001c00040202 */ /* 0x010fc40000000f00 */
[----:B------:R-:W-:Y:S02]  /*01f0*/  @P0 MOV R3, R29 ;  /* 0x0000001d00030202 */ /* 0x000fe40000000f00 */
[----:B------:R-:W-:Y:S02]  /*0200*/  @P0 MOV R2, R30 ;  /* 0x0000001e00020202 */ /* 0x000fe40000000f00 */
[----:B------:R-:W-:Y:S02]  /*0210*/  @P0 MOV R0, R31 ;  /* 0x0000001f00000202 */ /* 0x000fe40000000f00 */
[----:B--2---:R-:W-:Y:S02]  /*0220*/  @P0 MOV R11, R24 ;  /* 0x00000018000b0202 */ /* 0x004fe40000000f00 */
[----:B------:R-:W-:Y:S02]  /*0230*/  @P0 MOV R10, R25 ;  /* 0x00000019000a0202 */ /* 0x000fe40000000f00 */
[----:B------:R-:W-:-:S02]  /*0240*/  @P0 MOV R42, R26 ;  /* 0x0000001a002a0202 */ /* 0x000fc40000000f00 */
[----:B------:R-:W-:Y:S02]  /*0250*/  @P0 MOV R41, R27 ;  /* 0x0000001b00290202 */ /* 0x000fe40000000f00 */
[----:B------:R-:W-:Y:S02]  /*0260*/  @!P0 MOV R8, R32 ;  /* 0x0000002000088202 */ /* 0x000fe40000000f00 */
[----:B------:R-:W-:Y:S02]  /*0270*/  @!P0 MOV R7, R33 ;  /* 0x0000002100078202 */ /* 0x000fe40000000f00 */
[----:B------:R-:W-:Y:S02]  /*0280*/  @!P0 MOV R6, R34 ;  /* 0x0000002200068202 */ /* 0x000fe40000000f00 */
[----:B------:R-:W-:Y:S02]  /*0290*/  @!P0 CS2R R22, SRZ ;  /* 0x0000000000168805 */ /* 0x000fe4000001ff00 */
[----:B------:R-:W-:-:S02]  /*02a0*/  @!P0 MOV R5, R35 ;  /* 0x0000002300058202 */ /* 0x000fc40000000f00 */
[----:B------:R-:W-:Y:S02]  /*02b0*/  @!P0 CS2R R20, SRZ ;  /* 0x0000000000148805 */ /* 0x000fe4000001ff00 */
[----:B------:R-:W-:Y:S02]  /*02c0*/  @!P0 MOV R4, R28 ;  /* 0x0000001c00048202 */ /* 0x000fe40000000f00 */
[----:B------:R-:W-:Y:S02]  /*02d0*/  @!P0 CS2R R18, SRZ ;  /* 0x0000000000128805 */ /* 0x000fe4000001ff00 */
[----:B------:R-:W-:Y:S02]  /*02e0*/  @!P0 MOV R3, R29 ;  /* 0x0000001d00038202 */ /* 0x000fe40000000f00 */
[----:B------:R-:W-:Y:S02]  /*02f0*/  @!P0 CS2R R16, SRZ ;  /* 0x0000000000108805 */ /* 0x000fe4000001ff00 */
[----:B------:R-:W-:-:S02]  /*0300*/  @!P0 MOV R2, R30 ;  /* 0x0000001e00028202 */ /* 0x000fc40000000f00 */
[----:B------:R-:W-:Y:S02]  /*0310*/  @!P0 CS2R R14, SRZ ;  /* 0x00000000000e8805 */ /* 0x000fe4000001ff00 */
[----:B------:R-:W-:Y:S02]  /*0320*/  @!P0 MOV R0, R31 ;  /* 0x0000001f00008202 */ /* 0x000fe40000000f00 */
[----:B------:R-:W-:Y:S02]  /*0330*/  @!P0 CS2R R12, SRZ ;  /* 0x00000000000c8805 */ /* 0x000fe4000001ff00 */
[----:B------:R-:W-:Y:S02]  /*0340*/  @!P0 MOV R11, R24 ;  /* 0x00000018000b8202 */ /* 0x000fe40000000f00 */
[----:B------:R-:W-:Y:S02]  /*0350*/  @!P0 MOV R10, R25 ;  /* 0x00000019000a8202 */ /* 0x000fe40000000f00 */
[----:B------:R-:W-:-:S02]  /*0360*/  @!P0 MOV R42, R26 ;  /* 0x0000001a002a8202 */ /* 0x000fc40000000f00 */
[----:B------:R-:W-:Y:S01]  /*0370*/  @!P0 MOV R41, R27 ;  /* 0x0000001b00298202 */ /* 0x000fe20000000f00 */
[----:B------:R-:W-:Y:S06]  /*0380*/  @P1 EXIT ;  /* 0x000000000000194d */ /* 0x000fec0003800000 */
.L_x_2953:
[----:B------:R-:W0:Y:S08]  /*0390*/  LDC.64 R28, c[0x0][0x3f0] ;  /* 0x0000fc00ff1c7b82 */ /* 0x000e300000000a00 */
[----:B------:R-:W1:Y:S08]  /*03a0*/  LDC R33, c[0x0][0x388] ;  /* 0x0000e200ff217b82 */ /* 0x000e700000000800 */
[----:B------:R-:W2:Y:S01]  /*03b0*/  LDC.64 R30, c[0x0][0x3f8] ;  /* 0x0000fe00ff1e7b82 */ /* 0x000ea20000000a00 */
[----:B0-----:R-:W-:-:S05]  /*03c0*/  IMAD.WIDE R28, R40, 0x4, R28 ;  /* 0x00000004281c7825 */ /* 0x001fca00078e021c */
[----:B------:R2:W3:Y:S01]  /*03d0*/  LDG.E R47, desc[UR6][R28.64] ;  /* 0x000000061c2f7981 */ /* 0x0004e2000c1e1900 */
[----:B------:R-:W-:Y:S02]  /*03e0*/  HFMA2 R56, -RZ, RZ, 0, 0 ;  /* 0x00000000ff387431 */ /* 0x000fe400000001ff */
[----:B--2---:R-:W-:Y:S01]  /*03f0*/  IMAD.WIDE R28, R40, 0x4, R30 ;  /* 0x00000004281c7825 */ /* 0x004fe200078e021e */
[----:B---3--:R-:W-:-:S13]  /*0400*/  ISETP.GE.AND P0, PT, R47, 0x1, PT ;  /* 0x000000012f00780c */ /* 0x008fda0003f06270 */
[----:B------:R-:W0:Y:S01]  /*0410*/  @P0 LDC.64 R34, c[0x0][0x390] ;  /* 0x0000e400ff220b82 */ /* 0x000e220000000a00 */
[----:B------:R-:W-:-:S05]  /*0420*/  @P0 IADD3 R32, PT, PT, R47, -0x1, RZ ;  /* 0xffffffff2f200810 */ /* 0x000fca0007ffe0ff */
[----:B-1----:R-:W-:-:S05]  /*0430*/  @P0 IMAD R32, R32, R33, RZ ;  /* 0x0000002120200224 */ /* 0x002fca00078e02ff */
[----:B------:R-:W-:-:S04]  /*0440*/  @P0 SHF.R.S32.HI R37, RZ, 0x1f, R32 ;  /* 0x0000001fff250819 */ /* 0x000fc80000011420 */
[----:B------:R-:W-:-:S04]  /*0450*/  @P0 LEA.HI R32, R37, R32, RZ, 0x3 ;  /* 0x0000002025200211 */ /* 0x000fc800078f18ff */
[----:B------:R-:W-:Y:S02]  /*0460*/  @P0 LEA.HI.SX32 R56, R32, R9, 0x1d ;  /* 0x0000000920380211 */ /* 0x000fe400078feaff */
[----:B-----5:R1:W5:Y:S03]  /*0470*/  LDG.E R32, desc[UR6][R28.64] ;  /* 0x000000061c207981 */ /* 0x020366000c1e1900 */
[----:B0-----:R-:W-:-:S05]  /*0480*/  @P0 IMAD.WIDE.U32 R30, R56, 0x10, R34 ;  /* 0x00000010381e0825 */ /* 0x001fca00078e0022 */
[----:B------:R1:W5:Y:S01]  /*0490*/  @P0 LDG.E.128 R24, desc[UR6][R30.64] ;  /* 0x000000061e180981 */ /* 0x000362000c1e1d00 */
[----:B------:R-:W-:Y:S01]  /*04a0*/  UISETP.NE.U32.AND UP0, UPT, UR8, URZ, UPT ;  /* 0x000000ff0800728c */ /* 0x000fe2000bf05070 */
[----:B------:R-:W-:-:S03]  /*04b0*/  IMAD R34, R40, R33, RZ ;  /* 0x0000002128227224 */ /* 0x000fc600078e02ff */
[----:B------:R-:W-:Y:S02]  /*04c0*/  UISETP.NE.AND.EX UP0, UPT, UR9, URZ, UPT, UP0 ;  /* 0x000000ff0900728c */ /* 0x000fe4000bf05300 */
[----:B------:R-:W-:-:S04]  /*04d0*/  SHF.R.S32.HI R35, RZ, 0x1f, R34 ;  /* 0x0000001fff237819 */ /* 0x000fc80000011422 */
[----:B------:R-:W-:-:S04]  /*04e0*/  LEA.HI R34, R35, R34, RZ, 0x3 ;  /* 0x0000002223227211 */ /* 0x000fc800078f18ff */
[----:B------:R-:W-:Y:S01]  /*04f0*/  LEA.HI.SX32 R57, R34, R9, 0x1d ;  /* 0x0000000922397211 */ /* 0x000fe200078feaff */
[----:B-1----:R-:W-:Y:S06]  /*0500*/  BRA.U !UP0, `(.L_x_2944) ;  /* 0x0000000108d07547 */ /* 0x002fec000b800000 */
[----:B------:R-:W0:Y:S02]  /*0510*/  LDC.64 R28, c[0x0][0x3a0] ;  /* 0x0000e800ff1c7b82 */ /* 0x000e240000000a00 */
[----:B0-----:R-:W-:-:S06]  /*0520*/  IMAD.WIDE.U32 R28, R57, 0x10, R28 ;  /* 0x00000010391c7825 */ /* 0x001fcc00078e001c */
[----:B------:R-:W2:Y:S01]  /*0530*/  LDG.E.128 R28, desc[UR6][R28.64] ;  /* 0x000000061c1c7981 */ /* 0x000ea2000c1e1d00 */
[----:B------:R-:W-:-:S13]  /*0540*/  ISETP.GT.AND P1, PT, R47, RZ, PT ;  /* 0x000000ff2f00720c */ /* 0x000fda0003f24270 */
[----:B------:R-:W0:Y:S01]  /*0550*/  @P1 LDC R52, c[0x0][0x40c] ;  /* 0x00010300ff341b82 */ /* 0x000e220000000800 */
[----:B-----5:R-:W-:Y:S02]  /*0560*/  @P1 HADD2.F32 R39, -RZ, R24.H1_H1 ;  /* 0x30000018ff271230 */ /* 0x020fe40000004100 */
[--C-:B------:R-:W-:Y:S02]  /*0570*/  @P1 HADD2.F32 R44, -RZ, R25.reuse.H0_H0 ;  /* 0x20000019ff2c1230 */ /* 0x100fe40000004100 */
[----:B------:R-:W-:-:S03]  /*0580*/  @P1 HADD2.F32 R45, -RZ, R25.H1_H1 ;  /* 0x30000019ff2d1230 */ /* 0x000fc60000004100 */
[----:B------:R-:W1:Y:S08]  /*0590*/  @P1 LDC R54, c[0x0][0x40c] ;  /* 0x00010300ff361b82 */ /* 0x000e700000000800 */
[----:B------:R-:W3:Y:S08]  /*05a0*/  @P1 LDC R55, c[0x0][0x40c] ;  /* 0x00010300ff371b82 */ /* 0x000ef00000000800 */
[----:B------:R-:W4:Y:S08]  /*05b0*/  @P1 LDC R34, c[0x0][0x40c] ;  /* 0x00010300ff221b82 */ /* 0x000f300000000800 */
[----:B------:R-:W4:Y:S08]  /*05c0*/  @P1 LDC R35, c[0x0][0x40c] ;  /* 0x00010300ff231b82 */ /* 0x000f300000000800 */
[----:B------:R-:W4:Y:S08]  /*05d0*/  @P1 LDC R48, c[0x0][0x40c] ;  /* 0x00010300ff301b82 */ /* 0x000f300000000800 */
[----:B------:R-:W4:Y:S08]  /*05e0*/  @P1 LDC R49, c[0x0][0x40c] ;  /* 0x00010300ff311b82 */ /* 0x000f300000000800 */
[----:B------:R-:W4:Y:S01]  /*05f0*/  @P1 LDC R50, c[0x0][0x40c] ;  /* 0x00010300ff321b82 */ /* 0x000f220000000800 */
[----:B--2---:R-:W-:-:S02]  /*0600*/  HADD2.F32 R38, -RZ, R28.H1_H1 ;  /* 0x3000001cff267230 */ /* 0x004fc40000004100 */
[--C-:B------:R-:W-:Y:S02]  /*0610*/  HADD2.F32 R37, -RZ, R29.reuse.H0_H0 ;  /* 0x2000001dff257230 */ /* 0x100fe40000004100 */
[----:B------:R-:W-:Y:S02]  /*0620*/  HADD2.F32 R36, -RZ, R29.H1_H1 ;  /* 0x3000001dff247230 */ /* 0x000fe40000004100 */
[----:B0-----:R-:W-:Y:S01]  /*0630*/  @P1 FFMA.FTZ R38, R39, R52, R38 ;  /* 0x0000003427261223 */ /* 0x001fe20000010026 */
[----:B------:R-:W-:Y:S02]  /*0640*/  HADD2.F32 R46, -RZ, R30.H0_H0 ;  /* 0x2000001eff2e7230 */ /* 0x000fe40000004100 */
[----:B-1----:R-:W-:Y:S01]  /*0650*/  @P1 FFMA.FTZ R37, R44, R54, R37 ;  /* 0x000000362c251223 */ /* 0x002fe20000010025 */
[----:B------:R-:W-:Y:S02]  /*0660*/  HADD2.F32 R43, -RZ, R28.H0_H0 ;  /* 0x2000001cff2b7230 */ /* 0x000fe40000004100 */
[----:B---3--:R-:W-:Y:S01]  /*0670*/  @P1 FFMA.FTZ R36, R45, R55, R36 ;  /* 0x000000372d241223 */ /* 0x008fe20000010024 */
[----:B------:R-:W-:-:S02]  /*0680*/  HADD2.F32 R30, -RZ, R30.H1_H1 ;  /* 0x3000001eff1e7230 */ /* 0x000fc40000004100 */
[--C-:B------:R-:W-:Y:S02]  /*0690*/  HADD2.F32 R51, -RZ, R31.reuse.H0_H0 ;  /* 0x2000001fff337230 */ /* 0x100fe40000004100 */
[----:B------:R-:W-:Y:S01]  /*06a0*/  HADD2.F32 R53, -RZ, R31.H1_H1 ;  /* 0x3000001fff357230 */ /* 0x000fe20000004100 */
[----:B------:R-:W-:Y:S01]  /*06b0*/  @!P1 MOV R45, R30 ;  /* 0x0000001e002d9202 */ /* 0x000fe20000000f00 */
[--C-:B------:R-:W-:Y:S01]  /*06c0*/  @P1 HADD2.F32 R29, -RZ, R26.reuse.H0_H0 ;  /* 0x2000001aff1d1230 */ /* 0x100fe20000004100 */
[----:B------:R-:W-:Y:S01]  /*06d0*/  @!P1 MOV R44, R51 ;  /* 0x00000033002c9202 */ /* 0x000fe20000000f00 */
[----:B------:R-:W-:Y:S01]  /*06e0*/  @P1 HADD2.F32 R31, -RZ, R26.H1_H1 ;  /* 0x3000001aff1f1230 */ /* 0x000fe20000004100 */
[----:B------:R-:W-:Y:S01]  /*06f0*/  @!P1 MOV R39, R53 ;  /* 0x0000003500279202 */ /* 0x000fe20000000f00 */
[----:B------:R-:W-:Y:S02]  /*0700*/  @P1 HADD2.F32 R52, -RZ, R27.H0_H0 ;  /* 0x2000001bff341230 */ /* 0x000fe40000004100 */
[----:B----4-:R-:W-:Y:S01]  /*0710*/  @P1 FFMA.FTZ R46, R29, R34, R46 ;  /* 0x000000221d2e1223 */ /* 0x010fe2000001002e */
[----:B------:R-:W-:-:S02]  /*0720*/  @P1 HADD2.F32 R28, -RZ, R24.H0_H0 ;  /* 0x20000018ff1c1230 */ /* 0x000fc40000004100 */
[----:B------:R-:W-:Y:S01]  /*0730*/  @P1 FFMA.FTZ R45, R31, R35, R30 ;  /* 0x000000231f2d1223 */ /* 0x000fe2000001001e */
[----:B------:R-:W-:Y:S02]  /*0740*/  @P1 HADD2.F32 R54, -RZ, R27.H1_H1 ;  /* 0x3000001bff361230 */ /* 0x000fe40000004100 */
[----:B------:R-:W-:Y:S01]  /*0750*/  @P1 FFMA.FTZ R44, R52, R48, R51 ;  /* 0x00000030342c1223 */ /* 0x000fe20000010033 */
[----:B------:R-:W-:Y:S01]  /*0760*/  F2FP.F16.F32.PACK_AB R29, RZ, R37 ;  /* 0x00000025ff1d723e */ /* 0x000fe200000000ff */
[----:B------:R-:W-:Y:S01]  /*0770*/  @P1 FFMA.FTZ R43, R28, R49, R43 ;  /* 0x000000311c2b1223 */ /* 0x000fe2000001002b */
[----:B------:R-:W-:Y:S01]  /*0780*/  F2FP.F16.F32.PACK_AB R30, RZ, R36 ;  /* 0x00000024ff1e723e */ /* 0x000fe200000000ff */
[----:B------:R-:W-:Y:S01]  /*0790*/  @P1 FFMA.FTZ R39, R54, R50, R53 ;  /* 0x0000003236271223 */ /* 0x000fe20000010035 */
[----:B------:R-:W-:Y:S02]  /*07a0*/  F2FP.F16.F32.PACK_AB R34, RZ, R38 ;  /* 0x00000026ff22723e */ /* 0x000fe400000000ff */
[----:B------:R-:W-:-:S02]  /*07b0*/  F2FP.F16.F32.PACK_AB R35, RZ, R46 ;  /* 0x0000002eff23723e */ /* 0x000fc400000000ff */
[----:B------:R-:W-:Y:S02]  /*07c0*/  F2FP.F16.F32.PACK_AB R48, RZ, R45 ;  /* 0x0000002dff30723e */ /* 0x000fe400000000ff */
        /* <DEDUP_REMOVED lines=8> */
.L_x_2944:
[----:B------:R-:W0:Y:S01]  /*0850*/  @P0 LDC R29, c[0x0][0x40c] ;  /* 0x00010300ff1d0b82 */ /* 0x000e220000000800 */
[--C-:B-----5:R-:W-:Y:S01]  /*0860*/  @P0 HADD2.F32 R28, -RZ, R24.reuse.H0_H0 ;  /* 0x20000018ff1c0230 */ /* 0x120fe20000004100 */
[----:B------:R-:W-:Y:S01]  /*0870*/  MOV R43, RZ ;  /* 0x000000ff002b7202 */ /* 0x000fe20000000f00 */
[----:B------:R-:W-:Y:S01]  /*0880*/  @P0 HADD2.F32 R30, -RZ, R24.H1_H1 ;  /* 0x30000018ff1e0230 */ /* 0x000fe20000004100 */
[----:B------:R-:W-:Y:S01]  /*0890*/  CS2R R38, SRZ ;  /* 0x0000000000267805 */ /* 0x000fe2000001ff00 */
[----:B------:R-:W-:Y:S01]  /*08a0*/  @P0 HADD2.F32 R34, -RZ, R25.H0_H0 ;  /* 0x20000019ff220230 */ /* 0x000fe20000004100 */
[----:B------:R-:W-:Y:S02]  /*08b0*/  CS2R R36, SRZ ;  /* 0x0000000000247805 */ /* 0x000fe4000001ff00 */
[----:B------:R-:W-:Y:S01]  /*08c0*/  CS2R R44, SRZ ;  /* 0x00000000002c7805 */ /* 0x000fe2000001ff00 */
[----:B------:R-:W1:Y:S01]  /*08d0*/  @P0 LDC R31, c[0x0][0x40c] ;  /* 0x00010300ff1f0b82 */ /* 0x000e620000000800 */
[----:B------:R-:W-:-:S07]  /*08e0*/  MOV R46, RZ ;  /* 0x000000ff002e7202 */ /* 0x000fce0000000f00 */
[----:B------:R-:W2:Y:S08]  /*08f0*/  @P0 LDC R35, c[0x0][0x40c] ;  /* 0x00010300ff230b82 */ /* 0x000eb00000000800 */
[----:B------:R-:W3:Y:S01]  /*0900*/  @P0 LDC R49, c[0x0][0x40c] ;  /* 0x00010300ff310b82 */ /* 0x000ee20000000800 */
[----:B0-----:R-:W-:Y:S01]  /*0910*/  @P0 FMUL.FTZ R43, R28, R29 ;  /* 0x0000001d1c2b0220 */ /* 0x001fe20000410000 */
[----:B------:R-:W-:-:S02]  /*0920*/  @P0 HADD2.F32 R28, -RZ, R25.H1_H1 ;  /* 0x30000019ff1c0230 */ /* 0x000fc40000004100 */
[----:B------:R-:W-:-:S04]  /*0930*/  @P0 HADD2.F32 R29, -RZ, R26.H0_H0 ;  /* 0x2000001aff1d0230 */ /* 0x000fc80000004100 */
[----:B------:R-:W0:Y:S01]  /*0940*/  @P0 LDC R48, c[0x0][0x40c] ;  /* 0x00010300ff300b82 */ /* 0x000e220000000800 */
[----:B-1----:R-:W-:Y:S01]  /*0950*/  @P0 FMUL.FTZ R38, R30, R31 ;  /* 0x0000001f1e260220 */ /* 0x002fe20000410000 */
[----:B------:R-:W-:Y:S02]  /*0960*/  @P0 HADD2.F32 R30, -RZ, R26.H1_H1 ;  /* 0x3000001aff1e0230 */ /* 0x000fe40000004100 */
[----:B------:R-:W-:-:S04]  /*0970*/  @P0 HADD2.F32 R31, -RZ, R27.H0_H0 ;  /* 0x2000001bff1f0230 */ /* 0x000fc80000004100 */
[----:B------:R-:W1:Y:S01]  /*0980*/  @P0 LDC R51, c[0x0][0x40c] ;  /* 0x00010300ff330b82 */ /* 0x000e620000000800 */
[----:B--2---:R-:W-:Y:S01]  /*0990*/  @P0 FMUL.FTZ R37, R34, R35 ;  /* 0x0000002322250220 */ /* 0x004fe20000410000 */
[----:B------:R-:W-:-:S06]  /*09a0*/  @P0 HADD2.F32 R34, -RZ, R27.H1_H1 ;  /* 0x3000001bff220230 */ /* 0x000fcc0000004100 */
[----:B------:R-:W2:Y:S01]  /*09b0*/  @P0 LDC R50, c[0x0][0x40c] ;  /* 0x00010300ff320b82 */ /* 0x000ea20000000800 */
[----:B---3--:R-:W-:Y:S01]  /*09c0*/  @P0 FMUL.FTZ R36, R28, R49 ;  /* 0x000000311c240220 */ /* 0x008fe20000410000 */
[----:B------:R-:W-:-:S06]  /*09d0*/  F2FP.F16.F32.PACK_AB R28, RZ, R43 ;  /* 0x0000002bff1c723e */ /* 0x000fcc00000000ff */
[----:B------:R-:W3:Y:S01]  /*09e0*/  @P0 LDC R53, c[0x0][0x40c] ;  /* 0x00010300ff350b82 */ /* 0x000ee20000000800 */
[----:B0-----:R-:W-:Y:S01]  /*09f0*/  @P0 FMUL.FTZ R46, R29, R48 ;  /* 0x000000301d2e0220 */ /* 0x001fe20000410000 */
[----:B------:R-:W-:-:S04]  /*0a00*/  F2FP.F16.F32.PACK_AB R29, RZ, R38 ;  /* 0x00000026ff1d723e */ /* 0x000fc800000000ff */
[----:B------:R-:W-:Y:S01]  /*0a10*/  PRMT R28, R28, 0x5410, R29 ;  /* 0x000054101c1c7816 */ /* 0x000fe2000000001d */
[----:B-1----:R-:W-:Y:S01]  /*0a20*/  @P0 FMUL.FTZ R45, R30, R51 ;  /* 0x000000331e2d0220 */ /* 0x002fe20000410000 */
[----:B------:R-:W-:-:S04]  /*0a30*/  F2FP.F16.F32.PACK_AB R30, RZ, R37 ;  /* 0x00000025ff1e723e */ /* 0x000fc800000000ff */
[----:B------:R-:W-:Y:S01]  /*0a40*/  F2FP.F16.F32.PACK_AB R35, RZ, R45 ;  /* 0x0000002dff23723e */ /* 0x000fe200000000ff */
[----:B--2---:R-:W-:Y:S01]  /*0a50*/  @P0 FMUL.FTZ R44, R31, R50 ;  /* 0x000000321f2c0220 */ /* 0x004fe20000410000 */
[----:B------:R-:W-:-:S04]  /*0a60*/  F2FP.F16.F32.PACK_AB R31, RZ, R36 ;  /* 0x00000024ff1f723e */ /* 0x000fc800000000ff */
[----:B------:R-:W-:Y:S02]  /*0a70*/  F2FP.F16.F32.PACK_AB R48, RZ, R44 ;  /* 0x0000002cff30723e */ /* 0x000fe400000000ff */
[----:B------:R-:W-:Y:S01]  /*0a80*/  PRMT R29, R30, 0x5410, R31 ;  /* 0x000054101e1d7816 */ /* 0x000fe2000000001f */
[----:B---3--:R-:W-:Y:S01]  /*0a90*/  @P0 FMUL.FTZ R39, R34, R53 ;  /* 0x0000003522270220 */ /* 0x008fe20000410000 */
[----:B------:R-:W-:-:S04]  /*0aa0*/  F2FP.F16.F32.PACK_AB R34, RZ, R46 ;  /* 0x0000002eff22723e */ /* 0x000fc800000000ff */
[----:B------:R-:W-:Y:S02]  /*0ab0*/  F2FP.F16.F32.PACK_AB R49, RZ, R39 ;  /* 0x00000027ff31723e */ /* 0x000fe400000000ff */
[----:B------:R-:W-:Y:S02]  /*0ac0*/  PRMT R30, R34, 0x5410, R35 ;  /* 0x00005410221e7816 */ /* 0x000fe40000000023 */
[----:B------:R-:W-:-:S07]  /*0ad0*/  PRMT R31, R48, 0x5410, R49 ;  /* 0x00005410301f7816 */ /* 0x000fce0000000031 */
.L_x_2945:
[----:B------:R-:W0:Y:S01]  /*0ae0*/  LDC.64 R34, c[0x0][0x3a8] ;  /* 0x0000ea00ff227b82 */ /* 0x000e220000000a00 */
[----:B------:R-:W-:-:S07]  /*0af0*/  @P0 IADD3 R53, PT, PT, R56, 0x20, RZ ;  /* 0x0000002038350810 */ /* 0x000fce0007ffe0ff */
[----:B------:R-:W1:Y:S01]  /*0b00*/  @P0 LDC.64 R48, c[0x0][0x390] ;  /* 0x0000e400ff300b82 */ /* 0x000e620000000a00 */
[----:B0-----:R-:W-:-:S05]  /*0b10*/  IMAD.WIDE.U32 R50, R57, 0x10, R34 ;  /* 0x0000001039327825 */ /* 0x001fca00078e0022 */
[----:B------:R0:W-:Y:S01]  /*0b20*/  STG.E.128 desc[UR6][R50.64], R28 ;  /* 0x0000001c32007986 */ /* 0x0001e2000c101d06 */
[----:B-1----:R-:W-:-:S05]  /*0b30*/  @P0 IMAD.WIDE.U32 R48, R53, 0x10, R48 ;  /* 0x0000001035300825 */ /* 0x002fca00078e0030 */
[----:B------:R0:W5:Y:S01]  /*0b40*/  @P0 LDG.E.128 R24, desc[UR6][R48.64] ;  /* 0x0000000630180981 */ /* 0x000162000c1e1d00 */
[----:B------:R-:W-:Y:S05]  /*0b50*/  BRA.U !UP0, `(.L_x_2946) ;  /* 0x0000000108c87547 */ /* 0x000fea000b800000 */
[----:B0-----:R-:W0:Y:S01]  /*0b60*/  LDC.64 R28, c[0x0][0x3a0] ;  /* 0x0000e800ff1c7b82 */ /* 0x001e220000000a00 */
[----:B------:R-:W-:-:S05]  /*0b70*/  IADD3 R31, PT, PT, R57, 0x20, RZ ;  /* 0x00000020391f7810 */ /* 0x000fca0007ffe0ff */
[----:B0-----:R-:W-:-:S06]  /*0b80*/  IMAD.WIDE.U32 R28, R31, 0x10, R28 ;  /* 0x000000101f1c7825 */ /* 0x001fcc00078e001c */
[----:B------:R-:W2:Y:S01]  /*0b90*/  LDG.E.128 R28, desc[UR6][R28.64] ;  /* 0x000000061c1c7981 */ /* 0x000ea2000c1e1d00 */
[----:B------:R-:W-:-:S13]  /*0ba0*/  ISETP.GT.AND P1, PT, R47, RZ, PT ;  /* 0x000000ff2f00720c */ /* 0x000fda0003f24270 */
[----:B------:R-:W0:Y:S01]  /*0bb0*/  @P1 LDC R50, c[0x0][0x40c] ;  /* 0x00010300ff321b82 */ /* 0x000e220000000800 */
[----:B-----5:R-:W-:Y:S02]  /*0bc0*/  @P1 HADD2.F32 R49, -RZ, R24.H1_H1 ;  /* 0x30000018ff311230 */ /* 0x020fe40000004100 */
[--C-:B------:R-:W-:Y:S02]  /*0bd0*/  @P1 HADD2.F32 R58, -RZ, R25.reuse.H0_H0 ;  /* 0x20000019ff3a1230 */ /* 0x100fe40000004100 */
[----:B------:R-:W-:Y:S02]  /*0be0*/  @P1 HADD2.F32 R55, -RZ, R25.H1_H1 ;  /* 0x30000019ff371230 */ /* 0x000fe40000004100 */
[----:B------:R-:W-:Y:S01]  /*0bf0*/  @P1 HADD2.F32 R60, -RZ, R26.H0_H0 ;  /* 0x2000001aff3c1230 */ /* 0x000fe20000004100 */
[----:B------:R-:W1:Y:S01]  /*0c00*/  @P1 LDC R53, c[0x0][0x40c] ;  /* 0x00010300ff351b82 */ /* 0x000e620000000800 */
[----:B------:R-:W-:-:S07]  /*0c10*/  @P1 HADD2.F32 R61, -RZ, R27.H0_H0 ;  /* 0x2000001bff3d1230 */ /* 0x000fce0000004100 */
[----:B------:R-:W3:Y:S08]  /*0c20*/  @P1 LDC R59, c[0x0][0x40c] ;  /* 0x00010300ff3b1b82 */ /* 0x000ef00000000800 */
[----:B------:R-:W4:Y:S08]  /*0c30*/  @P1 LDC R52, c[0x0][0x40c] ;  /* 0x00010300ff341b82 */ /* 0x000f300000000800 */
[----:B------:R-:W4:Y:S01]  /*0c40*/  @P1 LDC R54, c[0x0][0x40c] ;  /* 0x00010300ff361b82 */ /* 0x000f220000000800 */
[----:B--2---:R-:W-:-:S02]  /*0c50*/  HADD2.F32 R48, -RZ, R28.H1_H1 ;  /* 0x3000001cff307230 */ /* 0x004fc40000004100 */
[----:B------:R-:W-:-:S03]  /*0c60*/  HADD2.F32 R51, -RZ, R29.H0_H0 ;  /* 0x2000001dff337230 */ /* 0x000fc60000004100 */
[----:B0-----:R-:W-:Y:S01]  /*0c70*/  @P1 FFMA.FTZ R48, R49, R50, R48 ;  /* 0x0000003231301223 */ /* 0x001fe20000010030 */
[----:B------:R-:W-:Y:S02]  /*0c80*/  HADD2.F32 R50, -RZ, R29.H1_H1 ;  /* 0x3000001dff327230 */ /* 0x000fe40000004100 */
[----:B-1----:R-:W-:Y:S01]  /*0c90*/  @P1 FFMA.FTZ R51, R58, R53, R51 ;  /* 0x000000353a331223 */ /* 0x002fe20000010033 */
[----:B------:R-:W0:Y:S01]  /*0ca0*/  @P1 LDC R29, c[0x0][0x40c] ;  /* 0x00010300ff1d1b82 */ /* 0x000e220000000800 */
[--C-:B------:R-:W-:Y:S02]  /*0cb0*/  HADD2.F32 R49, -RZ, R30.reuse.H0_H0 ;  /* 0x2000001eff317230 */ /* 0x100fe40000004100 */
[----:B---3--:R-:W-:Y:S01]  /*0cc0*/  @P1 FFMA.FTZ R50, R55, R59, R50 ;  /* 0x0000003b37321223 */ /* 0x008fe20000010032 */
[----:B------:R-:W-:Y:S02]  /*0cd0*/  HADD2.F32 R53, -RZ, R30.H1_H1 ;  /* 0x3000001eff357230 */ /* 0x000fe40000004100 */
[----:B----4-:R-:W-:Y:S01]  /*0ce0*/  @P1 FFMA.FTZ R49, R60, R52, R49 ;  /* 0x000000343c311223 */ /* 0x010fe20000010031 */
[----:B------:R-:W-:Y:S01]  /*0cf0*/  HADD2.F32 R52, -RZ, R31.H0_H0 ;  /* 0x2000001fff347230 */ /* 0x000fe20000004100 */
[----:B------:R-:W1:Y:S01]  /*0d00*/  @P1 LDC R58, c[0x0][0x40c] ;  /* 0x00010300ff3a1b82 */ /* 0x000e620000000800 */
[----:B------:R-:W-:-:S02]  /*0d10*/  @P1 HADD2.F32 R30, -RZ, R26.H1_H1 ;  /* 0x3000001aff1e1230 */ /* 0x000fc40000004100 */
[----:B------:R-:W-:Y:S02]  /*0d20*/  HADD2.F32 R55, -RZ, R28.H0_H0 ;  /* 0x2000001cff377230 */ /* 0x000fe40000004100 */
[----:B------:R-:W-:Y:S02]  /*0d30*/  @P1 HADD2.F32 R28, -RZ, R24.H0_H0 ;  /* 0x20000018ff1c1230 */ /* 0x000fe40000004100 */
[----:B------:R-:W-:Y:S01]  /*0d40*/  @P1 FFMA.FTZ R53, R30, R54, R53 ;  /* 0x000000361e351223 */ /* 0x000fe20000010035 */
[----:B------:R-:W-:Y:S01]  /*0d50*/  HADD2.F32 R54, -RZ, R31.H1_H1 ;  /* 0x3000001fff367230 */ /* 0x000fe20000004100 */
[----:B------:R-:W2:Y:S01]  /*0d60*/  @P1 LDC R59, c[0x0][0x40c] ;  /* 0x00010300ff3b1b82 */ /* 0x000ea20000000800 */
[----:B------:R-:W-:Y:S02]  /*0d70*/  F2FP.F16.F32.PACK_AB R30, RZ, R50 ;  /* 0x00000032ff1e723e */ /* 0x000fe400000000ff */
[----:B------:R-:W-:Y:S01]  /*0d80*/  F2FP.F16.F32.PACK_AB R60, RZ, R53 ;  /* 0x00000035ff3c723e */ /* 0x000fe200000000ff */
[----:B0-----:R-:W-:Y:S01]  /*0d90*/  @P1 FFMA.FTZ R52, R61, R29, R52 ;  /* 0x0000001d3d341223 */ /* 0x001fe20000010034 */
[----:B------:R-:W-:-:S04]  /*0da0*/  @P1 HADD2.F32 R29, -RZ, R27.H1_H1 ;  /* 0x3000001bff1d1230 */ /* 0x000fc80000004100 */
[----:B------:R-:W-:Y:S01]  /*0db0*/  F2FP.F16.F32.PACK_AB R61, RZ, R52 ;  /* 0x00000034ff3d723e */ /* 0x000fe200000000ff */
[----:B-1----:R-:W-:Y:S01]  /*0dc0*/  @P1 FFMA.FTZ R55, R28, R58, R55 ;  /* 0x0000003a1c371223 */ /* 0x002fe20000010037 */
[----:B------:R-:W-:-:S04]  /*0dd0*/  F2FP.F16.F32.PACK_AB R58, RZ, R48 ;  /* 0x00000030ff3a723e */ /* 0x000fc800000000ff */
[----:B------:R-:W-:Y:S01]  /*0de0*/  F2FP.F16.F32.PACK_AB R28, RZ, R55 ;  /* 0x00000037ff1c723e */ /* 0x000fe200000000ff */
[----:B--2---:R-:W-:Y:S01]  /*0df0*/  @P1 FFMA.FTZ R54, R29, R59, R54 ;  /* 0x0000003b1d361223 */ /* 0x004fe20000010036 */
        /* <DEDUP_REMOVED lines=8> */
.L_x_2946:
[----:B------:R-:W1:Y:S01]  /*0e80*/  @P0 LDC R54, c[0x0][0x40c] ;  /* 0x00010300ff360b82 */ /* 0x000e620000000800 */
[----:B0-----:R-:W-:Y:S02]  /*0e90*/  HFMA2 R48, -RZ, RZ, 0, 0 ;  /* 0x00000000ff307431 */ /* 0x001fe400000001ff */
[--C-:B-----5:R-:W-:Y:S01]  /*0ea0*/  @P0 HADD2.F32 R53, -RZ, R25.reuse.H1_H1 ;  /* 0x30000019ff350230 */ /* 0x120fe20000004100 */
[----:B------:R-:W-:Y:S01]  /*0eb0*/  CS2R R50, SRZ ;  /* 0x0000000000327805 */ /* 0x000fe2000001ff00 */
[--C-:B------:R-:W-:Y:S01]  /*0ec0*/  @P0 HADD2.F32 R28, -RZ, R24.reuse.H0_H0 ;  /* 0x20000018ff1c0230 */ /* 0x100fe20000004100 */
[----:B------:R-:W-:Y:S01]  /*0ed0*/  MOV R55, RZ ;  /* 0x000000ff00377202 */ /* 0x000fe20000000f00 */
[----:B------:R-:W-:Y:S01]  /*0ee0*/  @P0 HADD2.F32 R30, -RZ, R24.H1_H1 ;  /* 0x30000018ff1e0230 */ /* 0x000fe20000004100 */
[----:B------:R-:W0:Y:S01]  /*0ef0*/  @P0 LDC R29, c[0x0][0x40c] ;  /* 0x00010300ff1d0b82 */ /* 0x000e220000000800 */
[----:B------:R-:W-:-:S07]  /*0f00*/  @P0 HADD2.F32 R49, -RZ, R25.H0_H0 ;  /* 0x20000019ff310230 */ /* 0x000fce0000004100 */
[----:B------:R-:W2:Y:S08]  /*0f10*/  @P0 LDC R31, c[0x0][0x40c] ;  /* 0x00010300ff1f0b82 */ /* 0x000eb00000000800 */
[----:B------:R-:W3:Y:S01]  /*0f20*/  @P0 LDC R52, c[0x0][0x40c] ;  /* 0x00010300ff340b82 */ /* 0x000ee20000000800 */
[----:B-1----:R-:W-:Y:S01]  /*0f30*/  @P0 FMUL.FTZ R50, R53, R54 ;  /* 0x0000003635320220 */ /* 0x002fe20000410000 */
[----:B------:R-:W-:-:S06]  /*0f40*/  HFMA2 R54, -RZ, RZ, 0, 0 ;  /* 0x00000000ff367431 */ /* 0x000fcc00000001ff */
[----:B------:R-:W1:Y:S01]  /*0f50*/  @P0 LDC R59, c[0x0][0x40c] ;  /* 0x00010300ff3b0b82 */ /* 0x000e620000000800 */
[----:B0-----:R-:W-:Y:S01]  /*0f60*/  @P0 FMUL.FTZ R55, R28, R29 ;  /* 0x0000001d1c370220 */ /* 0x001fe20000410000 */
[--C-:B------:R-:W-:Y:S02]  /*0f70*/  @P0 HADD2.F32 R28, -RZ, R26.reuse.H0_H0 ;  /* 0x2000001aff1c0230 */ /* 0x100fe40000004100 */
[----:B------:R-:W-:-:S04]  /*0f80*/  @P0 HADD2.F32 R29, -RZ, R26.H1_H1 ;  /* 0x3000001aff1d0230 */ /* 0x000fc80000004100 */
[----:B------:R-:W0:Y:S01]  /*0f90*/  @P0 LDC R58, c[0x0][0x40c] ;  /* 0x00010300ff3a0b82 */ /* 0x000e220000000800 */
[----:B--2---:R-:W-:Y:S01]  /*0fa0*/  @P0 FMUL.FTZ R48, R30, R31 ;  /* 0x0000001f1e300220 */ /* 0x004fe20000410000 */
[--C-:B------:R-:W-:Y:S02]  /*0fb0*/  @P0 HADD2.F32 R30, -RZ, R27.reuse.H0_H0 ;  /* 0x2000001bff1e0230 */ /* 0x100fe40000004100 */
[----:B------:R-:W-:-:S04]  /*0fc0*/  @P0 HADD2.F32 R31, -RZ, R27.H1_H1 ;  /* 0x3000001bff1f0230 */ /* 0x000fc80000004100 */
[----:B------:R-:W2:Y:S01]  /*0fd0*/  @P0 LDC R61, c[0x0][0x40c] ;  /* 0x00010300ff3d0b82 */ /* 0x000ea20000000800 */
[----:B---3--:R-:W-:Y:S01]  /*0fe0*/  @P0 FMUL.FTZ R51, R49, R52 ;  /* 0x0000003431330220 */ /* 0x008fe20000410000 */
[----:B------:R-:W-:Y:S02]  /*0ff0*/  CS2R R52, SRZ ;  /* 0x0000000000347805 */ /* 0x000fe4000001ff00 */
[----:B------:R-:W-:-:S04]  /*1000*/  MOV R49, RZ ;  /* 0x000000ff00317202 */ /* 0x000fc80000000f00 */
[----:B------:R-:W3:Y:S01]  /*1010*/  @P0 LDC R60, c[0x0][0x40c] ;  /* 0x00010300ff3c0b82 */ /* 0x000ee20000000800 */
[----:B-1----:R-:W-:Y:S01]  /*1020*/  @P0 FMUL.FTZ R49, R28, R59 ;  /* 0x0000003b1c310220 */ /* 0x002fe20000410000 */
[----:B------:R-:W-:Y:S01]  /*1030*/  F2FP.F16.F32.PACK_AB R28, RZ, R55 ;  /* 0x00000037ff1c723e */ /* 0x000fe200000000ff */
[----:B0-----:R-:W-:Y:S01]  /*1040*/  @P0 FMUL.FTZ R53, R29, R58 ;  /* 0x0000003a1d350220 */ /* 0x001fe20000410000 */
[----:B------:R-:W-:Y:S02]  /*1050*/  F2FP.F16.F32.PACK_AB R29, RZ, R48 ;  /* 0x00000030ff1d723e */ /* 0x000fe400000000ff */
[----:B------:R-:W-:Y:S02]  /*1060*/  F2FP.F16.F32.PACK_AB R58, RZ, R49 ;  /* 0x00000031ff3a723e */ /* 0x000fe400000000ff */
[----:B------:R-:W-:Y:S02]  /*1070*/  F2FP.F16.F32.PACK_AB R59, RZ, R53 ;  /* 0x00000035ff3b723e */ /* 0x000fe400000000ff */
[----:B------:R-:W-:Y:S01]  /*1080*/  PRMT R28, R28, 0x5410, R29 ;  /* 0x000054101c1c7816 */ /* 0x000fe2000000001d */
[----:B--2---:R-:W-:Y:S01]  /*1090*/  @P0 FMUL.FTZ R52, R30, R61 ;  /* 0x0000003d1e340220 */ /* 0x004fe20000410000 */
[----:B------:R-:W-:Y:S01]  /*10a0*/  F2FP.F16.F32.PACK_AB R30, RZ, R51 ;  /* 0x00000033ff1e723e */ /* 0x000fe200000000ff */
[----:B---3--:R-:W-:Y:S01]  /*10b0*/  @P0 FMUL.FTZ R54, R31, R60 ;  /* 0x0000003c1f360220 */ /* 0x008fe20000410000 */
[----:B------:R-:W-:-:S02]  /*10c0*/  F2FP.F16.F32.PACK_AB R31, RZ, R50 ;  /* 0x00000032ff1f723e */ /* 0x000fc400000000ff */
[----:B------:R-:W-:Y:S02]  /*10d0*/  F2FP.F16.F32.PACK_AB R60, RZ, R52 ;  /* 0x00000034ff3c723e */ /* 0x000fe400000000ff */
[----:B------:R-:W-:Y:S02]  /*10e0*/  F2FP.F16.F32.PACK_AB R61, RZ, R54 ;  /* 0x00000036ff3d723e */ /* 0x000fe400000000ff */
[----:B------:R-:W-:Y:S02]  /*10f0*/  PRMT R29, R30, 0x5410, R31 ;  /* 0x000054101e1d7816 */ /* 0x000fe4000000001f */
[----:B------:R-:W-:Y:S02]  /*1100*/  PRMT R30, R58, 0x5410, R59 ;  /* 0x000054103a1e7816 */ /* 0x000fe4000000003b */
[----:B------:R-:W-:-:S07]  /*1110*/  PRMT R31, R60, 0x5410, R61 ;  /* 0x000054103c1f7816 */ /* 0x000fce000000003d */
.L_x_2947:
[----:B------:R-:W0:Y:S01]  /*1120*/  @P0 LDC.64 R58, c[0x0][0x390] ;  /* 0x0000e400ff3a0b82 */ /* 0x000e220000000a00 */
[----:B------:R-:W-:Y:S02]  /*1130*/  IADD3 R61, PT, PT, R57, 0x20, RZ ;  /* 0x00000020393d7810 */ /* 0x000fe40007ffe0ff */
[----:B------:R-:W-:-:S03]  /*1140*/  @P0 IADD3 R63, PT, PT, R56, 0x40, RZ ;  /* 0x00000040383f0810 */ /* 0x000fc60007ffe0ff */
[----:B------:R-:W-:-:S05]  /*1150*/  IMAD.WIDE.U32 R60, R61, 0x10, R34 ;  /* 0x000000103d3c7825 */ /* 0x000fca00078e0022 */
[----:B------:R1:W-:Y:S01]  /*1160*/  STG.E.128 desc[UR6][R60.64], R28 ;  /* 0x0000001c3c007986 */ /* 0x0003e2000c101d06 */
[----:B0-----:R-:W-:-:S05]  /*1170*/  @P0 IMAD.WIDE.U32 R58, R63, 0x10, R58 ;  /* 0x000000103f3a0825 */ /* 0x001fca00078e003a */
[----:B------:R1:W5:Y:S01]  /*1180*/  @P0 LDG.E.128 R24, desc[UR6][R58.64] ;  /* 0x000000063a180981 */ /* 0x000362000c1e1d00 */
[----:B------:R-:W-:Y:S01]  /*1190*/  IADD3 R63, PT, PT, R57, 0x40, RZ ;  /* 0x00000040393f7810 */ /* 0x000fe20007ffe0ff */
[----:B------:R-:W-:Y:S06]  /*11a0*/  BRA.U !UP0, `(.L_x_2948) ;  /* 0x0000000108c47547 */ /* 0x000fec000b800000 */
[----:B-1----:R-:W0:Y:S02]  /*11b0*/  LDC.64 R28, c[0x0][0x3a0] ;  /* 0x0000e800ff1c7b82 */ /* 0x002e240000000a00 */
[----:B0-----:R-:W-:-:S06]  /*11c0*/  IMAD.WIDE.U32 R28, R63, 0x10, R28 ;  /* 0x000000103f1c7825 */ /* 0x001fcc00078e001c */
[----:B------:R-:W2:Y:S01]  /*11d0*/  LDG.E.128 R28, desc[UR6][R28.64] ;  /* 0x000000061c1c7981 */ /* 0x000ea2000c1e1d00 */
[----:B------:R-:W-:-:S13]  /*11e0*/  ISETP.GT.AND P0, PT, R47, RZ, PT ;  /* 0x000000ff2f00720c */ /* 0x000fda0003f04270 */
[----:B------:R-:W0:Y:S01]  /*11f0*/  @P0 LDC R58, c[0x0][0x40c] ;  /* 0x00010300ff3a0b82 */ /* 0x000e220000000800 */
[----:B-----5:R-:W-:Y:S02]  /*1200*/  @P0 HADD2.F32 R56, -RZ, R25.H0_H0 ;  /* 0x20000019ff380230 */ /* 0x020fe40000004100 */
[----:B------:R-:W-:-:S05]  /*1210*/  @P0 HADD2.F32 R61, -RZ, R24.H1_H1 ;  /* 0x30000018ff3d0230 */ /* 0x000fca0000004100 */
[----:B------:R-:W1:Y:S08]  /*1220*/  @P0 LDC R59, c[0x0][0x40c] ;  /* 0x00010300ff3b0b82 */ /* 0x000e700000000800 */
[----:B------:R-:W3:Y:S01]  /*1230*/  @P0 LDC R60, c[0x0][0x40c] ;  /* 0x00010300ff3c0b82 */ /* 0x000ee20000000800 */
[--C-:B--2---:R-:W-:Y:S02]  /*1240*/  HADD2.F32 R47, -RZ, R29.reuse.H0_H0 ;  /* 0x2000001dff2f7230 */ /* 0x104fe40000004100 */
[----:B------:R-:W-:-:S02]  /*1250*/  HADD2.F32 R57, -RZ, R29.H1_H1 ;  /* 0x3000001dff397230 */ /* 0x000fc40000004100 */
[----:B------:R-:W-:Y:S02]  /*1260*/  @P0 HADD2.F32 R29, -RZ, R26.H0_H0 ;  /* 0x2000001aff1d0230 */ /* 0x000fe40000004100 */
[----:B0-----:R-:W-:Y:S01]  /*1270*/  @P0 FFMA.FTZ R47, R56, R58, R47 ;  /* 0x0000003a382f0223 */ /* 0x001fe2000001002f */
[----:B------:R-:W-:Y:S01]  /*1280*/  @P0 HADD2.F32 R56, -RZ, R25.H1_H1 ;  /* 0x30000019ff380230 */ /* 0x000fe20000004100 */
[----:B------:R-:W0:Y:S01]  /*1290*/  @P0 LDC R58, c[0x0][0x40c] ;  /* 0x00010300ff3a0b82 */ /* 0x000e220000000800 */
[----:B------:R-:W-:-:S03]  /*12a0*/  HADD2.F32 R62, -RZ, R31.H1_H1 ;  /* 0x3000001fff3e7230 */ /* 0x000fc60000004100 */
[----:B-1----:R-:W-:Y:S01]  /*12b0*/  @P0 FFMA.FTZ R57, R56, R59, R57 ;  /* 0x0000003b38390223 */ /* 0x002fe20000010039 */
[--C-:B------:R-:W-:Y:S02]  /*12c0*/  HADD2.F32 R56, -RZ, R30.reuse.H0_H0 ;  /* 0x2000001eff387230 */ /* 0x100fe40000004100 */
[----:B------:R-:W-:Y:S02]  /*12d0*/  HADD2.F32 R59, -RZ, R30.H1_H1 ;  /* 0x3000001eff3b7230 */ /* 0x000fe40000004100 */
[----:B------:R-:W-:Y:S02]  /*12e0*/  @P0 HADD2.F32 R30, -RZ, R26.H1_H1 ;  /* 0x3000001aff1e0230 */ /* 0x000fe40000004100 */
[----:B---3--:R-:W-:Y:S01]  /*12f0*/  @P0 FFMA.FTZ R56, R29, R60, R56 ;  /* 0x0000003c1d380223 */ /* 0x008fe20000010038 */
[----:B------:R-:W-:Y:S01]  /*1300*/  @P0 HADD2.F32 R29, -RZ, R27.H0_H0 ;  /* 0x2000001bff1d0230 */ /* 0x000fe20000004100 */
[----:B------:R-:W1:Y:S03]  /*1310*/  @P0 LDC R60, c[0x0][0x40c] ;  /* 0x00010300ff3c0b82 */ /* 0x000e660000000800 */
[----:B------:R-:W-:Y:S01]  /*1320*/  F2FP.F16.F32.PACK_AB R66, RZ, R56 ;  /* 0x00000038ff42723e */ /* 0x000fe200000000ff */
[----:B0-----:R-:W-:Y:S01]  /*1330*/  @P0 FFMA.FTZ R59, R30, R58, R59 ;  /* 0x0000003a1e3b0223 */ /* 0x001fe2000001003b */
[----:B------:R-:W-:-:S03]  /*1340*/  HADD2.F32 R58, -RZ, R31.H0_H0 ;  /* 0x2000001fff3a7230 */ /* 0x000fc60000004100 */
[----:B------:R-:W0:Y:S01]  /*1350*/  @P0 LDC R30, c[0x0][0x40c] ;  /* 0x00010300ff1e0b82 */ /* 0x000e220000000800 */
[----:B------:R-:W-:Y:S01]  /*1360*/  F2FP.F16.F32.PACK_AB R67, RZ, R59 ;  /* 0x0000003bff43723e */ /* 0x000fe200000000ff */
[----:B-1----:R-:W-:Y:S01]  /*1370*/  @P0 FFMA.FTZ R58, R29, R60, R58 ;  /* 0x0000003c1d3a0223 */ /* 0x002fe2000001003a */
[----:B------:R-:W-:-:S05]  /*1380*/  HADD2.F32 R60, -RZ, R28.H1_H1 ;  /* 0x3000001cff3c7230 */ /* 0x000fca0000004100 */
[----:B------:R-:W1:Y:S01]  /*1390*/  @P0 LDC R29, c[0x0][0x40c] ;  /* 0x00010300ff1d0b82 */ /* 0x000e620000000800 */
[----:B------:R-:W-:Y:S01]  /*13a0*/  F2FP.F16.F32.PACK_AB R31, RZ, R58 ;  /* 0x0000003aff1f723e */ /* 0x000fe200000000ff */
[----:B0-----:R-:W-:Y:S01]  /*13b0*/  @P0 FFMA.FTZ R60, R61, R30, R60 ;  /* 0x0000001e3d3c0223 */ /* 0x001fe2000001003c */
[----:B------:R-:W-:-:S05]  /*13c0*/  HADD2.F32 R61, -RZ, R28.H0_H0 ;  /* 0x2000001cff3d7230 */ /* 0x000fca0000004100 */
[----:B------:R-:W0:Y:S01]  /*13d0*/  @P0 LDC R30, c[0x0][0x40c] ;  /* 0x00010300ff1e0b82 */ /* 0x000e220000000800 */
[----:B------:R-:W-:Y:S01]  /*13e0*/  @P0 HADD2.F32 R28, -RZ, R24.H0_H0 ;  /* 0x20000018ff1c0230 */ /* 0x000fe20000004100 */
[----:B------:R-:W-:-:S04]  /*13f0*/  F2FP.F16.F32.PACK_AB R65, RZ, R60 ;  /* 0x0000003cff41723e */ /* 0x000fc800000000ff */
[----:B-1----:R-:W-:Y:S01]  /*1400*/  @P0 FFMA.FTZ R61, R28, R29, R61 ;  /* 0x0000001d1c3d0223 */ /* 0x002fe2000001003d */
[----:B------:R-:W-:-:S04]  /*1410*/  @P0 HADD2.F32 R29, -RZ, R27.H1_H1 ;  /* 0x3000001bff1d0230 */ /* 0x000fc80000004100 */
[----:B------:R-:W-:-:S04]  /*1420*/  F2FP.F16.F32.PACK_AB R28, RZ, R61 ;  /* 0x0000003dff1c723e */ /* 0x000fc800000000ff */
[----:B------:R-:W-:Y:S01]  /*1430*/  PRMT R28, R28, 0x5410, R65 ;  /* 0x000054101c1c7816 */ /* 0x000fe20000000041 */
[----:B0-----:R-:W-:Y:S01]  /*1440*/  @P0 FFMA.FTZ R62, R29, R30, R62 ;  /* 0x0000001e1d3e0223 */ /* 0x001fe2000001003e */
[----:B------:R-:W-:Y:S02]  /*1450*/  F2FP.F16.F32.PACK_AB R29, RZ, R47 ;  /* 0x0000002fff1d723e */ /* 0x000fe400000000ff */
[----:B------:R-:W-:Y:S02]  /*1460*/  F2FP.F16.F32.PACK_AB R30, RZ, R57 ;  /* 0x00000039ff1e723e */ /* 0x000fe400000000ff */
[----:B------:R-:W-:Y:S02]  /*1470*/  F2FP.F16.F32.PACK_AB R64, RZ, R62 ;  /* 0x0000003eff40723e */ /* 0x000fe400000000ff */
[----:B------:R-:W-:Y:S02]  /*1480*/  PRMT R29, R29, 0x5410, R30 ;  /* 0x000054101d1d7816 */ /* 0x000fe4000000001e */
[----:B------:R-:W-:-:S02]  /*1490*/  PRMT R30, R66, 0x5410, R67 ;  /* 0x00005410421e7816 */ /* 0x000fc40000000043 */
[----:B------:R-:W-:Y:S01]  /*14a0*/  PRMT R31, R31, 0x5410, R64 ;  /* 0x000054101f1f7816 */ /* 0x000fe20000000040 */
[----:B------:R-:W-:Y:S06]  /*14b0*/  BRA `(.L_x_2949) ;  /* 0x0000000000a47947 */ /* 0x000fec0003800000 */
.L_x_2948:
[----:B-1----:R-:W0:Y:S01]  /*14c0*/  @P0 LDC R29, c[0x0][0x40c] ;  /* 0x00010300ff1d0b82 */ /* 0x002e220000000800 */
[----:B-----5:R-:W-:Y:S01]  /*14d0*/  @P0 HADD2.F32 R28, -RZ, R24.H0_H0 ;  /* 0x20000018ff1c0230 */ /* 0x020fe20000004100 */
[----:B------:R-:W-:Y:S02]  /*14e0*/  CS2R R60, SRZ ;  /* 0x00000000003c7805 */ /* 0x000fe4000001ff00 */
[----:B------:R-:W-:Y:S02]  /*14f0*/  MOV R47, RZ ;  /* 0x000000ff002f7202 */ /* 0x000fe40000000f00 */
[----:B------:R-:W-:Y:S01]  /*1500*/  CS2R R56, SRZ ;  /* 0x0000000000387805 */ /* 0x000fe2000001ff00 */
[----:B------:R-:W-:Y:S01]  /*1510*/  HFMA2 R62, -RZ, RZ, 0, 0 ;  /* 0x00000000ff3e7431 */ /* 0x000fe200000001ff */
[----:B------:R-:W1:Y:S08]  /*1520*/  @P0 LDC R30, c[0x0][0x40c] ;  /* 0x00010300ff1e0b82 */ /* 0x000e700000000800 */
[----:B------:R-:W2:Y:S08]  /*1530*/  @P0 LDC R31, c[0x0][0x40c] ;  /* 0x00010300ff1f0b82 */ /* 0x000eb00000000800 */
[----:B------:R-:W3:Y:S01]  /*1540*/  @P0 LDC R59, c[0x0][0x40c] ;  /* 0x00010300ff3b0b82 */ /* 0x000ee20000000800 */
[----:B0-----:R-:W-:Y:S01]  /*1550*/  @P0 FMUL.FTZ R61, R28, R29 ;  /* 0x0000001d1c3d0220 */ /* 0x001fe20000410000 */
[----:B------:R-:W-:-:S02]  /*1560*/  @P0 HADD2.F32 R29, -RZ, R25.H0_H0 ;  /* 0x20000019ff1d0230 */ /* 0x000fc40000004100 */
[----:B------:R-:W-:-:S04]  /*1570*/  @P0 HADD2.F32 R28, -RZ, R24.H1_H1 ;  /* 0x30000018ff1c0230 */ /* 0x000fc80000004100 */
[----:B------:R-:W0:Y:S01]  /*1580*/  @P0 LDC R65, c[0x0][0x40c] ;  /* 0x00010300ff410b82 */ /* 0x000e220000000800 */
[----:B-1----:R-:W-:-:S05]  /*1590*/  @P0 FMUL.FTZ R47, R29, R30 ;  /* 0x0000001e1d2f0220 */ /* 0x002fca0000410000 */
[----:B------:R-:W-:Y:S02]  /*15a0*/  F2FP.F16.F32.PACK_AB R30, RZ, R47 ;  /* 0x0000002fff1e723e */ /* 0x000fe400000000ff */
[----:B------:R-:W1:Y:S01]  /*15b0*/  @P0 LDC R67, c[0x0][0x40c] ;  /* 0x00010300ff430b82 */ /* 0x000e620000000800 */
[----:B--2---:R-:W-:Y:S01]  /*15c0*/  @P0 FMUL.FTZ R60, R28, R31 ;  /* 0x0000001f1c3c0220 */ /* 0x004fe20000410000 */
[----:B------:R-:W-:-:S06]  /*15d0*/  @P0 HADD2.F32 R28, -RZ, R25.H1_H1 ;  /* 0x30000019ff1c0230 */ /* 0x000fcc0000004100 */
[----:B------:R-:W2:Y:S01]  /*15e0*/  @P0 LDC R29, c[0x0][0x40c] ;  /* 0x00010300ff1d0b82 */ /* 0x000ea20000000800 */
[----:B---3--:R-:W-:Y:S01]  /*15f0*/  @P0 FMUL.FTZ R57, R28, R59 ;  /* 0x0000003b1c390220 */ /* 0x008fe20000410000 */
[----:B------:R-:W-:Y:S01]  /*1600*/  @P0 HADD2.F32 R28, -RZ, R26.H0_H0 ;  /* 0x2000001aff1c0230 */ /* 0x000fe20000004100 */
[----:B------:R-:W-:-:S05]  /*1610*/  CS2R R58, SRZ ;  /* 0x00000000003a7805 */ /* 0x000fca000001ff00 */
        /* <DEDUP_REMOVED lines=9> */
[----:B------:R-:W-:Y:S01]  /*16b0*/  @P0 HADD2.F32 R28, -RZ, R27.H1_H1 ;  /* 0x3000001bff1c0230 */ /* 0x000fe20000004100 */
[----:B------:R-:W-:-:S04]  /*16c0*/  F2FP.F16.F32.PACK_AB R29, RZ, R60 ;  /* 0x0000003cff1d723e */ /* 0x000fc800000000ff */
[----:B---3--:R-:W-:Y:S01]  /*16d0*/  @P0 FMUL.FTZ R62, R28, R31 ;  /* 0x0000001f1c3e0220 */ /* 0x008fe20000410000 */
[----:B------:R-:W-:Y:S02]  /*16e0*/  F2FP.F16.F32.PACK_AB R28, RZ, R61 ;  /* 0x0000003dff1c723e */ /* 0x000fe400000000ff */
[----:B------:R-:W-:Y:S02]  /*16f0*/  F2FP.F16.F32.PACK_AB R31, RZ, R58 ;  /* 0x0000003aff1f723e */ /* 0x000fe400000000ff */
[----:B------:R-:W-:Y:S02]  /*1700*/  F2FP.F16.F32.PACK_AB R64, RZ, R62 ;  /* 0x0000003eff40723e */ /* 0x000fe400000000ff */
[----:B------:R-:W-:Y:S02]  /*1710*/  PRMT R28, R28, 0x5410, R29 ;  /* 0x000054101c1c7816 */ /* 0x000fe4000000001d */
[----:B------:R-:W-:Y:S02]  /*1720*/  PRMT R29, R30, 0x5410, R65 ;  /* 0x000054101e1d7816 */ /* 0x000fe40000000041 */
[----:B------:R-:W-:-:S02]  /*1730*/  PRMT R30, R66, 0x5410, R67 ;  /* 0x00005410421e7816 */ /* 0x000fc40000000043 */
[----:B------:R-:W-:-:S07]  /*1740*/  PRMT R31, R31, 0x5410, R64 ;  /* 0x000054101f1f7816 */ /* 0x000fce0000000040 */
.L_x_2949:
        /* <DEDUP_REMOVED lines=98> */
.L_x_2965:
[----:B------:R-:W-:Y:S01]  /*1d70*/  FMUL.FTZ R28, R63, R63 ;  /* 0x0000003f3f1c7220 */ /* 0x000fe20000410000 */
[----:B------:R-:W-:Y:S01]  /*1d80*/  ISETP.NE.AND P0, PT, RZ, UR10, PT ;  /* 0x0000000aff007c0c */ /* 0x000fe2000bf05270 */
[----:B01----:R-:W-:Y:S01]  /*1d90*/  FADD.FTZ R66, R66, R67 ;  /* 0x0000004342427221 */ /* 0x003fe20000010000 */
[----:B------:R-:W0:Y:S01]  /*1da0*/  @!P1 LDC.64 R34, c[0x0][0x3c0] ;  /* 0x0000f000ff229b82 */ /* 0x000e220000000a00 */
[----:B------:R-:W-:Y:S01]  /*1db0*/  BSSY.RECONVERGENT B0, `(.L_x_2951) ;  /* 0x000009f000007945 */ /* 0x000fe20003800200 */
[----:B------:R-:W-:Y:S01]  /*1dc0*/  FSEL R28, R28, RZ, P0 ;  /* 0x000000ff1c1c7208 */ /* 0x000fe20000000000 */
[----:B------:R-:W-:-:S04]  /*1dd0*/  FFMA.FTZ R29, R66, R29, UR11 ;  /* 0x0000000b421d7e23 */ /* 0x000fc8000801001d */
        /* <DEDUP_REMOVED lines=10> */
[----:B------:R-:W-:Y:S01]  /*1e80*/  HADD2.F32 R31, -RZ, R8.H0_H0 ;  /* 0x20000008ff1f7230 */ /* 0x000fe20000004100 */
[----:B------:R-:W-:Y:S01]  /*1e90*/  IADD3 R32, PT, PT, R32, -0x1, RZ ;  /* 0xffffffff20207810 */ /* 0x000fe20007ffe0ff */
[----:B------:R-:W-:Y:S02]  /*1ea0*/  HADD2.F32 R35, -RZ, R20.H0_H0 ;  /* 0x20000014ff237230 */ /* 0x000fe40000004100 */
[C---:B------:R-:W-:Y:S01]  /*1eb0*/  FADD.FTZ R28, -R30.reuse, R43 ;  /* 0x0000002b1e1c7221 */ /* 0x040fe20000010100 */
[C---:B------:R-:W-:Y:S01]  /*1ec0*/  FADD.FTZ R38, -R30.reuse, R38 ;  /* 0x000000261e267221 */ /* 0x040fe20000010100 */
[----:B------:R-:W-:Y:S02]  /*1ed0*/  HADD2.F32 R34, -RZ, R8.H1_H1 ;  /* 0x30000008ff227230 */ /* 0x000fe40000004100 */
[----:B------:R-:W-:Y:S01]  /*1ee0*/  FADD.FTZ R46, -R30, R46 ;  /* 0x0000002e1e2e7221 */ /* 0x000fe20000010100 */
[----:B------:R-:W-:Y:S01]  /*1ef0*/  FMUL.FTZ R28, R29, R28 ;  /* 0x0000001c1d1c7220 */ /* 0x000fe20000410000 */
[----:B------:R-:W-:-:S02]  /*1f00*/  HADD2.F32 R64, -RZ, R20.H1_H1 ;  /* 0x30000014ff407230 */ /* 0x000fc40000004100 */
[----:B------:R-:W-:Y:S01]  /*1f10*/  FADD.FTZ R44, -R30, R44 ;  /* 0x0000002c1e2c7221 */ /* 0x000fe20000010100 */
[----:B------:R-:W-:Y:S02]  /*1f20*/  HADD2.F32 R43, -RZ, R21.H1_H1 ;  /* 0x30000015ff2b7230 */ /* 0x000fe40000004100 */
[----:B------:R-:W-:Y:S01]  /*1f30*/  FFMA.FTZ R28, R28, R31, R35 ;  /* 0x0000001f1c1c7223 */ /* 0x000fe20000010023 */
[C---:B------:R-:W-:Y:S01]  /*1f40*/  FMUL.FTZ R35, R29.reuse, R38 ;  /* 0x000000261d237220 */ /* 0x040fe20000410000 */
[C---:B------:R-:W-:Y:S01]  /*1f50*/  FADD.FTZ R38, -R30.reuse, R37 ;  /* 0x000000251e267221 */ /* 0x040fe20000010100 */
[--C-:B------:R-:W-:Y:S02]  /*1f60*/  HADD2.F32 R31, -RZ, R7.reuse.H1_H1 ;  /* 0x30000007ff1f7230 */ /* 0x100fe40000004100 */
[----:B------:R-:W-:Y:S01]  /*1f70*/  FMUL.FTZ R44, R29, R44 ;  /* 0x0000002c1d2c7220 */ /* 0x000fe20000410000 */
[----:B------:R-:W-:Y:S01]  /*1f80*/  FFMA.FTZ R35, R35, R34, R64 ;  /* 0x0000002223237223 */ /* 0x000fe20000010040 */
[----:B------:R-:W-:Y:S01]  /*1f90*/  FADD.FTZ R64, -R30, R36 ;  /* 0x000000241e407221 */ /* 0x000fe20000010100 */
[----:B------:R-:W-:-:S02]  /*1fa0*/  HADD2.F32 R34, -RZ, R7.H0_H0 ;  /* 0x20000007ff227230 */ /* 0x000fc40000004100 */
[C---:B------:R-:W-:Y:S01]  /*1fb0*/  FMUL.FTZ R37, R29.reuse, R38 ;  /* 0x000000261d257220 */ /* 0x040fe20000410000 */
[----:B------:R-:W-:Y:S02]  /*1fc0*/  HADD2.F32 R36, -RZ, R21.H0_H0 ;  /* 0x20000015ff247230 */ /* 0x000fe40000004100 */
[----:B------:R-:W-:Y:S01]  /*1fd0*/  FMUL.FTZ R64, R29, R64 ;  /* 0x000000401d407220 */ /* 0x000fe20000410000 */
[----:B------:R-:W-:Y:S02]  /*1fe0*/  HADD2.F32 R38, -RZ, R22.H0_H0 ;  /* 0x20000016ff267230 */ /* 0x000fe40000004100 */
[----:B------:R-:W-:Y:S01]  /*1ff0*/  FADD.FTZ R48, -R30, R48 ;  /* 0x000000301e307221 */ /* 0x000fe20000010100 */
[----:B------:R-:W-:Y:S02]  /*2000*/  HADD2.F32 R63, -RZ, R23.H1_H1 ;  /* 0x30000017ff3f7230 */ /* 0x000fe40000004100 */
[----:B------:R-:W-:Y:S01]  /*2010*/  FFMA.FTZ R37, R37, R34, R36 ;  /* 0x0000002225257223 */ /* 0x000fe20000010024 */
[----:B------:R-:W-:Y:S01]  /*2020*/  FFMA.FTZ R34, R64, R31, R43 ;  /* 0x0000001f40227223 */ /* 0x000fe2000001002b */
[----:B------:R-:W-:Y:S01]  /*2030*/  FADD.FTZ R64, -R30, R45 ;  /* 0x0000002d1e407221 */ /* 0x000fe20000010100 */
[----:B------:R-:W-:-:S02]  /*2040*/  HADD2.F32 R36, -RZ, R6.H0_H0 ;  /* 0x20000006ff247230 */ /* 0x000fc40000004100 */
[C---:B------:R-:W-:Y:S01]  /*2050*/  FMUL.FTZ R43, R29.reuse, R46 ;  /* 0x0000002e1d2b7220 */ /* 0x040fe20000410000 */
[----:B------:R-:W-:Y:S02]  /*2060*/  HADD2.F32 R31, -RZ, R6.H1_H1 ;  /* 0x30000006ff1f7230 */ /* 0x000fe40000004100 */
[----:B------:R-:W-:Y:S01]  /*2070*/  FMUL.FTZ R64, R29, R64 ;  /* 0x000000401d407220 */ /* 0x000fe20000410000 */
[----:B------:R-:W-:Y:S02]  /*2080*/  HADD2.F32 R45, -RZ, R22.H1_H1 ;  /* 0x30000016ff2d7230 */ /* 0x000fe40000004100 */
[----:B------:R-:W-:Y:S01]  /*2090*/  FFMA.FTZ R43, R43, R36, R38 ;  /* 0x000000242b2b7223 */ /* 0x000fe20000010026 */
[----:B------:R-:W-:Y:S01]  /*20a0*/  FADD.FTZ R36, -R30, R39 ;  /* 0x000000271e247221 */ /* 0x000fe20000010100 */
[----:B------:R-:W-:Y:S02]  /*20b0*/  HADD2.F32 R39, -RZ, R23.H0_H0 ;  /* 0x20000017ff277230 */ /* 0x000fe40000004100 */
[----:B------:R-:W-:Y:S01]  /*20c0*/  FMUL.FTZ R48, R29, R48 ;  /* 0x000000301d307220 */ /* 0x000fe20000410000 */
[----:B------:R-:W-:Y:S01]  /*20d0*/  FFMA.FTZ R38, R64, R31, R45 ;  /* 0x0000001f40267223 */ /* 0x000fe2000001002d */
[----:B------:R-:W-:-:S02]  /*20e0*/  HADD2.F32 R31, -RZ, R5.H0_H0 ;  /* 0x20000005ff1f7230 */ /* 0x000fc40000004100 */
[----:B------:R-:W-:Y:S01]  /*20f0*/  FMUL.FTZ R36, R29, R36 ;  /* 0x000000241d247220 */ /* 0x000fe20000410000 */
[----:B------:R-:W-:Y:S02]  /*2100*/  HADD2.F32 R45, -RZ, R5.H1_H1 ;  /* 0x30000005ff2d7230 */ /* 0x000fe40000004100 */
[C---:B------:R-:W-:Y:S01]  /*2110*/  FADD.FTZ R50, -R30.reuse, R50 ;  /* 0x000000321e327221 */ /* 0x040fe20000010100 */
[----:B------:R-:W-:Y:S01]  /*2120*/  FADD.FTZ R52, -R30, R52 ;  /* 0x000000341e347221 */ /* 0x000fe20000010100 */
[----:B------:R-:W-:Y:S01]  /*2130*/  FFMA.FTZ R64, R44, R31, R39 ;  /* 0x0000001f2c407223 */ /* 0x000fe20000010027 */
[----:B------:R-:W-:Y:S02]  /*2140*/  HADD2.F32 R39, -RZ, R4.H0_H0 ;  /* 0x20000004ff277230 */ /* 0x000fe40000004100 */
[----:B------:R-:W-:Y:S01]  /*2150*/  FFMA.FTZ R31, R36, R45, R63 ;  /* 0x0000002d241f7223 */ /* 0x000fe2000001003f */
[----:B------:R-:W-:Y:S01]  /*2160*/  FADD.FTZ R36, -R30, R55 ;  /* 0x000000371e247221 */ /* 0x000fe20000010100 */
[----:B------:R-:W-:-:S02]  /*2170*/  HADD2.F32 R45, -RZ, R16.H0_H0 ;  /* 0x20000010ff2d7230 */ /* 0x000fc40000004100 */
[----:B------:R-:W-:Y:S01]  /*2180*/  FADD.FTZ R44, -R30, R51 ;  /* 0x000000331e2c7221 */ /* 0x000fe20000010100 */
[----:B------:R-:W-:Y:S02]  /*2190*/  HADD2.F32 R55, -RZ, R4.H1_H1 ;  /* 0x30000004ff377230 */ /* 0x000fe40000004100 */
[C---:B------:R-:W-:Y:S01]  /*21a0*/  FMUL.FTZ R36, R29.reuse, R36 ;  /* 0x000000241d247220 */ /* 0x040fe20000410000 */
[----:B------:R-:W-:Y:S02]  /*21b0*/  HADD2.F32 R63, -RZ, R16.H1_H1 ;  /* 0x30000010ff3f7230 */ /* 0x000fe40000004100 */
[----:B------:R-:W-:Y:S01]  /*21c0*/  FMUL.FTZ R44, R29, R44 ;  /* 0x0000002c1d2c7220 */ /* 0x000fe20000410000 */
[----:B------:R-:W-:Y:S02]  /*21d0*/  HADD2.F32 R51, -RZ, R3.H0_H0 ;  /* 0x20000003ff337230 */ /* 0x000fe40000004100 */
[----:B------:R-:W-:Y:S01]  /*21e0*/  FFMA.FTZ R36, R36, R39, R45 ;  /* 0x0000002724247223 */ /* 0x000fe2000001002d */
[----:B------:R-:W-:-:S02]  /*21f0*/  HADD2.F32 R45, -RZ, R17.H0_H0 ;  /* 0x20000011ff2d7230 */ /* 0x000fc40000004100 */
[----:B------:R-:W-:Y:S01]  /*2200*/  FFMA.FTZ R39, R48, R55, R63 ;  /* 0x0000003730277223 */ /* 0x000fe2000001003f */
[----:B------:R-:W-:Y:S02]  /*2210*/  HADD2.F32 R55, -RZ, R3.H1_H1 ;  /* 0x30000003ff377230 */ /* 0x000fe40000004100 */
[----:B------:R-:W-:Y:S01]  /*2220*/  FMUL.FTZ R46, R29, R50 ;  /* 0x000000321d2e7220 */ /* 0x000fe20000410000 */
[----:B------:R-:W-:Y:S02]  /*2230*/  HADD2.F32 R63, -RZ, R17.H1_H1 ;  /* 0x30000011ff3f7230 */ /* 0x000fe40000004100 */
[----:B------:R-:W-:Y:S01]  /*2240*/  FFMA.FTZ R51, R44, R51, R45 ;  /* 0x000000332c337223 */ /* 0x000fe2000001002d */
[C---:B------:R-:W-:Y:S01]  /*2250*/  FADD.FTZ R44, -R30.reuse, R49 ;  /* 0x000000311e2c7221 */ /* 0x040fe20000010100 */
[----:B------:R-:W-:Y:S01]  /*2260*/  FADD.FTZ R48, -R30, R53 ;  /* 0x000000351e307221 */ /* 0x000fe20000010100 */
[----:B------:R-:W-:Y:S02]  /*2270*/  HADD2.F32 R53, -RZ, R2.H0_H0 ;  /* 0x20000002ff357230 */ /* 0x000fe40000004100 */
[----:B------:R-:W-:Y:S01]  /*2280*/  FFMA.FTZ R46, R46, R55, R63 ;  /* 0x000000372e2e7223 */ /* 0x000fe2000001003f */
[----:B------:R-:W-:-:S02]  /*2290*/  HADD2.F32 R45, -RZ, R18.H0_H0 ;  /* 0x20000012ff2d7230 */ /* 0x000fc40000004100 */
[C---:B------:R-:W-:Y:S01]  /*22a0*/  FMUL.FTZ R44, R29.reuse, R44 ;  /* 0x0000002c1d2c7220 */ /* 0x040fe20000410000 */
[----:B------:R-:W-:Y:S02]  /*22b0*/  HADD2.F32 R49, -RZ, R2.H1_H1 ;  /* 0x30000002ff317230 */ /* 0x000fe40000004100 */
[C---:B------:R-:W-:Y:S01]  /*22c0*/  FMUL.FTZ R48, R29.reuse, R48 ;  /* 0x000000301d307220 */ /* 0x040fe20000410000 */
[----:B------:R-:W-:Y:S02]  /*22d0*/  HADD2.F32 R55, -RZ, R18.H1_H1 ;  /* 0x30000012ff377230 */ /* 0x000fe40000004100 */
[----:B------:R-:W-:Y:S01]  /*22e0*/  FADD.FTZ R54, -R30, R54 ;  /* 0x000000361e367221 */ /* 0x000fe20000010100 */
[----:B------:R-:W-:Y:S01]  /*22f0*/  FFMA.FTZ R53, R44, R53, R45 ;  /* 0x000000352c357223 */ /* 0x000fe2000001002d */
[----:B------:R-:W-:Y:S02]  /*2300*/  HADD2.F32 R45, -RZ, R19.H0_H0 ;  /* 0x20000013ff2d7230 */ /* 0x000fe40000004100 */
[----:B------:R-:W-:Y:S01]  /*2310*/  FMUL.FTZ R52, R29, R52 ;  /* 0x000000341d347220 */ /* 0x000fe20000410000 */
[----:B------:R-:W-:Y:S01]  /*2320*/  FFMA.FTZ R50, R48, R49, R55 ;  /* 0x0000003130327223 */ /* 0x000fe20000010037 */
[----:B------:R-:W-:-:S02]  /*2330*/  HADD2.F32 R55, -RZ, R0.H0_H0 ;  /* 0x20000000ff377230 */ /* 0x000fc40000004100 */
[C---:B------:R-:W-:Y:S01]  /*2340*/  FMUL.FTZ R54, R29.reuse, R54 ;  /* 0x000000361d367220 */ /* 0x040fe20000410000 */
[----:B------:R-:W-:Y:S02]  /*2350*/  HADD2.F32 R49, -RZ, R0.H1_H1 ;  /* 0x30000000ff317230 */ /* 0x000fe40000004100 */
[----:B------:R-:W-:Y:S01]  /*2360*/  FADD.FTZ R44, -R30, R61 ;  /* 0x0000003d1e2c7221 */ /* 0x000fe20000010100 */
[----:B------:R-:W-:Y:S02]  /*2370*/  HADD2.F32 R63, -RZ, R19.H1_H1 ;  /* 0x30000013ff3f7230 */ /* 0x000fe40000004100 */
[----:B------:R-:W-:Y:S01]  /*2380*/  FFMA.FTZ R55, R52, R55, R45 ;  /* 0x0000003734377223 */ /* 0x000fe2000001002d */
[----:B------:R-:W-:Y:S01]  /*2390*/  FADD.FTZ R60, -R30, R60 ;  /* 0x0000003c1e3c7221 */ /* 0x000fe20000010100 */
        /* <DEDUP_REMOVED lines=19> */
[----:B------:R-:W-:Y:S02]  /*24d0*/  HADD2.F32 R45, -RZ, R42.H0_H0 ;  /* 0x2000002aff2d7230 */ /* 0x000fe40000004100 */
[----:B------:R-:W-:Y:S01]  /*24e0*/  FADD.FTZ R44, -R30, R59 ;  /* 0x0000003b1e2c7221 */ /* 0x000fe20000010100 */
[----:B------:R-:W-:Y:S01]  /*24f0*/  FMUL.FTZ R56, R29, R56 ;  /* 0x000000381d387220 */ /* 0x000fe20000410000 */
[----:B------:R-:W-:Y:S01]  /*2500*/  FFMA.FTZ R52, R52, R57, R61 ;  /* 0x0000003934347223 */ /* 0x000fe2000001003d */
[----:B------:R-:W-:-:S02]  /*2510*/  HADD2.F32 R57, -RZ, R14.H0_H0 ;  /* 0x2000000eff397230 */ /* 0x000fc40000004100 */
[C---:B------:R-:W-:Y:S01]  /*2520*/  FMUL.FTZ R59, R29.reuse, R44 ;  /* 0x0000002c1d3b7220 */ /* 0x040fe20000410000 */
[----:B------:R-:W-:Y:S02]  /*2530*/  IMAD R32, R32, R33, RZ ;  /* 0x0000002120207224 */ /* 0x000fe400078e02ff */
[C---:B------:R-:W-:Y:S01]  /*2540*/  FADD.FTZ R58, -R30.reuse, R58 ;  /* 0x0000003a1e3a7221 */ /* 0x040fe20000010100 */
[----:B------:R-:W-:Y:S01]  /*2550*/  FADD.FTZ R30, -R30, R62 ;  /* 0x0000003e1e1e7221 */ /* 0x000fe20000010100 */
[----:B------:R-:W-:Y:S01]  /*2560*/  FFMA.FTZ R60, R56, R45, R57 ;  /* 0x0000002d383c7223 */ /* 0x000fe20000010039 */
[----:B------:R-:W-:Y:S01]  /*2570*/  HADD2.F32 R57, -RZ, R15.H0_H0 ;  /* 0x2000000fff397230 */ /* 0x000fe20000004100 */
[----:B------:R-:W0:Y:S01]  /*2580*/  LDC.64 R44, c[0x0][0x428] ;  /* 0x00010a00ff2c7b82 */ /* 0x000e220000000a00 */
[----:B------:R-:W-:Y:S01]  /*2590*/  SHF.R.S32.HI R33, RZ, 0x1f, R32 ;  /* 0x0000001fff217819 */ /* 0x000fe20000011420 */
[----:B------:R-:W-:Y:S01]  /*25a0*/  FMUL.FTZ R58, R29, R58 ;  /* 0x0000003a1d3a7220 */ /* 0x000fe20000410000 */
[----:B------:R-:W-:-:S02]  /*25b0*/  HADD2.F32 R56, -RZ, R42.H1_H1 ;  /* 0x3000002aff387230 */ /* 0x000fc40000004100 */
[----:B------:R-:W-:Y:S01]  /*25c0*/  FMUL.FTZ R30, R29, R30 ;  /* 0x0000001e1d1e7220 */ /* 0x000fe20000410000 */
[----:B------:R-:W-:Y:S01]  /*25d0*/  LEA.HI R32, R33, R32, RZ, 0x3 ;  /* 0x0000002021207211 */ /* 0x000fe200078f18ff */
[--C-:B------:R-:W-:Y:S01]  /*25e0*/  HADD2.F32 R33, -RZ, R41.reuse.H0_H0 ;  /* 0x20000029ff217230 */ /* 0x100fe20000004100 */
[----:B------:R-:W-:Y:S01]  /*25f0*/  F2FP.F16.F32.PACK_AB R31, R31, R64 ;  /* 0x000000401f1f723e */ /* 0x000fe200000000ff */
[----:B------:R-:W-:Y:S01]  /*2600*/  HADD2.F32 R66, -RZ, R14.H1_H1 ;  /* 0x3000000eff427230 */ /* 0x000fe20000004100 */
[----:B------:R-:W-:Y:S01]  /*2610*/  LEA.HI.SX32 R63, R32, R9, 0x1d ;  /* 0x00000009203f7211 */ /* 0x000fe200078feaff */
[----:B------:R-:W-:Y:S02]  /*2620*/  HADD2.F32 R61, -RZ, R41.H1_H1 ;  /* 0x30000029ff3d7230 */ /* 0x000fe40000004100 */
[----:B------:R-:W-:Y:S01]  /*2630*/  FFMA.FTZ R58, R58, R33, R57 ;  /* 0x000000213a3a7223 */ /* 0x000fe20000010039 */
[----:B------:R-:W-:Y:S01]  /*2640*/  HADD2.F32 R33, -RZ, R15.H1_H1 ;  /* 0x3000000fff217230 */ /* 0x000fe20000004100 */
[----:B------:R-:W-:Y:S01]  /*2650*/  IADD3 R57, PT, PT, R63, 0x20, RZ ;  /* 0x000000203f397810 */ /* 0x000fe20007ffe0ff */
[----:B------:R-:W-:Y:S01]  /*2660*/  FFMA.FTZ R59, R59, R56, R66 ;  /* 0x000000383b3b7223 */ /* 0x000fe20000010042 */
[----:B------:R-:W-:-:S02]  /*2670*/  IADD3 R29, PT, PT, R63, 0x40, RZ ;  /* 0x000000403f1d7810 */ /* 0x000fc40007ffe0ff */
[----:B------:R-:W-:Y:S01]  /*2680*/  FFMA.FTZ R61, R30, R61, R33 ;  /* 0x0000003d1e3d7223 */ /* 0x000fe20000010021 */
[----:B------:R-:W-:Y:S02]  /*2690*/  F2FP.F16.F32.PACK_AB R30, R38, R43 ;  /* 0x0000002b261e723e */ /* 0x000fe400000000ff */
[----:B------:R-:W-:Y:S02]  /*26a0*/  F2FP.F16.F32.PACK_AB R28, R35, R28 ;  /* 0x0000001c231c723e */ /* 0x000fe400000000ff */
[----:B------:R-:W-:Y:S01]  /*26b0*/  F2FP.F16.F32.PACK_AB R35, R54, R55 ;  /* 0x000000373623723e */ /* 0x000fe200000000ff */
[--C-:B0-----:R-:W-:Y:S01]  /*26c0*/  IMAD.WIDE.U32 R62, R63, 0x10, R44.reuse ;  /* 0x000000103f3e7825 */ /* 0x101fe200078e002c */
[----:B------:R-:W-:Y:S02]  /*26d0*/  F2FP.F16.F32.PACK_AB R33, R46, R51 ;  /* 0x000000332e21723e */ /* 0x000fe400000000ff */
[----:B------:R-:W-:Y:S01]  /*26e0*/  F2FP.F16.F32.PACK_AB R32, R39, R36 ;  /* 0x000000242720723e */ /* 0x000fe200000000ff */
[----:B------:R-:W-:Y:S01]  /*26f0*/  IMAD.WIDE.U32 R56, R57, 0x10, R44 ;  /* 0x0000001039387825 */ /* 0x000fe200078e002c */
[----:B------:R-:W-:-:S02]  /*2700*/  F2FP.F16.F32.PACK_AB R39, R61, R58 ;  /* 0x0000003a3d27723e */ /* 0x000fc400000000ff */
[----:B------:R-:W-:Y:S01]  /*2710*/  F2FP.F16.F32.PACK_AB R38, R59, R60 ;  /* 0x0000003c3b26723e */ /* 0x000fe200000000ff */
[----:B------:R-:W-:Y:S01]  /*2720*/  IMAD.WIDE.U32 R44, R29, 0x10, R44 ;  /* 0x000000101d2c7825 */ /* 0x000fe200078e002c */
[----:B------:R-:W-:Y:S02]  /*2730*/  F2FP.F16.F32.PACK_AB R29, R34, R37 ;  /* 0x00000025221d723e */ /* 0x000fe400000000ff */
[----:B------:R-:W-:Y:S02]  /*2740*/  F2FP.F16.F32.PACK_AB R34, R50, R53 ;  /* 0x000000353222723e */ /* 0x000fe400000000ff */
[----:B------:R-:W-:Y:S01]  /*2750*/  F2FP.F16.F32.PACK_AB R37, R52, R47 ;  /* 0x0000002f3425723e */ /* 0x000fe200000000ff */
[----:B------:R0:W-:Y:S01]  /*2760*/  STG.E.128 desc[UR6][R62.64], R28 ;  /* 0x0000001c3e007986 */ /* 0x0001e2000c101d06 */
[----:B------:R-:W-:-:S03]  /*2770*/  F2FP.F16.F32.PACK_AB R36, R48, R49 ;  /* 0x000000313024723e */ /* 0x000fc600000000ff */
[----:B------:R0:W-:Y:S04]  /*2780*/  STG.E.128 desc[UR6][R56.64], R32 ;  /* 0x0000002038007986 */ /* 0x0001e8000c101d06 */
[----:B------:R0:W-:Y:S02]  /*2790*/  STG.E.128 desc[UR6][R44.64], R36 ;  /* 0x000000242c007986 */ /* 0x0001e4000c101d06 */
.L_x_2952:
[----:B------:R-:W-:Y:S05]  /*27a0*/  BSYNC.RECONVERGENT B0 ;  /* 0x0000000000007941 */ /* 0x000fea0003800200 */
.L_x_2951:
[----:B0-----:R-:W0:Y:S02]  /*27b0*/  LDC.64 R28, c[0x0][0x380] ;  /* 0x0000e000ff1c7b82 */ /* 0x001e240000000a00 */
[----:B0-----:R-:W-:-:S04]  /*27c0*/  LEA R40, R28, R40, 0x2 ;  /* 0x000000281c287211 */ /* 0x001fc800078e10ff */
[----:B------:R-:W-:-:S13]  /*27d0*/  ISETP.GE.AND P0, PT, R40, R29, PT ;  /* 0x0000001d2800720c */ /* 0x000fda0003f06270 */
[----:B------:R-:W-:Y:S05]  /*27e0*/  @!P0 BRA `(.L_x_2953) ;  /* 0xffffffd800e88947 */ /* 0x000fea000383ffff */
[----:B------:R-:W-:Y:S05]  /*27f0*/  EXIT ;  /* 0x000000000000794d */ /* 0x000fea0003800000 */
.L_x_2950:
        /* <DEDUP_REMOVED lines=8> */
.L_x_2955:
[----:B------:R-:W-:Y:S05]  /*2880*/  BSYNC B0 ;  /* 0x0000000000007941 */ /* 0x000fea0003800000 */
.L_x_2954:
        /* <DEDUP_REMOVED lines=9> */
.L_x_2956:
[----:B------:R-:W-:Y:S01]  /*2920*/  HFMA2 R34, -RZ, RZ, 0, 2.384185791015625e-07 ;  /* 0x00000004ff227431 */ /* 0x000fe200000001ff */
[----:B------:R-:W-:-:S05]  /*2930*/  MOV R64, R67 ;  /* 0x0000004300407202 */ /* 0x000fca0000000f00 */
[----:B------:R-:W-:-:S05]  /*2940*/  FADD.FTZ R64, R35, R64 ;  /* 0x0000004023407221 */ /* 0x000fca0000010000 */
[----:B------:R-:W-:-:S07]  /*2950*/  MOV R69, R64 ;  /* 0x0000004000457202 */ /* 0x000fce0000000f00 */
[----:B------:R-:W-:Y:S05]  /*2960*/  WARPSYNC.COLLECTIVE R30, `(.L_x_2957) ;  /* 0x000000001e087348 */ /* 0x000fea0003c00000 */
[----:B------:R0:W1:Y:S02]  /*2970*/  SHFL.BFLY P0, R67, R69, R34, R31 ;  /* 0x0c00002245437389 */ /* 0x000064000000001f */
[----:B01----:R-:W-:Y:S05]  /*2980*/  ENDCOLLECTIVE ;  /* 0x000000000000791b */ /* 0x003fea0003800000 */
.L_x_2957:
[----:B------:R-:W-:Y:S01]  /*2990*/  HFMA2 R34, -RZ, RZ, 0, 4.76837158203125e-07 ;  /* 0x00000008ff227431 */ /* 0x000fe200000001ff */
[----:B------:R-:W-:-:S05]  /*29a0*/  MOV R29, R67 ;  /* 0x00000043001d7202 */ /* 0x000fca0000000f00 */
[----:B------:R-:W-:Y:S02]  /*29b0*/  FADD.FTZ R65, R64, R29 ;  /* 0x0000001d40417221 */ /* 0x000fe40000010000 */
[----:B------:R-:W0:Y:S03]  /*29c0*/  LDC R29, c[0x0][0x400] ;  /* 0x00010000ff1d7b82 */ /* 0x000e260000000800 */
[----:B------:R-:W-:-:S07]  /*29d0*/  MOV R69, R65 ;  /* 0x0000004100457202 */ /* 0x000fce0000000f00 */
[----:B0-----:R-:W-:Y:S05]  /*29e0*/  WARPSYNC.COLLECTIVE R30, `(.L_x_2958) ;  /* 0x000000001e087348 */ /* 0x001fea0003c00000 */
[----:B------:R1:W2:Y:S02]  /*29f0*/  SHFL.BFLY P0, R67, R69, R34, R31 ;  /* 0x0c00002245437389 */ /* 0x0002a4000000001f */
[----:B012---:R-:W-:Y:S05]  /*2a00*/  ENDCOLLECTIVE ;  /* 0x000000000000791b */ /* 0x007fea0003800000 */
.L_x_2958:
[----:B------:R-:W-:Y:S01]  /*2a10*/  HFMA2 R34, -RZ, RZ, 0, 9.5367431640625e-07 ;  /* 0x00000010ff227431 */ /* 0x000fe200000001ff */
[----:B------:R-:W-:-:S05]  /*2a20*/  MOV R66, R67 ;  /* 0x0000004300427202 */ /* 0x000fca0000000f00 */
[----:B------:R-:W-:-:S05]  /*2a30*/  FADD.FTZ R66, R65, R66 ;  /* 0x0000004241427221 */ /* 0x000fca0000010000 */
[----:B------:R-:W-:-:S07]  /*2a40*/  MOV R69, R66 ;  /* 0x0000004200457202 */ /* 0x000fce0000000f00 */
[----:B------:R-:W-:Y:S05]  /*2a50*/  WARPSYNC.COLLECTIVE R30, `(.L_x_2959) ;  /* 0x000000001e087348 */ /* 0x000fea0003c00000 */
[----:B------:R0:W1:Y:S02]  /*2a60*/  SHFL.BFLY P0, R67, R69, R34, R31 ;  /* 0x0c00002245437389 */ /* 0x000064000000001f */
[----:B01----:R-:W-:Y:S05]  /*2a70*/  ENDCOLLECTIVE ;  /* 0x000000000000791b */ /* 0x003fea0003800000 */
.L_x_2959:
        /* <DEDUP_REMOVED lines=52> */
[----:B------:R-:W-:-:S04]  /*2dc0*/  MOV R31, 0x1f ;  /* 0x0000001f001f7802 */ /* 0x000fc80000000f00 */
[----:B------:R-:W-:-:S07]  /*2dd0*/  MOV R69, R28 ;  /* 0x0000001c00457202 */ /* 0x000fce0000000f00 */
[----:B------:R-:W-:Y:S05]  /*2de0*/  WARPSYNC.COLLECTIVE R30, `(.L_x_2960) ;  /* 0x000000001e087348 */ /* 0x000fea0003c00000 */
[----:B------:R0:W1:Y:S02]  /*2df0*/  SHFL.BFLY P0, R67, R69, R34, R31 ;  /* 0x0c00002245437389 */ /* 0x000064000000001f */
[----:B01----:R-:W-:Y:S05]  /*2e00*/  ENDCOLLECTIVE ;  /* 0x000000000000791b */ /* 0x003fea0003800000 */
.L_x_2960:
[----:B------:R-:W-:Y:S01]  /*2e10*/  HFMA2 R34, -RZ, RZ, 0, 1.1920928955078125e-07 ;  /* 0x00000002ff227431 */ /* 0x000fe200000001ff */
[----:B------:R-:W-:-:S05]  /*2e20*/  MOV R35, R67 ;  /* 0x0000004300237202 */ /* 0x000fca0000000f00 */
[----:B------:R-:W-:-:S05]  /*2e30*/  FADD.FTZ R35, R28, R35 ;  /* 0x000000231c237221 */ /* 0x000fca0000010000 */
[----:B------:R-:W-:-:S07]  /*2e40*/  MOV R69, R35 ;  /* 0x0000002300457202 */ /* 0x000fce0000000f00 */
[----:B------:R-:W-:Y:S05]  /*2e50*/  WARPSYNC.COLLECTIVE R30, `(.L_x_2961) ;  /* 0x000000001e087348 */ /* 0x000fea0003c00000 */
[----:B------:R0:W1:Y:S02]  /*2e60*/  SHFL.BFLY P0, R67, R69, R34, R31 ;  /* 0x0c00002245437389 */ /* 0x000064000000001f */
[----:B01----:R-:W-:Y:S05]  /*2e70*/  ENDCOLLECTIVE ;  /* 0x000000000000791b */ /* 0x003fea0003800000 */
.L_x_2961:
[----:B------:R-:W-:Y:S01]  /*2e80*/  HFMA2 R34, -RZ, RZ, 0, 2.384185791015625e-07 ;  /* 0x00000004ff227431 */ /* 0x000fe200000001ff */
[----:B------:R-:W-:-:S05]  /*2e90*/  MOV R64, R67 ;  /* 0x0000004300407202 */ /* 0x000fca0000000f00 */
[----:B------:R-:W-:-:S05]  /*2ea0*/  FADD.FTZ R64, R35, R64 ;  /* 0x0000004023407221 */ /* 0x000fca0000010000 */
[----:B------:R-:W-:-:S07]  /*2eb0*/  MOV R69, R64 ;  /* 0x0000004000457202 */ /* 0x000fce0000000f00 */
[----:B------:R-:W-:Y:S05]  /*2ec0*/  WARPSYNC.COLLECTIVE R30, `(.L_x_2962) ;  /* 0x000000001e087348 */ /* 0x000fea0003c00000 */
[----:B------:R0:W1:Y:S02]  /*2ed0*/  SHFL.BFLY P0, R67, R69, R34, R31 ;  /* 0x0c00002245437389 */ /* 0x000064000000001f */
[----:B01----:R-:W-:Y:S05]  /*2ee0*/  ENDCOLLECTIVE ;  /* 0x000000000000791b */ /* 0x003fea0003800000 */
.L_x_2962:
[----:B------:R-:W-:Y:S01]  /*2ef0*/  HFMA2 R34, -RZ, RZ, 0, 4.76837158203125e-07 ;  /* 0x00000008ff227431 */ /* 0x000fe200000001ff */
[----:B------:R-:W-:-:S05]  /*2f00*/  MOV R65, R67 ;  /* 0x0000004300417202 */ /* 0x000fca0000000f00 */
[----:B------:R-:W-:-:S05]  /*2f10*/  FADD.FTZ R65, R64, R65 ;  /* 0x0000004140417221 */ /* 0x000fca0000010000 */
[----:B------:R-:W-:-:S07]  /*2f20*/  MOV R69, R65 ;  /* 0x0000004100457202 */ /* 0x000fce0000000f00 */
[----:B------:R-:W-:Y:S05]  /*2f30*/  WARPSYNC.COLLECTIVE R30, `(.L_x_2963) ;  /* 0x000000001e087348 */ /* 0x000fea0003c00000 */
[----:B------:R0:W1:Y:S02]  /*2f40*/  SHFL.BFLY P0, R67, R69, R34, R31 ;  /* 0x0c00002245437389 */ /* 0x000064000000001f */
[----:B01----:R-:W-:Y:S05]  /*2f50*/  ENDCOLLECTIVE ;  /* 0x000000000000791b */ /* 0x003fea0003800000 */
.L_x_2963:
[----:B------:R-:W-:Y:S01]  /*2f60*/  HFMA2 R34, -RZ, RZ, 0, 9.5367431640625e-07 ;  /* 0x00000010ff227431 */ /* 0x000fe200000001ff */
[----:B------:R-:W-:-:S05]  /*2f70*/  MOV R66, R67 ;  /* 0x0000004300427202 */ /* 0x000fca0000000f00 */
[----:B------:R-:W-:-:S05]  /*2f80*/  FADD.FTZ R66, R65, R66 ;  /* 0x0000004241427221 */ /* 0x000fca0000010000 */
[----:B------:R-:W-:-:S07]  /*2f90*/  MOV R69, R66 ;  /* 0x0000004200457202 */ /* 0x000fce0000000f00 */
[----:B------:R-:W-:Y:S05]  /*2fa0*/  WARPSYNC.COLLECTIVE R30, `(.L_x_2964) ;  /* 0x000000001e087348 */ /* 0x000fea0003c00000 */
[----:B------:R0:W1:Y:S02]  /*2fb0*/  SHFL.BFLY P0, R67, R69, R34, R31 ;  /* 0x0c00002245437389 */ /* 0x000064000000001f */
[----:B01----:R-:W-:Y:S05]  /*2fc0*/  ENDCOLLECTIVE ;  /* 0x000000000000791b */ /* 0x003fea0003800000 */
.L_x_2964:
[----:B------:R-:W-:Y:S05]  /*2fd0*/  BRA `(.L_x_2965) ;  /* 0xffffffec00647947 */ /* 0x000fea000383ffff */
.L_x_2966:
        /* <DEDUP_REMOVED lines=10> */
.L_x_28721:


//--------------------- .text._ZN10layer_norm13ln_fwd_kernelINS_13Kernel_traitsI6__halfS2_S2_S2_fjLj768ELj1ELj4ELj1ELj16ENS_18Kernel_traits_baseILj768ES2_S2_S2_S2_fjLj128EEEEELb0ELb1ELb0ELb0EEEvNS_9FwdParamsE --------------------------
	.section	.text._ZN10layer_norm13ln_fwd_kernelINS_13Kernel_traitsI6__halfS2_S2_S2_fjLj768ELj1ELj4ELj1ELj16ENS_18Kernel_traits_baseILj768ES2_S2_S2_S2_fjLj128EEEEELb0ELb1ELb0ELb0EEEvNS_9FwdParamsE,"ax",@progbits
	.align	128
        .global         _ZN10layer_norm13ln_fwd_kernelINS_13Kernel_traitsI6__halfS2_S2_S2_fjLj768ELj1ELj4ELj1ELj16ENS_18Kernel_traits_baseILj768ES2_S2_S2_S2_fjLj128EEEEELb0ELb1ELb0ELb0EEEvNS_9FwdParamsE
        .type           _ZN10layer_norm13ln_fwd_kernelINS_13Kernel_traitsI6__halfS2_S2_S2_fjLj768ELj1ELj4ELj1ELj16ENS_18Kernel_traits_baseILj768ES2_S2_S2_S2_fjLj128EEEEELb0ELb1ELb0ELb0EEEvNS_9FwdParamsE,@function
        .size           _ZN10layer_norm13ln_fwd_kernelINS_13Kernel_traitsI6__halfS2_S2_S2_fjLj768ELj1ELj4ELj1ELj16ENS_18Kernel_traits_baseILj768ES2_S2_S2_S2_fjLj128EEEEELb0ELb1ELb0ELb0EEEvNS_9FwdParamsE,(.L_x_28722 - _ZN10layer_norm13ln_fwd_kernelINS_13Kernel_traitsI6__halfS2_S2_S2_fjLj768ELj1ELj4ELj1ELj16ENS_18Kernel_traits_baseILj768ES2_S2_S2_S2_fjLj128EEEEELb0ELb1ELb0ELb0EEEvNS_9FwdParamsE)
        .other          _ZN10layer_norm13ln_fwd_kernelINS_13Kernel_traitsI6__halfS2_S2_S2_fjLj768ELj1ELj4ELj1ELj16ENS_18Kernel_traits_baseILj768ES2_S2_S2_S2_fjLj128EEEEELb0ELb1ELb0ELb0EEEvNS_9FwdParamsE,@"STO_CUDA_ENTRY STV_DEFAULT"
_ZN10layer_norm13ln_fwd_kernelINS_13Kernel_traitsI6__halfS2_S2_S2_fjLj768ELj1ELj4ELj1ELj16ENS_18Kernel_traits_baseILj768ES2_S2_S2_S2_fjLj128EEEEELb0ELb1ELb0ELb0EEEvNS_9FwdParamsE:
.text._ZN10layer_norm13ln_fwd_kernelINS_13Kernel_traitsI6__halfS2_S2_S2_fjLj768ELj1ELj4ELj1ELj16ENS_18Kernel_traits_baseILj768ES2_S2_S2_S2_fjLj128EEEEELb0ELb1ELb0ELb0EEEvNS_9FwdParamsE:
        /* <DEDUP_REMOVED lines=48> */
[----:B-1----:R-:W-:-:S04]  /*0300*/  IMAD.WIDE.U32 R16, R19, 0x10, R16 ;  /* 0x0000001013107825 */ /* 0x002fc800078e0010 */
[----:B--2---:R-:W-:Y:S02]  /*0310*/  IMAD.WIDE.U32 R12, R19, 0x10, R12 ;  /* 0x00000010130c7825 */ /* 0x004fe400078e000c */
[----:B------:R-:W5:Y:S04]  /*0320*/  LD.E.128 R16, desc[UR6][R16.64] ;  /* 0x0000000610107980 */ /* 0x000f68000c101d00 */
[----:B------:R-:W5:Y:S01]  /*0330*/  LDG.E.128 R12, desc[UR6][R12.64] ;  /* 0x000000060c0c7981 */ /* 0x000f62000c1e1d00 */
[----:B------:R-:W-:Y:S05]  /*0340*/  BRA `(.L_x_2969) ;  /* 0x0000000000807947 */ /* 0x000fea0003800000 */
.L_x_2968:
        /* <DEDUP_REMOVED lines=32> */
.L_x_2969:
[----:B------:R-:W-:Y:S05]  /*0550*/  BSYNC.RECONVERGENT B0 ;  /* 0x0000000000007941 */ /* 0x000fea0003800200 */
.L_x_2967:
[----:B------:R-:W0:Y:S02]  /*0560*/  LDCU UR4, c[0x0][0x384] ;  /* 0x00007080ff0477ac */ /* 0x000e240008000800 */
[----:B0-----:R-:W-:-:S13]  /*0570*/  ISETP.GE.AND P0, PT, R0, UR4, PT ;  /* 0x0000000400007c0c */ /* 0x001fda000bf06270 */
[----:B------:R-:W-:Y:S05]  /*0580*/  @P0 EXIT ;  /* 0x000000000000094d */ /* 0x000fea0003800000 */
[----:B------:R-:W0:Y:S01]  /*0590*/  LDCU.64 UR8, c[0x0][0x3e0] ;  /* 0x00007c00ff0877ac */ /* 0x000e220008000a00 */
[----:B------:R-:W1:Y:S01]  /*05a0*/  LDCU.U8 UR4, c[0x0][0x410] ;  /* 0x00008200ff0477ac */ /* 0x000e620008000000 */
[----:B------:R-:W2:Y:S01]  /*05b0*/  LDCU UR13, c[0x0][0x388] ;  /* 0x00007100ff0d77ac */ /* 0x000ea20008000800 */
[----:B------:R-:W3:Y:S01]  /*05c0*/  LDCU UR12, c[0x0][0x448] ;  /* 0x00008900ff0c77ac */ /* 0x000ee20008000800 */
[----:B------:R-:W4:Y:S01]  /*05d0*/  LDCU.64 UR10, c[0x0][0x3a0] ;  /* 0x00007400ff0a77ac */ /* 0x000f220008000a00 */
[----:B0-----:R-:W-:Y:S02]  /*05e0*/  UISETP.NE.U32.AND UP0, UPT, UR8, URZ, UPT ;  /* 0x000000ff0800728c */ /* 0x001fe4000bf05070 */
[----:B-1----:R-:W-:Y:S02]  /*05f0*/  UISETP.NE.AND UP2, UPT, UR4, URZ, UPT ;  /* 0x000000ff0400728c */ /* 0x002fe4000bf45270 */
[----:B--234-:R-:W-:-:S11]  /*0600*/  UISETP.NE.AND.EX UP0, UPT, UR9, URZ, UPT, UP0 ;  /* 0x000000ff0900728c */ /* 0x01cfd6000bf05300 */
.L_x_2989:
        /* <DEDUP_REMOVED lines=14> */
[----:B------:R-:W-:Y:S01]  /*06f0*/  MOV R77, R72 ;  /* 0x00000048004d7202 */ /* 0x000fe20000000f00 */
[----:B--2---:R-:W-:Y:S01]  /*0700*/  @P0 HADD2.F32 R73, -RZ, R52.H0_H0 ;  /* 0x20000034ff490230 */ /* 0x004fe20000004100 */
        /* <DEDUP_REMOVED lines=10> */
[----:B-----5:R-:W-:Y:S02]  /*07b0*/  HADD2.F32 R62, -RZ, R54.H0_H0 ;  /* 0x20000036ff3e7230 */ /* 0x020fe40000004100 */
[----:B------:R-:W-:Y:S02]  /*07c0*/  HADD2.F32 R58, -RZ, R52.H0_H0 ;  /* 0x20000034ff3a7230 */ /* 0x000fe40000004100 */
[----:B------:R-:W-:Y:S02]  /*07d0*/  HADD2.F32 R60, -RZ, R53.H0_H0 ;  /* 0x20000035ff3c7230 */ /* 0x000fe40000004100 */
[-C--:B------:R-:W-:Y:S01]  /*07e0*/  FMUL.FTZ R62, R62, R73.reuse ;  /* 0x000000493e3e7220 */ /* 0x080fe20000410000 */
[----:B------:R-:W-:Y:S02]  /*07f0*/  HADD2.F32 R64, -RZ, R55.H0_H0 ;  /* 0x20000037ff407230 */ /* 0x000fe40000004100 */
[----:B------:R-:W-:Y:S01]  /*0800*/  FMUL.FTZ R58, R58, R73 ;  /* 0x000000493a3a7220 */ /* 0x000fe20000410000 */
[----:B------:R-:W-:-:S02]  /*0810*/  HADD2.F32 R74, -RZ, R53.H1_H1 ;  /* 0x30000035ff4a7230 */ /* 0x000fc40000004100 */
[-C--:B------:R-:W-:Y:S01]  /*0820*/  FMUL.FTZ R60, R60, R73.reuse ;  /* 0x000000493c3c7220 */ /* 0x080fe20000410000 */
[----:B------:R-:W-:Y:S02]  /*0830*/  HADD2.F32 R80, -RZ, R55.H1_H1 ;  /* 0x30000037ff507230 */ /* 0x000fe40000004100 */
[-C--:B------:R-:W-:Y:S01]  /*0840*/  FMUL.FTZ R75, R64, R73.reuse ;  /* 0x00000049404b7220 */ /* 0x080fe20000410000 */
[----:B------:R-:W-:Y:S02]  /*0850*/  HADD2.F32 R59, -RZ, R38.H0_H0 ;  /* 0x20000026ff3b7230 */ /* 0x000fe40000004100 */
[-C--:B------:R-:W-:Y:S01]  /*0860*/  FMUL.FTZ R74, R74, R73.reuse ;  /* 0x000000494a4a7220 */ /* 0x080fe20000410000 */
[----:B------:R-:W-:Y:S02]  /*0870*/  HADD2.F32 R53, -RZ, R36.H0_H0 ;  /* 0x20000024ff357230 */ /* 0x000fe40000004100 */
[----:B------:R-:W-:Y:S01]  /*0880*/  FMUL.FTZ R80, R80, R73 ;  /* 0x0000004950507220 */ /* 0x000fe20000410000 */
[----:B------:R-:W-:-:S02]  /*0890*/  HADD2.F32 R63, -RZ, R37.H0_H0 ;  /* 0x20000025ff3f7230 */ /* 0x000fc40000004100 */
[--C-:B------:R-:W-:Y:S02]  /*08a0*/  HADD2.F32 R76, -RZ, R39.reuse.H0_H0 ;  /* 0x20000027ff4c7230 */ /* 0x100fe40000004100 */
[----:B------:R-:W-:Y:S02]  /*08b0*/  HADD2.F32 R52, -RZ, R52.H1_H1 ;  /* 0x30000034ff347230 */ /* 0x000fe40000004100 */
[----:B------:R-:W-:Y:S02]  /*08c0*/  HADD2.F32 R54, -RZ, R54.H1_H1 ;  /* 0x30000036ff367230 */ /* 0x000fe40000004100 */
[----:B------:R-:W-:Y:S02]  /*08d0*/  HADD2.F32 R79, -RZ, R39.H1_H1 ;  /* 0x30000027ff4f7230 */ /* 0x000fe40000004100 */
[-C--:B------:R-:W-:Y:S01]  /*08e0*/  FMUL.FTZ R52, R52, R73.reuse ;  /* 0x0000004934347220 */ /* 0x080fe20000410000 */
[----:B------:R-:W-:Y:S01]  /*08f0*/  FMUL.FTZ R54, R54, R73 ;  /* 0x0000004936367220 */ /* 0x000fe20000410000 */
[----:B--2---:R-:W-:-:S02]  /*0900*/  HADD2.F32 R61, -RZ, R50.H0_H0 ;  /* 0x20000032ff3d7230 */ /* 0x004fc40000004100 */
[----:B------:R-:W-:Y:S02]  /*0910*/  HADD2.F32 R55, -RZ, R48.H0_H0 ;  /* 0x20000030ff377230 */ /* 0x000fe40000004100 */
[----:B------:R-:W-:Y:S02]  /*0920*/  HADD2.F32 R57, -RZ, R49.H0_H0 ;  /* 0x20000031ff397230 */ /* 0x000fe40000004100 */
[----:B------:R-:W-:Y:S01]  /*0930*/  FFMA.FTZ R62, R62, R59, R61 ;  /* 0x0000003b3e3e7223 */ /* 0x000fe2000001003d */
[----:B------:R-:W-:Y:S02]  /*0940*/  HADD2.F32 R78, -RZ, R51.H0_H0 ;  /* 0x20000033ff4e7230 */ /* 0x000fe40000004100 */
[----:B------:R-:W-:Y:S01]  /*0950*/  FFMA.FTZ R64, R58, R53, R55 ;  /* 0x000000353a407223 */ /* 0x000fe20000010037 */
[----:B------:R-:W-:Y:S02]  /*0960*/  HADD2.F32 R55, -RZ, R37.H1_H1 ;  /* 0x30000025ff377230 */ /* 0x000fe40000004100 */
[----:B------:R-:W-:Y:S01]  /*0970*/  FFMA.FTZ R63, R60, R63, R57 ;  /* 0x0000003f3c3f7223 */ /* 0x000fe20000010039 */
[----:B------:R-:W-:-:S02]  /*0980*/  HADD2.F32 R57, -RZ, R36.H1_H1 ;  /* 0x30000024ff397230 */ /* 0x000fc40000004100 */
[----:B------:R-:W-:Y:S01]  /*0990*/  FFMA.FTZ R61, R75, R76, R78 ;  /* 0x0000004c4b3d7223 */ /* 0x000fe2000001004e */
[----:B------:R-:W-:Y:S02]  /*09a0*/  HADD2.F32 R59, -RZ, R38.H1_H1 ;  /* 0x30000026ff3b7230 */ /* 0x000fe40000004100 */
[----:B------:R-:W-:Y:S02]  /*09b0*/  HADD2.F32 R81, -RZ, R51.H1_H1 ;  /* 0x30000033ff517230 */ /* 0x000fe40000004100 */
[----:B------:R-:W-:Y:S02]  /*09c0*/  HADD2.F32 R77, -RZ, R50.H1_H1 ;  /* 0x30000032ff4d7230 */ /* 0x000fe40000004100 */
[----:B------:R-:W-:Y:S02]  /*09d0*/  HADD2.F32 R75, -RZ, R49.H1_H1 ;  /* 0x30000031ff4b7230 */ /* 0x000fe40000004100 */
[----:B------:R-:W-:Y:S01]  /*09e0*/  FFMA.FTZ R60, R80, R79, R81 ;  /* 0x0000004f503c7223 */ /* 0x000fe20000010051 */
[----:B------:R-:W-:-:S02]  /*09f0*/  HADD2.F32 R53, -RZ, R48.H1_H1 ;  /* 0x30000030ff357230 */ /* 0x000fc40000004100 */
[----:B------:R-:W-:Y:S01]  /*0a00*/  FFMA.FTZ R59, R54, R59, R77 ;  /* 0x0000003b363b7223 */ /* 0x000fe2000001004d */
[----:B------:R-:W-:Y:S01]  /*0a10*/  FFMA.FTZ R58, R74, R55, R75 ;  /* 0x000000374a3a7223 */ /* 0x000fe2000001004b */
[----:B------:R-:W-:Y:S01]  /*0a20*/  F2FP.F16.F32.PACK_AB R55, R60, R61 ;  /* 0x0000003d3c37723e */ /* 0x000fe200000000ff */
[----:B------:R-:W-:Y:S02]  /*0a30*/  FFMA.FTZ R57, R52, R57, R53 ;  /* 0x0000003934397223 */ /* 0x000fe40000010035 */
[----:B------:R-:W-:Y:S02]  /*0a40*/  F2FP.F16.F32.PACK_AB R54, R59, R62 ;  /* 0x0000003e3b36723e */ /* 0x000fe400000000ff */
[----:B------:R-:W-:Y:S02]  /*0a50*/  F2FP.F16.F32.PACK_AB R53, R58, R63 ;  /* 0x0000003f3a35723e */ /* 0x000fe400000000ff */
[----:B------:R-:W-:Y:S01]  /*0a60*/  F2FP.F16.F32.PACK_AB R52, R57, R64 ;  /* 0x000000403934723e */ /* 0x000fe200000000ff */
[----:B------:R-:W-:Y:S06]  /*0a70*/  BRA `(.L_x_2973) ;  /* 0x0000000000907947 */ /* 0x000fec0003800000 */
.L_x_2972:
[----:B-----5:R-:W-:Y:S02]  /*0a80*/  HADD2.F32 R58, -RZ, R52.H0_H0 ;  /* 0x20000034ff3a7230 */ /* 0x020fe40000004100 */
[----:B------:R-:W-:Y:S02]  /*0a90*/  HADD2.F32 R62, -RZ, R54.H0_H0 ;  /* 0x20000036ff3e7230 */ /* 0x000fe40000004100 */
[--C-:B------:R-:W-:Y:S02]  /*0aa0*/  HADD2.F32 R60, -RZ, R53.reuse.H0_H0 ;  /* 0x20000035ff3c7230 */ /* 0x100fe40000004100 */
[-C--:B------:R-:W-:Y:S01]  /*0ab0*/  FMUL.FTZ R58, R58, R73.reuse ;  /* 0x000000493a3a7220 */ /* 0x080fe20000410000 */
[----:B------:R-:W-:Y:S02]  /*0ac0*/  HADD2.F32 R74, -RZ, R53.H1_H1 ;  /* 0x30000035ff4a7230 */ /* 0x000fe40000004100 */
[----:B------:R-:W-:Y:S01]  /*0ad0*/  FMUL.FTZ R62, R62, R73 ;  /* 0x000000493e3e7220 */ /* 0x000fe20000410000 */
[----:B------:R-:W-:-:S02]  /*0ae0*/  HADD2.F32 R64, -RZ, R55.H0_H0 ;  /* 0x20000037ff407230 */ /* 0x000fc40000004100 */
[-C--:B------:R-:W-:Y:S01]  /*0af0*/  FMUL.FTZ R60, R60, R73.reuse ;  /* 0x000000493c3c7220 */ /* 0x080fe20000410000 */
[----:B------:R-:W-:Y:S02]  /*0b00*/  HADD2.F32 R78, -RZ, R55.H1_H1 ;  /* 0x30000037ff4e7230 */ /* 0x000fe40000004100 */
[-C--:B------:R-:W-:Y:S01]  /*0b10*/  FMUL.FTZ R74, R74, R73.reuse ;  /* 0x000000494a4a7220 */ /* 0x080fe20000410000 */
[----:B------:R-:W-:Y:S02]  /*0b20*/  HADD2.F32 R53, -RZ, R36.H0_H0 ;  /* 0x20000024ff357230 */ /* 0x000fe40000004100 */
[-C--:B------:R-:W-:Y:S01]  /*0b30*/  FMUL.FTZ R61, R64, R73.reuse ;  /* 0x00000049403d7220 */ /* 0x080fe20000410000 */
[----:B------:R-:W-:Y:S02]  /*0b40*/  HADD2.F32 R55, -RZ, R38.H0_H0 ;  /* 0x20000026ff377230 */ /* 0x000fe40000004100 */
[----:B------:R-:W-:Y:S01]  /*0b50*/  FMUL.FTZ R78, R78, R73 ;  /* 0x000000494e4e7220 */ /* 0x000fe20000410000 */
[----:B------:R-:W-:-:S02]  /*0b60*/  HADD2.F32 R52, -RZ, R52.H1_H1 ;  /* 0x30000034ff347230 */ /* 0x000fc40000004100 */
[----:B------:R-:W-:Y:S01]  /*0b70*/  FMUL.FTZ R64, R58, R53 ;  /* 0x000000353a407220 */ /* 0x000fe20000410000 */
[----:B------:R-:W-:Y:S02]  /*0b80*/  HADD2.F32 R54, -RZ, R54.H1_H1 ;  /* 0x30000036ff367230 */ /* 0x000fe40000004100 */
[----:B------:R-:W-:Y:S01]  /*0b90*/  FMUL.FTZ R62, R62, R55 ;  /* 0x000000373e3e7220 */ /* 0x000fe20000410000 */
        /* <DEDUP_REMOVED lines=8> */
[----:B------:R-:W-:Y:S02]  /*0c20*/  HADD2.F32 R59, -RZ, R38.H1_H1 ;  /* 0x30000026ff3b7230 */ /* 0x000fe40000004100 */
[----:B------:R-:W-:Y:S01]  /*0c30*/  FMUL.FTZ R57, R52, R57 ;  /* 0x0000003934397220 */ /* 0x000fe20000410000 */
[----:B------:R-:W-:Y:S02]  /*0c40*/  HADD2.F32 R55, -RZ, R39.H1_H1 ;  /* 0x30000027ff377230 */ /* 0x000fe40000004100 */
[----:B------:R-:W-:Y:S01]  /*0c50*/  FMUL.FTZ R58, R74, R53 ;  /* 0x000000354a3a7220 */ /* 0x000fe20000410000 */
[----:B------:R-:W-:Y:S01]  /*0c60*/  FMUL.FTZ R59, R54, R59 ;  /* 0x0000003b363b7220 */ /* 0x000fe20000410000 */
[----:B------:R-:W-:Y:S01]  /*0c70*/  F2FP.F16.F32.PACK_AB R52, R57, R64 ;  /* 0x000000403934723e */ /* 0x000fe200000000ff */
[----:B------:R-:W-:-:S02]  /*0c80*/  FMUL.FTZ R60, R78, R55 ;  /* 0x000000374e3c7220 */ /* 0x000fc40000410000 */
[----:B------:R-:W-:Y:S02]  /*0c90*/  F2FP.F16.F32.PACK_AB R53, R58, R63 ;  /* 0x0000003f3a35723e */ /* 0x000fe400000000ff */
[----:B------:R-:W-:Y:S02]  /*0ca0*/  F2FP.F16.F32.PACK_AB R54, R59, R62 ;  /* 0x0000003e3b36723e */ /* 0x000fe400000000ff */
[----:B------:R-:W-:-:S07]  /*0cb0*/  F2FP.F16.F32.PACK_AB R55, R60, R61 ;  /* 0x0000003d3c37723e */ /* 0x000fce00000000ff */
.L_x_2973:
[----:B------:R-:W0:Y:S01]  /*0cc0*/  LDC.64 R74, c[0x0][0x3a8] ;  /* 0x0000ea00ff4a7b82 */ /* 0x000e220000000a00 */
[C---:B------:R-:W-:Y:S01]  /*0cd0*/  IADD3 R77, PT, PT, R72.reuse, 0x20, RZ ;  /* 0x00000020484d7810 */ /* 0x040fe20007ffe0ff */
[----:B0-----:R-:W-:-:S05]  /*0ce0*/  IMAD.WIDE.U32 R74, R72, 0x10, R74 ;  /* 0x00000010484a7825 */ /* 0x001fca00078e004a */
[----:B------:R0:W-:Y:S02]  /*0cf0*/  STG.E.128 desc[UR6][R74.64], R52 ;  /* 0x000000344a007986 */ /* 0x0001e4000c101d06 */
.L_x_2971:
[----:B------:R-:W-:Y:S05]  /*0d00*/  BSYNC.RECONVERGENT B0 ;  /* 0x0000000000007941 */ /* 0x000fea0003800200 */
.L_x_2970:
[----:B------:R-:W-:Y:S01]  /*0d10*/  ISETP.GE.U32.AND P1, PT, R3, 0x40, PT ;  /* 0x000000400300780c */ /* 0x000fe20003f26070 */
[----:B------:R-:W-:-:S12]  /*0d20*/  BSSY.RECONVERGENT B0, `(.L_x_2974) ;  /* 0x0000060000007945 */ /* 0x000fd80003800200 */
[----:B------:R-:W-:Y:S05]  /*0d30*/  @!P1 BRA `(.L_x_2975) ;  /* 0x0000000400789947 */ /* 0x000fea0003800000 */
[----:B------:R-:W-:Y:S01]  /*0d40*/  ISETP.NE.U32.AND P0, PT, RZ, UR10, PT ;  /* 0x0000000aff007c0c */ /* 0x000fe2000bf05070 */
[----:B------:R-:W1:Y:S03]  /*0d50*/  LDC.64 R8, c[0x0][0x390] ;  /* 0x0000e400ff087b82 */ /* 0x000e660000000a00 */
[----:B------:R-:W-:-:S13]  /*0d60*/  ISETP.NE.AND.EX P0, PT, RZ, UR11, PT, P0 ;  /* 0x0000000bff007c0c */ /* 0x000fda000bf05300 */
[----:B------:R-:W2:Y:S01]  /*0d70*/  @P0 LDC.64 R6, c[0x0][0x3a0] ;  /* 0x0000e800ff060b82 */ /* 0x000ea20000000a00 */
[----:B-1----:R-:W-:-:S06]  /*0d80*/  IMAD.WIDE.U32 R8, R77, 0x10, R8 ;  /* 0x000000104d087825 */ /* 0x002fcc00078e0008 */
[----:B------:R-:W5:Y:S01]  /*0d90*/  LDG.E.128 R8, desc[UR6][R8.64] ;  /* 0x0000000608087981 */ /* 0x000f62000c1e1d00 */
[----:B--2---:R-:W-:-:S05]  /*0da0*/  @P0 IMAD.WIDE.U32 R6, R77, 0x10, R6 ;  /* 0x000000104d060825 */ /* 0x004fca00078e0006 */
[----:B------:R1:W5:Y:S01]  /*0db0*/  @P0 LDG.E.128 R48, desc[UR6][R6.64] ;  /* 0x0000000606300981 */ /* 0x000362000c1e1d00 */
[----:B------:R-:W-:Y:S05]  /*0dc0*/  @!P0 BRA `(.L_x_2976) ;  /* 0x0000000000b48947 */ /* 0x000fea0003800000 */
[----:B0----5:R-:W-:Y:S02]  /*0dd0*/  HADD2.F32 R74, -RZ, R9.H0_H0 ;  /* 0x20000009ff4a7230 */ /* 0x021fe40000004100 */
[--C-:B------:R-:W-:Y:S02]  /*0de0*/  HADD2.F32 R76, -RZ, R10.reuse.H0_H0 ;  /* 0x2000000aff4c7230 */ /* 0x100fe40000004100 */
[----:B------:R-:W-:Y:S02]  /*0df0*/  HADD2.F32 R52, -RZ, R10.H1_H1 ;  /* 0x3000000aff347230 */ /* 0x000fe40000004100 */
[-C--:B------:R-:W-:Y:S01]  /*0e00*/  FMUL.FTZ R74, R74, R73.reuse ;  /* 0x000000494a4a7220 */ /* 0x080fe20000410000 */
[----:B------:R-:W-:Y:S02]  /*0e10*/  HADD2.F32 R56, -RZ, R8.H0_H0 ;  /* 0x20000008ff387230 */ /* 0x000fe40000004100 */
[----:B------:R-:W-:Y:S01]  /*0e20*/  FMUL.FTZ R76, R76, R73 ;  /* 0x000000494c4c7220 */ /* 0x000fe20000410000 */
[----:B------:R-:W-:-:S02]  /*0e30*/  HADD2.F32 R10, -RZ, R11.H0_H0 ;  /* 0x2000000bff0a7230 */ /* 0x000fc40000004100 */
[-C--:B------:R-:W-:Y:S01]  /*0e40*/  FMUL.FTZ R52, R52, R73.reuse ;  /* 0x0000004934347220 */ /* 0x080fe20000410000 */
[----:B-1----:R-:W-:Y:S02]  /*0e50*/  HADD2.F32 R6, -RZ, R9.H1_H1 ;  /* 0x30000009ff067230 */ /* 0x002fe40000004100 */
[-C--:B------:R-:W-:Y:S01]  /*0e60*/  FMUL.FTZ R56, R56, R73.reuse ;  /* 0x0000004938387220 */ /* 0x080fe20000410000 */
[----:B------:R-:W-:Y:S02]  /*0e70*/  HADD2.F32 R54, -RZ, R11.H1_H1 ;  /* 0x3000000bff367230 */ /* 0x000fe40000004100 */
[-C--:B------:R-:W-:Y:S01]  /*0e80*/  FMUL.FTZ R75, R10, R73.reuse ;  /* 0x000000490a4b7220 */ /* 0x080fe20000410000 */
[----:B------:R-:W-:Y:S02]  /*0e90*/  HADD2.F32 R11, -RZ, R25.H0_H0 ;  /* 0x20000019ff0b7230 */ /* 0x000fe40000004100 */
[----:B------:R-:W-:Y:S01]  /*0ea0*/  FMUL.FTZ R6, R6, R73 ;  /* 0x0000004906067220 */ /* 0x000fe20000410000 */
[----:B------:R-:W-:-:S02]  /*0eb0*/  HADD2.F32 R9, -RZ, R49.H0_H0 ;  /* 0x20000031ff097230 */ /* 0x000fc40000004100 */
[----:B------:R-:W-:Y:S01]  /*0ec0*/  FMUL.FTZ R54, R54, R73 ;  /* 0x0000004936367220 */ /* 0x000fe20000410000 */
[----:B------:R-:W-:Y:S02]  /*0ed0*/  HADD2.F32 R5, -RZ, R24.H0_H0 ;  /* 0x20000018ff057230 */ /* 0x000fe40000004100 */
[----:B------:R-:W-:Y:S02]  /*0ee0*/  HADD2.F32 R7, -RZ, R48.H0_H0 ;  /* 0x20000030ff077230 */ /* 0x000fe40000004100 */
[----:B------:R-:W-:Y:S01]  /*0ef0*/  FFMA.FTZ R11, R74, R11, R9 ;  /* 0x0000000b4a0b7223 */ /* 0x000fe20000010009 */
[----:B------:R-:W-:Y:S02]  /*0f00*/  HADD2.F32 R53, -RZ, R26.H0_H0 ;  /* 0x2000001aff357230 */ /* 0x000fe40000004100 */
[----:B------:R-:W-:Y:S02]  /*0f10*/  HADD2.F32 R55, -RZ, R50.H0_H0 ;  /* 0x20000032ff377230 */ /* 0x000fe40000004100 */
[----:B------:R-:W-:Y:S01]  /*0f20*/  FFMA.FTZ R56, R56, R5, R7 ;  /* 0x0000000538387223 */ /* 0x000fe20000010007 */
[----:B------:R-:W-:-:S02]  /*0f30*/  HADD2.F32 R78, -RZ, R27.H0_H0 ;  /* 0x2000001bff4e7230 */ /* 0x000fc40000004100 */
[----:B------:R-:W-:Y:S02]  /*0f40*/  HADD2.F32 R80, -RZ, R51.H0_H0 ;  /* 0x20000033ff507230 */ /* 0x000fe40000004100 */
[----:B------:R-:W-:Y:S01]  /*0f50*/  FFMA.FTZ R10, R76, R53, R55 ;  /* 0x000000354c0a7223 */ /* 0x000fe20000010037 */
[----:B------:R-:W-:Y:S02]  /*0f60*/  HADD2.F32 R8, -RZ, R8.H1_H1 ;  /* 0x30000008ff087230 */ /* 0x000fe40000004100 */
[----:B------:R-:W-:Y:S02]  /*0f70*/  HADD2.F32 R74, -RZ, R24.H1_H1 ;  /* 0x30000018ff4a7230 */ /* 0x000fe40000004100 */
[----:B------:R-:W-:Y:S01]  /*0f80*/  FFMA.FTZ R9, R75, R78, R80 ;  /* 0x0000004e4b097223 */ /* 0x000fe20000010050 */
[----:B------:R-:W-:Y:S02]  /*0f90*/  HADD2.F32 R76, -RZ, R48.H1_H1 ;  /* 0x30000030ff4c7230 */ /* 0x000fe40000004100 */
[----:B------:R-:W-:Y:S01]  /*0fa0*/  FMUL.FTZ R5, R8, R73 ;  /* 0x0000004908057220 */ /* 0x000fe20000410000 */
[----:B------:R-:W-:-:S02]  /*0fb0*/  HADD2.F32 R53, -RZ, R25.H1_H1 ;  /* 0x30000019ff357230 */ /* 0x000fc40000004100 */
[----:B------:R-:W-:Y:S02]  /*0fc0*/  HADD2.F32 R55, -RZ, R49.H1_H1 ;  /* 0x30000031ff377230 */ /* 0x000fe40000004100 */
[----:B------:R-:W-:Y:S01]  /*0fd0*/  FFMA.FTZ R5, R5, R74, R76 ;  /* 0x0000004a05057223 */ /* 0x000fe2000001004c */
[----:B------:R-:W-:Y:S02]  /*0fe0*/  HADD2.F32 R7, -RZ, R26.H1_H1 ;  /* 0x3000001aff077230 */ /* 0x000fe40000004100 */
[----:B------:R-:W-:Y:S02]  /*0ff0*/  HADD2.F32 R75, -RZ, R50.H1_H1 ;  /* 0x30000032ff4b7230 */ /* 0x000fe40000004100 */
[----:B------:R-:W-:Y:S01]  /*1000*/  FFMA.FTZ R6, R6, R53, R55 ;  /* 0x0000003506067223 */ /* 0x000fe20000010037 */
[----:B------:R-:W-:Y:S02]  /*1010*/  HADD2.F32 R79, -RZ, R27.H1_H1 ;  /* 0x3000001bff4f7230 */ /* 0x000fe40000004100 */
[----:B------:R-:W-:-:S02]  /*1020*/  HADD2.F32 R81, -RZ, R51.H1_H1 ;  /* 0x30000033ff517230 */ /* 0x000fc40000004100 */
[----:B------:R-:W-:Y:S01]  /*1030*/  FFMA.FTZ R7, R52, R7, R75 ;  /* 0x0000000734077223 */ /* 0x000fe2000001004b */
[----:B------:R-:W-:Y:S02]  /*1040*/  F2FP.F16.F32.PACK_AB R53, R6, R11 ;  /* 0x0000000b0635723e */ /* 0x000fe400000000ff */
[----:B------:R-:W-:Y:S01]  /*1050*/  F2FP.F16.F32.PACK_AB R52, R5, R56 ;  /* 0x000000380534723e */ /* 0x000fe200000000ff */
[----:B------:R-:W-:Y:S01]  /*1060*/  FFMA.FTZ R8, R54, R79, R81 ;  /* 0x0000004f36087223 */ /* 0x000fe20000010051 */
[----:B------:R-:W-:-:S04]  /*1070*/  F2FP.F16.F32.PACK_AB R54, R7, R10 ;  /* 0x0000000a0736723e */ /* 0x000fc800000000ff */
[----:B------:R-:W-:Y:S01]  /*1080*/  F2FP.F16.F32.PACK_AB R55, R8, R9 ;  /* 0x000000090837723e */ /* 0x000fe200000000ff */
[----:B------:R-:W-:Y:S06]  /*1090*/  BRA `(.L_x_2977) ;  /* 0x0000000000907947 */ /* 0x000fec0003800000 */
.L_x_2976:
[----:B0----5:R-:W-:Y:S02]  /*10a0*/  HADD2.F32 R52, -RZ, R9.H0_H0 ;  /* 0x20000009ff347230 */ /* 0x021fe40000004100 */
[----:B------:R-:W-:Y:S02]  /*10b0*/  HADD2.F32 R56, -RZ, R10.H0_H0 ;  /* 0x2000000aff387230 */ /* 0x000fe40000004100 */
[----:B-1----:R-:W-:Y:S02]  /*10c0*/  HADD2.F32 R6, -RZ, R8.H0_H0 ;  /* 0x20000008ff067230 */ /* 0x002fe40000004100 */
[-C--:B------:R-:W-:Y:S01]  /*10d0*/  FMUL.FTZ R52, R52, R73.reuse ;  /* 0x0000004934347220 */ /* 0x080fe20000410000 */
[--C-:B------:R-:W-:Y:S02]  /*10e0*/  HADD2.F32 R76, -RZ, R11.reuse.H0_H0 ;  /* 0x2000000bff4c7230 */ /* 0x100fe40000004100 */
[----:B------:R-:W-:Y:S02]  /*10f0*/  HADD2.F32 R78, -RZ, R11.H1_H1 ;  /* 0x3000000bff4e7230 */ /* 0x000fe40000004100 */
[----:B------:R-:W-:Y:S01]  /*1100*/  FMUL.FTZ R6, R6, R73 ;  /* 0x0000004906067220 */ /* 0x000fe20000410000 */
[----:B------:R-:W-:-:S02]  /*1110*/  HADD2.F32 R74, -RZ, R10.H1_H1 ;  /* 0x3000000aff4a7230 */ /* 0x000fc40000004100 */
[-C--:B------:R-:W-:Y:S01]  /*1120*/  FMUL.FTZ R10, R56, R73.reuse ;  /* 0x00000049380a7220 */ /* 0x080fe20000410000 */
[----:B------:R-:W-:Y:S02]  /*1130*/  HADD2.F32 R11, -RZ, R25.H0_H0 ;  /* 0x20000019ff0b7230 */ /* 0x000fe40000004100 */
[-C--:B------:R-:W-:Y:S01]  /*1140*/  FMUL.FTZ R76, R76, R73.reuse ;  /* 0x000000494c4c7220 */ /* 0x080fe20000410000 */
[----:B------:R-:W-:Y:S02]  /*1150*/  HADD2.F32 R7, -RZ, R26.H0_H0 ;  /* 0x2000001aff077230 */ /* 0x000fe40000004100 */
[----:B------:R-:W-:Y:S01]  /*1160*/  FMUL.FTZ R78, R78, R73 ;  /* 0x000000494e4e7220 */ /* 0x000fe20000410000 */
        /* <DEDUP_REMOVED lines=8> */
[----:B------:R-:W-:Y:S02]  /*11f0*/  HADD2.F32 R52, -RZ, R24.H1_H1 ;  /* 0x30000018ff347230 */ /* 0x000fe40000004100 */
[----:B------:R-:W-:Y:S01]  /*1200*/  FMUL.FTZ R54, R54, R73 ;  /* 0x0000004936367220 */ /* 0x000fe20000410000 */
[----:B------:R-:W-:-:S02]  /*1210*/  HADD2.F32 R53, -RZ, R25.H1_H1 ;  /* 0x30000019ff357230 */ /* 0x000fc40000004100 */
[----:B------:R-:W-:Y:S01]  /*1220*/  FMUL.FTZ R5, R8, R73 ;  /* 0x0000004908057220 */ /* 0x000fe20000410000 */
[----:B------:R-:W-:Y:S02]  /*1230*/  HADD2.F32 R7, -RZ, R26.H1_H1 ;  /* 0x3000001aff077230 */ /* 0x000fe40000004100 */
[----:B------:R-:W-:Y:S01]  /*1240*/  FMUL.FTZ R9, R76, R9 ;  /* 0x000000094c097220 */ /* 0x000fe20000410000 */
[----:B------:R-:W-:Y:S02]  /*1250*/  HADD2.F32 R55, -RZ, R27.H1_H1 ;  /* 0x3000001bff377230 */ /* 0x000fe40000004100 */
[----:B------:R-:W-:Y:S01]  /*1260*/  FMUL.FTZ R6, R54, R53 ;  /* 0x0000003536067220 */ /* 0x000fe20000410000 */
[----:B------:R-:W-:Y:S01]  /*1270*/  FMUL.FTZ R5, R5, R52 ;  /* 0x0000003405057220 */ /* 0x000fe20000410000 */
[----:B------:R-:W-:Y:S01]  /*1280*/  FMUL.FTZ R7, R74, R7 ;  /* 0x000000074a077220 */ /* 0x000fe20000410000 */
[----:B------:R-:W-:Y:S02]  /*1290*/  FMUL.FTZ R8, R78, R55 ;  /* 0x000000374e087220 */ /* 0x000fe40000410000 */
[----:B------:R-:W-:-:S02]  /*12a0*/  F2FP.F16.F32.PACK_AB R53, R6, R11 ;  /* 0x0000000b0635723e */ /* 0x000fc400000000ff */
[----:B------:R-:W-:Y:S02]  /*12b0*/  F2FP.F16.F32.PACK_AB R54, R7, R10 ;  /* 0x0000000a0736723e */ /* 0x000fe400000000ff */
[----:B------:R-:W-:Y:S02]  /*12c0*/  F2FP.F16.F32.PACK_AB R55, R8, R9 ;  /* 0x000000090837723e */ /* 0x000fe400000000ff */
[----:B------:R-:W-:-:S07]  /*12d0*/  F2FP.F16.F32.PACK_AB R52, R5, R56 ;  /* 0x000000380534723e */ /* 0x000fce00000000ff */
.L_x_2977:
[----:B------:R-:W0:Y:S02]  /*12e0*/  LDC.64 R74, c[0x0][0x3a8] ;  /* 0x0000ea00ff4a7b82 */ /* 0x000e240000000a00 */
[C---:B0-----:R-:W-:Y:S01]  /*12f0*/  IMAD.WIDE.U32 R74, R77.reuse, 0x10, R74 ;  /* 0x000000104d4a7825 */ /* 0x041fe200078e004a */
[----:B------:R-:W-:-:S04]  /*1300*/  IADD3 R77, PT, PT, R77, 0x20, RZ ;  /* 0x000000204d4d7810 */ /* 0x000fc80007ffe0ff */
[----:B------:R1:W-:Y:S03]  /*1310*/  STG.E.128 desc[UR6][R74.64], R52 ;  /* 0x000000344a007986 */ /* 0x0003e6000c101d06 */
.L_x_2975:
[----:B------:R-:W-:Y:S05]  /*1320*/  BSYNC.RECONVERGENT B0 ;  /* 0x0000000000007941 */ /* 0x000fea0003800200 */
.L_x_2974:
        /* <DEDUP_REMOVED lines=12> */
[----:B-----5:R-:W-:Y:S02]  /*13f0*/  HADD2.F32 R4, -RZ, R52.H0_H0 ;  /* 0x20000034ff047230 */ /* 0x020fe40000004100 */
[--C-:B0-----:R-:W-:Y:S02]  /*1400*/  HADD2.F32 R66, -RZ, R53.reuse.H0_H0 ;  /* 0x20000035ff427230 */ /* 0x101fe40000004100 */
        /* <DEDUP_REMOVED lines=11> */
[----:B------:R-:W-:Y:S01]  /*14c0*/  FMUL.FTZ R78, R78, R73 ;  /* 0x000000494e4e7220 */ /* 0x000fe20000410000 */
[----:B------:R-:W-:-:S02]  /*14d0*/  HADD2.F32 R53, -RZ, R12.H0_H0 ;  /* 0x2000000cff357230 */ /* 0x000fc40000004100 */
[-C--:B------:R-:W-:Y:S01]  /*14e0*/  FMUL.FTZ R65, R52, R73.reuse ;  /* 0x0000004934417220 */ /* 0x080fe20000410000 */
[----:B------:R-:W-:Y:S02]  /*14f0*/  HADD2.F32 R71, -RZ, R48.H0_H0 ;  /* 0x20000030ff477230 */ /* 0x000fe40000004100 */
[----:B------:R-:W-:Y:S01]  /*1500*/  FMUL.FTZ R74, R54, R73 ;  /* 0x00000049364a7220 */ /* 0x000fe20000410000 */
[----:B------:R-:W-:Y:S02]  /*1510*/  HADD2.F32 R55, -RZ, R13.H0_H0 ;  /* 0x2000000dff377230 */ /* 0x000fe40000004100 */
[----:B------:R-:W-:Y:S02]  /*1520*/  HADD2.F32 R75, -RZ, R49.H0_H0 ;  /* 0x20000031ff4b7230 */ /* 0x000fe40000004100 */
[----:B------:R-:W-:Y:S01]  /*1530*/  FFMA.FTZ R4, R4, R53, R71 ;  /* 0x0000003504047223 */ /* 0x000fe20000010047 */
[----:B------:R-:W-:Y:S02]  /*1540*/  HADD2.F32 R69, -RZ, R14.H0_H0 ;  /* 0x2000000eff457230 */ /* 0x000fe40000004100 */
[----:B------:R-:W-:-:S02]  /*1550*/  HADD2.F32 R79, -RZ, R50.H0_H0 ;  /* 0x20000032ff4f7230 */ /* 0x000fc40000004100 */
[----:B------:R-:W-:Y:S01]  /*1560*/  FFMA.FTZ R66, R66, R55, R75 ;  /* 0x0000003742427223 */ /* 0x000fe2000001004b */
[----:B------:R-:W-:Y:S02]  /*1570*/  HADD2.F32 R52, -RZ, R12.H1_H1 ;  /* 0x3000000cff347230 */ /* 0x000fe40000004100 */
[----:B------:R-:W-:Y:S02]  /*1580*/  HADD2.F32 R54, -RZ, R13.H1_H1 ;  /* 0x3000000dff367230 */ /* 0x000fe40000004100 */
[----:B------:R-:W-:Y:S01]  /*1590*/  FFMA.FTZ R68, R70, R69, R79 ;  /* 0x0000004546447223 */ /* 0x000fe2000001004f */
[----:B------:R-:W-:Y:S02]  /*15a0*/  HADD2.F32 R69, -RZ, R14.H1_H1 ;  /* 0x3000000eff457230 */ /* 0x000fe40000004100 */
[----:B------:R-:W-:Y:S02]  /*15b0*/  HADD2.F32 R53, -RZ, R15.H0_H0 ;  /* 0x2000000fff357230 */ /* 0x000fe40000004100 */
[----:B------:R-:W-:-:S02]  /*15c0*/  HADD2.F32 R73, -RZ, R51.H0_H0 ;  /* 0x20000033ff497230 */ /* 0x000fc40000004100 */
[----:B------:R-:W-:Y:S02]  /*15d0*/  HADD2.F32 R71, -RZ, R15.H1_H1 ;  /* 0x3000000fff477230 */ /* 0x000fe40000004100 */
[----:B------:R-:W-:Y:S02]  /*15e0*/  HADD2.F32 R75, -RZ, R51.H1_H1 ;  /* 0x30000033ff4b7230 */ /* 0x000fe40000004100 */
[----:B------:R-:W-:Y:S01]  /*15f0*/  FFMA.FTZ R70, R76, R53, R73 ;  /* 0x000000354c467223 */ /* 0x000fe20000010049 */
        /* <DEDUP_REMOVED lines=12> */
.L_x_2980:
[----:B-----5:R-:W-:Y:S02]  /*16c0*/  HADD2.F32 R70, -RZ, R54.H0_H0 ;  /* 0x20000036ff467230 */ /* 0x020fe40000004100 */
[----:B------:R-:W-:Y:S02]  /*16d0*/  HADD2.F32 R4, -RZ, R52.H0_H0 ;  /* 0x20000034ff047230 */ /* 0x000fe40000004100 */
[--C-:B------:R-:W-:Y:S02]  /*16e0*/  HADD2.F32 R68, -RZ, R53.reuse.H1_H1 ;  /* 0x30000035ff447230 */ /* 0x100fe40000004100 */
[-C--:B------:R-:W-:Y:S01]  /*16f0*/  FMUL.FTZ R70, R70, R73.reuse ;  /* 0x0000004946467220 */ /* 0x080fe20000410000 */
[----:B0-----:R-:W-:Y:S02]  /*1700*/  HADD2.F32 R66, -RZ, R53.H0_H0 ;  /* 0x20000035ff427230 */ /* 0x001fe40000004100 */
[----:B------:R-:W-:Y:S01]  /*1710*/  FMUL.FTZ R4, R4, R73 ;  /* 0x0000004904047220 */ /* 0x000fe20000410000 */
[----:B------:R-:W-:-:S02]  /*1720*/  HADD2.F32 R65, -RZ, R14.H0_H0 ;  /* 0x2000000eff417230 */ /* 0x000fc40000004100 */
[-C--:B------:R-:W-:Y:S01]  /*1730*/  FMUL.FTZ R67, R68, R73.reuse ;  /* 0x0000004944437220 */ /* 0x080fe20000410000 */
[----:B------:R-:W-:Y:S02]  /*1740*/  HADD2.F32 R54, -RZ, R54.H1_H1 ;  /* 0x30000036ff367230 */ /* 0x000fe40000004100 */
[----:B------:R-:W-:Y:S01]  /*1750*/  FMUL.FTZ R66, R66, R73 ;  /* 0x0000004942427220 */ /* 0x000fe20000410000 */
        /* <DEDUP_REMOVED lines=26> */
.L_x_2981:
[----:B------:R-:W0:Y:S02]  /*1900*/  LDC.64 R74, c[0x0][0x3a8] ;  /* 0x0000ea00ff4a7b82 */ /* 0x000e240000000a00 */
[----:B0-----:R-:W-:-:S05]  /*1910*/  IMAD.WIDE.U32 R74, R77, 0x10, R74 ;  /* 0x000000104d4a7825 */ /* 0x001fca00078e004a */
[----:B------:R2:W-:Y:S02]  /*1920*/  STG.E.128 desc[UR6][R74.64], R52 ;  /* 0x000000344a007986 */ /* 0x0005e4000c101d06 */
.L_x_2979:
[----:B------:R-:W-:Y:S05]  /*1930*/  BSYNC.RECONVERGENT B0 ;  /* 0x0000000000007941 */ /* 0x000fea0003800200 */
.L_x_2978:
        /* <DEDUP_REMOVED lines=100> */
.L_x_3001:
        /* <DEDUP_REMOVED lines=19> */
[----:B------:R-:W-:Y:S01]  /*20b0*/  FADD.FTZ R74, R62, -R76 ;  /* 0x8000004c3e4a7221 */ /* 0x000fe20000010000 */
[----:B-----5:R-:W-:Y:S02]  /*20c0*/  HADD2.F32 R53, -RZ, R44.H0_H0 ;  /* 0x2000002cff357230 */ /* 0x020fe40000004100 */
[C---:B------:R-:W-:Y:S01]  /*20d0*/  FMUL.FTZ R52, R73.reuse, R52 ;  /* 0x0000003449347220 */ /* 0x040fe20000410000 */
[----:B------:R-:W-:Y:S02]  /*20e0*/  HADD2.F32 R55, -RZ, R40.H0_H0 ;  /* 0x20000028ff377230 */ /* 0x000fe40000004100 */
[C---:B------:R-:W-:Y:S01]  /*20f0*/  FMUL.FTZ R54, R73.reuse, R54 ;  /* 0x0000003649367220 */ /* 0x040fe20000410000 */
[----:B------:R-:W-:Y:S02]  /*2100*/  HADD2.F32 R75, -RZ, R45.H0_H0 ;  /* 0x2000002dff4b7230 */ /* 0x000fe40000004100 */
[----:B------:R-:W-:Y:S01]  /*2110*/  FMUL.FTZ R74, R73, R74 ;  /* 0x0000004a494a7220 */ /* 0x000fe20000410000 */
[----:B------:R-:W-:-:S02]  /*2120*/  HADD2.F32 R77, -RZ, R41.H0_H0 ;  /* 0x20000029ff4d7230 */ /* 0x000fc40000004100 */
[----:B------:R-:W-:Y:S01]  /*2130*/  FFMA.FTZ R52, R52, R53, R55 ;  /* 0x0000003534347223 */ /* 0x000fe20000010037 */
[----:B------:R-:W-:Y:S02]  /*2140*/  HADD2.F32 R79, -RZ, R46.H0_H0 ;  /* 0x2000002eff4f7230 */ /* 0x000fe40000004100 */
[--C-:B------:R-:W-:Y:S01]  /*2150*/  FADD.FTZ R78, R59, -R76.reuse ;  /* 0x8000004c3b4e7221 */ /* 0x100fe20000010000 */
[----:B------:R-:W-:Y:S02]  /*2160*/  HADD2.F32 R81, -RZ, R42.H0_H0 ;  /* 0x2000002aff517230 */ /* 0x000fe40000004100 */
[----:B------:R-:W-:Y:S01]  /*2170*/  FFMA.FTZ R53, R54, R75, R77 ;  /* 0x0000004b36357223 */ /* 0x000fe2000001004d */
[----:B------:R-:W-:Y:S02]  /*2180*/  HADD2.F32 R80, -RZ, R46.H1_H1 ;  /* 0x3000002eff507230 */ /* 0x000fe40000004100 */
[----:B------:R-:W-:Y:S01]  /*2190*/  FADD.FTZ R84, R61, -R76 ;  /* 0x8000004c3d547221 */ /* 0x000fe20000010000 */
[----:B------:R-:W-:-:S02]  /*21a0*/  HADD2.F32 R82, -RZ, R42.H1_H1 ;  /* 0x3000002aff527230 */ /* 0x000fc40000004100 */
[----:B------:R-:W-:Y:S01]  /*21b0*/  FFMA.FTZ R54, R74, R79, R81 ;  /* 0x0000004f4a367223 */ /* 0x000fe20000010051 */
[----:B------:R-:W-:Y:S01]  /*21c0*/  FADD.FTZ R86, R60, -R76 ;  /* 0x8000004c3c567221 */ /* 0x000fe20000010000 */
[----:B------:R-:W0:Y:S01]  /*21d0*/  LDC.64 R74, c[0x0][0x428] ;  /* 0x00010a00ff4a7b82 */ /* 0x000e220000000a00 */
[C---:B------:R-:W-:Y:S01]  /*21e0*/  FMUL.FTZ R77, R73.reuse, R78 ;  /* 0x0000004e494d7220 */ /* 0x040fe20000410000 */
[----:B------:R-:W-:Y:S02]  /*21f0*/  HADD2.F32 R55, -RZ, R47.H0_H0 ;  /* 0x2000002fff377230 */ /* 0x000fe40000004100 */
[C---:B------:R-:W-:Y:S01]  /*2200*/  FMUL.FTZ R84, R73.reuse, R84 ;  /* 0x0000005449547220 */ /* 0x040fe20000410000 */
[----:B------:R-:W-:Y:S02]  /*2210*/  HADD2.F32 R79, -RZ, R43.H0_H0 ;  /* 0x2000002bff4f7230 */ /* 0x000fe40000004100 */
[----:B------:R-:W-:Y:S01]  /*2220*/  FMUL.FTZ R86, R73, R86 ;  /* 0x0000005649567220 */ /* 0x000fe20000410000 */
[----:B------:R-:W-:-:S02]  /*2230*/  HADD2.F32 R81, -RZ, R47.H1_H1 ;  /* 0x3000002fff517230 */ /* 0x000fc40000004100 */
[----:B------:R-:W-:Y:S01]  /*2240*/  FFMA.FTZ R77, R77, R80, R82 ;  /* 0x000000504d4d7223 */ /* 0x000fe20000010052 */
[----:B------:R-:W-:Y:S02]  /*2250*/  HADD2.F32 R83, -RZ, R43.H1_H1 ;  /* 0x3000002bff537230 */ /* 0x000fe40000004100 */
[--C-:B------:R-:W-:Y:S01]  /*2260*/  FADD.FTZ R78, R57, -R76.reuse ;  /* 0x8000004c394e7221 */ /* 0x100fe20000010000 */
[----:B------:R-:W-:Y:S01]  /*2270*/  FADD.FTZ R80, R58, -R76 ;  /* 0x8000004c3a507221 */ /* 0x000fe20000010000 */
[----:B------:R-:W-:Y:S01]  /*2280*/  FFMA.FTZ R84, R84, R55, R79 ;  /* 0x0000003754547223 */ /* 0x000fe2000001004f */
[----:B------:R-:W-:Y:S02]  /*2290*/  HADD2.F32 R55, -RZ, R44.H1_H1 ;  /* 0x3000002cff377230 */ /* 0x000fe40000004100 */
[----:B------:R-:W-:Y:S01]  /*22a0*/  FFMA.FTZ R85, R86, R81, R83 ;  /* 0x0000005156557223 */ /* 0x000fe20000010053 */
[----:B------:R-:W-:Y:S02]  /*22b0*/  HADD2.F32 R81, -RZ, R45.H1_H1 ;  /* 0x3000002dff517230 */ /* 0x000fe40000004100 */
[----:B------:R-:W-:Y:S01]  /*22c0*/  FMUL.FTZ R80, R73, R80 ;  /* 0x0000005049507220 */ /* 0x000fe20000410000 */
[----:B------:R-:W-:-:S02]  /*22d0*/  HADD2.F32 R83, -RZ, R41.H1_H1 ;  /* 0x30000029ff537230 */ /* 0x000fc40000004100 */
[----:B------:R-:W-:Y:S01]  /*22e0*/  FMUL.FTZ R78, R73, R78 ;  /* 0x0000004e494e7220 */ /* 0x000fe20000410000 */
[----:B------:R-:W-:Y:S01]  /*22f0*/  HADD2.F32 R79, -RZ, R40.H1_H1 ;  /* 0x30000028ff4f7230 */ /* 0x000fe20000004100 */
[----:B------:R-:W-:Y:S01]  /*2300*/  F2FP.F16.F32.PACK_AB R54, R77, R54 ;  /* 0x000000364d36723e */ /* 0x000fe200000000ff */
[----:B------:R-:W-:-:S03]  /*2310*/  FFMA.FTZ R80, R80, R81, R83 ;  /* 0x0000005150507223 */ /* 0x000fc60000010053 */
[----:B------:R-:W-:Y:S01]  /*2320*/  FFMA.FTZ R79, R78, R55, R79 ;  /* 0x000000374e4f7223 */ /* 0x000fe2000001004f */
[----:B------:R-:W-:Y:S01]  /*2330*/  F2FP.F16.F32.PACK_AB R55, R85, R84 ;  /* 0x000000545537723e */ /* 0x000fe200000000ff */
[----:B0-----:R-:W-:Y:S01]  /*2340*/  IMAD.WIDE.U32 R74, R72, 0x10, R74 ;  /* 0x00000010484a7825 */ /* 0x001fe200078e004a */
[----:B------:R-:W-:Y:S02]  /*2350*/  F2FP.F16.F32.PACK_AB R53, R80, R53 ;  /* 0x000000355035723e */ /* 0x000fe400000000ff */
[----:B------:R-:W-:Y:S02]  /*2360*/  F2FP.F16.F32.PACK_AB R52, R79, R52 ;  /* 0x000000344f34723e */ /* 0x000fe400000000ff */
[----:B------:R-:W-:-:S03]  /*2370*/  IADD3 R72, PT, PT, R72, 0x20, RZ ;  /* 0x0000002048487810 */ /* 0x000fc60007ffe0ff */
[----:B------:R1:W-:Y:S04]  /*2380*/  STG.E.128 desc[UR6][R74.64], R52 ;  /* 0x000000344a007986 */ /* 0x0003e8000c101d06 */
.L_x_2984:
[----:B------:R-:W-:Y:S05]  /*2390*/  BSYNC.RECONVERGENT B0 ;  /* 0x0000000000007941 */ /* 0x000fea0003800200 */
.L_x_2983:
[----:B------:R-:W-:Y:S04]  /*23a0*/  BSSY.RECONVERGENT B0, `(.L_x_2985) ;  /* 0x0000032000007945 */ /* 0x000fe80003800200 */
[----:B------:R-:W-:Y:S05]  /*23b0*/  @!P1 BRA `(.L_x_2986) ;  /* 0x0000000000c09947 */ /* 0x000fea0003800000 */
[--C-:B01----:R-:W-:Y:S01]  /*23c0*/  FADD.FTZ R52, R56, -R76.reuse ;  /* 0x8000004c38347221 */ /* 0x103fe20000010000 */
        /* <DEDUP_REMOVED lines=47> */
.L_x_2986:
[----:B------:R-:W-:Y:S05]  /*26c0*/  BSYNC.RECONVERGENT B0 ;  /* 0x0000000000007941 */ /* 0x000fea0003800200 */
.L_x_2985:
[----:B------:R-:W-:Y:S04]  /*26d0*/  BSSY.RECONVERGENT B0, `(.L_x_2987) ;  /* 0x0000031000007945 */ /* 0x000fe80003800200 */
[----:B------:R-:W-:Y:S05]  /*26e0*/  @!P3 BRA `(.L_x_2988) ;  /* 0x0000000000bcb947 */ /* 0x000fea0003800000 */
[--C-:B012---:R-:W-:Y:S01]  /*26f0*/  FADD.FTZ R52, R4, -R76.reuse ;  /* 0x8000004c04347221 */ /* 0x107fe20000010000 */
[----:B-----5:R-:W-:Y:S02]  /*2700*/  HADD2.F32 R53, -RZ, R20.H0_H0 ;  /* 0x20000014ff357230 */ /* 0x020fe40000004100 */
[--C-:B------:R-:W-:Y:S01]  /*2710*/  FADD.FTZ R74, R68, -R76.reuse ;  /* 0x8000004c444a7221 */ /* 0x100fe20000010000 */
[----:B------:R-:W-:Y:S02]  /*2720*/  HADD2.F32 R55, -RZ, R16.H0_H0 ;  /* 0x20000010ff377230 */ /* 0x000fe40000004100 */
[C---:B------:R-:W-:Y:S01]  /*2730*/  FMUL.FTZ R52, R73.reuse, R52 ;  /* 0x0000003449347220 */ /* 0x040fe20000410000 */
[----:B------:R-:W-:Y:S01]  /*2740*/  FADD.FTZ R54, R66, -R76 ;  /* 0x8000004c42367221 */ /* 0x000fe20000010000 */
[----:B------:R-:W-:Y:S02]  /*2750*/  HADD2.F32 R75, -RZ, R21.H0_H0 ;  /* 0x20000015ff4b7230 */ /* 0x000fe40000004100 */
[----:B------:R-:W-:Y:S01]  /*2760*/  FMUL.FTZ R78, R73, R74 ;  /* 0x0000004a494e7220 */ /* 0x000fe20000410000 */
[----:B------:R-:W-:-:S02]  /*2770*/  HADD2.F32 R77, -RZ, R17.H0_H0 ;  /* 0x20000011ff4d7230 */ /* 0x000fc40000004100 */
[----:B------:R-:W-:Y:S01]  /*2780*/  FMUL.FTZ R54, R73, R54 ;  /* 0x0000003649367220 */ /* 0x000fe20000410000 */
[----:B------:R-:W-:Y:S02]  /*2790*/  HADD2.F32 R79, -RZ, R22.H0_H0 ;  /* 0x20000016ff4f7230 */ /* 0x000fe40000004100 */
[----:B------:R-:W-:Y:S01]  /*27a0*/  FFMA.FTZ R74, R52, R53, R55 ;  /* 0x00000035344a7223 */ /* 0x000fe20000010037 */
[----:B------:R-:W-:Y:S01]  /*27b0*/  HADD2.F32 R81, -RZ, R18.H0_H0 ;  /* 0x20000012ff517230 */ /* 0x000fe20000004100 */
[----:B------:R-:W0:Y:S01]  /*27c0*/  LDC.64 R52, c[0x0][0x428] ;  /* 0x00010a00ff347b82 */ /* 0x000e220000000a00 */
[----:B------:R-:W-:Y:S01]  /*27d0*/  FFMA.FTZ R75, R54, R75, R77 ;  /* 0x0000004b364b7223 */ /* 0x000fe2000001004d */
[--C-:B------:R-:W-:Y:S01]  /*27e0*/  FADD.FTZ R80, R67, -R76.reuse ;  /* 0x8000004c43507221 */ /* 0x100fe20000010000 */
[--C-:B------:R-:W-:Y:S01]  /*27f0*/  FADD.FTZ R82, R69, -R76.reuse ;  /* 0x8000004c45527221 */ /* 0x100fe20000010000 */
[----:B------:R-:W-:Y:S01]  /*2800*/  FFMA.FTZ R54, R78, R79, R81 ;  /* 0x0000004f4e367223 */ /* 0x000fe20000010051 */
[--C-:B------:R-:W-:Y:S01]  /*2810*/  FADD.FTZ R78, R65, -R76.reuse ;  /* 0x8000004c414e7221 */ /* 0x100fe20000010000 */
[--C-:B------:R-:W-:Y:S01]  /*2820*/  FADD.FTZ R84, R70, -R76.reuse ;  /* 0x8000004c46547221 */ /* 0x100fe20000010000 */
[----:B------:R-:W-:Y:S01]  /*2830*/  FADD.FTZ R76, R71, -R76 ;  /* 0x8000004c474c7221 */ /* 0x000fe20000010000 */
[----:B------:R-:W-:-:S02]  /*2840*/  HADD2.F32 R77, -RZ, R23.H0_H0 ;  /* 0x20000017ff4d7230 */ /* 0x000fc40000004100 */
[C---:B------:R-:W-:Y:S01]  /*2850*/  FMUL.FTZ R55, R73.reuse, R78 ;  /* 0x0000004e49377220 */ /* 0x040fe20000410000 */
[----:B------:R-:W-:Y:S02]  /*2860*/  HADD2.F32 R79, -RZ, R19.H0_H0 ;  /* 0x20000013ff4f7230 */ /* 0x000fe40000004100 */
[C---:B------:R-:W-:Y:S01]  /*2870*/  FMUL.FTZ R84, R73.reuse, R84 ;  /* 0x0000005449547220 */ /* 0x040fe20000410000 */
[----:B------:R-:W-:Y:S02]  /*2880*/  HADD2.F32 R81, -RZ, R23.H1_H1 ;  /* 0x30000017ff517230 */ /* 0x000fe40000004100 */
[C---:B------:R-:W-:Y:S01]  /*2890*/  FMUL.FTZ R76, R73.reuse, R76 ;  /* 0x0000004c494c7220 */ /* 0x040fe20000410000 */
[----:B------:R-:W-:Y:S02]  /*28a0*/  HADD2.F32 R83, -RZ, R19.H1_H1 ;  /* 0x30000013ff537230 */ /* 0x000fe40000004100 */
[C---:B------:R-:W-:Y:S01]  /*28b0*/  FMUL.FTZ R80, R73.reuse, R80 ;  /* 0x0000005049507220 */ /* 0x040fe20000410000 */
[----:B------:R-:W-:Y:S01]  /*28c0*/  FMUL.FTZ R82, R73, R82 ;  /* 0x0000005249527220 */ /* 0x000fe20000410000 */
[----:B------:R-:W-:Y:S01]  /*28d0*/  FFMA.FTZ R84, R84, R77, R79 ;  /* 0x0000004d54547223 */ /* 0x000fe2000001004f */
[----:B------:R-:W-:-:S02]  /*28e0*/  HADD2.F32 R73, -RZ, R21.H1_H1 ;  /* 0x30000015ff497230 */ /* 0x000fc40000004100 */
[----:B------:R-:W-:Y:S01]  /*28f0*/  FFMA.FTZ R83, R76, R81, R83 ;  /* 0x000000514c537223 */ /* 0x000fe20000010053 */
[----:B------:R-:W-:Y:S02]  /*2900*/  HADD2.F32 R77, -RZ, R17.H1_H1 ;  /* 0x30000011ff4d7230 */ /* 0x000fe40000004100 */
[----:B------:R-:W-:Y:S02]  /*2910*/  HADD2.F32 R76, -RZ, R20.H1_H1 ;  /* 0x30000014ff4c7230 */ /* 0x000fe40000004100 */
[----:B------:R-:W-:Y:S02]  /*2920*/  HADD2.F32 R79, -RZ, R22.H1_H1 ;  /* 0x30000016ff4f7230 */ /* 0x000fe40000004100 */
[----:B------:R-:W-:Y:S01]  /*2930*/  FFMA.FTZ R80, R80, R73, R77 ;  /* 0x0000004950507223 */ /* 0x000fe2000001004d */
[----:B------:R-:W-:Y:S02]  /*2940*/  HADD2.F32 R81, -RZ, R18.H1_H1 ;  /* 0x30000012ff517230 */ /* 0x000fe40000004100 */
[----:B------:R-:W-:-:S02]  /*2950*/  HADD2.F32 R78, -RZ, R16.H1_H1 ;  /* 0x30000010ff4e7230 */ /* 0x000fc40000004100 */
[----:B0-----:R-:W-:-:S04]  /*2960*/  IMAD.WIDE.U32 R72, R72, 0x10, R52 ;  /* 0x0000001048487825 */ /* 0x001fc800078e0034 */
[----:B------:R-:W-:Y:S01]  /*2970*/  FFMA.FTZ R79, R82, R79, R81 ;  /* 0x0000004f524f7223 */ /* 0x000fe20000010051 */
[----:B------:R-:W-:Y:S01]  /*2980*/  F2FP.F16.F32.PACK_AB R53, R80, R75 ;  /* 0x0000004b5035723e */ /* 0x000fe200000000ff */
[----:B------:R-:W-:Y:S01]  /*2990*/  FFMA.FTZ R77, R55, R76, R78 ;  /* 0x0000004c374d7223 */ /* 0x000fe2000001004e */
[----:B------:R-:W-:Y:S02]  /*29a0*/  F2FP.F16.F32.PACK_AB R55, R83, R84 ;  /* 0x000000545337723e */ /* 0x000fe400000000ff */
[----:B------:R-:W-:Y:S02]  /*29b0*/  F2FP.F16.F32.PACK_AB R54, R79, R54 ;  /* 0x000000364f36723e */ /* 0x000fe400000000ff */
[----:B------:R-:W-:-:S05]  /*29c0*/  F2FP.F16.F32.PACK_AB R52, R77, R74 ;  /* 0x0000004a4d34723e */ /* 0x000fca00000000ff */
[----:B------:R3:W-:Y:S02]  /*29d0*/  STG.E.128 desc[UR6][R72.64], R52 ;  /* 0x0000003448007986 */ /* 0x0007e4000c101d06 */
.L_x_2988:
[----:B------:R-:W-:Y:S05]  /*29e0*/  BSYNC.RECONVERGENT B0 ;  /* 0x0000000000007941 */ /* 0x000fea0003800200 */
.L_x_2987:
[----:B0123--:R-:W0:Y:S02]  /*29f0*/  LDC.64 R52, c[0x0][0x380] ;  /* 0x0000e000ff347b82 */ /* 0x00fe240000000a00 */
[----:B0-----:R-:W-:-:S04]  /*2a00*/  LEA R0, R52, R0, 0x2 ;  /* 0x0000000034007211 */ /* 0x001fc800078e10ff */
[----:B------:R-:W-:-:S13]  /*2a10*/  ISETP.GE.AND P0, PT, R0, R53, PT ;  /* 0x000000350000720c */ /* 0x000fda0003f06270 */
[----:B------:R-:W-:Y:S05]  /*2a20*/  @!P0 BRA `(.L_x_2989) ;  /* 0xffffffd800f88947 */ /* 0x000fea000383ffff */
[----:B------:R-:W-:Y:S05]  /*2a30*/  EXIT ;  /* 0x000000000000794d */ /* 0x000fea0003800000 */
.L_x_2982:
        /* <DEDUP_REMOVED lines=8> */
.L_x_2991:
[----:B------:R-:W-:Y:S05]  /*2ac0*/  BSYNC B0 ;  /* 0x0000000000007941 */ /* 0x000fea0003800000 */
.L_x_2990:
        /* <DEDUP_REMOVED lines=9> */
.L_x_2992:
[----:B------:R-:W-:Y:S01]  /*2b60*/  HFMA2 R80, -RZ, RZ, 0, 2.384185791015625e-07 ;  /* 0x00000004ff507431 */ /* 0x000fe200000001ff */
[----:B------:R-:W-:-:S05]  /*2b70*/  MOV R55, R77 ;  /* 0x0000004d00377202 */ /* 0x000fca0000000f00 */
[----:B------:R-:W-:-:S05]  /*2b80*/  FADD.FTZ R55, R54, R55 ;  /* 0x0000003736377221 */ /* 0x000fca0000010000 */
[----:B------:R-:W-:-:S07]  /*2b90*/  MOV R79, R55 ;  /* 0x00000037004f7202 */ /* 0x000fce0000000f00 */
[----:B------:R-:W-:Y:S05]  /*2ba0*/  WARPSYNC.COLLECTIVE R78, `(.L_x_2993) ;  /* 0x000000004e087348 */ /* 0x000fea0003c00000 */
[----:B------:R0:W1:Y:S02]  /*2bb0*/  SHFL.BFLY P6, R77, R79, R80, R81 ;  /* 0x0c0000504f4d7389 */ /* 0x00006400000c0051 */
[----:B01----:R-:W-:Y:S05]  /*2bc0*/  ENDCOLLECTIVE ;  /* 0x000000000000791b */ /* 0x003fea0003800000 */
.L_x_2993:
[----:B------:R-:W-:Y:S01]  /*2bd0*/  HFMA2 R80, -RZ, RZ, 0, 4.76837158203125e-07 ;  /* 0x00000008ff507431 */ /* 0x000fe200000001ff */
[----:B------:R-:W-:-:S05]  /*2be0*/  MOV R52, R77 ;  /* 0x0000004d00347202 */ /* 0x000fca0000000f00 */
[----:B------:R-:W-:-:S05]  /*2bf0*/  FADD.FTZ R74, R55, R52 ;  /* 0x00000034374a7221 */ /* 0x000fca0000010000 */
[----:B------:R-:W-:-:S07]  /*2c00*/  MOV R79, R74 ;  /* 0x0000004a004f7202 */ /* 0x000fce0000000f00 */
[----:B------:R-:W-:Y:S05]  /*2c10*/  WARPSYNC.COLLECTIVE R78, `(.L_x_2994) ;  /* 0x000000004e087348 */ /* 0x000fea0003c00000 */
[----:B------:R0:W1:Y:S02]  /*2c20*/  SHFL.BFLY P6, R77, R79, R80, R81 ;  /* 0x0c0000504f4d7389 */ /* 0x00006400000c0051 */
[----:B01----:R-:W-:Y:S05]  /*2c30*/  ENDCOLLECTIVE ;  /* 0x000000000000791b */ /* 0x003fea0003800000 */
.L_x_2994:
        /* <DEDUP_REMOVED lines=8> */
.L_x_2995:
        /* <DEDUP_REMOVED lines=57> */
.L_x_2996:
[----:B------:R-:W-:Y:S01]  /*3050*/  HFMA2 R80, -RZ, RZ, 0, 1.1920928955078125e-07 ;  /* 0x00000002ff507431 */ /* 0x000fe200000001ff */
[----:B------:R-:W-:-:S05]  /*3060*/  MOV R53, R77 ;  /* 0x0000004d00357202 */ /* 0x000fca0000000f00 */
[----:B------:R-:W-:-:S05]  /*3070*/  FADD.FTZ R53, R52, R53 ;  /* 0x0000003534357221 */ /* 0x000fca0000010000 */
[----:B------:R-:W-:-:S07]  /*3080*/  MOV R79, R53 ;  /* 0x00000035004f7202 */ /* 0x000fce0000000f00 */
[----:B------:R-:W-:Y:S05]  /*3090*/  WARPSYNC.COLLECTIVE R78, `(.L_x_2997) ;  /* 0x000000004e087348 */ /* 0x000fea0003c00000 */
[----:B------:R0:W1:Y:S02]  /*30a0*/  SHFL.BFLY P6, R77, R79, R80, R81 ;  /* 0x0c0000504f4d7389 */ /* 0x00006400000c0051 */
[----:B01----:R-:W-:Y:S05]  /*30b0*/  ENDCOLLECTIVE ;  /* 0x000000000000791b */ /* 0x003fea0003800000 */
.L_x_2997:
[----:B------:R-:W-:Y:S01]  /*30c0*/  HFMA2 R80, -RZ, RZ, 0, 2.384185791015625e-07 ;  /* 0x00000004ff507431 */ /* 0x000fe200000001ff */
[----:B------:R-:W-:-:S05]  /*30d0*/  MOV R54, R77 ;  /* 0x0000004d00367202 */ /* 0x000fca0000000f00 */
[----:B------:R-:W-:-:S05]  /*30e0*/  FADD.FTZ R54, R53, R54 ;  /* 0x0000003635367221 */ /* 0x000fca0000010000 */
[----:B------:R-:W-:-:S07]  /*30f0*/  MOV R79, R54 ;  /* 0x00000036004f7202 */ /* 0x000fce0000000f00 */
[----:B------:R-:W-:Y:S05]  /*3100*/  WARPSYNC.COLLECTIVE R78, `(.L_x_2998) ;  /* 0x000000004e087348 */ /* 0x000fea0003c00000 */
[----:B------:R0:W1:Y:S02]  /*3110*/  SHFL.BFLY P6, R77, R79, R80, R81 ;  /* 0x0c0000504f4d7389 */ /* 0x00006400000c0051 */
[----:B01----:R-:W-:Y:S05]  /*3120*/  ENDCOLLECTIVE ;  /* 0x000000000000791b */ /* 0x003fea0003800000 */
.L_x_2998:
[----:B------:R-:W-:Y:S01]  /*3130*/  HFMA2 R80, -RZ, RZ, 0, 4.76837158203125e-07 ;  /* 0x00000008ff507431 */ /* 0x000fe200000001ff */
[----:B------:R-:W-:-:S05]  /*3140*/  MOV R55, R77 ;  /* 0x0000004d00377202 */ /* 0x000fca0000000f00 */
[----:B------:R-:W-:-:S05]  /*3150*/  FADD.FTZ R55, R54, R55 ;  /* 0x0000003736377221 */ /* 0x000fca0000010000 */
[----:B------:R-:W-:-:S07]  /*3160*/  MOV R79, R55 ;  /* 0x00000037004f7202 */ /* 0x000fce0000000f00 */
[----:B------:R-:W-:Y:S05]  /*3170*/  WARPSYNC.COLLECTIVE R78, `(.L_x_2999) ;  /* 0x000000004e087348 */ /* 0x000fea0003c00000 */
[----:B------:R0:W1:Y:S02]  /*3180*/  SHFL.BFLY P6, R77, R79, R80, R81 ;  /* 0x0c0000504f4d7389 */ /* 0x00006400000c0051 */
[----:B01----:R-:W-:Y:S05]  /*3190*/  ENDCOLLECTIVE ;  /* 0x000000000000791b */ /* 0x003fea0003800000 */
.L_x_2999:
[----:B------:R-:W-:Y:S01]  /*31a0*/  HFMA2 R80, -RZ, RZ, 0, 9.5367431640625e-07 ;  /* 0x00000010ff507431 */ /* 0x000fe200000001ff */
[----:B------:R-:W-:-:S05]  /*31b0*/  MOV R74, R77 ;  /* 0x0000004d004a7202 */ /* 0x000fca0000000f00 */
[----:B------:R-:W-:-:S05]  /*31c0*/  FADD.FTZ R74, R55, R74 ;  /* 0x0000004a374a7221 */ /* 0x000fca0000010000 */
[----:B------:R-:W-:-:S07]  /*31d0*/  MOV R79, R74 ;  /* 0x0000004a004f7202 */ /* 0x000fce0000000f00 */
[----:B------:R-:W-:Y:S05]  /*31e0*/  WARPSYNC.COLLECTIVE R78, `(.L_x_3000) ;  /* 0x000000004e087348 */ /* 0x000fea0003c00000 */
[----:B------:R0:W1:Y:S02]  /*31f0*/  SHFL.BFLY P6, R77, R79, R80, R81 ;  /* 0x0c0000504f4d7389 */ /* 0x00006400000c0051 */
[----:B01----:R-:W-:Y:S05]  /*3200*/  ENDCOLLECTIVE ;  /* 0x000000000000791b */ /* 0x003fea0003800000 */
.L_x_3000:
[----:B------:R-:W-:Y:S05]  /*3210*/  BRA `(.L_x_3001) ;  /* 0xffffffec00587947 */ /* 0x000fea000383ffff */
.L_x_3002:
        /* <DEDUP_REMOVED lines=14> */
.L_x_28722:


//--------------------- .text._ZN10layer_norm13ln_fwd_kernelINS_13Kernel_traitsI6__halfS2_S2_S2_fjLj768ELj1ELj4ELj1ELj16ENS_18Kernel_traits_baseILj768ES2_S2_S2_S2_fjLj128EEEEELb0ELb1ELb0ELb1EEEvNS_9FwdParamsE --------------------------
	.section	.text._ZN10layer_norm13ln_fwd_kernelINS_13Kernel_traitsI6__halfS2_S2_S2_fjLj768ELj1ELj4ELj1ELj16ENS_18Kernel_traits_baseILj768ES2_S2_S2_S2_fjLj128EEEEELb0ELb1ELb0ELb1EEEvNS_9FwdParamsE,"ax",@progbits
	.align	128
        .global         _ZN10layer_norm13ln_fwd_kernelINS_13Kernel_traitsI6__halfS2_S2_S2_fjLj768ELj1ELj4ELj1ELj16ENS_18Kernel_traits_baseILj768ES2_S2_S2_S2_fjLj128EEEEELb0ELb1ELb0ELb1EEEvNS_9FwdParamsE
        .type           _ZN10layer_norm13ln_fwd_kernelINS_13Kernel_traitsI6__halfS2_S2_S2_fjLj768ELj1ELj4ELj1ELj16ENS_18Kernel_traits_baseILj768ES2_S2_S2_S2_fjLj128EEEEELb0ELb1ELb0ELb1EEEvNS_9FwdParamsE,@function
        .size           _ZN10layer_norm13ln_fwd_kernelINS_13Kernel_traitsI6__halfS2_S2_S2_fjLj768ELj1ELj4ELj1ELj16ENS_18Kernel_traits_baseILj768ES2_S2_S2_S2_fjLj128EEEEELb0ELb1ELb0ELb1EEEvNS_9FwdParamsE,(.L_x_28723 - _ZN10layer_norm13ln_fwd_kernelINS_13Kernel_traitsI6__halfS2_S2_S2_fjLj768ELj1ELj4ELj1ELj16ENS_18Kernel_traits_baseILj768ES2_S2_S2_S2_fjLj128EEEEELb0ELb1ELb0ELb1EEEvNS_9FwdParamsE)
        .other          _ZN10layer_norm13ln_fwd_kernelINS_13Kernel_traitsI6__halfS2_S2_S2_fjLj768ELj1ELj4ELj1ELj16ENS_18Kernel_traits_baseILj768ES2_S2_S2_S2_fjLj128EEEEELb0ELb1ELb0ELb1EEEvNS_9FwdParamsE,@"STO_CUDA_ENTRY STV_DEFAULT"
_ZN10layer_norm13ln_fwd_kernelINS_13Kernel_traitsI6__halfS2_S2_S2_fjLj768ELj1ELj4ELj1ELj16ENS_18Kernel_traits_baseILj768ES2_S2_S2_S2_fjLj128EEEEELb0ELb1ELb0ELb1EEEvNS_9FwdParamsE:
.text._ZN10layer_norm13ln_fwd_kernelINS_13Kernel_traitsI6__halfS2_S2_S2_fjLj768ELj1ELj4ELj1ELj16ENS_18Kernel_traits_baseILj768ES2_S2_S2_S2_fjLj128EEEEELb0ELb1ELb0ELb1EEEvNS_9FwdParamsE:
[----:B------:R-:W-:Y:S01]  /*0000*/  LDC R1, c[0x0][0x37c] ;  /* 0x0000df00ff017b82 */ /* 0x000fe20000000800 */
[----:B------:R-:W0:Y:S01]  /*0010*/  S2R R0, SR_TID.X ;  /* 0x0000000000007919 */ /* 0x000e220000002100 */
[----:B------:R-:W1:Y:S06]  /*0020*/  LDCU.64 UR4, c[0x0][0x438] ;  /* 0x00008700ff0477ac */ /* 0x000e6c0008000a00 */
[----:B------:R-:W2:Y:S01]  /*0030*/  LDC.64 R2, c[0x0][0x3d0] ;  /* 0x0000f400ff027b82 */ /* 0x000ea20000000a00 */
[----:B------:R-:W3:Y:S07]  /*0040*/  LDCU.64 UR6, c[0x0][0x358] ;  /* 0x00006b00ff0677ac */ /* 0x000eee0008000a00 */
[----:B------:R-:W4:Y:S01]  /*0050*/  LDC.64 R14, c[0x0][0x3e8] ;  /* 0x0000fa00ff0e7b82 */ /* 0x000f220000000a00 */
[----:B-1----:R-:W-:-:S04]  /*0060*/  ISETP.NE.U32.AND P0, PT, RZ, UR4, PT ;  /* 0x00000004ff007c0c */ /* 0x002fc8000bf05070 */
[----:B------:R-:W-:Y:S02]  /*0070*/  ISETP.NE.AND.EX P0, PT, RZ, UR5, PT, P0 ;  /* 0x00000005ff007c0c */ /* 0x000fe4000bf05300 */
[----:B0-----:R-:W-:Y:S01]  /*0080*/  LOP3.LUT R23, R0, 0x1f, RZ, 0xc0, !PT ;  /* 0x0000001f00177812 */ /* 0x001fe200078ec0ff */
[----:B------:R-:W0:Y:S01]  /*0090*/  S2UR UR4, SR_CTAID.X ;  /* 0x00000000000479c3 */ /* 0x000e220000002500 */
[----:B------:R-:W1:Y:S03]  /*00a0*/  LDCU UR5, c[0x0][0x384] ;  /* 0x00007080ff0577ac */ /* 0x000e660008000800 */
[----:B--2---:R-:W-:-:S06]  /*00b0*/  IMAD.WIDE.U32 R2, R23, 0x10, R2 ;  /* 0x0000001017027825 */ /* 0x004fcc00078e0002 */
[----:B------:R-:W2:Y:S01]  /*00c0*/  @P0 LDC.64 R12, c[0x0][0x438] ;  /* 0x00010e00ff0c0b82 */ /* 0x000ea20000000a00 */
[----:B---3--:R-:W3:Y:S01]  /*00d0*/  LDG.E.128 R16, desc[UR6][R2.64] ;  /* 0x0000000602107981 */ /* 0x008ee2000c1e1d00 */
[----:B----4-:R-:W-:-:S03]  /*00e0*/  IMAD.WIDE.U32 R14, R23, 0x10, R14 ;  /* 0x00000010170e7825 */ /* 0x010fc600078e000e */
[----:B------:R-:W4:Y:S04]  /*00f0*/  LDG.E.128 R64, desc[UR6][R2.64+0x200] ;  /* 0x0002000602407981 */ /* 0x000f28000c1e1d00 */
[----:B------:R-:W4:Y:S04]  /*0100*/  LDG.E.128 R44, desc[UR6][R14.64] ;  /* 0x000000060e2c7981 */ /* 0x000f28000c1e1d00 */
[----:B------:R-:W4:Y:S04]  /*0110*/  LDG.E.128 R36, desc[UR6][R14.64+0x200] ;  /* 0x000200060e247981 */ /* 0x000f28000c1e1d00 */
[----:B------:R0:W5:Y:S04]  /*0120*/  LDG.E.128 R8, desc[UR6][R2.64+0x400] ;  /* 0x0004000602087981 */ /* 0x000168000c1e1d00 */
[----:B------:R0:W5:Y:S01]  /*0130*/  LDG.E.128 R4, desc[UR6][R14.64+0x400] ;  /* 0x000400060e047981 */ /* 0x000162000c1e1d00 */
[----:B--2---:R-:W-:-:S05]  /*0140*/  @P0 IMAD.WIDE.U32 R12, R23, 0x10, R12 ;  /* 0x00000010170c0825 */ /* 0x004fca00078e000c */
[----:B------:R2:W5:Y:S04]  /*0150*/  @P0 LDG.E.128 R24, desc[UR6][R12.64] ;  /* 0x000000060c180981 */ /* 0x000568000c1e1d00 */
[----:B------:R2:W5:Y:S04]  /*0160*/  @P0 LDG.E.128 R32, desc[UR6][R12.64+0x200] ;  /* 0x000200060c200981 */ /* 0x000568000c1e1d00 */
[----:B------:R2:W5:Y:S01]  /*0170*/  @P0 LDG.E.128 R28, desc[UR6][R12.64+0x400] ;  /* 0x000400060c1c0981 */ /* 0x000562000c1e1d00 */
[----:B0-----:R-:W-:Y:S01]  /*0180*/  USHF.L.U32 UR4, UR4, 0x2, URZ ;  /* 0x0000000204047899 */ /* 0x001fe200080006ff */
[----:B---3--:R-:W-:-:S02]  /*0190*/  @P0 MOV R61, R18 ;  /* 0x00000012003d0202 */ /* 0x008fc40000000f00 */
[----:B------:R-:W-:Y:S02]  /*01a0*/  @!P0 MOV R61, R18 ;  /* 0x00000012003d8202 */ /* 0x000fe40000000f00 */
[----:B------:R-:W-:-:S04]  /*01b0*/  SHF.R.U32.HI R18, RZ, 0x5, R0 ;  /* 0x00000005ff127819 */ /* 0x000fc80000011600 */
[----:B------:R-:W-:-:S04]  /*01c0*/  LOP3.LUT R18, R18, UR4, RZ, 0xfc, !PT ;  /* 0x0000000412127c12 */ /* 0x000fc8000f8efcff */
[----:B-1----:R-:W-:Y:S02]  /*01d0*/  ISETP.GE.AND P1, PT, R18, UR5, PT ;  /* 0x0000000512007c0c */ /* 0x002fe4000bf26270 */
[----:B------:R-:W-:Y:S02]  /*01e0*/  @P0 MOV R41, R17 ;  /* 0x0000001100290202 */ /* 0x000fe40000000f00 */
[----:B------:R-:W-:Y:S02]  /*01f0*/  @P0 MOV R42, R19 ;  /* 0x00000013002a0202 */ /* 0x000fe40000000f00 */
[----:B------:R-:W-:Y:S02]  /*0200*/  @!P0 MOV R41, R17 ;  /* 0x0000001100298202 */ /* 0x000fe40000000f00 */
[----:B------:R-:W-:Y:S02]  /*0210*/  @!P0 MOV R42, R19 ;  /* 0x00000013002a8202 */ /* 0x000fe40000000f00 */
[----:B------:R-:W-:-:S02]  /*0220*/  @P0 MOV R40, R16 ;  /* 0x0000001000280202 */ /* 0x000fc40000000f00 */
[----:B----4-:R-:W-:Y:S02]  /*0230*/  @P0 MOV R22, R44 ;  /* 0x0000002c00160202 */ /* 0x010fe40000000f00 */
[----:B------:R-:W-:Y:S02]  /*0240*/  @P0 MOV R21, R45 ;  /* 0x0000002d00150202 */ /* 0x000fe40000000f00 */
[----:B------:R-:W-:Y:S02]  /*0250*/  @P0 MOV R20, R46 ;  /* 0x0000002e00140202 */ /* 0x000fe40000000f00 */
[----:B------:R-:W-:Y:S02]  /*0260*/  @P0 MOV R19, R47 ;  /* 0x0000002f00130202 */ /* 0x000fe40000000f00 */
        /* <DEDUP_REMOVED lines=12> */
[----:B------:R-:W-:Y:S01]  /*0330*/  @!P0 MOV R17, R36 ;  /* 0x0000002400118202 */ /* 0x000fe20000000f00 */
[----:B--2---:R-:W-:Y:S06]  /*0340*/  @P1 EXIT ;  /* 0x000000000000194d */ /* 0x004fec0003800000 */
[----:B------:R-:W0:Y:S01]  /*0350*/  LDCU.64 UR4, c[0x0][0x3e0] ;  /* 0x00007c00ff0477ac */ /* 0x000e220008000a00 */
[-C--:B-----5:R-:W-:Y:S02]  /*0360*/  @P0 MOV R89, R10.reuse ;  /* 0x0000000a00590202 */ /* 0x0a0fe40000000f00 */
[----:B------:R-:W-:Y:S02]  /*0370*/  @!P0 CS2R R26, SRZ ;  /* 0x00000000001a8805 */ /* 0x000fe4000001ff00 */
[----:B------:R-:W-:Y:S02]  /*0380*/  @P0 MOV R91, R11 ;  /* 0x0000000b005b0202 */ /* 0x000fe40000000f00 */
[----:B------:R-:W-:Y:S02]  /*0390*/  @!P0 CS2R R24, SRZ ;  /* 0x0000000000188805 */ /* 0x000fe4000001ff00 */
[----:B------:R-:W-:Y:S02]  /*03a0*/  @!P0 MOV R89, R10 ;  /* 0x0000000a00598202 */ /* 0x000fe40000000f00 */
[----:B------:R-:W-:-:S02]  /*03b0*/  @!P0 CS2R R34, SRZ ;  /* 0x0000000000228805 */ /* 0x000fc4000001ff00 */
[----:B------:R-:W-:Y:S02]  /*03c0*/  @!P0 MOV R91, R11 ;  /* 0x0000000b005b8202 */ /* 0x000fe40000000f00 */
[----:B------:R-:W-:Y:S02]  /*03d0*/  @!P0 CS2R R32, SRZ ;  /* 0x0000000000208805 */ /* 0x000fe4000001ff00 */
[----:B------:R-:W-:Y:S02]  /*03e0*/  @P0 MOV R16, R37 ;  /* 0x0000002500100202 */ /* 0x000fe40000000f00 */
[----:B------:R-:W-:Y:S02]  /*03f0*/  @!P0 CS2R R30, SRZ ;  /* 0x00000000001e8805 */ /* 0x000fe4000001ff00 */
[----:B------:R-:W-:Y:S02]  /*0400*/  @P0 MOV R15, R38 ;  /* 0x00000026000f0202 */ /* 0x000fe40000000f00 */
[----:B------:R-:W-:-:S02]  /*0410*/  @!P0 CS2R R28, SRZ ;  /* 0x00000000001c8805 */ /* 0x000fc4000001ff00 */
[----:B------:R-:W-:Y:S02]  /*0420*/  @P0 MOV R14, R39 ;  /* 0x00000027000e0202 */ /* 0x000fe40000000f00 */
        /* <DEDUP_REMOVED lines=17> */
[----:B------:R-:W-:Y:S01]  /*0540*/  @!P0 MOV R10, R7 ;  /* 0x00000007000a8202 */ /* 0x000fe20000000f00 */
[----:B0-----:R-:W-:Y:S06]  /*0550*/  BRA.U UP0, `(.L_x_3003) ;  /* 0x0000001d009c7547 */ /* 0x001fec000b800000 */
[----:B------:R-:W0:Y:S01]  /*0560*/  LDCU.64 UR8, c[0x0][0x3a0] ;  /* 0x00007400ff0877ac */ /* 0x000e220008000a00 */
[--C-:B------:R-:W-:Y:S02]  /*0570*/  HADD2.F32 R63, -RZ, R64.reuse.H0_H0 ;  /* 0x20000040ff3f7230 */ /* 0x100fe40000004100 */
[----:B------:R-:W-:Y:S01]  /*0580*/  HADD2.F32 R65, -RZ, R64.H1_H1 ;  /* 0x30000040ff417230 */ /* 0x000fe20000004100 */
[----:B------:R-:W1:Y:S01]  /*0590*/  LDCU UR5, c[0x0][0x388] ;  /* 0x00007100ff0577ac */ /* 0x000e620008000800 */
[--C-:B------:R-:W-:Y:S02]  /*05a0*/  HADD2.F32 R79, -RZ, R80.reuse.H0_H0 ;  /* 0x20000050ff4f7230 */ /* 0x100fe40000004100 */
[----:B------:R-:W-:Y:S02]  /*05b0*/  HADD2.F32 R81, -RZ, R80.H1_H1 ;  /* 0x30000050ff517230 */ /* 0x000fe40000004100 */
[--C-:B------:R-:W-:Y:S02]  /*05c0*/  HADD2.F32 R0, -RZ, R24.reuse.H0_H0 ;  /* 0x20000018ff007230 */ /* 0x100fe40000004100 */
[----:B------:R-:W-:-:S02]  /*05d0*/  HADD2.F32 R3, -RZ, R24.H1_H1 ;  /* 0x30000018ff037230 */ /* 0x000fc40000004100 */
[----:B------:R-:W-:Y:S02]  /*05e0*/  HADD2.F32 R2, -RZ, R25.H0_H0 ;  /* 0x20000019ff027230 */ /* 0x000fe40000004100 */
[----:B------:R-:W-:Y:S02]  /*05f0*/  HADD2.F32 R4, -RZ, R26.H0_H0 ;  /* 0x2000001aff047230 */ /* 0x000fe40000004100 */
[----:B------:R-:W-:Y:S01]  /*0600*/  HADD2.F32 R5, -RZ, R27.H0_H0 ;  /* 0x2000001bff057230 */ /* 0x000fe20000004100 */
[----:B0-----:R-:W-:Y:S01]  /*0610*/  ISETP.NE.U32.AND P0, PT, RZ, UR8, PT ;  /* 0x00000008ff007c0c */ /* 0x001fe2000bf05070 */
[----:B------:R-:W-:Y:S01]  /*0620*/  HADD2.F32 R6, -RZ, R32.H0_H0 ;  /* 0x20000020ff067230 */ /* 0x000fe20000004100 */
[----:B------:R-:W0:Y:S01]  /*0630*/  LDCU UR8, c[0x0][0x448] ;  /* 0x00008900ff0877ac */ /* 0x000e220008000800 */
[----:B------:R-:W-:Y:S01]  /*0640*/  HADD2.F32 R7, -RZ, R33.H0_H0 ;  /* 0x20000021ff077230 */ /* 0x000fe20000004100 */
[----:B------:R-:W-:Y:S01]  /*0650*/  ISETP.NE.AND.EX P0, PT, RZ, UR9, PT, P0 ;  /* 0x00000009ff007c0c */ /* 0x000fe2000bf05300 */
        /* <DEDUP_REMOVED lines=9> */
[----:B------:R-:W-:Y:S02]  /*06f0*/  HADD2.F32 R25, -RZ, R25.H1_H1 ;  /* 0x30000019ff197230 */ /* 0x000fe40000004100 */
[----:B------:R-:W-:Y:S02]  /*0700*/  HADD2.F32 R26, -RZ, R26.H1_H1 ;  /* 0x3000001aff1a7230 */ /* 0x000fe40000004100 */
[----:B------:R-:W-:Y:S02]  /*0710*/  HADD2.F32 R27, -RZ, R27.H1_H1 ;  /* 0x3000001bff1b7230 */ /* 0x000fe40000004100 */
[----:B------:R-:W-:-:S02]  /*0720*/  HADD2.F32 R32, -RZ, R32.H1_H1 ;  /* 0x30000020ff207230 */ /* 0x000fc40000004100 */
[----:B------:R-:W-:Y:S02]  /*0730*/  HADD2.F32 R33, -RZ, R33.H1_H1 ;  /* 0x30000021ff217230 */ /* 0x000fe40000004100 */
[----:B------:R-:W-:Y:S02]  /*0740*/  HADD2.F32 R34, -RZ, R34.H1_H1 ;  /* 0x30000022ff227230 */ /* 0x000fe40000004100 */
[----:B------:R-:W-:Y:S02]  /*0750*/  HADD2.F32 R35, -RZ, R35.H1_H1 ;  /* 0x30000023ff237230 */ /* 0x000fe40000004100 */
[--C-:B------:R-:W-:Y:S02]  /*0760*/  HADD2.F32 R24, -RZ, R28.reuse.H0_H0 ;  /* 0x2000001cff187230 */ /* 0x100fe40000004100 */
[----:B------:R-:W-:Y:S02]  /*0770*/  HADD2.F32 R49, -RZ, R28.H1_H1 ;  /* 0x3000001cff317230 */ /* 0x000fe40000004100 */
[----:B------:R-:W-:-:S02]  /*0780*/  HADD2.F32 R48, -RZ, R29.H0_H0 ;  /* 0x2000001dff307230 */ /* 0x000fc40000004100 */
[----:B------:R-:W-:Y:S02]  /*0790*/  HADD2.F32 R51, -RZ, R29.H1_H1 ;  /* 0x3000001dff337230 */ /* 0x000fe40000004100 */
[--C-:B------:R-:W-:Y:S02]  /*07a0*/  HADD2.F32 R50, -RZ, R30.reuse.H0_H0 ;  /* 0x2000001eff327230 */ /* 0x100fe40000004100 */
[----:B------:R-:W-:Y:S02]  /*07b0*/  HADD2.F32 R52, -RZ, R30.H1_H1 ;  /* 0x3000001eff347230 */ /* 0x000fe40000004100 */
[--C-:B------:R-:W-:Y:S02]  /*07c0*/  HADD2.F32 R53, -RZ, R31.reuse.H0_H0 ;  /* 0x2000001fff357230 */ /* 0x100fe40000004100 */
[----:B------:R-:W-:Y:S02]  /*07d0*/  HADD2.F32 R54, -RZ, R31.H1_H1 ;  /* 0x3000001fff367230 */ /* 0x000fe40000004100 */
[----:B------:R-:W-:-:S02]  /*07e0*/  HADD2.F32 R55, -RZ, R40.H0_H0 ;  /* 0x20000028ff377230 */ /* 0x000fc40000004100 */
[----:B------:R-:W-:Y:S02]  /*07f0*/  HADD2.F32 R56, -RZ, R40.H1_H1 ;  /* 0x30000028ff387230 */ /* 0x000fe40000004100 */
[--C-:B------:R-:W-:Y:S02]  /*0800*/  HADD2.F32 R57, -RZ, R41.reuse.H0_H0 ;  /* 0x20000029ff397230 */ /* 0x100fe40000004100 */
[----:B------:R-:W-:Y:S02]  /*0810*/  HADD2.F32 R58, -RZ, R41.H1_H1 ;  /* 0x30000029ff3a7230 */ /* 0x000fe40000004100 */
        /* <DEDUP_REMOVED lines=8> */
[----:B01----:R-:W-:-:S07]  /*08a0*/  HADD2.F32 R91, -RZ, R91.H1_H1 ;  /* 0x3000005bff5b7230 */ /* 0x003fce0000004100 */
.L_x_3011:
        /* <DEDUP_REMOVED lines=17> */
[----:B------:R-:W-:Y:S02]  /*09c0*/  HADD2.F32 R77, -RZ, R39.H0_H0 ;  /* 0x20000027ff4d7230 */ /* 0x000fe40000004100 */
[----:B------:R-:W-:Y:S02]  /*09d0*/  HADD2.F32 R36, -RZ, R36.H1_H1 ;  /* 0x30000024ff247230 */ /* 0x000fe40000004100 */
[----:B------:R-:W-:Y:S02]  /*09e0*/  HADD2.F32 R43, -RZ, R21.H0_H0 ;  /* 0x20000015ff2b7230 */ /* 0x000fe40000004100 */
[----:B------:R-:W-:Y:S02]  /*09f0*/  HADD2.F32 R67, -RZ, R20.H0_H0 ;  /* 0x20000014ff437230 */ /* 0x000fe40000004100 */
[----:B------:R-:W-:Y:S02]  /*0a00*/  HADD2.F32 R39, -RZ, R39.H1_H1 ;  /* 0x30000027ff277230 */ /* 0x000fe40000004100 */
[----:B------:R-:W-:-:S02]  /*0a10*/  HADD2.F32 R97, -RZ, R22.H1_H1 ;  /* 0x30000016ff617230 */ /* 0x000fc40000004100 */
[----:B------:R-:W-:Y:S02]  /*0a20*/  HADD2.F32 R38, -RZ, R21.H1_H1 ;  /* 0x30000015ff267230 */ /* 0x000fe40000004100 */
[----:B------:R-:W-:Y:S02]  /*0a30*/  HADD2.F32 R42, -RZ, R20.H1_H1 ;  /* 0x30000014ff2a7230 */ /* 0x000fe40000004100 */
[--C-:B------:R-:W-:Y:S02]  /*0a40*/  HADD2.F32 R66, -RZ, R19.reuse.H0_H0 ;  /* 0x20000013ff427230 */ /* 0x100fe40000004100 */
[----:B------:R-:W-:Y:S02]  /*0a50*/  HADD2.F32 R90, -RZ, R19.H1_H1 ;  /* 0x30000013ff5a7230 */ /* 0x000fe40000004100 */
[----:B--2---:R-:W-:Y:S02]  /*0a60*/  HADD2.F32 R41, -RZ, R28.H0_H0 ;  /* 0x2000001cff297230 */ /* 0x004fe40000004100 */
[----:B------:R-:W-:-:S02]  /*0a70*/  HADD2.F32 R45, -RZ, R29.H0_H0 ;  /* 0x2000001dff2d7230 */ /* 0x000fc40000004100 */
[--C-:B------:R-:W-:Y:S02]  /*0a80*/  HADD2.F32 R69, -RZ, R30.reuse.H0_H0 ;  /* 0x2000001eff457230 */ /* 0x100fe40000004100 */
[----:B------:R-:W-:Y:S01]  /*0a90*/  FFMA.FTZ R72, R72, R37, R41 ;  /* 0x0000002548487223 */ /* 0x000fe20000010029 */
[--C-:B------:R-:W-:Y:S02]  /*0aa0*/  HADD2.F32 R68, -RZ, R31.reuse.H0_H0 ;  /* 0x2000001fff447230 */ /* 0x100fe40000004100 */
[----:B------:R-:W-:Y:S01]  /*0ab0*/  FFMA.FTZ R74, R74, R43, R45 ;  /* 0x0000002b4a4a7223 */ /* 0x000fe2000001002d */
[----:B------:R-:W-:Y:S02]  /*0ac0*/  HADD2.F32 R70, -RZ, R31.H1_H1 ;  /* 0x3000001fff467230 */ /* 0x000fe40000004100 */
[----:B------:R-:W-:Y:S01]  /*0ad0*/  FFMA.FTZ R76, R76, R67, R69 ;  /* 0x000000434c4c7223 */ /* 0x000fe20000010045 */
[----:B------:R-:W-:Y:S02]  /*0ae0*/  HADD2.F32 R44, -RZ, R30.H1_H1 ;  /* 0x3000001eff2c7230 */ /* 0x000fe40000004100 */
[----:B------:R-:W-:Y:S01]  /*0af0*/  FFMA.FTZ R77, R77, R66, R68 ;  /* 0x000000424d4d7223 */ /* 0x000fe20000010044 */
[----:B------:R-:W-:-:S02]  /*0b00*/  HADD2.F32 R40, -RZ, R29.H1_H1 ;  /* 0x3000001dff287230 */ /* 0x000fc40000004100 */
[----:B------:R-:W-:Y:S01]  /*0b10*/  FFMA.FTZ R90, R39, R90, R70 ;  /* 0x0000005a275a7223 */ /* 0x000fe20000010046 */
[----:B------:R-:W-:Y:S02]  /*0b20*/  HADD2.F32 R37, -RZ, R28.H1_H1 ;  /* 0x3000001cff257230 */ /* 0x000fe40000004100 */
[----:B------:R-:W-:Y:S01]  /*0b30*/  FFMA.FTZ R93, R93, R42, R44 ;  /* 0x0000002a5d5d7223 */ /* 0x000fe2000001002c */
[----:B------:R-:W-:Y:S01]  /*0b40*/  FFMA.FTZ R95, R95, R38, R40 ;  /* 0x000000265f5f7223 */ /* 0x000fe20000010028 */
[----:B------:R-:W-:Y:S01]  /*0b50*/  F2FP.F16.F32.PACK_AB R39, R90, R77 ;  /* 0x0000004d5a27723e */ /* 0x000fe200000000ff */
[----:B------:R-:W-:Y:S02]  /*0b60*/  FFMA.FTZ R97, R36, R97, R37 ;  /* 0x0000006124617223 */ /* 0x000fe40000010025 */
[----:B------:R-:W-:Y:S02]  /*0b70*/  F2FP.F16.F32.PACK_AB R38, R93, R76 ;  /* 0x0000004c5d26723e */ /* 0x000fe400000000ff */
[----:B------:R-:W-:-:S02]  /*0b80*/  F2FP.F16.F32.PACK_AB R37, R95, R74 ;  /* 0x0000004a5f25723e */ /* 0x000fc400000000ff */
[----:B------:R-:W-:Y:S01]  /*0b90*/  F2FP.F16.F32.PACK_AB R36, R97, R72 ;  /* 0x000000486124723e */ /* 0x000fe200000000ff */
[----:B------:R-:W-:Y:S06]  /*0ba0*/  BRA `(.L_x_3005) ;  /* 0x0000000000707947 */ /* 0x000fec0003800000 */
.L_x_3004:
[----:B-----5:R-:W-:Y:S02]  /*0bb0*/  HADD2.F32 R72, -RZ, R36.H0_H0 ;  /* 0x20000024ff487230 */ /* 0x020fe40000004100 */
[--C-:B------:R-:W-:Y:S02]  /*0bc0*/  HADD2.F32 R74, -RZ, R37.reuse.H0_H0 ;  /* 0x20000025ff4a7230 */ /* 0x100fe40000004100 */
[----:B------:R-:W-:Y:S02]  /*0bd0*/  HADD2.F32 R95, -RZ, R37.H1_H1 ;  /* 0x30000025ff5f7230 */ /* 0x000fe40000004100 */
[--C-:B------:R-:W-:Y:S02]  /*0be0*/  HADD2.F32 R76, -RZ, R38.reuse.H0_H0 ;  /* 0x20000026ff4c7230 */ /* 0x100fe40000004100 */
[----:B------:R-:W-:Y:S02]  /*0bf0*/  HADD2.F32 R93, -RZ, R38.H1_H1 ;  /* 0x30000026ff5d7230 */ /* 0x000fe40000004100 */
[----:B------:R-:W-:-:S02]  /*0c00*/  HADD2.F32 R77, -RZ, R39.H0_H0 ;  /* 0x20000027ff4d7230 */ /* 0x000fc40000004100 */
[----:B------:R-:W-:Y:S02]  /*0c10*/  HADD2.F32 R36, -RZ, R36.H1_H1 ;  /* 0x30000024ff247230 */ /* 0x000fe40000004100 */
[----:B------:R-:W-:Y:S02]  /*0c20*/  HADD2.F32 R37, -RZ, R22.H0_H0 ;  /* 0x20000016ff257230 */ /* 0x000fe40000004100 */
[----:B------:R-:W-:Y:S02]  /*0c30*/  HADD2.F32 R41, -RZ, R21.H0_H0 ;  /* 0x20000015ff297230 */ /* 0x000fe40000004100 */
[----:B------:R-:W-:Y:S02]  /*0c40*/  HADD2.F32 R43, -RZ, R20.H0_H0 ;  /* 0x20000014ff2b7230 */ /* 0x000fe40000004100 */
[----:B------:R-:W-:Y:S01]  /*0c50*/  FMUL.FTZ R72, R72, R37 ;  /* 0x0000002548487220 */ /* 0x000fe20000410000 */
[----:B------:R-:W-:Y:S02]  /*0c60*/  HADD2.F32 R39, -RZ, R39.H1_H1 ;  /* 0x30000027ff277230 */ /* 0x000fe40000004100 */
[----:B------:R-:W-:Y:S01]  /*0c70*/  FMUL.FTZ R74, R74, R41 ;  /* 0x000000294a4a7220 */ /* 0x000fe20000410000 */
[----:B------:R-:W-:-:S02]  /*0c80*/  HADD2.F32 R42, -RZ, R19.H0_H0 ;  /* 0x20000013ff2a7230 */ /* 0x000fc40000004100 */
[----:B------:R-:W-:Y:S01]  /*0c90*/  FMUL.FTZ R76, R76, R43 ;  /* 0x0000002b4c4c7220 */ /* 0x000fe20000410000 */
[----:B------:R-:W-:Y:S02]  /*0ca0*/  HADD2.F32 R90, -RZ, R19.H1_H1 ;  /* 0x30000013ff5a7230 */ /* 0x000fe40000004100 */
        /* <DEDUP_REMOVED lines=12> */
.L_x_3005:
        /* <DEDUP_REMOVED lines=10> */
[----:B-----5:R-:W-:Y:S02]  /*0e10*/  HADD2.F32 R104, -RZ, R40.H0_H0 ;  /* 0x20000028ff687230 */ /* 0x020fe40000004100 */
[----:B------:R-:W-:Y:S02]  /*0e20*/  HADD2.F32 R103, -RZ, R41.H0_H0 ;  /* 0x20000029ff677230 */ /* 0x000fe40000004100 */
[----:B------:R-:W-:Y:S02]  /*0e30*/  HADD2.F32 R100, -RZ, R42.H0_H0 ;  /* 0x2000002aff647230 */ /* 0x000fe40000004100 */
[----:B0-----:R-:W-:Y:S02]  /*0e40*/  HADD2.F32 R37, -RZ, R17.H0_H0 ;  /* 0x20000011ff257230 */ /* 0x001fe40000004100 */
[----:B------:R-:W-:Y:S02]  /*0e50*/  HADD2.F32 R39, -RZ, R28.H0_H0 ;  /* 0x2000001cff277230 */ /* 0x000fe40000004100 */
[----:B------:R-:W-:-:S02]  /*0e60*/  HADD2.F32 R36, -RZ, R16.H0_H0 ;  /* 0x20000010ff247230 */ /* 0x000fc40000004100 */
[----:B------:R-:W-:Y:S02]  /*0e70*/  HADD2.F32 R38, -RZ, R29.H0_H0 ;  /* 0x2000001dff267230 */ /* 0x000fe40000004100 */
[----:B------:R-:W-:Y:S01]  /*0e80*/  FFMA.FTZ R104, R104, R37, R39 ;  /* 0x0000002568687223 */ /* 0x000fe20000010027 */
[----:B------:R-:W-:Y:S02]  /*0e90*/  HADD2.F32 R67, -RZ, R15.H0_H0 ;  /* 0x2000000fff437230 */ /* 0x000fe40000004100 */
[----:B------:R-:W-:Y:S02]  /*0ea0*/  HADD2.F32 R69, -RZ, R30.H0_H0 ;  /* 0x2000001eff457230 */ /* 0x000fe40000004100 */
[----:B------:R-:W-:Y:S01]  /*0eb0*/  FFMA.FTZ R103, R103, R36, R38 ;  /* 0x0000002467677223 */ /* 0x000fe20000010026 */
[--C-:B------:R-:W-:Y:S02]  /*0ec0*/  HADD2.F32 R98, -RZ, R43.reuse.H0_H0 ;  /* 0x2000002bff627230 */ /* 0x100fe40000004100 */
[----:B------:R-:W-:-:S02]  /*0ed0*/  HADD2.F32 R96, -RZ, R43.H1_H1 ;  /* 0x3000002bff607230 */ /* 0x000fc40000004100 */
[----:B------:R-:W-:Y:S01]  /*0ee0*/  FFMA.FTZ R100, R100, R67, R69 ;  /* 0x0000004364647223 */ /* 0x000fe20000010045 */
[----:B------:R-:W-:Y:S02]  /*0ef0*/  HADD2.F32 R40, -RZ, R40.H1_H1 ;  /* 0x30000028ff287230 */ /* 0x000fe40000004100 */
[----:B------:R-:W-:Y:S02]  /*0f00*/  HADD2.F32 R41, -RZ, R41.H1_H1 ;  /* 0x30000029ff297230 */ /* 0x000fe40000004100 */
[----:B------:R-:W-:Y:S02]  /*0f10*/  HADD2.F32 R42, -RZ, R42.H1_H1 ;  /* 0x3000002aff2a7230 */ /* 0x000fe40000004100 */
[----:B------:R-:W-:Y:S02]  /*0f20*/  HADD2.F32 R37, -RZ, R17.H1_H1 ;  /* 0x30000011ff257230 */ /* 0x000fe40000004100 */
[----:B------:R-:W-:Y:S02]  /*0f30*/  HADD2.F32 R92, -RZ, R16.H1_H1 ;  /* 0x30000010ff5c7230 */ /* 0x000fe40000004100 */
[----:B------:R-:W-:-:S02]  /*0f40*/  HADD2.F32 R43, -RZ, R15.H1_H1 ;  /* 0x3000000fff2b7230 */ /* 0x000fc40000004100 */
[--C-:B------:R-:W-:Y:S02]  /*0f50*/  HADD2.F32 R69, -RZ, R14.reuse.H0_H0 ;  /* 0x2000000eff457230 */ /* 0x100fe40000004100 */
[--C-:B------:R-:W-:Y:S02]  /*0f60*/  HADD2.F32 R71, -RZ, R31.reuse.H0_H0 ;  /* 0x2000001fff477230 */ /* 0x100fe40000004100 */
[----:B------:R-:W-:Y:S02]  /*0f70*/  HADD2.F32 R99, -RZ, R14.H1_H1 ;  /* 0x3000000eff637230 */ /* 0x000fe40000004100 */
[----:B------:R-:W-:Y:S02]  /*0f80*/  HADD2.F32 R101, -RZ, R31.H1_H1 ;  /* 0x3000001fff657230 */ /* 0x000fe40000004100 */
[----:B------:R-:W-:Y:S01]  /*0f90*/  FFMA.FTZ R98, R98, R69, R71 ;  /* 0x0000004562627223 */ /* 0x000fe20000010047 */
[----:B------:R-:W-:Y:S02]  /*0fa0*/  HADD2.F32 R67, -RZ, R30.H1_H1 ;  /* 0x3000001eff437230 */ /* 0x000fe40000004100 */
[----:B------:R-:W-:-:S02]  /*0fb0*/  HADD2.F32 R36, -RZ, R29.H1_H1 ;  /* 0x3000001dff247230 */ /* 0x000fc40000004100 */
[----:B------:R-:W-:Y:S01]  /*0fc0*/  FFMA.FTZ R96, R96, R99, R101 ;  /* 0x0000006360607223 */ /* 0x000fe20000010065 */
[----:B------:R-:W-:Y:S02]  /*0fd0*/  HADD2.F32 R39, -RZ, R28.H1_H1 ;  /* 0x3000001cff277230 */ /* 0x000fe40000004100 */
[----:B------:R-:W-:Y:S01]  /*0fe0*/  FFMA.FTZ R94, R42, R43, R67 ;  /* 0x0000002b2a5e7223 */ /* 0x000fe20000010043 */
[----:B------:R-:W-:Y:S02]  /*0ff0*/  FFMA.FTZ R92, R41, R92, R36 ;  /* 0x0000005c295c7223 */ /* 0x000fe40000010024 */
[----:B------:R-:W-:Y:S01]  /*1000*/  FFMA.FTZ R102, R40, R37, R39 ;  /* 0x0000002528667223 */ /* 0x000fe20000010027 */
[----:B------:R-:W-:Y:S02]  /*1010*/  F2FP.F16.F32.PACK_AB R39, R96, R98 ;  /* 0x000000626027723e */ /* 0x000fe400000000ff */
[----:B------:R-:W-:Y:S02]  /*1020*/  F2FP.F16.F32.PACK_AB R38, R94, R100 ;  /* 0x000000645e26723e */ /* 0x000fe400000000ff */
[----:B------:R-:W-:-:S02]  /*1030*/  F2FP.F16.F32.PACK_AB R37, R92, R103 ;  /* 0x000000675c25723e */ /* 0x000fc400000000ff */
[----:B------:R-:W-:Y:S01]  /*1040*/  F2FP.F16.F32.PACK_AB R36, R102, R104 ;  /* 0x000000686624723e */ /* 0x000fe200000000ff */
[----:B------:R-:W-:Y:S06]  /*1050*/  BRA `(.L_x_3007) ;  /* 0x0000000000707947 */ /* 0x000fec0003800000 */
.L_x_3006:
[----:B-----5:R-:W-:Y:S02]  /*1060*/  HADD2.F32 R104, -RZ, R40.H0_H0 ;  /* 0x20000028ff687230 */ /* 0x020fe40000004100 */
[----:B------:R-:W-:Y:S02]  /*1070*/  HADD2.F32 R100, -RZ, R42.H0_H0 ;  /* 0x2000002aff647230 */ /* 0x000fe40000004100 */
[----:B0-----:R-:W-:Y:S02]  /*1080*/  HADD2.F32 R37, -RZ, R17.H0_H0 ;  /* 0x20000011ff257230 */ /* 0x001fe40000004100 */
[----:B------:R-:W-:Y:S02]  /*1090*/  HADD2.F32 R39, -RZ, R15.H0_H0 ;  /* 0x2000000fff277230 */ /* 0x000fe40000004100 */
[----:B------:R-:W-:Y:S02]  /*10a0*/  HADD2.F32 R103, -RZ, R41.H0_H0 ;  /* 0x20000029ff677230 */ /* 0x000fe40000004100 */
[----:B------:R-:W-:Y:S01]  /*10b0*/  FMUL.FTZ R104, R104, R37 ;  /* 0x0000002568687220 */ /* 0x000fe20000410000 */
[----:B------:R-:W-:-:S02]  /*10c0*/  HADD2.F32 R98, -RZ, R43.H0_H0 ;  /* 0x2000002bff627230 */ /* 0x000fc40000004100 */
[----:B------:R-:W-:Y:S01]  /*10d0*/  FMUL.FTZ R100, R100, R39 ;  /* 0x0000002764647220 */ /* 0x000fe20000410000 */
[----:B------:R-:W-:Y:S02]  /*10e0*/  HADD2.F32 R96, -RZ, R43.H1_H1 ;  /* 0x3000002bff607230 */ /* 0x000fe40000004100 */
[----:B------:R-:W-:Y:S02]  /*10f0*/  HADD2.F32 R40, -RZ, R40.H1_H1 ;  /* 0x30000028ff287230 */ /* 0x000fe40000004100 */
[----:B------:R-:W-:Y:S02]  /*1100*/  HADD2.F32 R41, -RZ, R41.H1_H1 ;  /* 0x30000029ff297230 */ /* 0x000fe40000004100 */
[----:B------:R-:W-:Y:S02]  /*1110*/  HADD2.F32 R42, -RZ, R42.H1_H1 ;  /* 0x3000002aff2a7230 */ /* 0x000fe40000004100 */
[----:B------:R-:W-:Y:S02]  /*1120*/  HADD2.F32 R36, -RZ, R16.H0_H0 ;  /* 0x20000010ff247230 */ /* 0x000fe40000004100 */
[----:B------:R-:W-:-:S02]  /*1130*/  HADD2.F32 R43, -RZ, R14.H0_H0 ;  /* 0x2000000eff2b7230 */ /* 0x000fc40000004100 */
[----:B------:R-:W-:Y:S02]  /*1140*/  HADD2.F32 R67, -RZ, R14.H1_H1 ;  /* 0x3000000eff437230 */ /* 0x000fe40000004100 */
        /* <DEDUP_REMOVED lines=13> */
.L_x_3007:
        /* <DEDUP_REMOVED lines=9> */
[--C-:B-1---5:R-:W-:Y:S02]  /*12b0*/  HADD2.F32 R37, -RZ, R42.reuse.H0_H0 ;  /* 0x2000002aff257230 */ /* 0x122fe40000004100 */
[----:B------:R-:W-:Y:S02]  /*12c0*/  HADD2.F32 R46, -RZ, R42.H1_H1 ;  /* 0x3000002aff2e7230 */ /* 0x000fe40000004100 */
[----:B------:R-:W-:Y:S02]  /*12d0*/  HADD2.F32 R67, -RZ, R40.H0_H0 ;  /* 0x20000028ff437230 */ /* 0x000fe40000004100 */
[----:B------:R-:W-:Y:S02]  /*12e0*/  HADD2.F32 R47, -RZ, R41.H0_H0 ;  /* 0x20000029ff2f7230 */ /* 0x000fe40000004100 */
[----:B------:R-:W-:Y:S02]  /*12f0*/  HADD2.F32 R36, -RZ, R13.H0_H0 ;  /* 0x2000000dff247230 */ /* 0x000fe40000004100 */
[----:B------:R-:W-:-:S02]  /*1300*/  HADD2.F32 R70, -RZ, R28.H0_H0 ;  /* 0x2000001cff467230 */ /* 0x000fc40000004100 */
[----:B------:R-:W-:Y:S02]  /*1310*/  HADD2.F32 R38, -RZ, R12.H0_H0 ;  /* 0x2000000cff267230 */ /* 0x000fe40000004100 */
[----:B------:R-:W-:Y:S02]  /*1320*/  HADD2.F32 R106, -RZ, R29.H0_H0 ;  /* 0x2000001dff6a7230 */ /* 0x000fe40000004100 */
[----:B------:R-:W-:Y:S01]  /*1330*/  FFMA.FTZ R67, R67, R36, R70 ;  /* 0x0000002443437223 */ /* 0x000fe20000010046 */
[----:B------:R-:W-:Y:S02]  /*1340*/  HADD2.F32 R42, -RZ, R11.H0_H0 ;  /* 0x2000000bff2a7230 */ /* 0x000fe40000004100 */
[----:B------:R-:W-:Y:S02]  /*1350*/  HADD2.F32 R108, -RZ, R30.H0_H0 ;  /* 0x2000001eff6c7230 */ /* 0x000fe40000004100 */
[----:B------:R-:W-:Y:S01]  /*1360*/  FFMA.FTZ R47, R47, R38, R106 ;  /* 0x000000262f2f7223 */ /* 0x000fe2000001006a */
[----:B------:R-:W-:-:S02]  /*1370*/  HADD2.F32 R66, -RZ, R41.H1_H1 ;  /* 0x30000029ff427230 */ /* 0x000fc40000004100 */
[--C-:B------:R-:W-:Y:S02]  /*1380*/  HADD2.F32 R41, -RZ, R43.reuse.H0_H0 ;  /* 0x2000002bff297230 */ /* 0x100fe40000004100 */
[----:B------:R-:W-:Y:S02]  /*1390*/  HADD2.F32 R68, -RZ, R43.H1_H1 ;  /* 0x3000002bff447230 */ /* 0x000fe40000004100 */
[----:B------:R-:W-:Y:S01]  /*13a0*/  FFMA.FTZ R43, R37, R42, R108 ;  /* 0x0000002a252b7223 */ /* 0x000fe2000001006c */
[----:B------:R-:W-:Y:S02]  /*13b0*/  HADD2.F32 R71, -RZ, R10.H1_H1 ;  /* 0x3000000aff477230 */ /* 0x000fe40000004100 */
[----:B------:R-:W-:Y:S02]  /*13c0*/  HADD2.F32 R109, -RZ, R31.H1_H1 ;  /* 0x3000001fff6d7230 */ /* 0x000fe40000004100 */
[----:B------:R-:W-:Y:S02]  /*13d0*/  HADD2.F32 R40, -RZ, R40.H1_H1 ;  /* 0x30000028ff287230 */ /* 0x000fe40000004100 */
[----:B------:R-:W-:-:S02]  /*13e0*/  HADD2.F32 R37, -RZ, R13.H1_H1 ;  /* 0x3000000dff257230 */ /* 0x000fc40000004100 */
[----:B------:R-:W-:Y:S01]  /*13f0*/  FFMA.FTZ R42, R68, R71, R109 ;  /* 0x00000047442a7223 */ /* 0x000fe2000001006d */
[----:B------:R-:W-:Y:S02]  /*1400*/  HADD2.F32 R39, -RZ, R12.H1_H1 ;  /* 0x3000000cff277230 */ /* 0x000fe40000004100 */
[----:B------:R-:W-:Y:S02]  /*1410*/  HADD2.F32 R69, -RZ, R11.H1_H1 ;  /* 0x3000000bff457230 */ /* 0x000fe40000004100 */
[----:B------:R-:W-:Y:S02]  /*1420*/  HADD2.F32 R36, -RZ, R10.H0_H0 ;  /* 0x2000000aff247230 */ /* 0x000fe40000004100 */
[----:B------:R-:W-:Y:S02]  /*1430*/  HADD2.F32 R38, -RZ, R31.H0_H0 ;  /* 0x2000001fff267230 */ /* 0x000fe40000004100 */
[----:B------:R-:W-:Y:S02]  /*1440*/  HADD2.F32 R107, -RZ, R30.H1_H1 ;  /* 0x3000001eff6b7230 */ /* 0x000fe40000004100 */
        /* <DEDUP_REMOVED lines=11> */
.L_x_3008:
[--C-:B-1---5:R-:W-:Y:S02]  /*1500*/  HADD2.F32 R37, -RZ, R42.reuse.H0_H0 ;  /* 0x2000002aff257230 */ /* 0x122fe40000004100 */
[----:B------:R-:W-:Y:S02]  /*1510*/  HADD2.F32 R46, -RZ, R42.H1_H1 ;  /* 0x3000002aff2e7230 */ /* 0x000fe40000004100 */
[----:B------:R-:W-:Y:S02]  /*1520*/  HADD2.F32 R67, -RZ, R40.H0_H0 ;  /* 0x20000028ff437230 */ /* 0x000fe40000004100 */
[----:B------:R-:W-:Y:S02]  /*1530*/  HADD2.F32 R36, -RZ, R13.H0_H0 ;  /* 0x2000000dff247230 */ /* 0x000fe40000004100 */
[----:B------:R-:W-:Y:S02]  /*1540*/  HADD2.F32 R42, -RZ, R11.H0_H0 ;  /* 0x2000000bff2a7230 */ /* 0x000fe40000004100 */
[----:B------:R-:W-:-:S02]  /*1550*/  HADD2.F32 R47, -RZ, R41.H0_H0 ;  /* 0x20000029ff2f7230 */ /* 0x000fc40000004100 */
[----:B------:R-:W-:Y:S01]  /*1560*/  FMUL.FTZ R67, R67, R36 ;  /* 0x0000002443437220 */ /* 0x000fe20000410000 */
[----:B------:R-:W-:Y:S02]  /*1570*/  HADD2.F32 R66, -RZ, R41.H1_H1 ;  /* 0x30000029ff427230 */ /* 0x000fe40000004100 */
[--C-:B------:R-:W-:Y:S02]  /*1580*/  HADD2.F32 R41, -RZ, R43.reuse.H0_H0 ;  /* 0x2000002bff297230 */ /* 0x100fe40000004100 */
[----:B------:R-:W-:Y:S02]  /*1590*/  HADD2.F32 R68, -RZ, R43.H1_H1 ;  /* 0x3000002bff447230 */ /* 0x000fe40000004100 */
[----:B------:R-:W-:Y:S01]  /*15a0*/  FMUL.FTZ R43, R37, R42 ;  /* 0x0000002a252b7220 */ /* 0x000fe20000410000 */
[----:B------:R-:W-:Y:S02]  /*15b0*/  HADD2.F32 R71, -RZ, R10.H1_H1 ;  /* 0x3000000aff477230 */ /* 0x000fe40000004100 */
[----:B------:R-:W-:-:S02]  /*15c0*/  HADD2.F32 R40, -RZ, R40.H1_H1 ;  /* 0x30000028ff287230 */ /* 0x000fc40000004100 */
[----:B------:R-:W-:Y:S02]  /*15d0*/  HADD2.F32 R38, -RZ, R12.H0_H0 ;  /* 0x2000000cff267230 */ /* 0x000fe40000004100 */
[----:B------:R-:W-:Y:S01]  /*15e0*/  FMUL.FTZ R42, R68, R71 ;  /* 0x00000047442a7220 */ /* 0x000fe20000410000 */
[----:B------:R-:W-:Y:S02]  /*15f0*/  HADD2.F32 R36, -RZ, R10.H0_H0 ;  /* 0x2000000aff247230 */ /* 0x000fe40000004100 */
[----:B------:R-:W-:Y:S02]  /*1600*/  HADD2.F32 R69, -RZ, R11.H1_H1 ;  /* 0x3000000bff457230 */ /* 0x000fe40000004100 */
[----:B------:R-:W-:Y:S01]  /*1610*/  FMUL.FTZ R47, R47, R38 ;  /* 0x000000262f2f7220 */ /* 0x000fe20000410000 */
[----:B------:R-:W-:Y:S02]  /*1620*/  HADD2.F32 R39, -RZ, R12.H1_H1 ;  /* 0x3000000cff277230 */ /* 0x000fe40000004100 */
[----:B------:R-:W-:Y:S01]  /*1630*/  FMUL.FTZ R41, R41, R36 ;  /* 0x0000002429297220 */ /* 0x000fe20000410000 */
[----:B------:R-:W-:-:S02]  /*1640*/  HADD2.F32 R37, -RZ, R13.H1_H1 ;  /* 0x3000000dff257230 */ /* 0x000fc40000004100 */
[----:B------:R-:W-:Y:S01]  /*1650*/  FMUL.FTZ R46, R46, R69 ;  /* 0x000000452e2e7220 */ /* 0x000fe20000410000 */
[----:B------:R-:W-:Y:S01]  /*1660*/  FMUL.FTZ R66, R66, R39 ;  /* 0x0000002742427220 */ /* 0x000fe20000410000 */
[----:B------:R-:W-:Y:S01]  /*1670*/  F2FP.F16.F32.PACK_AB R39, R42, R41 ;  /* 0x000000292a27723e */ /* 0x000fe200000000ff */
[----:B------:R-:W-:Y:S02]  /*1680*/  FMUL.FTZ R68, R40, R37 ;  /* 0x0000002528447220 */ /* 0x000fe40000410000 */
[----:B------:R-:W-:Y:S02]  /*1690*/  F2FP.F16.F32.PACK_AB R38, R46, R43 ;  /* 0x0000002b2e26723e */ /* 0x000fe400000000ff */
[----:B------:R-:W-:Y:S02]  /*16a0*/  F2FP.F16.F32.PACK_AB R37, R66, R47 ;  /* 0x0000002f4225723e */ /* 0x000fe400000000ff */
[----:B------:R-:W-:-:S07]  /*16b0*/  F2FP.F16.F32.PACK_AB R36, R68, R67 ;  /* 0x000000434424723e */ /* 0x000fce00000000ff */
.L_x_3009:
        /* <DEDUP_REMOVED lines=98> */
.L_x_3031:
[----:B------:R-:W-:Y:S01]  /*1ce0*/  FMUL.FTZ R36, R101, R101 ;  /* 0x0000006565247220 */ /* 0x000fe20000410000 */
[----:B------:R-:W-:Y:S01]  /*1cf0*/  ISETP.NE.AND P1, PT, RZ, UR4, PT ;  /* 0x00000004ff007c0c */ /* 0x000fe2000bf25270 */
[----:B01----:R-:W-:-:S03]  /*1d00*/  FADD.FTZ R71, R71, R40 ;  /* 0x0000002847477221 */ /* 0x003fc60000010000 */
[----:B------:R-:W-:Y:S01]  /*1d10*/  FSEL R37, R36, RZ, P1 ;  /* 0x000000ff24257208 */ /* 0x000fe20000800000 */
[----:B------:R-:W-:Y:S01]  /*1d20*/  FFMA.FTZ R44, R71, R44, UR8 ;  /* 0x00000008472c7e23 */ /* 0x000fe2000801002c */
[----:B------:R-:W-:Y:S01]  /*1d30*/  FSEL R39, R101, RZ, !P1 ;  /* 0x000000ff65277208 */ /* 0x000fe20004800000 */
[----:B------:R-:W0:Y:S01]  /*1d40*/  LDC.64 R70, c[0x0][0x428] ;  /* 0x00010a00ff467b82 */ /* 0x000e220000000a00 */
[----:B------:R-:W-:Y:S01]  /*1d50*/  ISETP.NE.AND P1, PT, R23, RZ, PT ;  /* 0x000000ff1700720c */ /* 0x000fe20003f25270 */
[----:B------:R-:W-:Y:S02]  /*1d60*/  FADD.FTZ R37, R44, R37 ;  /* 0x000000252c257221 */ /* 0x000fe40000010000 */
        /* <DEDUP_REMOVED lines=21> */
[----:B------:R-:W-:Y:S01]  /*1ec0*/  FMUL.FTZ R72, R93, R36 ;  /* 0x000000245d487220 */ /* 0x000fe20000410000 */
[C---:B------:R-:W-:Y:S01]  /*1ed0*/  FADD.FTZ R90, -R39.reuse, R68 ;  /* 0x00000044275a7221 */ /* 0x040fe20000010100 */
[C---:B------:R-:W-:Y:S01]  /*1ee0*/  FADD.FTZ R92, -R39.reuse, R47 ;  /* 0x0000002f275c7221 */ /* 0x040fe20000010100 */
[C---:B------:R-:W-:Y:S01]  /*1ef0*/  FADD.FTZ R94, -R39.reuse, R66 ;  /* 0x00000042275e7221 */ /* 0x040fe20000010100 */
[C---:B------:R-:W-:Y:S01]  /*1f00*/  FADD.FTZ R96, -R39.reuse, R43 ;  /* 0x0000002b27607221 */ /* 0x040fe20000010100 */
[C---:B------:R-:W-:Y:S01]  /*1f10*/  FADD.FTZ R46, -R39.reuse, R46 ;  /* 0x0000002e272e7221 */ /* 0x040fe20000010100 */
[----:B------:R-:W-:Y:S01]  /*1f20*/  FADD.FTZ R42, -R39, R42 ;  /* 0x0000002a272a7221 */ /* 0x000fe20000010100 */
        /* <DEDUP_REMOVED lines=9> */
[----:B0-----:R-:W-:Y:S01]  /*1fc0*/  IMAD.WIDE.U32 R66, R73, 0x10, R70 ;  /* 0x0000001049427825 */ /* 0x001fe200078e0046 */
[----:B------:R-:W-:-:S03]  /*1fd0*/  F2FP.F16.F32.PACK_AB R36, R41, R36 ;  /* 0x000000242924723e */ /* 0x000fc600000000ff */
[----:B------:R-:W-:Y:S01]  /*1fe0*/  FMUL.FTZ R41, R93, R104 ;  /* 0x000000685d297220 */ /* 0x000fe20000410000 */
[----:B------:R-:W-:Y:S01]  /*1ff0*/  F2FP.F16.F32.PACK_AB R37, R74, R37 ;  /* 0x000000254a25723e */ /* 0x000fe200000000ff */
[----:B------:R-:W-:-:S04]  /*2000*/  IMAD.WIDE.U32 R68, R75, 0x10, R70 ;  /* 0x000000104b447825 */ /* 0x000fc800078e0046 */
[C---:B------:R-:W-:Y:S01]  /*2010*/  FMUL.FTZ R72, R93.reuse, R40 ;  /* 0x000000285d487220 */ /* 0x040fe20000410000 */
[C---:B------:R-:W-:Y:S01]  /*2020*/  FMUL.FTZ R47, R93.reuse, R100 ;  /* 0x000000645d2f7220 */ /* 0x040fe20000410000 */
[----:B------:R-:W-:Y:S01]  /*2030*/  F2FP.F16.F32.PACK_AB R38, R76, R43 ;  /* 0x0000002b4c26723e */ /* 0x000fe200000000ff */
        /* <DEDUP_REMOVED lines=11> */
[----:B------:R-:W-:Y:S01]  /*20f0*/  FMUL.FTZ R43, R93, R102 ;  /* 0x000000665d2b7220 */ /* 0x000fe20000410000 */
[----:B------:R-:W-:Y:S01]  /*2100*/  F2FP.F16.F32.PACK_AB R42, R73, R42 ;  /* 0x0000002a492a723e */ /* 0x000fe200000000ff */
[C---:B------:R-:W-:Y:S01]  /*2110*/  FMUL.FTZ R114, R93.reuse, R114 ;  /* 0x000000725d727220 */ /* 0x040fe20000410000 */
[----:B------:R-:W-:Y:S01]  /*2120*/  FMUL.FTZ R118, R93, R118 ;  /* 0x000000765d767220 */ /* 0x000fe20000410000 */
[----:B------:R-:W-:Y:S01]  /*2130*/  F2FP.F16.F32.PACK_AB R47, R72, R47 ;  /* 0x0000002f482f723e */ /* 0x000fe200000000ff */
[----:B------:R-:W-:Y:S01]  /*2140*/  FFMA.FTZ R45, R43, R65, R32 ;  /* 0x000000412b2d7223 */ /* 0x000fe20000010020 */
[----:B------:R-:W2:Y:S01]  /*2150*/  LDC.64 R72, c[0x0][0x380] ;  /* 0x0000e000ff487b82 */ /* 0x000ea20000000a00 */
[----:B------:R-:W-:-:S04]  /*2160*/  IMAD.WIDE.U32 R70, R99, 0x10, R70 ;  /* 0x0000001063467825 */ /* 0x000fc800078e0046 */
[C---:B------:R-:W-:Y:S01]  /*2170*/  FMUL.FTZ R106, R93.reuse, R106 ;  /* 0x0000006a5d6a7220 */ /* 0x040fe20000410000 */
[----:B------:R-:W-:Y:S01]  /*2180*/  FMUL.FTZ R98, R93, R98 ;  /* 0x000000625d627220 */ /* 0x000fe20000410000 */
[----:B------:R-:W-:Y:S01]  /*2190*/  F2FP.F16.F32.PACK_AB R40, R45, R40 ;  /* 0x000000282d28723e */ /* 0x000fe200000000ff */
        /* <DEDUP_REMOVED lines=24> */
[----:B------:R-:W-:Y:S02]  /*2320*/  F2FP.F16.F32.PACK_AB R46, R99, R46 ;  /* 0x0000002e632e723e */ /* 0x000fe400000000ff */
[----:B------:R-:W-:Y:S01]  /*2330*/  F2FP.F16.F32.PACK_AB R45, R94, R45 ;  /* 0x0000002d5e2d723e */ /* 0x000fe200000000ff */
[----:B------:R0:W-:Y:S01]  /*2340*/  @!P1 STG.E desc[UR6][R76.64], R93 ;  /* 0x0000005d4c009986 */ /* 0x0001e2000c101906 */
[----:B------:R-:W-:Y:S02]  /*2350*/  F2FP.F16.F32.PACK_AB R44, R95, R44 ;  /* 0x0000002c5f2c723e */ /* 0x000fe400000000ff */
[----:B--2---:R-:W-:Y:S01]  /*2360*/  LEA R18, R72, R18, 0x2 ;  /* 0x0000001248127211 */ /* 0x004fe200078e10ff */
[----:B------:R0:W-:Y:S03]  /*2370*/  STG.E.128 desc[UR6][R66.64], R36 ;  /* 0x0000002442007986 */ /* 0x0001e6000c101d06 */
[----:B------:R-:W-:Y:S01]  /*2380*/  ISETP.GE.AND P1, PT, R18, R73, PT ;  /* 0x000000491200720c */ /* 0x000fe20003f26270 */
[----:B------:R0:W-:Y:S04]  /*2390*/  STG.E.128 desc[UR6][R68.64], R40 ;  /* 0x0000002844007986 */ /* 0x0001e8000c101d06 */
[----:B------:R0:W-:Y:S08]  /*23a0*/  STG.E.128 desc[UR6][R70.64], R44 ;  /* 0x0000002c46007986 */ /* 0x0001f0000c101d06 */
[----:B------:R-:W-:Y:S05]  /*23b0*/  @!P1 BRA `(.L_x_3011) ;  /* 0xffffffe4003c9947 */ /* 0x000fea000383ffff */
[----:B------:R-:W-:Y:S05]  /*23c0*/  EXIT ;  /* 0x000000000000794d */ /* 0x000fea0003800000 */
.L_x_3003:
        /* <DEDUP_REMOVED lines=8> */
[--C-:B------:R-:W-:Y:S02]  /*2450*/  HADD2.F32 R3, -RZ, R27.reuse.H0_H0 ;  /* 0x2000001bff037230 */ /* 0x100fe40000004100 */
[----:B------:R-:W-:Y:S02]  /*2460*/  HADD2.F32 R2, -RZ, R27.H1_H1 ;  /* 0x3000001bff027230 */ /* 0x000fe40000004100 */
[--C-:B------:R-:W-:Y:S01]  /*2470*/  HADD2.F32 R60, -RZ, R61.reuse.H0_H0 ;  /* 0x2000003dff3c7230 */ /* 0x100fe20000004100 */
[----:B0-----:R-:W-:Y:S01]  /*2480*/  ISETP.NE.U32.AND P0, PT, RZ, UR8, PT ;  /* 0x00000008ff007c0c */ /* 0x001fe2000bf05070 */
[----:B------:R-:W-:Y:S01]  /*2490*/  HADD2.F32 R59, -RZ, R61.H1_H1 ;  /* 0x3000003dff3b7230 */ /* 0x000fe20000004100 */
        /* <DEDUP_REMOVED lines=39> */
[----:B01----:R-:W-:-:S07]  /*2710*/  HADD2.F32 R91, -RZ, R91.H1_H1 ;  /* 0x3000005bff5b7230 */ /* 0x003fce0000004100 */
.L_x_3019:
        /* <DEDUP_REMOVED lines=10> */
[----:B--2---:R-:W-:Y:S01]  /*27c0*/  HADD2.F32 R70, -RZ, R36.H0_H0 ;  /* 0x20000024ff467230 */ /* 0x004fe20000004100 */
[----:B------:R-:W-:Y:S06]  /*27d0*/  @!P0 BRA `(.L_x_3012) ;  /* 0x0000000000c08947 */ /* 0x000fec0003800000 */
[----:B------:R-:W0:Y:S02]  /*27e0*/  LDC.64 R28, c[0x0][0x3a0] ;  /* 0x0000e800ff1c7b82 */ /* 0x000e240000000a00 */
[----:B0-----:R-:W-:-:S06]  /*27f0*/  IMAD.WIDE.U32 R28, R73, 0x10, R28 ;  /* 0x00000010491c7825 */ /* 0x001fcc00078e001c */
[----:B------:R-:W2:Y:S01]  /*2800*/  LDG.E.128 R28, desc[UR6][R28.64] ;  /* 0x000000061c1c7981 */ /* 0x000ea2000c1e1d00 */
[----:B-----5:R-:W-:Y:S02]  /*2810*/  HADD2.F32 R41, -RZ, R33.H0_H0 ;  /* 0x20000021ff297230 */ /* 0x020fe40000004100 */
[----:B------:R-:W-:Y:S02]  /*2820*/  HADD2.F32 R37, -RZ, R32.H0_H0 ;  /* 0x20000020ff257230 */ /* 0x000fe40000004100 */
[----:B------:R-:W-:Y:S02]  /*2830*/  HADD2.F32 R67, -RZ, R34.H0_H0 ;  /* 0x20000022ff437230 */ /* 0x000fe40000004100 */
[C---:B------:R-:W-:Y:S01]  /*2840*/  FMUL.FTZ R41, R70.reuse, R41 ;  /* 0x0000002946297220 */ /* 0x040fe20000410000 */
[----:B------:R-:W-:Y:S02]  /*2850*/  HADD2.F32 R71, -RZ, R35.H0_H0 ;  /* 0x20000023ff477230 */ /* 0x000fe40000004100 */
[----:B------:R-:W-:Y:S01]  /*2860*/  FMUL.FTZ R37, R70, R37 ;  /* 0x0000002546257220 */ /* 0x000fe20000410000 */
[----:B------:R-:W-:-:S02]  /*2870*/  HADD2.F32 R39, -RZ, R32.H1_H1 ;  /* 0x30000020ff277230 */ /* 0x000fc40000004100 */
[C---:B------:R-:W-:Y:S01]  /*2880*/  FMUL.FTZ R67, R70.reuse, R67 ;  /* 0x0000004346437220 */ /* 0x040fe20000410000 */
[----:B------:R-:W-:Y:S02]  /*2890*/  HADD2.F32 R77, -RZ, R21.H0_H0 ;  /* 0x20000015ff4d7230 */ /* 0x000fe40000004100 */
[C---:B------:R-:W-:Y:S01]  /*28a0*/  FMUL.FTZ R71, R70.reuse, R71 ;  /* 0x0000004746477220 */ /* 0x040fe20000410000 */
[----:B------:R-:W-:Y:S02]  /*28b0*/  HADD2.F32 R75, -RZ, R22.H0_H0 ;  /* 0x20000016ff4b7230 */ /* 0x000fe40000004100 */
[----:B------:R-:W-:Y:S01]  /*28c0*/  FMUL.FTZ R39, R70, R39 ;  /* 0x0000002746277220 */ /* 0x000fe20000410000 */
[----:B------:R-:W-:Y:S02]  /*28d0*/  HADD2.F32 R93, -RZ, R20.H0_H0 ;  /* 0x20000014ff5d7230 */ /* 0x000fe40000004100 */
[----:B------:R-:W-:Y:S02]  /*28e0*/  HADD2.F32 R95, -RZ, R19.H0_H0 ;  /* 0x20000013ff5f7230 */ /* 0x000fe40000004100 */
[----:B------:R-:W-:-:S02]  /*28f0*/  HADD2.F32 R33, -RZ, R33.H1_H1 ;  /* 0x30000021ff217230 */ /* 0x000fc40000004100 */
[----:B------:R-:W-:Y:S02]  /*2900*/  HADD2.F32 R69, -RZ, R34.H1_H1 ;  /* 0x30000022ff457230 */ /* 0x000fe40000004100 */
[----:B------:R-:W-:Y:S02]  /*2910*/  HADD2.F32 R35, -RZ, R35.H1_H1 ;  /* 0x30000023ff237230 */ /* 0x000fe40000004100 */
[C---:B------:R-:W-:Y:S01]  /*2920*/  FMUL.FTZ R33, R70.reuse, R33 ;  /* 0x0000002146217220 */ /* 0x040fe20000410000 */
[----:B------:R-:W-:Y:S02]  /*2930*/  HADD2.F32 R97, -RZ, R22.H1_H1 ;  /* 0x30000016ff617230 */ /* 0x000fe40000004100 */
[C---:B------:R-:W-:Y:S01]  /*2940*/  FMUL.FTZ R69, R70.reuse, R69 ;  /* 0x0000004546457220 */ /* 0x040fe20000410000 */
[----:B------:R-:W-:Y:S01]  /*2950*/  FMUL.FTZ R35, R70, R35 ;  /* 0x0000002346237220 */ /* 0x000fe20000410000 */
[----:B--2---:R-:W-:Y:S02]  /*2960*/  HADD2.F32 R74, -RZ, R29.H0_H0 ;  /* 0x2000001dff4a7230 */ /* 0x004fe40000004100 */
[----:B------:R-:W-:-:S02]  /*2970*/  HADD2.F32 R72, -RZ, R28.H0_H0 ;  /* 0x2000001cff487230 */ /* 0x000fc40000004100 */
[----:B------:R-:W-:Y:S02]  /*2980*/  HADD2.F32 R76, -RZ, R30.H0_H0 ;  /* 0x2000001eff4c7230 */ /* 0x000fe40000004100 */
[----:B------:R-:W-:Y:S01]  /*2990*/  FFMA.FTZ R74, R77, R41, R74 ;  /* 0x000000294d4a7223 */ /* 0x000fe2000001004a */
[----:B------:R-:W-:Y:S02]  /*29a0*/  HADD2.F32 R32, -RZ, R31.H0_H0 ;  /* 0x2000001fff207230 */ /* 0x000fe40000004100 */
[----:B------:R-:W-:Y:S01]  /*29b0*/  FFMA.FTZ R72, R75, R37, R72 ;  /* 0x000000254b487223 */ /* 0x000fe20000010048 */
[----:B------:R-:W-:Y:S02]  /*29c0*/  HADD2.F32 R37, -RZ, R19.H1_H1 ;  /* 0x30000013ff257230 */ /* 0x000fe40000004100 */
[----:B------:R-:W-:Y:S01]  /*29d0*/  FFMA.FTZ R76, R93, R67, R76 ;  /* 0x000000435d4c7223 */ /* 0x000fe2000001004c */
[----:B------:R-:W-:Y:S02]  /*29e0*/  HADD2.F32 R93, -RZ, R20.H1_H1 ;  /* 0x30000014ff5d7230 */ /* 0x000fe40000004100 */
[----:B------:R-:W-:Y:S01]  /*29f0*/  FFMA.FTZ R77, R95, R71, R32 ;  /* 0x000000475f4d7223 */ /* 0x000fe20000010020 */
[----:B------:R-:W-:-:S02]  /*2a00*/  HADD2.F32 R95, -RZ, R21.H1_H1 ;  /* 0x30000015ff5f7230 */ /* 0x000fc40000004100 */
[----:B------:R-:W-:Y:S02]  /*2a10*/  HADD2.F32 R90, -RZ, R31.H1_H1 ;  /* 0x3000001fff5a7230 */ /* 0x000fe40000004100 */
[----:B------:R-:W-:Y:S02]  /*2a20*/  HADD2.F32 R36, -RZ, R30.H1_H1 ;  /* 0x3000001eff247230 */ /* 0x000fe40000004100 */
[----:B------:R-:W-:Y:S02]  /*2a30*/  HADD2.F32 R34, -RZ, R29.H1_H1 ;  /* 0x3000001dff227230 */ /* 0x000fe40000004100 */
[----:B------:R-:W-:Y:S01]  /*2a40*/  FFMA.FTZ R90, R37, R35, R90 ;  /* 0x00000023255a7223 */ /* 0x000fe2000001005a */
[----:B------:R-:W-:Y:S02]  /*2a50*/  HADD2.F32 R32, -RZ, R28.H1_H1 ;  /* 0x3000001cff207230 */ /* 0x000fe40000004100 */
[----:B------:R-:W-:Y:S01]  /*2a60*/  FFMA.FTZ R93, R93, R69, R36 ;  /* 0x000000455d5d7223 */ /* 0x000fe20000010024 */
[----:B------:R-:W-:Y:S01]  /*2a70*/  FFMA.FTZ R95, R95, R33, R34 ;  /* 0x000000215f5f7223 */ /* 0x000fe20000010022 */
[----:B------:R-:W-:Y:S01]  /*2a80*/  F2FP.F16.F32.PACK_AB R35, R90, R77 ;  /* 0x0000004d5a23723e */ /* 0x000fe200000000ff */
[----:B------:R-:W-:-:S02]  /*2a90*/  FFMA.FTZ R97, R97, R39, R32 ;  /* 0x0000002761617223 */ /* 0x000fc40000010020 */
[----:B------:R-:W-:Y:S02]  /*2aa0*/  F2FP.F16.F32.PACK_AB R34, R93, R76 ;  /* 0x0000004c5d22723e */ /* 0x000fe400000000ff */
[----:B------:R-:W-:Y:S02]  /*2ab0*/  F2FP.F16.F32.PACK_AB R33, R95, R74 ;  /* 0x0000004a5f21723e */ /* 0x000fe400000000ff */
[----:B------:R-:W-:Y:S01]  /*2ac0*/  F2FP.F16.F32.PACK_AB R32, R97, R72 ;  /* 0x000000486120723e */ /* 0x000fe200000000ff */
[----:B------:R-:W-:Y:S06]  /*2ad0*/  BRA `(.L_x_3013) ;  /* 0x0000000000907947 */ /* 0x000fec0003800000 */
.L_x_3012:
[----:B-----5:R-:W-:Y:S02]  /*2ae0*/  HADD2.F32 R71, -RZ, R35.H0_H0 ;  /* 0x20000023ff477230 */ /* 0x020fe40000004100 */
[--C-:B------:R-:W-:Y:S02]  /*2af0*/  HADD2.F32 R37, -RZ, R32.reuse.H0_H0 ;  /* 0x20000020ff257230 */ /* 0x100fe40000004100 */
[----:B------:R-:W-:Y:S02]  /*2b00*/  HADD2.F32 R39, -RZ, R32.H1_H1 ;  /* 0x30000020ff277230 */ /* 0x000fe40000004100 */
[C---:B------:R-:W-:Y:S01]  /*2b10*/  FMUL.FTZ R71, R70.reuse, R71 ;  /* 0x0000004746477220 */ /* 0x040fe20000410000 */
[----:B------:R-:W-:Y:S02]  /*2b20*/  HADD2.F32 R32, -RZ, R19.H0_H0 ;  /* 0x20000013ff207230 */ /* 0x000fe40000004100 */
[----:B------:R-:W-:Y:S01]  /*2b30*/  FMUL.FTZ R37, R70, R37 ;  /* 0x0000002546257220 */ /* 0x000fe20000410000 */
[----:B------:R-:W-:-:S02]  /*2b40*/  HADD2.F32 R41, -RZ, R33.H0_H0 ;  /* 0x20000021ff297230 */ /* 0x000fc40000004100 */
[----:B------:R-:W-:Y:S01]  /*2b50*/  FMUL.FTZ R39, R70, R39 ;  /* 0x0000002746277220 */ /* 0x000fe20000410000 */
[----:B------:R-:W-:Y:S02]  /*2b60*/  HADD2.F32 R33, -RZ, R33.H1_H1 ;  /* 0x30000021ff217230 */ /* 0x000fe40000004100 */
[----:B------:R-:W-:Y:S01]  /*2b70*/  FMUL.FTZ R77, R32, R71 ;  /* 0x00000047204d7220 */ /* 0x000fe20000410000 */
[--C-:B------:R-:W-:Y:S02]  /*2b80*/  HADD2.F32 R67, -RZ, R34.reuse.H0_H0 ;  /* 0x20000022ff437230 */ /* 0x100fe40000004100 */
[C---:B------:R-:W-:Y:S01]  /*2b90*/  FMUL.FTZ R41, R70.reuse, R41 ;  /* 0x0000002946297220 */ /* 0x040fe20000410000 */
[----:B------:R-:W-:Y:S02]  /*2ba0*/  HADD2.F32 R69, -RZ, R34.H1_H1 ;  /* 0x30000022ff457230 */ /* 0x000fe40000004100 */
        /* <DEDUP_REMOVED lines=23> */
.L_x_3013:
        /* <DEDUP_REMOVED lines=10> */
[----:B0----5:R-:W-:Y:S02]  /*2dc0*/  HADD2.F32 R33, -RZ, R36.H0_H0 ;  /* 0x20000024ff217230 */ /* 0x021fe40000004100 */
[----:B------:R-:W-:Y:S02]  /*2dd0*/  HADD2.F32 R67, -RZ, R37.H0_H0 ;  /* 0x20000025ff437230 */ /* 0x000fe40000004100 */
[----:B------:R-:W-:Y:S02]  /*2de0*/  HADD2.F32 R69, -RZ, R38.H0_H0 ;  /* 0x20000026ff457230 */ /* 0x000fe40000004100 */
[C---:B------:R-:W-:Y:S01]  /*2df0*/  FMUL.FTZ R33, R70.reuse, R33 ;  /* 0x0000002146217220 */ /* 0x040fe20000410000 */
[----:B------:R-:W-:Y:S02]  /*2e00*/  HADD2.F32 R99, -RZ, R39.H0_H0 ;  /* 0x20000027ff637230 */ /* 0x000fe40000004100 */
[----:B------:R-:W-:Y:S01]  /*2e10*/  FMUL.FTZ R67, R70, R67 ;  /* 0x0000004346437220 */ /* 0x000fe20000410000 */
[----:B------:R-:W-:-:S02]  /*2e20*/  HADD2.F32 R103, -RZ, R17.H0_H0 ;  /* 0x20000011ff677230 */ /* 0x000fc40000004100 */
[C---:B------:R-:W-:Y:S01]  /*2e30*/  FMUL.FTZ R69, R70.reuse, R69 ;  /* 0x0000004546457220 */ /* 0x040fe20000410000 */
        /* <DEDUP_REMOVED lines=8> */
[----:B------:R-:W-:Y:S02]  /*2ec0*/  HADD2.F32 R107, -RZ, R14.H0_H0 ;  /* 0x2000000eff6b7230 */ /* 0x000fe40000004100 */
[----:B------:R-:W-:Y:S02]  /*2ed0*/  HADD2.F32 R98, -RZ, R31.H0_H0 ;  /* 0x2000001fff627230 */ /* 0x000fe40000004100 */
[----:B------:R-:W-:Y:S01]  /*2ee0*/  FFMA.FTZ R100, R105, R69, R100 ;  /* 0x0000004569647223 */ /* 0x000fe20000010064 */
[----:B------:R-:W-:Y:S02]  /*2ef0*/  HADD2.F32 R35, -RZ, R36.H1_H1 ;  /* 0x30000024ff237230 */ /* 0x000fe40000004100 */
[----:B------:R-:W-:Y:S02]  /*2f00*/  HADD2.F32 R37, -RZ, R37.H1_H1 ;  /* 0x30000025ff257230 */ /* 0x000fe40000004100 */
[----:B------:R-:W-:Y:S01]  /*2f10*/  FFMA.FTZ R98, R107, R99, R98 ;  /* 0x000000636b627223 */ /* 0x000fe20000010062 */
[----:B------:R-:W-:-:S02]  /*2f20*/  HADD2.F32 R71, -RZ, R38.H1_H1 ;  /* 0x30000026ff477230 */ /* 0x000fc40000004100 */
[C---:B------:R-:W-:Y:S01]  /*2f30*/  FMUL.FTZ R35, R70.reuse, R35 ;  /* 0x0000002346237220 */ /* 0x040fe20000410000 */
[----:B------:R-:W-:Y:S02]  /*2f40*/  HADD2.F32 R39, -RZ, R39.H1_H1 ;  /* 0x30000027ff277230 */ /* 0x000fe40000004100 */
[C---:B------:R-:W-:Y:S01]  /*2f50*/  FMUL.FTZ R37, R70.reuse, R37 ;  /* 0x0000002546257220 */ /* 0x040fe20000410000 */
[----:B------:R-:W-:Y:S02]  /*2f60*/  HADD2.F32 R33, -RZ, R17.H1_H1 ;  /* 0x30000011ff217230 */ /* 0x000fe40000004100 */
[C---:B------:R-:W-:Y:S01]  /*2f70*/  FMUL.FTZ R71, R70.reuse, R71 ;  /* 0x0000004746477220 */ /* 0x040fe20000410000 */
        /* <DEDUP_REMOVED lines=8> */
[----:B------:R-:W-:Y:S01]  /*3000*/  HADD2.F32 R99, -RZ, R14.H1_H1 ;  /* 0x3000000eff637230 */ /* 0x000fe20000004100 */
[----:B------:R-:W-:Y:S01]  /*3010*/  F2FP.F16.F32.PACK_AB R32, R104, R103 ;  /* 0x000000676820723e */ /* 0x000fe200000000ff */
[----:B------:R-:W-:-:S02]  /*3020*/  HADD2.F32 R96, -RZ, R31.H1_H1 ;  /* 0x3000001fff607230 */ /* 0x000fc40000004100 */
[----:B------:R-:W-:Y:S01]  /*3030*/  FFMA.FTZ R94, R69, R71, R94 ;  /* 0x00000047455e7223 */ /* 0x000fe2000001005e */
[----:B------:R-:W-:Y:S02]  /*3040*/  F2FP.F16.F32.PACK_AB R33, R92, R102 ;  /* 0x000000665c21723e */ /* 0x000fe400000000ff */
[----:B------:R-:W-:Y:S02]  /*3050*/  FFMA.FTZ R96, R99, R39, R96 ;  /* 0x0000002763607223 */ /* 0x000fe40000010060 */
[----:B------:R-:W-:-:S03]  /*3060*/  F2FP.F16.F32.PACK_AB R34, R94, R100 ;  /* 0x000000645e22723e */ /* 0x000fc600000000ff */
[----:B------:R-:W-:Y:S01]  /*3070*/  F2FP.F16.F32.PACK_AB R35, R96, R98 ;  /* 0x000000626023723e */ /* 0x000fe200000000ff */
[----:B------:R-:W-:Y:S06]  /*3080*/  BRA `(.L_x_3015) ;  /* 0x0000000000907947 */ /* 0x000fec0003800000 */
.L_x_3014:
[----:B0----5:R-:W-:Y:S02]  /*3090*/  HADD2.F32 R67, -RZ, R37.H0_H0 ;  /* 0x20000025ff437230 */ /* 0x021fe40000004100 */
[----:B------:R-:W-:Y:S02]  /*30a0*/  HADD2.F32 R99, -RZ, R39.H0_H0 ;  /* 0x20000027ff637230 */ /* 0x000fe40000004100 */
[--C-:B------:R-:W-:Y:S02]  /*30b0*/  HADD2.F32 R33, -RZ, R36.reuse.H0_H0 ;  /* 0x20000024ff217230 */ /* 0x100fe40000004100 */
[C---:B------:R-:W-:Y:S01]  /*30c0*/  FMUL.FTZ R67, R70.reuse, R67 ;  /* 0x0000004346437220 */ /* 0x040fe20000410000 */
[----:B------:R-:W-:Y:S02]  /*30d0*/  HADD2.F32 R35, -RZ, R36.H1_H1 ;  /* 0x30000024ff237230 */ /* 0x000fe40000004100 */
[----:B------:R-:W-:Y:S01]  /*30e0*/  FMUL.FTZ R99, R70, R99 ;  /* 0x0000006346637220 */ /* 0x000fe20000410000 */
[----:B------:R-:W-:-:S02]  /*30f0*/  HADD2.F32 R37, -RZ, R37.H1_H1 ;  /* 0x30000025ff257230 */ /* 0x000fc40000004100 */
[C---:B------:R-:W-:Y:S01]  /*3100*/  FMUL.FTZ R33, R70.reuse, R33 ;  /* 0x0000002146217220 */ /* 0x040fe20000410000 */
[--C-:B------:R-:W-:Y:S02]  /*3110*/  HADD2.F32 R69, -RZ, R38.reuse.H0_H0 ;  /* 0x20000026ff457230 */ /* 0x100fe40000004100 */
[C---:B------:R-:W-:Y:S01]  /*3120*/  FMUL.FTZ R35, R70.reuse, R35 ;  /* 0x0000002346237220 */ /* 0x040fe20000410000 */
[----:B------:R-:W-:Y:S02]  /*3130*/  HADD2.F32 R71, -RZ, R38.H1_H1 ;  /* 0x30000026ff477230 */ /* 0x000fe40000004100 */
[C---:B------:R-:W-:Y:S01]  /*3140*/  FMUL.FTZ R37, R70.reuse, R37 ;  /* 0x0000002546257220 */ /* 0x040fe20000410000 */
[----:B------:R-:W-:Y:S02]  /*3150*/  HADD2.F32 R39, -RZ, R39.H1_H1 ;  /* 0x30000027ff277230 */ /* 0x000fe40000004100 */
[----:B------:R-:W-:Y:S01]  /*3160*/  FMUL.FTZ R69, R70, R69 ;  /* 0x0000004546457220 */ /* 0x000fe20000410000 */
[----:B------:R-:W-:-:S02]  /*3170*/  HADD2.F32 R32, -RZ, R17.H0_H0 ;  /* 0x20000011ff207230 */ /* 0x000fc40000004100 */
[C---:B------:R-:W-:Y:S01]  /*3180*/  FMUL.FTZ R71, R70.reuse, R71 ;  /* 0x0000004746477220 */ /* 0x040fe20000410000 */
[----:B------:R-:W-:Y:S02]  /*3190*/  HADD2.F32 R102, -RZ, R16.H0_H0 ;  /* 0x20000010ff667230 */ /* 0x000fe40000004100 */
        /* <DEDUP_REMOVED lines=19> */
.L_x_3015:
        /* <DEDUP_REMOVED lines=9> */
[----:B-1---5:R-:W-:Y:S02]  /*3360*/  HADD2.F32 R33, -RZ, R36.H0_H0 ;  /* 0x20000024ff217230 */ /* 0x022fe40000004100 */
[----:B------:R-:W-:Y:S02]  /*3370*/  HADD2.F32 R43, -RZ, R37.H0_H0 ;  /* 0x20000025ff2b7230 */ /* 0x000fe40000004100 */
[----:B------:R-:W-:Y:S02]  /*3380*/  HADD2.F32 R67, -RZ, R38.H0_H0 ;  /* 0x20000026ff437230 */ /* 0x000fe40000004100 */
        /* <DEDUP_REMOVED lines=11> */
[----:B------:R-:W-:Y:S01]  /*3440*/  FFMA.FTZ R105, R32, R33, R105 ;  /* 0x0000002120697223 */ /* 0x000fe20000010069 */
[----:B------:R-:W-:-:S02]  /*3450*/  HADD2.F32 R36, -RZ, R11.H0_H0 ;  /* 0x2000000bff247230 */ /* 0x000fc40000004100 */
[----:B------:R-:W-:Y:S02]  /*3460*/  HADD2.F32 R107, -RZ, R30.H0_H0 ;  /* 0x2000001eff6b7230 */ /* 0x000fe40000004100 */
[----:B------:R-:W-:Y:S01]  /*3470*/  FFMA.FTZ R69, R34, R43, R101 ;  /* 0x0000002b22457223 */ /* 0x000fe20000010065 */
[----:B------:R-:W-:Y:S02]  /*3480*/  HADD2.F32 R71, -RZ, R39.H0_H0 ;  /* 0x20000027ff477230 */ /* 0x000fe40000004100 */
[----:B------:R-:W-:Y:S02]  /*3490*/  HADD2.F32 R37, -RZ, R37.H1_H1 ;  /* 0x30000025ff257230 */ /* 0x000fe40000004100 */
[----:B------:R-:W-:Y:S01]  /*34a0*/  FFMA.FTZ R67, R36, R67, R107 ;  /* 0x0000004324437223 */ /* 0x000fe2000001006b */
[----:B------:R-:W-:Y:S02]  /*34b0*/  HADD2.F32 R39, -RZ, R39.H1_H1 ;  /* 0x30000027ff277230 */ /* 0x000fe40000004100 */
[----:B------:R-:W-:Y:S01]  /*34c0*/  FMUL.FTZ R71, R70, R71 ;  /* 0x0000004746477220 */ /* 0x000fe20000410000 */
[----:B------:R-:W-:-:S02]  /*34d0*/  HADD2.F32 R106, -RZ, R13.H1_H1 ;  /* 0x3000000dff6a7230 */ /* 0x000fc40000004100 */
[C---:B------:R-:W-:Y:S01]  /*34e0*/  FMUL.FTZ R37, R70.reuse, R37 ;  /* 0x0000002546257220 */ /* 0x040fe20000410000 */
[----:B------:R-:W-:Y:S02]  /*34f0*/  HADD2.F32 R68, -RZ, R12.H1_H1 ;  /* 0x3000000cff447230 */ /* 0x000fe40000004100 */
[----:B------:R-:W-:Y:S01]  /*3500*/  FMUL.FTZ R39, R70, R39 ;  /* 0x0000002746277220 */ /* 0x000fe20000410000 */
[----:B------:R-:W-:Y:S02]  /*3510*/  HADD2.F32 R107, -RZ, R11.H1_H1 ;  /* 0x3000000bff6b7230 */ /* 0x000fe40000004100 */
[--C-:B------:R-:W-:Y:S02]  /*3520*/  HADD2.F32 R34, -RZ, R10.reuse.H0_H0 ;  /* 0x2000000aff227230 */ /* 0x100fe40000004100 */
[----:B------:R-:W-:Y:S02]  /*3530*/  HADD2.F32 R43, -RZ, R31.H0_H0 ;  /* 0x2000001fff2b7230 */ /* 0x000fe40000004100 */
[----:B------:R-:W-:-:S02]  /*3540*/  HADD2.F32 R42, -RZ, R10.H1_H1 ;  /* 0x3000000aff2a7230 */ /* 0x000fc40000004100 */
[----:B------:R-:W-:Y:S02]  /*3550*/  HADD2.F32 R109, -RZ, R31.H1_H1 ;  /* 0x3000001fff6d7230 */ /* 0x000fe40000004100 */
[----:B------:R-:W-:Y:S01]  /*3560*/  FFMA.FTZ R43, R34, R71, R43 ;  /* 0x00000047222b7223 */ /* 0x000fe2000001002b */
[----:B------:R-:W-:Y:S02]  /*3570*/  HADD2.F32 R32, -RZ, R30.H1_H1 ;  /* 0x3000001eff207230 */ /* 0x000fe40000004100 */
[----:B------:R-:W-:Y:S02]  /*3580*/  HADD2.F32 R101, -RZ, R29.H1_H1 ;  /* 0x3000001dff657230 */ /* 0x000fe40000004100 */
[----:B------:R-:W-:Y:S01]  /*3590*/  FFMA.FTZ R42, R42, R39, R109 ;  /* 0x000000272a2a7223 */ /* 0x000fe2000001006d */
[----:B------:R-:W-:Y:S02]  /*35a0*/  HADD2.F32 R33, -RZ, R28.H1_H1 ;  /* 0x3000001cff217230 */ /* 0x000fe40000004100 */
[----:B------:R-:W-:Y:S01]  /*35b0*/  FFMA.FTZ R66, R107, R66, R32 ;  /* 0x000000426b427223 */ /* 0x000fe20000010020 */
[----:B------:R-:W-:-:S02]  /*35c0*/  FFMA.FTZ R68, R68, R37, R101 ;  /* 0x0000002544447223 */ /* 0x000fc40000010065 */
[----:B------:R-:W-:Y:S01]  /*35d0*/  FFMA.FTZ R106, R106, R35, R33 ;  /* 0x000000236a6a7223 */ /* 0x000fe20000010021 */
[----:B------:R-:W-:Y:S02]  /*35e0*/  F2FP.F16.F32.PACK_AB R35, R42, R43 ;  /* 0x0000002b2a23723e */ /* 0x000fe400000000ff */
[----:B------:R-:W-:Y:S02]  /*35f0*/  F2FP.F16.F32.PACK_AB R34, R66, R67 ;  /* 0x000000434222723e */ /* 0x000fe400000000ff */
[----:B------:R-:W-:Y:S02]  /*3600*/  F2FP.F16.F32.PACK_AB R33, R68, R69 ;  /* 0x000000454421723e */ /* 0x000fe400000000ff */
[----:B------:R-:W-:Y:S01]  /*3610*/  F2FP.F16.F32.PACK_AB R32, R106, R105 ;  /* 0x000000696a20723e */ /* 0x000fe200000000ff */
[----:B------:R-:W-:Y:S06]  /*3620*/  BRA `(.L_x_3017) ;  /* 0x0000000000907947 */ /* 0x000fec0003800000 */
.L_x_3016:
[--C-:B-1---5:R-:W-:Y:S02]  /*3630*/  HADD2.F32 R33, -RZ, R36.reuse.H0_H0 ;  /* 0x20000024ff217230 */ /* 0x122fe40000004100 */
[----:B------:R-:W-:Y:S02]  /*3640*/  HADD2.F32 R32, -RZ, R13.H0_H0 ;  /* 0x2000000dff207230 */ /* 0x000fe40000004100 */
[----:B------:R-:W-:Y:S02]  /*3650*/  HADD2.F32 R43, -RZ, R37.H0_H0 ;  /* 0x20000025ff2b7230 */ /* 0x000fe40000004100 */
[----:B------:R-:W-:Y:S01]  /*3660*/  FMUL.FTZ R33, R70, R33 ;  /* 0x0000002146217220 */ /* 0x000fe20000410000 */
[----:B------:R-:W-:Y:S02]  /*3670*/  HADD2.F32 R71, -RZ, R39.H0_H0 ;  /* 0x20000027ff477230 */ /* 0x000fe40000004100 */
        /* <DEDUP_REMOVED lines=12> */
[--C-:B------:R-:W-:Y:S02]  /*3740*/  HADD2.F32 R36, -RZ, R11.reuse.H0_H0 ;  /* 0x2000000bff247230 */ /* 0x100fe40000004100 */
[C---:B------:R-:W-:Y:S01]  /*3750*/  FMUL.FTZ R71, R70.reuse, R71 ;  /* 0x0000004746477220 */ /* 0x040fe20000410000 */
[--C-:B------:R-:W-:Y:S02]  /*3760*/  HADD2.F32 R32, -RZ, R10.reuse.H0_H0 ;  /* 0x2000000aff207230 */ /* 0x100fe40000004100 */
[----:B------:R-:W-:Y:S01]  /*3770*/  FMUL.FTZ R39, R70, R39 ;  /* 0x0000002746277220 */ /* 0x000fe20000410000 */
        /* <DEDUP_REMOVED lines=15> */
.L_x_3017:
        /* <DEDUP_REMOVED lines=98> */
.L_x_3043:
[----:B------:R-:W-:Y:S01]  /*3e90*/  FMUL.FTZ R32, R101, R101 ;  /* 0x0000006565207220 */ /* 0x000fe20000410000 */
[----:B------:R-:W-:Y:S01]  /*3ea0*/  ISETP.NE.AND P1, PT, RZ, UR4, PT ;  /* 0x00000004ff007c0c */ /* 0x000fe2000bf25270 */
[----:B-1----:R-:W-:Y:S01]  /*3eb0*/  FADD.FTZ R40, R41, R40 ;  /* 0x0000002829287221 */ /* 0x002fe20000010000 */
[----:B------:R-:W1:Y:S02]  /*3ec0*/  LDC.64 R70, c[0x0][0x428] ;  /* 0x00010a00ff467b82 */ /* 0x000e640000000a00 */
[----:B------:R-:W-:Y:S01]  /*3ed0*/  FSEL R32, R32, RZ, P1 ;  /* 0x000000ff20207208 */ /* 0x000fe20000800000 */
[----:B------:R-:W-:Y:S01]  /*3ee0*/  FFMA.FTZ R33, R40, R33, UR8 ;  /* 0x0000000828217e23 */ /* 0x000fe20008010021 */
[----:B------:R-:W-:-:S03]  /*3ef0*/  FSEL R35, R101, RZ, !P1 ;  /* 0x000000ff65237208 */ /* 0x000fc60004800000 */
        /* <DEDUP_REMOVED lines=31> */
[----:B------:R-:W-:Y:S01]  /*40f0*/  FMUL.FTZ R33, R93, R32 ;  /* 0x000000205d217220 */ /* 0x000fe20000410000 */
[----:B------:R-:W-:Y:S01]  /*4100*/  FFMA.FTZ R43, R39, R61, R2 ;  /* 0x0000003d272b7223 */ /* 0x000fe20000010002 */
[----:B------:R-:W-:Y:S01]  /*4110*/  FMUL.FTZ R114, R93, R114 ;  /* 0x000000725d727220 */ /* 0x000fe20000410000 */
[----:B------:R-:W-:Y:S01]  /*4120*/  FFMA.FTZ R74, R74, R58, R7 ;  /* 0x0000003a4a4a7223 */ /* 0x000fe20000010007 */
[----:B------:R-:W-:Y:S01]  /*4130*/  FFMA.FTZ R39, R35, R57, R6 ;  /* 0x0000003923277223 */ /* 0x000fe20000010006 */
[----:B------:R-:W-:Y:S01]  /*4140*/  FMUL.FTZ R76, R93, R76 ;  /* 0x0000004c5d4c7220 */ /* 0x000fe20000410000 */
[----:B0-----:R-:W-:Y:S01]  /*4150*/  FFMA.FTZ R41, R37, R59, R4 ;  /* 0x0000003b25297223 */ /* 0x001fe20000010004 */
[----:B------:R-:W-:Y:S01]  /*4160*/  FFMA.FTZ R32, R72, R56, R9 ;  /* 0x0000003848207223 */ /* 0x000fe20000010009 */
[----:B------:R-:W-:Y:S01]  /*4170*/  FFMA.FTZ R37, R33, R55, R8 ;  /* 0x0000003721257223 */ /* 0x000fe20000010008 */
[----:B------:R-:W-:Y:S01]  /*4180*/  FFMA.FTZ R114, R114, R62, R3 ;  /* 0x0000003e72727223 */ /* 0x000fe20000010003 */
[----:B-1----:R-:W-:Y:S01]  /*4190*/  IMAD.WIDE.U32 R68, R75, 0x10, R70 ;  /* 0x000000104b447825 */ /* 0x002fe200078e0046 */
[----:B------:R-:W-:-:S03]  /*41a0*/  F2FP.F16.F32.PACK_AB R33, R39, R74 ;  /* 0x0000004a2721723e */ /* 0x000fc600000000ff */
[----:B------:R-:W-:Y:S01]  /*41b0*/  FFMA.FTZ R34, R76, R60, R5 ;  /* 0x0000003c4c227223 */ /* 0x000fe20000010005 */
[----:B------:R-:W0:Y:S01]  /*41c0*/  @!P2 LDC.64 R74, c[0x0][0x3c0] ;  /* 0x0000f000ff4aab82 */ /* 0x000e220000000a00 */
[----:B------:R-:W-:Y:S01]  /*41d0*/  F2FP.F16.F32.PACK_AB R32, R37, R32 ;  /* 0x000000202520723e */ /* 0x000fe200000000ff */
[----:B------:R-:W-:Y:S01]  /*41e0*/  IMAD.WIDE.U32 R66, R73, 0x10, R70 ;  /* 0x0000001049427825 */ /* 0x000fe200078e0046 */
[----:B------:R-:W-:-:S03]  /*41f0*/  F2FP.F16.F32.PACK_AB R35, R43, R114 ;  /* 0x000000722b23723e */ /* 0x000fc600000000ff */
[C---:B------:R-:W-:Y:S01]  /*4200*/  FMUL.FTZ R37, R93.reuse, R36 ;  /* 0x000000245d257220 */ /* 0x040fe20000410000 */
[C---:B------:R-:W-:Y:S01]  /*4210*/  FMUL.FTZ R39, R93.reuse, R102 ;  /* 0x000000665d277220 */ /* 0x040fe20000410000 */
[C---:B------:R-:W-:Y:S01]  /*4220*/  FMUL.FTZ R43, R93.reuse, R100 ;  /* 0x000000645d2b7220 */ /* 0x040fe20000410000 */
[C---:B------:R-:W-:Y:S01]  /*4230*/  FMUL.FTZ R72, R93.reuse, R38 ;  /* 0x000000265d487220 */ /* 0x040fe20000410000 */
[----:B------:R-:W1:Y:S01]  /*4240*/  @!P2 LDC.64 R76, c[0x0][0x3c8] ;  /* 0x0000f200ff4cab82 */ /* 0x000e620000000a00 */
[C---:B------:R-:W-:Y:S01]  /*4250*/  FMUL.FTZ R73, R93.reuse, R108 ;  /* 0x0000006c5d497220 */ /* 0x040fe20000410000 */
[----:B------:R-:W-:Y:S01]  /*4260*/  FMUL.FTZ R104, R93, R104 ;  /* 0x000000685d687220 */ /* 0x000fe20000410000 */
[----:B------:R-:W-:Y:S01]  /*4270*/  FFMA.FTZ R36, R37, R63, R0 ;  /* 0x0000003f25247223 */ /* 0x000fe20000010000 */
[C---:B------:R-:W-:Y:S01]  /*4280*/  FMUL.FTZ R116, R93.reuse, R116 ;  /* 0x000000745d747220 */ /* 0x040fe20000410000 */
[----:B------:R-:W-:Y:S01]  /*4290*/  FMUL.FTZ R95, R93, R42 ;  /* 0x0000002a5d5f7220 */ /* 0x000fe20000410000 */
[----:B------:R-:W-:Y:S01]  /*42a0*/  FFMA.FTZ R37, R39, R65, R24 ;  /* 0x0000004127257223 */ /* 0x000fe20000010018 */
[----:B------:R-:W-:Y:S01]  /*42b0*/  FFMA.FTZ R38, R43, R79, R26 ;  /* 0x0000004f2b267223 */ /* 0x000fe2000001001a */
[----:B------:R-:W-:Y:S01]  /*42c0*/  FFMA.FTZ R39, R73, R81, R44 ;  /* 0x0000005149277223 */ /* 0x000fe2000001002c */
[----:B------:R-:W-:Y:S01]  /*42d0*/  FFMA.FTZ R43, R72, R80, R45 ;  /* 0x00000050482b7223 */ /* 0x000fe2000001002d */
[----:B------:R-:W-:Y:S01]  /*42e0*/  F2FP.F16.F32.PACK_AB R34, R41, R34 ;  /* 0x000000222922723e */ /* 0x000fe200000000ff */
[----:B------:R-:W2:Y:S01]  /*42f0*/  LDC.64 R72, c[0x0][0x380] ;  /* 0x0000e000ff487b82 */ /* 0x000ea20000000a00 */
[----:B------:R-:W-:Y:S01]  /*4300*/  FFMA.FTZ R41, R104, R64, R25 ;  /* 0x0000004068297223 */ /* 0x000fe20000010019 */
[----:B------:R-:W-:Y:S01]  /*4310*/  FFMA.FTZ R116, R116, R88, R53 ;  /* 0x0000005874747223 */ /* 0x000fe20000010035 */
[----:B------:R-:W-:Y:S01]  /*4320*/  FFMA.FTZ R95, R95, R91, R54 ;  /* 0x0000005b5f5f7223 */ /* 0x000fe20000010036 */
[----:B------:R-:W-:Y:S01]  /*4330*/  F2FP.F16.F32.PACK_AB R38, R43, R38 ;  /* 0x000000262b26723e */ /* 0x000fe200000000ff */
[----:B------:R-:W-:Y:S01]  /*4340*/  IMAD.WIDE.U32 R70, R99, 0x10, R70 ;  /* 0x0000001063467825 */ /* 0x000fe200078e0046 */
[----:B------:R-:W-:-:S03]  /*4350*/  F2FP.F16.F32.PACK_AB R36, R41, R36 ;  /* 0x000000242924723e */ /* 0x000fc600000000ff */
        /* <DEDUP_REMOVED lines=33> */
.L_x_3010:
        /* <DEDUP_REMOVED lines=8> */
.L_x_3021:
[----:B------:R-:W-:Y:S05]  /*45f0*/  BSYNC B0 ;  /* 0x0000000000007941 */ /* 0x000fea0003800000 */
.L_x_3020:
        /* <DEDUP_REMOVED lines=8> */
.L_x_3022:
[----:B------:R-:W-:Y:S02]  /*4680*/  HFMA2 R37, -RZ, RZ, 0, 2.384185791015625e-07 ;  /* 0x00000004ff257431 */ /* 0x000fe400000001ff */
[----:B------:R-:W-:-:S05]  /*4690*/  FADD.FTZ R45, R36, R40 ;  /* 0x00000028242d7221 */ /* 0x000fca0000010000 */
[----:B------:R-:W-:-:S07]  /*46a0*/  MOV R36, R45 ;  /* 0x0000002d00247202 */ /* 0x000fce0000000f00 */
[----:B------:R-:W-:Y:S05]  /*46b0*/  WARPSYNC.COLLECTIVE R39, `(.L_x_3023) ;  /* 0x0000000027087348 */ /* 0x000fea0003c00000 */
[----:B------:R0:W1:Y:S02]  /*46c0*/  SHFL.BFLY P1, R40, R36, R37, R38 ;  /* 0x0c00002524287389 */ /* 0x0000640000020026 */
[----:B01----:R-:W-:Y:S05]  /*46d0*/  ENDCOLLECTIVE ;  /* 0x000000000000791b */ /* 0x003fea0003800000 */
.L_x_3023:
[----:B------:R-:W-:Y:S02]  /*46e0*/  HFMA2 R37, -RZ, RZ, 0, 4.76837158203125e-07 ;  /* 0x00000008ff257431 */ /* 0x000fe400000001ff */
[----:B------:R-:W-:-:S05]  /*46f0*/  FADD.FTZ R70, R45, R40 ;  /* 0x000000282d467221 */ /* 0x000fca0000010000 */
[----:B------:R-:W-:-:S07]  /*4700*/  MOV R36, R70 ;  /* 0x0000004600247202 */ /* 0x000fce0000000f00 */
[----:B------:R-:W-:Y:S05]  /*4710*/  WARPSYNC.COLLECTIVE R39, `(.L_x_3024) ;  /* 0x0000000027087348 */ /* 0x000fea0003c00000 */
[----:B------:R0:W1:Y:S02]  /*4720*/  SHFL.BFLY P1, R40, R36, R37, R38 ;  /* 0x0c00002524287389 */ /* 0x0000640000020026 */
[----:B01----:R-:W-:Y:S05]  /*4730*/  ENDCOLLECTIVE ;  /* 0x000000000000791b */ /* 0x003fea0003800000 */
.L_x_3024:
[----:B------:R-:W-:Y:S02]  /*4740*/  HFMA2 R37, -RZ, RZ, 0, 9.5367431640625e-07 ;  /* 0x00000010ff257431 */ /* 0x000fe400000001ff */
[----:B------:R-:W-:-:S05]  /*4750*/  FADD.FTZ R71, R70, R40 ;  /* 0x0000002846477221 */ /* 0x000fca0000010000 */
[----:B------:R-:W-:-:S07]  /*4760*/  MOV R36, R71 ;  /* 0x0000004700247202 */ /* 0x000fce0000000f00 */
[----:B------:R-:W-:Y:S05]  /*4770*/  WARPSYNC.COLLECTIVE R39, `(.L_x_3025) ;  /* 0x0000000027087348 */ /* 0x000fea0003c00000 */
[----:B------:R0:W1:Y:S02]  /*4780*/  SHFL.BFLY P1, R40, R36, R37, R38 ;  /* 0x0c00002524287389 */ /* 0x0000640000020026 */
[----:B01----:R-:W-:Y:S05]  /*4790*/  ENDCOLLECTIVE ;  /* 0x000000000000791b */ /* 0x003fea0003800000 */
.L_x_3025:
        /* <DEDUP_REMOVED lines=54> */
.L_x_3026:
[----:B------:R-:W-:Y:S02]  /*4b00*/  HFMA2 R37, -RZ, RZ, 0, 1.1920928955078125e-07 ;  /* 0x00000002ff257431 */ /* 0x000fe400000001ff */
[----:B------:R-:W-:-:S05]  /*4b10*/  FADD.FTZ R45, R36, R40 ;  /* 0x00000028242d7221 */ /* 0x000fca0000010000 */
[----:B------:R-:W-:-:S07]  /*4b20*/  MOV R36, R45 ;  /* 0x0000002d00247202 */ /* 0x000fce0000000f00 */
[----:B------:R-:W-:Y:S05]  /*4b30*/  WARPSYNC.COLLECTIVE R39, `(.L_x_3027) ;  /* 0x0000000027087348 */ /* 0x000fea0003c00000 */
[----:B------:R0:W1:Y:S02]  /*4b40*/  SHFL.BFLY P1, R40, R36, R37, R38 ;  /* 0x0c00002524287389 */ /* 0x0000640000020026 */
[----:B01----:R-:W-:Y:S05]  /*4b50*/  ENDCOLLECTIVE ;  /* 0x000000000000791b */ /* 0x003fea0003800000 */
.L_x_3027:
[----:B------:R-:W-:Y:S02]  /*4b60*/  HFMA2 R37, -RZ, RZ, 0, 2.384185791015625e-07 ;  /* 0x00000004ff257431 */ /* 0x000fe400000001ff */
[----:B------:R-:W-:-:S05]  /*4b70*/  FADD.FTZ R69, R45, R40 ;  /* 0x000000282d457221 */ /* 0x000fca0000010000 */
[----:B------:R-:W-:-:S07]  /*4b80*/  MOV R36, R69 ;  /* 0x0000004500247202 */ /* 0x000fce0000000f00 */
[----:B------:R-:W-:Y:S05]  /*4b90*/  WARPSYNC.COLLECTIVE R39, `(.L_x_3028) ;  /* 0x0000000027087348 */ /* 0x000fea0003c00000 */
[----:B------:R0:W1:Y:S02]  /*4ba0*/  SHFL.BFLY P1, R40, R36, R37, R38 ;  /* 0x0c00002524287389 */ /* 0x0000640000020026 */
[----:B01----:R-:W-:Y:S05]  /*4bb0*/  ENDCOLLECTIVE ;  /* 0x000000000000791b */ /* 0x003fea0003800000 */
.L_x_3028:
[----:B------:R-:W-:Y:S02]  /*4bc0*/  HFMA2 R37, -RZ, RZ, 0, 4.76837158203125e-07 ;  /* 0x00000008ff257431 */ /* 0x000fe400000001ff */
[----:B------:R-:W-:-:S05]  /*4bd0*/  FADD.FTZ R70, R69, R40 ;  /* 0x0000002845467221 */ /* 0x000fca0000010000 */
[----:B------:R-:W-:-:S07]  /*4be0*/  MOV R36, R70 ;  /* 0x0000004600247202 */ /* 0x000fce0000000f00 */
[----:B------:R-:W-:Y:S05]  /*4bf0*/  WARPSYNC.COLLECTIVE R39, `(.L_x_3029) ;  /* 0x0000000027087348 */ /* 0x000fea0003c00000 */
[----:B------:R0:W1:Y:S02]  /*4c00*/  SHFL.BFLY P1, R40, R36, R37, R38 ;  /* 0x0c00002524287389 */ /* 0x0000640000020026 */
[----:B01----:R-:W-:Y:S05]  /*4c10*/  ENDCOLLECTIVE ;  /* 0x000000000000791b */ /* 0x003fea0003800000 */
.L_x_3029:
[----:B------:R-:W-:Y:S02]  /*4c20*/  HFMA2 R37, -RZ, RZ, 0, 9.5367431640625e-07 ;  /* 0x00000010ff257431 */ /* 0x000fe400000001ff */
[----:B------:R-:W-:-:S05]  /*4c30*/  FADD.FTZ R71, R70, R40 ;  /* 0x0000002846477221 */ /* 0x000fca0000010000 */
[----:B------:R-:W-:-:S07]  /*4c40*/  MOV R36, R71 ;  /* 0x0000004700247202 */ /* 0x000fce0000000f00 */
[----:B------:R-:W-:Y:S05]  /*4c50*/  WARPSYNC.COLLECTIVE R39, `(.L_x_3030) ;  /* 0x0000000027087348 */ /* 0x000fea0003c00000 */
[----:B------:R0:W1:Y:S02]  /*4c60*/  SHFL.BFLY P1, R40, R36, R37, R38 ;  /* 0x0c00002524287389 */ /* 0x0000640000020026 */
[----:B01----:R-:W-:Y:S05]  /*4c70*/  ENDCOLLECTIVE ;  /* 0x000000000000791b */ /* 0x003fea0003800000 */
.L_x_3030:
[----:B------:R-:W-:Y:S05]  /*4c80*/  BRA `(.L_x_3031) ;  /* 0xffffffd000147947 */ /* 0x000fea000383ffff */
.L_x_3018:
[----:B------:R-:W-:Y:S01]  /*4c90*/  HFMA2 R38, -RZ, RZ, 0, 1.847743988037109375e-06 ;  /* 0x0000001fff267431 */ /* 0x000fe200000001ff */
[----:B------:R-:W-:Y:S01]  /*4ca0*/  BSSY B0, `(.L_x_3032) ;  /* 0x0000006000007945 */ /* 0x000fe20003800000 */
[----:B------:R-:W-:Y:S02]  /*4cb0*/  MOV R37, 0x1 ;  /* 0x0000000100257802 */ /* 0x000fe40000000f00 */
[----:B------:R-:W-:-:S07]  /*4cc0*/  MOV R39, 0xffffffff ;  /* 0xffffffff00277802 */ /* 0x000fce0000000f00 */
[----:B------:R-:W-:Y:S05]  /*4cd0*/  WARPSYNC.COLLECTIVE R39, `(.L_x_3033) ;  /* 0x0000000027087348 */ /* 0x000fea0003c00000 */
[----:B------:R0:W1:Y:S02]  /*4ce0*/  SHFL.BFLY P1, R40, R36, R37, R38 ;  /* 0x0c00002524287389 */ /* 0x0000640000020026 */
[----:B01----:R-:W-:Y:S05]  /*4cf0*/  ENDCOLLECTIVE ;  /* 0x000000000000791b */ /* 0x003fea0003800000 */
.L_x_3033:
[----:B------:R-:W-:Y:S05]  /*4d00*/  BSYNC B0 ;  /* 0x0000000000007941 */ /* 0x000fea0003800000 */
.L_x_3032:
        /* <DEDUP_REMOVED lines=8> */
.L_x_3034:
[----:B------:R-:W-:Y:S02]  /*4d90*/  HFMA2 R37, -RZ, RZ, 0, 2.384185791015625e-07 ;  /* 0x00000004ff257431 */ /* 0x000fe400000001ff */
[----:B------:R-:W-:-:S05]  /*4da0*/  FADD.FTZ R34, R36, R40 ;  /* 0x0000002824227221 */ /* 0x000fca0000010000 */
[----:B------:R-:W-:-:S07]  /*4db0*/  MOV R36, R34 ;  /* 0x0000002200247202 */ /* 0x000fce0000000f00 */
[----:B------:R-:W-:Y:S05]  /*4dc0*/  WARPSYNC.COLLECTIVE R39, `(.L_x_3035) ;  /* 0x0000000027087348 */ /* 0x000fea0003c00000 */
[----:B------:R0:W1:Y:S02]  /*4dd0*/  SHFL.BFLY P1, R40, R36, R37, R38 ;  /* 0x0c00002524287389 */ /* 0x0000640000020026 */
[----:B01----:R-:W-:Y:S05]  /*4de0*/  ENDCOLLECTIVE ;  /* 0x000000000000791b */ /* 0x003fea0003800000 */
.L_x_3035:
[----:B------:R-:W-:Y:S02]  /*4df0*/  HFMA2 R37, -RZ, RZ, 0, 4.76837158203125e-07 ;  /* 0x00000008ff257431 */ /* 0x000fe400000001ff */
[----:B------:R-:W-:-:S05]  /*4e00*/  FADD.FTZ R35, R34, R40 ;  /* 0x0000002822237221 */ /* 0x000fca0000010000 */
[----:B------:R-:W-:-:S07]  /*4e10*/  MOV R36, R35 ;  /* 0x0000002300247202 */ /* 0x000fce0000000f00 */
[----:B------:R-:W-:Y:S05]  /*4e20*/  WARPSYNC.COLLECTIVE R39, `(.L_x_3036) ;  /* 0x0000000027087348 */ /* 0x000fea0003c00000 */
[----:B------:R0:W1:Y:S02]  /*4e30*/  SHFL.BFLY P1, R40, R36, R37, R38 ;  /* 0x0c00002524287389 */ /* 0x0000640000020026 */
[----:B01----:R-:W-:Y:S05]  /*4e40*/  ENDCOLLECTIVE ;  /* 0x000000000000791b */ /* 0x003fea0003800000 */
.L_x_3036:
[----:B------:R-:W-:Y:S02]  /*4e50*/  HFMA2 R37, -RZ, RZ, 0, 9.5367431640625e-07 ;  /* 0x00000010ff257431 */ /* 0x000fe400000001ff */
[----:B------:R-:W-:-:S05]  /*4e60*/  FADD.FTZ R41, R35, R40 ;  /* 0x0000002823297221 */ /* 0x000fca0000010000 */
[----:B------:R-:W-:-:S07]  /*4e70*/  MOV R36, R41 ;  /* 0x0000002900247202 */ /* 0x000fce0000000f00 */
[----:B------:R-:W-:Y:S05]  /*4e80*/  WARPSYNC.COLLECTIVE R39, `(.L_x_3037) ;  /* 0x0000000027087348 */ /* 0x000fea0003c00000 */
[----:B------:R0:W1:Y:S02]  /*4e90*/  SHFL.BFLY P1, R40, R36, R37, R38 ;  /* 0x0c00002524287389 */ /* 0x0000640000020026 */
[----:B01----:R-:W-:Y:S05]  /*4ea0*/  ENDCOLLECTIVE ;  /* 0x000000000000791b */ /* 0x003fea0003800000 */
.L_x_3037:
[----:B------:R-:W-:Y:S01]  /*4eb0*/  MOV R37, 0x1 ;  /* 0x0000000100257802 */ /* 0x000fe20000000f00 */
        /* <DEDUP_REMOVED lines=49> */
[----:B------:R-:W-:-:S07]  /*51d0*/  FFMA.FTZ R36, R35, R35, R32 ;  /* 0x0000002323247223 */ /* 0x000fce0000010020 */
[----:B------:R-:W-:Y:S05]  /*51e0*/  WARPSYNC.COLLECTIVE R39, `(.L_x_3038) ;  /* 0x0000000027087348 */ /* 0x000fea0003c00000 */
[----:B------:R0:W1:Y:S02]  /*51f0*/  SHFL.BFLY P1, R40, R36, R37, R38 ;  /* 0x0c00002524287389 */ /* 0x0000640000020026 */
[----:B01----:R-:W-:Y:S05]  /*5200*/  ENDCOLLECTIVE ;  /* 0x000000000000791b */ /* 0x003fea0003800000 */
.L_x_3038:
[----:B------:R-:W-:Y:S02]  /*5210*/  HFMA2 R37, -RZ, RZ, 0, 1.1920928955078125e-07 ;  /* 0x00000002ff257431 */ /* 0x000fe400000001ff */
[----:B------:R-:W-:-:S05]  /*5220*/  FADD.FTZ R32, R36, R40 ;  /* 0x0000002824207221 */ /* 0x000fca0000010000 */
[----:B------:R-:W-:-:S07]  /*5230*/  MOV R36, R32 ;  /* 0x0000002000247202 */ /* 0x000fce0000000f00 */
[----:B------:R-:W-:Y:S05]  /*5240*/  WARPSYNC.COLLECTIVE R39, `(.L_x_3039) ;  /* 0x0000000027087348 */ /* 0x000fea0003c00000 */
[----:B------:R0:W1:Y:S02]  /*5250*/  SHFL.BFLY P1, R40, R36, R37, R38 ;  /* 0x0c00002524287389 */ /* 0x0000640000020026 */
[----:B01----:R-:W-:Y:S05]  /*5260*/  ENDCOLLECTIVE ;  /* 0x000000000000791b */ /* 0x003fea0003800000 */
.L_x_3039:
[----:B------:R-:W-:Y:S02]  /*5270*/  HFMA2 R37, -RZ, RZ, 0, 2.384185791015625e-07 ;  /* 0x00000004ff257431 */ /* 0x000fe400000001ff */
[----:B------:R-:W-:-:S05]  /*5280*/  FADD.FTZ R34, R32, R40 ;  /* 0x0000002820227221 */ /* 0x000fca0000010000 */
[----:B------:R-:W-:-:S07]  /*5290*/  MOV R36, R34 ;  /* 0x0000002200247202 */ /* 0x000fce0000000f00 */
[----:B------:R-:W-:Y:S05]  /*52a0*/  WARPSYNC.COLLECTIVE R39, `(.L_x_3040) ;  /* 0x0000000027087348 */ /* 0x000fea0003c00000 */
[----:B------:R0:W1:Y:S02]  /*52b0*/  SHFL.BFLY P1, R40, R36, R37, R38 ;  /* 0x0c00002524287389 */ /* 0x0000640000020026 */
[----:B01----:R-:W-:Y:S05]  /*52c0*/  ENDCOLLECTIVE ;  /* 0x000000000000791b */ /* 0x003fea0003800000 */
.L_x_3040:
[----:B------:R-:W-:Y:S02]  /*52d0*/  HFMA2 R37, -RZ, RZ, 0, 4.76837158203125e-07 ;  /* 0x00000008ff257431 */ /* 0x000fe400000001ff */
[----:B------:R-:W-:-:S05]  /*52e0*/  FADD.FTZ R35, R34, R40 ;  /* 0x0000002822237221 */ /* 0x000fca0000010000 */
[----:B------:R-:W-:-:S07]  /*52f0*/  MOV R36, R35 ;  /* 0x0000002300247202 */ /* 0x000fce0000000f00 */
[----:B------:R-:W-:Y:S05]  /*5300*/  WARPSYNC.COLLECTIVE R39, `(.L_x_3041) ;  /* 0x0000000027087348 */ /* 0x000fea0003c00000 */
[----:B------:R0:W1:Y:S02]  /*5310*/  SHFL.BFLY P1, R40, R36, R37, R38 ;  /* 0x0c00002524287389 */ /* 0x0000640000020026 */
[----:B01----:R-:W-:Y:S05]  /*5320*/  ENDCOLLECTIVE ;  /* 0x000000000000791b */ /* 0x003fea0003800000 */
.L_x_3041:
[----:B------:R-:W-:Y:S02]  /*5330*/  HFMA2 R37, -RZ, RZ, 0, 9.5367431640625e-07 ;  /* 0x00000010ff257431 */ /* 0x000fe400000001ff */
[----:B------:R-:W-:-:S05]  /*5340*/  FADD.FTZ R41, R35, R40 ;  /* 0x0000002823297221 */ /* 0x000fca0000010000 */
[----:B------:R-:W-:-:S07]  /*5350*/  MOV R36, R41 ;  /* 0x0000002900247202 */ /* 0x000fce0000000f00 */
[----:B------:R-:W-:Y:S05]  /*5360*/  WARPSYNC.COLLECTIVE R39, `(.L_x_3042) ;  /* 0x0000000027087348 */ /* 0x000fea0003c00000 */
[----:B------:R0:W1:Y:S02]  /*5370*/  SHFL.BFLY P1, R40, R36, R37, R38 ;  /* 0x0c00002524287389 */ /* 0x0000640000020026 */
[----:B01----:R-:W-:Y:S05]  /*5380*/  ENDCOLLECTIVE ;  /* 0x000000000000791b */ /* 0x003fea0003800000 */
.L_x_3042:
[----:B------:R-:W-:Y:S05]  /*5390*/  BRA `(.L_x_3043) ;  /* 0xffffffe800bc7947 */ /* 0x000fea000383ffff */
.L_x_3044:
        /* <DEDUP_REMOVED lines=14> */
.L_x_28723:


//--------------------- .text._ZN10layer_norm13ln_fwd_kernelINS_13Kernel_traitsI6__halfS2_S2_S2_fjLj768ELj1ELj4ELj1ELj16ENS_18Kernel_traits_baseILj768ES2_S2_S2_S2_fjLj128EEEEELb0ELb1ELb1ELb0EEEvNS_9FwdParamsE --------------------------
	.section	.text._ZN10layer_norm13ln_fwd_kernelINS_13Kernel_traitsI6__halfS2_S2_S2_fjLj768ELj1ELj4ELj1ELj16ENS_18Kernel_traits_baseILj768ES2_S2_S2_S2_fjLj128EEEEELb0ELb1ELb1ELb0EEEvNS_9FwdParamsE,"ax",@progbits
	.align	128
        .global         _ZN10layer_norm13ln_fwd_kernelINS_13Kernel_traitsI6__halfS2_S2_S2_fjLj768ELj1ELj4ELj1ELj16ENS_18Kernel_traits_baseILj768ES2_S2_S2_S2_fjLj128EEEEELb0ELb1ELb1ELb0EEEvNS_9FwdParamsE
        .type           _ZN10layer_norm13ln_fwd_kernelINS_13Kernel_traitsI6__halfS2_S2_S2_fjLj768ELj1ELj4ELj1ELj16ENS_18Kernel_traits_baseILj768ES2_S2_S2_S2_fjLj128EEEEELb0ELb1ELb1ELb0EEEvNS_9FwdParamsE,@function
        .size           _ZN10layer_norm13ln_fwd_kernelINS_13Kernel_traitsI6__halfS2_S2_S2_fjLj768ELj1ELj4ELj1ELj16ENS_18Kernel_traits_baseILj768ES2_S2_S2_S2_fjLj128EEEEELb0ELb1ELb1ELb0EEEvNS_9FwdParamsE,(.L_x_28724 - _ZN10layer_norm13ln_fwd_kernelINS_13Kernel_traitsI6__halfS2_S2_S2_fjLj768ELj1ELj4ELj1ELj16ENS_18Kernel_traits_baseILj768ES2_S2_S2_S2_fjLj128EEEEELb0ELb1ELb1ELb0EEEvNS_9FwdParamsE)
        .other          _ZN10layer_norm13ln_fwd_kernelINS_13Kernel_traitsI6__halfS2_S2_S2_fjLj768ELj1ELj4ELj1ELj16ENS_18Kernel_traits_baseILj768ES2_S2_S2_S2_fjLj128EEEEELb0ELb1ELb1ELb0EEEvNS_9FwdParamsE,@"STO_CUDA_ENTRY STV_DEFAULT"
_ZN10layer_norm13ln_fwd_kernelINS_13Kernel_traitsI6__halfS2_S2_S2_fjLj768ELj1ELj4ELj1ELj16ENS_18Kernel_traits_baseILj768ES2_S2_S2_S2_fjLj128EEEEELb0ELb1ELb1ELb0EEEvNS_9FwdParamsE:
.text._ZN10layer_norm13ln_fwd_kernelINS_13Kernel_traitsI6__halfS2_S2_S2_fjLj768ELj1ELj4ELj1ELj16ENS_18Kernel_traits_baseILj768ES2_S2_S2_S2_fjLj128EEEEELb0ELb1ELb1ELb0EEEvNS_9FwdParamsE:
        /* <DEDUP_REMOVED lines=53> */
.L_x_3046:
        /* <DEDUP_REMOVED lines=32> */
.L_x_3047:
[----:B------:R-:W-:Y:S05]  /*0550*/  BSYNC.RECONVERGENT B0 ;  /* 0x0000000000007941 */ /* 0x000fea0003800200 */
.L_x_3045:
[----:B------:R-:W0:Y:S01]  /*0560*/  LDCU UR4, c[0x0][0x384] ;  /* 0x00007080ff0477ac */ /* 0x000e220008000800 */
[----:B------:R-:W1:Y:S01]  /*0570*/  LDCU.U8 UR5, c[0x0][0x410] ;  /* 0x00008200ff0577ac */ /* 0x000e620008000000 */
[----:B------:R-:W2:Y:S01]  /*0580*/  LDCU UR10, c[0x0][0x448] ;  /* 0x00008900ff0a77ac */ /* 0x000ea20008000800 */
[----:B------:R-:W3:Y:S01]  /*0590*/  LDCU.64 UR8, c[0x0][0x3a0] ;  /* 0x00007400ff0877ac */ /* 0x000ee20008000a00 */
[----:B0-----:R-:W-:-:S13]  /*05a0*/  ISETP.GE.AND P0, PT, R73, UR4, PT ;  /* 0x0000000449007c0c */ /* 0x001fda000bf06270 */
[----:B-123--:R-:W-:Y:S05]  /*05b0*/  @P0 EXIT ;  /* 0x000000000000094d */ /* 0x00efea0003800000 */
.L_x_3069:
        /* <DEDUP_REMOVED lines=26> */
.L_x_3051:
[----:B------:R-:W-:Y:S05]  /*0760*/  BSYNC.RECONVERGENT B1 ;  /* 0x0000000000017941 */ /* 0x000fea0003800200 */
.L_x_3050:
        /* <DEDUP_REMOVED lines=8> */
[----:B-----5:R-:W-:Y:S02]  /*07f0*/  @P0 HADD2.F32 R56, -RZ, R16.H0_H0 ;  /* 0x20000010ff380230 */ /* 0x020fe40000004100 */
[----:B------:R-:W-:Y:S02]  /*0800*/  @P0 HADD2.F32 R57, -RZ, R44.H0_H0 ;  /* 0x2000002cff390230 */ /* 0x000fe40000004100 */
[----:B------:R-:W-:Y:S02]  /*0810*/  @P0 HADD2.F32 R58, -RZ, R16.H1_H1 ;  /* 0x30000010ff3a0230 */ /* 0x000fe40000004100 */
[----:B------:R-:W-:Y:S01]  /*0820*/  @P0 HADD2.F32 R77, -RZ, R19.H0_H0 ;  /* 0x20000013ff4d0230 */ /* 0x000fe20000004100 */
[----:B------:R-:W1:Y:S08]  /*0830*/  @P0 LDC R67, c[0x0][0x40c] ;  /* 0x00010300ff430b82 */ /* 0x000e700000000800 */
[----:B------:R-:W3:Y:S01]  /*0840*/  @P0 LDC R64, c[0x0][0x40c] ;  /* 0x00010300ff400b82 */ /* 0x000ee20000000800 */
[----:B0-----:R-:W-:-:S07]  /*0850*/  @P0 FMUL.FTZ R56, R56, R59 ;  /* 0x0000003b38380220 */ /* 0x001fce0000410000 */
[----:B------:R-:W0:Y:S01]  /*0860*/  @P0 LDC R68, c[0x0][0x40c] ;  /* 0x00010300ff440b82 */ /* 0x000e220000000800 */
[----:B------:R-:W-:Y:S02]  /*0870*/  @P0 HADD2.F32 R59, -RZ, R17.H0_H0 ;  /* 0x20000011ff3b0230 */ /* 0x000fe40000004100 */
[----:B-1----:R-:W-:-:S05]  /*0880*/  @P0 FMUL.FTZ R58, R58, R67 ;  /* 0x000000433a3a0220 */ /* 0x002fca0000410000 */
[----:B------:R-:W1:Y:S01]  /*0890*/  @P0 LDC R76, c[0x0][0x40c] ;  /* 0x00010300ff4c0b82 */ /* 0x000e620000000800 */
[----:B---3--:R-:W-:Y:S01]  /*08a0*/  @P0 FMUL.FTZ R59, R59, R64 ;  /* 0x000000403b3b0220 */ /* 0x008fe20000410000 */
[----:B------:R-:W-:Y:S02]  /*08b0*/  @P0 HADD2.F32 R64, -RZ, R45.H0_H0 ;  /* 0x2000002dff400230 */ /* 0x000fe40000004100 */
[--C-:B--2---:R-:W-:Y:S02]  /*08c0*/  @P0 HADD2.F32 R65, -RZ, R12.reuse.H0_H0 ;  /* 0x2000000cff410230 */ /* 0x104fe40000004100 */
[--C-:B------:R-:W-:Y:S02]  /*08d0*/  @!P0 HADD2.F32 R71, -RZ, R12.reuse.H0_H0 ;  /* 0x2000000cff478230 */ /* 0x100fe40000004100 */
[----:B------:R-:W-:Y:S02]  /*08e0*/  @P0 HADD2.F32 R67, -RZ, R12.H1_H1 ;  /* 0x3000000cff430230 */ /* 0x000fe40000004100 */
[----:B------:R-:W-:Y:S01]  /*08f0*/  @P0 FFMA.FTZ R71, R56, R57, R65 ;  /* 0x0000003938470223 */ /* 0x000fe20000010041 */
[----:B------:R-:W-:Y:S01]  /*0900*/  @P0 HADD2.F32 R57, -RZ, R44.H1_H1 ;  /* 0x3000002cff390230 */ /* 0x000fe20000004100 */
[----:B------:R-:W2:Y:S01]  /*0910*/  @P0 LDC R56, c[0x0][0x40c] ;  /* 0x00010300ff380b82 */ /* 0x000ea20000000800 */
[----:B------:R-:W-:-:S02]  /*0920*/  @!P0 HADD2.F32 R70, -RZ, R12.H1_H1 ;  /* 0x3000000cff468230 */ /* 0x000fc40000004100 */
[----:B------:R-:W-:Y:S02]  /*0930*/  @P0 HADD2.F32 R66, -RZ, R13.H0_H0 ;  /* 0x2000000dff420230 */ /* 0x000fe40000004100 */
[----:B------:R-:W-:Y:S01]  /*0940*/  @P0 FFMA.FTZ R70, R58, R57, R67 ;  /* 0x000000393a460223 */ /* 0x000fe20000010043 */
[----:B------:R-:W-:Y:S02]  /*0950*/  @P0 HADD2.F32 R65, -RZ, R17.H1_H1 ;  /* 0x30000011ff410230 */ /* 0x000fe40000004100 */
[----:B------:R-:W-:Y:S01]  /*0960*/  @!P0 HADD2.F32 R69, -RZ, R13.H0_H0 ;  /* 0x2000000dff458230 */ /* 0x000fe20000004100 */
[----:B------:R-:W3:Y:S01]  /*0970*/  @P0 LDC R58, c[0x0][0x40c] ;  /* 0x00010300ff3a0b82 */ /* 0x000ee20000000800 */
[----:B------:R-:W-:Y:S01]  /*0980*/  @P0 FFMA.FTZ R69, R59, R64, R66 ;  /* 0x000000403b450223 */ /* 0x000fe20000010042 */
[----:B------:R-:W-:Y:S02]  /*0990*/  @P0 HADD2.F32 R64, -RZ, R45.H1_H1 ;  /* 0x3000002dff400230 */ /* 0x000fe40000004100 */
[----:B0-----:R-:W-:Y:S01]  /*09a0*/  @P0 FMUL.FTZ R65, R65, R68 ;  /* 0x0000004441410220 */ /* 0x001fe20000410000 */
[----:B------:R-:W-:-:S02]  /*09b0*/  @P0 HADD2.F32 R66, -RZ, R13.H1_H1 ;  /* 0x3000000dff420230 */ /* 0x000fc40000004100 */
[--C-:B------:R-:W-:Y:S01]  /*09c0*/  @P0 HADD2.F32 R59, -RZ, R18.reuse.H0_H0 ;  /* 0x20000012ff3b0230 */ /* 0x100fe20000004100 */
[----:B------:R-:W0:Y:S01]  /*09d0*/  @P0 LDC R57, c[0x0][0x40c] ;  /* 0x00010300ff390b82 */ /* 0x000e220000000800 */
[----:B------:R-:W-:Y:S02]  /*09e0*/  @P0 HADD2.F32 R67, -RZ, R18.H1_H1 ;  /* 0x30000012ff430230 */ /* 0x000fe40000004100 */
[----:B------:R-:W-:Y:S02]  /*09f0*/  @!P0 HADD2.F32 R68, -RZ, R13.H1_H1 ;  /* 0x3000000dff448230 */ /* 0x000fe40000004100 */
[----:B------:R-:W-:Y:S01]  /*0a00*/  @P0 FFMA.FTZ R68, R65, R64, R66 ;  /* 0x0000004041440223 */ /* 0x000fe20000010042 */
[----:B-1----:R-:W-:Y:S01]  /*0a10*/  @P0 FMUL.FTZ R59, R59, R76 ;  /* 0x0000004c3b3b0220 */ /* 0x002fe20000410000 */
[----:B------:R-:W-:Y:S02]  /*0a20*/  @P0 HADD2.F32 R76, -RZ, R14.H0_H0 ;  /* 0x2000000eff4c0230 */ /* 0x000fe40000004100 */
[----:B--2---:R-:W-:Y:S01]  /*0a30*/  @P0 FMUL.FTZ R64, R67, R56 ;  /* 0x0000003843400220 */ /* 0x004fe20000410000 */
[----:B------:R-:W-:-:S02]  /*0a40*/  @P0 HADD2.F32 R56, -RZ, R46.H0_H0 ;  /* 0x2000002eff380230 */ /* 0x000fc40000004100 */
[----:B------:R-:W-:Y:S02]  /*0a50*/  @P0 HADD2.F32 R65, -RZ, R46.H1_H1 ;  /* 0x3000002eff410230 */ /* 0x000fe40000004100 */
[--C-:B------:R-:W-:Y:S02]  /*0a60*/  @!P0 HADD2.F32 R67, -RZ, R14.reuse.H0_H0 ;  /* 0x2000000eff438230 */ /* 0x100fe40000004100 */
[----:B------:R-:W-:Y:S01]  /*0a70*/  @P0 FFMA.FTZ R67, R59, R56, R76 ;  /* 0x000000383b430223 */ /* 0x000fe2000001004c */
[--C-:B------:R-:W-:Y:S02]  /*0a80*/  @P0 HADD2.F32 R83, -RZ, R14.reuse.H1_H1 ;  /* 0x3000000eff530230 */ /* 0x100fe40000004100 */
[----:B---3--:R-:W-:Y:S01]  /*0a90*/  @P0 FMUL.FTZ R58, R77, R58 ;  /* 0x0000003a4d3a0220 */ /* 0x008fe20000410000 */
[----:B------:R-:W-:Y:S01]  /*0aa0*/  @P0 HADD2.F32 R56, -RZ, R19.H1_H1 ;  /* 0x30000013ff380230 */ /* 0x000fe20000004100 */
[----:B------:R-:W-:Y:S01]  /*0ab0*/  F2FP.F16.F32.PACK_AB R76, RZ, R68 ;  /* 0x00000044ff4c723e */ /* 0x000fe200000000ff */
[----:B------:R-:W-:-:S02]  /*0ac0*/  @!P0 HADD2.F32 R66, -RZ, R14.H1_H1 ;  /* 0x3000000eff428230 */ /* 0x000fc40000004100 */
[----:B------:R-:W-:Y:S01]  /*0ad0*/  @P0 FFMA.FTZ R66, R64, R65, R83 ;  /* 0x0000004140420223 */ /* 0x000fe20000010053 */
[--C-:B------:R-:W-:Y:S02]  /*0ae0*/  @P0 HADD2.F32 R59, -RZ, R47.reuse.H0_H0 ;  /* 0x2000002fff3b0230 */ /* 0x100fe40000004100 */
[----:B------:R-:W-:Y:S02]  /*0af0*/  @P0 HADD2.F32 R77, -RZ, R47.H1_H1 ;  /* 0x3000002fff4d0230 */ /* 0x000fe40000004100 */
[----:B0-----:R-:W-:Y:S01]  /*0b00*/  @P0 FMUL.FTZ R56, R56, R57 ;  /* 0x0000003938380220 */ /* 0x001fe20000410000 */
[--C-:B------:R-:W-:Y:S01]  /*0b10*/  @P0 HADD2.F32 R83, -RZ, R15.reuse.H0_H0 ;  /* 0x2000000fff530230 */ /* 0x100fe20000004100 */
[----:B------:R-:W-:Y:S01]  /*0b20*/  F2FP.F16.F32.PACK_AB R57, RZ, R70 ;  /* 0x00000046ff39723e */ /* 0x000fe200000000ff */
[--C-:B------:R-:W-:Y:S02]  /*0b30*/  @P0 HADD2.F32 R85, -RZ, R15.reuse.H1_H1 ;  /* 0x3000000fff550230 */ /* 0x100fe40000004100 */
[----:B------:R-:W-:-:S02]  /*0b40*/  @!P0 HADD2.F32 R65, -RZ, R15.H0_H0 ;  /* 0x2000000fff418230 */ /* 0x000fc40000004100 */
[----:B------:R-:W-:Y:S01]  /*0b50*/  @P0 FFMA.FTZ R65, R58, R59, R83 ;  /* 0x0000003b3a410223 */ /* 0x000fe20000010053 */
[----:B------:R-:W-:Y:S02]  /*0b60*/  @!P0 HADD2.F32 R64, -RZ, R15.H1_H1 ;  /* 0x3000000fff408230 */ /* 0x000fe40000004100 */
[----:B------:R-:W-:Y:S01]  /*0b70*/  @P0 FFMA.FTZ R64, R56, R77, R85 ;  /* 0x0000004d38400223 */ /* 0x000fe20000010055 */
[----:B------:R-:W-:Y:S02]  /*0b80*/  F2FP.F16.F32.PACK_AB R56, RZ, R71 ;  /* 0x00000047ff38723e */ /* 0x000fe400000000ff */
[----:B------:R-:W-:Y:S02]  /*0b90*/  F2FP.F16.F32.PACK_AB R58, RZ, R69 ;  /* 0x00000045ff3a723e */ /* 0x000fe400000000ff */
[----:B------:R-:W-:Y:S02]  /*0ba0*/  F2FP.F16.F32.PACK_AB R77, RZ, R67 ;  /* 0x00000043ff4d723e */ /* 0x000fe400000000ff */
[----:B------:R-:W-:-:S02]  /*0bb0*/  F2FP.F16.F32.PACK_AB R83, RZ, R66 ;  /* 0x00000042ff53723e */ /* 0x000fc400000000ff */
[----:B------:R-:W-:Y:S02]  /*0bc0*/  F2FP.F16.F32.PACK_AB R84, RZ, R65 ;  /* 0x00000041ff54723e */ /* 0x000fe400000000ff */
[----:B------:R-:W-:Y:S02]  /*0bd0*/  F2FP.F16.F32.PACK_AB R59, RZ, R64 ;  /* 0x00000040ff3b723e */ /* 0x000fe400000000ff */
[----:B------:R-:W-:Y:S02]  /*0be0*/  PRMT R56, R56, 0x5410, R57 ;  /* 0x0000541038387816 */ /* 0x000fe40000000039 */
[----:B------:R-:W-:Y:S02]  /*0bf0*/  PRMT R57, R58, 0x5410, R76 ;  /* 0x000054103a397816 */ /* 0x000fe4000000004c */
[----:B------:R-:W-:Y:S02]  /*0c00*/  PRMT R58, R77, 0x5410, R83 ;  /* 0x000054104d3a7816 */ /* 0x000fe40000000053 */
[----:B------:R-:W-:Y:S01]  /*0c10*/  PRMT R59, R84, 0x5410, R59 ;  /* 0x00005410543b7816 */ /* 0x000fe2000000003b */
[----:B------:R-:W-:Y:S06]  /*0c20*/  BRA `(.L_x_3053) ;  /* 0x0000000000e87947 */ /* 0x000fec0003800000 */
.L_x_3052:
[----:B------:R-:W0:Y:S01]  /*0c30*/  @P3 LDC R57, c[0x0][0x40c] ;  /* 0x00010300ff393b82 */ /* 0x000e220000000800 */
[--C-:B-----5:R-:W-:Y:S01]  /*0c40*/  @P3 HADD2.F32 R56, -RZ, R16.reuse.H0_H0 ;  /* 0x20000010ff383230 */ /* 0x120fe20000004100 */
[----:B------:R-:W-:Y:S01]  /*0c50*/  CS2R R70, SRZ ;  /* 0x0000000000467805 */ /* 0x000fe2000001ff00 */
[----:B------:R-:W-:Y:S01]  /*0c60*/  @P3 HADD2.F32 R58, -RZ, R16.H1_H1 ;  /* 0x30000010ff3a3230 */ /* 0x000fe20000004100 */
[----:B------:R-:W-:Y:S01]  /*0c70*/  MOV R69, RZ ;  /* 0x000000ff00457202 */ /* 0x000fe20000000f00 */
[----:B------:R-:W-:Y:S02]  /*0c80*/  @P3 HADD2.F32 R64, -RZ, R17.H0_H0 ;  /* 0x20000011ff403230 */ /* 0x000fe40000004100 */
[----:B------:R-:W-:Y:S01]  /*0c90*/  @P3 HADD2.F32 R67, -RZ, R18.H0_H0 ;  /* 0x20000012ff433230 */ /* 0x000fe20000004100 */
[----:B------:R-:W1:Y:S01]  /*0ca0*/  @P3 LDC R59, c[0x0][0x40c] ;  /* 0x00010300ff3b3b82 */ /* 0x000e620000000800 */
[----:B------:R-:W-:-:S07]  /*0cb0*/  @P3 HADD2.F32 R83, -RZ, R47.H1_H1 ;  /* 0x3000002fff533230 */ /* 0x000fce0000004100 */
[----:B------:R-:W2:Y:S08]  /*0cc0*/  @P3 LDC R65, c[0x0][0x40c] ;  /* 0x00010300ff413b82 */ /* 0x000eb00000000800 */
[----:B------:R-:W3:Y:S01]  /*0cd0*/  @P3 LDC R68, c[0x0][0x40c] ;  /* 0x00010300ff443b82 */ /* 0x000ee20000000800 */
[----:B0-----:R-:W-:Y:S01]  /*0ce0*/  @P3 FMUL.FTZ R56, R56, R57 ;  /* 0x0000003938383220 */ /* 0x001fe20000410000 */
[----:B------:R-:W-:-:S05]  /*0cf0*/  @P3 HADD2.F32 R57, -RZ, R44.H0_H0 ;  /* 0x2000002cff393230 */ /* 0x000fca0000004100 */
[----:B------:R-:W-:Y:S01]  /*0d00*/  @P3 FMUL.FTZ R71, R56, R57 ;  /* 0x0000003938473220 */ /* 0x000fe20000410000 */
[----:B------:R-:W0:Y:S01]  /*0d10*/  @P3 LDC R66, c[0x0][0x40c] ;  /* 0x00010300ff423b82 */ /* 0x000e220000000800 */
[----:B-1----:R-:W-:Y:S01]  /*0d20*/  @P3 FMUL.FTZ R58, R58, R59 ;  /* 0x0000003b3a3a3220 */ /* 0x002fe20000410000 */
[----:B------:R-:W-:Y:S02]  /*0d30*/  @P3 HADD2.F32 R59, -RZ, R45.H0_H0 ;  /* 0x2000002dff3b3230 */ /* 0x000fe40000004100 */
[----:B------:R-:W-:-:S04]  /*0d40*/  @P3 HADD2.F32 R57, -RZ, R44.H1_H1 ;  /* 0x3000002cff393230 */ /* 0x000fc80000004100 */
[----:B------:R-:W1:Y:S01]  /*0d50*/  @P3 LDC R77, c[0x0][0x40c] ;  /* 0x00010300ff4d3b82 */ /* 0x000e620000000800 */
[----:B--2---:R-:W-:Y:S01]  /*0d60*/  @P3 FMUL.FTZ R64, R64, R65 ;  /* 0x0000004140403220 */ /* 0x004fe20000410000 */
[----:B------:R-:W-:Y:S02]  /*0d70*/  @P3 HADD2.F32 R65, -RZ, R17.H1_H1 ;  /* 0x30000011ff413230 */ /* 0x000fe40000004100 */
[----:B------:R-:W-:Y:S01]  /*0d80*/  @P3 FMUL.FTZ R70, R58, R57 ;  /* 0x000000393a463220 */ /* 0x000fe20000410000 */
[----:B------:R-:W-:Y:S02]  /*0d90*/  @P3 HADD2.F32 R58, -RZ, R45.H1_H1 ;  /* 0x3000002dff3a3230 */ /* 0x000fe40000004100 */
[----:B------:R-:W-:Y:S01]  /*0da0*/  @P3 FMUL.FTZ R69, R64, R59 ;  /* 0x0000003b40453220 */ /* 0x000fe20000410000 */
[----:B------:R-:W-:Y:S01]  /*0db0*/  @P3 HADD2.F32 R64, -RZ, R46.H0_H0 ;  /* 0x2000002eff403230 */ /* 0x000fe20000004100 */
[----:B------:R-:W2:Y:S01]  /*0dc0*/  @P3 LDC R76, c[0x0][0x40c] ;  /* 0x00010300ff4c3b82 */ /* 0x000ea20000000800 */
[----:B---3--:R-:W-:Y:S01]  /*0dd0*/  @P3 FMUL.FTZ R57, R67, R68 ;  /* 0x0000004443393220 */ /* 0x008fe20000410000 */
[----:B------:R-:W-:Y:S01]  /*0de0*/  HFMA2 R68, -RZ, RZ, 0, 0 ;  /* 0x00000000ff447431 */ /* 0x000fe200000001ff */
[----:B------:R-:W-:Y:S01]  /*0df0*/  MOV R67, RZ ;  /* 0x000000ff00437202 */ /* 0x000fe20000000f00 */
[----:B------:R-:W-:-:S02]  /*0e00*/  @P3 HADD2.F32 R59, -RZ, R18.H1_H1 ;  /* 0x30000012ff3b3230 */ /* 0x000fc40000004100 */
[----:B------:R-:W-:Y:S01]  /*0e10*/  @P3 FMUL.FTZ R67, R57, R64 ;  /* 0x0000004039433220 */ /* 0x000fe20000410000 */
[--C-:B------:R-:W-:Y:S01]  /*0e20*/  @P3 HADD2.F32 R57, -RZ, R19.reuse.H1_H1 ;  /* 0x30000013ff393230 */ /* 0x100fe20000004100 */
[----:B------:R-:W3:Y:S01]  /*0e30*/  @P3 LDC R56, c[0x0][0x40c] ;  /* 0x00010300ff383b82 */ /* 0x000ee20000000800 */
[----:B0-----:R-:W-:Y:S01]  /*0e40*/  @P3 FMUL.FTZ R65, R65, R66 ;  /* 0x0000004241413220 */ /* 0x001fe20000410000 */
[----:B------:R-:W-:-:S03]  /*0e50*/  @P3 HADD2.F32 R66, -RZ, R19.H0_H0 ;  /* 0x20000013ff423230 */ /* 0x000fc60000004100 */
[----:B------:R-:W-:Y:S01]  /*0e60*/  @P3 FMUL.FTZ R68, R65, R58 ;  /* 0x0000003a41443220 */ /* 0x000fe20000410000 */
[----:B------:R-:W-:Y:S01]  /*0e70*/  @P3 HADD2.F32 R58, -RZ, R46.H1_H1 ;  /* 0x3000002eff3a3230 */ /* 0x000fe20000004100 */
[----:B------:R-:W-:Y:S01]  /*0e80*/  CS2R R64, SRZ ;  /* 0x0000000000407805 */ /* 0x000fe2000001ff00 */
[----:B-1----:R-:W-:Y:S01]  /*0e90*/  @P3 FMUL.FTZ R77, R66, R77 ;  /* 0x0000004d424d3220 */ /* 0x002fe20000410000 */
[----:B------:R-:W-:Y:S02]  /*0ea0*/  HFMA2 R66, -RZ, RZ, 0, 0 ;  /* 0x00000000ff427431 */ /* 0x000fe400000001ff */
[----:B--2---:R-:W-:Y:S01]  /*0eb0*/  @P3 FMUL.FTZ R59, R59, R76 ;  /* 0x0000004c3b3b3220 */ /* 0x004fe20000410000 */
[----:B------:R-:W-:-:S03]  /*0ec0*/  @P3 HADD2.F32 R76, -RZ, R47.H0_H0 ;  /* 0x2000002fff4c3230 */ /* 0x000fc60000004100 */
[----:B------:R-:W-:Y:S01]  /*0ed0*/  @P3 FMUL.FTZ R66, R59, R58 ;  /* 0x0000003a3b423220 */ /* 0x000fe20000410000 */
[----:B------:R-:W-:Y:S01]  /*0ee0*/  F2FP.F16.F32.PACK_AB R58, RZ, R69 ;  /* 0x00000045ff3a723e */ /* 0x000fe200000000ff */
[----:B------:R-:W-:Y:S01]  /*0ef0*/  @P3 FMUL.FTZ R65, R77, R76 ;  /* 0x0000004c4d413220 */ /* 0x000fe20000410000 */
[----:B------:R-:W-:Y:S01]  /*0f00*/  F2FP.F16.F32.PACK_AB R59, RZ, R68 ;  /* 0x00000044ff3b723e */ /* 0x000fe200000000ff */
[----:B---3--:R-:W-:Y:S01]  /*0f10*/  @P3 FMUL.FTZ R56, R57, R56 ;  /* 0x0000003839383220 */ /* 0x008fe20000410000 */
[----:B------:R-:W-:Y:S02]  /*0f20*/  F2FP.F16.F32.PACK_AB R57, RZ, R70 ;  /* 0x00000046ff39723e */ /* 0x000fe400000000ff */
[----:B------:R-:W-:Y:S01]  /*0f30*/  F2FP.F16.F32.PACK_AB R76, RZ, R67 ;  /* 0x00000043ff4c723e */ /* 0x000fe200000000ff */
[----:B------:R-:W-:Y:S01]  /*0f40*/  @P3 FMUL.FTZ R64, R56, R83 ;  /* 0x0000005338403220 */ /* 0x000fe20000410000 */
[----:B------:R-:W-:Y:S02]  /*0f50*/  F2FP.F16.F32.PACK_AB R56, RZ, R71 ;  /* 0x00000047ff38723e */ /* 0x000fe400000000ff */
[----:B------:R-:W-:-:S02]  /*0f60*/  F2FP.F16.F32.PACK_AB R77, RZ, R66 ;  /* 0x00000042ff4d723e */ /* 0x000fc400000000ff */
[----:B------:R-:W-:Y:S02]  /*0f70*/  F2FP.F16.F32.PACK_AB R83, RZ, R65 ;  /* 0x00000041ff53723e */ /* 0x000fe400000000ff */
[----:B------:R-:W-:Y:S02]  /*0f80*/  F2FP.F16.F32.PACK_AB R84, RZ, R64 ;  /* 0x00000040ff54723e */ /* 0x000fe400000000ff */
[----:B------:R-:W-:Y:S02]  /*0f90*/  PRMT R56, R56, 0x5410, R57 ;  /* 0x0000541038387816 */ /* 0x000fe40000000039 */
[----:B------:R-:W-:Y:S02]  /*0fa0*/  PRMT R57, R58, 0x5410, R59 ;  /* 0x000054103a397816 */ /* 0x000fe4000000003b */
[----:B------:R-:W-:Y:S02]  /*0fb0*/  PRMT R58, R76, 0x5410, R77 ;  /* 0x000054104c3a7816 */ /* 0x000fe4000000004d */
[----:B------:R-:W-:-:S07]  /*0fc0*/  PRMT R59, R83, 0x5410, R84 ;  /* 0x00005410533b7816 */ /* 0x000fce0000000054 */
.L_x_3053:
[----:B------:R-:W0:Y:S01]  /*0fd0*/  LDC.64 R76, c[0x0][0x3a8] ;  /* 0x0000ea00ff4c7b82 */ /* 0x000e220000000a00 */
[----:B------:R-:W-:Y:S01]  /*0fe0*/  IADD3 R82, PT, PT, R82, 0x20, RZ ;  /* 0x0000002052527810 */ /* 0x000fe20007ffe0ff */
[C---:B0-----:R-:W-:Y:S01]  /*0ff0*/  IMAD.WIDE.U32 R76, R79.reuse, 0x10, R76 ;  /* 0x000000104f4c7825 */ /* 0x041fe200078e004c */
[----:B------:R-:W-:-:S04]  /*1000*/  IADD3 R79, PT, PT, R79, 0x20, RZ ;  /* 0x000000204f4f7810 */ /* 0x000fc80007ffe0ff */
[----:B------:R0:W-:Y:S03]  /*1010*/  STG.E.128 desc[UR6][R76.64], R56 ;  /* 0x000000384c007986 */ /* 0x0001e6000c101d06 */
.L_x_3049:
[----:B------:R-:W-:Y:S05]  /*1020*/  BSYNC.RECONVERGENT B0 ;  /* 0x0000000000007941 */ /* 0x000fea0003800200 */
.L_x_3048:
[----:B------:R-:W-:Y:S01]  /*1030*/  ISETP.GE.U32.AND P1, PT, R74, 0x40, PT ;  /* 0x000000404a00780c */ /* 0x000fe20003f26070 */
[----:B------:R-:W-:-:S12]  /*1040*/  BSSY.RECONVERGENT B0, `(.L_x_3054) ;  /* 0x000008a000007945 */ /* 0x000fd80003800200 */
[----:B------:R-:W-:Y:S05]  /*1050*/  @!P1 BRA `(.L_x_3055) ;  /* 0x0000000800209947 */ /* 0x000fea0003800000 */
[----:B------:R-:W-:Y:S01]  /*1060*/  ISETP.NE.U32.AND P0, PT, RZ, UR8, PT ;  /* 0x00000008ff007c0c */ /* 0x000fe2000bf05070 */
[----:B------:R-:W1:Y:S03]  /*1070*/  @P3 LDC.64 R10, c[0x0][0x390] ;  /* 0x0000e400ff0a3b82 */ /* 0x000e660000000a00 */
[----:B------:R-:W-:-:S13]  /*1080*/  ISETP.NE.AND.EX P0, PT, RZ, UR9, PT, P0 ;  /* 0x00000009ff007c0c */ /* 0x000fda000bf05300 */
[----:B------:R-:W2:Y:S01]  /*1090*/  @P0 LDC.64 R8, c[0x0][0x3a0] ;  /* 0x0000e800ff080b82 */ /* 0x000ea20000000a00 */
[----:B-1----:R-:W-:-:S05]  /*10a0*/  @P3 IMAD.WIDE.U32 R10, R82, 0x10, R10 ;  /* 0x00000010520a3825 */ /* 0x002fca00078e000a */
[----:B------:R1:W5:Y:S01]  /*10b0*/  @P3 LDG.E.128 R16, desc[UR6][R10.64] ;  /* 0x000000060a103981 */ /* 0x000362000c1e1d00 */
[----:B--2---:R-:W-:-:S05]  /*10c0*/  @P0 IMAD.WIDE.U32 R8, R79, 0x10, R8 ;  /* 0x000000104f080825 */ /* 0x004fca00078e0008 */
[----:B------:R1:W5:Y:S01]  /*10d0*/  @P0 LDG.E.128 R12, desc[UR6][R8.64] ;  /* 0x00000006080c0981 */ /* 0x000362000c1e1d00 */
[----:B------:R-:W-:Y:S05]  /*10e0*/  @!P0 BRA `(.L_x_3056) ;  /* 0x0000000400008947 */ /* 0x000fea0003800000 */
[----:B------:R-:W-:Y:S01]  /*10f0*/  ISETP.GT.AND P0, PT, R81, RZ, PT ;  /* 0x000000ff5100720c */ /* 0x000fe20003f04270 */
[--C-:B-----5:R-:W-:Y:S02]  /*1100*/  HADD2.F32 R63, -RZ, R12.reuse.H0_H0 ;  /* 0x2000000cff3f7230 */ /* 0x120fe40000004100 */
[----:B------:R-:W-:Y:S02]  /*1110*/  HADD2.F32 R62, -RZ, R12.H1_H1 ;  /* 0x3000000cff3e7230 */ /* 0x000fe40000004100 */
[--C-:B------:R-:W-:Y:S02]  /*1120*/  HADD2.F32 R61, -RZ, R13.reuse.H0_H0 ;  /* 0x2000000dff3d7230 */ /* 0x100fe40000004100 */
[----:B------:R-:W-:Y:S02]  /*1130*/  HADD2.F32 R60, -RZ, R13.H1_H1 ;  /* 0x3000000dff3c7230 */ /* 0x000fe40000004100 */
[----:B0-----:R-:W-:-:S04]  /*1140*/  HADD2.F32 R77, -RZ, R14.H0_H0 ;  /* 0x2000000eff4d7230 */ /* 0x001fc80000004100 */
[----:B-1----:R-:W0:Y:S01]  /*1150*/  @P0 LDC R9, c[0x0][0x40c] ;  /* 0x00010300ff090b82 */ /* 0x002e220000000800 */
[--C-:B------:R-:W-:Y:S02]  /*1160*/  @P0 HADD2.F32 R8, -RZ, R16.reuse.H0_H0 ;  /* 0x20000010ff080230 */ /* 0x100fe40000004100 */
[----:B------:R-:W-:Y:S02]  /*1170*/  @P0 HADD2.F32 R11, -RZ, R16.H1_H1 ;  /* 0x30000010ff0b0230 */ /* 0x000fe40000004100 */
[----:B------:R-:W-:Y:S02]  /*1180*/  @P0 HADD2.F32 R10, -RZ, R32.H1_H1 ;  /* 0x30000020ff0a0230 */ /* 0x000fe40000004100 */
[--C-:B------:R-:W-:Y:S01]  /*1190*/  @P0 HADD2.F32 R83, -RZ, R18.reuse.H0_H0 ;  /* 0x20000012ff530230 */ /* 0x100fe20000004100 */
[----:B------:R-:W1:Y:S01]  /*11a0*/  @P0 LDC R58, c[0x0][0x40c] ;  /* 0x00010300ff3a0b82 */ /* 0x000e620000000800 */
[----:B------:R-:W-:-:S07]  /*11b0*/  @P0 HADD2.F32 R84, -RZ, R18.H1_H1 ;  /* 0x30000012ff540230 */ /* 0x000fce0000004100 */
[----:B------:R-:W2:Y:S01]  /*11c0*/  @P0 LDC R57, c[0x0][0x40c] ;  /* 0x00010300ff390b82 */ /* 0x000ea20000000800 */
[----:B0-----:R-:W-:-:S07]  /*11d0*/  @P0 FMUL.FTZ R56, R8, R9 ;  /* 0x0000000908380220 */ /* 0x001fce0000410000 */
[----:B------:R-:W0:Y:S01]  /*11e0*/  @P0 LDC R59, c[0x0][0x40c] ;  /* 0x00010300ff3b0b82 */ /* 0x000e220000000800 */
[----:B------:R-:W-:-:S05]  /*11f0*/  @P0 HADD2.F32 R9, -RZ, R32.H0_H0 ;  /* 0x20000020ff090230 */ /* 0x000fca0000004100 */
[----:B------:R-:W-:Y:S01]  /*1200*/  @P0 FFMA.FTZ R63, R56, R9, R63 ;  /* 0x00000009383f0223 */ /* 0x000fe2000001003f */
[----:B------:R-:W-:Y:S01]  /*1210*/  @P0 HADD2.F32 R56, -RZ, R17.H0_H0 ;  /* 0x20000011ff380230 */ /* 0x000fe20000004100 */
[----:B------:R-:W3:Y:S01]  /*1220*/  @P0 LDC R8, c[0x0][0x40c] ;  /* 0x00010300ff080b82 */ /* 0x000ee20000000800 */
[----:B-1----:R-:W-:-:S04]  /*1230*/  @P0 FMUL.FTZ R11, R11, R58 ;  /* 0x0000003a0b0b0220 */ /* 0x002fc80000410000 */
[----:B------:R-:W-:Y:S01]  /*1240*/  @P0 FFMA.FTZ R62, R11, R10, R62 ;  /* 0x0000000a0b3e0223 */ /* 0x000fe2000001003e */
[----:B------:R-:W-:Y:S02]  /*1250*/  @P0 HADD2.F32 R10, -RZ, R17.H1_H1 ;  /* 0x30000011ff0a0230 */ /* 0x000fe40000004100 */
[----:B--2---:R-:W-:Y:S01]  /*1260*/  @P0 FMUL.FTZ R58, R56, R57 ;  /* 0x00000039383a0220 */ /* 0x004fe20000410000 */
[----:B------:R-:W1:Y:S01]  /*1270*/  @P0 LDC R9, c[0x0][0x40c] ;  /* 0x00010300ff090b82 */ /* 0x000e620000000800 */
[----:B------:R-:W-:-:S07]  /*1280*/  @P0 HADD2.F32 R11, -RZ, R33.H1_H1 ;  /* 0x30000021ff0b0230 */ /* 0x000fce0000004100 */
[----:B------:R-:W2:Y:S01]  /*1290*/  @P0 LDC R57, c[0x0][0x40c] ;  /* 0x00010300ff390b82 */ /* 0x000ea20000000800 */
[----:B0-----:R-:W-:Y:S01]  /*12a0*/  @P0 FMUL.FTZ R59, R10, R59 ;  /* 0x0000003b0a3b0220 */ /* 0x001fe20000410000 */
[----:B------:R-:W-:-:S03]  /*12b0*/  @P0 HADD2.F32 R10, -RZ, R33.H0_H0 ;  /* 0x20000021ff0a0230 */ /* 0x000fc60000004100 */
[----:B------:R-:W-:Y:S01]  /*12c0*/  @P0 FFMA.FTZ R60, R59, R11, R60 ;  /* 0x0000000b3b3c0223 */ /* 0x000fe2000001003c */
[----:B------:R-:W-:Y:S01]  /*12d0*/  @!P0 MOV R11, R77 ;  /* 0x0000004d000b8202 */ /* 0x000fe20000000f00 */
[----:B------:R-:W-:Y:S01]  /*12e0*/  @P0 FFMA.FTZ R61, R58, R10, R61 ;  /* 0x0000000a3a3d0223 */ /* 0x000fe2000001003d */
[----:B------:R-:W0:Y:S01]  /*12f0*/  @P0 LDC R56, c[0x0][0x40c] ;  /* 0x00010300ff380b82 */ /* 0x000e220000000800 */
[----:B---3--:R-:W-:Y:S01]  /*1300*/  @P0 FMUL.FTZ R76, R83, R8 ;  /* 0x00000008534c0220 */ /* 0x008fe20000410000 */
[----:B------:R-:W-:Y:S02]  /*1310*/  @P0 HADD2.F32 R8, -RZ, R34.H0_H0 ;  /* 0x20000022ff080230 */ /* 0x000fe40000004100 */
[----:B------:R-:W-:Y:S02]  /*1320*/  HADD2.F32 R10, -RZ, R14.H1_H1 ;  /* 0x3000000eff0a7230 */ /* 0x000fe40000004100 */
[----:B------:R-:W-:Y:S02]  /*1330*/  @P0 HADD2.F32 R58, -RZ, R34.H1_H1 ;  /* 0x30000022ff3a0230 */ /* 0x000fe40000004100 */
[----:B------:R-:W-:Y:S01]  /*1340*/  @P0 FFMA.FTZ R11, R76, R8, R77 ;  /* 0x000000084c0b0223 */ /* 0x000fe2000001004d */
[----:B-1----:R-:W-:Y:S01]  /*1350*/  @P0 FMUL.FTZ R9, R84, R9 ;  /* 0x0000000954090220 */ /* 0x002fe20000410000 */
[----:B------:R-:W-:-:S02]  /*1360*/  @P0 HADD2.F32 R84, -RZ, R19.H0_H0 ;  /* 0x20000013ff540230 */ /* 0x000fc40000004100 */
[----:B------:R-:W-:Y:S02]  /*1370*/  @P0 HADD2.F32 R77, -RZ, R19.H1_H1 ;  /* 0x30000013ff4d0230 */ /* 0x000fe40000004100 */
[----:B------:R-:W-:Y:S01]  /*1380*/  @P0 FFMA.FTZ R10, R9, R58, R10 ;  /* 0x0000003a090a0223 */ /* 0x000fe2000001000a */
[--C-:B------:R-:W-:Y:S02]  /*1390*/  HADD2.F32 R76, -RZ, R15.reuse.H0_H0 ;  /* 0x2000000fff4c7230 */ /* 0x100fe40000004100 */
[----:B------:R-:W-:Y:S02]  /*13a0*/  HADD2.F32 R8, -RZ, R15.H1_H1 ;  /* 0x3000000fff087230 */ /* 0x000fe40000004100 */
[----:B--2---:R-:W-:Y:S01]  /*13b0*/  @P0 FMUL.FTZ R59, R84, R57 ;  /* 0x00000039543b0220 */ /* 0x004fe20000410000 */
[--C-:B------:R-:W-:Y:S01]  /*13c0*/  @P0 HADD2.F32 R57, -RZ, R35.reuse.H0_H0 ;  /* 0x20000023ff390230 */ /* 0x100fe20000004100 */
[----:B------:R-:W-:Y:S01]  /*13d0*/  @!P0 MOV R9, R76 ;  /* 0x0000004c00098202 */ /* 0x000fe20000000f00 */
[----:B------:R-:W-:Y:S01]  /*13e0*/  @P0 HADD2.F32 R58, -RZ, R35.H1_H1 ;  /* 0x30000023ff3a0230 */ /* 0x000fe20000004100 */
[----:B------:R-:W-:-:S02]  /*13f0*/  F2FP.F16.F32.PACK_AB R83, RZ, R10 ;  /* 0x0000000aff53723e */ /* 0x000fc400000000ff */
[----:B------:R-:W-:Y:S01]  /*1400*/  @P0 FFMA.FTZ R9, R59, R57, R76 ;  /* 0x000000393b090223 */ /* 0x000fe2000001004c */
[----:B------:R-:W-:Y:S01]  /*1410*/  F2FP.F16.F32.PACK_AB R57, RZ, R62 ;  /* 0x0000003eff39723e */ /* 0x000fe200000000ff */
[----:B0-----:R-:W-:Y:S01]  /*1420*/  @P0 FMUL.FTZ R77, R77, R56 ;  /* 0x000000384d4d0220 */ /* 0x001fe20000410000 */
[----:B------:R-:W-:Y:S02]  /*1430*/  F2FP.F16.F32.PACK_AB R56, RZ, R63 ;  /* 0x0000003fff38723e */ /* 0x000fe400000000ff */
[----:B------:R-:W-:Y:S01]  /*1440*/  F2FP.F16.F32.PACK_AB R76, RZ, R60 ;  /* 0x0000003cff4c723e */ /* 0x000fe200000000ff */
[----:B------:R-:W-:Y:S01]  /*1450*/  @P0 FFMA.FTZ R8, R77, R58, R8 ;  /* 0x0000003a4d080223 */ /* 0x000fe20000010008 */
[----:B------:R-:W-:Y:S02]  /*1460*/  F2FP.F16.F32.PACK_AB R58, RZ, R61 ;  /* 0x0000003dff3a723e */ /* 0x000fe400000000ff */
[----:B------:R-:W-:Y:S02]  /*1470*/  F2FP.F16.F32.PACK_AB R77, RZ, R11 ;  /* 0x0000000bff4d723e */ /* 0x000fe400000000ff */
[----:B------:R-:W-:-:S02]  /*1480*/  F2FP.F16.F32.PACK_AB R84, RZ, R9 ;  /* 0x00000009ff54723e */ /* 0x000fc400000000ff */
[----:B------:R-:W-:Y:S02]  /*1490*/  F2FP.F16.F32.PACK_AB R59, RZ, R8 ;  /* 0x00000008ff3b723e */ /* 0x000fe400000000ff */
[----:B------:R-:W-:Y:S02]  /*14a0*/  PRMT R56, R56, 0x5410, R57 ;  /* 0x0000541038387816 */ /* 0x000fe40000000039 */
[----:B------:R-:W-:Y:S02]  /*14b0*/  PRMT R57, R58, 0x5410, R76 ;  /* 0x000054103a397816 */ /* 0x000fe4000000004c */
[----:B------:R-:W-:Y:S02]  /*14c0*/  PRMT R58, R77, 0x5410, R83 ;  /* 0x000054104d3a7816 */ /* 0x000fe40000000053 */
[----:B------:R-:W-:Y:S01]  /*14d0*/  PRMT R59, R84, 0x5410, R59 ;  /* 0x00005410543b7816 */ /* 0x000fe2000000003b */
[----:B------:R-:W-:Y:S06]  /*14e0*/  BRA `(.L_x_3057) ;  /* 0x0000000000e87947 */ /* 0x000fec0003800000 */
.L_x_3056:
[----:B0-----:R-:W0:Y:S01]  /*14f0*/  @P3 LDC R57, c[0x0][0x40c] ;  /* 0x00010300ff393b82 */ /* 0x001e220000000800 */
[----:B-----5:R-:W-:Y:S01]  /*1500*/  @P3 HADD2.F32 R56, -RZ, R17.H0_H0 ;  /* 0x20000011ff383230 */ /* 0x020fe20000004100 */
[----:B------:R-:W-:Y:S01]  /*1510*/  CS2R R62, SRZ ;  /* 0x00000000003e7805 */ /* 0x000fe2000001ff00 */
[--C-:B-1----:R-:W-:Y:S02]  /*1520*/  @P3 HADD2.F32 R8, -RZ, R16.reuse.H0_H0 ;  /* 0x20000010ff083230 */ /* 0x102fe40000004100 */
[----:B------:R-:W-:Y:S02]  /*1530*/  HFMA2 R61, -RZ, RZ, 0, 0 ;  /* 0x00000000ff3d7431 */ /* 0x000fe400000001ff */
[----:B------:R-:W-:Y:S02]  /*1540*/  @P3 HADD2.F32 R10, -RZ, R16.H1_H1 ;  /* 0x30000010ff0a3230 */ /* 0x000fe40000004100 */
[----:B------:R-:W-:Y:S01]  /*1550*/  @P3 HADD2.F32 R59, -RZ, R18.H0_H0 ;  /* 0x20000012ff3b3230 */ /* 0x000fe20000004100 */
[----:B------:R-:W1:Y:S01]  /*1560*/  @P3 LDC R9, c[0x0][0x40c] ;  /* 0x00010300ff093b82 */ /* 0x000e620000000800 */
[----:B------:R-:W-:-:S07]  /*1570*/  @P3 HADD2.F32 R83, -RZ, R35.H1_H1 ;  /* 0x30000023ff533230 */ /* 0x000fce0000004100 */
[----:B------:R-:W2:Y:S08]  /*1580*/  @P3 LDC R11, c[0x0][0x40c] ;  /* 0x00010300ff0b3b82 */ /* 0x000eb00000000800 */
[----:B------:R-:W3:Y:S01]  /*1590*/  @P3 LDC R58, c[0x0][0x40c] ;  /* 0x00010300ff3a3b82 */ /* 0x000ee20000000800 */
[----:B0-----:R-:W-:-:S07]  /*15a0*/  @P3 FMUL.FTZ R57, R56, R57 ;  /* 0x0000003938393220 */ /* 0x001fce0000410000 */
[----:B------:R-:W0:Y:S01]  /*15b0*/  @P3 LDC R60, c[0x0][0x40c] ;  /* 0x00010300ff3c3b82 */ /* 0x000e220000000800 */
[----:B-1----:R-:W-:Y:S01]  /*15c0*/  @P3 FMUL.FTZ R8, R8, R9 ;  /* 0x0000000908083220 */ /* 0x002fe20000410000 */
[----:B------:R-:W-:-:S05]  /*15d0*/  @P3 HADD2.F32 R9, -RZ, R32.H0_H0 ;  /* 0x20000020ff093230 */ /* 0x000fca0000004100 */
[----:B------:R-:W-:Y:S01]  /*15e0*/  @P3 FMUL.FTZ R63, R8, R9 ;  /* 0x00000009083f3220 */ /* 0x000fe20000410000 */
[----:B------:R-:W1:Y:S01]  /*15f0*/  @P3 LDC R76, c[0x0][0x40c] ;  /* 0x00010300ff4c3b82 */ /* 0x000e620000000800 */
[----:B--2---:R-:W-:Y:S01]  /*1600*/  @P3 FMUL.FTZ R10, R10, R11 ;  /* 0x0000000b0a0a3220 */ /* 0x004fe20000410000 */
[----:B------:R-:W-:Y:S02]  /*1610*/  @P3 HADD2.F32 R11, -RZ, R17.H1_H1 ;  /* 0x30000011ff0b3230 */ /* 0x000fe40000004100 */
[----:B------:R-:W-:Y:S02]  /*1620*/  @P3 HADD2.F32 R8, -RZ, R33.H0_H0 ;  /* 0x20000021ff083230 */ /* 0x000fe40000004100 */
[----:B------:R-:W-:Y:S02]  /*1630*/  @P3 HADD2.F32 R9, -RZ, R32.H1_H1 ;  /* 0x30000020ff093230 */ /* 0x000fe40000004100 */
[----:B------:R-:W2:Y:S01]  /*1640*/  @P3 LDC R77, c[0x0][0x40c] ;  /* 0x00010300ff4d3b82 */ /* 0x000ea20000000800 */
[----:B---3--:R-:W-:Y:S01]  /*1650*/  @P3 FMUL.FTZ R58, R11, R58 ;  /* 0x0000003a0b3a3220 */ /* 0x008fe20000410000 */
[----:B------:R-:W-:Y:S01]  /*1660*/  @P3 FMUL.FTZ R61, R57, R8 ;  /* 0x00000008393d3220 */ /* 0x000fe20000410000 */
[----:B------:R-:W-:-:S02]  /*1670*/  HFMA2 R11, -RZ, RZ, 0, 0 ;  /* 0x00000000ff0b7431 */ /* 0x000fc400000001ff */
[----:B------:R-:W-:Y:S02]  /*1680*/  @P3 HADD2.F32 R8, -RZ, R34.H0_H0 ;  /* 0x20000022ff083230 */ /* 0x000fe40000004100 */
[----:B------:R-:W-:Y:S01]  /*1690*/  @P3 FMUL.FTZ R62, R10, R9 ;  /* 0x000000090a3e3220 */ /* 0x000fe20000410000 */
[----:B------:R-:W-:Y:S01]  /*16a0*/  @P3 HADD2.F32 R9, -RZ, R33.H1_H1 ;  /* 0x30000021ff093230 */ /* 0x000fe20000004100 */
[----:B------:R-:W3:Y:S01]  /*16b0*/  @P3 LDC R56, c[0x0][0x40c] ;  /* 0x00010300ff383b82 */ /* 0x000ee20000000800 */
[----:B0-----:R-:W-:Y:S01]  /*16c0*/  @P3 FMUL.FTZ R59, R59, R60 ;  /* 0x0000003c3b3b3220 */ /* 0x001fe20000410000 */
[--C-:B------:R-:W-:Y:S01]  /*16d0*/  @P3 HADD2.F32 R57, -RZ, R19.reuse.H0_H0 ;  /* 0x20000013ff393230 */ /* 0x100fe20000004100 */
[----:B------:R-:W-:Y:S01]  /*16e0*/  MOV R60, RZ ;  /* 0x000000ff003c7202 */ /* 0x000fe20000000f00 */
[----:B------:R-:W-:Y:S02]  /*16f0*/  @P3 HADD2.F32 R10, -RZ, R18.H1_H1 ;  /* 0x30000012ff0a3230 */ /* 0x000fe40000004100 */
[----:B------:R-:W-:Y:S01]  /*1700*/  @P3 FMUL.FTZ R11, R59, R8 ;  /* 0x000000083b0b3220 */ /* 0x000fe20000410000 */
[----:B------:R-:W-:-:S02]  /*1710*/  @P3 HADD2.F32 R59, -RZ, R19.H1_H1 ;  /* 0x30000013ff3b3230 */ /* 0x000fc40000004100 */
[----:B------:R-:W-:Y:S01]  /*1720*/  @P3 FMUL.FTZ R60, R58, R9 ;  /* 0x000000093a3c3220 */ /* 0x000fe20000410000 */
[----:B-1----:R-:W-:Y:S01]  /*1730*/  @P3 FMUL.FTZ R57, R57, R76 ;  /* 0x0000004c39393220 */ /* 0x002fe20000410000 */
[----:B------:R-:W-:Y:S01]  /*1740*/  @P3 HADD2.F32 R58, -RZ, R34.H1_H1 ;  /* 0x30000022ff3a3230 */ /* 0x000fe20000004100 */
[----:B------:R-:W-:Y:S01]  /*1750*/  CS2R R8, SRZ ;  /* 0x0000000000087805 */ /* 0x000fe2000001ff00 */
[----:B------:R-:W-:Y:S02]  /*1760*/  @P3 HADD2.F32 R76, -RZ, R35.H0_H0 ;  /* 0x20000023ff4c3230 */ /* 0x000fe40000004100 */
[----:B--2---:R-:W-:Y:S01]  /*1770*/  @P3 FMUL.FTZ R77, R10, R77 ;  /* 0x0000004d0a4d3220 */ /* 0x004fe20000410000 */
[----:B------:R-:W-:Y:S02]  /*1780*/  MOV R10, RZ ;  /* 0x000000ff000a7202 */ /* 0x000fe40000000f00 */
[----:B------:R-:W-:Y:S01]  /*1790*/  @P3 FMUL.FTZ R9, R57, R76 ;  /* 0x0000004c39093220 */ /* 0x000fe20000410000 */
[----:B------:R-:W-:Y:S01]  /*17a0*/  F2FP.F16.F32.PACK_AB R57, RZ, R62 ;  /* 0x0000003eff39723e */ /* 0x000fe200000000ff */
[----:B------:R-:W-:Y:S01]  /*17b0*/  @P3 FMUL.FTZ R10, R77, R58 ;  /* 0x0000003a4d0a3220 */ /* 0x000fe20000410000 */
[----:B------:R-:W-:-:S02]  /*17c0*/  F2FP.F16.F32.PACK_AB R58, RZ, R61 ;  /* 0x0000003dff3a723e */ /* 0x000fc400000000ff */
[----:B------:R-:W-:Y:S01]  /*17d0*/  F2FP.F16.F32.PACK_AB R76, RZ, R11 ;  /* 0x0000000bff4c723e */ /* 0x000fe200000000ff */
[----:B---3--:R-:W-:Y:S01]  /*17e0*/  @P3 FMUL.FTZ R56, R59, R56 ;  /* 0x000000383b383220 */ /* 0x008fe20000410000 */
[----:B------:R-:W-:Y:S02]  /*17f0*/  F2FP.F16.F32.PACK_AB R59, RZ, R60 ;  /* 0x0000003cff3b723e */ /* 0x000fe400000000ff */
[----:B------:R-:W-:Y:S01]  /*1800*/  F2FP.F16.F32.PACK_AB R77, RZ, R10 ;  /* 0x0000000aff4d723e */ /* 0x000fe200000000ff */
[----:B------:R-:W-:Y:S01]  /*1810*/  @P3 FMUL.FTZ R8, R56, R83 ;  /* 0x0000005338083220 */ /* 0x000fe20000410000 */
[----:B------:R-:W-:Y:S02]  /*1820*/  F2FP.F16.F32.PACK_AB R56, RZ, R63 ;  /* 0x0000003fff38723e */ /* 0x000fe400000000ff */
[----:B------:R-:W-:Y:S02]  /*1830*/  F2FP.F16.F32.PACK_AB R83, RZ, R9 ;  /* 0x00000009ff53723e */ /* 0x000fe400000000ff */
[----:B------:R-:W-:-:S02]  /*1840*/  F2FP.F16.F32.PACK_AB R84, RZ, R8 ;  /* 0x00000008ff54723e */ /* 0x000fc400000000ff */
[----:B------:R-:W-:Y:S02]  /*1850*/  PRMT R56, R56, 0x5410, R57 ;  /* 0x0000541038387816 */ /* 0x000fe40000000039 */
[----:B------:R-:W-:Y:S02]  /*1860*/  PRMT R57, R58, 0x5410, R59 ;  /* 0x000054103a397816 */ /* 0x000fe4000000003b */
[----:B------:R-:W-:Y:S02]  /*1870*/  PRMT R58, R76, 0x5410, R77 ;  /* 0x000054104c3a7816 */ /* 0x000fe4000000004d */
[----:B------:R-:W-:-:S07]  /*1880*/  PRMT R59, R83, 0x5410, R84 ;  /* 0x00005410533b7816 */ /* 0x000fce0000000054 */
.L_x_3057:
[----:B------:R-:W0:Y:S01]  /*1890*/  LDC.64 R76, c[0x0][0x3a8] ;  /* 0x0000ea00ff4c7b82 */ /* 0x000e220000000a00 */
[----:B------:R-:W-:Y:S01]  /*18a0*/  IADD3 R82, PT, PT, R82, 0x20, RZ ;  /* 0x0000002052527810 */ /* 0x000fe20007ffe0ff */
[C---:B0-----:R-:W-:Y:S01]  /*18b0*/  IMAD.WIDE.U32 R76, R79.reuse, 0x10, R76 ;  /* 0x000000104f4c7825 */ /* 0x041fe200078e004c */
[----:B------:R-:W-:-:S04]  /*18c0*/  IADD3 R79, PT, PT, R79, 0x20, RZ ;  /* 0x000000204f4f7810 */ /* 0x000fc80007ffe0ff */
[----:B------:R1:W-:Y:S03]  /*18d0*/  STG.E.128 desc[UR6][R76.64], R56 ;  /* 0x000000384c007986 */ /* 0x0003e6000c101d06 */
.L_x_3055:
[----:B------:R-:W-:Y:S05]  /*18e0*/  BSYNC.RECONVERGENT B0 ;  /* 0x0000000000007941 */ /* 0x000fea0003800200 */
.L_x_3054:
[----:B------:R-:W-:Y:S01]  /*18f0*/  ISETP.GE.U32.AND P4, PT, R74, 0x60, PT ;  /* 0x000000604a00780c */ /* 0x000fe20003f86070 */
[----:B------:R-:W-:-:S12]  /*1900*/  BSSY.RECONVERGENT B0, `(.L_x_3058) ;  /* 0x0000087000007945 */ /* 0x000fd80003800200 */
[----:B------:R-:W-:Y:S05]  /*1910*/  @!P4 BRA `(.L_x_3059) ;  /* 0x000000080014c947 */ /* 0x000fea0003800000 */
[----:B------:R-:W-:Y:S01]  /*1920*/  ISETP.NE.U32.AND P0, PT, RZ, UR8, PT ;  /* 0x00000008ff007c0c */ /* 0x000fe2000bf05070 */
[----:B------:R-:W2:Y:S03]  /*1930*/  @P3 LDC.64 R4, c[0x0][0x390] ;  /* 0x0000e400ff043b82 */ /* 0x000ea60000000a00 */
[----:B------:R-:W-:-:S13]  /*1940*/  ISETP.NE.AND.EX P0, PT, RZ, UR9, PT, P0 ;  /* 0x00000009ff007c0c */ /* 0x000fda000bf05300 */
[----:B------:R-:W3:Y:S01]  /*1950*/  @P0 LDC.64 R2, c[0x0][0x3a0] ;  /* 0x0000e800ff020b82 */ /* 0x000ee20000000a00 */
[----:B--2---:R-:W-:-:S05]  /*1960*/  @P3 IMAD.WIDE.U32 R4, R82, 0x10, R4 ;  /* 0x0000001052043825 */ /* 0x004fca00078e0004 */
[----:B------:R2:W5:Y:S01]  /*1970*/  @P3 LDG.E.128 R16, desc[UR6][R4.64] ;  /* 0x0000000604103981 */ /* 0x000562000c1e1d00 */
[----:B---3--:R-:W-:-:S05]  /*1980*/  @P0 IMAD.WIDE.U32 R2, R79, 0x10, R2 ;  /* 0x000000104f020825 */ /* 0x008fca00078e0002 */
[----:B------:R2:W5:Y:S01]  /*1990*/  @P0 LDG.E.128 R12, desc[UR6][R2.64] ;  /* 0x00000006020c0981 */ /* 0x000562000c1e1d00 */
[----:B------:R-:W-:Y:S05]  /*19a0*/  @!P0 BRA `(.L_x_3060) ;  /* 0x0000000400008947 */ /* 0x000fea0003800000 */
[----:B------:R-:W-:Y:S01]  /*19b0*/  ISETP.GT.AND P0, PT, R81, RZ, PT ;  /* 0x000000ff5100720c */ /* 0x000fe20003f04270 */
[--C-:B-----5:R-:W-:Y:S02]  /*19c0*/  HADD2.F32 R7, -RZ, R12.reuse.H0_H0 ;  /* 0x2000000cff077230 */ /* 0x120fe40000004100 */
[----:B------:R-:W-:-:S10]  /*19d0*/  HADD2.F32 R6, -RZ, R12.H1_H1 ;  /* 0x3000000cff067230 */ /* 0x000fd40000004100 */
[----:B--2---:R-:W2:Y:S01]  /*19e0*/  @P0 LDC R3, c[0x0][0x40c] ;  /* 0x00010300ff030b82 */ /* 0x004ea20000000800 */
[--C-:B------:R-:W-:Y:S02]  /*19f0*/  @P0 HADD2.F32 R0, -RZ, R16.reuse.H0_H0 ;  /* 0x20000010ff000230 */ /* 0x100fe40000004100 */
[----:B------:R-:W-:Y:S02]  /*1a00*/  @P0 HADD2.F32 R2, -RZ, R16.H1_H1 ;  /* 0x30000010ff020230 */ /* 0x000fe40000004100 */
[----:B------:R-:W-:Y:S02]  /*1a10*/  @P0 HADD2.F32 R72, -RZ, R17.H0_H0 ;  /* 0x20000011ff480230 */ /* 0x000fe40000004100 */
[----:B01----:R-:W-:Y:S01]  /*1a20*/  @P0 HADD2.F32 R57, -RZ, R21.H0_H0 ;  /* 0x20000015ff390230 */ /* 0x003fe20000004100 */
[----:B------:R-:W0:Y:S01]  /*1a30*/  @P0 LDC R5, c[0x0][0x40c] ;  /* 0x00010300ff050b82 */ /* 0x000e220000000800 */
[----:B------:R-:W-:Y:S02]  /*1a40*/  @P0 HADD2.F32 R4, -RZ, R20.H1_H1 ;  /* 0x30000014ff040230 */ /* 0x000fe40000004100 */
[----:B------:R-:W-:-:S02]  /*1a50*/  @P0 HADD2.F32 R81, -RZ, R18.H0_H0 ;  /* 0x20000012ff510230 */ /* 0x000fc40000004100 */
[--C-:B------:R-:W-:Y:S02]  /*1a60*/  @P0 HADD2.F32 R85, -RZ, R19.reuse.H0_H0 ;  /* 0x20000013ff550230 */ /* 0x100fe40000004100 */
[----:B------:R-:W-:Y:S01]  /*1a70*/  @P0 HADD2.F32 R83, -RZ, R18.H1_H1 ;  /* 0x30000012ff530230 */ /* 0x000fe20000004100 */
[----:B------:R-:W1:Y:S01]  /*1a80*/  @P0 LDC R77, c[0x0][0x40c] ;  /* 0x00010300ff4d0b82 */ /* 0x000e620000000800 */
[----:B------:R-:W-:-:S07]  /*1a90*/  @P0 HADD2.F32 R82, -RZ, R19.H1_H1 ;  /* 0x30000013ff520230 */ /* 0x000fce0000004100 */
[----:B------:R-:W3:Y:S01]  /*1aa0*/  @P0 LDC R76, c[0x0][0x40c] ;  /* 0x00010300ff4c0b82 */ /* 0x000ee20000000800 */
[----:B--2---:R-:W-:Y:S01]  /*1ab0*/  @P0 FMUL.FTZ R58, R0, R3 ;  /* 0x00000003003a0220 */ /* 0x004fe20000410000 */
[----:B------:R-:W-:-:S05]  /*1ac0*/  @P0 HADD2.F32 R3, -RZ, R20.H0_H0 ;  /* 0x20000014ff030230 */ /* 0x000fca0000004100 */
[----:B------:R-:W-:Y:S01]  /*1ad0*/  @P0 FFMA.FTZ R7, R58, R3, R7 ;  /* 0x000000033a070223 */ /* 0x000fe20000010007 */
[----:B0-----:R-:W-:Y:S01]  /*1ae0*/  @P0 FMUL.FTZ R59, R2, R5 ;  /* 0x00000005023b0220 */ /* 0x001fe20000410000 */
[----:B------:R-:W-:Y:S01]  /*1af0*/  HADD2.F32 R5, -RZ, R13.H0_H0 ;  /* 0x2000000dff057230 */ /* 0x000fe20000004100 */
[----:B------:R-:W0:Y:S01]  /*1b00*/  @P0 LDC R0, c[0x0][0x40c] ;  /* 0x00010300ff000b82 */ /* 0x000e220000000800 */
[----:B------:R-:W-:Y:S02]  /*1b10*/  @P0 HADD2.F32 R3, -RZ, R17.H1_H1 ;  /* 0x30000011ff030230 */ /* 0x000fe40000004100 */
[----:B------:R-:W-:Y:S01]  /*1b20*/  @P0 FFMA.FTZ R6, R59, R4, R6 ;  /* 0x000000043b060223 */ /* 0x000fe20000010006 */
[----:B------:R-:W-:Y:S02]  /*1b30*/  HADD2.F32 R4, -RZ, R13.H1_H1 ;  /* 0x3000000dff047230 */ /* 0x000fe40000004100 */
[----:B------:R-:W-:Y:S02]  /*1b40*/  @P0 HADD2.F32 R58, -RZ, R21.H1_H1 ;  /* 0x30000015ff3a0230 */ /* 0x000fe40000004100 */
[----:B-1----:R-:W-:Y:S01]  /*1b50*/  @P0 FMUL.FTZ R72, R72, R77 ;  /* 0x0000004d48480220 */ /* 0x002fe20000410000 */
[----:B------:R-:W-:Y:S01]  /*1b60*/  @P0 HADD2.F32 R59, -RZ, R22.H0_H0 ;  /* 0x20000016ff3b0230 */ /* 0x000fe20000004100 */
[----:B------:R-:W1:Y:S02]  /*1b70*/  @P0 LDC R56, c[0x0][0x40c] ;  /* 0x00010300ff380b82 */ /* 0x000e640000000800 */
[----:B------:R-:W-:Y:S01]  /*1b80*/  @P0 FFMA.FTZ R5, R72, R57, R5 ;  /* 0x0000003948050223 */ /* 0x000fe20000010005 */
[----:B------:R-:W-:-:S02]  /*1b90*/  HADD2.F32 R72, -RZ, R14.H0_H0 ;  /* 0x2000000eff487230 */ /* 0x000fc40000004100 */
[----:B---3--:R-:W-:-:S03]  /*1ba0*/  @P0 FMUL.FTZ R77, R3, R76 ;  /* 0x0000004c034d0220 */ /* 0x008fc60000410000 */
[----:B------:R-:W2:Y:S01]  /*1bb0*/  @P0 LDC R2, c[0x0][0x40c] ;  /* 0x00010300ff020b82 */ /* 0x000ea20000000800 */
[----:B------:R-:W-:Y:S01]  /*1bc0*/  @!P0 MOV R3, R72 ;  /* 0x0000004800038202 */ /* 0x000fe20000000f00 */
[----:B------:R-:W-:Y:S01]  /*1bd0*/  @P0 FFMA.FTZ R4, R77, R58, R4 ;  /* 0x0000003a4d040223 */ /* 0x000fe20000010004 */
[----:B------:R-:W-:Y:S02]  /*1be0*/  HADD2.F32 R77, -RZ, R14.H1_H1 ;  /* 0x3000000eff4d7230 */ /* 0x000fe40000004100 */
[----:B------:R-:W-:-:S03]  /*1bf0*/  @P0 HADD2.F32 R58, -RZ, R23.H0_H0 ;  /* 0x20000017ff3a0230 */ /* 0x000fc60000004100 */
[----:B------:R-:W3:Y:S01]  /*1c00*/  @P0 LDC R57, c[0x0][0x40c] ;  /* 0x00010300ff390b82 */ /* 0x000ee20000000800 */
[----:B0-----:R-:W-:Y:S01]  /*1c10*/  @P0 FMUL.FTZ R81, R81, R0 ;  /* 0x0000000051510220 */ /* 0x001fe20000410000 */
[----:B------:R-:W-:-:S03]  /*1c20*/  HADD2.F32 R0, -RZ, R15.H0_H0 ;  /* 0x2000000fff007230 */ /* 0x000fc60000004100 */
[----:B------:R-:W-:Y:S01]  /*1c30*/  @P0 FFMA.FTZ R3, R81, R59, R72 ;  /* 0x0000003b51030223 */ /* 0x000fe20000010048 */
[----:B------:R-:W-:Y:S02]  /*1c40*/  HADD2.F32 R72, -RZ, R15.H1_H1 ;  /* 0x3000000fff487230 */ /* 0x000fe40000004100 */
[----:B-1----:R-:W-:Y:S01]  /*1c50*/  @P0 FMUL.FTZ R85, R85, R56 ;  /* 0x0000003855550220 */ /* 0x002fe20000410000 */
[----:B------:R-:W-:Y:S02]  /*1c60*/  @P0 HADD2.F32 R56, -RZ, R22.H1_H1 ;  /* 0x30000016ff380230 */ /* 0x000fe40000004100 */
[----:B------:R-:W-:Y:S02]  /*1c70*/  @P0 HADD2.F32 R59, -RZ, R23.H1_H1 ;  /* 0x30000017ff3b0230 */ /* 0x000fe40000004100 */
[----:B------:R-:W-:Y:S01]  /*1c80*/  @P0 FFMA.FTZ R0, R85, R58, R0 ;  /* 0x0000003a55000223 */ /* 0x000fe20000010000 */
[----:B------:R-:W-:Y:S01]  /*1c90*/  F2FP.F16.F32.PACK_AB R58, RZ, R5 ;  /* 0x00000005ff3a723e */ /* 0x000fe200000000ff */
[----:B--2---:R-:W-:Y:S01]  /*1ca0*/  @P0 FMUL.FTZ R76, R83, R2 ;  /* 0x00000002534c0220 */ /* 0x004fe20000410000 */
[----:B------:R-:W-:-:S03]  /*1cb0*/  @!P0 MOV R2, R77 ;  /* 0x0000004d00028202 */ /* 0x000fc60000000f00 */
[----:B------:R-:W-:Y:S01]  /*1cc0*/  @P0 FFMA.FTZ R2, R76, R56, R77 ;  /* 0x000000384c020223 */ /* 0x000fe2000001004d */
[----:B------:R-:W-:Y:S02]  /*1cd0*/  F2FP.F16.F32.PACK_AB R56, RZ, R7 ;  /* 0x00000007ff38723e */ /* 0x000fe400000000ff */
[----:B------:R-:W-:Y:S01]  /*1ce0*/  F2FP.F16.F32.PACK_AB R76, RZ, R4 ;  /* 0x00000004ff4c723e */ /* 0x000fe200000000ff */
[----:B---3--:R-:W-:Y:S01]  /*1cf0*/  @P0 FMUL.FTZ R57, R82, R57 ;  /* 0x0000003952390220 */ /* 0x008fe20000410000 */
[----:B------:R-:W-:Y:S02]  /*1d00*/  F2FP.F16.F32.PACK_AB R77, RZ, R3 ;  /* 0x00000003ff4d723e */ /* 0x000fe400000000ff */
[----:B------:R-:W-:Y:S01]  /*1d10*/  F2FP.F16.F32.PACK_AB R81, RZ, R2 ;  /* 0x00000002ff51723e */ /* 0x000fe200000000ff */
[----:B------:R-:W-:Y:S01]  /*1d20*/  @P0 FFMA.FTZ R72, R57, R59, R72 ;  /* 0x0000003b39480223 */ /* 0x000fe20000010048 */
        /* <DEDUP_REMOVED lines=8> */
.L_x_3060:
[----:B--2---:R-:W2:Y:S01]  /*1db0*/  @P3 LDC R3, c[0x0][0x40c] ;  /* 0x00010300ff033b82 */ /* 0x004ea20000000800 */
[--C-:B-----5:R-:W-:Y:S01]  /*1dc0*/  @P3 HADD2.F32 R0, -RZ, R16.reuse.H0_H0 ;  /* 0x20000010ff003230 */ /* 0x120fe20000004100 */
[----:B------:R-:W-:Y:S01]  /*1dd0*/  CS2R R6, SRZ ;  /* 0x0000000000067805 */ /* 0x000fe2000001ff00 */
[----:B------:R-:W-:Y:S02]  /*1de0*/  @P3 HADD2.F32 R2, -RZ, R16.H1_H1 ;  /* 0x30000010ff023230 */ /* 0x000fe40000004100 */
[----:B------:R-:W-:Y:S02]  /*1df0*/  @P3 HADD2.F32 R4, -RZ, R17.H0_H0 ;  /* 0x20000011ff043230 */ /* 0x000fe40000004100 */
[----:B01----:R-:W-:Y:S01]  /*1e00*/  @P3 HADD2.F32 R57, -RZ, R20.H1_H1 ;  /* 0x30000014ff393230 */ /* 0x003fe20000004100 */
[----:B------:R-:W0:Y:S01]  /*1e10*/  @P3 LDC R5, c[0x0][0x40c] ;  /* 0x00010300ff053b82 */ /* 0x000e220000000800 */
[----:B------:R-:W-:Y:S02]  /*1e20*/  @P3 HADD2.F32 R76, -RZ, R19.H0_H0 ;  /* 0x20000013ff4c3230 */ /* 0x000fe40000004100 */
[----:B------:R-:W-:-:S02]  /*1e30*/  @P3 HADD2.F32 R82, -RZ, R23.H0_H0 ;  /* 0x20000017ff523230 */ /* 0x000fc40000004100 */
[----:B------:R-:W-:-:S03]  /*1e40*/  @P3 HADD2.F32 R83, -RZ, R23.H1_H1 ;  /* 0x30000017ff533230 */ /* 0x000fc60000004100 */
[----:B------:R-:W1:Y:S08]  /*1e50*/  @P3 LDC R59, c[0x0][0x40c] ;  /* 0x00010300ff3b3b82 */ /* 0x000e700000000800 */
[----:B------:R-:W3:Y:S01]  /*1e60*/  @P3 LDC R58, c[0x0][0x40c] ;  /* 0x00010300ff3a3b82 */ /* 0x000ee20000000800 */
[----:B--2---:R-:W-:Y:S01]  /*1e70*/  @P3 FMUL.FTZ R0, R0, R3 ;  /* 0x0000000300003220 */ /* 0x004fe20000410000 */
[----:B------:R-:W-:-:S05]  /*1e80*/  @P3 HADD2.F32 R3, -RZ, R20.H0_H0 ;  /* 0x20000014ff033230 */ /* 0x000fca0000004100 */
[----:B------:R-:W-:Y:S01]  /*1e90*/  @P3 FMUL.FTZ R7, R0, R3 ;  /* 0x0000000300073220 */ /* 0x000fe20000410000 */
[----:B------:R-:W2:Y:S01]  /*1ea0*/  @P3 LDC R81, c[0x0][0x40c] ;  /* 0x00010300ff513b82 */ /* 0x000ea20000000800 */
[----:B0-----:R-:W-:Y:S01]  /*1eb0*/  @P3 FMUL.FTZ R2, R2, R5 ;  /* 0x0000000502023220 */ /* 0x001fe20000410000 */
[----:B------:R-:W-:Y:S02]  /*1ec0*/  @P3 HADD2.F32 R5, -RZ, R17.H1_H1 ;  /* 0x30000011ff053230 */ /* 0x000fe40000004100 */
[--C-:B------:R-:W-:Y:S02]  /*1ed0*/  @P3 HADD2.F32 R0, -RZ, R21.reuse.H0_H0 ;  /* 0x20000015ff003230 */ /* 0x100fe40000004100 */
[----:B------:R-:W-:Y:S01]  /*1ee0*/  @P3 FMUL.FTZ R6, R2, R57 ;  /* 0x0000003902063220 */ /* 0x000fe20000410000 */
[----:B------:R-:W-:Y:S01]  /*1ef0*/  @P3 HADD2.F32 R3, -RZ, R21.H1_H1 ;  /* 0x30000015ff033230 */ /* 0x000fe20000004100 */
[----:B------:R-:W0:Y:S01]  /*1f00*/  @P3 LDC R77, c[0x0][0x40c] ;  /* 0x00010300ff4d3b82 */ /* 0x000e220000000800 */
[----:B-1----:R-:W-:Y:S01]  /*1f10*/  @P3 FMUL.FTZ R59, R4, R59 ;  /* 0x0000003b043b3220 */ /* 0x002fe20000410000 */
[----:B------:R-:W-:-:S02]  /*1f20*/  @P3 HADD2.F32 R2, -RZ, R18.H0_H0 ;  /* 0x20000012ff023230 */ /* 0x000fc40000004100 */
[----:B------:R-:W-:-:S04]  /*1f30*/  @P3 HADD2.F32 R57, -RZ, R18.H1_H1 ;  /* 0x30000012ff393230 */ /* 0x000fc80000004100 */
[----:B------:R-:W1:Y:S01]  /*1f40*/  @P3 LDC R72, c[0x0][0x40c] ;  /* 0x00010300ff483b82 */ /* 0x000e620000000800 */
[----:B---3--:R-:W-:Y:S01]  /*1f50*/  @P3 FMUL.FTZ R58, R5, R58 ;  /* 0x0000003a053a3220 */ /* 0x008fe20000410000 */
[----:B------:R-:W-:Y:S02]  /*1f60*/  CS2R R4, SRZ ;  /* 0x0000000000047805 */ /* 0x000fe4000001ff00 */
[----:B------:R-:W-:Y:S01]  /*1f70*/  @P3 FMUL.FTZ R5, R59, R0 ;  /* 0x000000003b053220 */ /* 0x000fe20000410000 */
[----:B------:R-:W-:Y:S02]  /*1f80*/  @P3 HADD2.F32 R59, -RZ, R19.H1_H1 ;  /* 0x30000013ff3b3230 */ /* 0x000fe40000004100 */
[----:B------:R-:W-:Y:S01]  /*1f90*/  @P3 FMUL.FTZ R4, R58, R3 ;  /* 0x000000033a043220 */ /* 0x000fe20000410000 */
[----:B------:R-:W-:Y:S01]  /*1fa0*/  HFMA2 R0, -RZ, RZ, 0, 0 ;  /* 0x00000000ff007431 */ /* 0x000fe200000001ff */
[----:B------:R-:W3:Y:S01]  /*1fb0*/  @P3 LDC R56, c[0x0][0x40c] ;  /* 0x00010300ff383b82 */ /* 0x000ee20000000800 */
[----:B--2---:R-:W-:Y:S01]  /*1fc0*/  @P3 FMUL.FTZ R81, R76, R81 ;  /* 0x000000514c513220 */ /* 0x004fe20000410000 */
[----:B------:R-:W-:-:S02]  /*1fd0*/  @P3 HADD2.F32 R58, -RZ, R22.H0_H0 ;  /* 0x20000016ff3a3230 */ /* 0x000fc40000004100 */
[----:B------:R-:W-:Y:S02]  /*1fe0*/  @P3 HADD2.F32 R76, -RZ, R22.H1_H1 ;  /* 0x30000016ff4c3230 */ /* 0x000fe40000004100 */
[----:B------:R-:W-:Y:S01]  /*1ff0*/  @P3 FMUL.FTZ R0, R81, R82 ;  /* 0x0000005251003220 */ /* 0x000fe20000410000 */
[----:B0-----:R-:W-:Y:S01]  /*2000*/  @P3 FMUL.FTZ R77, R2, R77 ;  /* 0x0000004d024d3220 */ /* 0x001fe20000410000 */
[----:B------:R-:W-:-:S03]  /*2010*/  CS2R R2, SRZ ;  /* 0x0000000000027805 */ /* 0x000fc6000001ff00 */
[----:B------:R-:W-:Y:S01]  /*2020*/  F2FP.F16.F32.PACK_AB R81, RZ, R0 ;  /* 0x00000000ff51723e */ /* 0x000fe200000000ff */
[----:B------:R-:W-:Y:S01]  /*2030*/  @P3 FMUL.FTZ R3, R77, R58 ;  /* 0x0000003a4d033220 */ /* 0x000fe20000410000 */
[----:B------:R-:W-:Y:S01]  /*2040*/  F2FP.F16.F32.PACK_AB R58, RZ, R5 ;  /* 0x00000005ff3a723e */ /* 0x000fe200000000ff */
[----:B-1----:R-:W-:Y:S01]  /*2050*/  @P3 FMUL.FTZ R57, R57, R72 ;  /* 0x0000004839393220 */ /* 0x002fe20000410000 */
[----:B------:R-:W-:-:S03]  /*2060*/  MOV R72, RZ ;  /* 0x000000ff00487202 */ /* 0x000fc60000000f00 */
[----:B------:R-:W-:Y:S01]  /*2070*/  @P3 FMUL.FTZ R2, R57, R76 ;  /* 0x0000004c39023220 */ /* 0x000fe20000410000 */
[----:B------:R-:W-:Y:S02]  /*2080*/  F2FP.F16.F32.PACK_AB R57, RZ, R6 ;  /* 0x00000006ff39723e */ /* 0x000fe400000000ff */
[----:B------:R-:W-:Y:S01]  /*2090*/  F2FP.F16.F32.PACK_AB R76, RZ, R3 ;  /* 0x00000003ff4c723e */ /* 0x000fe200000000ff */
[----:B---3--:R-:W-:Y:S01]  /*20a0*/  @P3 FMUL.FTZ R56, R59, R56 ;  /* 0x000000383b383220 */ /* 0x008fe20000410000 */
[----:B------:R-:W-:Y:S02]  /*20b0*/  F2FP.F16.F32.PACK_AB R59, RZ, R4 ;  /* 0x00000004ff3b723e */ /* 0x000fe400000000ff */
[----:B------:R-:W-:Y:S01]  /*20c0*/  F2FP.F16.F32.PACK_AB R77, RZ, R2 ;  /* 0x00000002ff4d723e */ /* 0x000fe200000000ff */
[----:B------:R-:W-:Y:S01]  /*20d0*/  @P3 FMUL.FTZ R72, R56, R83 ;  /* 0x0000005338483220 */ /* 0x000fe20000410000 */
[----:B------:R-:W-:-:S04]  /*20e0*/  F2FP.F16.F32.PACK_AB R56, RZ, R7 ;  /* 0x00000007ff38723e */ /* 0x000fc800000000ff */
[----:B------:R-:W-:Y:S02]  /*20f0*/  F2FP.F16.F32.PACK_AB R82, RZ, R72 ;  /* 0x00000048ff52723e */ /* 0x000fe400000000ff */
[----:B------:R-:W-:Y:S02]  /*2100*/  PRMT R56, R56, 0x5410, R57 ;  /* 0x0000541038387816 */ /* 0x000fe40000000039 */
[----:B------:R-:W-:Y:S02]  /*2110*/  PRMT R57, R58, 0x5410, R59 ;  /* 0x000054103a397816 */ /* 0x000fe4000000003b */
[----:B------:R-:W-:Y:S02]  /*2120*/  PRMT R58, R76, 0x5410, R77 ;  /* 0x000054104c3a7816 */ /* 0x000fe4000000004d */
[----:B------:R-:W-:-:S07]  /*2130*/  PRMT R59, R81, 0x5410, R82 ;  /* 0x00005410513b7816 */ /* 0x000fce0000000052 */
.L_x_3061:
[----:B------:R-:W0:Y:S02]  /*2140*/  LDC.64 R76, c[0x0][0x3a8] ;  /* 0x0000ea00ff4c7b82 */ /* 0x000e240000000a00 */
[----:B0-----:R-:W-:-:S05]  /*2150*/  IMAD.WIDE.U32 R76, R79, 0x10, R76 ;  /* 0x000000104f4c7825 */ /* 0x001fca00078e004c */
[----:B------:R2:W-:Y:S02]  /*2160*/  STG.E.128 desc[UR6][R76.64], R56 ;  /* 0x000000384c007986 */ /* 0x0005e4000c101d06 */
.L_x_3059:
[----:B------:R-:W-:Y:S05]  /*2170*/  BSYNC.RECONVERGENT B0 ;  /* 0x0000000000007941 */ /* 0x000fea0003800200 */
.L_x_3058:
        /* <DEDUP_REMOVED lines=100> */
.L_x_3081:
[----:B-1----:R-:W-:Y:S01]  /*27c0*/  FADD.FTZ R79, R82, R77 ;  /* 0x0000004d524f7221 */ /* 0x002fe20000010000 */
[----:B------:R-:W-:Y:S01]  /*27d0*/  FMUL.FTZ R77, R81, R81 ;  /* 0x00000051514d7220 */ /* 0x000fe20000410000 */
[----:B------:R-:W-:Y:S01]  /*27e0*/  ISETP.NE.AND P3, PT, RZ, UR5, PT ;  /* 0x00000005ff007c0c */ /* 0x000fe2000bf65270 */
[----:B------:R-:W1:Y:S01]  /*27f0*/  @!P0 LDC.64 R58, c[0x0][0x3c0] ;  /* 0x0000f000ff3a8b82 */ /* 0x000e620000000a00 */
[----:B------:R-:W-:Y:S01]  /*2800*/  FFMA.FTZ R76, R79, R76, UR10 ;  /* 0x0000000a4f4c7e23 */ /* 0x000fe2000801004c */
[----:B------:R-:W-:Y:S01]  /*2810*/  BSSY.RECONVERGENT B0, `(.L_x_3063) ;  /* 0x00000a7000007945 */ /* 0x000fe20003800200 */
        /* <DEDUP_REMOVED lines=27> */
[----:B0-----:R-:W-:Y:S01]  /*29d0*/  FADD.FTZ R82, R67, -R81 ;  /* 0x8000005143527221 */ /* 0x001fe20000010000 */
[C---:B------:R-:W-:Y:S01]  /*29e0*/  FMUL.FTZ R57, R79.reuse, R58 ;  /* 0x0000003a4f397220 */ /* 0x040fe20000410000 */
[----:B------:R-:W-:Y:S02]  /*29f0*/  HADD2.F32 R59, -RZ, R53.H1_H1 ;  /* 0x30000035ff3b7230 */ /* 0x000fe40000004100 */
[C---:B------:R-:W-:Y:S01]  /*2a00*/  FMUL.FTZ R80, R79.reuse, R80 ;  /* 0x000000504f507220 */ /* 0x040fe20000410000 */
[----:B------:R-:W-:Y:S02]  /*2a10*/  HADD2.F32 R77, -RZ, R49.H1_H1 ;  /* 0x30000031ff4d7230 */ /* 0x000fe40000004100 */
[----:B------:R-:W-:Y:S01]  /*2a20*/  FMUL.FTZ R58, R79, R82 ;  /* 0x000000524f3a7220 */ /* 0x000fe20000410000 */
[----:B------:R-:W-:Y:S02]  /*2a30*/  HADD2.F32 R85, -RZ, R54.H0_H0 ;  /* 0x20000036ff557230 */ /* 0x000fe40000004100 */
[----:B------:R-:W-:Y:S01]  /*2a40*/  FFMA.FTZ R57, R57, R76, R78 ;  /* 0x0000004c39397223 */ /* 0x000fe2000001004e */
[----:B------:R-:W-:-:S02]  /*2a50*/  HADD2.F32 R87, -RZ, R50.H0_H0 ;  /* 0x20000032ff577230 */ /* 0x000fc40000004100 */
[----:B------:R-:W-:Y:S01]  /*2a60*/  FADD.FTZ R76, R66, -R81 ;  /* 0x80000051424c7221 */ /* 0x000fe20000010000 */
[----:B------:R-:W-:Y:S01]  /*2a70*/  FFMA.FTZ R78, R80, R59, R77 ;  /* 0x0000003b504e7223 */ /* 0x000fe2000001004d */
[----:B------:R-:W-:Y:S02]  /*2a80*/  HADD2.F32 R59, -RZ, R50.H1_H1 ;  /* 0x30000032ff3b7230 */ /* 0x000fe40000004100 */
[----:B------:R-:W-:Y:S01]  /*2a90*/  FADD.FTZ R80, R65, -R81 ;  /* 0x8000005141507221 */ /* 0x000fe20000010000 */
[----:B------:R-:W-:Y:S01]  /*2aa0*/  FFMA.FTZ R58, R58, R85, R87 ;  /* 0x000000553a3a7223 */ /* 0x000fe20000010057 */
[----:B------:R-:W-:Y:S02]  /*2ab0*/  HADD2.F32 R85, -RZ, R54.H1_H1 ;  /* 0x30000036ff557230 */ /* 0x000fe40000004100 */
[C---:B------:R-:W-:Y:S01]  /*2ac0*/  FMUL.FTZ R76, R79.reuse, R76 ;  /* 0x0000004c4f4c7220 */ /* 0x040fe20000410000 */
[----:B------:R-:W-:Y:S02]  /*2ad0*/  HADD2.F32 R77, -RZ, R55.H0_H0 ;  /* 0x20000037ff4d7230 */ /* 0x000fe40000004100 */
[----:B------:R-:W-:Y:S01]  /*2ae0*/  FMUL.FTZ R80, R79, R80 ;  /* 0x000000504f507220 */ /* 0x000fe20000410000 */
[----:B------:R-:W-:-:S02]  /*2af0*/  HADD2.F32 R87, -RZ, R51.H0_H0 ;  /* 0x20000033ff577230 */ /* 0x000fc40000004100 */
[----:B------:R-:W-:Y:S01]  /*2b00*/  FFMA.FTZ R85, R76, R85, R59 ;  /* 0x000000554c557223 */ /* 0x000fe2000001003b */
[----:B------:R-:W-:Y:S01]  /*2b10*/  FADD.FTZ R76, R64, -R81 ;  /* 0x80000051404c7221 */ /* 0x000fe20000010000 */
[----:B------:R-:W-:Y:S01]  /*2b20*/  HADD2.F32 R84, -RZ, R51.H1_H1 ;  /* 0x30000033ff547230 */ /* 0x000fe20000004100 */
[----:B------:R-:W-:Y:S01]  /*2b30*/  F2FP.F16.F32.PACK_AB R57, R78, R57 ;  /* 0x000000394e39723e */ /* 0x000fe200000000ff */
[----:B------:R-:W-:Y:S01]  /*2b40*/  FFMA.FTZ R82, R80, R77, R87 ;  /* 0x0000004d50527223 */ /* 0x000fe20000010057 */
[----:B------:R-:W-:Y:S01]  /*2b50*/  FMUL.FTZ R59, R79, R76 ;  /* 0x0000004c4f3b7220 */ /* 0x000fe20000410000 */
[----:B------:R-:W-:Y:S01]  /*2b60*/  HADD2.F32 R80, -RZ, R55.H1_H1 ;  /* 0x30000037ff507230 */ /* 0x000fe20000004100 */
[----:B------:R-:W0:Y:S01]  /*2b70*/  LDC.64 R76, c[0x0][0x428] ;  /* 0x00010a00ff4c7b82 */ /* 0x000e220000000a00 */
[----:B------:R-:W-:Y:S01]  /*2b80*/  HADD2.F32 R87, -RZ, R48.H1_H1 ;  /* 0x30000030ff577230 */ /* 0x000fe20000004100 */
[----:B------:R-:W-:Y:S02]  /*2b90*/  F2FP.F16.F32.PACK_AB R58, R85, R58 ;  /* 0x0000003a553a723e */ /* 0x000fe400000000ff */
[----:B------:R-:W-:Y:S01]  /*2ba0*/  FFMA.FTZ R89, R59, R80, R84 ;  /* 0x000000503b597223 */ /* 0x000fe20000010054 */
[----:B------:R-:W-:Y:S01]  /*2bb0*/  FADD.FTZ R80, R70, -R81 ;  /* 0x8000005146507221 */ /* 0x000fe20000010000 */
[----:B------:R-:W-:-:S03]  /*2bc0*/  HADD2.F32 R59, -RZ, R52.H1_H1 ;  /* 0x30000034ff3b7230 */ /* 0x000fc60000004100 */
[----:B------:R-:W-:-:S04]  /*2bd0*/  FMUL.FTZ R80, R79, R80 ;  /* 0x000000504f507220 */ /* 0x000fc80000410000 */
[----:B------:R-:W-:Y:S01]  /*2be0*/  FFMA.FTZ R87, R80, R59, R87 ;  /* 0x0000003b50577223 */ /* 0x000fe20000010057 */
[----:B------:R-:W-:-:S04]  /*2bf0*/  F2FP.F16.F32.PACK_AB R59, R89, R82 ;  /* 0x00000052593b723e */ /* 0x000fc800000000ff */
[----:B------:R-:W-:Y:S01]  /*2c00*/  F2FP.F16.F32.PACK_AB R56, R87, R56 ;  /* 0x000000385738723e */ /* 0x000fe200000000ff */
[C---:B0-----:R-:W-:Y:S01]  /*2c10*/  IMAD.WIDE.U32 R76, R83.reuse, 0x10, R76 ;  /* 0x00000010534c7825 */ /* 0x041fe200078e004c */
[----:B------:R-:W-:-:S04]  /*2c20*/  IADD3 R83, PT, PT, R83, 0x20, RZ ;  /* 0x0000002053537810 */ /* 0x000fc80007ffe0ff */
[----:B------:R1:W-:Y:S03]  /*2c30*/  STG.E.128 desc[UR6][R76.64], R56 ;  /* 0x000000384c007986 */ /* 0x0003e6000c101d06 */
.L_x_3066:
[----:B------:R-:W-:Y:S05]  /*2c40*/  BSYNC.RECONVERGENT B1 ;  /* 0x0000000000017941 */ /* 0x000fea0003800200 */
.L_x_3065:
        /* <DEDUP_REMOVED lines=50> */
.L_x_3068:
[----:B------:R-:W-:Y:S05]  /*2f70*/  BSYNC.RECONVERGENT B1 ;  /* 0x0000000000017941 */ /* 0x000fea0003800200 */
.L_x_3067:
[----:B------:R-:W-:Y:S05]  /*2f80*/  @!P4 BRA `(.L_x_3064) ;  /* 0x0000000000bcc947 */ /* 0x000fea0003800000 */
[--C-:B-12---:R-:W-:Y:S01]  /*2f90*/  FADD.FTZ R56, R7, -R81.reuse ;  /* 0x8000005107387221 */ /* 0x106fe20000010000 */
[--C-:B------:R-:W-:Y:S01]  /*2fa0*/  FADD.FTZ R76, R4, -R81.reuse ;  /* 0x80000051044c7221 */ /* 0x100fe20000010000 */
[----:B------:R-:W-:Y:S01]  /*2fb0*/  FADD.FTZ R58, R5, -R81 ;  /* 0x80000051053a7221 */ /* 0x000fe20000010000 */
[----:B------:R-:W-:Y:S02]  /*2fc0*/  HADD2.F32 R57, -RZ, R28.H0_H0 ;  /* 0x2000001cff397230 */ /* 0x000fe40000004100 */
[C---:B------:R-:W-:Y:S01]  /*2fd0*/  FMUL.FTZ R56, R79.reuse, R56 ;  /* 0x000000384f387220 */ /* 0x040fe20000410000 */
[----:B------:R-:W-:Y:S02]  /*2fe0*/  HADD2.F32 R59, -RZ, R24.H0_H0 ;  /* 0x20000018ff3b7230 */ /* 0x000fe40000004100 */
[C---:B------:R-:W-:Y:S01]  /*2ff0*/  FMUL.FTZ R76, R79.reuse, R76 ;  /* 0x0000004c4f4c7220 */ /* 0x040fe20000410000 */
[----:B------:R-:W-:Y:S02]  /*3000*/  HADD2.F32 R87, -RZ, R29.H1_H1 ;  /* 0x3000001dff577230 */ /* 0x000fe40000004100 */
[----:B------:R-:W-:Y:S01]  /*3010*/  FMUL.FTZ R58, R79, R58 ;  /* 0x0000003a4f3a7220 */ /* 0x000fe20000410000 */
[----:B------:R-:W-:-:S02]  /*3020*/  HADD2.F32 R89, -RZ, R25.H1_H1 ;  /* 0x30000019ff597230 */ /* 0x000fc40000004100 */
[----:B------:R-:W-:Y:S01]  /*3030*/  FFMA.FTZ R56, R56, R57, R59 ;  /* 0x0000003938387223 */ /* 0x000fe2000001003b */
[----:B------:R-:W-:Y:S02]  /*3040*/  HADD2.F32 R77, -RZ, R29.H0_H0 ;  /* 0x2000001dff4d7230 */ /* 0x000fe40000004100 */
[----:B------:R-:W-:Y:S01]  /*3050*/  FADD.FTZ R80, R0, -R81 ;  /* 0x8000005100507221 */ /* 0x000fe20000010000 */
[----:B------:R-:W-:Y:S02]  /*3060*/  HADD2.F32 R85, -RZ, R25.H0_H0 ;  /* 0x20000019ff557230 */ /* 0x000fe40000004100 */
[----:B------:R-:W-:Y:S01]  /*3070*/  FFMA.FTZ R78, R76, R87, R89 ;  /* 0x000000574c4e7223 */ /* 0x000fe20000010059 */
[----:B------:R-:W-:Y:S01]  /*3080*/  FADD.FTZ R76, R2, -R81 ;  /* 0x80000051024c7221 */ /* 0x000fe20000010000 */
[----:B------:R-:W-:Y:S02]  /*3090*/  HADD2.F32 R59, -RZ, R30.H0_H0 ;  /* 0x2000001eff3b7230 */ /* 0x000fe40000004100 */
[----:B------:R-:W-:Y:S01]  /*30a0*/  FFMA.FTZ R57, R58, R77, R85 ;  /* 0x0000004d3a397223 */ /* 0x000fe20000010055 */
[----:B------:R-:W-:Y:S01]  /*30b0*/  FADD.FTZ R58, R3, -R81 ;  /* 0x80000051033a7221 */ /* 0x000fe20000010000 */
[----:B------:R-:W-:-:S02]  /*30c0*/  HADD2.F32 R77, -RZ, R26.H0_H0 ;  /* 0x2000001aff4d7230 */ /* 0x000fc40000004100 */
[C---:B------:R-:W-:Y:S01]  /*30d0*/  FMUL.FTZ R76, R79.reuse, R76 ;  /* 0x0000004c4f4c7220 */ /* 0x040fe20000410000 */
[----:B------:R-:W-:Y:S02]  /*30e0*/  HADD2.F32 R85, -RZ, R30.H1_H1 ;  /* 0x3000001eff557230 */ /* 0x000fe40000004100 */
[C---:B------:R-:W-:Y:S01]  /*30f0*/  FMUL.FTZ R58, R79.reuse, R58 ;  /* 0x0000003a4f3a7220 */ /* 0x040fe20000410000 */
[----:B------:R-:W-:Y:S01]  /*3100*/  HADD2.F32 R87, -RZ, R26.H1_H1 ;  /* 0x3000001aff577230 */ /* 0x000fe20000004100 */
[----:B------:R-:W-:Y:S01]  /*3110*/  F2FP.F16.F32.PACK_AB R57, R78, R57 ;  /* 0x000000394e39723e */ /* 0x000fe200000000ff */
[----:B0-----:R-:W-:Y:S02]  /*3120*/  HADD2.F32 R82, -RZ, R31.H0_H0 ;  /* 0x2000001fff527230 */ /* 0x001fe40000004100 */
[----:B------:R-:W-:Y:S01]  /*3130*/  FFMA.FTZ R58, R58, R59, R77 ;  /* 0x0000003b3a3a7223 */ /* 0x000fe2000001004d */
[----:B------:R-:W-:Y:S02]  /*3140*/  HADD2.F32 R84, -RZ, R27.H0_H0 ;  /* 0x2000001bff547230 */ /* 0x000fe40000004100 */
[----:B------:R-:W-:Y:S01]  /*3150*/  FFMA.FTZ R85, R76, R85, R87 ;  /* 0x000000554c557223 */ /* 0x000fe20000010057 */
[----:B------:R-:W-:Y:S01]  /*3160*/  FMUL.FTZ R59, R79, R80 ;  /* 0x000000504f3b7220 */ /* 0x000fe20000410000 */
[----:B------:R-:W0:Y:S01]  /*3170*/  LDC.64 R76, c[0x0][0x428] ;  /* 0x00010a00ff4c7b82 */ /* 0x000e220000000a00 */
[----:B------:R-:W-:Y:S01]  /*3180*/  FADD.FTZ R80, R72, -R81 ;  /* 0x8000005148507221 */ /* 0x000fe20000010000 */
[----:B------:R-:W-:-:S02]  /*3190*/  HADD2.F32 R87, -RZ, R31.H1_H1 ;  /* 0x3000001fff577230 */ /* 0x000fc40000004100 */
[----:B------:R-:W-:Y:S01]  /*31a0*/  FFMA.FTZ R59, R59, R82, R84 ;  /* 0x000000523b3b7223 */ /* 0x000fe20000010054 */
[----:B------:R-:W-:Y:S02]  /*31b0*/  HADD2.F32 R89, -RZ, R27.H1_H1 ;  /* 0x3000001bff597230 */ /* 0x000fe40000004100 */
[----:B------:R-:W-:Y:S01]  /*31c0*/  FMUL.FTZ R82, R79, R80 ;  /* 0x000000504f527220 */ /* 0x000fe20000410000 */
[----:B------:R-:W-:Y:S01]  /*31d0*/  FADD.FTZ R80, R6, -R81 ;  /* 0x8000005106507221 */ /* 0x000fe20000010000 */
[----:B------:R-:W-:Y:S01]  /*31e0*/  HADD2.F32 R81, -RZ, R24.H1_H1 ;  /* 0x30000018ff517230 */ /* 0x000fe20000004100 */
[----:B------:R-:W-:Y:S01]  /*31f0*/  F2FP.F16.F32.PACK_AB R58, R85, R58 ;  /* 0x0000003a553a723e */ /* 0x000fe200000000ff */
[----:B------:R-:W-:Y:S01]  /*3200*/  FFMA.FTZ R82, R82, R87, R89 ;  /* 0x0000005752527223 */ /* 0x000fe20000010059 */
[----:B------:R-:W-:Y:S01]  /*3210*/  FMUL.FTZ R80, R79, R80 ;  /* 0x000000504f507220 */ /* 0x000fe20000410000 */
[----:B------:R-:W-:-:S03]  /*3220*/  HADD2.F32 R79, -RZ, R28.H1_H1 ;  /* 0x3000001cff4f7230 */ /* 0x000fc60000004100 */
[----:B------:R-:W-:Y:S02]  /*3230*/  F2FP.F16.F32.PACK_AB R59, R82, R59 ;  /* 0x0000003b523b723e */ /* 0x000fe400000000ff */
[----:B------:R-:W-:-:S05]  /*3240*/  FFMA.FTZ R79, R80, R79, R81 ;  /* 0x0000004f504f7223 */ /* 0x000fca0000010051 */
[----:B------:R-:W-:Y:S01]  /*3250*/  F2FP.F16.F32.PACK_AB R56, R79, R56 ;  /* 0x000000384f38723e */ /* 0x000fe200000000ff */
[----:B0-----:R-:W-:-:S05]  /*3260*/  IMAD.WIDE.U32 R76, R83, 0x10, R76 ;  /* 0x00000010534c7825 */ /* 0x001fca00078e004c */
[----:B------:R3:W-:Y:S02]  /*3270*/  STG.E.128 desc[UR6][R76.64], R56 ;  /* 0x000000384c007986 */ /* 0x0007e4000c101d06 */
.L_x_3064:
[----:B------:R-:W-:Y:S05]  /*3280*/  BSYNC.RECONVERGENT B0 ;  /* 0x0000000000007941 */ /* 0x000fea0003800200 */
.L_x_3063:
[----:B-123--:R-:W1:Y:S02]  /*3290*/  LDC.64 R56, c[0x0][0x380] ;  /* 0x0000e000ff387b82 */ /* 0x00ee640000000a00 */
[----:B-1----:R-:W-:-:S04]  /*32a0*/  LEA R73, R56, R73, 0x2 ;  /* 0x0000004938497211 */ /* 0x002fc800078e10ff */
[----:B------:R-:W-:-:S13]  /*32b0*/  ISETP.GE.AND P0, PT, R73, R57, PT ;  /* 0x000000394900720c */ /* 0x000fda0003f06270 */
[----:B------:R-:W-:Y:S05]  /*32c0*/  @!P0 BRA `(.L_x_3069) ;  /* 0xffffffd000bc8947 */ /* 0x000fea000383ffff */
[----:B------:R-:W-:Y:S05]  /*32d0*/  EXIT ;  /* 0x000000000000794d */ /* 0x000fea0003800000 */
.L_x_3062:
        /* <DEDUP_REMOVED lines=8> */
.L_x_3071:
[----:B------:R-:W-:Y:S05]  /*3360*/  BSYNC B0 ;  /* 0x0000000000007941 */ /* 0x000fea0003800000 */
.L_x_3070:
        /* <DEDUP_REMOVED lines=9> */
.L_x_3072:
[----:B------:R-:W-:Y:S01]  /*3400*/  HFMA2 R85, -RZ, RZ, 0, 2.384185791015625e-07 ;  /* 0x00000004ff557431 */ /* 0x000fe200000001ff */
[----:B------:R-:W-:-:S05]  /*3410*/  MOV R58, R83 ;  /* 0x00000053003a7202 */ /* 0x000fca0000000f00 */
[----:B------:R-:W-:-:S05]  /*3420*/  FADD.FTZ R58, R57, R58 ;  /* 0x0000003a393a7221 */ /* 0x000fca0000010000 */
[----:B------:R-:W-:-:S07]  /*3430*/  MOV R84, R58 ;  /* 0x0000003a00547202 */ /* 0x000fce0000000f00 */
[----:B------:R-:W-:Y:S05]  /*3440*/  WARPSYNC.COLLECTIVE R79, `(.L_x_3073) ;  /* 0x000000004f087348 */ /* 0x000fea0003c00000 */
[----:B------:R0:W1:Y:S02]  /*3450*/  SHFL.BFLY P6, R83, R84, R85, R86 ;  /* 0x0c00005554537389 */ /* 0x00006400000c0056 */
[----:B01----:R-:W-:Y:S05]  /*3460*/  ENDCOLLECTIVE ;  /* 0x000000000000791b */ /* 0x003fea0003800000 */
.L_x_3073:
[----:B------:R-:W-:Y:S01]  /*3470*/  HFMA2 R85, -RZ, RZ, 0, 4.76837158203125e-07 ;  /* 0x00000008ff557431 */ /* 0x000fe200000001ff */
[----:B------:R-:W-:-:S05]  /*3480*/  MOV R59, R83 ;  /* 0x00000053003b7202 */ /* 0x000fca0000000f00 */
[----:B------:R-:W-:-:S05]  /*3490*/  FADD.FTZ R59, R58, R59 ;  /* 0x0000003b3a3b7221 */ /* 0x000fca0000010000 */
[----:B------:R-:W-:-:S07]  /*34a0*/  MOV R84, R59 ;  /* 0x0000003b00547202 */ /* 0x000fce0000000f00 */
[----:B------:R-:W-:Y:S05]  /*34b0*/  WARPSYNC.COLLECTIVE R79, `(.L_x_3074) ;  /* 0x000000004f087348 */ /* 0x000fea0003c00000 */
[----:B------:R0:W1:Y:S02]  /*34c0*/  SHFL.BFLY P6, R83, R84, R85, R86 ;  /* 0x0c00005554537389 */ /* 0x00006400000c0056 */
[----:B01----:R-:W-:Y:S05]  /*34d0*/  ENDCOLLECTIVE ;  /* 0x000000000000791b */ /* 0x003fea0003800000 */
.L_x_3074:
        /* <DEDUP_REMOVED lines=8> */
.L_x_3075:
        /* <DEDUP_REMOVED lines=57> */
.L_x_3076:
[----:B------:R-:W-:Y:S01]  /*38f0*/  HFMA2 R85, -RZ, RZ, 0, 1.1920928955078125e-07 ;  /* 0x00000002ff557431 */ /* 0x000fe200000001ff */
[----:B------:R-:W-:-:S05]  /*3900*/  MOV R57, R83 ;  /* 0x0000005300397202 */ /* 0x000fca0000000f00 */
[----:B------:R-:W-:-:S05]  /*3910*/  FADD.FTZ R57, R56, R57 ;  /* 0x0000003938397221 */ /* 0x000fca0000010000 */
[----:B------:R-:W-:-:S07]  /*3920*/  MOV R84, R57 ;  /* 0x0000003900547202 */ /* 0x000fce0000000f00 */
[----:B------:R-:W-:Y:S05]  /*3930*/  WARPSYNC.COLLECTIVE R79, `(.L_x_3077) ;  /* 0x000000004f087348 */ /* 0x000fea0003c00000 */
[----:B------:R0:W1:Y:S02]  /*3940*/  SHFL.BFLY P6, R83, R84, R85, R86 ;  /* 0x0c00005554537389 */ /* 0x00006400000c0056 */
[----:B01----:R-:W-:Y:S05]  /*3950*/  ENDCOLLECTIVE ;  /* 0x000000000000791b */ /* 0x003fea0003800000 */
.L_x_3077:
[----:B------:R-:W-:Y:S01]  /*3960*/  HFMA2 R85, -RZ, RZ, 0, 2.384185791015625e-07 ;  /* 0x00000004ff557431 */ /* 0x000fe200000001ff */
[----:B------:R-:W-:-:S05]  /*3970*/  MOV R58, R83 ;  /* 0x00000053003a7202 */ /* 0x000fca0000000f00 */
[----:B------:R-:W-:-:S05]  /*3980*/  FADD.FTZ R58, R57, R58 ;  /* 0x0000003a393a7221 */ /* 0x000fca0000010000 */
[----:B------:R-:W-:-:S07]  /*3990*/  MOV R84, R58 ;  /* 0x0000003a00547202 */ /* 0x000fce0000000f00 */
[----:B------:R-:W-:Y:S05]  /*39a0*/  WARPSYNC.COLLECTIVE R79, `(.L_x_3078) ;  /* 0x000000004f087348 */ /* 0x000fea0003c00000 */
[----:B------:R0:W1:Y:S02]  /*39b0*/  SHFL.BFLY P6, R83, R84, R85, R86 ;  /* 0x0c00005554537389 */ /* 0x00006400000c0056 */
[----:B01----:R-:W-:Y:S05]  /*39c0*/  ENDCOLLECTIVE ;  /* 0x000000000000791b */ /* 0x003fea0003800000 */
.L_x_3078:
[----:B------:R-:W-:Y:S01]  /*39d0*/  HFMA2 R85, -RZ, RZ, 0, 4.76837158203125e-07 ;  /* 0x00000008ff557431 */ /* 0x000fe200000001ff */
[----:B------:R-:W-:-:S05]  /*39e0*/  MOV R59, R83 ;  /* 0x00000053003b7202 */ /* 0x000fca0000000f00 */
[----:B------:R-:W-:-:S05]  /*39f0*/  FADD.FTZ R59, R58, R59 ;  /* 0x0000003b3a3b7221 */ /* 0x000fca0000010000 */
[----:B------:R-:W-:-:S07]  /*3a00*/  MOV R84, R59 ;  /* 0x0000003b00547202 */ /* 0x000fce0000000f00 */
[----:B------:R-:W-:Y:S05]  /*3a10*/  WARPSYNC.COLLECTIVE R79, `(.L_x_3079) ;  /* 0x000000004f087348 */ /* 0x000fea0003c00000 */
[----:B------:R0:W1:Y:S02]  /*3a20*/  SHFL.BFLY P6, R83, R84, R85, R86 ;  /* 0x0c00005554537389 */ /* 0x00006400000c0056 */
[----:B01----:R-:W-:Y:S05]  /*3a30*/  ENDCOLLECTIVE ;  /* 0x000000000000791b */ /* 0x003fea0003800000 */
.L_x_3079:
[----:B------:R-:W-:Y:S01]  /*3a40*/  HFMA2 R85, -RZ, RZ, 0, 9.5367431640625e-07 ;  /* 0x00000010ff557431 */ /* 0x000fe200000001ff */
[----:B------:R-:W-:-:S05]  /*3a50*/  MOV R82, R83 ;  /* 0x0000005300527202 */ /* 0x000fca0000000f00 */
[----:B------:R-:W-:-:S05]  /*3a60*/  FADD.FTZ R82, R59, R82 ;  /* 0x000000523b527221 */ /* 0x000fca0000010000 */
[----:B------:R-:W-:-:S07]  /*3a70*/  MOV R84, R82 ;  /* 0x0000005200547202 */ /* 0x000fce0000000f00 */
[----:B------:R-:W-:Y:S05]  /*3a80*/  WARPSYNC.COLLECTIVE R79, `(.L_x_3080) ;  /* 0x000000004f087348 */ /* 0x000fea0003c00000 */
[----:B------:R0:W1:Y:S02]  /*3a90*/  SHFL.BFLY P6, R83, R84, R85, R86 ;  /* 0x0c00005554537389 */ /* 0x00006400000c0056 */
[----:B01----:R-:W-:Y:S05]  /*3aa0*/  ENDCOLLECTIVE ;  /* 0x000000000000791b */ /* 0x003fea0003800000 */
.L_x_3080:
[----:B------:R-:W-:Y:S01]  /*3ab0*/  MOV R77, R83 ;  /* 0x00000053004d7202 */ /* 0x000fe20000000f00 */
[----:B------:R-:W-:Y:S06]  /*3ac0*/  BRA `(.L_x_3081) ;  /* 0xffffffec003c7947 */ /* 0x000fec000383ffff */
.L_x_3082:
        /* <DEDUP_REMOVED lines=11> */
.L_x_28724:


//--------------------- .text._ZN10layer_norm13ln_fwd_kernelINS_13Kernel_traitsI6__halfS2_S2_S2_fjLj768ELj1ELj4ELj1ELj16ENS_18Kernel_traits_baseILj768ES2_S2_S2_S2_fjLj128EEEEELb0ELb1ELb1ELb1EEEvNS_9FwdParamsE --------------------------
	.section	.text._ZN10layer_norm13ln_fwd_kernelINS_13Kernel_traitsI6__halfS2_S2_S2_fjLj768ELj1ELj4ELj1ELj16ENS_18Kernel_traits_baseILj768ES2_S2_S2_S2_fjLj128EEEEELb0ELb1ELb1ELb1EEEvNS_9FwdParamsE,"ax",@progbits
	.align	128
        .global         _ZN10layer_norm13ln_fwd_kernelINS_13Kernel_traitsI6__halfS2_S2_S2_fjLj768ELj1ELj4ELj1ELj16ENS_18Kernel_traits_baseILj768ES2_S2_S2_S2_fjLj128EEEEELb0ELb1ELb1ELb1EEEvNS_9FwdParamsE
        .type           _ZN10layer_norm13ln_fwd_kernelINS_13Kernel_traitsI6__halfS2_S2_S2_fjLj768ELj1ELj4ELj1ELj16ENS_18Kernel_traits_baseILj768ES2_S2_S2_S2_fjLj128EEEEELb0ELb1ELb1ELb1EEEvNS_9FwdParamsE,@function
        .size           _ZN10layer_norm13ln_fwd_kernelINS_13Kernel_traitsI6__halfS2_S2_S2_fjLj768ELj1ELj4ELj1ELj16ENS_18Kernel_traits_baseILj768ES2_S2_S2_S2_fjLj128EEEEELb0ELb1ELb1ELb1EEEvNS_9FwdParamsE,(.L_x_28725 - _ZN10layer_norm13ln_fwd_kernelINS_13Kernel_traitsI6__halfS2_S2_S2_fjLj768ELj1ELj4ELj1ELj16ENS_18Kernel_traits_baseILj768ES2_S2_S2_S2_fjLj128EEEEELb0ELb1ELb1ELb1EEEvNS_9FwdParamsE)
        .other          _ZN10layer_norm13ln_fwd_kernelINS_13Kernel_traitsI6__halfS2_S2_S2_fjLj768ELj1ELj4ELj1ELj16ENS_18Kernel_traits_baseILj768ES2_S2_S2_S2_fjLj128EEEEELb0ELb1ELb1ELb1EEEvNS_9FwdParamsE,@"STO_CUDA_ENTRY STV_DEFAULT"
_ZN10layer_norm13ln_fwd_kernelINS_13Kernel_traitsI6__halfS2_S2_S2_fjLj768ELj1ELj4ELj1ELj16ENS_18Kernel_traits_baseILj768ES2_S2_S2_S2_fjLj128EEEEELb0ELb1ELb1ELb1EEEvNS_9FwdParamsE:
.text._ZN10layer_norm13ln_fwd_kernelINS_13Kernel_traitsI6__halfS2_S2_S2_fjLj768ELj1ELj4ELj1ELj16ENS_18Kernel_traits_baseILj768ES2_S2_S2_S2_fjLj128EEEEELb0ELb1ELb1ELb1EEEvNS_9FwdParamsE:
[----:B------:R-:W-:Y:S01]  /*0000*/  LDC R1, c[0x0][0x37c] ;  /* 0x0000df00ff017b82 */ /* 0x000fe20000000800 */
[----:B------:R-:W0:Y:S01]  /*0010*/  LDCU.64 UR4, c[0x0][0x438] ;  /* 0x00008700ff0477ac */ /* 0x000e220008000a00 */
[----:B------:R-:W1:Y:S06]  /*0020*/  S2R R56, SR_TID.X ;  /* 0x0000000000387919 */ /* 0x000e6c0000002100 */
[----:B------:R-:W2:Y:S01]  /*0030*/  LDC.64 R10, c[0x0][0x3e8] ;  /* 0x0000fa00ff0a7b82 */ /* 0x000ea20000000a00 */
[----:B------:R-:W3:Y:S01]  /*0040*/  LDCU.64 UR6, c[0x0][0x358] ;  /* 0x00006b00ff0677ac */ /* 0x000ee20008000a00 */
[----:B------:R-:W4:Y:S06]  /*0050*/  LDCU.U8 UR10, c[0x0][0x410] ;  /* 0x00008200ff0a77ac */ /* 0x000f2c0008000000 */
[----:B------:R-:W3:Y:S01]  /*0060*/  LDC.64 R6, c[0x0][0x3d0] ;  /* 0x0000f400ff067b82 */ /* 0x000ee20000000a00 */
[----:B------:R-:W2:Y:S01]  /*0070*/  LDCU UR11, c[0x0][0x448] ;  /* 0x00008900ff0b77ac */ /* 0x000ea20008000800 */
[----:B------:R-:W2:Y:S01]  /*0080*/  LDCU.64 UR8, c[0x0][0x3a0] ;  /* 0x00007400ff0877ac */ /* 0x000ea20008000a00 */
[----:B0-----:R-:W-:-:S04]  /*0090*/  ISETP.NE.U32.AND P0, PT, RZ, UR4, PT ;  /* 0x00000004ff007c0c */ /* 0x001fc8000bf05070 */
[----:B------:R-:W-:Y:S02]  /*00a0*/  ISETP.NE.AND.EX P0, PT, RZ, UR5, PT, P0 ;  /* 0x00000005ff007c0c */ /* 0x000fe4000bf05300 */
[----:B-1----:R-:W-:Y:S01]  /*00b0*/  LOP3.LUT R0, R56, 0x1f, RZ, 0xc0, !PT ;  /* 0x0000001f38007812 */ /* 0x002fe200078ec0ff */
[----:B------:R-:W0:Y:S01]  /*00c0*/  S2UR UR4, SR_CTAID.X ;  /* 0x00000000000479c3 */ /* 0x000e220000002500 */
[----:B------:R-:W1:Y:S09]  /*00d0*/  LDCU UR5, c[0x0][0x384] ;  /* 0x00007080ff0577ac */ /* 0x000e720008000800 */
[----:B------:R-:W4:Y:S01]  /*00e0*/  @P0 LDC.64 R8, c[0x0][0x438] ;  /* 0x00010e00ff080b82 */ /* 0x000f220000000a00 */
[----:B--2---:R-:W-:-:S04]  /*00f0*/  IMAD.WIDE.U32 R10, R0, 0x10, R10 ;  /* 0x00000010000a7825 */ /* 0x004fc800078e000a */
[C---:B---3--:R-:W-:Y:S01]  /*0100*/  IMAD.WIDE.U32 R6, R0.reuse, 0x10, R6 ;  /* 0x0000001000067825 */ /* 0x048fe200078e0006 */
[----:B------:R-:W2:Y:S04]  /*0110*/  LDG.E.128 R12, desc[UR6][R10.64] ;  /* 0x000000060a0c7981 */ /* 0x000ea8000c1e1d00 */
[----:B------:R-:W3:Y:S04]  /*0120*/  LDG.E.128 R44, desc[UR6][R6.64] ;  /* 0x00000006062c7981 */ /* 0x000ee8000c1e1d00 */
[----:B------:R-:W3:Y:S04]  /*0130*/  LDG.E.128 R40, desc[UR6][R6.64+0x200] ;  /* 0x0002000606287981 */ /* 0x000ee8000c1e1d00 */
[----:B------:R-:W3:Y:S04]  /*0140*/  LDG.E.128 R28, desc[UR6][R10.64+0x200] ;  /* 0x000200060a1c7981 */ /* 0x000ee8000c1e1d00 */
[----:B------:R2:W3:Y:S01]  /*0150*/  LDG.E.128 R32, desc[UR6][R6.64+0x400] ;  /* 0x0004000606207981 */ /* 0x0004e2000c1e1d00 */
[----:B----4-:R-:W-:-:S03]  /*0160*/  @P0 IMAD.WIDE.U32 R8, R0, 0x10, R8 ;  /* 0x0000001000080825 */ /* 0x010fc600078e0008 */
[----:B------:R-:W4:Y:S04]  /*0170*/  LDG.E.128 R36, desc[UR6][R10.64+0x400] ;  /* 0x000400060a247981 */ /* 0x000f28000c1e1d00 */
[----:B------:R-:W5:Y:S04]  /*0180*/  @P0 LDG.E.128 R24, desc[UR6][R8.64] ;  /* 0x0000000608180981 */ /* 0x000f68000c1e1d00 */
[----:B------:R-:W5:Y:S04]  /*0190*/  @P0 LDG.E.128 R20, desc[UR6][R8.64+0x200] ;  /* 0x0002000608140981 */ /* 0x000f68000c1e1d00 */
[----:B------:R2:W5:Y:S01]  /*01a0*/  @P0 LDG.E.128 R16, desc[UR6][R8.64+0x400] ;  /* 0x0004000608100981 */ /* 0x000562000c1e1d00 */
[----:B0-----:R-:W-:Y:S01]  /*01b0*/  USHF.L.U32 UR4, UR4, 0x2, URZ ;  /* 0x0000000204047899 */ /* 0x001fe200080006ff */
[----:B------:R-:W-:-:S05]  /*01c0*/  SHF.R.U32.HI R56, RZ, 0x5, R56 ;  /* 0x00000005ff387819 */ /* 0x000fca0000011638 */
[----:B------:R-:W-:-:S04]  /*01d0*/  LOP3.LUT R56, R56, UR4, RZ, 0xfc, !PT ;  /* 0x0000000438387c12 */ /* 0x000fc8000f8efcff */
[----:B-1----:R-:W-:Y:S02]  /*01e0*/  ISETP.GE.AND P1, PT, R56, UR5, PT ;  /* 0x0000000538007c0c */ /* 0x002fe4000bf26270 */
[----:B--2---:R-:W-:Y:S02]  /*01f0*/  @P0 MOV R6, R12 ;  /* 0x0000000c00060202 */ /* 0x004fe40000000f00 */
[----:B------:R-:W-:Y:S02]  /*0200*/  @P0 MOV R7, R13 ;  /* 0x0000000d00070202 */ /* 0x000fe40000000f00 */
[----:B------:R-:W-:Y:S02]  /*0210*/  @P0 MOV R8, R14 ;  /* 0x0000000e00080202 */ /* 0x000fe40000000f00 */
[----:B------:R-:W-:Y:S02]  /*0220*/  @P0 MOV R9, R15 ;  /* 0x0000000f00090202 */ /* 0x000fe40000000f00 */
[----:B------:R-:W-:-:S02]  /*0230*/  @!P0 MOV R6, R12 ;  /* 0x0000000c00068202 */ /* 0x000fc40000000f00 */
[----:B------:R-:W-:Y:S02]  /*0240*/  @!P0 MOV R7, R13 ;  /* 0x0000000d00078202 */ /* 0x000fe40000000f00 */
[----:B------:R-:W-:Y:S02]  /*0250*/  @!P0 MOV R8, R14 ;  /* 0x0000000e00088202 */ /* 0x000fe40000000f00 */
[----:B------:R-:W-:Y:S02]  /*0260*/  @!P0 MOV R9, R15 ;  /* 0x0000000f00098202 */ /* 0x000fe40000000f00 */
[----:B---3--:R-:W-:Y:S02]  /*0270*/  @P0 MOV R2, R44 ;  /* 0x0000002c00020202 */ /* 0x008fe40000000f00 */
[----:B------:R-:W-:Y:S02]  /*0280*/  @P0 MOV R3, R45 ;  /* 0x0000002d00030202 */ /* 0x000fe40000000f00 */
[----:B------:R-:W-:-:S02]  /*0290*/  @P0 MOV R4, R46 ;  /* 0x0000002e00040202 */ /* 0x000fc40000000f00 */
[----:B------:R-:W-:Y:S02]  /*02a0*/  @P0 MOV R5, R47 ;  /* 0x0000002f00050202 */ /* 0x000fe40000000f00 */
[----:B------:R-:W-:Y:S02]  /*02b0*/  @P0 MOV R10, R40 ;  /* 0x00000028000a0202 */ /* 0x000fe40000000f00 */
[----:B------:R-:W-:Y:S02]  /*02c0*/  @!P0 CS2R R26, SRZ ;  /* 0x00000000001a8805 */ /* 0x000fe4000001ff00 */
[----:B------:R-:W-:Y:S02]  /*02d0*/  @P0 MOV R11, R41 ;  /* 0x00000029000b0202 */ /* 0x000fe40000000f00 */
[----:B------:R-:W-:Y:S02]  /*02e0*/  @!P0 CS2R R24, SRZ ;  /* 0x0000000000188805 */ /* 0x000fe4000001ff00 */
[----:B------:R-:W-:-:S02]  /*02f0*/  @P0 MOV R12, R42 ;  /* 0x0000002a000c0202 */ /* 0x000fc40000000f00 */
[----:B------:R-:W-:Y:S02]  /*0300*/  @!P0 CS2R R22, SRZ ;  /* 0x0000000000168805 */ /* 0x000fe4000001ff00 */
[----:B------:R-:W-:Y:S02]  /*0310*/  @P0 MOV R13, R43 ;  /* 0x0000002b000d0202 */ /* 0x000fe40000000f00 */
[----:B------:R-:W-:Y:S02]  /*0320*/  @!P0 CS2R R20, SRZ ;  /* 0x0000000000148805 */ /* 0x000fe4000001ff00 */
[----:B------:R-:W-:Y:S02]  /*0330*/  @P0 MOV R14, R28 ;  /* 0x0000001c000e0202 */ /* 0x000fe40000000f00 */
[----:B------:R-:W-:Y:S02]  /*0340*/  @!P0 CS2R R18, SRZ ;  /* 0x0000000000128805 */ /* 0x000fe4000001ff00 */
[----:B------:R-:W-:-:S02]  /*0350*/  @P0 MOV R15, R29 ;  /* 0x0000001d000f0202 */ /* 0x000fc40000000f00 */
[----:B------:R-:W-:Y:S02]  /*0360*/  @!P0 CS2R R16, SRZ ;  /* 0x0000000000108805 */ /* 0x000fe4000001ff00 */
[----:B------:R-:W-:Y:S02]  /*0370*/  @P0 MOV R48, R30 ;  /* 0x0000001e00300202 */ /* 0x000fe40000000f00 */
[----:B------:R-:W-:Y:S02]  /*0380*/  @P0 MOV R49, R31 ;  /* 0x0000001f00310202 */ /* 0x000fe40000000f00 */
[----:B------:R-:W-:Y:S02]  /*0390*/  @P0 MOV R50, R32 ;  /* 0x0000002000320202 */ /* 0x000fe40000000f00 */
[----:B------:R-:W-:Y:S02]  /*03a0*/  @P0 MOV R51, R33 ;  /* 0x0000002100330202 */ /* 0x000fe40000000f00 */
[----:B------:R-:W-:-:S02]  /*03b0*/  @P0 MOV R52, R34 ;  /* 0x0000002200340202 */ /* 0x000fc40000000f00 */
[----:B------:R-:W-:Y:S02]  /*03c0*/  @P0 MOV R53, R35 ;  /* 0x0000002300350202 */ /* 0x000fe40000000f00 */
[----:B----4-:R-:W-:Y:S02]  /*03d0*/  @P0 MOV R54, R36 ;  /* 0x0000002400360202 */ /* 0x010fe40000000f00 */
[----:B------:R-:W-:Y:S02]  /*03e0*/  @P0 MOV R55, R37 ;  /* 0x0000002500370202 */ /* 0x000fe40000000f00 */
[----:B------:R-:W-:Y:S02]  /*03f0*/  @P0 MOV R57, R38 ;  /* 0x0000002600390202 */ /* 0x000fe40000000f00 */
[----:B------:R-:W-:Y:S02]  /*0400*/  @P0 MOV R58, R39 ;  /* 0x00000027003a0202 */ /* 0x000fe40000000f00 */
        /* <DEDUP_REMOVED lines=19> */
[----:B------:R-:W-:Y:S01]  /*0540*/  @!P0 MOV R58, R39 ;  /* 0x00000027003a8202 */ /* 0x000fe20000000f00 */
[----:B------:R-:W-:Y:S06]  /*0550*/  @P1 EXIT ;  /* 0x000000000000194d */ /* 0x000fec0003800000 */
.L_x_3092:
[----:B0-----:R-:W0:Y:S08]  /*0560*/  LDC.64 R36, c[0x0][0x3f0] ;  /* 0x0000fc00ff247b82 */ /* 0x001e300000000a00 */
[----:B------:R-:W1:Y:S08]  /*0570*/  LDC R69, c[0x0][0x388] ;  /* 0x0000e200ff457b82 */ /* 0x000e700000000800 */
[----:B------:R-:W2:Y:S01]  /*0580*/  LDC.64 R38, c[0x0][0x3f8] ;  /* 0x0000fe00ff267b82 */ /* 0x000ea20000000a00 */
[----:B0-----:R-:W-:-:S05]  /*0590*/  IMAD.WIDE R36, R56, 0x4, R36 ;  /* 0x0000000438247825 */ /* 0x001fca00078e0224 */
[----:B------:R2:W3:Y:S01]  /*05a0*/  LDG.E R77, desc[UR6][R36.64] ;  /* 0x00000006244d7981 */ /* 0x0004e2000c1e1900 */
[----:B------:R-:W-:Y:S02]  /*05b0*/  HFMA2 R78, -RZ, RZ, 0, 0 ;  /* 0x00000000ff4e7431 */ /* 0x000fe400000001ff */
[----:B--2---:R-:W-:-:S05]  /*05c0*/  IMAD.WIDE R36, R56, 0x4, R38 ;  /* 0x0000000438247825 */ /* 0x004fca00078e0226 */
[----:B-----5:R0:W5:Y:S01]  /*05d0*/  LDG.E R67, desc[UR6][R36.64] ;  /* 0x0000000624437981 */ /* 0x020162000c1e1900 */
[----:B---3--:R-:W-:-:S13]  /*05e0*/  ISETP.GE.AND P1, PT, R77, 0x1, PT ;  /* 0x000000014d00780c */ /* 0x008fda0003f26270 */
[----:B------:R-:W2:Y:S01]  /*05f0*/  @P1 LDC.64 R40, c[0x0][0x390] ;  /* 0x0000e400ff281b82 */ /* 0x000ea20000000a00 */
[----:B------:R-:W-:-:S05]  /*0600*/  @P1 IADD3 R42, PT, PT, R77, -0x1, RZ ;  /* 0xffffffff4d2a1810 */ /* 0x000fca0007ffe0ff */
        /* <DEDUP_REMOVED lines=9> */
[----:B------:R-:W-:-:S04]  /*06a0*/  SHF.R.S32.HI R41, RZ, 0x1f, R40 ;  /* 0x0000001fff297819 */ /* 0x000fc80000011428 */
[----:B------:R-:W-:-:S04]  /*06b0*/  LEA.HI R41, R41, R40, RZ, 0x3 ;  /* 0x0000002829297211 */ /* 0x000fc800078f18ff */
[----:B------:R-:W-:-:S03]  /*06c0*/  LEA.HI.SX32 R79, R41, R0, 0x1d ;  /* 0x00000000294f7211 */ /* 0x000fc600078feaff */
[----:B0-----:R-:W-:Y:S05]  /*06d0*/  @!P0 BRA `(.L_x_3083) ;  /* 0x0000000400248947 */ /* 0x001fea0003800000 */
[----:B------:R-:W0:Y:S02]  /*06e0*/  LDC.64 R32, c[0x0][0x3a0] ;  /* 0x0000e800ff207b82 */ /* 0x000e240000000a00 */
[----:B0-----:R-:W-:-:S06]  /*06f0*/  IMAD.WIDE.U32 R32, R79, 0x10, R32 ;  /* 0x000000104f207825 */ /* 0x001fcc00078e0020 */
[----:B------:R-:W2:Y:S01]  /*0700*/  LDG.E.128 R32, desc[UR6][R32.64] ;  /* 0x0000000620207981 */ /* 0x000ea2000c1e1d00 */
[----:B------:R-:W-:-:S13]  /*0710*/  ISETP.GT.AND P2, PT, R77, RZ, PT ;  /* 0x000000ff4d00720c */ /* 0x000fda0003f44270 */
[----:B------:R-:W0:Y:S01]  /*0720*/  @P2 LDC R39, c[0x0][0x40c] ;  /* 0x00010300ff272b82 */ /* 0x000e220000000800 */
[--C-:B-----5:R-:W-:Y:S02]  /*0730*/  @P2 HADD2.F32 R36, -RZ, R28.reuse.H0_H0 ;  /* 0x2000001cff242230 */ /* 0x120fe40000004100 */
[----:B------:R-:W-:Y:S02]  /*0740*/  @P2 HADD2.F32 R37, -RZ, R28.H1_H1 ;  /* 0x3000001cff252230 */ /* 0x000fe40000004100 */
[--C-:B------:R-:W-:Y:S02]  /*0750*/  @P2 HADD2.F32 R41, -RZ, R29.reuse.H1_H1 ;  /* 0x3000001dff292230 */ /* 0x100fe40000004100 */
[----:B------:R-:W-:Y:S01]  /*0760*/  @P2 HADD2.F32 R40, -RZ, R29.H0_H0 ;  /* 0x2000001dff282230 */ /* 0x000fe20000004100 */
[----:B------:R-:W1:Y:S08]  /*0770*/  @P2 LDC R38, c[0x0][0x40c] ;  /* 0x00010300ff262b82 */ /* 0x000e700000000800 */
[----:B------:R-:W3:Y:S08]  /*0780*/  @P2 LDC R42, c[0x0][0x40c] ;  /* 0x00010300ff2a2b82 */ /* 0x000ef00000000800 */
[----:B------:R-:W4:Y:S01]  /*0790*/  @P2 LDC R47, c[0x0][0x40c] ;  /* 0x00010300ff2f2b82 */ /* 0x000f220000000800 */
[----:B0-----:R-:W-:Y:S01]  /*07a0*/  @P2 FMUL.FTZ R36, R36, R39 ;  /* 0x0000002724242220 */ /* 0x001fe20000410000 */
[----:B------:R-:W-:-:S06]  /*07b0*/  @P2 HADD2.F32 R39, -RZ, R6.H1_H1 ;  /* 0x30000006ff272230 */ /* 0x000fcc0000004100 */
[----:B------:R-:W0:Y:S01]  /*07c0*/  @P2 LDC R46, c[0x0][0x40c] ;  /* 0x00010300ff2e2b82 */ /* 0x000e220000000800 */
[----:B-1----:R-:W-:Y:S01]  /*07d0*/  @P2 FMUL.FTZ R38, R37, R38 ;  /* 0x0000002625262220 */ /* 0x002fe20000410000 */
[----:B------:R-:W-:-:S06]  /*07e0*/  @P2 HADD2.F32 R37, -RZ, R6.H0_H0 ;  /* 0x20000006ff252230 */ /* 0x000fcc0000004100 */
[----:B------:R-:W1:Y:S01]  /*07f0*/  @P2 LDC R61, c[0x0][0x40c] ;  /* 0x00010300ff3d2b82 */ /* 0x000e620000000800 */
[----:B---3--:R-:W-:Y:S01]  /*0800*/  @P2 FMUL.FTZ R41, R41, R42 ;  /* 0x0000002a29292220 */ /* 0x008fe20000410000 */
[----:B------:R-:W-:-:S06]  /*0810*/  @P2 HADD2.F32 R42, -RZ, R31.H0_H0 ;  /* 0x2000001fff2a2230 */ /* 0x000fcc0000004100 */
[----:B------:R-:W3:Y:S01]  /*0820*/  @P2 LDC R63, c[0x0][0x40c] ;  /* 0x00010300ff3f2b82 */ /* 0x000ee20000000800 */
[----:B----4-:R-:W-:Y:S01]  /*0830*/  @P2 FMUL.FTZ R40, R40, R47 ;  /* 0x0000002f28282220 */ /* 0x010fe20000410000 */
[----:B------:R-:W-:-:S06]  /*0840*/  @P2 HADD2.F32 R47, -RZ, R9.H1_H1 ;  /* 0x30000009ff2f2230 */ /* 0x000fcc0000004100 */
[----:B------:R-:W4:Y:S01]  /*0850*/  @P2 LDC R71, c[0x0][0x40c] ;  /* 0x00010300ff472b82 */ /* 0x000f220000000800 */
[--C-:B--2---:R-:W-:Y:S02]  /*0860*/  @P2 HADD2.F32 R45, -RZ, R32.reuse.H1_H1 ;  /* 0x30000020ff2d2230 */ /* 0x104fe40000004100 */
[--C-:B------:R-:W-:Y:S02]  /*0870*/  @P2 HADD2.F32 R43, -RZ, R32.reuse.H0_H0 ;  /* 0x20000020ff2b2230 */ /* 0x100fe40000004100 */
[----:B------:R-:W-:Y:S02]  /*0880*/  @!P2 HADD2.F32 R65, -RZ, R32.H1_H1 ;  /* 0x30000020ff41a230 */ /* 0x000fe40000004100 */
[----:B------:R-:W-:Y:S01]  /*0890*/  @P2 FFMA.FTZ R65, R38, R39, R45 ;  /* 0x0000002726412223 */ /* 0x000fe2000001002d */
[----:B------:R-:W-:Y:S02]  /*08a0*/  @P2 HADD2.F32 R39, -RZ, R30.H1_H1 ;  /* 0x3000001eff272230 */ /* 0x000fe40000004100 */
[----:B------:R-:W-:-:S02]  /*08b0*/  @!P2 HADD2.F32 R66, -RZ, R32.H0_H0 ;  /* 0x20000020ff42a230 */ /* 0x000fc40000004100 */
[----:B------:R-:W-:Y:S01]  /*08c0*/  @P2 FFMA.FTZ R66, R36, R37, R43 ;  /* 0x0000002524422223 */ /* 0x000fe2000001002b */
[----:B------:R-:W-:Y:S02]  /*08d0*/  @P2 HADD2.F32 R36, -RZ, R7.H1_H1 ;  /* 0x30000007ff242230 */ /* 0x000fe40000004100 */
[----:B0-----:R-:W-:Y:S01]  /*08e0*/  @P2 FMUL.FTZ R39, R39, R46 ;  /* 0x0000002e27272220 */ /* 0x001fe20000410000 */
[----:B------:R-:W-:Y:S02]  /*08f0*/  @P2 HADD2.F32 R44, -RZ, R33.H1_H1 ;  /* 0x30000021ff2c2230 */ /* 0x000fe40000004100 */
[----:B------:R-:W-:Y:S02]  /*0900*/  @P2 HADD2.F32 R37, -RZ, R7.H0_H0 ;  /* 0x20000007ff252230 */ /* 0x000fe40000004100 */
[----:B------:R-:W-:Y:S02]  /*0910*/  @P2 HADD2.F32 R43, -RZ, R33.H0_H0 ;  /* 0x20000021ff2b2230 */ /* 0x000fe40000004100 */
[----:B------:R-:W-:-:S02]  /*0920*/  @P2 HADD2.F32 R38, -RZ, R30.H0_H0 ;  /* 0x2000001eff262230 */ /* 0x000fc40000004100 */
[----:B------:R-:W-:Y:S02]  /*0930*/  @P2 HADD2.F32 R46, -RZ, R31.H1_H1 ;  /* 0x3000001fff2e2230 */ /* 0x000fe40000004100 */
[--C-:B------:R-:W-:Y:S02]  /*0940*/  @!P2 HADD2.F32 R59, -RZ, R33.reuse.H1_H1 ;  /* 0x30000021ff3ba230 */ /* 0x100fe40000004100 */
[----:B------:R-:W-:Y:S01]  /*0950*/  @P2 FFMA.FTZ R59, R41, R36, R44 ;  /* 0x00000024293b2223 */ /* 0x000fe2000001002c */
[----:B------:R-:W-:Y:S02]  /*0960*/  @!P2 HADD2.F32 R64, -RZ, R33.H0_H0 ;  /* 0x20000021ff40a230 */ /* 0x000fe40000004100 */
[----:B------:R-:W-:Y:S01]  /*0970*/  @P2 FFMA.FTZ R64, R40, R37, R43 ;  /* 0x0000002528402223 */ /* 0x000fe2000001002b */
[----:B-1----:R-:W-:Y:S01]  /*0980*/  @P2 FMUL.FTZ R38, R38, R61 ;  /* 0x0000003d26262220 */ /* 0x002fe20000410000 */
[----:B---3--:R-:W-:Y:S01]  /*0990*/  @P2 FMUL.FTZ R44, R42, R63 ;  /* 0x0000003f2a2c2220 */ /* 0x008fe20000410000 */
[----:B------:R-:W-:-:S02]  /*09a0*/  @P2 HADD2.F32 R37, -RZ, R8.H0_H0 ;  /* 0x20000008ff252230 */ /* 0x000fc40000004100 */
[----:B----4-:R-:W-:Y:S01]  /*09b0*/  @P2 FMUL.FTZ R46, R46, R71 ;  /* 0x000000472e2e2220 */ /* 0x010fe20000410000 */
[----:B------:R-:W-:Y:S02]  /*09c0*/  @P2 HADD2.F32 R36, -RZ, R8.H1_H1 ;  /* 0x30000008ff242230 */ /* 0x000fe40000004100 */
[----:B------:R-:W-:Y:S02]  /*09d0*/  @P2 HADD2.F32 R45, -RZ, R9.H0_H0 ;  /* 0x20000009ff2d2230 */ /* 0x000fe40000004100 */
[--C-:B------:R-:W-:Y:S02]  /*09e0*/  @P2 HADD2.F32 R61, -RZ, R34.reuse.H0_H0 ;  /* 0x20000022ff3d2230 */ /* 0x100fe40000004100 */
[----:B------:R-:W-:Y:S02]  /*09f0*/  @P2 HADD2.F32 R60, -RZ, R34.H1_H1 ;  /* 0x30000022ff3c2230 */ /* 0x000fe40000004100 */
[--C-:B------:R-:W-:Y:S02]  /*0a00*/  @P2 HADD2.F32 R63, -RZ, R35.reuse.H0_H0 ;  /* 0x20000023ff3f2230 */ /* 0x100fe40000004100 */
[----:B------:R-:W-:-:S02]  /*0a10*/  @P2 HADD2.F32 R73, -RZ, R35.H1_H1 ;  /* 0x30000023ff492230 */ /* 0x000fc40000004100 */
[--C-:B------:R-:W-:Y:S02]  /*0a20*/  @!P2 HADD2.F32 R43, -RZ, R34.reuse.H0_H0 ;  /* 0x20000022ff2ba230 */ /* 0x100fe40000004100 */
[----:B------:R-:W-:Y:S01]  /*0a30*/  @P2 FFMA.FTZ R43, R38, R37, R61 ;  /* 0x00000025262b2223 */ /* 0x000fe2000001003d */
[----:B------:R-:W-:Y:S02]  /*0a40*/  @!P2 HADD2.F32 R42, -RZ, R34.H1_H1 ;  /* 0x30000022ff2aa230 */ /* 0x000fe40000004100 */
[----:B------:R-:W-:Y:S01]  /*0a50*/  @P2 FFMA.FTZ R42, R39, R36, R60 ;  /* 0x00000024272a2223 */ /* 0x000fe2000001003c */
[--C-:B------:R-:W-:Y:S02]  /*0a60*/  @!P2 HADD2.F32 R41, -RZ, R35.reuse.H0_H0 ;  /* 0x20000023ff29a230 */ /* 0x100fe40000004100 */
[----:B------:R-:W-:Y:S01]  /*0a70*/  @P2 FFMA.FTZ R41, R44, R45, R63 ;  /* 0x0000002d2c292223 */ /* 0x000fe2000001003f */
[----:B------:R-:W-:Y:S02]  /*0a80*/  @!P2 HADD2.F32 R40, -RZ, R35.H1_H1 ;  /* 0x30000023ff28a230 */ /* 0x000fe40000004100 */
[----:B------:R-:W-:Y:S01]  /*0a90*/  @P2 FFMA.FTZ R40, R46, R47, R73 ;  /* 0x0000002f2e282223 */ /* 0x000fe20000010049 */
[----:B------:R-:W-:-:S02]  /*0aa0*/  F2FP.F16.F32.PACK_AB R36, RZ, R66 ;  /* 0x00000042ff24723e */ /* 0x000fc400000000ff */
[----:B------:R-:W-:Y:S02]  /*0ab0*/  F2FP.F16.F32.PACK_AB R37, RZ, R65 ;  /* 0x00000041ff25723e */ /* 0x000fe400000000ff */
[----:B------:R-:W-:Y:S02]  /*0ac0*/  F2FP.F16.F32.PACK_AB R38, RZ, R64 ;  /* 0x00000040ff26723e */ /* 0x000fe400000000ff */
[----:B------:R-:W-:Y:S02]  /*0ad0*/  F2FP.F16.F32.PACK_AB R44, RZ, R59 ;  /* 0x0000003bff2c723e */ /* 0x000fe400000000ff */
        /* <DEDUP_REMOVED lines=9> */
.L_x_3083:
[----:B------:R-:W0:Y:S01]  /*0b70*/  @P1 LDC R39, c[0x0][0x40c] ;  /* 0x00010300ff271b82 */ /* 0x000e220000000800 */
[--C-:B-----5:R-:W-:Y:S01]  /*0b80*/  @P1 HADD2.F32 R38, -RZ, R28.reuse.H1_H1 ;  /* 0x3000001cff261230 */ /* 0x120fe20000004100 */
[----:B------:R-:W-:Y:S01]  /*0b90*/  CS2R R64, SRZ ;  /* 0x0000000000407805 */ /* 0x000fe2000001ff00 */
[----:B------:R-:W-:Y:S01]  /*0ba0*/  @P1 HADD2.F32 R36, -RZ, R28.H0_H0 ;  /* 0x2000001cff241230 */ /* 0x000fe20000004100 */
[----:B------:R-:W-:Y:S01]  /*0bb0*/  MOV R66, RZ ;  /* 0x000000ff00427202 */ /* 0x000fe20000000f00 */
[----:B------:R-:W-:Y:S01]  /*0bc0*/  @P1 HADD2.F32 R41, -RZ, R6.H1_H1 ;  /* 0x30000006ff291230 */ /* 0x000fe20000004100 */
[----:B------:R-:W-:Y:S01]  /*0bd0*/  MOV R59, RZ ;  /* 0x000000ff003b7202 */ /* 0x000fe20000000f00 */
[----:B------:R-:W-:Y:S01]  /*0be0*/  @P1 HADD2.F32 R42, -RZ, R29.H1_H1 ;  /* 0x3000001dff2a1230 */ /* 0x000fe20000004100 */
[----:B------:R-:W1:Y:S01]  /*0bf0*/  @P1 LDC R37, c[0x0][0x40c] ;  /* 0x00010300ff251b82 */ /* 0x000e620000000800 */
[----:B------:R-:W-:-:S07]  /*0c00*/  @P1 HADD2.F32 R60, -RZ, R9.H1_H1 ;  /* 0x30000009ff3c1230 */ /* 0x000fce0000004100 */
[----:B------:R-:W2:Y:S08]  /*0c10*/  @P1 LDC R40, c[0x0][0x40c] ;  /* 0x00010300ff281b82 */ /* 0x000eb00000000800 */
[----:B------:R-:W3:Y:S01]  /*0c20*/  @P1 LDC R43, c[0x0][0x40c] ;  /* 0x00010300ff2b1b82 */ /* 0x000ee20000000800 */
[----:B0-----:R-:W-:Y:S01]  /*0c30*/  @P1 FMUL.FTZ R38, R38, R39 ;  /* 0x0000002726261220 */ /* 0x001fe20000410000 */
[----:B------:R-:W-:-:S03]  /*0c40*/  @P1 HADD2.F32 R39, -RZ, R29.H0_H0 ;  /* 0x2000001dff271230 */ /* 0x000fc60000004100 */
[----:B------:R-:W-:Y:S01]  /*0c50*/  @P1 FMUL.FTZ R65, R38, R41 ;  /* 0x0000002926411220 */ /* 0x000fe20000410000 */
[----:B------:R-:W-:Y:S02]  /*0c60*/  @P1 HADD2.F32 R38, -RZ, R30.H0_H0 ;  /* 0x2000001eff261230 */ /* 0x000fe40000004100 */
[----:B------:R-:W0:Y:S01]  /*0c70*/  @P1 LDC R45, c[0x0][0x40c] ;  /* 0x00010300ff2d1b82 */ /* 0x000e220000000800 */
[----:B-1----:R-:W-:Y:S01]  /*0c80*/  @P1 FMUL.FTZ R36, R36, R37 ;  /* 0x0000002524241220 */ /* 0x002fe20000410000 */
[----:B------:R-:W-:Y:S02]  /*0c90*/  @P1 HADD2.F32 R37, -RZ, R6.H0_H0 ;  /* 0x20000006ff251230 */ /* 0x000fe40000004100 */
[----:B------:R-:W-:-:S03]  /*0ca0*/  @P1 HADD2.F32 R41, -RZ, R31.H0_H0 ;  /* 0x2000001fff291230 */ /* 0x000fc60000004100 */
[----:B------:R-:W-:Y:S01]  /*0cb0*/  @P1 FMUL.FTZ R66, R36, R37 ;  /* 0x0000002524421220 */ /* 0x000fe20000410000 */
[----:B------:R-:W1:Y:S01]  /*0cc0*/  @P1 LDC R47, c[0x0][0x40c] ;  /* 0x00010300ff2f1b82 */ /* 0x000e620000000800 */
[--C-:B------:R-:W-:Y:S02]  /*0cd0*/  @P1 HADD2.F32 R36, -RZ, R7.reuse.H0_H0 ;  /* 0x20000007ff241230 */ /* 0x100fe40000004100 */
[----:B--2---:R-:W-:Y:S01]  /*0ce0*/  @P1 FMUL.FTZ R39, R39, R40 ;  /* 0x0000002827271220 */ /* 0x004fe20000410000 */
[----:B------:R-:W-:Y:S02]  /*0cf0*/  @P1 HADD2.F32 R37, -RZ, R7.H1_H1 ;  /* 0x30000007ff251230 */ /* 0x000fe40000004100 */
[----:B------:R-:W-:Y:S02]  /*0d00*/  @P1 HADD2.F32 R40, -RZ, R30.H1_H1 ;  /* 0x3000001eff281230 */ /* 0x000fe40000004100 */
[----:B------:R-:W-:Y:S01]  /*0d10*/  @P1 FMUL.FTZ R64, R39, R36 ;  /* 0x0000002427401220 */ /* 0x000fe20000410000 */
[----:B------:R-:W-:Y:S01]  /*0d20*/  @P1 HADD2.F32 R36, -RZ, R8.H1_H1 ;  /* 0x30000008ff241230 */ /* 0x000fe20000004100 */
[----:B------:R-:W2:Y:S01]  /*0d30*/  @P1 LDC R44, c[0x0][0x40c] ;  /* 0x00010300ff2c1b82 */ /* 0x000ea20000000800 */
[----:B---3--:R-:W-:Y:S01]  /*0d40*/  @P1 FMUL.FTZ R42, R42, R43 ;  /* 0x0000002b2a2a1220 */ /* 0x008fe20000410000 */
[----:B------:R-:W-:-:S03]  /*0d50*/  @P1 HADD2.F32 R39, -RZ, R9.H0_H0 ;  /* 0x20000009ff271230 */ /* 0x000fc60000004100 */
[----:B------:R-:W-:Y:S01]  /*0d60*/  @P1 FMUL.FTZ R59, R42, R37 ;  /* 0x000000252a3b1220 */ /* 0x000fe20000410000 */
[----:B------:R-:W-:Y:S01]  /*0d70*/  @P1 HADD2.F32 R37, -RZ, R8.H0_H0 ;  /* 0x20000008ff251230 */ /* 0x000fe20000004100 */
[----:B------:R-:W-:Y:S01]  /*0d80*/  CS2R R42, SRZ ;  /* 0x00000000002a7805 */ /* 0x000fe2000001ff00 */
[----:B------:R-:W3:Y:S01]  /*0d90*/  @P1 LDC R46, c[0x0][0x40c] ;  /* 0x00010300ff2e1b82 */ /* 0x000ee20000000800 */
[----:B0-----:R-:W-:Y:S01]  /*0da0*/  @P1 FMUL.FTZ R38, R38, R45 ;  /* 0x0000002d26261220 */ /* 0x001fe20000410000 */
[----:B------:R-:W-:-:S03]  /*0db0*/  @P1 HADD2.F32 R45, -RZ, R31.H1_H1 ;  /* 0x3000001fff2d1230 */ /* 0x000fc60000004100 */
[----:B------:R-:W-:Y:S01]  /*0dc0*/  @P1 FMUL.FTZ R43, R38, R37 ;  /* 0x00000025262b1220 */ /* 0x000fe20000410000 */
[----:B------:R-:W-:Y:S01]  /*0dd0*/  F2FP.F16.F32.PACK_AB R37, RZ, R65 ;  /* 0x00000041ff25723e */ /* 0x000fe200000000ff */
[----:B-1----:R-:W-:Y:S01]  /*0de0*/  @P1 FMUL.FTZ R47, R40, R47 ;  /* 0x0000002f282f1220 */ /* 0x002fe20000410000 */
[----:B------:R-:W-:-:S03]  /*0df0*/  F2FP.F16.F32.PACK_AB R38, RZ, R64 ;  /* 0x00000040ff26723e */ /* 0x000fc600000000ff */
[----:B------:R-:W-:Y:S01]  /*0e00*/  @P1 FMUL.FTZ R42, R47, R36 ;  /* 0x000000242f2a1220 */ /* 0x000fe20000410000 */
[----:B------:R-:W-:Y:S01]  /*0e10*/  F2FP.F16.F32.PACK_AB R36, RZ, R66 ;  /* 0x00000042ff24723e */ /* 0x000fe200000000ff */
[----:B--2---:R-:W-:Y:S01]  /*0e20*/  @P1 FMUL.FTZ R44, R41, R44 ;  /* 0x0000002c292c1220 */ /* 0x004fe20000410000 */
[----:B------:R-:W-:Y:S02]  /*0e30*/  CS2R R40, SRZ ;  /* 0x0000000000287805 */ /* 0x000fe4000001ff00 */
[----:B------:R-:W-:Y:S01]  /*0e40*/  PRMT R36, R36, 0x5410, R37 ;  /* 0x0000541024247816 */ /* 0x000fe20000000025 */
[----:B------:R-:W-:Y:S01]  /*0e50*/  @P1 FMUL.FTZ R41, R44, R39 ;  /* 0x000000272c291220 */ /* 0x000fe20000410000 */
[----:B------:R-:W-:Y:S02]  /*0e60*/  F2FP.F16.F32.PACK_AB R39, RZ, R59 ;  /* 0x0000003bff27723e */ /* 0x000fe400000000ff */
[----:B------:R-:W-:Y:S01]  /*0e70*/  F2FP.F16.F32.PACK_AB R44, RZ, R43 ;  /* 0x0000002bff2c723e */ /* 0x000fe200000000ff */
[----:B---3--:R-:W-:Y:S01]  /*0e80*/  @P1 FMUL.FTZ R45, R45, R46 ;  /* 0x0000002e2d2d1220 */ /* 0x008fe20000410000 */
[----:B------:R-:W-:-:S02]  /*0e90*/  F2FP.F16.F32.PACK_AB R46, RZ, R41 ;  /* 0x00000029ff2e723e */ /* 0x000fc400000000ff */
[----:B------:R-:W-:Y:S01]  /*0ea0*/  PRMT R37, R38, 0x5410, R39 ;  /* 0x0000541026257816 */ /* 0x000fe20000000027 */
[----:B------:R-:W-:Y:S01]  /*0eb0*/  @P1 FMUL.FTZ R40, R45, R60 ;  /* 0x0000003c2d281220 */ /* 0x000fe20000410000 */
[----:B------:R-:W-:-:S04]  /*0ec0*/  F2FP.F16.F32.PACK_AB R45, RZ, R42 ;  /* 0x0000002aff2d723e */ /* 0x000fc800000000ff */
[----:B------:R-:W-:Y:S02]  /*0ed0*/  F2FP.F16.F32.PACK_AB R47, RZ, R40 ;  /* 0x00000028ff2f723e */ /* 0x000fe400000000ff */
[----:B------:R-:W-:Y:S02]  /*0ee0*/  PRMT R38, R44, 0x5410, R45 ;  /* 0x000054102c267816 */ /* 0x000fe4000000002d */
[----:B------:R-:W-:-:S07]  /*0ef0*/  PRMT R39, R46, 0x5410, R47 ;  /* 0x000054102e277816 */ /* 0x000fce000000002f */
.L_x_3084:
        /* <DEDUP_REMOVED lines=17> */
[----:B------:R-:W-:Y:S02]  /*1010*/  HADD2.F32 R73, -RZ, R34.H0_H0 ;  /* 0x20000022ff497230 */ /* 0x000fe40000004100 */
[----:B------:R-:W-:-:S02]  /*1020*/  HADD2.F32 R75, -RZ, R35.H0_H0 ;  /* 0x20000023ff4b7230 */ /* 0x000fc40000004100 */
[----:B0-----:R-:W0:Y:S01]  /*1030*/  @P2 LDC R37, c[0x0][0x40c] ;  /* 0x00010300ff252b82 */ /* 0x001e220000000800 */
[--C-:B------:R-:W-:Y:S02]  /*1040*/  @P2 HADD2.F32 R36, -RZ, R28.reuse.H0_H0 ;  /* 0x2000001cff242230 */ /* 0x100fe40000004100 */
[----:B------:R-:W-:Y:S02]  /*1050*/  @P2 HADD2.F32 R38, -RZ, R28.H1_H1 ;  /* 0x3000001cff262230 */ /* 0x000fe40000004100 */
[----:B------:R-:W-:-:S03]  /*1060*/  HADD2.F32 R76, -RZ, R35.H1_H1 ;  /* 0x30000023ff4c7230 */ /* 0x000fc60000004100 */
[----:B------:R-:W1:Y:S08]  /*1070*/  @P2 LDC R63, c[0x0][0x40c] ;  /* 0x00010300ff3f2b82 */ /* 0x000e700000000800 */
[----:B------:R-:W2:Y:S01]  /*1080*/  @P2 LDC R47, c[0x0][0x40c] ;  /* 0x00010300ff2f2b82 */ /* 0x000ea20000000800 */
[----:B0-----:R-:W-:-:S07]  /*1090*/  @P2 FMUL.FTZ R39, R36, R37 ;  /* 0x0000002524272220 */ /* 0x001fce0000410000 */
[----:B------:R-:W0:Y:S01]  /*10a0*/  @P2 LDC R61, c[0x0][0x40c] ;  /* 0x00010300ff3d2b82 */ /* 0x000e220000000800 */
[--C-:B------:R-:W-:Y:S02]  /*10b0*/  @P2 HADD2.F32 R36, -RZ, R14.reuse.H0_H0 ;  /* 0x2000000eff242230 */ /* 0x100fe40000004100 */
[----:B------:R-:W-:-:S03]  /*10c0*/  @P2 HADD2.F32 R37, -RZ, R14.H1_H1 ;  /* 0x3000000eff252230 */ /* 0x000fc60000004100 */
[----:B------:R-:W-:Y:S01]  /*10d0*/  @P2 FFMA.FTZ R68, R39, R36, R68 ;  /* 0x0000002427442223 */ /* 0x000fe20000010044 */
[----:B------:R-:W-:Y:S01]  /*10e0*/  @P2 HADD2.F32 R36, -RZ, R29.H1_H1 ;  /* 0x3000001dff242230 */ /* 0x000fe20000004100 */
[----:B------:R-:W3:Y:S01]  /*10f0*/  @P2 LDC R62, c[0x0][0x40c] ;  /* 0x00010300ff3e2b82 */ /* 0x000ee20000000800 */
[----:B------:R-:W-:-:S03]  /*1100*/  @P2 HADD2.F32 R39, -RZ, R30.H0_H0 ;  /* 0x2000001eff272230 */ /* 0x000fc60000004100 */
[----:B-1----:R-:W-:Y:S01]  /*1110*/  @P2 FMUL.FTZ R63, R36, R63 ;  /* 0x0000003f243f2220 */ /* 0x002fe20000410000 */
[----:B--2---:R-:W-:-:S03]  /*1120*/  @P2 FMUL.FTZ R47, R38, R47 ;  /* 0x0000002f262f2220 */ /* 0x004fc60000410000 */
[----:B------:R-:W1:Y:S01]  /*1130*/  @P2 LDC R60, c[0x0][0x40c] ;  /* 0x00010300ff3c2b82 */ /* 0x000e620000000800 */
[----:B------:R-:W-:Y:S02]  /*1140*/  @P2 HADD2.F32 R38, -RZ, R29.H0_H0 ;  /* 0x2000001dff262230 */ /* 0x000fe40000004100 */
[----:B------:R-:W-:Y:S01]  /*1150*/  @P2 FFMA.FTZ R70, R47, R37, R70 ;  /* 0x000000252f462223 */ /* 0x000fe20000010046 */
[--C-:B------:R-:W-:Y:S02]  /*1160*/  @P2 HADD2.F32 R37, -RZ, R15.reuse.H0_H0 ;  /* 0x2000000fff252230 */ /* 0x100fe40000004100 */
[----:B------:R-:W-:Y:S02]  /*1170*/  @P2 HADD2.F32 R47, -RZ, R30.H1_H1 ;  /* 0x3000001eff2f2230 */ /* 0x000fe40000004100 */
[----:B------:R-:W2:Y:S01]  /*1180*/  @P2 LDC R74, c[0x0][0x40c] ;  /* 0x00010300ff4a2b82 */ /* 0x000ea20000000800 */
[----:B0-----:R-:W-:Y:S01]  /*1190*/  @P2 FMUL.FTZ R46, R38, R61 ;  /* 0x0000003d262e2220 */ /* 0x001fe20000410000 */
[----:B------:R-:W-:-:S02]  /*11a0*/  @P2 HADD2.F32 R38, -RZ, R15.H1_H1 ;  /* 0x3000000fff262230 */ /* 0x000fc40000004100 */
[--C-:B------:R-:W-:Y:S02]  /*11b0*/  @P2 HADD2.F32 R61, -RZ, R31.reuse.H1_H1 ;  /* 0x3000001fff3d2230 */ /* 0x100fe40000004100 */
[----:B------:R-:W-:Y:S01]  /*11c0*/  @P2 FFMA.FTZ R71, R46, R37, R71 ;  /* 0x000000252e472223 */ /* 0x000fe20000010047 */
[----:B------:R-:W-:Y:S02]  /*11d0*/  @P2 HADD2.F32 R37, -RZ, R31.H0_H0 ;  /* 0x2000001fff252230 */ /* 0x000fe40000004100 */
[----:B------:R-:W-:Y:S01]  /*11e0*/  @P2 FFMA.FTZ R72, R63, R38, R72 ;  /* 0x000000263f482223 */ /* 0x000fe20000010048 */
[----:B------:R-:W0:Y:S01]  /*11f0*/  @P2 LDC R36, c[0x0][0x40c] ;  /* 0x00010300ff242b82 */ /* 0x000e220000000800 */
[----:B---3--:R-:W-:Y:S01]  /*1200*/  @P2 FMUL.FTZ R47, R47, R62 ;  /* 0x0000003e2f2f2220 */ /* 0x008fe20000410000 */
[----:B------:R-:W-:Y:S02]  /*1210*/  @P2 HADD2.F32 R38, -RZ, R48.H1_H1 ;  /* 0x30000030ff262230 */ /* 0x000fe40000004100 */
[----:B------:R-:W-:-:S02]  /*1220*/  @P2 HADD2.F32 R46, -RZ, R49.H1_H1 ;  /* 0x30000031ff2e2230 */ /* 0x000fc40000004100 */
[----:B-1----:R-:W-:Y:S01]  /*1230*/  @P2 FMUL.FTZ R60, R39, R60 ;  /* 0x0000003c273c2220 */ /* 0x002fe20000410000 */
[----:B------:R-:W-:Y:S02]  /*1240*/  @P2 HADD2.F32 R39, -RZ, R49.H0_H0 ;  /* 0x20000031ff272230 */ /* 0x000fe40000004100 */
[----:B--2---:R-:W-:Y:S01]  /*1250*/  @P2 FMUL.FTZ R62, R37, R74 ;  /* 0x0000004a253e2220 */ /* 0x004fe20000410000 */
[----:B------:R-:W-:Y:S02]  /*1260*/  HADD2.F32 R74, -RZ, R34.H1_H1 ;  /* 0x30000022ff4a7230 */ /* 0x000fe40000004100 */
[----:B------:R-:W-:Y:S02]  /*1270*/  @P2 HADD2.F32 R37, -RZ, R48.H0_H0 ;  /* 0x20000030ff252230 */ /* 0x000fe40000004100 */
[----:B------:R-:W-:Y:S01]  /*1280*/  @P2 FFMA.FTZ R75, R62, R39, R75 ;  /* 0x000000273e4b2223 */ /* 0x000fe2000001004b */
[----:B------:R-:W-:Y:S01]  /*1290*/  @P2 FFMA.FTZ R74, R47, R38, R74 ;  /* 0x000000262f4a2223 */ /* 0x000fe2000001004a */
[----:B------:R-:W-:Y:S01]  /*12a0*/  F2FP.F16.F32.PACK_AB R38, RZ, R71 ;  /* 0x00000047ff26723e */ /* 0x000fe200000000ff */
[----:B0-----:R-:W-:Y:S01]  /*12b0*/  @P2 FMUL.FTZ R61, R61, R36 ;  /* 0x000000243d3d2220 */ /* 0x001fe20000410000 */
[----:B------:R-:W-:Y:S01]  /*12c0*/  @P2 FFMA.FTZ R73, R60, R37, R73 ;  /* 0x000000253c492223 */ /* 0x000fe20000010049 */
[----:B------:R-:W-:-:S02]  /*12d0*/  F2FP.F16.F32.PACK_AB R36, RZ, R68 ;  /* 0x00000044ff24723e */ /* 0x000fc400000000ff */
[----:B------:R-:W-:Y:S01]  /*12e0*/  @P2 FFMA.FTZ R76, R61, R46, R76 ;  /* 0x0000002e3d4c2223 */ /* 0x000fe2000001004c */
[----:B------:R-:W-:Y:S02]  /*12f0*/  F2FP.F16.F32.PACK_AB R37, RZ, R70 ;  /* 0x00000046ff25723e */ /* 0x000fe400000000ff */
        /* <DEDUP_REMOVED lines=10> */
.L_x_3085:
[----:B0-----:R-:W0:Y:S01]  /*13a0*/  @P1 LDC R37, c[0x0][0x40c] ;  /* 0x00010300ff251b82 */ /* 0x001e220000000800 */
[--C-:B-----5:R-:W-:Y:S01]  /*13b0*/  @P1 HADD2.F32 R36, -RZ, R28.reuse.H0_H0 ;  /* 0x2000001cff241230 */ /* 0x120fe20000004100 */
[----:B------:R-:W-:Y:S01]  /*13c0*/  MOV R68, RZ ;  /* 0x000000ff00447202 */ /* 0x000fe20000000f00 */
[----:B------:R-:W-:Y:S02]  /*13d0*/  @P1 HADD2.F32 R38, -RZ, R28.H1_H1 ;  /* 0x3000001cff261230 */ /* 0x000fe40000004100 */
[----:B------:R-:W-:Y:S02]  /*13e0*/  HFMA2 R72, -RZ, RZ, 0, 0 ;  /* 0x00000000ff487431 */ /* 0x000fe400000001ff */
[----:B------:R-:W-:Y:S01]  /*13f0*/  @P1 HADD2.F32 R60, -RZ, R29.H1_H1 ;  /* 0x3000001dff3c1230 */ /* 0x000fe20000004100 */
[----:B------:R-:W-:Y:S01]  /*1400*/  CS2R R70, SRZ ;  /* 0x0000000000467805 */ /* 0x000fe2000001ff00 */
[----:B------:R-:W-:Y:S01]  /*1410*/  @P1 HADD2.F32 R47, -RZ, R14.H1_H1 ;  /* 0x3000000eff2f1230 */ /* 0x000fe20000004100 */
[----:B------:R-:W1:Y:S01]  /*1420*/  @P1 LDC R39, c[0x0][0x40c] ;  /* 0x00010300ff271b82 */ /* 0x000e620000000800 */
[----:B------:R-:W-:Y:S01]  /*1430*/  HFMA2 R76, -RZ, RZ, 0, 0 ;  /* 0x00000000ff4c7431 */ /* 0x000fe200000001ff */
[----:B------:R-:W-:-:S06]  /*1440*/  CS2R R74, SRZ ;  /* 0x00000000004a7805 */ /* 0x000fcc000001ff00 */
        /* <DEDUP_REMOVED lines=8> */
[--C-:B------:R-:W-:Y:S02]  /*14d0*/  @P1 HADD2.F32 R37, -RZ, R15.reuse.H1_H1 ;  /* 0x3000000fff251230 */ /* 0x100fe40000004100 */
[----:B------:R-:W-:Y:S01]  /*14e0*/  @P1 FMUL.FTZ R70, R38, R47 ;  /* 0x0000002f26461220 */ /* 0x000fe20000410000 */
[----:B------:R-:W-:Y:S01]  /*14f0*/  @P1 HADD2.F32 R36, -RZ, R15.H0_H0 ;  /* 0x2000000fff241230 */ /* 0x000fe20000004100 */
[----:B------:R-:W1:Y:S01]  /*1500*/  @P1 LDC R73, c[0x0][0x40c] ;  /* 0x00010300ff491b82 */ /* 0x000e620000000800 */
[----:B--2---:R-:W-:Y:S01]  /*1510*/  @P1 FMUL.FTZ R60, R60, R61 ;  /* 0x0000003d3c3c1220 */ /* 0x004fe20000410000 */
[----:B------:R-:W-:-:S02]  /*1520*/  @P1 HADD2.F32 R38, -RZ, R30.H0_H0 ;  /* 0x2000001eff261230 */ /* 0x000fc40000004100 */
[--C-:B------:R-:W-:Y:S02]  /*1530*/  @P1 HADD2.F32 R47, -RZ, R31.reuse.H0_H0 ;  /* 0x2000001fff2f1230 */ /* 0x100fe40000004100 */
[----:B------:R-:W-:Y:S01]  /*1540*/  @P1 FMUL.FTZ R72, R60, R37 ;  /* 0x000000253c481220 */ /* 0x000fe20000410000 */
[----:B------:R-:W-:Y:S01]  /*1550*/  @P1 HADD2.F32 R60, -RZ, R31.H1_H1 ;  /* 0x3000001fff3c1230 */ /* 0x000fe20000004100 */
[----:B------:R-:W2:Y:S01]  /*1560*/  @P1 LDC R62, c[0x0][0x40c] ;  /* 0x00010300ff3e1b82 */ /* 0x000ea20000000800 */
[----:B---3--:R-:W-:Y:S01]  /*1570*/  @P1 FMUL.FTZ R39, R39, R46 ;  /* 0x0000002e27271220 */ /* 0x008fe20000410000 */
[----:B------:R-:W-:Y:S02]  /*1580*/  @P1 HADD2.F32 R46, -RZ, R30.H1_H1 ;  /* 0x3000001eff2e1230 */ /* 0x000fe40000004100 */
[--C-:B------:R-:W-:Y:S02]  /*1590*/  @P1 HADD2.F32 R37, -RZ, R48.reuse.H0_H0 ;  /* 0x20000030ff251230 */ /* 0x100fe40000004100 */
[----:B------:R-:W-:Y:S01]  /*15a0*/  @P1 FMUL.FTZ R71, R39, R36 ;  /* 0x0000002427471220 */ /* 0x000fe20000410000 */
[----:B------:R-:W-:Y:S01]  /*15b0*/  @P1 HADD2.F32 R39, -RZ, R48.H1_H1 ;  /* 0x30000030ff271230 */ /* 0x000fe20000004100 */
[----:B------:R-:W3:Y:S01]  /*15c0*/  @P1 LDC R81, c[0x0][0x40c] ;  /* 0x00010300ff511b82 */ /* 0x000ee20000000800 */
[----:B------:R-:W-:-:S02]  /*15d0*/  @P1 HADD2.F32 R36, -RZ, R49.H0_H0 ;  /* 0x20000031ff241230 */ /* 0x000fc40000004100 */
[----:B0-----:R-:W-:Y:S01]  /*15e0*/  @P1 FMUL.FTZ R38, R38, R63 ;  /* 0x0000003f26261220 */ /* 0x001fe20000410000 */
[----:B------:R-:W-:Y:S02]  /*15f0*/  @P1 HADD2.F32 R61, -RZ, R49.H1_H1 ;  /* 0x30000031ff3d1230 */ /* 0x000fe40000004100 */
[----:B-1----:R-:W-:Y:S01]  /*1600*/  @P1 FMUL.FTZ R46, R46, R73 ;  /* 0x000000492e2e1220 */ /* 0x002fe20000410000 */
[----:B------:R-:W-:Y:S01]  /*1610*/  MOV R73, RZ ;  /* 0x000000ff00497202 */ /* 0x000fe20000000f00 */
[----:B------:R-:W-:Y:S01]  /*1620*/  @P1 FMUL.FTZ R73, R38, R37 ;  /* 0x0000002526491220 */ /* 0x000fe20000410000 */
[----:B------:R-:W-:Y:S01]  /*1630*/  F2FP.F16.F32.PACK_AB R37, RZ, R70 ;  /* 0x00000046ff25723e */ /* 0x000fe200000000ff */
[----:B------:R-:W-:Y:S01]  /*1640*/  @P1 FMUL.FTZ R74, R46, R39 ;  /* 0x000000272e4a1220 */ /* 0x000fe20000410000 */
[----:B------:R-:W-:Y:S02]  /*1650*/  F2FP.F16.F32.PACK_AB R38, RZ, R71 ;  /* 0x00000047ff26723e */ /* 0x000fe400000000ff */
[----:B------:R-:W-:Y:S01]  /*1660*/  F2FP.F16.F32.PACK_AB R39, RZ, R72 ;  /* 0x00000048ff27723e */ /* 0x000fe200000000ff */
[----:B--2---:R-:W-:Y:S01]  /*1670*/  @P1 FMUL.FTZ R47, R47, R62 ;  /* 0x0000003e2f2f1220 */ /* 0x004fe20000410000 */
[----:B------:R-:W-:-:S03]  /*1680*/  F2FP.F16.F32.PACK_AB R46, RZ, R73 ;  /* 0x00000049ff2e723e */ /* 0x000fc600000000ff */
[----:B------:R-:W-:Y:S01]  /*1690*/  @P1 FMUL.FTZ R75, R47, R36 ;  /* 0x000000242f4b1220 */ /* 0x000fe20000410000 */
[----:B------:R-:W-:Y:S02]  /*16a0*/  F2FP.F16.F32.PACK_AB R36, RZ, R68 ;  /* 0x00000044ff24723e */ /* 0x000fe400000000ff */
[----:B------:R-:W-:Y:S01]  /*16b0*/  F2FP.F16.F32.PACK_AB R47, RZ, R74 ;  /* 0x0000004aff2f723e */ /* 0x000fe200000000ff */
[----:B---3--:R-:W-:Y:S01]  /*16c0*/  @P1 FMUL.FTZ R60, R60, R81 ;  /* 0x000000513c3c1220 */ /* 0x008fe20000410000 */
[----:B------:R-:W-:Y:S02]  /*16d0*/  PRMT R36, R36, 0x5410, R37 ;  /* 0x0000541024247816 */ /* 0x000fe40000000025 */
[----:B------:R-:W-:Y:S01]  /*16e0*/  PRMT R37, R38, 0x5410, R39 ;  /* 0x0000541026257816 */ /* 0x000fe20000000027 */
[----:B------:R-:W-:Y:S01]  /*16f0*/  @P1 FMUL.FTZ R76, R60, R61 ;  /* 0x0000003d3c4c1220 */ /* 0x000fe20000410000 */
[----:B------:R-:W-:Y:S02]  /*1700*/  F2FP.F16.F32.PACK_AB R60, RZ, R75 ;  /* 0x0000004bff3c723e */ /* 0x000fe400000000ff */
[----:B------:R-:W-:-:S02]  /*1710*/  PRMT R38, R46, 0x5410, R47 ;  /* 0x000054102e267816 */ /* 0x000fc4000000002f */
[----:B------:R-:W-:-:S04]  /*1720*/  F2FP.F16.F32.PACK_AB R61, RZ, R76 ;  /* 0x0000004cff3d723e */ /* 0x000fc800000000ff */
[----:B------:R-:W-:-:S07]  /*1730*/  PRMT R39, R60, 0x5410, R61 ;  /* 0x000054103c277816 */ /* 0x000fce000000003d */
.L_x_3086:
[----:B------:R-:W0:Y:S01]  /*1740*/  @P1 LDC.64 R62, c[0x0][0x390] ;  /* 0x0000e400ff3e1b82 */ /* 0x000e220000000a00 */
[C---:B------:R-:W-:Y:S02]  /*1750*/  IADD3 R61, PT, PT, R79.reuse, 0x20, RZ ;  /* 0x000000204f3d7810 */ /* 0x040fe40007ffe0ff */
[----:B------:R-:W-:Y:S02]  /*1760*/  @P1 IADD3 R81, PT, PT, R78, 0x40, RZ ;  /* 0x000000404e511810 */ /* 0x000fe40007ffe0ff */
[----:B------:R-:W-:Y:S01]  /*1770*/  IADD3 R79, PT, PT, R79, 0x40, RZ ;  /* 0x000000404f4f7810 */ /* 0x000fe20007ffe0ff */
[----:B------:R-:W-:Y:S02]  /*1780*/  IMAD.WIDE.U32 R60, R61, 0x10, R44 ;  /* 0x000000103d3c7825 */ /* 0x000fe400078e002c */
[----:B------:R-:W1:Y:S03]  /*1790*/  @P0 LDC.64 R46, c[0x0][0x3a0] ;  /* 0x0000e800ff2e0b82 */ /* 0x000e660000000a00 */
[----:B------:R2:W-:Y:S01]  /*17a0*/  STG.E.128 desc[UR6][R60.64], R36 ;  /* 0x000000243c007986 */ /* 0x0005e2000c101d06 */
[----:B0-----:R-:W-:-:S05]  /*17b0*/  @P1 IMAD.WIDE.U32 R62, R81, 0x10, R62 ;  /* 0x00000010513e1825 */ /* 0x001fca00078e003e */
[----:B------:R2:W5:Y:S01]  /*17c0*/  @P1 LDG.E.128 R28, desc[UR6][R62.64] ;  /* 0x000000063e1c1981 */ /* 0x000562000c1e1d00 */
[----:B-1----:R-:W-:-:S05]  /*17d0*/  @P0 IMAD.WIDE.U32 R46, R79, 0x10, R46 ;  /* 0x000000104f2e0825 */ /* 0x002fca00078e002e */
[----:B------:R2:W5:Y:S01]  /*17e0*/  @P0 LDG.E.128 R32, desc[UR6][R46.64] ;  /* 0x000000062e200981 */ /* 0x000562000c1e1d00 */
[----:B------:R-:W-:Y:S05]  /*17f0*/  @!P0 BRA `(.L_x_3087) ;  /* 0x0000000000f88947 */ /* 0x000fea0003800000 */
[----:B------:R-:W-:Y:S01]  /*1800*/  ISETP.GT.AND P0, PT, R77, RZ, PT ;  /* 0x000000ff4d00720c */ /* 0x000fe20003f04270 */
[--C-:B-----5:R-:W-:Y:S02]  /*1810*/  HADD2.F32 R78, -RZ, R32.reuse.H0_H0 ;  /* 0x20000020ff4e7230 */ /* 0x120fe40000004100 */
[----:B--2---:R-:W-:Y:S02]  /*1820*/  HADD2.F32 R63, -RZ, R32.H1_H1 ;  /* 0x30000020ff3f7230 */ /* 0x004fe40000004100 */
[----:B------:R-:W-:-:S08]  /*1830*/  HADD2.F32 R61, -RZ, R33.H0_H0 ;  /* 0x20000021ff3d7230 */ /* 0x000fd00000004100 */
[----:B------:R-:W0:Y:S01]  /*1840*/  @P0 LDC R37, c[0x0][0x40c] ;  /* 0x00010300ff250b82 */ /* 0x000e220000000800 */
[--C-:B------:R-:W-:Y:S02]  /*1850*/  @P0 HADD2.F32 R36, -RZ, R28.reuse.H0_H0 ;  /* 0x2000001cff240230 */ /* 0x100fe40000004100 */
[----:B------:R-:W-:Y:S02]  /*1860*/  @P0 HADD2.F32 R38, -RZ, R28.H1_H1 ;  /* 0x3000001cff260230 */ /* 0x000fe40000004100 */
[--C-:B------:R-:W-:Y:S02]  /*1870*/  @P0 HADD2.F32 R62, -RZ, R29.reuse.H0_H0 ;  /* 0x2000001dff3e0230 */ /* 0x100fe40000004100 */
[----:B------:R-:W-:Y:S01]  /*1880*/  @P0 HADD2.F32 R80, -RZ, R29.H1_H1 ;  /* 0x3000001dff500230 */ /* 0x000fe20000004100 */
[----:B------:R-:W1:Y:S01]  /*1890*/  @P0 LDC R47, c[0x0][0x40c] ;  /* 0x00010300ff2f0b82 */ /* 0x000e620000000800 */
[----:B------:R-:W-:-:S07]  /*18a0*/  @P0 HADD2.F32 R46, -RZ, R54.H1_H1 ;  /* 0x30000036ff2e0230 */ /* 0x000fce0000004100 */
[----:B------:R-:W2:Y:S08]  /*18b0*/  @P0 LDC R77, c[0x0][0x40c] ;  /* 0x00010300ff4d0b82 */ /* 0x000eb00000000800 */
[----:B------:R-:W3:Y:S01]  /*18c0*/  @P0 LDC R81, c[0x0][0x40c] ;  /* 0x00010300ff510b82 */ /* 0x000ee20000000800 */
[----:B0-----:R-:W-:Y:S01]  /*18d0*/  @P0 FMUL.FTZ R39, R36, R37 ;  /* 0x0000002524270220 */ /* 0x001fe20000410000 */
[----:B------:R-:W-:-:S05]  /*18e0*/  @P0 HADD2.F32 R37, -RZ, R54.H0_H0 ;  /* 0x20000036ff250230 */ /* 0x000fca0000004100 */
[----:B------:R-:W-:Y:S01]  /*18f0*/  @P0 FFMA.FTZ R78, R39, R37, R78 ;  /* 0x00000025274e0223 */ /* 0x000fe2000001004e */
[----:B------:R-:W0:Y:S01]  /*1900*/  @P0 LDC R36, c[0x0][0x40c] ;  /* 0x00010300ff240b82 */ /* 0x000e220000000800 */
[----:B-1----:R-:W-:Y:S01]  /*1910*/  @P0 FMUL.FTZ R60, R38, R47 ;  /* 0x0000002f263c0220 */ /* 0x002fe20000410000 */
[----:B------:R-:W-:-:S03]  /*1920*/  @P0 HADD2.F32 R47, -RZ, R55.H0_H0 ;  /* 0x20000037ff2f0230 */ /* 0x000fc60000004100 */
[----:B------:R-:W-:Y:S01]  /*1930*/  @P0 FFMA.FTZ R63, R60, R46, R63 ;  /* 0x0000002e3c3f0223 */ /* 0x000fe2000001003f */
[----:B------:R-:W-:Y:S02]  /*1940*/  HADD2.F32 R46, -RZ, R34.H0_H0 ;  /* 0x20000022ff2e7230 */ /* 0x000fe40000004100 */
[----:B------:R-:W1:Y:S01]  /*1950*/  @P0 LDC R39, c[0x0][0x40c] ;  /* 0x00010300ff270b82 */ /* 0x000e620000000800 */
[----:B--2---:R-:W-:Y:S01]  /*1960*/  @P0 FMUL.FTZ R62, R62, R77 ;  /* 0x0000004d3e3e0220 */ /* 0x004fe20000410000 */
[----:B------:R-:W-:Y:S02]  /*1970*/  HADD2.F32 R77, -RZ, R33.H1_H1 ;  /* 0x30000021ff4d7230 */ /* 0x000fe40000004100 */
[----:B------:R-:W-:Y:S02]  /*1980*/  @P0 HADD2.F32 R60, -RZ, R57.H0_H0 ;  /* 0x20000039ff3c0230 */ /* 0x000fe40000004100 */
[----:B------:R-:W-:Y:S01]  /*1990*/  @P0 FFMA.FTZ R61, R62, R47, R61 ;  /* 0x0000002f3e3d0223 */ /* 0x000fe2000001003d */
[----:B------:R-:W-:Y:S01]  /*19a0*/  @P0 HADD2.F32 R47, -RZ, R55.H1_H1 ;  /* 0x30000037ff2f0230 */ /* 0x000fe20000004100 */
[----:B------:R-:W2:Y:S01]  /*19b0*/  @P0 LDC R38, c[0x0][0x40c] ;  /* 0x00010300ff260b82 */ /* 0x000ea20000000800 */
[----:B---3--:R-:W-:Y:S01]  /*19c0*/  @P0 FMUL.FTZ R80, R80, R81 ;  /* 0x0000005150500220 */ /* 0x008fe20000410000 */
[----:B------:R-:W-:-:S02]  /*19d0*/  @P0 HADD2.F32 R81, -RZ, R30.H0_H0 ;  /* 0x2000001eff510230 */ /* 0x000fc40000004100 */
[----:B------:R-:W-:Y:S02]  /*19e0*/  HADD2.F32 R62, -RZ, R34.H1_H1 ;  /* 0x30000022ff3e7230 */ /* 0x000fe40000004100 */
[----:B------:R-:W-:Y:S01]  /*19f0*/  @P0 FFMA.FTZ R77, R80, R47, R77 ;  /* 0x0000002f504d0223 */ /* 0x000fe2000001004d */
[----:B------:R-:W-:Y:S01]  /*1a00*/  @P0 HADD2.F32 R47, -RZ, R31.H0_H0 ;  /* 0x2000001fff2f0230 */ /* 0x000fe20000004100 */
[----:B------:R-:W3:Y:S01]  /*1a10*/  @P0 LDC R37, c[0x0][0x40c] ;  /* 0x00010300ff250b82 */ /* 0x000ee20000000800 */
[----:B0-----:R-:W-:Y:S01]  /*1a20*/  @P0 FMUL.FTZ R81, R81, R36 ;  /* 0x0000002451510220 */ /* 0x001fe20000410000 */
[----:B------:R-:W-:-:S03]  /*1a30*/  @P0 HADD2.F32 R36, -RZ, R30.H1_H1 ;  /* 0x3000001eff240230 */ /* 0x000fc60000004100 */
[----:B------:R-:W-:Y:S01]  /*1a40*/  @P0 FFMA.FTZ R46, R81, R60, R46 ;  /* 0x0000003c512e0223 */ /* 0x000fe2000001002e */
[----:B------:R-:W-:Y:S02]  /*1a50*/  @P0 HADD2.F32 R60, -RZ, R31.H1_H1 ;  /* 0x3000001fff3c0230 */ /* 0x000fe40000004100 */
[----:B-1----:R-:W-:Y:S01]  /*1a60*/  @P0 FMUL.FTZ R39, R36, R39 ;  /* 0x0000002724270220 */ /* 0x002fe20000410000 */
[----:B------:R-:W-:-:S05]  /*1a70*/  @P0 HADD2.F32 R36, -RZ, R57.H1_H1 ;  /* 0x30000039ff240230 */ /* 0x000fca0000004100 */
[----:B------:R-:W-:Y:S01]  /*1a80*/  @P0 FFMA.FTZ R62, R39, R36, R62 ;  /* 0x00000024273e0223 */ /* 0x000fe2000001003e */
[----:B------:R-:W-:Y:S01]  /*1a90*/  F2FP.F16.F32.PACK_AB R36, RZ, R78 ;  /* 0x0000004eff24723e */ /* 0x000fe200000000ff */
[----:B--2---:R-:W-:Y:S01]  /*1aa0*/  @P0 FMUL.FTZ R80, R47, R38 ;  /* 0x000000262f500220 */ /* 0x004fe20000410000 */
[--C-:B------:R-:W-:Y:S02]  /*1ab0*/  HADD2.F32 R47, -RZ, R35.reuse.H0_H0 ;  /* 0x20000023ff2f7230 */ /* 0x100fe40000004100 */
[--C-:B------:R-:W-:Y:S01]  /*1ac0*/  @P0 HADD2.F32 R38, -RZ, R58.reuse.H1_H1 ;  /* 0x3000003aff260230 */ /* 0x100fe20000004100 */
[----:B------:R-:W-:Y:S01]  /*1ad0*/  F2FP.F16.F32.PACK_AB R82, RZ, R62 ;  /* 0x0000003eff52723e */ /* 0x000fe200000000ff */
[----:B---3--:R-:W-:Y:S01]  /*1ae0*/  @P0 FMUL.FTZ R81, R60, R37 ;  /* 0x000000253c510220 */ /* 0x008fe20000410000 */
[----:B------:R-:W-:Y:S02]  /*1af0*/  HADD2.F32 R60, -RZ, R35.H1_H1 ;  /* 0x30000023ff3c7230 */ /* 0x000fe40000004100 */
[----:B------:R-:W-:-:S03]  /*1b00*/  @P0 HADD2.F32 R37, -RZ, R58.H0_H0 ;  /* 0x2000003aff250230 */ /* 0x000fc60000004100 */
[----:B------:R-:W-:Y:S01]  /*1b10*/  @P0 FFMA.FTZ R60, R81, R38, R60 ;  /* 0x00000026513c0223 */ /* 0x000fe2000001003c */
[----:B------:R-:W-:Y:S01]  /*1b20*/  F2FP.F16.F32.PACK_AB R38, RZ, R61 ;  /* 0x0000003dff26723e */ /* 0x000fe200000000ff */
[----:B------:R-:W-:Y:S01]  /*1b30*/  @P0 FFMA.FTZ R47, R80, R37, R47 ;  /* 0x00000025502f0223 */ /* 0x000fe2000001002f */
        /* <DEDUP_REMOVED lines=10> */
.L_x_3087:
[----:B--2---:R-:W0:Y:S01]  /*1be0*/  @P1 LDC R37, c[0x0][0x40c] ;  /* 0x00010300ff251b82 */ /* 0x004e220000000800 */
[----:B-----5:R-:W-:Y:S01]  /*1bf0*/  @P1 HADD2.F32 R36, -RZ, R28.H0_H0 ;  /* 0x2000001cff241230 */ /* 0x020fe20000004100 */
[----:B------:R-:W-:Y:S01]  /*1c00*/  MOV R78, RZ ;  /* 0x000000ff004e7202 */ /* 0x000fe20000000f00 */
[----:B------:R-:W-:Y:S02]  /*1c10*/  @P1 HADD2.F32 R39, -RZ, R54.H0_H0 ;  /* 0x20000036ff271230 */ /* 0x000fe40000004100 */
[----:B------:R-:W-:Y:S02]  /*1c20*/  HFMA2 R63, -RZ, RZ, 0, 0 ;  /* 0x00000000ff3f7431 */ /* 0x000fe400000001ff */
[----:B------:R-:W-:Y:S02]  /*1c30*/  @P1 HADD2.F32 R38, -RZ, R28.H1_H1 ;  /* 0x3000001cff261230 */ /* 0x000fe40000004100 */
[----:B------:R-:W-:Y:S01]  /*1c40*/  @P1 HADD2.F32 R46, -RZ, R29.H0_H0 ;  /* 0x2000001dff2e1230 */ /* 0x000fe20000004100 */
[----:B------:R-:W1:Y:S01]  /*1c50*/  @P1 LDC R47, c[0x0][0x40c] ;  /* 0x00010300ff2f1b82 */ /* 0x000e620000000800 */
[----:B------:R-:W-:-:S02]  /*1c60*/  @P1 HADD2.F32 R61, -RZ, R54.H1_H1 ;  /* 0x30000036ff3d1230 */ /* 0x000fc40000004100 */
[----:B------:R-:W-:Y:S02]  /*1c70*/  @P1 HADD2.F32 R80, -RZ, R31.H0_H0 ;  /* 0x2000001fff501230 */ /* 0x000fe40000004100 */
[----:B------:R-:W-:Y:S02]  /*1c80*/  @P1 HADD2.F32 R62, -RZ, R30.H1_H1 ;  /* 0x3000001eff3e1230 */ /* 0x000fe40000004100 */
[--C-:B------:R-:W-:Y:S01]  /*1c90*/  @P1 HADD2.F32 R82, -RZ, R58.reuse.H0_H0 ;  /* 0x2000003aff521230 */ /* 0x100fe20000004100 */
[----:B------:R-:W2:Y:S01]  /*1ca0*/  @P1 LDC R77, c[0x0][0x40c] ;  /* 0x00010300ff4d1b82 */ /* 0x000ea20000000800 */
[----:B------:R-:W-:-:S07]  /*1cb0*/  @P1 HADD2.F32 R85, -RZ, R58.H1_H1 ;  /* 0x3000003aff551230 */ /* 0x000fce0000004100 */
[----:B------:R-:W3:Y:S01]  /*1cc0*/  @P1 LDC R60, c[0x0][0x40c] ;  /* 0x00010300ff3c1b82 */ /* 0x000ee20000000800 */
[----:B0-----:R-:W-:-:S04]  /*1cd0*/  @P1 FMUL.FTZ R36, R36, R37 ;  /* 0x0000002524241220 */ /* 0x001fc80000410000 */
[----:B------:R-:W-:Y:S01]  /*1ce0*/  @P1 FMUL.FTZ R78, R36, R39 ;  /* 0x00000027244e1220 */ /* 0x000fe20000410000 */
[----:B------:R-:W-:Y:S02]  /*1cf0*/  @P1 HADD2.F32 R39, -RZ, R55.H0_H0 ;  /* 0x20000037ff271230 */ /* 0x000fe40000004100 */
[----:B------:R-:W0:Y:S01]  /*1d00*/  @P1 LDC R81, c[0x0][0x40c] ;  /* 0x00010300ff511b82 */ /* 0x000e220000000800 */
[----:B-1----:R-:W-:Y:S01]  /*1d10*/  @P1 FMUL.FTZ R38, R38, R47 ;  /* 0x0000002f26261220 */ /* 0x002fe20000410000 */
[----:B------:R-:W-:-:S03]  /*1d20*/  @P1 HADD2.F32 R47, -RZ, R29.H1_H1 ;  /* 0x3000001dff2f1230 */ /* 0x000fc60000004100 */
[----:B------:R-:W-:Y:S01]  /*1d30*/  @P1 FMUL.FTZ R63, R38, R61 ;  /* 0x0000003d263f1220 */ /* 0x000fe20000410000 */
[----:B------:R-:W-:Y:S01]  /*1d40*/  MOV R61, RZ ;  /* 0x000000ff003d7202 */ /* 0x000fe20000000f00 */
[----:B------:R-:W-:Y:S01]  /*1d50*/  @P1 HADD2.F32 R38, -RZ, R55.H1_H1 ;  /* 0x30000037ff261230 */ /* 0x000fe20000004100 */
[----:B------:R-:W1:Y:S01]  /*1d60*/  @P1 LDC R37, c[0x0][0x40c] ;  /* 0x00010300ff251b82 */ /* 0x000e620000000800 */
[----:B--2---:R-:W-:Y:S01]  /*1d70*/  @P1 FMUL.FTZ R46, R46, R77 ;  /* 0x0000004d2e2e1220 */ /* 0x004fe20000410000 */
[----:B------:R-:W-:-:S03]  /*1d80*/  HFMA2 R77, -RZ, RZ, 0, 0 ;  /* 0x00000000ff4d7431 */ /* 0x000fc600000001ff */
[----:B------:R-:W-:Y:S01]  /*1d90*/  @P1 FMUL.FTZ R61, R46, R39 ;  /* 0x000000272e3d1220 */ /* 0x000fe20000410000 */
[----:B------:R-:W-:Y:S02]  /*1da0*/  @P1 HADD2.F32 R39, -RZ, R31.H1_H1 ;  /* 0x3000001fff271230 */ /* 0x000fe40000004100 */
        /* <DEDUP_REMOVED lines=8> */
[----:B------:R-:W-:-:S03]  /*1e30*/  HFMA2 R60, -RZ, RZ, 0, 0 ;  /* 0x00000000ff3c7431 */ /* 0x000fc600000001ff */
[----:B------:R-:W-:Y:S01]  /*1e40*/  @P1 FMUL.FTZ R46, R81, R38 ;  /* 0x00000026512e1220 */ /* 0x000fe20000410000 */
[----:B------:R-:W-:Y:S01]  /*1e50*/  F2FP.F16.F32.PACK_AB R38, RZ, R61 ;  /* 0x0000003dff26723e */ /* 0x000fe200000000ff */
[----:B-1----:R-:W-:Y:S01]  /*1e60*/  @P1 FMUL.FTZ R37, R80, R37 ;  /* 0x0000002550251220 */ /* 0x002fe20000410000 */
[----:B------:R-:W-:-:S03]  /*1e70*/  @P1 HADD2.F32 R80, -RZ, R57.H1_H1 ;  /* 0x30000039ff501230 */ /* 0x000fc60000004100 */
[----:B------:R-:W-:Y:S01]  /*1e80*/  @P1 FMUL.FTZ R47, R37, R82 ;  /* 0x00000052252f1220 */ /* 0x000fe20000410000 */
[----:B------:R-:W-:Y:S01]  /*1e90*/  F2FP.F16.F32.PACK_AB R37, RZ, R63 ;  /* 0x0000003fff25723e */ /* 0x000fe200000000ff */
[----:B--2---:R-:W-:Y:S01]  /*1ea0*/  @P1 FMUL.FTZ R83, R62, R83 ;  /* 0x000000533e531220 */ /* 0x004fe20000410000 */
[----:B------:R-:W-:Y:S02]  /*1eb0*/  MOV R62, RZ ;  /* 0x000000ff003e7202 */ /* 0x000fe40000000f00 */
[----:B------:R-:W-:Y:S01]  /*1ec0*/  F2FP.F16.F32.PACK_AB R82, RZ, R47 ;  /* 0x0000002fff52723e */ /* 0x000fe200000000ff */
[----:B------:R-:W-:Y:S01]  /*1ed0*/  @P1 FMUL.FTZ R62, R83, R80 ;  /* 0x00000050533e1220 */ /* 0x000fe20000410000 */
        /* <DEDUP_REMOVED lines=11> */
.L_x_3088:
        /* <DEDUP_REMOVED lines=98> */
.L_x_3104:
        /* <DEDUP_REMOVED lines=8> */
[----:B------:R-:W-:-:S06]  /*2630*/  FADD.FTZ R45, R44, R45 ;  /* 0x0000002d2c2d7221 */ /* 0x000fcc0000010000 */
[----:B------:R-:W3:Y:S01]  /*2640*/  MUFU.RSQ R45, R45 ;  /* 0x0000002d002d7308 */ /* 0x000ee20000001400 */
[----:B-1----:R-:W-:-:S05]  /*2650*/  @!P1 IMAD.WIDE R38, R56, 0x4, R38 ;  /* 0x0000000438269825 */ /* 0x002fca00078e0226 */
[----:B------:R1:W-:Y:S01]  /*2660*/  @!P1 STG.E desc[UR6][R38.64], R79 ;  /* 0x0000004f26009986 */ /* 0x0003e2000c101906 */
[----:B--2---:R-:W-:-:S05]  /*2670*/  @!P1 IMAD.WIDE R36, R56, 0x4, R36 ;  /* 0x0000000438249825 */ /* 0x004fca00078e0224 */
[----:B---3--:R1:W-:Y:S01]  /*2680*/  @!P1 STG.E desc[UR6][R36.64], R45 ;  /* 0x0000002d24009986 */ /* 0x0083e2000c101906 */
[----:B------:R-:W-:-:S13]  /*2690*/  ISETP.GE.AND P1, PT, R67, 0x1, PT ;  /* 0x000000014300780c */ /* 0x000fda0003f26270 */
[----:B-1----:R-:W-:Y:S05]  /*26a0*/  @!P1 BRA `(.L_x_3091) ;  /* 0x00000008004c9947 */ /* 0x002fea0003800000 */
[----:B------:R-:W-:Y:S01]  /*26b0*/  IADD3 R36, PT, PT, R67, -0x1, RZ ;  /* 0xffffffff43247810 */ /* 0x000fe20007ffe0ff */
[----:B------:R-:W-:Y:S01]  /*26c0*/  HADD2.F32 R39, -RZ, R24.H1_H1 ;  /* 0x30000018ff277230 */ /* 0x000fe20000004100 */
[----:B------:R-:W-:Y:S01]  /*26d0*/  FSEL R37, R79, RZ, !P0 ;  /* 0x000000ff4f257208 */ /* 0x000fe20004000000 */
[----:B------:R-:W-:Y:S02]  /*26e0*/  HADD2.F32 R67, -RZ, R4.H1_H1 ;  /* 0x30000004ff437230 */ /* 0x000fe40000004100 */
[----:B------:R-:W-:Y:S02]  /*26f0*/  IMAD R69, R36, R69, RZ ;  /* 0x0000004524457224 */ /* 0x000fe400078e02ff */
        /* <DEDUP_REMOVED lines=24> */
[----:B------:R-:W-:-:S02]  /*2880*/  HADD2.F32 R43, -RZ, R2.H0_H0 ;  /* 0x20000002ff2b7230 */ /* 0x000fc40000004100 */
[C---:B------:R-:W-:Y:S01]  /*2890*/  FMUL.FTZ R66, R45.reuse, R66 ;  /* 0x000000422d427220 */ /* 0x040fe20000410000 */
[----:B------:R-:W-:Y:S02]  /*28a0*/  HADD2.F32 R37, -RZ, R24.H0_H0 ;  /* 0x20000018ff257230 */ /* 0x000fe40000004100 */
[C---:B------:R-:W-:Y:S01]  /*28b0*/  FMUL.FTZ R36, R45.reuse, R36 ;  /* 0x000000242d247220 */ /* 0x040fe20000410000 */
[----:B------:R-:W-:Y:S02]  /*28c0*/  HADD2.F32 R41, -RZ, R2.H1_H1 ;  /* 0x30000002ff297230 */ /* 0x000fe40000004100 */
[C---:B------:R-:W-:Y:S01]  /*28d0*/  FMUL.FTZ R64, R45.reuse, R64 ;  /* 0x000000402d407220 */ /* 0x040fe20000410000 */
[C---:B------:R-:W-:Y:S01]  /*28e0*/  FMUL.FTZ R38, R45.reuse, R38 ;  /* 0x000000262d267220 */ /* 0x040fe20000410000 */
[----:B------:R-:W-:Y:S01]  /*28f0*/  FFMA.FTZ R43, R66, R43, R37 ;  /* 0x0000002b422b7223 */ /* 0x000fe20000010025 */
[C---:B------:R-:W-:Y:S01]  /*2900*/  FMUL.FTZ R44, R45.reuse, R44 ;  /* 0x0000002c2d2c7220 */ /* 0x040fe20000410000 */
        /* <DEDUP_REMOVED lines=20> */
[----:B------:R-:W-:-:S02]  /*2a50*/  HADD2.F32 R45, -RZ, R3.H1_H1 ;  /* 0x30000003ff2d7230 */ /* 0x000fc40000004100 */
[----:B------:R-:W-:Y:S02]  /*2a60*/  HADD2.F32 R39, -RZ, R25.H1_H1 ;  /* 0x30000019ff277230 */ /* 0x000fe40000004100 */
[----:B------:R-:W-:Y:S02]  /*2a70*/  HADD2.F32 R41, -RZ, R3.H0_H0 ;  /* 0x20000003ff297230 */ /* 0x000fe40000004100 */
[----:B------:R-:W-:Y:S02]  /*2a80*/  HADD2.F32 R37, -RZ, R25.H0_H0 ;  /* 0x20000019ff257230 */ /* 0x000fe40000004100 */
[----:B------:R-:W-:Y:S01]  /*2a90*/  FFMA.FTZ R45, R38, R45, R39 ;  /* 0x0000002d262d7223 */ /* 0x000fe20000010027 */
[----:B------:R-:W-:Y:S02]  /*2aa0*/  HADD2.F32 R59, -RZ, R4.H0_H0 ;  /* 0x20000004ff3b7230 */ /* 0x000fe40000004100 */
[--C-:B------:R-:W-:Y:S02]  /*2ab0*/  HADD2.F32 R61, -RZ, R26.reuse.H0_H0 ;  /* 0x2000001aff3d7230 */ /* 0x100fe40000004100 */
[----:B------:R-:W-:Y:S01]  /*2ac0*/  FFMA.FTZ R41, R64, R41, R37 ;  /* 0x0000002940297223 */ /* 0x000fe20000010025 */
[----:B------:R-:W-:Y:S01]  /*2ad0*/  HADD2.F32 R63, -RZ, R26.H1_H1 ;  /* 0x3000001aff3f7230 */ /* 0x000fe20000004100 */
[----:B------:R-:W-:Y:S01]  /*2ae0*/  SHF.R.S32.HI R64, RZ, 0x1f, R69 ;  /* 0x0000001fff407819 */ /* 0x000fe20000011445 */
[----:B------:R-:W-:-:S02]  /*2af0*/  HADD2.F32 R37, -RZ, R5.H1_H1 ;  /* 0x30000005ff257230 */ /* 0x000fc40000004100 */
[----:B------:R-:W-:Y:S01]  /*2b00*/  FFMA.FTZ R38, R44, R59, R61 ;  /* 0x0000003b2c267223 */ /* 0x000fe2000001003d */
[----:B------:R-:W-:Y:S02]  /*2b10*/  HADD2.F32 R59, -RZ, R27.H1_H1 ;  /* 0x3000001bff3b7230 */ /* 0x000fe40000004100 */
[----:B------:R-:W-:Y:S01]  /*2b20*/  FFMA.FTZ R67, R42, R67, R63 ;  /* 0x000000432a437223 */ /* 0x000fe2000001003f */
[----:B------:R-:W-:Y:S01]  /*2b30*/  HADD2.F32 R61, -RZ, R10.H0_H0 ;  /* 0x2000000aff3d7230 */ /* 0x000fe20000004100 */
[----:B------:R-:W-:Y:S01]  /*2b40*/  LEA.HI R69, R64, R69, RZ, 0x3 ;  /* 0x0000004540457211 */ /* 0x000fe200078f18ff */
[----:B------:R-:W-:Y:S02]  /*2b50*/  HADD2.F32 R63, -RZ, R20.H0_H0 ;  /* 0x20000014ff3f7230 */ /* 0x000fe40000004100 */
[----:B------:R-:W-:Y:S01]  /*2b60*/  FFMA.FTZ R42, R40, R37, R59 ;  /* 0x00000025282a7223 */ /* 0x000fe2000001003b */
[----:B------:R-:W-:Y:S01]  /*2b70*/  HADD2.F32 R65, -RZ, R5.H0_H0 ;  /* 0x20000005ff417230 */ /* 0x000fe20000004100 */
[----:B------:R-:W-:Y:S01]  /*2b80*/  F2FP.F16.F32.PACK_AB R38, R67, R38 ;  /* 0x000000264326723e */ /* 0x000fe200000000ff */
        /* <DEDUP_REMOVED lines=8> */
[----:B------:R-:W-:Y:S01]  /*2c10*/  HADD2.F32 R73, -RZ, R11.H0_H0 ;  /* 0x2000000bff497230 */ /* 0x000fe20000004100 */
[----:B------:R-:W0:Y:S01]  /*2c20*/  LDC.64 R36, c[0x0][0x428] ;  /* 0x00010a00ff247b82 */ /* 0x000e220000000a00 */
[----:B------:R-:W-:-:S02]  /*2c30*/  HADD2.F32 R75, -RZ, R21.H0_H0 ;  /* 0x20000015ff4b7230 */ /* 0x000fc40000004100 */
[----:B------:R-:W-:Y:S01]  /*2c40*/  FFMA.FTZ R59, R70, R65, R71 ;  /* 0x00000041463b7223 */ /* 0x000fe20000010047 */
[----:B------:R-:W-:Y:S01]  /*2c50*/  HADD2.F32 R77, -RZ, R11.H1_H1 ;  /* 0x3000000bff4d7230 */ /* 0x000fe20000004100 */
[----:B------:R-:W-:Y:S01]  /*2c60*/  F2FP.F16.F32.PACK_AB R39, R42, R39 ;  /* 0x000000272a27723e */ /* 0x000fe200000000ff */
[----:B------:R-:W-:Y:S02]  /*2c70*/  HADD2.F32 R79, -RZ, R21.H1_H1 ;  /* 0x30000015ff4f7230 */ /* 0x000fe40000004100 */
[----:B------:R-:W-:Y:S01]  /*2c80*/  FFMA.FTZ R82, R82, R73, R75 ;  /* 0x0000004952527223 */ /* 0x000fe2000001004b */
[----:B------:R-:W-:Y:S01]  /*2c90*/  HADD2.F32 R75, -RZ, R12.H1_H1 ;  /* 0x3000000cff4b7230 */ /* 0x000fe20000004100 */
[----:B------:R-:W-:Y:S01]  /*2ca0*/  F2FP.F16.F32.PACK_AB R40, R59, R40 ;  /* 0x000000283b28723e */ /* 0x000fe200000000ff */
[----:B------:R-:W-:Y:S02]  /*2cb0*/  HADD2.F32 R63, -RZ, R22.H1_H1 ;  /* 0x30000016ff3f7230 */ /* 0x000fe40000004100 */
[----:B------:R-:W-:Y:S01]  /*2cc0*/  FFMA.FTZ R71, R72, R77, R79 ;  /* 0x0000004d48477223 */ /* 0x000fe2000001004f */
[----:B------:R-:W-:-:S02]  /*2cd0*/  HADD2.F32 R65, -RZ, R13.H0_H0 ;  /* 0x2000000dff417230 */ /* 0x000fc40000004100 */
[----:B------:R-:W-:Y:S02]  /*2ce0*/  HADD2.F32 R73, -RZ, R23.H0_H0 ;  /* 0x20000017ff497230 */ /* 0x000fe40000004100 */
[----:B------:R-:W-:Y:S01]  /*2cf0*/  FFMA.FTZ R75, R74, R75, R63 ;  /* 0x0000004b4a4b7223 */ /* 0x000fe2000001003f */
[----:B------:R-:W-:Y:S02]  /*2d00*/  HADD2.F32 R79, -RZ, R13.H1_H1 ;  /* 0x3000000dff4f7230 */ /* 0x000fe40000004100 */
[----:B------:R-:W-:Y:S02]  /*2d10*/  HADD2.F32 R77, -RZ, R23.H1_H1 ;  /* 0x30000017ff4d7230 */ /* 0x000fe40000004100 */
        /* <DEDUP_REMOVED lines=12> */
[----:B------:R-:W-:Y:S02]  /*2de0*/  HADD2.F32 R81, -RZ, R17.H1_H1 ;  /* 0x30000011ff517230 */ /* 0x000fe40000004100 */
[----:B------:R-:W-:Y:S01]  /*2df0*/  FFMA.FTZ R73, R88, R73, R61 ;  /* 0x0000004958497223 */ /* 0x000fe2000001003d */
[----:B------:R-:W-:Y:S01]  /*2e00*/  HADD2.F32 R83, -RZ, R52.H0_H0 ;  /* 0x20000034ff537230 */ /* 0x000fe20000004100 */
[----:B------:R-:W-:Y:S01]  /*2e10*/  LEA.HI.SX32 R61, R69, R0, 0x1d ;  /* 0x00000000453d7211 */ /* 0x000fe200078feaff */
[----:B------:R-:W-:Y:S02]  /*2e20*/  HADD2.F32 R85, -RZ, R18.H0_H0 ;  /* 0x20000012ff557230 */ /* 0x000fe40000004100 */
[----:B------:R-:W-:Y:S01]  /*2e30*/  FFMA.FTZ R77, R92, R77, R81 ;  /* 0x0000004d5c4d7223 */ /* 0x000fe20000010051 */
[----:B------:R-:W-:Y:S01]  /*2e40*/  HADD2.F32 R63, -RZ, R52.H1_H1 ;  /* 0x30000034ff3f7230 */ /* 0x000fe20000004100 */
[----:B------:R-:W-:Y:S01]  /*2e50*/  F2FP.F16.F32.PACK_AB R44, R73, R44 ;  /* 0x0000002c492c723e */ /* 0x000fe200000000ff */
[----:B------:R-:W-:-:S02]  /*2e60*/  HADD2.F32 R65, -RZ, R18.H1_H1 ;  /* 0x30000012ff417230 */ /* 0x000fc40000004100 */
[----:B------:R-:W-:Y:S01]  /*2e70*/  FFMA.FTZ R46, R46, R83, R85 ;  /* 0x000000532e2e7223 */ /* 0x000fe20000010055 */
[----:B------:R-:W-:Y:S02]  /*2e80*/  HADD2.F32 R64, -RZ, R53.H0_H0 ;  /* 0x20000035ff407230 */ /* 0x000fe40000004100 */
[----:B------:R-:W-:Y:S02]  /*2e90*/  HADD2.F32 R68, -RZ, R19.H0_H0 ;  /* 0x20000013ff447230 */ /* 0x000fe40000004100 */
[----:B------:R-:W-:Y:S01]  /*2ea0*/  FFMA.FTZ R69, R62, R63, R65 ;  /* 0x0000003f3e457223 */ /* 0x000fe20000010041 */
[----:B------:R-:W-:Y:S01]  /*2eb0*/  HADD2.F32 R81, -RZ, R53.H1_H1 ;  /* 0x30000035ff517230 */ /* 0x000fe20000004100 */
[C---:B------:R-:W-:Y:S01]  /*2ec0*/  IADD3 R63, PT, PT, R61.reuse, 0x20, RZ ;  /* 0x000000203d3f7810 */ /* 0x040fe20007ffe0ff */
[----:B------:R-:W-:Y:S01]  /*2ed0*/  HADD2.F32 R83, -RZ, R19.H1_H1 ;  /* 0x30000013ff537230 */ /* 0x000fe20000004100 */
[----:B------:R-:W-:Y:S01]  /*2ee0*/  IADD3 R65, PT, PT, R61, 0x40, RZ ;  /* 0x000000403d417810 */ /* 0x000fe20007ffe0ff */
[----:B------:R-:W-:Y:S01]  /*2ef0*/  FFMA.FTZ R47, R47, R64, R68 ;  /* 0x000000402f2f7223 */ /* 0x000fe20000010044 */
[----:B------:R-:W-:Y:S01]  /*2f00*/  F2FP.F16.F32.PACK_AB R46, R69, R46 ;  /* 0x0000002e452e723e */ /* 0x000fe200000000ff */
[----:B0-----:R-:W-:-:S04]  /*2f10*/  IMAD.WIDE.U32 R62, R63, 0x10, R36 ;  /* 0x000000103f3e7825 */ /* 0x001fc800078e0024 */
[----:B------:R-:W-:Y:S01]  /*2f20*/  FFMA.FTZ R68, R60, R81, R83 ;  /* 0x000000513c447223 */ /* 0x000fe20000010053 */
[----:B------:R-:W-:-:S04]  /*2f30*/  IMAD.WIDE.U32 R60, R61, 0x10, R36 ;  /* 0x000000103d3c7825 */ /* 0x000fc800078e0024 */
[----:B------:R-:W-:Y:S01]  /*2f40*/  F2FP.F16.F32.PACK_AB R47, R68, R47 ;  /* 0x0000002f442f723e */ /* 0x000fe200000000ff */
[----:B------:R-:W-:Y:S01]  /*2f50*/  IMAD.WIDE.U32 R64, R65, 0x10, R36 ;  /* 0x0000001041407825 */ /* 0x000fe200078e0024 */
[----:B------:R-:W-:Y:S02]  /*2f60*/  F2FP.F16.F32.PACK_AB R37, R45, R41 ;  /* 0x000000292d25723e */ /* 0x000fe400000000ff */
[----:B------:R-:W-:Y:S02]  /*2f70*/  F2FP.F16.F32.PACK_AB R36, R66, R43 ;  /* 0x0000002b4224723e */ /* 0x000fe400000000ff */
[----:B------:R-:W-:Y:S02]  /*2f80*/  F2FP.F16.F32.PACK_AB R43, R79, R86 ;  /* 0x000000564f2b723e */ /* 0x000fe400000000ff */
[----:B------:R-:W-:Y:S01]  /*2f90*/  F2FP.F16.F32.PACK_AB R41, R71, R82 ;  /* 0x000000524729723e */ /* 0x000fe200000000ff */
[----:B------:R1:W-:Y:S01]  /*2fa0*/  STG.E.128 desc[UR6][R60.64], R36 ;  /* 0x000000243c007986 */ /* 0x0003e2000c101d06 */
[----:B------:R-:W-:-:S03]  /*2fb0*/  F2FP.F16.F32.PACK_AB R45, R77, R90 ;  /* 0x0000005a4d2d723e */ /* 0x000fc600000000ff */
[----:B------:R1:W-:Y:S04]  /*2fc0*/  STG.E.128 desc[UR6][R62.64], R40 ;  /* 0x000000283e007986 */ /* 0x0003e8000c101d06 */
[----:B------:R1:W-:Y:S02]  /*2fd0*/  STG.E.128 desc[UR6][R64.64], R44 ;  /* 0x0000002c40007986 */ /* 0x0003e4000c101d06 */
.L_x_3091:
[----:B------:R-:W-:Y:S05]  /*2fe0*/  BSYNC.RECONVERGENT B0 ;  /* 0x0000000000007941 */ /* 0x000fea0003800200 */
.L_x_3090:
[----:B-1----:R-:W1:Y:S02]  /*2ff0*/  LDC.64 R36, c[0x0][0x380] ;  /* 0x0000e000ff247b82 */ /* 0x002e640000000a00 */
[----:B-1----:R-:W-:-:S04]  /*3000*/  LEA R56, R36, R56, 0x2 ;  /* 0x0000003824387211 */ /* 0x002fc800078e10ff */
[----:B------:R-:W-:-:S13]  /*3010*/  ISETP.GE.AND P0, PT, R56, R37, PT ;  /* 0x000000253800720c */ /* 0x000fda0003f06270 */
[----:B------:R-:W-:Y:S05]  /*3020*/  @!P0 BRA `(.L_x_3092) ;  /* 0xffffffd4004c8947 */ /* 0x000fea000383ffff */
[----:B------:R-:W-:Y:S05]  /*3030*/  EXIT ;  /* 0x000000000000794d */ /* 0x000fea0003800000 */
.L_x_3089:
        /* <DEDUP_REMOVED lines=8> */
.L_x_3094:
[----:B------:R-:W-:Y:S05]  /*30c0*/  BSYNC B0 ;  /* 0x0000000000007941 */ /* 0x000fea0003800000 */
.L_x_3093:
[----:B------:R-:W-:Y:S01]  /*30d0*/  MOV R36, R82 ;  /* 0x0000005200247202 */ /* 0x000fe20000000f00 */
[----:B------:R-:W-:Y:S01]  /*30e0*/  HFMA2 R83, -RZ, RZ, 0, 1.1920928955078125e-07 ;  /* 0x00000002ff537431 */ /* 0x000fe200000001ff */
[----:B------:R-:W-:Y:S01]  /*30f0*/  MOV R86, 0x1f ;  /* 0x0000001f00567802 */ /* 0x000fe20000000f00 */
[----:B------:R-:W0:Y:S01]  /*3100*/  LDC R44, c[0x0][0x400] ;  /* 0x00010000ff2c7b82 */ /* 0x000e220000000800 */
[----:B------:R-:W-:Y:S01]  /*3110*/  MOV R81, 0xffffffff ;  /* 0xffffffff00517802 */ /* 0x000fe20000000f00 */
[----:B------:R-:W-:-:S05]  /*3120*/  FADD.FTZ R37, R79, R36 ;  /* 0x000000244f257221 */ /* 0x000fca0000010000 */
[----:B------:R-:W-:-:S07]  /*3130*/  MOV R84, R37 ;  /* 0x0000002500547202 */ /* 0x000fce0000000f00 */
[----:B0-----:R-:W-:Y:S05]  /*3140*/  WARPSYNC.COLLECTIVE R81, `(.L_x_3095) ;  /* 0x0000000051087348 */ /* 0x001fea0003c00000 */
[----:B------:R1:W2:Y:S02]  /*3150*/  SHFL.BFLY P0, R82, R84, R83, R86 ;  /* 0x0c00005354527389 */ /* 0x0002a40000000056 */
[----:B012---:R-:W-:Y:S05]  /*3160*/  ENDCOLLECTIVE ;  /* 0x000000000000791b */ /* 0x007fea0003800000 */
.L_x_3095:
[----:B------:R-:W-:Y:S01]  /*3170*/  HFMA2 R83, -RZ, RZ, 0, 2.384185791015625e-07 ;  /* 0x00000004ff537431 */ /* 0x000fe200000001ff */
[----:B------:R-:W-:-:S05]  /*3180*/  MOV R36, R82 ;  /* 0x0000005200247202 */ /* 0x000fca0000000f00 */
[----:B------:R-:W-:-:S05]  /*3190*/  FADD.FTZ R38, R37, R36 ;  /* 0x0000002425267221 */ /* 0x000fca0000010000 */
[----:B------:R-:W-:-:S07]  /*31a0*/  MOV R84, R38 ;  /* 0x0000002600547202 */ /* 0x000fce0000000f00 */
[----:B------:R-:W-:Y:S05]  /*31b0*/  WARPSYNC.COLLECTIVE R81, `(.L_x_3096) ;  /* 0x0000000051087348 */ /* 0x000fea0003c00000 */
[----:B------:R0:W1:Y:S02]  /*31c0*/  SHFL.BFLY P0, R82, R84, R83, R86 ;  /* 0x0c00005354527389 */ /* 0x0000640000000056 */
[----:B01----:R-:W-:Y:S05]  /*31d0*/  ENDCOLLECTIVE ;  /* 0x000000000000791b */ /* 0x003fea0003800000 */
.L_x_3096:
[----:B------:R-:W-:Y:S01]  /*31e0*/  HFMA2 R83, -RZ, RZ, 0, 4.76837158203125e-07 ;  /* 0x00000008ff537431 */ /* 0x000fe200000001ff */
[----:B------:R-:W-:-:S05]  /*31f0*/  MOV R39, R82 ;  /* 0x0000005200277202 */ /* 0x000fca0000000f00 */
[----:B------:R-:W-:-:S05]  /*3200*/  FADD.FTZ R39, R38, R39 ;  /* 0x0000002726277221 */ /* 0x000fca0000010000 */
[----:B------:R-:W-:-:S07]  /*3210*/  MOV R84, R39 ;  /* 0x0000002700547202 */ /* 0x000fce0000000f00 */
[----:B------:R-:W-:Y:S05]  /*3220*/  WARPSYNC.COLLECTIVE R81, `(.L_x_3097) ;  /* 0x0000000051087348 */ /* 0x000fea0003c00000 */
[----:B------:R0:W1:Y:S02]  /*3230*/  SHFL.BFLY P0, R82, R84, R83, R86 ;  /* 0x0c00005354527389 */ /* 0x0000640000000056 */
[----:B01----:R-:W-:Y:S05]  /*3240*/  ENDCOLLECTIVE ;  /* 0x000000000000791b */ /* 0x003fea0003800000 */
.L_x_3097:
[----:B------:R-:W-:Y:S01]  /*3250*/  HFMA2 R83, -RZ, RZ, 0, 9.5367431640625e-07 ;  /* 0x00000010ff537431 */ /* 0x000fe200000001ff */
[----:B------:R-:W-:-:S05]  /*3260*/  MOV R36, R82 ;  /* 0x0000005200247202 */ /* 0x000fca0000000f00 */
[----:B------:R-:W-:-:S05]  /*3270*/  FADD.FTZ R45, R39, R36 ;  /* 0x00000024272d7221 */ /* 0x000fca0000010000 */
[----:B------:R-:W-:-:S07]  /*3280*/  MOV R84, R45 ;  /* 0x0000002d00547202 */ /* 0x000fce0000000f00 */
[----:B------:R-:W-:Y:S05]  /*3290*/  WARPSYNC.COLLECTIVE R81, `(.L_x_3098) ;  /* 0x0000000051087348 */ /* 0x000fea0003c00000 */
[----:B------:R0:W1:Y:S02]  /*32a0*/  SHFL.BFLY P0, R82, R84, R83, R86 ;  /* 0x0c00005354527389 */ /* 0x0000640000000056 */
[----:B01----:R-:W-:Y:S05]  /*32b0*/  ENDCOLLECTIVE ;  /* 0x000000000000791b */ /* 0x003fea0003800000 */
.L_x_3098:
        /* <DEDUP_REMOVED lines=56> */
.L_x_3099:
[----:B------:R-:W-:Y:S01]  /*3640*/  HFMA2 R83, -RZ, RZ, 0, 1.1920928955078125e-07 ;  /* 0x00000002ff537431 */ /* 0x000fe200000001ff */
[----:B------:R-:W-:-:S05]  /*3650*/  MOV R37, R82 ;  /* 0x0000005200257202 */ /* 0x000fca0000000f00 */
[----:B------:R-:W-:-:S05]  /*3660*/  FADD.FTZ R37, R36, R37 ;  /* 0x0000002524257221 */ /* 0x000fca0000010000 */
[----:B------:R-:W-:-:S07]  /*3670*/  MOV R84, R37 ;  /* 0x0000002500547202 */ /* 0x000fce0000000f00 */
[----:B------:R-:W-:Y:S05]  /*3680*/  WARPSYNC.COLLECTIVE R81, `(.L_x_3100) ;  /* 0x0000000051087348 */ /* 0x000fea0003c00000 */
[----:B------:R0:W1:Y:S02]  /*3690*/  SHFL.BFLY P0, R82, R84, R83, R86 ;  /* 0x0c00005354527389 */ /* 0x0000640000000056 */
[----:B01----:R-:W-:Y:S05]  /*36a0*/  ENDCOLLECTIVE ;  /* 0x000000000000791b */ /* 0x003fea0003800000 */
.L_x_3100:
[----:B------:R-:W-:Y:S01]  /*36b0*/  HFMA2 R83, -RZ, RZ, 0, 2.384185791015625e-07 ;  /* 0x00000004ff537431 */ /* 0x000fe200000001ff */
[----:B------:R-:W-:-:S05]  /*36c0*/  MOV R38, R82 ;  /* 0x0000005200267202 */ /* 0x000fca0000000f00 */
[----:B------:R-:W-:-:S05]  /*36d0*/  FADD.FTZ R38, R37, R38 ;  /* 0x0000002625267221 */ /* 0x000fca0000010000 */
[----:B------:R-:W-:-:S07]  /*36e0*/  MOV R84, R38 ;  /* 0x0000002600547202 */ /* 0x000fce0000000f00 */
[----:B------:R-:W-:Y:S05]  /*36f0*/  WARPSYNC.COLLECTIVE R81, `(.L_x_3101) ;  /* 0x0000000051087348 */ /* 0x000fea0003c00000 */
[----:B------:R0:W1:Y:S02]  /*3700*/  SHFL.BFLY P0, R82, R84, R83, R86 ;  /* 0x0c00005354527389 */ /* 0x0000640000000056 */
[----:B01----:R-:W-:Y:S05]  /*3710*/  ENDCOLLECTIVE ;  /* 0x000000000000791b */ /* 0x003fea0003800000 */
.L_x_3101:
[----:B------:R-:W-:Y:S01]  /*3720*/  HFMA2 R83, -RZ, RZ, 0, 4.76837158203125e-07 ;  /* 0x00000008ff537431 */ /* 0x000fe200000001ff */
[----:B------:R-:W-:-:S05]  /*3730*/  MOV R39, R82 ;  /* 0x0000005200277202 */ /* 0x000fca0000000f00 */
[----:B------:R-:W-:-:S05]  /*3740*/  FADD.FTZ R39, R38, R39 ;  /* 0x0000002726277221 */ /* 0x000fca0000010000 */
[----:B------:R-:W-:-:S07]  /*3750*/  MOV R84, R39 ;  /* 0x0000002700547202 */ /* 0x000fce0000000f00 */
[----:B------:R-:W-:Y:S05]  /*3760*/  WARPSYNC.COLLECTIVE R81, `(.L_x_3102) ;  /* 0x0000000051087348 */ /* 0x000fea0003c00000 */
[----:B------:R0:W1:Y:S02]  /*3770*/  SHFL.BFLY P0, R82, R84, R83, R86 ;  /* 0x0c00005354527389 */ /* 0x0000640000000056 */
[----:B01----:R-:W-:Y:S05]  /*3780*/  ENDCOLLECTIVE ;  /* 0x000000000000791b */ /* 0x003fea0003800000 */
.L_x_3102:
[----:B------:R-:W-:Y:S01]  /*3790*/  HFMA2 R83, -RZ, RZ, 0, 9.5367431640625e-07 ;  /* 0x00000010ff537431 */ /* 0x000fe200000001ff */
[----:B------:R-:W-:-:S05]  /*37a0*/  MOV R80, R82 ;  /* 0x0000005200507202 */ /* 0x000fca0000000f00 */
[----:B------:R-:W-:-:S05]  /*37b0*/  FADD.FTZ R80, R39, R80 ;  /* 0x0000005027507221 */ /* 0x000fca0000010000 */
[----:B------:R-:W-:-:S07]  /*37c0*/  MOV R84, R80 ;  /* 0x0000005000547202 */ /* 0x000fce0000000f00 */
[----:B------:R-:W-:Y:S05]  /*37d0*/  WARPSYNC.COLLECTIVE R81, `(.L_x_3103) ;  /* 0x0000000051087348 */ /* 0x000fea0003c00000 */
[----:B------:R0:W1:Y:S02]  /*37e0*/  SHFL.BFLY P0, R82, R84, R83, R86 ;  /* 0x0c00005354527389 */ /* 0x0000640000000056 */
[----:B01----:R-:W-:Y:S05]  /*37f0*/  ENDCOLLECTIVE ;  /* 0x000000000000791b */ /* 0x003fea0003800000 */
.L_x_3103:
[----:B------:R-:W-:Y:S01]  /*3800*/  MOV R45, R82 ;  /* 0x00000052002d7202 */ /* 0x000fe20000000f00 */
[----:B------:R-:W-:Y:S06]  /*3810*/  BRA `(.L_x_3104) ;  /* 0xffffffec00647947 */ /* 0x000fec000383ffff */
.L_x_3105:
        /* <DEDUP_REMOVED lines=14> */
.L_x_28725:


//--------------------- .text._ZN10layer_norm13ln_fwd_kernelINS_13Kernel_traitsI6__halfS2_S2_S2_fjLj768ELj1ELj4ELj1ELj16ENS_18Kernel_traits_baseILj768ES2_S2_S2_S2_fjLj128EEEEELb1ELb0ELb0ELb0EEEvNS_9FwdParamsE --------------------------
	.section	.text._ZN10layer_norm13ln_fwd_kernelINS_13Kernel_traitsI6__halfS2_S2_S2_fjLj768ELj1ELj4ELj1ELj16ENS_18Kernel_traits_baseILj768ES2_S2_S2_S2_fjLj128EEEEELb1ELb0ELb0ELb0EEEvNS_9FwdParamsE,"ax",@progbits
	.align	128
        .global         _ZN10layer_norm13ln_fwd_kernelINS_13Kernel_traitsI6__halfS2_S2_S2_fjLj768ELj1ELj4ELj1ELj16ENS_18Kernel_traits_baseILj768ES2_S2_S2_S2_fjLj128EEEEELb1ELb0ELb0ELb0EEEvNS_9FwdParamsE
        .type           _ZN10layer_norm13ln_fwd_kernelINS_13Kernel_traitsI6__halfS2_S2_S2_fjLj768ELj1ELj4ELj1ELj16ENS_18Kernel_traits_baseILj768ES2_S2_S2_S2_fjLj128EEEEELb1ELb0ELb0ELb0EEEvNS_9FwdParamsE,@function
        .size           _ZN10layer_norm13ln_fwd_kernelINS_13Kernel_traitsI6__halfS2_S2_S2_fjLj768ELj1ELj4ELj1ELj16ENS_18Kernel_traits_baseILj768ES2_S2_S2_S2_fjLj128EEEEELb1ELb0ELb0ELb0EEEvNS_9FwdParamsE,(.L_x_28726 - _ZN10layer_norm13ln_fwd_kernelINS_13Kernel_traitsI6__halfS2_S2_S2_fjLj768ELj1ELj4ELj1ELj16ENS_18Kernel_traits_baseILj768ES2_S2_S2_S2_fjLj128EEEEELb1ELb0ELb0ELb0EEEvNS_9FwdParamsE)
        .other          _ZN10layer_norm13ln_fwd_kernelINS_13Kernel_traitsI6__halfS2_S2_S2_fjLj768ELj1ELj4ELj1ELj16ENS_18Kernel_traits_baseILj768ES2_S2_S2_S2_fjLj128EEEEELb1ELb0ELb0ELb0EEEvNS_9FwdParamsE,@"STO_CUDA_ENTRY STV_DEFAULT"
_ZN10layer_norm13ln_fwd_kernelINS_13Kernel_traitsI6__halfS2_S2_S2_fjLj768ELj1ELj4ELj1ELj16ENS_18Kernel_traits_baseILj768ES2_S2_S2_S2_fjLj128EEEEELb1ELb0ELb0ELb0EEEvNS_9FwdParamsE:
.text._ZN10layer_norm13ln_fwd_kernelINS_13Kernel_traitsI6__halfS2_S2_S2_fjLj768ELj1ELj4ELj1ELj16ENS_18Kernel_traits_baseILj768ES2_S2_S2_S2_fjLj128EEEEELb1ELb0ELb0ELb0EEEvNS_9FwdParamsE:
        /* <DEDUP_REMOVED lines=21> */
[----:B------:R-:W-:-:S06]  /*0150*/  UISETP.NE.AND.EX UP0, UPT, UR11, URZ, UPT, UP0 ;  /* 0x000000ff0b00728c */ /* 0x000fcc000bf05300 */
[----:B------:R-:W3:Y:S01]  /*0160*/  LDC R12, c[0x0][0x360] ;  /* 0x0000d800ff0c7b82 */ /* 0x000ee20000000800 */
[----:B-1----:R-:W-:-:S06]  /*0170*/  USHF.L.U32 UR4, UR5, 0x2, URZ ;  /* 0x0000000205047899 */ /* 0x002fcc00080006ff */
[----:B------:R-:W-:Y:S01]  /*0180*/  LOP3.LUT R10, R10, UR4, RZ, 0xfc, !PT ;  /* 0x000000040a0a7c12 */ /* 0x000fe2000f8efcff */
[----:B---3--:R-:W-:Y:S01]  /*0190*/  IMAD R12, R12, UR5, R11 ;  /* 0x000000050c0c7c24 */ /* 0x008fe2000f8e020b */
[----:B--2---:R-:W-:Y:S02]  /*01a0*/  @P0 R2UR UR6, R2 ;  /* 0x00000000020602ca */ /* 0x004fe400000e0000 */
[----:B------:R-:W-:Y:S02]  /*01b0*/  @P0 R2UR UR7, R3 ;  /* 0x00000000030702ca */ /* 0x000fe400000e0000 */
[----:B------:R-:W-:Y:S02]  /*01c0*/  SHF.R.S32.HI R2, RZ, 0x1f, R13 ;  /* 0x0000001fff027819 */ /* 0x000fe4000001140d */
[----:B0-----:R-:W-:Y:S02]  /*01d0*/  @P0 IADD3 R0, P1, PT, R4, R9, RZ ;  /* 0x0000000904000210 */ /* 0x001fe40007f3e0ff */
[----:B------:R-:W-:-:S02]  /*01e0*/  LEA.HI R2, R2, R13, RZ, 0x3 ;  /* 0x0000000d02027211 */ /* 0x000fc400078f18ff */
[C---:B------:R-:W-:Y:S01]  /*01f0*/  LOP3.LUT R13, R11.reuse, 0x1f, RZ, 0xc, !PT ;  /* 0x0000001f0b0d7812 */ /* 0x040fe200078e0cff */
[----:B------:R-:W-:Y:S01]  /*0200*/  @P0 IMAD.X R7, RZ, RZ, R5, P1 ;  /* 0x000000ffff070224 */ /* 0x000fe200008e0605 */
[----:B------:R-:W-:Y:S01]  /*0210*/  LOP3.LUT R11, R11, 0x1f, RZ, 0xc0, !PT ;  /* 0x0000001f0b0b7812 */ /* 0x000fe200078ec0ff */
        /* <DEDUP_REMOVED lines=48> */
.L_x_3107:
[C---:B------:R-:W-:Y:S01]  /*0520*/  ISETP.GE.U32.AND P1, PT, R13.reuse, 0x40, PT ;  /* 0x000000400d00780c */ /* 0x040fe20003f26070 */
[----:B------:R-:W-:Y:S01]  /*0530*/  IMAD.MOV.U32 R25, RZ, RZ, R11 ;  /* 0x000000ffff197224 */ /* 0x000fe200078e000b */
[C---:B------:R-:W-:Y:S02]  /*0540*/  ISETP.GE.U32.AND P0, PT, R13.reuse, 0x20, PT ;  /* 0x000000200d00780c */ /* 0x040fe40003f06070 */
[----:B------:R-:W-:-:S09]  /*0550*/  ISETP.GE.U32.AND P2, PT, R13, 0x60, PT ;  /* 0x000000600d00780c */ /* 0x000fd20003f46070 */
        /* <DEDUP_REMOVED lines=11> */
[----:B------:R-:W-:Y:S01]  /*0610*/  IMAD.MOV.U32 R26, RZ, RZ, RZ ;  /* 0x000000ffff1a7224 */ /* 0x000fe200078e00ff */
[----:B------:R-:W-:Y:S01]  /*0620*/  CS2R R24, SRZ ;  /* 0x0000000000187805 */ /* 0x000fe2000001ff00 */
[----:B------:R-:W-:Y:S01]  /*0630*/  IMAD.MOV.U32 R34, RZ, RZ, RZ ;  /* 0x000000ffff227224 */ /* 0x000fe200078e00ff */
[----:B------:R-:W-:Y:S02]  /*0640*/  CS2R R32, SRZ ;  /* 0x0000000000207805 */ /* 0x000fe4000001ff00 */
[----:B------:R-:W-:Y:S02]  /*0650*/  @P2 CS2R R18, SRZ ;  /* 0x0000000000122805 */ /* 0x000fe4000001ff00 */
[----:B------:R-:W-:Y:S02]  /*0660*/  @P2 CS2R R16, SRZ ;  /* 0x0000000000102805 */ /* 0x000fe4000001ff00 */
[----:B------:R-:W-:Y:S01]  /*0670*/  @P1 MOV R27, RZ ;  /* 0x000000ff001b1202 */ /* 0x000fe20000000f00 */
[----:B0-----:R-:W-:-:S07]  /*0680*/  @P0 IMAD.MOV.U32 R35, RZ, RZ, RZ ;  /* 0x000000ffff230224 */ /* 0x001fce00078e00ff */
.L_x_3108:
[----:B------:R-:W-:Y:S05]  /*0690*/  BSYNC.RECONVERGENT B0 ;  /* 0x0000000000007941 */ /* 0x000fea0003800200 */
.L_x_3106:
[----:B------:R-:W0:Y:S02]  /*06a0*/  LDCU UR4, c[0x0][0x384] ;  /* 0x00007080ff0477ac */ /* 0x000e240008000800 */
[----:B0-----:R-:W-:-:S13]  /*06b0*/  ISETP.GE.AND P0, PT, R10, UR4, PT ;  /* 0x000000040a007c0c */ /* 0x001fda000bf06270 */
[----:B------:R-:W-:Y:S05]  /*06c0*/  @P0 EXIT ;  /* 0x000000000000094d */ /* 0x000fea0003800000 */
[----:B------:R-:W-:Y:S01]  /*06d0*/  IMAD.HI.U32 R3, R12, -0x326172a9, RZ ;  /* 0xcd9e8d570c037827 */ /* 0x000fe200078e00ff */
[----:B------:R-:W0:Y:S01]  /*06e0*/  LDCU.64 UR4, c[0x0][0x3e0] ;  /* 0x00007c00ff0477ac */ /* 0x000e220008000a00 */
[----:B------:R-:W-:Y:S02]  /*06f0*/  BSSY B0, `(.L_x_3109) ;  /* 0x00010eb000007945 */ /* 0x000fe40003800000 */
[C---:B------:R-:W-:Y:S01]  /*0700*/  IMAD.HI.U32 R2, R9.reuse, -0x2daee0ad, RZ ;  /* 0xd2511f5309027827 */ /* 0x040fe200078e00ff */
[----:B------:R-:W-:Y:S01]  /*0710*/  LOP3.LUT R3, R8, UR6, R3, 0x96, !PT ;  /* 0x0000000608037c12 */ /* 0x000fe2000f8e9603 */
[----:B------:R-:W1:Y:S02]  /*0720*/  LDCU UR32, c[0x0][0x388] ;  /* 0x00007100ff2077ac */ /* 0x000e640008000800 */
[----:B------:R-:W-:Y:S01]  /*0730*/  IMAD R7, R9, -0x2daee0ad, RZ ;  /* 0xd2511f5309077824 */ /* 0x000fe200078e02ff */
[----:B------:R-:W-:Y:S01]  /*0740*/  LOP3.LUT R2, R2, UR7, RZ, 0x3c, !PT ;  /* 0x0000000702027c12 */ /* 0x000fe2000f8e3cff */
[----:B------:R-:W-:Y:S01]  /*0750*/  IMAD.HI.U32 R6, R3, -0x2daee0ad, RZ ;  /* 0xd2511f5303067827 */ /* 0x000fe200078e00ff */
[----:B------:R-:W2:Y:S03]  /*0760*/  LDCU.U8 UR12, c[0x0][0x410] ;  /* 0x00008200ff0c77ac */ /* 0x000ea60008000000 */
[----:B------:R-:W-:Y:S01]  /*0770*/  IMAD R5, R12, -0x326172a9, RZ ;  /* 0xcd9e8d570c057824 */ /* 0x000fe200078e02ff */
[----:B------:R-:W-:Y:S01]  /*0780*/  LOP3.LUT R6, R7, UR15, R6, 0x96, !PT ;  /* 0x0000000f07067c12 */ /* 0x000fe2000f8e9606 */
[C---:B------:R-:W-:Y:S01]  /*0790*/  IMAD.HI.U32 R4, R2.reuse, -0x326172a9, RZ ;  /* 0xcd9e8d5702047827 */ /* 0x040fe200078e00ff */
[----:B------:R-:W3:Y:S03]  /*07a0*/  LDCU UR13, c[0x0][0x448] ;  /* 0x00008900ff0d77ac */ /* 0x000ee60008000800 */
[----:B------:R-:W-:Y:S01]  /*07b0*/  IMAD R14, R3, -0x2daee0ad, RZ ;  /* 0xd2511f53030e7824 */ /* 0x000fe200078e02ff */
[----:B------:R-:W-:Y:S01]  /*07c0*/  LOP3.LUT R4, R5, UR14, R4, 0x96, !PT ;  /* 0x0000000e05047c12 */ /* 0x000fe2000f8e9604 */
[----:B------:R-:W-:Y:S01]  /*07d0*/  IMAD R5, R2, -0x326172a9, RZ ;  /* 0xcd9e8d5702057824 */ /* 0x000fe200078e02ff */
[----:B0-----:R-:W-:Y:S01]  /*07e0*/  UISETP.NE.U32.AND UP0, UPT, UR4, URZ, UPT ;  /* 0x000000ff0400728c */ /* 0x001fe2000bf05070 */
[----:B------:R-:W-:Y:S01]  /*07f0*/  IMAD.HI.U32 R2, R6, -0x326172a9, RZ ;  /* 0xcd9e8d5706027827 */ /* 0x000fe200078e00ff */
[----:B------:R-:W0:Y:S03]  /*0800*/  LDCU.64 UR10, c[0x0][0x3a0] ;  /* 0x00007400ff0a77ac */ /* 0x000e260008000a00 */
[----:B------:R-:W-:Y:S01]  /*0810*/  IMAD.HI.U32 R3, R4, -0x2daee0ad, RZ ;  /* 0xd2511f5304037827 */ /* 0x000fe200078e00ff */
[----:B------:R-:W-:Y:S01]  /*0820*/  LOP3.LUT R2, R5, UR16, R2, 0x96, !PT ;  /* 0x0000001005027c12 */ /* 0x000fe2000f8e9602 */
[----:B------:R-:W-:-:S02]  /*0830*/  UISETP.NE.AND.EX UP0, UPT, UR5, URZ, UPT, UP0 ;  /* 0x000000ff0500728c */ /* 0x000fc4000bf05300 */
        /* <DEDUP_REMOVED lines=14> */
[----:B------:R-:W-:-:S04]  /*0920*/  IMAD.HI.U32 R4, R2, -0x2daee0ad, RZ ;  /* 0xd2511f5302047827 */ /* 0x000fc800078e00ff */
[----:B------:R-:W-:Y:S01]  /*0930*/  IMAD R6, R6, -0x326172a9, RZ ;  /* 0xcd9e8d5706067824 */ /* 0x000fe200078e02ff */
[----:B------:R-:W-:Y:S01]  /*0940*/  LOP3.LUT R4, R7, UR23, R4, 0x96, !PT ;  /* 0x0000001707047c12 */ /* 0x000fe2000f8e9604 */
[----:B------:R-:W-:-:S04]  /*0950*/  IMAD.HI.U32 R3, R5, -0x326172a9, RZ ;  /* 0xcd9e8d5705037827 */ /* 0x000fc800078e00ff */
        /* <DEDUP_REMOVED lines=23> */
[----:B------:R-:W-:Y:S01]  /*0ad0*/  IMAD.HI.U32 R3, R4, -0x326172a9, RZ ;  /* 0xcd9e8d5704037827 */ /* 0x000fe200078e00ff */
[----:B------:R-:W-:-:S03]  /*0ae0*/  LOP3.LUT R5, R0, 0x3, RZ, 0xc0, !PT ;  /* 0x0000000300057812 */ /* 0x000fc600078ec0ff */
[----:B------:R-:W-:Y:S01]  /*0af0*/  IMAD R69, R2, -0x2daee0ad, RZ ;  /* 0xd2511f5302457824 */ /* 0x000fe200078e02ff */
[----:B------:R-:W-:Y:S01]  /*0b00*/  LOP3.LUT R6, R14, UR30, R3, 0x96, !PT ;  /* 0x0000001e0e067c12 */ /* 0x000fe2000f8e9603 */
[----:B------:R-:W-:Y:S02]  /*0b10*/  IMAD.MOV.U32 R3, RZ, RZ, RZ ;  /* 0x000000ffff037224 */ /* 0x000fe400078e00ff */
[----:B0123--:R-:W-:-:S07]  /*0b20*/  IMAD R4, R4, -0x326172a9, RZ ;  /* 0xcd9e8d5704047824 */ /* 0x00ffce00078e02ff */
.L_x_3368:
        /* <DEDUP_REMOVED lines=14> */
[----:B------:R-:W-:Y:S02]  /*0c10*/  IMAD.MOV.U32 R71, RZ, RZ, R49 ;  /* 0x000000ffff477224 */ /* 0x000fe400078e0031 */
[----:B--2---:R-:W-:Y:S01]  /*0c20*/  @P0 HADD2.F32 R70, -RZ, R40.H0_H0 ;  /* 0x20000028ff460230 */ /* 0x004fe20000004100 */
        /* <DEDUP_REMOVED lines=13> */
[----:B------:R-:W-:Y:S01]  /*0d00*/  MOV R15, 0x2 ;  /* 0x00000002000f7802 */ /* 0x000fe20000000f00 */
[----:B------:R-:W-:Y:S02]  /*0d10*/  IMAD.MOV.U32 R2, RZ, RZ, R4 ;  /* 0x000000ffff027224 */ /* 0x000fe400078e0004 */
[----:B------:R-:W-:-:S08]  /*0d20*/  IMAD.MOV.U32 R72, RZ, RZ, R69 ;  /* 0x000000ffff487224 */ /* 0x000fd000078e0045 */
[----:B------:R-:W-:Y:S05]  /*0d30*/  @!P0 BRA `(.L_x_3114) ;  /* 0x0000000400148947 */ /* 0x000fea0003800000 */
[----:B------:R-:W-:-:S05]  /*0d40*/  HFMA2 R2, -RZ, RZ, 0, 1.1920928955078125e-07 ;  /* 0x00000002ff027431 */ /* 0x000fca00000001ff */
[----:B------:R-:W-:-:S05]  /*0d50*/  VIADDMNMX.U32 R2, R5, 0xfffffffe, R2, PT ;  /* 0xfffffffe05027846 */ /* 0x000fca0003800002 */
[----:B------:R-:W-:-:S04]  /*0d60*/  IMAD.SHL.U32 R2, R2, 0x4, RZ ;  /* 0x0000000402027824 */ /* 0x000fc800078e00ff */
[----:B------:R-:W0:Y:S02]  /*0d70*/  LDC R56, c[0x2][R2] ;  /* 0x0080000002387b82 */ /* 0x000e240000000800 */
[----:B0-----:R-:W-:-:S04]  /*0d80*/  SHF.R.S32.HI R57, RZ, 0x1f, R56 ;  /* 0x0000001fff397819 */ /* 0x001fc80000011438 */
.L_x_28558:
[----:B------:R-:W-:Y:S05]  /*0d90*/  BRX R56 -0xda0                                         (*"BRANCH_TARGETS .L_x_28559,.L_x_28560,.L_x_28561"*) ;  /* 0xfffffff038987949 */ /* 0x000fea000383ffff */
.L_x_28561:
[----:B------:R-:W-:Y:S01]  /*0da0*/  VIADD R15, R5, 0x1 ;  /* 0x00000001050f7836 */ /* 0x000fe20000000000 */
[----:B------:R-:W-:Y:S01]  /*0db0*/  MOV R72, R69 ;  /* 0x0000004500487202 */ /* 0x000fe20000000f00 */
[----:B------:R-:W-:Y:S01]  /*0dc0*/  IMAD.MOV.U32 R2, RZ, RZ, R6 ;  /* 0x000000ffff027224 */ /* 0x000fe200078e0006 */
[----:B------:R-:W-:Y:S06]  /*0dd0*/  BRA `(.L_x_3114) ;  /* 0x0000000000ec7947 */ /* 0x000fec0003800000 */
.L_x_28559:
[----:B------:R-:W-:Y:S01]  /*0de0*/  IMAD.MOV.U32 R72, RZ, RZ, R69 ;  /* 0x000000ffff487224 */ /* 0x000fe200078e0045 */
[----:B------:R-:W-:Y:S01]  /*0df0*/  MOV R15, 0x3 ;  /* 0x00000003000f7802 */ /* 0x000fe20000000f00 */
[----:B------:R-:W-:Y:S01]  /*0e00*/  IMAD.MOV.U32 R2, RZ, RZ, R7 ;  /* 0x000000ffff027224 */ /* 0x000fe200078e0007 */
[----:B------:R-:W-:Y:S06]  /*0e10*/  BRA `(.L_x_3114) ;  /* 0x0000000000dc7947 */ /* 0x000fec0003800000 */
.L_x_28560:
        /* <DEDUP_REMOVED lines=13> */
.L_x_3116:
[----:B------:R-:W-:Y:S05]  /*0ef0*/  BSYNC.RECONVERGENT B3 ;  /* 0x0000000000037941 */ /* 0x000fea0003800200 */
.L_x_3115:
        /* <DEDUP_REMOVED lines=40> */
[----:B------:R-:W-:-:S07]  /*1180*/  LOP3.LUT R7, R56, UR31, R73, 0x96, !PT ;  /* 0x0000001f38077c12 */ /* 0x000fce000f8e9649 */
.L_x_3114:
[----:B------:R-:W-:Y:S05]  /*1190*/  BSYNC.RECONVERGENT B2 ;  /* 0x0000000000027941 */ /* 0x000fea0003800200 */
.L_x_3113:
[----:B------:R-:W0:Y:S01]  /*11a0*/  LDC R73, c[0x0][0x408] ;  /* 0x00010200ff497b82 */ /* 0x000e220000000800 */
[----:B------:R-:W-:Y:S01]  /*11b0*/  I2FP.F32.U32 R5, R2 ;  /* 0x0000000200057245 */ /* 0x000fe20000201000 */
[----:B-----5:R-:W-:Y:S01]  /*11c0*/  HADD2.F32 R57, -RZ, R44.H0_H0 ;  /* 0x2000002cff397230 */ /* 0x020fe20000004100 */
[----:B------:R-:W-:Y:S01]  /*11d0*/  ISETP.NE.AND P1, PT, R15, 0x1, PT ;  /* 0x000000010f00780c */ /* 0x000fe20003f25270 */
[----:B------:R-:W-:Y:S01]  /*11e0*/  IMAD.MOV.U32 R66, RZ, RZ, 0x2f800000 ;  /* 0x2f800000ff427424 */ /* 0x000fe200078e00ff */
[----:B------:R-:W-:Y:S01]  /*11f0*/  BSSY.RECONVERGENT B2, `(.L_x_3117) ;  /* 0x000004e000027945 */ /* 0x000fe20003800200 */
[----:B------:R-:W-:Y:S02]  /*1200*/  HFMA2 R56, -RZ, RZ, 0, 1.1920928955078125e-07 ;  /* 0x00000002ff387431 */ /* 0x000fe400000001ff */
[----:B------:R-:W-:Y:S01]  /*1210*/  FMUL.FTZ R48, R57, R70 ;  /* 0x0000004639307220 */ /* 0x000fe20000410000 */
[----:B------:R-:W1:Y:S01]  /*1220*/  LDC R71, c[0x0][0x404] ;  /* 0x00010100ff477b82 */ /* 0x000e620000000800 */
[----:B------:R-:W-:Y:S01]  /*1230*/  FFMA.FTZ R2, R5, R66, 1.1641532182693481445e-10 ;  /* 0x2f00000005027423 */ /* 0x000fe20000010042 */
[----:B------:R-:W-:-:S02]  /*1240*/  HADD2.F32 R5, -RZ, R40.H0_H0 ;  /* 0x20000028ff057230 */ /* 0x000fc40000004100 */
[----:B0-----:R-:W-:Y:S02]  /*1250*/  FMUL.FTZ R48, R48, R73 ;  /* 0x0000004930307220 */ /* 0x001fe40000410000 */
[----:B-1----:R-:W-:-:S04]  /*1260*/  FSETP.GTU.FTZ.AND P0, PT, R2, R71, PT ;  /* 0x000000470200720b */ /* 0x002fc80003f1c000 */
        /* <DEDUP_REMOVED lines=14> */
.L_x_3119:
        /* <DEDUP_REMOVED lines=13> */
.L_x_3121:
[----:B------:R-:W-:Y:S05]  /*1420*/  BSYNC.RECONVERGENT B3 ;  /* 0x0000000000037941 */ /* 0x000fea0003800200 */
.L_x_3120:
        /* <DEDUP_REMOVED lines=31> */
[----:B------:R-:W-:-:S04]  /*1620*/  LOP3.LUT R7, R56, UR27, R7, 0x96, !PT ;  /* 0x0000001b38077c12 */ /* 0x000fc8000f8e9607 */
        /* <DEDUP_REMOVED lines=8> */
[----:B------:R-:W-:Y:S02]  /*16b0*/  IMAD.MOV.U32 R72, RZ, RZ, R56 ;  /* 0x000000ffff487224 */ /* 0x000fe400078e0038 */
[----:B------:R-:W-:-:S07]  /*16c0*/  HFMA2 R56, -RZ, RZ, 0, 0 ;  /* 0x00000000ff387431 */ /* 0x000fce00000001ff */
.L_x_3118:
[----:B------:R-:W-:Y:S05]  /*16d0*/  BSYNC.RECONVERGENT B2 ;  /* 0x0000000000027941 */ /* 0x000fea0003800200 */
.L_x_3117:
[----:B------:R-:W-:Y:S01]  /*16e0*/  I2FP.F32.U32 R5, R5 ;  /* 0x0000000500057245 */ /* 0x000fe20000201000 */
[----:B------:R-:W-:Y:S01]  /*16f0*/  HADD2.F32 R15, -RZ, R44.H1_H1 ;  /* 0x3000002cff0f7230 */ /* 0x000fe20000004100 */
[----:B------:R-:W-:Y:S01]  /*1700*/  ISETP.NE.AND P1, PT, R56, 0x1, PT ;  /* 0x000000013800780c */ /* 0x000fe20003f25270 */
[----:B------:R-:W-:Y:S01]  /*1710*/  BSSY.RECONVERGENT B2, `(.L_x_3122) ;  /* 0x000004c000027945 */ /* 0x000fe20003800200 */
[----:B------:R-:W-:Y:S02]  /*1720*/  IMAD.MOV.U32 R57, RZ, RZ, 0x2 ;  /* 0x00000002ff397424 */ /* 0x000fe400078e00ff */
[----:B------:R-:W-:Y:S01]  /*1730*/  FFMA.FTZ R44, R5, R66, 1.1641532182693481445e-10 ;  /* 0x2f000000052c7423 */ /* 0x000fe20000010042 */
[----:B------:R-:W-:Y:S01]  /*1740*/  FMUL.FTZ R48, R15, R70 ;  /* 0x000000460f307220 */ /* 0x000fe20000410000 */
[----:B------:R-:W-:-:S03]  /*1750*/  HADD2.F32 R5, -RZ, R40.H1_H1 ;  /* 0x30000028ff057230 */ /* 0x000fc60000004100 */
        /* <DEDUP_REMOVED lines=15> */
.L_x_3124:
        /* <DEDUP_REMOVED lines=13> */
.L_x_3126:
[----:B------:R-:W-:Y:S05]  /*1920*/  BSYNC.RECONVERGENT B3 ;  /* 0x0000000000037941 */ /* 0x000fea0003800200 */
.L_x_3125:
        /* <DEDUP_REMOVED lines=42> */
.L_x_3123:
[----:B------:R-:W-:Y:S05]  /*1bd0*/  BSYNC.RECONVERGENT B2 ;  /* 0x0000000000027941 */ /* 0x000fea0003800200 */
.L_x_3122:
[----:B------:R-:W-:Y:S01]  /*1be0*/  I2FP.F32.U32 R5, R5 ;  /* 0x0000000500057245 */ /* 0x000fe20000201000 */
[----:B------:R-:W-:Y:S01]  /*1bf0*/  HADD2.F32 R15, -RZ, R45.H0_H0 ;  /* 0x2000002dff0f7230 */ /* 0x000fe20000004100 */
[----:B------:R-:W-:Y:S01]  /*1c00*/  ISETP.NE.AND P2, PT, R57, 0x1, PT ;  /* 0x000000013900780c */ /* 0x000fe20003f45270 */
[----:B------:R-:W-:Y:S01]  /*1c10*/  BSSY.RECONVERGENT B2, `(.L_x_3127) ;  /* 0x000004c000027945 */ /* 0x000fe20003800200 */
[----:B------:R-:W-:Y:S02]  /*1c20*/  IMAD.MOV.U32 R56, RZ, RZ, 0x2 ;  /* 0x00000002ff387424 */ /* 0x000fe400078e00ff */
[----:B------:R-:W-:Y:S01]  /*1c30*/  FFMA.FTZ R40, R5, R66, 1.1641532182693481445e-10 ;  /* 0x2f00000005287423 */ /* 0x000fe20000010042 */
[----:B------:R-:W-:Y:S01]  /*1c40*/  FMUL.FTZ R44, R15, R70 ;  /* 0x000000460f2c7220 */ /* 0x000fe20000410000 */
[----:B------:R-:W-:-:S03]  /*1c50*/  MOV R5, R4 ;  /* 0x0000000400057202 */ /* 0x000fc60000000f00 */
[----:B------:R-:W-:Y:S01]  /*1c60*/  FMUL.FTZ R44, R44, R73 ;  /* 0x000000492c2c7220 */ /* 0x000fe20000410000 */
[----:B------:R-:W-:Y:S01]  /*1c70*/  FSETP.GTU.FTZ.AND P1, PT, R40, R71, PT ;  /* 0x000000472800720b */ /* 0x000fe20003f3c000 */
[----:B------:R-:W-:-:S03]  /*1c80*/  HADD2.F32 R40, -RZ, R41.H0_H0 ;  /* 0x20000029ff287230 */ /* 0x000fc60000004100 */
        /* <DEDUP_REMOVED lines=12> */
.L_x_3129:
        /* <DEDUP_REMOVED lines=13> */
.L_x_3131:
[----:B------:R-:W-:Y:S05]  /*1e20*/  BSYNC.RECONVERGENT B3 ;  /* 0x0000000000037941 */ /* 0x000fea0003800200 */
.L_x_3130:
        /* <DEDUP_REMOVED lines=42> */
.L_x_3128:
[----:B------:R-:W-:Y:S05]  /*20d0*/  BSYNC.RECONVERGENT B2 ;  /* 0x0000000000027941 */ /* 0x000fea0003800200 */
.L_x_3127:
[----:B------:R-:W-:Y:S01]  /*20e0*/  I2FP.F32.U32 R5, R5 ;  /* 0x0000000500057245 */ /* 0x000fe20000201000 */
[----:B------:R-:W-:Y:S01]  /*20f0*/  HADD2.F32 R45, -RZ, R45.H1_H1 ;  /* 0x3000002dff2d7230 */ /* 0x000fe20000004100 */
[----:B------:R-:W-:Y:S01]  /*2100*/  ISETP.NE.AND P3, PT, R56, 0x1, PT ;  /* 0x000000013800780c */ /* 0x000fe20003f65270 */
[----:B------:R-:W-:Y:S01]  /*2110*/  HADD2.F32 R57, -RZ, R41.H1_H1 ;  /* 0x30000029ff397230 */ /* 0x000fe20000004100 */
        /* <DEDUP_REMOVED lines=19> */
.L_x_3134:
        /* <DEDUP_REMOVED lines=13> */
.L_x_3136:
[----:B------:R-:W-:Y:S05]  /*2320*/  BSYNC.RECONVERGENT B3 ;  /* 0x0000000000037941 */ /* 0x000fea0003800200 */
.L_x_3135:
        /* <DEDUP_REMOVED lines=33> */
[----:B------:R-:W-:-:S04]  /*2540*/  IMAD.WIDE.U32 R6, R7, -0x326172a9, RZ ;  /* 0xcd9e8d5707067825 */ /* 0x000fc800078e00ff */
[----:B------:R-:W-:Y:S01]  /*2550*/  HFMA2 R45, -RZ, RZ, 0, 0 ;  /* 0x00000000ff2d7431 */ /* 0x000fe200000001ff */
[----:B------:R-:W-:Y:S01]  /*2560*/  LOP3.LUT R40, R4, UR28, R7, 0x96, !PT ;  /* 0x0000001c04287c12 */ /* 0x000fe2000f8e9607 */
[----:B------:R-:W-:-:S04]  /*2570*/  IMAD.WIDE.U32 R4, R5, -0x326172a9, RZ ;  /* 0xcd9e8d5705047825 */ /* 0x000fc800078e00ff */
[----:B------:R-:W-:Y:S01]  /*2580*/  IMAD.WIDE.U32 R40, R40, -0x2daee0ad, RZ ;  /* 0xd2511f5328287825 */ /* 0x000fe200078e00ff */
[----:B------:R-:W-:-:S03]  /*2590*/  LOP3.LUT R6, R6, UR30, R5, 0x96, !PT ;  /* 0x0000001e06067c12 */ /* 0x000fc6000f8e9605 */
[----:B------:R-:W-:Y:S01]  /*25a0*/  IMAD.MOV.U32 R5, RZ, RZ, R72 ;  /* 0x000000ffff057224 */ /* 0x000fe200078e0048 */
[----:B------:R-:W-:Y:S01]  /*25b0*/  LOP3.LUT R7, R44, UR31, R41, 0x96, !PT ;  /* 0x0000001f2c077c12 */ /* 0x000fe2000f8e9629 */
[----:B------:R-:W-:-:S07]  /*25c0*/  IMAD.MOV.U32 R72, RZ, RZ, R40 ;  /* 0x000000ffff487224 */ /* 0x000fce00078e0028 */
.L_x_3133:
[----:B------:R-:W-:Y:S05]  /*25d0*/  BSYNC.RECONVERGENT B2 ;  /* 0x0000000000027941 */ /* 0x000fea0003800200 */
.L_x_3132:
[----:B------:R-:W-:Y:S01]  /*25e0*/  I2FP.F32.U32 R5, R5 ;  /* 0x0000000500057245 */ /* 0x000fe20000201000 */
[----:B------:R-:W-:Y:S01]  /*25f0*/  HADD2.F32 R41, -RZ, R46.H0_H0 ;  /* 0x2000002eff297230 */ /* 0x000fe20000004100 */
[----:B------:R-:W-:Y:S01]  /*2600*/  ISETP.NE.AND P4, PT, R45, 0x1, PT ;  /* 0x000000012d00780c */ /* 0x000fe20003f85270 */
[----:B------:R-:W-:Y:S01]  /*2610*/  BSSY.RECONVERGENT B2, `(.L_x_3137) ;  /* 0x000004c000027945 */ /* 0x000fe20003800200 */
[----:B------:R-:W-:Y:S02]  /*2620*/  IMAD.MOV.U32 R61, RZ, RZ, 0x2 ;  /* 0x00000002ff3d7424 */ /* 0x000fe400078e00ff */
[----:B------:R-:W-:Y:S01]  /*2630*/  FFMA.FTZ R40, R5, R66, 1.1641532182693481445e-10 ;  /* 0x2f00000005287423 */ /* 0x000fe20000010042 */
[----:B------:R-:W-:Y:S01]  /*2640*/  FMUL.FTZ R44, R41, R70 ;  /* 0x00000046292c7220 */ /* 0x000fe20000410000 */
[----:B------:R-:W-:-:S03]  /*2650*/  HADD2.F32 R5, -RZ, R42.H0_H0 ;  /* 0x2000002aff057230 */ /* 0x000fc60000004100 */
[----:B------:R-:W-:Y:S01]  /*2660*/  FMUL.FTZ R44, R44, R73 ;  /* 0x000000492c2c7220 */ /* 0x000fe20000410000 */
[----:B------:R-:W-:Y:S01]  /*2670*/  FSETP.GTU.FTZ.AND P3, PT, R40, R71, PT ;  /* 0x000000472800720b */ /* 0x000fe20003f7c000 */
[----:B------:R-:W-:-:S03]  /*2680*/  IMAD.MOV.U32 R40, RZ, RZ, R4 ;  /* 0x000000ffff287224 */ /* 0x000fc600078e0004 */
[----:B------:R-:W-:Y:S02]  /*2690*/  FSEL R44, R44, RZ, !P3 ;  /* 0x000000ff2c2c7208 */ /* 0x000fe40005800000 */
[----:B------:R-:W-:-:S03]  /*26a0*/  PLOP3.LUT P3, PT, P3, PT, PT, 0x8, 0x80 ;  /* 0x000000000080781c */ /* 0x000fc60001f6e170 */
[----:B------:R-:W-:Y:S01]  /*26b0*/  FADD.FTZ R56, R44, R5 ;  /* 0x000000052c387221 */ /* 0x000fe20000010000 */
        /* <DEDUP_REMOVED lines=9> */
.L_x_3139:
        /* <DEDUP_REMOVED lines=13> */
.L_x_3141:
[----:B------:R-:W-:Y:S05]  /*2820*/  BSYNC.RECONVERGENT B3 ;  /* 0x0000000000037941 */ /* 0x000fea0003800200 */
.L_x_3140:
        /* <DEDUP_REMOVED lines=40> */
[----:B------:R-:W-:-:S05]  /*2ab0*/  IMAD.WIDE.U32 R4, R41, -0x326172a9, RZ ;  /* 0xcd9e8d5729047825 */ /* 0x000fca00078e00ff */
[----:B------:R-:W-:-:S07]  /*2ac0*/  LOP3.LUT R6, R6, UR30, R5, 0x96, !PT ;  /* 0x0000001e06067c12 */ /* 0x000fce000f8e9605 */
.L_x_3138:
[----:B------:R-:W-:Y:S05]  /*2ad0*/  BSYNC.RECONVERGENT B2 ;  /* 0x0000000000027941 */ /* 0x000fea0003800200 */
.L_x_3137:
[----:B------:R-:W-:Y:S01]  /*2ae0*/  I2FP.F32.U32 R5, R40 ;  /* 0x0000002800057245 */ /* 0x000fe20000201000 */
[----:B------:R-:W-:Y:S01]  /*2af0*/  HADD2.F32 R41, -RZ, R46.H1_H1 ;  /* 0x3000002eff297230 */ /* 0x000fe20000004100 */
[----:B------:R-:W-:Y:S01]  /*2b00*/  ISETP.NE.AND P5, PT, R61, 0x1, PT ;  /* 0x000000013d00780c */ /* 0x000fe20003fa5270 */
[----:B------:R-:W-:Y:S02]  /*2b10*/  BSSY.RECONVERGENT B2, `(.L_x_3142) ;  /* 0x000004c000027945 */ /* 0x000fe40003800200 */
[----:B------:R-:W-:Y:S01]  /*2b20*/  FFMA.FTZ R40, R5, R66, 1.1641532182693481445e-10 ;  /* 0x2f00000005287423 */ /* 0x000fe20000010042 */
[----:B------:R-:W-:Y:S01]  /*2b30*/  FMUL.FTZ R44, R41, R70 ;  /* 0x00000046292c7220 */ /* 0x000fe20000410000 */
[----:B------:R-:W-:-:S03]  /*2b40*/  HADD2.F32 R5, -RZ, R42.H1_H1 ;  /* 0x3000002aff057230 */ /* 0x000fc60000004100 */
[----:B------:R-:W-:Y:S01]  /*2b50*/  FMUL.FTZ R44, R44, R73 ;  /* 0x000000492c2c7220 */ /* 0x000fe20000410000 */
[----:B------:R-:W-:Y:S02]  /*2b60*/  FSETP.GTU.FTZ.AND P4, PT, R40, R71, PT ;  /* 0x000000472800720b */ /* 0x000fe40003f9c000 */
[----:B------:R-:W-:Y:S02]  /*2b70*/  MOV R40, R4 ;  /* 0x0000000400287202 */ /* 0x000fe40000000f00 */
        /* <DEDUP_REMOVED lines=13> */
.L_x_3144:
        /* <DEDUP_REMOVED lines=13> */
.L_x_3146:
[----:B------:R-:W-:Y:S05]  /*2d20*/  BSYNC.RECONVERGENT B3 ;  /* 0x0000000000037941 */ /* 0x000fea0003800200 */
.L_x_3145:
        /* <DEDUP_REMOVED lines=40> */
[----:B------:R-:W-:-:S05]  /*2fb0*/  IMAD.WIDE.U32 R4, R41, -0x326172a9, RZ ;  /* 0xcd9e8d5729047825 */ /* 0x000fca00078e00ff */
[----:B------:R-:W-:-:S07]  /*2fc0*/  LOP3.LUT R6, R6, UR30, R5, 0x96, !PT ;  /* 0x0000001e06067c12 */ /* 0x000fce000f8e9605 */
.L_x_3143:
[----:B------:R-:W-:Y:S05]  /*2fd0*/  BSYNC.RECONVERGENT B2 ;  /* 0x0000000000027941 */ /* 0x000fea0003800200 */
.L_x_3142:
[----:B------:R-:W-:Y:S01]  /*2fe0*/  I2FP.F32.U32 R5, R40 ;  /* 0x0000002800057245 */ /* 0x000fe20000201000 */
[----:B------:R-:W-:Y:S01]  /*2ff0*/  HADD2.F32 R41, -RZ, R47.H0_H0 ;  /* 0x2000002fff297230 */ /* 0x000fe20000004100 */
[----:B------:R-:W-:Y:S01]  /*3000*/  ISETP.NE.AND P6, PT, R44, 0x1, PT ;  /* 0x000000012c00780c */ /* 0x000fe20003fc5270 */
[----:B------:R-:W-:Y:S01]  /*3010*/  HADD2.F32 R61, -RZ, R43.H0_H0 ;  /* 0x2000002bff3d7230 */ /* 0x000fe20000004100 */
        /* <DEDUP_REMOVED lines=19> */
.L_x_3149:
        /* <DEDUP_REMOVED lines=15> */
.L_x_3151:
[----:B------:R-:W-:Y:S05]  /*3240*/  BSYNC.RECONVERGENT B3 ;  /* 0x0000000000037941 */ /* 0x000fea0003800200 */
.L_x_3150:
        /* <DEDUP_REMOVED lines=37> */
[----:B------:R-:W-:Y:S02]  /*34a0*/  IMAD.MOV.U32 R40, RZ, RZ, R72 ;  /* 0x000000ffff287224 */ /* 0x000fe400078e0048 */
[----:B------:R-:W-:Y:S02]  /*34b0*/  IMAD.MOV.U32 R72, RZ, RZ, R4 ;  /* 0x000000ffff487224 */ /* 0x000fe400078e0004 */
[----:B------:R-:W-:-:S05]  /*34c0*/  IMAD.WIDE.U32 R4, R41, -0x326172a9, RZ ;  /* 0xcd9e8d5729047825 */ /* 0x000fca00078e00ff */
[----:B------:R-:W-:Y:S01]  /*34d0*/  LOP3.LUT R6, R6, UR30, R5, 0x96, !PT ;  /* 0x0000001e06067c12 */ /* 0x000fe2000f8e9605 */
[----:B------:R-:W-:-:S07]  /*34e0*/  HFMA2 R5, -RZ, RZ, 0, 0 ;  /* 0x00000000ff057431 */ /* 0x000fce00000001ff */
.L_x_3148:
[----:B------:R-:W-:Y:S05]  /*34f0*/  BSYNC.RECONVERGENT B2 ;  /* 0x0000000000027941 */ /* 0x000fea0003800200 */
.L_x_3147:
[----:B------:R-:W-:Y:S01]  /*3500*/  I2FP.F32.U32 R41, R40 ;  /* 0x0000002800297245 */ /* 0x000fe20000201000 */
[----:B------:R-:W-:Y:S01]  /*3510*/  HADD2.F32 R47, -RZ, R47.H1_H1 ;  /* 0x3000002fff2f7230 */ /* 0x000fe20000004100 */
[----:B------:R-:W-:Y:S01]  /*3520*/  F2FP.F16.F32.PACK_AB R42, R60, R56 ;  /* 0x000000383c2a723e */ /* 0x000fe200000000ff */
[----:B------:R-:W-:Y:S02]  /*3530*/  HADD2.F32 R43, -RZ, R43.H1_H1 ;  /* 0x3000002bff2b7230 */ /* 0x000fe40000004100 */
[----:B------:R-:W-:Y:S01]  /*3540*/  FFMA.FTZ R66, R41, R66, 1.1641532182693481445e-10 ;  /* 0x2f00000029427423 */ /* 0x000fe20000010042 */
[----:B------:R-:W-:Y:S01]  /*3550*/  FMUL.FTZ R40, R47, R70 ;  /* 0x000000462f287220 */ /* 0x000fe20000410000 */
[----:B------:R-:W-:-:S03]  /*3560*/  F2FP.F16.F32.PACK_AB R41, R57, R15 ;  /* 0x0000000f3929723e */ /* 0x000fc600000000ff */
[----:B------:R-:W-:Y:S01]  /*3570*/  FMUL.FTZ R40, R40, R73 ;  /* 0x0000004928287220 */ /* 0x000fe20000410000 */
[----:B------:R-:W-:-:S04]  /*3580*/  FSETP.GTU.FTZ.AND P6, PT, R66, R71, PT ;  /* 0x000000474200720b */ /* 0x000fc80003fdc000 */
[----:B------:R-:W-:Y:S02]  /*3590*/  FSEL R40, R40, RZ, !P6 ;  /* 0x000000ff28287208 */ /* 0x000fe40007000000 */
[----:B------:R-:W-:-:S03]  /*35a0*/  PLOP3.LUT P6, PT, P6, PT, PT, 0x8, 0x80 ;  /* 0x000000000080781c */ /* 0x000fc600037ce170 */
[----:B------:R-:W-:Y:S01]  /*35b0*/  FADD.FTZ R66, R40, R43 ;  /* 0x0000002b28427221 */ /* 0x000fe20000010000 */
[----:B------:R-:W-:-:S04]  /*35c0*/  F2FP.F16.F32.PACK_AB R40, R48, R2 ;  /* 0x000000023028723e */ /* 0x000fc800000000ff */
[----:B------:R-:W-:Y:S01]  /*35d0*/  F2FP.F16.F32.PACK_AB R43, R66, R61 ;  /* 0x0000003d422b723e */ /* 0x000fe200000000ff */
[----:B------:R-:W-:Y:S06]  /*35e0*/  BRA `(.L_x_3152) ;  /* 0x0000002400f07947 */ /* 0x000fec0003800000 */
.L_x_3112:
        /* <DEDUP_REMOVED lines=16> */
.L_x_3155:
        /* <DEDUP_REMOVED lines=13> */
.L_x_3157:
[----:B------:R-:W-:Y:S05]  /*37c0*/  BSYNC.RECONVERGENT B3 ;  /* 0x0000000000037941 */ /* 0x000fea0003800200 */
.L_x_3156:
        /* <DEDUP_REMOVED lines=40> */
[----:B------:R-:W-:-:S07]  /*3a50*/  HFMA2 R40, -RZ, RZ, 0, 0 ;  /* 0x00000000ff287431 */ /* 0x000fce00000001ff */
.L_x_3154:
[----:B------:R-:W-:Y:S05]  /*3a60*/  BSYNC.RECONVERGENT B2 ;  /* 0x0000000000027941 */ /* 0x000fea0003800200 */
.L_x_3153:
[----:B------:R-:W0:Y:S01]  /*3a70*/  LDC R66, c[0x0][0x404] ;  /* 0x00010100ff427b82 */ /* 0x000e220000000800 */
[----:B------:R-:W-:Y:S01]  /*3a80*/  I2FP.F32.U32 R5, R2 ;  /* 0x0000000200057245 */ /* 0x000fe20000201000 */
[----:B------:R-:W-:Y:S01]  /*3a90*/  IMAD.MOV.U32 R42, RZ, RZ, 0x2f800000 ;  /* 0x2f800000ff2a7424 */ /* 0x000fe200078e00ff */
[----:B------:R-:W-:Y:S01]  /*3aa0*/  ISETP.NE.AND P1, PT, R40, 0x1, PT ;  /* 0x000000012800780c */ /* 0x000fe20003f25270 */
[----:B-----5:R-:W-:Y:S01]  /*3ab0*/  HADD2.F32 R15, -RZ, R44.H0_H0 ;  /* 0x2000002cff0f7230 */ /* 0x020fe20000004100 */
[----:B------:R-:W-:Y:S01]  /*3ac0*/  BSSY.RECONVERGENT B2, `(.L_x_3158) ;  /* 0x000004c000027945 */ /* 0x000fe20003800200 */
[----:B------:R-:W-:Y:S01]  /*3ad0*/  FFMA.FTZ R5, R5, R42, 1.1641532182693481445e-10 ;  /* 0x2f00000005057423 */ /* 0x000fe2000001002a */
[----:B------:R-:W-:Y:S01]  /*3ae0*/  IMAD.MOV.U32 R41, RZ, RZ, 0x2 ;  /* 0x00000002ff297424 */ /* 0x000fe200078e00ff */
[----:B------:R-:W1:Y:S01]  /*3af0*/  LDC R43, c[0x0][0x408] ;  /* 0x00010200ff2b7b82 */ /* 0x000e620000000800 */
[----:B------:R-:W-:Y:S02]  /*3b00*/  FMUL.FTZ R2, R15, R70 ;  /* 0x000000460f027220 */ /* 0x000fe40000410000 */
[----:B0-----:R-:W-:-:S02]  /*3b10*/  FSETP.GTU.FTZ.AND P0, PT, R5, R66, PT ;  /* 0x000000420500720b */ /* 0x001fc40003f1c000 */
[----:B------:R-:W-:Y:S02]  /*3b20*/  MOV R5, R4 ;  /* 0x0000000400057202 */ /* 0x000fe40000000f00 */
        /* <DEDUP_REMOVED lines=13> */
.L_x_3160:
        /* <DEDUP_REMOVED lines=13> */
.L_x_3162:
[----:B------:R-:W-:Y:S05]  /*3cd0*/  BSYNC.RECONVERGENT B3 ;  /* 0x0000000000037941 */ /* 0x000fea0003800200 */
.L_x_3161:
        /* <DEDUP_REMOVED lines=42> */
.L_x_3159:
[----:B------:R-:W-:Y:S05]  /*3f80*/  BSYNC.RECONVERGENT B2 ;  /* 0x0000000000027941 */ /* 0x000fea0003800200 */
.L_x_3158:
[----:B------:R-:W-:Y:S01]  /*3f90*/  ISETP.NE.AND P2, PT, R41, 0x1, PT ;  /* 0x000000012900780c */ /* 0x000fe20003f45270 */
[----:B------:R-:W-:Y:S01]  /*3fa0*/  HADD2.F32 R15, -RZ, R44.H1_H1 ;  /* 0x3000002cff0f7230 */ /* 0x000fe20000004100 */
[----:B------:R-:W-:Y:S01]  /*3fb0*/  I2FP.F32.U32 R5, R5 ;  /* 0x0000000500057245 */ /* 0x000fe20000201000 */
[----:B------:R-:W-:Y:S01]  /*3fc0*/  BSSY.RECONVERGENT B2, `(.L_x_3163) ;  /* 0x000004a000027945 */ /* 0x000fe20003800200 */
[----:B------:R-:W-:Y:S02]  /*3fd0*/  HFMA2 R44, -RZ, RZ, 0, 1.1920928955078125e-07 ;  /* 0x00000002ff2c7431 */ /* 0x000fe400000001ff */
[----:B------:R-:W-:Y:S01]  /*3fe0*/  FMUL.FTZ R40, R15, R70 ;  /* 0x000000460f287220 */ /* 0x000fe20000410000 */
[----:B------:R-:W-:-:S03]  /*3ff0*/  FFMA.FTZ R5, R5, R42, 1.1641532182693481445e-10 ;  /* 0x2f00000005057423 */ /* 0x000fc6000001002a */
[----:B------:R-:W-:Y:S02]  /*4000*/  FMUL.FTZ R40, R40, R43 ;  /* 0x0000002b28287220 */ /* 0x000fe40000410000 */
[----:B------:R-:W-:Y:S01]  /*4010*/  FSETP.GTU.FTZ.AND P1, PT, R5, R66, PT ;  /* 0x000000420500720b */ /* 0x000fe20003f3c000 */
[----:B------:R-:W-:-:S03]  /*4020*/  IMAD.MOV.U32 R5, RZ, RZ, R4 ;  /* 0x000000ffff057224 */ /* 0x000fc600078e0004 */
[----:B------:R-:W-:Y:S02]  /*4030*/  PLOP3.LUT P0, PT, P1, PT, PT, 0x8, 0x80 ;  /* 0x000000000080781c */ /* 0x000fe40000f0e170 */
[----:B------:R-:W-:Y:S01]  /*4040*/  FSEL R48, R40, RZ, !P1 ;  /* 0x000000ff28307208 */ /* 0x000fe20004800000 */
        /* <DEDUP_REMOVED lines=9> */
.L_x_3165:
        /* <DEDUP_REMOVED lines=13> */
.L_x_3167:
[----:B------:R-:W-:Y:S05]  /*41b0*/  BSYNC.RECONVERGENT B3 ;  /* 0x0000000000037941 */ /* 0x000fea0003800200 */
.L_x_3166:
        /* <DEDUP_REMOVED lines=42> */
.L_x_3164:
[----:B------:R-:W-:Y:S05]  /*4460*/  BSYNC.RECONVERGENT B2 ;  /* 0x0000000000027941 */ /* 0x000fea0003800200 */
.L_x_3163:
[----:B------:R-:W-:Y:S01]  /*4470*/  ISETP.NE.AND P3, PT, R44, 0x1, PT ;  /* 0x000000012c00780c */ /* 0x000fe20003f65270 */
[----:B------:R-:W-:Y:S01]  /*4480*/  HADD2.F32 R15, -RZ, R45.H0_H0 ;  /* 0x2000002dff0f7230 */ /* 0x000fe20000004100 */
[----:B------:R-:W-:Y:S01]  /*4490*/  I2FP.F32.U32 R5, R5 ;  /* 0x0000000500057245 */ /* 0x000fe20000201000 */
[----:B------:R-:W-:Y:S01]  /*44a0*/  BSSY.RECONVERGENT B2, `(.L_x_3168) ;  /* 0x000004a000027945 */ /* 0x000fe20003800200 */
[----:B------:R-:W-:Y:S02]  /*44b0*/  IMAD.MOV.U32 R41, RZ, RZ, 0x2 ;  /* 0x00000002ff297424 */ /* 0x000fe400078e00ff */
        /* <DEDUP_REMOVED lines=16> */
.L_x_3170:
        /* <DEDUP_REMOVED lines=13> */
.L_x_3172:
[----:B------:R-:W-:Y:S05]  /*4690*/  BSYNC.RECONVERGENT B3 ;  /* 0x0000000000037941 */ /* 0x000fea0003800200 */
.L_x_3171:
        /* <DEDUP_REMOVED lines=42> */
.L_x_3169:
[----:B------:R-:W-:Y:S05]  /*4940*/  BSYNC.RECONVERGENT B2 ;  /* 0x0000000000027941 */ /* 0x000fea0003800200 */
.L_x_3168:
[----:B------:R-:W-:Y:S01]  /*4950*/  ISETP.NE.AND P4, PT, R41, 0x1, PT ;  /* 0x000000012900780c */ /* 0x000fe20003f85270 */
[----:B------:R-:W-:Y:S01]  /*4960*/  HADD2.F32 R45, -RZ, R45.H1_H1 ;  /* 0x3000002dff2d7230 */ /* 0x000fe20000004100 */
[----:B------:R-:W-:Y:S01]  /*4970*/  I2FP.F32.U32 R5, R5 ;  /* 0x0000000500057245 */ /* 0x000fe20000201000 */
[----:B------:R-:W-:Y:S01]  /*4980*/  BSSY.RECONVERGENT B2, `(.L_x_3173) ;  /* 0x000004a000027945 */ /* 0x000fe20003800200 */
[----:B------:R-:W-:Y:S02]  /*4990*/  IMAD.MOV.U32 R44, RZ, RZ, 0x2 ;  /* 0x00000002ff2c7424 */ /* 0x000fe400078e00ff */
[----:B------:R-:W-:Y:S01]  /*49a0*/  FMUL.FTZ R40, R45, R70 ;  /* 0x000000462d287220 */ /* 0x000fe20000410000 */
[----:B------:R-:W-:-:S03]  /*49b0*/  FFMA.FTZ R5, R5, R42, 1.1641532182693481445e-10 ;  /* 0x2f00000005057423 */ /* 0x000fc6000001002a */
[----:B------:R-:W-:Y:S02]  /*49c0*/  FMUL.FTZ R40, R40, R43 ;  /* 0x0000002b28287220 */ /* 0x000fe40000410000 */
[----:B------:R-:W-:Y:S02]  /*49d0*/  FSETP.GTU.FTZ.AND P3, PT, R5, R66, PT ;  /* 0x000000420500720b */ /* 0x000fe40003f7c000 */
[----:B------:R-:W-:Y:S02]  /*49e0*/  MOV R5, R4 ;  /* 0x0000000400057202 */ /* 0x000fe40000000f00 */
        /* <DEDUP_REMOVED lines=11> */
.L_x_3175:
        /* <DEDUP_REMOVED lines=13> */
.L_x_3177:
[----:B------:R-:W-:Y:S05]  /*4b70*/  BSYNC.RECONVERGENT B3 ;  /* 0x0000000000037941 */ /* 0x000fea0003800200 */
.L_x_3176:
        /* <DEDUP_REMOVED lines=42> */
.L_x_3174:
[----:B------:R-:W-:Y:S05]  /*4e20*/  BSYNC.RECONVERGENT B2 ;  /* 0x0000000000027941 */ /* 0x000fea0003800200 */
.L_x_3173:
[----:B------:R-:W-:Y:S01]  /*4e30*/  I2FP.F32.U32 R5, R5 ;  /* 0x0000000500057245 */ /* 0x000fe20000201000 */
[----:B------:R-:W-:Y:S01]  /*4e40*/  HADD2.F32 R41, -RZ, R46.H0_H0 ;  /* 0x2000002eff297230 */ /* 0x000fe20000004100 */
[----:B------:R-:W-:Y:S01]  /*4e50*/  ISETP.NE.AND P4, PT, R44, 0x1, PT ;  /* 0x000000012c00780c */ /* 0x000fe20003f85270 */
[----:B------:R-:W-:Y:S01]  /*4e60*/  BSSY.RECONVERGENT B2, `(.L_x_3178) ;  /* 0x000004a000027945 */ /* 0x000fe20003800200 */
[----:B------:R-:W-:Y:S02]  /*4e70*/  IMAD.MOV.U32 R45, RZ, RZ, 0x2 ;  /* 0x00000002ff2d7424 */ /* 0x000fe400078e00ff */
[----:B------:R-:W-:Y:S01]  /*4e80*/  FFMA.FTZ R5, R5, R42, 1.1641532182693481445e-10 ;  /* 0x2f00000005057423 */ /* 0x000fe2000001002a */
[----:B------:R-:W-:-:S04]  /*4e90*/  FMUL.FTZ R40, R41, R70 ;  /* 0x0000004629287220 */ /* 0x000fc80000410000 */
[----:B------:R-:W-:Y:S01]  /*4ea0*/  FMUL.FTZ R40, R40, R43 ;  /* 0x0000002b28287220 */ /* 0x000fe20000410000 */
[----:B------:R-:W-:Y:S02]  /*4eb0*/  FSETP.GTU.FTZ.AND P3, PT, R5, R66, PT ;  /* 0x000000420500720b */ /* 0x000fe40003f7c000 */
[----:B------:R-:W-:Y:S02]  /*4ec0*/  MOV R5, R4 ;  /* 0x0000000400057202 */ /* 0x000fe40000000f00 */
[----:B------:R-:W-:Y:S02]  /*4ed0*/  FSEL R56, R40, RZ, !P3 ;  /* 0x000000ff28387208 */ /* 0x000fe40005800000 */
[----:B------:R-:W-:Y:S01]  /*4ee0*/  PLOP3.LUT P3, PT, P3, PT, PT, 0x8, 0x80 ;  /* 0x000000000080781c */ /* 0x000fe20001f6e170 */
[----:B------:R-:W-:-:S12]  /*4ef0*/  @!P4 BRA `(.L_x_3179) ;  /* 0x000000040000c947 */ /* 0x000fd80003800000 */
        /* <DEDUP_REMOVED lines=8> */
.L_x_3180:
        /* <DEDUP_REMOVED lines=13> */
.L_x_3182:
[----:B------:R-:W-:Y:S05]  /*5050*/  BSYNC.RECONVERGENT B3 ;  /* 0x0000000000037941 */ /* 0x000fea0003800200 */
.L_x_3181:
        /* <DEDUP_REMOVED lines=42> */
.L_x_3179:
[----:B------:R-:W-:Y:S05]  /*5300*/  BSYNC.RECONVERGENT B2 ;  /* 0x0000000000027941 */ /* 0x000fea0003800200 */
.L_x_3178:
[----:B------:R-:W-:Y:S01]  /*5310*/  I2FP.F32.U32 R5, R5 ;  /* 0x0000000500057245 */ /* 0x000fe20000201000 */
[----:B------:R-:W-:Y:S01]  /*5320*/  HADD2.F32 R41, -RZ, R46.H1_H1 ;  /* 0x3000002eff297230 */ /* 0x000fe20000004100 */
        /* <DEDUP_REMOVED lines=19> */
.L_x_3185:
        /* <DEDUP_REMOVED lines=13> */
.L_x_3187:
[----:B------:R-:W-:Y:S05]  /*5530*/  BSYNC.RECONVERGENT B3 ;  /* 0x0000000000037941 */ /* 0x000fea0003800200 */
.L_x_3186:
        /* <DEDUP_REMOVED lines=39> */
[----:B------:R-:W-:Y:S02]  /*57b0*/  LOP3.LUT R6, R6, UR30, R5, 0x96, !PT ;  /* 0x0000001e06067c12 */ /* 0x000fe4000f8e9605 */
[----:B------:R-:W-:Y:S01]  /*57c0*/  MOV R5, R72 ;  /* 0x0000004800057202 */ /* 0x000fe20000000f00 */
[----:B------:R-:W-:-:S07]  /*57d0*/  IMAD.MOV.U32 R72, RZ, RZ, R40 ;  /* 0x000000ffff487224 */ /* 0x000fce00078e0028 */
.L_x_3184:
[----:B------:R-:W-:Y:S05]  /*57e0*/  BSYNC.RECONVERGENT B2 ;  /* 0x0000000000027941 */ /* 0x000fea0003800200 */
.L_x_3183:
[----:B------:R-:W-:Y:S01]  /*57f0*/  I2FP.F32.U32 R5, R5 ;  /* 0x0000000500057245 */ /* 0x000fe20000201000 */
[----:B------:R-:W-:Y:S01]  /*5800*/  HADD2.F32 R41, -RZ, R47.H0_H0 ;  /* 0x2000002fff297230 */ /* 0x000fe20000004100 */
        /* <DEDUP_REMOVED lines=19> */
.L_x_3190:
        /* <DEDUP_REMOVED lines=15> */
.L_x_3192:
[----:B------:R-:W-:Y:S05]  /*5a30*/  BSYNC.RECONVERGENT B3 ;  /* 0x0000000000037941 */ /* 0x000fea0003800200 */
.L_x_3191:
        /* <DEDUP_REMOVED lines=40> */
[----:B------:R-:W-:Y:S01]  /*5cc0*/  LOP3.LUT R6, R6, UR30, R5, 0x96, !PT ;  /* 0x0000001e06067c12 */ /* 0x000fe2000f8e9605 */
[----:B------:R-:W-:-:S07]  /*5cd0*/  HFMA2 R5, -RZ, RZ, 0, 0 ;  /* 0x00000000ff057431 */ /* 0x000fce00000001ff */
.L_x_3189:
[----:B------:R-:W-:Y:S05]  /*5ce0*/  BSYNC.RECONVERGENT B2 ;  /* 0x0000000000027941 */ /* 0x000fea0003800200 */
.L_x_3188:
[----:B------:R-:W-:Y:S01]  /*5cf0*/  I2FP.F32.U32 R41, R40 ;  /* 0x0000002800297245 */ /* 0x000fe20000201000 */
[----:B------:R-:W-:-:S04]  /*5d00*/  HADD2.F32 R47, -RZ, R47.H1_H1 ;  /* 0x3000002fff2f7230 */ /* 0x000fc80000004100 */
[----:B------:R-:W-:Y:S01]  /*5d10*/  FFMA.FTZ R41, R41, R42, 1.1641532182693481445e-10 ;  /* 0x2f00000029297423 */ /* 0x000fe2000001002a */
[----:B------:R-:W-:Y:S01]  /*5d20*/  FMUL.FTZ R40, R47, R70 ;  /* 0x000000462f287220 */ /* 0x000fe20000410000 */
[----:B------:R-:W-:-:S03]  /*5d30*/  F2FP.F16.F32.PACK_AB R42, R60, R56 ;  /* 0x000000383c2a723e */ /* 0x000fc600000000ff */
[----:B------:R-:W-:Y:S01]  /*5d40*/  FMUL.FTZ R40, R40, R43 ;  /* 0x0000002b28287220 */ /* 0x000fe20000410000 */
[----:B------:R-:W-:Y:S02]  /*5d50*/  FSETP.GTU.FTZ.AND P6, PT, R41, R66, PT ;  /* 0x000000422900720b */ /* 0x000fe40003fdc000 */
[----:B------:R-:W-:Y:S02]  /*5d60*/  F2FP.F16.F32.PACK_AB R41, R57, R15 ;  /* 0x0000000f3929723e */ /* 0x000fe400000000ff */
[----:B------:R-:W-:Y:S02]  /*5d70*/  FSEL R66, R40, RZ, !P6 ;  /* 0x000000ff28427208 */ /* 0x000fe40007000000 */
[----:B------:R-:W-:Y:S02]  /*5d80*/  PLOP3.LUT P6, PT, P6, PT, PT, 0x8, 0x80 ;  /* 0x000000000080781c */ /* 0x000fe400037ce170 */
[----:B------:R-:W-:Y:S02]  /*5d90*/  F2FP.F16.F32.PACK_AB R40, R48, R2 ;  /* 0x000000023028723e */ /* 0x000fe400000000ff */
[----:B------:R-:W-:-:S09]  /*5da0*/  F2FP.F16.F32.PACK_AB R43, R66, R61 ;  /* 0x0000003d422b723e */ /* 0x000fd200000000ff */
.L_x_3152:
        /* <DEDUP_REMOVED lines=15> */
[----:B------:R-:W-:-:S02]  /*5ea0*/  LOP3.LUT R74, R69, R74, RZ, 0xfc, !PT ;  /* 0x0000004a454a7212 */ /* 0x000fc400078efcff */
[C---:B------:R-:W-:Y:S01]  /*5eb0*/  IADD3 R71, PT, PT, R49.reuse, 0x20, RZ ;  /* 0x0000002031477810 */ /* 0x040fe20007ffe0ff */
[----:B------:R-:W-:Y:S01]  /*5ec0*/  IMAD.MOV.U32 R69, RZ, RZ, R72 ;  /* 0x000000ffff457224 */ /* 0x000fe200078e0048 */
[----:B------:R0:W-:Y:S01]  /*5ed0*/  STG.E.128 desc[UR8][R46.64], R40 ;  /* 0x000000282e007986 */ /* 0x0001e2000c101d08 */
[----:B-1----:R-:W-:-:S05]  /*5ee0*/  IMAD.WIDE.U32 R44, R49, 0x8, R44 ;  /* 0x00000008312c7825 */ /* 0x002fca00078e002c */
[----:B------:R0:W-:Y:S02]  /*5ef0*/  STG.E.64 desc[UR8][R44.64], R74 ;  /* 0x0000004a2c007986 */ /* 0x0001e4000c101b08 */
.L_x_3111:
[----:B------:R-:W-:Y:S05]  /*5f00*/  BSYNC.RECONVERGENT B1 ;  /* 0x0000000000017941 */ /* 0x000fea0003800200 */
.L_x_3110:
        /* <DEDUP_REMOVED lines=29> */
.L_x_3198:
        /* <DEDUP_REMOVED lines=13> */
.L_x_3200:
[----:B------:R-:W-:Y:S05]  /*61b0*/  BSYNC.RECONVERGENT B3 ;  /* 0x0000000000037941 */ /* 0x000fea0003800200 */
.L_x_3199:
        /* <DEDUP_REMOVED lines=41> */
.L_x_3197:
[----:B------:R-:W-:Y:S05]  /*6450*/  BSYNC.RECONVERGENT B2 ;  /* 0x0000000000027941 */ /* 0x000fea0003800200 */
.L_x_3196:
[----:B------:R-:W0:Y:S01]  /*6460*/  LDC R74, c[0x0][0x408] ;  /* 0x00010200ff4a7b82 */ /* 0x000e220000000800 */
[----:B------:R-:W-:Y:S01]  /*6470*/  I2FP.F32.U32 R0, R0 ;  /* 0x0000000000007245 */ /* 0x000fe20000201000 */
[----:B-----5:R-:W-:Y:S01]  /*6480*/  HADD2.F32 R5, -RZ, R40.H0_H0 ;  /* 0x20000028ff057230 */ /* 0x020fe20000004100 */
[----:B------:R-:W-:Y:S01]  /*6490*/  ISETP.NE.AND P1, PT, R50, 0x1, PT ;  /* 0x000000013200780c */ /* 0x000fe20003f25270 */
[----:B------:R-:W-:Y:S01]  /*64a0*/  IMAD.MOV.U32 R67, RZ, RZ, 0x2f800000 ;  /* 0x2f800000ff437424 */ /* 0x000fe200078e00ff */
[----:B------:R-:W-:Y:S01]  /*64b0*/  BSSY.RECONVERGENT B2, `(.L_x_3201) ;  /* 0x000004e000027945 */ /* 0x000fe20003800200 */
[----:B------:R-:W-:Y:S02]  /*64c0*/  HADD2.F32 R51, -RZ, R44.H0_H0 ;  /* 0x2000002cff337230 */ /* 0x000fe40000004100 */
[----:B------:R-:W-:Y:S01]  /*64d0*/  FMUL.FTZ R5, R5, R70 ;  /* 0x0000004605057220 */ /* 0x000fe20000410000 */
[----:B------:R-:W1:Y:S01]  /*64e0*/  LDC R73, c[0x0][0x404] ;  /* 0x00010100ff497b82 */ /* 0x000e620000000800 */
[----:B------:R-:W-:-:S02]  /*64f0*/  FFMA.FTZ R0, R0, R67, 1.1641532182693481445e-10 ;  /* 0x2f00000000007423 */ /* 0x000fc40000010043 */
[----:B0-----:R-:W-:-:S03]  /*6500*/  FMUL.FTZ R5, R5, R74 ;  /* 0x0000004a05057220 */ /* 0x001fc60000410000 */
[----:B-1----:R-:W-:-:S04]  /*6510*/  FSETP.GTU.FTZ.AND P0, PT, R0, R73, PT ;  /* 0x000000490000720b */ /* 0x002fc80003f1c000 */
[----:B------:R-:W-:Y:S01]  /*6520*/  FSEL R0, R5, RZ, !P0 ;  /* 0x000000ff05007208 */ /* 0x000fe20004000000 */
[----:B------:R-:W-:Y:S01]  /*6530*/  IMAD.MOV.U32 R5, RZ, RZ, R4 ;  /* 0x000000ffff057224 */ /* 0x000fe200078e0004 */
[----:B------:R-:W-:-:S03]  /*6540*/  PLOP3.LUT P0, PT, P0, PT, PT, 0x8, 0x80 ;  /* 0x000000000080781c */ /* 0x000fc6000070e170 */
[----:B------:R-:W-:Y:S01]  /*6550*/  FADD.FTZ R0, R0, R51 ;  /* 0x0000003300007221 */ /* 0x000fe20000010000 */
[----:B------:R-:W-:Y:S01]  /*6560*/  HFMA2 R51, -RZ, RZ, 0, 1.1920928955078125e-07 ;  /* 0x00000002ff337431 */ /* 0x000fe200000001ff */
[----:B------:R-:W-:Y:S01]  /*6570*/  P2R R69, PR, RZ, 0x1 ;  /* 0x00000001ff457803 */ /* 0x000fe20000000000 */
[----:B------:R-:W-:Y:S07]  /*6580*/  @!P1 BRA `(.L_x_3202) ;  /* 0x0000000400009947 */ /* 0x000fee0003800000 */
        /* <DEDUP_REMOVED lines=8> */
.L_x_3203:
        /* <DEDUP_REMOVED lines=13> */
.L_x_3205:
[----:B------:R-:W-:Y:S05]  /*66e0*/  BSYNC.RECONVERGENT B3 ;  /* 0x0000000000037941 */ /* 0x000fea0003800200 */
.L_x_3204:
        /* <DEDUP_REMOVED lines=42> */
.L_x_3202:
[----:B------:R-:W-:Y:S05]  /*6990*/  BSYNC.RECONVERGENT B2 ;  /* 0x0000000000027941 */ /* 0x000fea0003800200 */
.L_x_3201:
[----:B------:R-:W-:Y:S01]  /*69a0*/  I2FP.F32.U32 R50, R5 ;  /* 0x0000000500327245 */ /* 0x000fe20000201000 */
[----:B------:R-:W-:Y:S01]  /*69b0*/  HADD2.F32 R5, -RZ, R40.H1_H1 ;  /* 0x30000028ff057230 */ /* 0x000fe20000004100 */
[----:B------:R-:W-:Y:S01]  /*69c0*/  ISETP.NE.AND P1, PT, R51, 0x1, PT ;  /* 0x000000013300780c */ /* 0x000fe20003f25270 */
[----:B------:R-:W-:Y:S02]  /*69d0*/  BSSY.RECONVERGENT B2, `(.L_x_3206) ;  /* 0x000004c000027945 */ /* 0x000fe40003800200 */
[----:B------:R-:W-:Y:S01]  /*69e0*/  FFMA.FTZ R50, R50, R67, 1.1641532182693481445e-10 ;  /* 0x2f00000032327423 */ /* 0x000fe20000010043 */
[----:B------:R-:W-:-:S04]  /*69f0*/  FMUL.FTZ R5, R5, R70 ;  /* 0x0000004605057220 */ /* 0x000fc80000410000 */
[----:B------:R-:W-:Y:S01]  /*6a00*/  FMUL.FTZ R5, R5, R74 ;  /* 0x0000004a05057220 */ /* 0x000fe20000410000 */
[----:B------:R-:W-:Y:S01]  /*6a10*/  FSETP.GTU.FTZ.AND P0, PT, R50, R73, PT ;  /* 0x000000493200720b */ /* 0x000fe20003f1c000 */
[----:B------:R-:W-:Y:S02]  /*6a20*/  HADD2.F32 R50, -RZ, R44.H1_H1 ;  /* 0x3000002cff327230 */ /* 0x000fe40000004100 */
[----:B------:R-:W-:Y:S01]  /*6a30*/  HFMA2 R44, -RZ, RZ, 0, 1.1920928955078125e-07 ;  /* 0x00000002ff2c7431 */ /* 0x000fe200000001ff */
        /* <DEDUP_REMOVED lines=13> */
.L_x_3208:
        /* <DEDUP_REMOVED lines=13> */
.L_x_3210:
[----:B------:R-:W-:Y:S05]  /*6be0*/  BSYNC.RECONVERGENT B3 ;  /* 0x0000000000037941 */ /* 0x000fea0003800200 */
.L_x_3209:
        /* <DEDUP_REMOVED lines=40> */
[----:B------:R-:W-:Y:S02]  /*6e70*/  LOP3.LUT R7, R62, UR31, R55, 0x96, !PT ;  /* 0x0000001f3e077c12 */ /* 0x000fe4000f8e9637 */
[----:B------:R-:W-:-:S07]  /*6e80*/  MOV R72, R54 ;  /* 0x0000003600487202 */ /* 0x000fce0000000f00 */
.L_x_3207:
[----:B------:R-:W-:Y:S05]  /*6e90*/  BSYNC.RECONVERGENT B2 ;  /* 0x0000000000027941 */ /* 0x000fea0003800200 */
.L_x_3206:
[----:B------:R-:W-:Y:S01]  /*6ea0*/  I2FP.F32.U32 R40, R5 ;  /* 0x0000000500287245 */ /* 0x000fe20000201000 */
[----:B------:R-:W-:Y:S01]  /*6eb0*/  HADD2.F32 R5, -RZ, R41.H0_H0 ;  /* 0x20000029ff057230 */ /* 0x000fe20000004100 */
[----:B------:R-:W-:Y:S01]  /*6ec0*/  ISETP.NE.AND P2, PT, R44, 0x1, PT ;  /* 0x000000012c00780c */ /* 0x000fe20003f45270 */
[----:B------:R-:W-:Y:S01]  /*6ed0*/  BSSY.RECONVERGENT B2, `(.L_x_3211) ;  /* 0x000004c000027945 */ /* 0x000fe20003800200 */
[----:B------:R-:W-:Y:S02]  /*6ee0*/  HFMA2 R54, -RZ, RZ, 0, 1.1920928955078125e-07 ;  /* 0x00000002ff367431 */ /* 0x000fe400000001ff */
[----:B------:R-:W-:Y:S01]  /*6ef0*/  FFMA.FTZ R40, R40, R67, 1.1641532182693481445e-10 ;  /* 0x2f00000028287423 */ /* 0x000fe20000010043 */
[----:B------:R-:W-:-:S04]  /*6f00*/  FMUL.FTZ R5, R5, R70 ;  /* 0x0000004605057220 */ /* 0x000fc80000410000 */
[----:B------:R-:W-:Y:S01]  /*6f10*/  FMUL.FTZ R5, R5, R74 ;  /* 0x0000004a05057220 */ /* 0x000fe20000410000 */
[----:B------:R-:W-:Y:S01]  /*6f20*/  FSETP.GTU.FTZ.AND P1, PT, R40, R73, PT ;  /* 0x000000492800720b */ /* 0x000fe20003f3c000 */
[----:B------:R-:W-:-:S03]  /*6f30*/  HADD2.F32 R40, -RZ, R45.H0_H0 ;  /* 0x2000002dff287230 */ /* 0x000fc60000004100 */
        /* <DEDUP_REMOVED lines=13> */
.L_x_3213:
        /* <DEDUP_REMOVED lines=13> */
.L_x_3215:
[----:B------:R-:W-:Y:S05]  /*70e0*/  BSYNC.RECONVERGENT B3 ;  /* 0x0000000000037941 */ /* 0x000fea0003800200 */
.L_x_3214:
        /* <DEDUP_REMOVED lines=38> */
[----:B------:R-:W-:Y:S01]  /*7350*/  LOP3.LUT R6, R6, UR30, R5, 0x96, !PT ;  /* 0x0000001e06067c12 */ /* 0x000fe2000f8e9605 */
[----:B------:R-:W-:Y:S01]  /*7360*/  IMAD.MOV.U32 R5, RZ, RZ, R72 ;  /* 0x000000ffff057224 */ /* 0x000fe200078e0048 */
[----:B------:R-:W-:Y:S01]  /*7370*/  MOV R72, R54 ;  /* 0x0000003600487202 */ /* 0x000fe20000000f00 */
[----:B------:R-:W-:-:S07]  /*7380*/  IMAD.MOV.U32 R54, RZ, RZ, RZ ;  /* 0x000000ffff367224 */ /* 0x000fce00078e00ff */
.L_x_3212:
[----:B------:R-:W-:Y:S05]  /*7390*/  BSYNC.RECONVERGENT B2 ;  /* 0x0000000000027941 */ /* 0x000fea0003800200 */
.L_x_3211:
[----:B------:R-:W-:Y:S01]  /*73a0*/  I2FP.F32.U32 R40, R5 ;  /* 0x0000000500287245 */ /* 0x000fe20000201000 */
[----:B------:R-:W-:Y:S01]  /*73b0*/  HADD2.F32 R41, -RZ, R41.H1_H1 ;  /* 0x30000029ff297230 */ /* 0x000fe20000004100 */
[----:B------:R-:W-:Y:S01]  /*73c0*/  ISETP.NE.AND P3, PT, R54, 0x1, PT ;  /* 0x000000013600780c */ /* 0x000fe20003f65270 */
[----:B------:R-:W-:Y:S01]  /*73d0*/  BSSY.RECONVERGENT B2, `(.L_x_3216) ;  /* 0x000004c000027945 */ /* 0x000fe20003800200 */
[----:B------:R-:W-:Y:S02]  /*73e0*/  IMAD.MOV.U32 R5, RZ, RZ, R4 ;  /* 0x000000ffff057224 */ /* 0x000fe400078e0004 */
[----:B------:R-:W-:Y:S01]  /*73f0*/  FFMA.FTZ R40, R40, R67, 1.1641532182693481445e-10 ;  /* 0x2f00000028287423 */ /* 0x000fe20000010043 */
[----:B------:R-:W-:-:S04]  /*7400*/  FMUL.FTZ R41, R41, R70 ;  /* 0x0000004629297220 */ /* 0x000fc80000410000 */
[----:B------:R-:W-:Y:S01]  /*7410*/  FMUL.FTZ R41, R41, R74 ;  /* 0x0000004a29297220 */ /* 0x000fe20000410000 */
[----:B------:R-:W-:Y:S01]  /*7420*/  FSETP.GTU.FTZ.AND P2, PT, R40, R73, PT ;  /* 0x000000492800720b */ /* 0x000fe20003f5c000 */
[----:B------:R-:W-:-:S03]  /*7430*/  HADD2.F32 R40, -RZ, R45.H1_H1 ;  /* 0x3000002dff287230 */ /* 0x000fc60000004100 */
[----:B------:R-:W-:Y:S02]  /*7440*/  FSEL R41, R41, RZ, !P2 ;  /* 0x000000ff29297208 */ /* 0x000fe40005000000 */
[----:B------:R-:W-:-:S03]  /*7450*/  PLOP3.LUT P2, PT, P2, PT, PT, 0x8, 0x80 ;  /* 0x000000000080781c */ /* 0x000fc6000174e170 */
[----:B------:R-:W-:Y:S01]  /*7460*/  FADD.FTZ R55, R41, R40 ;  /* 0x0000002829377221 */ /* 0x000fe20000010000 */
[----:B------:R-:W-:Y:S01]  /*7470*/  HFMA2 R41, -RZ, RZ, 0, 1.1920928955078125e-07 ;  /* 0x00000002ff297431 */ /* 0x000fe200000001ff */
        /* <DEDUP_REMOVED lines=9> */
.L_x_3218:
        /* <DEDUP_REMOVED lines=13> */
.L_x_3220:
[----:B------:R-:W-:Y:S05]  /*75e0*/  BSYNC.RECONVERGENT B3 ;  /* 0x0000000000037941 */ /* 0x000fea0003800200 */
.L_x_3219:
        /* <DEDUP_REMOVED lines=37> */
[----:B------:R-:W-:-:S04]  /*7840*/  IMAD.WIDE.U32 R4, R5, -0x326172a9, RZ ;  /* 0xcd9e8d5705047825 */ /* 0x000fc800078e00ff */
[----:B------:R-:W-:Y:S01]  /*7850*/  IMAD.MOV.U32 R41, RZ, RZ, RZ ;  /* 0x000000ffff297224 */ /* 0x000fe200078e00ff */
[----:B------:R-:W-:Y:S01]  /*7860*/  LOP3.LUT R6, R6, UR30, R5, 0x96, !PT ;  /* 0x0000001e06067c12 */ /* 0x000fe2000f8e9605 */
[----:B------:R-:W-:Y:S01]  /*7870*/  IMAD.MOV.U32 R5, RZ, RZ, R72 ;  /* 0x000000ffff057224 */ /* 0x000fe200078e0048 */
[----:B------:R-:W-:-:S07]  /*7880*/  MOV R72, R40 ;  /* 0x0000002800487202 */ /* 0x000fce0000000f00 */
.L_x_3217:
[----:B------:R-:W-:Y:S05]  /*7890*/  BSYNC.RECONVERGENT B2 ;  /* 0x0000000000027941 */ /* 0x000fea0003800200 */
.L_x_3216:
        /* <DEDUP_REMOVED lines=23> */
.L_x_3223:
        /* <DEDUP_REMOVED lines=13> */
.L_x_3225:
[----:B------:R-:W-:Y:S05]  /*7ae0*/  BSYNC.RECONVERGENT B3 ;  /* 0x0000000000037941 */ /* 0x000fea0003800200 */
.L_x_3224:
        /* <DEDUP_REMOVED lines=42> */
.L_x_3222:
[----:B------:R-:W-:Y:S05]  /*7d90*/  BSYNC.RECONVERGENT B2 ;  /* 0x0000000000027941 */ /* 0x000fea0003800200 */
.L_x_3221:
[----:B------:R-:W-:Y:S01]  /*7da0*/  I2FP.F32.U32 R40, R40 ;  /* 0x0000002800287245 */ /* 0x000fe20000201000 */
[----:B------:R-:W-:Y:S01]  /*7db0*/  HADD2.F32 R5, -RZ, R42.H1_H1 ;  /* 0x3000002aff057230 */ /* 0x000fe20000004100 */
[----:B------:R-:W-:Y:S01]  /*7dc0*/  ISETP.NE.AND P5, PT, R44, 0x1, PT ;  /* 0x000000012c00780c */ /* 0x000fe20003fa5270 */
[----:B------:R-:W-:Y:S01]  /*7dd0*/  HADD2.F32 R62, -RZ, R46.H1_H1 ;  /* 0x3000002eff3e7230 */ /* 0x000fe20000004100 */
        /* <DEDUP_REMOVED lines=19> */
.L_x_3228:
        /* <DEDUP_REMOVED lines=13> */
.L_x_3230:
[----:B------:R-:W-:Y:S05]  /*7fe0*/  BSYNC.RECONVERGENT B3 ;  /* 0x0000000000037941 */ /* 0x000fea0003800200 */
.L_x_3229:
        /* <DEDUP_REMOVED lines=40> */
[----:B------:R-:W-:Y:S01]  /*8270*/  IMAD.MOV.U32 R41, RZ, RZ, RZ ;  /* 0x000000ffff297224 */ /* 0x000fe200078e00ff */
[----:B------:R-:W-:-:S07]  /*8280*/  LOP3.LUT R6, R6, UR30, R5, 0x96, !PT ;  /* 0x0000001e06067c12 */ /* 0x000fce000f8e9605 */
.L_x_3227:
[----:B------:R-:W-:Y:S05]  /*8290*/  BSYNC.RECONVERGENT B2 ;  /* 0x0000000000027941 */ /* 0x000fea0003800200 */
.L_x_3226:
        /* <DEDUP_REMOVED lines=12> */
[----:B------:R-:W-:Y:S02]  /*8360*/  HFMA2 R5, -RZ, RZ, 0, 1.1920928955078125e-07 ;  /* 0x00000002ff057431 */ /* 0x000fe400000001ff */
        /* <DEDUP_REMOVED lines=10> */
.L_x_3233:
        /* <DEDUP_REMOVED lines=15> */
.L_x_3235:
[----:B------:R-:W-:Y:S05]  /*8500*/  BSYNC.RECONVERGENT B3 ;  /* 0x0000000000037941 */ /* 0x000fea0003800200 */
.L_x_3234:
        /* <DEDUP_REMOVED lines=40> */
[----:B------:R-:W-:Y:S01]  /*8790*/  LOP3.LUT R6, R6, UR30, R5, 0x96, !PT ;  /* 0x0000001e06067c12 */ /* 0x000fe2000f8e9605 */
[----:B------:R-:W-:-:S07]  /*87a0*/  IMAD.MOV.U32 R5, RZ, RZ, RZ ;  /* 0x000000ffff057224 */ /* 0x000fce00078e00ff */
.L_x_3232:
[----:B------:R-:W-:Y:S05]  /*87b0*/  BSYNC.RECONVERGENT B2 ;  /* 0x0000000000027941 */ /* 0x000fea0003800200 */
.L_x_3231:
[----:B------:R-:W-:Y:S01]  /*87c0*/  I2FP.F32.U32 R40, R40 ;  /* 0x0000002800287245 */ /* 0x000fe20000201000 */
[----:B------:R-:W-:Y:S01]  /*87d0*/  HADD2.F32 R43, -RZ, R43.H1_H1 ;  /* 0x3000002bff2b7230 */ /* 0x000fe20000004100 */
[----:B------:R-:W-:Y:S01]  /*87e0*/  F2FP.F16.F32.PACK_AB R41, R55, R51 ;  /* 0x000000333729723e */ /* 0x000fe200000000ff */
[----:B------:R-:W-:Y:S02]  /*87f0*/  HADD2.F32 R42, -RZ, R47.H1_H1 ;  /* 0x3000002fff2a7230 */ /* 0x000fe40000004100 */
[----:B------:R-:W-:Y:S01]  /*8800*/  FFMA.FTZ R40, R40, R67, 1.1641532182693481445e-10 ;  /* 0x2f00000028287423 */ /* 0x000fe20000010043 */
[----:B------:R-:W-:-:S04]  /*8810*/  FMUL.FTZ R43, R43, R70 ;  /* 0x000000462b2b7220 */ /* 0x000fc80000410000 */
[----:B------:R-:W-:Y:S01]  /*8820*/  FMUL.FTZ R43, R43, R74 ;  /* 0x0000004a2b2b7220 */ /* 0x000fe20000410000 */
[----:B------:R-:W-:Y:S02]  /*8830*/  FSETP.GTU.FTZ.AND P6, PT, R40, R73, PT ;  /* 0x000000492800720b */ /* 0x000fe40003fdc000 */
[----:B------:R-:W-:Y:S02]  /*8840*/  F2FP.F16.F32.PACK_AB R40, R50, R0 ;  /* 0x000000003228723e */ /* 0x000fe400000000ff */
[----:B------:R-:W-:Y:S02]  /*8850*/  FSEL R43, R43, RZ, !P6 ;  /* 0x000000ff2b2b7208 */ /* 0x000fe40007000000 */
[----:B------:R-:W-:-:S03]  /*8860*/  PLOP3.LUT P6, PT, P6, PT, PT, 0x8, 0x80 ;  /* 0x000000000080781c */ /* 0x000fc600037ce170 */
[----:B------:R-:W-:Y:S01]  /*8870*/  FADD.FTZ R67, R43, R42 ;  /* 0x0000002a2b437221 */ /* 0x000fe20000010000 */
[----:B------:R-:W-:-:S04]  /*8880*/  F2FP.F16.F32.PACK_AB R42, R62, R54 ;  /* 0x000000363e2a723e */ /* 0x000fc800000000ff */
[----:B------:R-:W-:Y:S01]  /*8890*/  F2FP.F16.F32.PACK_AB R43, R67, R63 ;  /* 0x0000003f432b723e */ /* 0x000fe200000000ff */
[----:B------:R-:W-:Y:S06]  /*88a0*/  BRA `(.L_x_3236) ;  /* 0x0000002400f07947 */ /* 0x000fec0003800000 */
.L_x_3195:
        /* <DEDUP_REMOVED lines=16> */
.L_x_3239:
        /* <DEDUP_REMOVED lines=13> */
.L_x_3241:
[----:B------:R-:W-:Y:S05]  /*8a80*/  BSYNC.RECONVERGENT B3 ;  /* 0x0000000000037941 */ /* 0x000fea0003800200 */
.L_x_3240:
        /* <DEDUP_REMOVED lines=40> */
[----:B------:R-:W-:-:S07]  /*8d10*/  LOP3.LUT R7, R44, UR31, R73, 0x96, !PT ;  /* 0x0000001f2c077c12 */ /* 0x000fce000f8e9649 */
.L_x_3238:
[----:B------:R-:W-:Y:S05]  /*8d20*/  BSYNC.RECONVERGENT B2 ;  /* 0x0000000000027941 */ /* 0x000fea0003800200 */
.L_x_3237:
[----:B------:R-:W0:Y:S01]  /*8d30*/  LDC R46, c[0x0][0x404] ;  /* 0x00010100ff2e7b82 */ /* 0x000e220000000800 */
[----:B------:R-:W-:Y:S01]  /*8d40*/  HFMA2 R44, -RZ, RZ, 0.1171875, 0 ;  /* 0x2f800000ff2c7431 */ /* 0x000fe200000001ff */
[----:B------:R-:W-:Y:S01]  /*8d50*/  I2FP.F32.U32 R5, R0 ;  /* 0x0000000000057245 */ /* 0x000fe20000201000 */
[----:B-----5:R-:W-:Y:S01]  /*8d60*/  HADD2.F32 R47, -RZ, R40.H0_H0 ;  /* 0x20000028ff2f7230 */ /* 0x020fe20000004100 */
[----:B------:R-:W-:Y:S01]  /*8d70*/  ISETP.NE.AND P1, PT, R50, 0x1, PT ;  /* 0x000000013200780c */ /* 0x000fe20003f25270 */
[----:B------:R-:W-:Y:S01]  /*8d80*/  BSSY.RECONVERGENT B2, `(.L_x_3242) ;  /* 0x000004c000027945 */ /* 0x000fe20003800200 */
[----:B------:R-:W-:Y:S02]  /*8d90*/  IMAD.MOV.U32 R51, RZ, RZ, 0x2 ;  /* 0x00000002ff337424 */ /* 0x000fe400078e00ff */
[----:B------:R-:W1:Y:S01]  /*8da0*/  LDC R45, c[0x0][0x408] ;  /* 0x00010200ff2d7b82 */ /* 0x000e620000000800 */
[----:B------:R-:W-:Y:S01]  /*8db0*/  FMUL.FTZ R0, R47, R70 ;  /* 0x000000462f007220 */ /* 0x000fe20000410000 */
[----:B------:R-:W-:-:S05]  /*8dc0*/  FFMA.FTZ R5, R5, R44, 1.1641532182693481445e-10 ;  /* 0x2f00000005057423 */ /* 0x000fca000001002c */
[----:B0-----:R-:W-:Y:S02]  /*8dd0*/  FSETP.GTU.FTZ.AND P0, PT, R5, R46, PT ;  /* 0x0000002e0500720b */ /* 0x001fe40003f1c000 */
        /* <DEDUP_REMOVED lines=14> */
.L_x_3244:
        /* <DEDUP_REMOVED lines=13> */
.L_x_3246:
[----:B------:R-:W-:Y:S05]  /*8f90*/  BSYNC.RECONVERGENT B3 ;  /* 0x0000000000037941 */ /* 0x000fea0003800200 */
.L_x_3245:
        /* <DEDUP_REMOVED lines=42> */
.L_x_3243:
[----:B------:R-:W-:Y:S05]  /*9240*/  BSYNC.RECONVERGENT B2 ;  /* 0x0000000000027941 */ /* 0x000fea0003800200 */
.L_x_3242:
        /* <DEDUP_REMOVED lines=21> */
.L_x_3249:
        /* <DEDUP_REMOVED lines=13> */
.L_x_3251:
[----:B------:R-:W-:Y:S05]  /*9470*/  BSYNC.RECONVERGENT B3 ;  /* 0x0000000000037941 */ /* 0x000fea0003800200 */
.L_x_3250:
        /* <DEDUP_REMOVED lines=42> */
.L_x_3248:
[----:B------:R-:W-:Y:S05]  /*9720*/  BSYNC.RECONVERGENT B2 ;  /* 0x0000000000027941 */ /* 0x000fea0003800200 */
.L_x_3247:
[----:B------:R-:W-:Y:S01]  /*9730*/  ISETP.NE.AND P3, PT, R54, 0x1, PT ;  /* 0x000000013600780c */ /* 0x000fe20003f65270 */
[----:B------:R-:W-:Y:S01]  /*9740*/  HADD2.F32 R47, -RZ, R41.H0_H0 ;  /* 0x20000029ff2f7230 */ /* 0x000fe20000004100 */
[----:B------:R-:W-:Y:S01]  /*9750*/  I2FP.F32.U32 R5, R5 ;  /* 0x0000000500057245 */ /* 0x000fe20000201000 */
[----:B------:R-:W-:Y:S03]  /*9760*/  BSSY.RECONVERGENT B2, `(.L_x_3252) ;  /* 0x000004a000027945 */ /* 0x000fe60003800200 */
[----:B------:R-:W-:Y:S01]  /*9770*/  FMUL.FTZ R40, R47, R70 ;  /* 0x000000462f287220 */ /* 0x000fe20000410000 */
[----:B------:R-:W-:Y:S01]  /*9780*/  FFMA.FTZ R5, R5, R44, 1.1641532182693481445e-10 ;  /* 0x2f00000005057423 */ /* 0x000fe2000001002c */
[----:B------:R-:W-:Y:S02]  /*9790*/  IMAD.MOV.U32 R47, RZ, RZ, 0x2 ;  /* 0x00000002ff2f7424 */ /* 0x000fe400078e00ff */
[----:B------:R-:W-:-:S02]  /*97a0*/  FMUL.FTZ R40, R40, R45 ;  /* 0x0000002d28287220 */ /* 0x000fc40000410000 */
        /* <DEDUP_REMOVED lines=13> */
.L_x_3254:
        /* <DEDUP_REMOVED lines=13> */
.L_x_3256:
[----:B------:R-:W-:Y:S05]  /*9950*/  BSYNC.RECONVERGENT B3 ;  /* 0x0000000000037941 */ /* 0x000fea0003800200 */
.L_x_3255:
        /* <DEDUP_REMOVED lines=41> */
[----:B------:R-:W-:-:S07]  /*9bf0*/  LOP3.LUT R7, R62, UR31, R55, 0x96, !PT ;  /* 0x0000001f3e077c12 */ /* 0x000fce000f8e9637 */
.L_x_3253:
[----:B------:R-:W-:Y:S05]  /*9c00*/  BSYNC.RECONVERGENT B2 ;  /* 0x0000000000027941 */ /* 0x000fea0003800200 */
.L_x_3252:
        /* <DEDUP_REMOVED lines=21> */
.L_x_3259:
        /* <DEDUP_REMOVED lines=13> */
.L_x_3261:
[----:B------:R-:W-:Y:S05]  /*9e30*/  BSYNC.RECONVERGENT B3 ;  /* 0x0000000000037941 */ /* 0x000fea0003800200 */
.L_x_3260:
        /* <DEDUP_REMOVED lines=42> */
.L_x_3258:
[----:B------:R-:W-:Y:S05]  /*a0e0*/  BSYNC.RECONVERGENT B2 ;  /* 0x0000000000027941 */ /* 0x000fea0003800200 */
.L_x_3257:
        /* <DEDUP_REMOVED lines=21> */
.L_x_3264:
        /* <DEDUP_REMOVED lines=13> */
.L_x_3266:
[----:B------:R-:W-:Y:S05]  /*a310*/  BSYNC.RECONVERGENT B3 ;  /* 0x0000000000037941 */ /* 0x000fea0003800200 */
.L_x_3265:
        /* <DEDUP_REMOVED lines=42> */
.L_x_3263:
[----:B------:R-:W-:Y:S05]  /*a5c0*/  BSYNC.RECONVERGENT B2 ;  /* 0x0000000000027941 */ /* 0x000fea0003800200 */
.L_x_3262:
        /* <DEDUP_REMOVED lines=21> */
.L_x_3269:
        /* <DEDUP_REMOVED lines=13> */
.L_x_3271:
[----:B------:R-:W-:Y:S05]  /*a7f0*/  BSYNC.RECONVERGENT B3 ;  /* 0x0000000000037941 */ /* 0x000fea0003800200 */
.L_x_3270:
        /* <DEDUP_REMOVED lines=42> */
.L_x_3268:
[----:B------:R-:W-:Y:S05]  /*aaa0*/  BSYNC.RECONVERGENT B2 ;  /* 0x0000000000027941 */ /* 0x000fea0003800200 */
.L_x_3267:
        /* <DEDUP_REMOVED lines=21> */
.L_x_3274:
        /* <DEDUP_REMOVED lines=15> */
.L_x_3276:
[----:B------:R-:W-:Y:S05]  /*acf0*/  BSYNC.RECONVERGENT B3 ;  /* 0x0000000000037941 */ /* 0x000fea0003800200 */
.L_x_3275:
        /* <DEDUP_REMOVED lines=42> */
.L_x_3273:
[----:B------:R-:W-:Y:S05]  /*afa0*/  BSYNC.RECONVERGENT B2 ;  /* 0x0000000000027941 */ /* 0x000fea0003800200 */
.L_x_3272:
[----:B------:R-:W-:Y:S01]  /*afb0*/  I2FP.F32.U32 R41, R40 ;  /* 0x0000002800297245 */ /* 0x000fe20000201000 */
[----:B------:R-:W-:Y:S01]  /*afc0*/  HADD2.F32 R43, -RZ, R43.H1_H1 ;  /* 0x3000002bff2b7230 */ /* 0x000fe20000004100 */
[----:B------:R-:W-:-:S03]  /*afd0*/  F2FP.F16.F32.PACK_AB R42, R62, R54 ;  /* 0x000000363e2a723e */ /* 0x000fc600000000ff */
[----:B------:R-:W-:Y:S01]  /*afe0*/  FFMA.FTZ R41, R41, R44, 1.1641532182693481445e-10 ;  /* 0x2f00000029297423 */ /* 0x000fe2000001002c */
[----:B------:R-:W-:-:S04]  /*aff0*/  FMUL.FTZ R40, R43, R70 ;  /* 0x000000462b287220 */ /* 0x000fc80000410000 */
[----:B------:R-:W-:Y:S01]  /*b000*/  FMUL.FTZ R40, R40, R45 ;  /* 0x0000002d28287220 */ /* 0x000fe20000410000 */
[----:B------:R-:W-:Y:S02]  /*b010*/  FSETP.GTU.FTZ.AND P6, PT, R41, R46, PT ;  /* 0x0000002e2900720b */ /* 0x000fe40003fdc000 */
[----:B------:R-:W-:Y:S02]  /*b020*/  F2FP.F16.F32.PACK_AB R41, R55, R51 ;  /* 0x000000333729723e */ /* 0x000fe400000000ff */
[----:B------:R-:W-:Y:S02]  /*b030*/  FSEL R67, R40, RZ, !P6 ;  /* 0x000000ff28437208 */ /* 0x000fe40007000000 */
[----:B------:R-:W-:Y:S02]  /*b040*/  PLOP3.LUT P6, PT, P6, PT, PT, 0x8, 0x80 ;  /* 0x000000000080781c */ /* 0x000fe400037ce170 */
[----:B------:R-:W-:Y:S02]  /*b050*/  F2FP.F16.F32.PACK_AB R40, R50, R0 ;  /* 0x000000003228723e */ /* 0x000fe400000000ff */
[----:B------:R-:W-:-:S09]  /*b060*/  F2FP.F16.F32.PACK_AB R43, R67, R63 ;  /* 0x0000003f432b723e */ /* 0x000fd200000000ff */
.L_x_3236:
[----:B------:R-:W0:Y:S01]  /*b070*/  LDC.64 R44, c[0x0][0x3a8] ;  /* 0x0000ea00ff2c7b82 */ /* 0x000e220000000a00 */
[----:B------:R-:W-:Y:S02]  /*b080*/  SEL R73, RZ, 0x1000000, !P6 ;  /* 0x01000000ff497807 */ /* 0x000fe40007000000 */
[----:B------:R-:W-:Y:S02]  /*b090*/  ISETP.NE.AND P6, PT, R69, RZ, PT ;  /* 0x000000ff4500720c */ /* 0x000fe40003fc5270 */
[----:B------:R-:W-:Y:S02]  /*b0a0*/  SEL R69, RZ, 0x10000, !P5 ;  /* 0x00010000ff457807 */ /* 0x000fe40006800000 */
[----:B------:R-:W-:Y:S01]  /*b0b0*/  SEL R76, RZ, 0x100, !P4 ;  /* 0x00000100ff4c7807 */ /* 0x000fe20006000000 */
[----:B------:R-:W1:Y:S01]  /*b0c0*/  LDC.64 R46, c[0x0][0x3b0] ;  /* 0x0000ec00ff2e7b82 */ /* 0x000e620000000a00 */
[----:B------:R-:W-:Y:S02]  /*b0d0*/  SEL R74, RZ, 0x10000, !P1 ;  /* 0x00010000ff4a7807 */ /* 0x000fe40004800000 */
[----:B------:R-:W-:-:S02]  /*b0e0*/  LOP3.LUT R76, R76, R73, R69, 0xfe, !PT ;  /* 0x000000494c4c7212 */ /* 0x000fc400078efe45 */
[----:B------:R-:W-:Y:S02]  /*b0f0*/  SEL R73, RZ, 0x1000000, !P2 ;  /* 0x01000000ff497807 */ /* 0x000fe40005000000 */
[----:B------:R-:W-:Y:S02]  /*b100*/  SEL R69, RZ, 0x100, !P0 ;  /* 0x00000100ff457807 */ /* 0x000fe40004000000 */
[----:B------:R-:W-:Y:S02]  /*b110*/  SEL R75, RZ, 0x1, !P3 ;  /* 0x00000001ff4b7807 */ /* 0x000fe40005800000 */
[----:B------:R-:W-:Y:S02]  /*b120*/  LOP3.LUT R69, R69, R73, R74, 0xfe, !PT ;  /* 0x0000004945457212 */ /* 0x000fe400078efe4a */
        /* <DEDUP_REMOVED lines=9> */
.L_x_3194:
[----:B------:R-:W-:Y:S05]  /*b1c0*/  BSYNC.RECONVERGENT B1 ;  /* 0x0000000000017941 */ /* 0x000fea0003800200 */
.L_x_3193:
        /* <DEDUP_REMOVED lines=28> */
.L_x_3282:
        /* <DEDUP_REMOVED lines=13> */
.L_x_3284:
[----:B------:R-:W-:Y:S05]  /*b460*/  BSYNC.RECONVERGENT B3 ;  /* 0x0000000000037941 */ /* 0x000fea0003800200 */
.L_x_3283:
        /* <DEDUP_REMOVED lines=41> */
.L_x_3281:
[----:B------:R-:W-:Y:S05]  /*b700*/  BSYNC.RECONVERGENT B2 ;  /* 0x0000000000027941 */ /* 0x000fea0003800200 */
.L_x_3280:
        /* <DEDUP_REMOVED lines=27> */
.L_x_3287:
        /* <DEDUP_REMOVED lines=13> */
.L_x_3289:
[----:B------:R-:W-:Y:S05]  /*b990*/  BSYNC.RECONVERGENT B3 ;  /* 0x0000000000037941 */ /* 0x000fea0003800200 */
.L_x_3288:
        /* <DEDUP_REMOVED lines=42> */
.L_x_3286:
[----:B------:R-:W-:Y:S05]  /*bc40*/  BSYNC.RECONVERGENT B2 ;  /* 0x0000000000027941 */ /* 0x000fea0003800200 */
.L_x_3285:
[----:B------:R-:W-:Y:S01]  /*bc50*/  I2FP.F32.U32 R5, R5 ;  /* 0x0000000500057245 */ /* 0x000fe20000201000 */
[----:B------:R-:W-:Y:S01]  /*bc60*/  HADD2.F32 R53, -RZ, R40.H1_H1 ;  /* 0x30000028ff357230 */ /* 0x000fe20000004100 */
[----:B------:R-:W-:Y:S01]  /*bc70*/  ISETP.NE.AND P2, PT, R58, 0x1, PT ;  /* 0x000000013a00780c */ /* 0x000fe20003f45270 */
[----:B------:R-:W-:Y:S01]  /*bc80*/  BSSY.RECONVERGENT B2, `(.L_x_3290) ;  /* 0x000004d000027945 */ /* 0x000fe20003800200 */
[----:B------:R-:W-:Y:S02]  /*bc90*/  HFMA2 R59, -RZ, RZ, 0, 1.1920928955078125e-07 ;  /* 0x00000002ff3b7431 */ /* 0x000fe400000001ff */
        /* <DEDUP_REMOVED lines=19> */
.L_x_3292:
        /* <DEDUP_REMOVED lines=13> */
.L_x_3294:
[----:B------:R-:W-:Y:S05]  /*bea0*/  BSYNC.RECONVERGENT B3 ;  /* 0x0000000000037941 */ /* 0x000fea0003800200 */
.L_x_3293:
        /* <DEDUP_REMOVED lines=42> */
.L_x_3291:
[----:B------:R-:W-:Y:S05]  /*c150*/  BSYNC.RECONVERGENT B2 ;  /* 0x0000000000027941 */ /* 0x000fea0003800200 */
.L_x_3290:
[----:B------:R-:W-:Y:S01]  /*c160*/  I2FP.F32.U32 R5, R5 ;  /* 0x0000000500057245 */ /* 0x000fe20000201000 */
[----:B------:R-:W-:Y:S01]  /*c170*/  HADD2.F32 R53, -RZ, R41.H0_H0 ;  /* 0x20000029ff357230 */ /* 0x000fe20000004100 */
[----:B------:R-:W-:Y:S01]  /*c180*/  ISETP.NE.AND P2, PT, R59, 0x1, PT ;  /* 0x000000013b00780c */ /* 0x000fe20003f45270 */
[----:B------:R-:W-:Y:S01]  /*c190*/  BSSY.RECONVERGENT B2, `(.L_x_3295) ;  /* 0x000004c000027945 */ /* 0x000fe20003800200 */
[----:B------:R-:W-:Y:S02]  /*c1a0*/  HFMA2 R64, -RZ, RZ, 0, 1.1920928955078125e-07 ;  /* 0x00000002ff407431 */ /* 0x000fe400000001ff */
[----:B------:R-:W-:Y:S01]  /*c1b0*/  FFMA.FTZ R40, R5, R68, 1.1641532182693481445e-10 ;  /* 0x2f00000005287423 */ /* 0x000fe20000010044 */
[----:B------:R-:W-:Y:S01]  /*c1c0*/  FMUL.FTZ R53, R53, R70 ;  /* 0x0000004635357220 */ /* 0x000fe20000410000 */
[----:B------:R-:W-:-:S03]  /*c1d0*/  IMAD.MOV.U32 R5, RZ, RZ, R4 ;  /* 0x000000ffff057224 */ /* 0x000fc600078e0004 */
        /* <DEDUP_REMOVED lines=15> */
.L_x_3297:
        /* <DEDUP_REMOVED lines=13> */
.L_x_3299:
[----:B------:R-:W-:Y:S05]  /*c3a0*/  BSYNC.RECONVERGENT B3 ;  /* 0x0000000000037941 */ /* 0x000fea0003800200 */
.L_x_3298:
        /* <DEDUP_REMOVED lines=41> */
[----:B------:R-:W-:-:S07]  /*c640*/  MOV R72, R58 ;  /* 0x0000003a00487202 */ /* 0x000fce0000000f00 */
.L_x_3296:
[----:B------:R-:W-:Y:S05]  /*c650*/  BSYNC.RECONVERGENT B2 ;  /* 0x0000000000027941 */ /* 0x000fea0003800200 */
.L_x_3295:
        /* <DEDUP_REMOVED lines=23> */
.L_x_3302:
        /* <DEDUP_REMOVED lines=13> */
.L_x_3304:
[----:B------:R-:W-:Y:S05]  /*c8a0*/  BSYNC.RECONVERGENT B3 ;  /* 0x0000000000037941 */ /* 0x000fea0003800200 */
.L_x_3303:
        /* <DEDUP_REMOVED lines=42> */
.L_x_3301:
[----:B------:R-:W-:Y:S05]  /*cb50*/  BSYNC.RECONVERGENT B2 ;  /* 0x0000000000027941 */ /* 0x000fea0003800200 */
.L_x_3300:
        /* <DEDUP_REMOVED lines=23> */
.L_x_3307:
        /* <DEDUP_REMOVED lines=13> */
.L_x_3309:
[----:B------:R-:W-:Y:S05]  /*cda0*/  BSYNC.RECONVERGENT B3 ;  /* 0x0000000000037941 */ /* 0x000fea0003800200 */
.L_x_3308:
        /* <DEDUP_REMOVED lines=42> */
.L_x_3306:
[----:B------:R-:W-:Y:S05]  /*d050*/  BSYNC.RECONVERGENT B2 ;  /* 0x0000000000027941 */ /* 0x000fea0003800200 */
.L_x_3305:
[----:B------:R-:W-:Y:S01]  /*d060*/  I2FP.F32.U32 R5, R40 ;  /* 0x0000002800057245 */ /* 0x000fe20000201000 */
[----:B------:R-:W-:Y:S01]  /*d070*/  HADD2.F32 R41, -RZ, R42.H1_H1 ;  /* 0x3000002aff297230 */ /* 0x000fe20000004100 */
[----:B------:R-:W-:Y:S01]  /*d080*/  ISETP.NE.AND P5, PT, R65, 0x1, PT ;  /* 0x000000014100780c */ /* 0x000fe20003fa5270 */
[----:B------:R-:W-:Y:S01]  /*d090*/  HADD2.F32 R64, -RZ, R46.H1_H1 ;  /* 0x3000002eff407230 */ /* 0x000fe20000004100 */
[----:B------:R-:W-:Y:S01]  /*d0a0*/  BSSY.RECONVERGENT B2, `(.L_x_3310) ;  /* 0x000004b000027945 */ /* 0x000fe20003800200 */
[----:B------:R-:W-:Y:S01]  /*d0b0*/  FFMA.FTZ R40, R5, R68, 1.1641532182693481445e-10 ;  /* 0x2f00000005287423 */ /* 0x000fe20000010044 */
[----:B------:R-:W-:-:S04]  /*d0c0*/  FMUL.FTZ R41, R41, R70 ;  /* 0x0000004629297220 */ /* 0x000fc80000410000 */
[----:B------:R-:W-:Y:S01]  /*d0d0*/  FMUL.FTZ R41, R41, R74 ;  /* 0x0000004a29297220 */ /* 0x000fe20000410000 */
[----:B------:R-:W-:Y:S01]  /*d0e0*/  FSETP.GTU.FTZ.AND P4, PT, R40, R73, PT ;  /* 0x000000492800720b */ /* 0x000fe20003f9c000 */
[----:B------:R-:W-:-:S03]  /*d0f0*/  IMAD.MOV.U32 R40, RZ, RZ, R4 ;  /* 0x000000ffff287224 */ /* 0x000fc600078e0004 */
        /* <DEDUP_REMOVED lines=13> */
.L_x_3312:
        /* <DEDUP_REMOVED lines=13> */
.L_x_3314:
[----:B------:R-:W-:Y:S05]  /*d2a0*/  BSYNC.RECONVERGENT B3 ;  /* 0x0000000000037941 */ /* 0x000fea0003800200 */
.L_x_3313:
        /* <DEDUP_REMOVED lines=42> */
.L_x_3311:
[----:B------:R-:W-:Y:S05]  /*d550*/  BSYNC.RECONVERGENT B2 ;  /* 0x0000000000027941 */ /* 0x000fea0003800200 */
.L_x_3310:
[----:B------:R-:W-:Y:S01]  /*d560*/  I2FP.F32.U32 R5, R40 ;  /* 0x0000002800057245 */ /* 0x000fe20000201000 */
[----:B------:R-:W-:Y:S01]  /*d570*/  BSSY.RECONVERGENT B2, `(.L_x_3315) ;  /* 0x0000050000027945 */ /* 0x000fe20003800200 */
[----:B------:R-:W-:-:S03]  /*d580*/  ISETP.NE.AND P6, PT, R41, 0x1, PT ;  /* 0x000000012900780c */ /* 0x000fc60003fc5270 */
[----:B------:R-:W-:Y:S01]  /*d590*/  FFMA.FTZ R40, R5, R68, 1.1641532182693481445e-10 ;  /* 0x2f00000005287423 */ /* 0x000fe20000010044 */
[----:B------:R-:W-:-:S04]  /*d5a0*/  HADD2.F32 R5, -RZ, R43.H0_H0 ;  /* 0x2000002bff057230 */ /* 0x000fc80000004100 */
[----:B------:R-:W-:Y:S01]  /*d5b0*/  FSETP.GTU.FTZ.AND P5, PT, R40, R73, PT ;  /* 0x000000492800720b */ /* 0x000fe20003fbc000 */
[----:B------:R-:W-:Y:S01]  /*d5c0*/  FMUL.FTZ R5, R5, R70 ;  /* 0x0000004605057220 */ /* 0x000fe20000410000 */
[----:B------:R-:W-:-:S03]  /*d5d0*/  HADD2.F32 R40, -RZ, R47.H0_H0 ;  /* 0x2000002fff287230 */ /* 0x000fc60000004100 */
[----:B------:R-:W-:-:S05]  /*d5e0*/  FMUL.FTZ R5, R5, R74 ;  /* 0x0000004a05057220 */ /* 0x000fca0000410000 */
        /* <DEDUP_REMOVED lines=14> */
.L_x_3317:
        /* <DEDUP_REMOVED lines=15> */
.L_x_3319:
[----:B------:R-:W-:Y:S05]  /*d7c0*/  BSYNC.RECONVERGENT B3 ;  /* 0x0000000000037941 */ /* 0x000fea0003800200 */
.L_x_3318:
        /* <DEDUP_REMOVED lines=42> */
.L_x_3316:
[----:B------:R-:W-:Y:S05]  /*da70*/  BSYNC.RECONVERGENT B2 ;  /* 0x0000000000027941 */ /* 0x000fea0003800200 */
.L_x_3315:
        /* <DEDUP_REMOVED lines=15> */
.L_x_3279:
        /* <DEDUP_REMOVED lines=16> */
.L_x_3323:
        /* <DEDUP_REMOVED lines=13> */
.L_x_3325:
[----:B------:R-:W-:Y:S05]  /*dd40*/  BSYNC.RECONVERGENT B3 ;  /* 0x0000000000037941 */ /* 0x000fea0003800200 */
.L_x_3324:
        /* <DEDUP_REMOVED lines=40> */
[----:B------:R-:W-:-:S07]  /*dfd0*/  IMAD.MOV.U32 R44, RZ, RZ, RZ ;  /* 0x000000ffff2c7224 */ /* 0x000fce00078e00ff */
.L_x_3322:
[----:B------:R-:W-:Y:S05]  /*dfe0*/  BSYNC.RECONVERGENT B2 ;  /* 0x0000000000027941 */ /* 0x000fea0003800200 */
.L_x_3321:
        /* <DEDUP_REMOVED lines=10> */
[----:B0-----:R-:W-:-:S04]  /*e090*/  FSETP.GTU.FTZ.AND P1, PT, R14, R47, PT ;  /* 0x0000002f0e00720b */ /* 0x001fc80003f3c000 */
[----:B------:R-:W-:Y:S01]  /*e0a0*/  PLOP3.LUT P3, PT, P1, PT, PT, 0x8, 0x80 ;  /* 0x000000000080781c */ /* 0x000fe20000f6e170 */
[----:B-1----:R-:W-:-:S03]  /*e0b0*/  FMUL.FTZ R5, R5, R46 ;  /* 0x0000002e05057220 */ /* 0x002fc60000410000 */
[----:B------:R-:W-:Y:S02]  /*e0c0*/  P2R R69, PR, RZ, 0x8 ;  /* 0x00000008ff457803 */ /* 0x000fe40000000000 */
[----:B------:R-:W-:Y:S02]  /*e0d0*/  FSEL R14, R5, RZ, !P1 ;  /* 0x000000ff050e7208 */ /* 0x000fe40004800000 */
        /* <DEDUP_REMOVED lines=10> */
.L_x_3328:
        /* <DEDUP_REMOVED lines=13> */
.L_x_3330:
[----:B------:R-:W-:Y:S05]  /*e250*/  BSYNC.RECONVERGENT B3 ;  /* 0x0000000000037941 */ /* 0x000fea0003800200 */
.L_x_3329:
        /* <DEDUP_REMOVED lines=42> */
.L_x_3327:
[----:B------:R-:W-:Y:S05]  /*e500*/  BSYNC.RECONVERGENT B2 ;  /* 0x0000000000027941 */ /* 0x000fea0003800200 */
.L_x_3326:
[----:B------:R-:W-:Y:S01]  /*e510*/  I2FP.F32.U32 R44, R5 ;  /* 0x00000005002c7245 */ /* 0x000fe20000201000 */
[----:B------:R-:W-:Y:S01]  /*e520*/  HADD2.F32 R5, -RZ, R40.H1_H1 ;  /* 0x30000028ff057230 */ /* 0x000fe20000004100 */
[----:B------:R-:W-:Y:S01]  /*e530*/  ISETP.NE.AND P2, PT, R53, 0x1, PT ;  /* 0x000000013500780c */ /* 0x000fe20003f45270 */
[----:B------:R-:W-:Y:S01]  /*e540*/  BSSY.RECONVERGENT B2, `(.L_x_3331) ;  /* 0x000004b000027945 */ /* 0x000fe20003800200 */
[----:B------:R-:W-:Y:S02]  /*e550*/  IMAD.MOV.U32 R58, RZ, RZ, 0x2 ;  /* 0x00000002ff3a7424 */ /* 0x000fe400078e00ff */
[----:B------:R-:W-:Y:S01]  /*e560*/  FFMA.FTZ R44, R44, R45, 1.1641532182693481445e-10 ;  /* 0x2f0000002c2c7423 */ /* 0x000fe2000001002d */
[----:B------:R-:W-:-:S04]  /*e570*/  FMUL.FTZ R5, R5, R70 ;  /* 0x0000004605057220 */ /* 0x000fc80000410000 */
        /* <DEDUP_REMOVED lines=15> */
.L_x_3333:
        /* <DEDUP_REMOVED lines=13> */
.L_x_3335:
[----:B------:R-:W-:Y:S05]  /*e740*/  BSYNC.RECONVERGENT B3 ;  /* 0x0000000000037941 */ /* 0x000fea0003800200 */
.L_x_3334:
        /* <DEDUP_REMOVED lines=42> */
.L_x_3332:
[----:B------:R-:W-:Y:S05]  /*e9f0*/  BSYNC.RECONVERGENT B2 ;  /* 0x0000000000027941 */ /* 0x000fea0003800200 */
.L_x_3331:
        /* <DEDUP_REMOVED lines=21> */
.L_x_3338:
        /* <DEDUP_REMOVED lines=13> */
.L_x_3340:
[----:B------:R-:W-:Y:S05]  /*ec20*/  BSYNC.RECONVERGENT B3 ;  /* 0x0000000000037941 */ /* 0x000fea0003800200 */
.L_x_3339:
        /* <DEDUP_REMOVED lines=42> */
.L_x_3337:
[----:B------:R-:W-:Y:S05]  /*eed0*/  BSYNC.RECONVERGENT B2 ;  /* 0x0000000000027941 */ /* 0x000fea0003800200 */
.L_x_3336:
[----:B------:R-:W-:Y:S01]  /*eee0*/  I2FP.F32.U32 R40, R5 ;  /* 0x0000000500287245 */ /* 0x000fe20000201000 */
[----:B------:R-:W-:Y:S01]  /*eef0*/  HADD2.F32 R41, -RZ, R41.H1_H1 ;  /* 0x30000029ff297230 */ /* 0x000fe20000004100 */
[----:B------:R-:W-:Y:S01]  /*ef00*/  ISETP.NE.AND P3, PT, R59, 0x1, PT ;  /* 0x000000013b00780c */ /* 0x000fe20003f65270 */
[----:B------:R-:W-:Y:S01]  /*ef10*/  BSSY.RECONVERGENT B2, `(.L_x_3341) ;  /* 0x000004a000027945 */ /* 0x000fe20003800200 */
[----:B------:R-:W-:Y:S01]  /*ef20*/  MOV R5, R4 ;  /* 0x0000000400057202 */ /* 0x000fe20000000f00 */
[----:B------:R-:W-:Y:S01]  /*ef30*/  FFMA.FTZ R40, R40, R45, 1.1641532182693481445e-10 ;  /* 0x2f00000028287423 */ /* 0x000fe2000001002d */
[----:B------:R-:W-:-:S04]  /*ef40*/  FMUL.FTZ R41, R41, R70 ;  /* 0x0000004629297220 */ /* 0x000fc80000410000 */
        /* <DEDUP_REMOVED lines=14> */
.L_x_3343:
        /* <DEDUP_REMOVED lines=13> */
.L_x_3345:
[----:B------:R-:W-:Y:S05]  /*f100*/  BSYNC.RECONVERGENT B3 ;  /* 0x0000000000037941 */ /* 0x000fea0003800200 */
.L_x_3344:
        /* <DEDUP_REMOVED lines=42> */
.L_x_3342:
[----:B------:R-:W-:Y:S05]  /*f3b0*/  BSYNC.RECONVERGENT B2 ;  /* 0x0000000000027941 */ /* 0x000fea0003800200 */
.L_x_3341:
        /* <DEDUP_REMOVED lines=21> */
.L_x_3348:
        /* <DEDUP_REMOVED lines=13> */
.L_x_3350:
[----:B------:R-:W-:Y:S05]  /*f5e0*/  BSYNC.RECONVERGENT B3 ;  /* 0x0000000000037941 */ /* 0x000fea0003800200 */
.L_x_3349:
        /* <DEDUP_REMOVED lines=42> */
.L_x_3347:
[----:B------:R-:W-:Y:S05]  /*f890*/  BSYNC.RECONVERGENT B2 ;  /* 0x0000000000027941 */ /* 0x000fea0003800200 */
.L_x_3346:
        /* <DEDUP_REMOVED lines=21> */
.L_x_3353:
        /* <DEDUP_REMOVED lines=13> */
.L_x_3355:
[----:B------:R-:W-:Y:S05]  /*fac0*/  BSYNC.RECONVERGENT B3 ;  /* 0x0000000000037941 */ /* 0x000fea0003800200 */
.L_x_3354:
        /* <DEDUP_REMOVED lines=40> */
[----:B------:R-:W-:Y:S01]  /*fd50*/  HFMA2 R41, -RZ, RZ, 0, 0 ;  /* 0x00000000ff297431 */ /* 0x000fe200000001ff */
[----:B------:R-:W-:-:S07]  /*fd60*/  LOP3.LUT R6, R6, UR30, R5, 0x96, !PT ;  /* 0x0000001e06067c12 */ /* 0x000fce000f8e9605 */
.L_x_3352:
[----:B------:R-:W-:Y:S05]  /*fd70*/  BSYNC.RECONVERGENT B2 ;  /* 0x0000000000027941 */ /* 0x000fea0003800200 */
.L_x_3351:
[----:B------:R-:W-:Y:S01]  /*fd80*/  I2FP.F32.U32 R40, R40 ;  /* 0x0000002800287245 */ /* 0x000fe20000201000 */
[----:B------:R-:W-:Y:S01]  /*fd90*/  HADD2.F32 R5, -RZ, R43.H0_H0 ;  /* 0x2000002bff057230 */ /* 0x000fe20000004100 */
[----:B------:R-:W-:Y:S01]  /*fda0*/  ISETP.NE.AND P6, PT, R41, 0x1, PT ;  /* 0x000000012900780c */ /* 0x000fe20003fc5270 */
[----:B------:R-:W-:Y:S02]  /*fdb0*/  BSSY.RECONVERGENT B2, `(.L_x_3356) ;  /* 0x000004c000027945 */ /* 0x000fe40003800200 */
[----:B------:R-:W-:Y:S01]  /*fdc0*/  FFMA.FTZ R40, R40, R45, 1.1641532182693481445e-10 ;  /* 0x2f00000028287423 */ /* 0x000fe2000001002d */
[----:B------:R-:W-:-:S04]  /*fdd0*/  FMUL.FTZ R5, R5, R70 ;  /* 0x0000004605057220 */ /* 0x000fc80000410000 */
[----:B------:R-:W-:Y:S01]  /*fde0*/  FMUL.FTZ R5, R5, R46 ;  /* 0x0000002e05057220 */ /* 0x000fe20000410000 */
[----:B------:R-:W-:Y:S02]  /*fdf0*/  FSETP.GTU.FTZ.AND P5, PT, R40, R47, PT ;  /* 0x0000002f2800720b */ /* 0x000fe40003fbc000 */
[----:B------:R-:W-:Y:S02]  /*fe00*/  MOV R40, R4 ;  /* 0x0000000400287202 */ /* 0x000fe40000000f00 */
        /* <DEDUP_REMOVED lines=12> */
.L_x_3358:
        /* <DEDUP_REMOVED lines=15> */
.L_x_3360:
[----:B------:R-:W-:Y:S05]  /*ffc0*/  BSYNC.RECONVERGENT B3 ;  /* 0x0000000000037941 */ /* 0x000fea0003800200 */
.L_x_3359:
        /* <DEDUP_REMOVED lines=42> */
.L_x_3357:
[----:B------:R-:W-:Y:S05]  /*10270*/  BSYNC.RECONVERGENT B2 ;  /* 0x0000000000027941 */ /* 0x000fea0003800200 */
.L_x_3356:
[----:B------:R-:W-:Y:S01]  /*10280*/  I2FP.F32.U32 R40, R40 ;  /* 0x0000002800287245 */ /* 0x000fe20000201000 */
[----:B------:R-:W-:Y:S01]  /*10290*/  HADD2.F32 R43, -RZ, R43.H1_H1 ;  /* 0x3000002bff2b7230 */ /* 0x000fe20000004100 */
[----:B------:R-:W-:Y:S02]  /*102a0*/  F2FP.F16.F32.PACK_AB R42, R64, R59 ;  /* 0x0000003b402a723e */ /* 0x000fe400000000ff */
[----:B------:R-:W-:Y:S01]  /*102b0*/  F2FP.F16.F32.PACK_AB R41, R58, R53 ;  /* 0x000000353a29723e */ /* 0x000fe200000000ff */
[----:B------:R-:W-:Y:S01]  /*102c0*/  FFMA.FTZ R40, R40, R45, 1.1641532182693481445e-10 ;  /* 0x2f00000028287423 */ /* 0x000fe2000001002d */
[----:B------:R-:W-:-:S04]  /*102d0*/  FMUL.FTZ R43, R43, R70 ;  /* 0x000000462b2b7220 */ /* 0x000fc80000410000 */
[----:B------:R-:W-:Y:S01]  /*102e0*/  FMUL.FTZ R43, R43, R46 ;  /* 0x0000002e2b2b7220 */ /* 0x000fe20000410000 */
[----:B------:R-:W-:Y:S02]  /*102f0*/  FSETP.GTU.FTZ.AND P6, PT, R40, R47, PT ;  /* 0x0000002f2800720b */ /* 0x000fe40003fdc000 */
[----:B------:R-:W-:Y:S02]  /*10300*/  F2FP.F16.F32.PACK_AB R40, R52, R14 ;  /* 0x0000000e3428723e */ /* 0x000fe400000000ff */
[----:B------:R-:W-:Y:S02]  /*10310*/  FSEL R68, R43, RZ, !P6 ;  /* 0x000000ff2b447208 */ /* 0x000fe40007000000 */
[----:B------:R-:W-:Y:S02]  /*10320*/  PLOP3.LUT P6, PT, P6, PT, PT, 0x8, 0x80 ;  /* 0x000000000080781c */ /* 0x000fe400037ce170 */
[----:B------:R-:W-:-:S11]  /*10330*/  F2FP.F16.F32.PACK_AB R43, R68, R65 ;  /* 0x00000041442b723e */ /* 0x000fd600000000ff */
.L_x_3320:
[----:B------:R-:W-:Y:S01]  /*10340*/  SEL R74, RZ, 0x10000, !P5 ;  /* 0x00010000ff4a7807 */ /* 0x000fe20006800000 */
[----:B------:R-:W0:Y:S01]  /*10350*/  LDC.64 R46, c[0x0][0x3b0] ;  /* 0x0000ec00ff2e7b82 */ /* 0x000e220000000a00 */
[----:B------:R-:W-:Y:S02]  /*10360*/  ISETP.NE.AND P5, PT, R44, RZ, PT ;  /* 0x000000ff2c00720c */ /* 0x000fe40003fa5270 */
[----:B------:R-:W-:Y:S02]  /*10370*/  SEL R76, RZ, 0x1000000, !P6 ;  /* 0x01000000ff4c7807 */ /* 0x000fe40007000000 */
[----:B------:R-:W-:Y:S02]  /*10380*/  ISETP.NE.AND P6, PT, R69, RZ, PT ;  /* 0x000000ff4500720c */ /* 0x000fe40003fc5270 */
[----:B------:R-:W-:Y:S01]  /*10390*/  SEL R75, RZ, 0x100, !P4 ;  /* 0x00000100ff4b7807 */ /* 0x000fe20006000000 */
[----:B------:R-:W1:Y:S01]  /*103a0*/  LDC.64 R44, c[0x0][0x3a8] ;  /* 0x0000ea00ff2c7b82 */ /* 0x000e620000000a00 */
[----:B------:R-:W-:-:S02]  /*103b0*/  SEL R73, RZ, 0x1000000, !P2 ;  /* 0x01000000ff497807 */ /* 0x000fc40005000000 */
[----:B------:R-:W-:Y:S02]  /*103c0*/  SEL R70, RZ, 0x10000, !P1 ;  /* 0x00010000ff467807 */ /* 0x000fe40004800000 */
[----:B------:R-:W-:Y:S02]  /*103d0*/  SEL R69, RZ, 0x100, !P5 ;  /* 0x00000100ff457807 */ /* 0x000fe40006800000 */
[----:B------:R-:W-:Y:S02]  /*103e0*/  LOP3.LUT R75, R75, R76, R74, 0xfe, !PT ;  /* 0x0000004c4b4b7212 */ /* 0x000fe400078efe4a */
[----:B------:R-:W-:Y:S02]  /*103f0*/  LOP3.LUT R69, R69, R73, R70, 0xfe, !PT ;  /* 0x0000004945457212 */ /* 0x000fe400078efe46 */
[----:B------:R-:W-:Y:S02]  /*10400*/  SEL R74, RZ, 0x1, !P3 ;  /* 0x00000001ff4a7807 */ /* 0x000fe40005800000 */
[----:B------:R-:W-:-:S02]  /*10410*/  SEL R70, RZ, 0x1, !P6 ;  /* 0x00000001ff467807 */ /* 0x000fc40007000000 */
[----:B------:R-:W-:Y:S01]  /*10420*/  LOP3.LUT R75, R75, R74, RZ, 0xfc, !PT ;  /* 0x0000004a4b4b7212 */ /* 0x000fe200078efcff */
[----:B0-----:R-:W-:Y:S01]  /*10430*/  IMAD.WIDE.U32 R46, R71, 0x8, R46 ;  /* 0x00000008472e7825 */ /* 0x001fe200078e002e */
[----:B------:R-:W-:-:S03]  /*10440*/  LOP3.LUT R74, R69, R70, RZ, 0xfc, !PT ;  /* 0x00000046454a7212 */ /* 0x000fc600078efcff */
[----:B------:R-:W-:Y:S02]  /*10450*/  IMAD.MOV.U32 R69, RZ, RZ, R72 ;  /* 0x000000ffff457224 */ /* 0x000fe400078e0048 */
[----:B-1----:R-:W-:-:S05]  /*10460*/  IMAD.WIDE.U32 R44, R71, 0x10, R44 ;  /* 0x00000010472c7825 */ /* 0x002fca00078e002c */
[----:B------:R1:W-:Y:S04]  /*10470*/  STG.E.128 desc[UR8][R44.64], R40 ;  /* 0x000000282c007986 */ /* 0x0003e8000c101d08 */
[----:B------:R1:W-:Y:S02]  /*10480*/  STG.E.64 desc[UR8][R46.64], R74 ;  /* 0x0000004a2e007986 */ /* 0x0003e4000c101b08 */
.L_x_3278:
[----:B------:R-:W-:Y:S05]  /*10490*/  BSYNC.RECONVERGENT B1 ;  /* 0x0000000000017941 */ /* 0x000fea0003800200 */
.L_x_3277:
[----:B01----:R-:W-:Y:S01]  /*104a0*/  FADD.FTZ R41, RZ, R2 ;  /* 0x00000002ff297221 */ /* 0x003fe20000010000 */
        /* <DEDUP_REMOVED lines=100> */
.L_x_3380:
[----:B-1----:R-:W-:Y:S01]  /*10af0*/  FADD.FTZ R47, R46, R47 ;  /* 0x0000002f2e2f7221 */ /* 0x002fe20000010000 */
[----:B0-----:R-:W-:Y:S01]  /*10b00*/  FMUL.FTZ R46, R45, R45 ;  /* 0x0000002d2d2e7220 */ /* 0x001fe20000410000 */
        /* <DEDUP_REMOVED lines=16> */
[----:B-----5:R-:W-:Y:S02]  /*10c10*/  HADD2.F32 R41, -RZ, R36.H0_H0 ;  /* 0x20000024ff297230 */ /* 0x020fe40000004100 */
[----:B------:R-:W-:Y:S01]  /*10c20*/  FADD.FTZ R44, R15, -R71 ;  /* 0x800000470f2c7221 */ /* 0x000fe20000010000 */
[----:B------:R-:W-:Y:S02]  /*10c30*/  HADD2.F32 R43, -RZ, R32.H0_H0 ;  /* 0x20000020ff2b7230 */ /* 0x000fe40000004100 */
[C---:B------:R-:W-:Y:S01]  /*10c40*/  FMUL.FTZ R40, R47.reuse, R40 ;  /* 0x000000282f287220 */ /* 0x040fe20000410000 */
[----:B------:R-:W-:Y:S02]  /*10c50*/  HADD2.F32 R73, -RZ, R36.H1_H1 ;  /* 0x30000024ff497230 */ /* 0x000fe40000004100 */
[----:B------:R-:W-:Y:S01]  /*10c60*/  FMUL.FTZ R42, R47, R42 ;  /* 0x0000002a2f2a7220 */ /* 0x000fe20000410000 */
[----:B------:R-:W-:-:S02]  /*10c70*/  HADD2.F32 R45, -RZ, R32.H1_H1 ;  /* 0x30000020ff2d7230 */ /* 0x000fc40000004100 */
[----:B------:R-:W-:Y:S01]  /*10c80*/  FFMA.FTZ R40, R40, R41, R43 ;  /* 0x0000002928287223 */ /* 0x000fe2000001002b */
[----:B------:R-:W-:Y:S01]  /*10c90*/  FMUL.FTZ R41, R47, R44 ;  /* 0x0000002c2f297220 */ /* 0x000fe20000410000 */
[----:B------:R-:W-:Y:S02]  /*10ca0*/  HADD2.F32 R46, -RZ, R33.H0_H0 ;  /* 0x20000021ff2e7230 */ /* 0x000fe40000004100 */
[----:B------:R-:W-:Y:S01]  /*10cb0*/  FADD.FTZ R44, R57, -R71 ;  /* 0x80000047392c7221 */ /* 0x000fe20000010000 */
[----:B------:R-:W-:Y:S01]  /*10cc0*/  FFMA.FTZ R73, R42, R73, R45 ;  /* 0x000000492a497223 */ /* 0x000fe2000001002d */
[--C-:B------:R-:W-:Y:S02]  /*10cd0*/  HADD2.F32 R42, -RZ, R37.reuse.H0_H0 ;  /* 0x20000025ff2a7230 */ /* 0x100fe40000004100 */
[----:B------:R-:W-:Y:S02]  /*10ce0*/  HADD2.F32 R43, -RZ, R37.H1_H1 ;  /* 0x30000025ff2b7230 */ /* 0x000fe40000004100 */
[----:B------:R-:W-:Y:S01]  /*10cf0*/  FMUL.FTZ R44, R47, R44 ;  /* 0x0000002c2f2c7220 */ /* 0x000fe20000410000 */
[----:B------:R-:W-:-:S02]  /*10d00*/  HADD2.F32 R45, -RZ, R33.H1_H1 ;  /* 0x30000021ff2d7230 */ /* 0x000fc40000004100 */
[----:B------:R-:W-:Y:S01]  /*10d10*/  FFMA.FTZ R41, R41, R42, R46 ;  /* 0x0000002a29297223 */ /* 0x000fe2000001002e */
[----:B------:R-:W-:Y:S01]  /*10d20*/  FADD.FTZ R42, R56, -R71 ;  /* 0x80000047382a7221 */ /* 0x000fe20000010000 */
[----:B------:R-:W-:Y:S01]  /*10d30*/  HADD2.F32 R77, -RZ, R35.H1_H1 ;  /* 0x30000023ff4d7230 */ /* 0x000fe20000004100 */
[----:B------:R-:W-:Y:S01]  /*10d40*/  F2FP.F16.F32.PACK_AB R40, R73, R40 ;  /* 0x000000284928723e */ /* 0x000fe200000000ff */
[----:B------:R-:W-:Y:S01]  /*10d50*/  FFMA.FTZ R46, R44, R43, R45 ;  /* 0x0000002b2c2e7223 */ /* 0x000fe2000001002d */
[----:B------:R-:W-:Y:S02]  /*10d60*/  HADD2.F32 R43, -RZ, R38.H0_H0 ;  /* 0x20000026ff2b7230 */ /* 0x000fe40000004100 */
[----:B------:R-:W-:Y:S01]  /*10d70*/  FMUL.FTZ R42, R47, R42 ;  /* 0x0000002a2f2a7220 */ /* 0x000fe20000410000 */
[----:B------:R-:W-:Y:S02]  /*10d80*/  HADD2.F32 R45, -RZ, R34.H0_H0 ;  /* 0x20000022ff2d7230 */ /* 0x000fe40000004100 */
[----:B------:R-:W-:Y:S01]  /*10d90*/  FADD.FTZ R44, R60, -R71 ;  /* 0x800000473c2c7221 */ /* 0x000fe20000010000 */
[----:B------:R-:W-:-:S02]  /*10da0*/  F2FP.F16.F32.PACK_AB R41, R46, R41 ;  /* 0x000000292e29723e */ /* 0x000fc400000000ff */
[----:B------:R-:W-:Y:S01]  /*10db0*/  FFMA.FTZ R42, R42, R43, R45 ;  /* 0x0000002b2a2a7223 */ /* 0x000fe2000001002d */
[----:B------:R-:W-:Y:S02]  /*10dc0*/  HADD2.F32 R43, -RZ, R38.H1_H1 ;  /* 0x30000026ff2b7230 */ /* 0x000fe40000004100 */
[----:B------:R-:W-:Y:S01]  /*10dd0*/  FMUL.FTZ R44, R47, R44 ;  /* 0x0000002c2f2c7220 */ /* 0x000fe20000410000 */
[----:B------:R-:W-:-:S05]  /*10de0*/  HADD2.F32 R45, -RZ, R34.H1_H1 ;  /* 0x30000022ff2d7230 */ /* 0x000fca0000004100 */
[----:B------:R-:W-:Y:S01]  /*10df0*/  FFMA.FTZ R75, R44, R43, R45 ;  /* 0x0000002b2c4b7223 */ /* 0x000fe2000001002d */
[----:B------:R-:W-:Y:S01]  /*10e00*/  FADD.FTZ R44, R61, -R71 ;  /* 0x800000473d2c7221 */ /* 0x000fe20000010000 */
[----:B------:R-:W-:Y:S02]  /*10e10*/  HADD2.F32 R43, -RZ, R39.H0_H0 ;  /* 0x20000027ff2b7230 */ /* 0x000fe40000004100 */
[----:B------:R-:W-:Y:S02]  /*10e20*/  HADD2.F32 R45, -RZ, R35.H0_H0 ;  /* 0x20000023ff2d7230 */ /* 0x000fe40000004100 */
[----:B------:R-:W-:Y:S01]  /*10e30*/  FMUL.FTZ R44, R47, R44 ;  /* 0x0000002c2f2c7220 */ /* 0x000fe20000410000 */
[----:B------:R-:W-:-:S03]  /*10e40*/  F2FP.F16.F32.PACK_AB R42, R75, R42 ;  /* 0x0000002a4b2a723e */ /* 0x000fc600000000ff */
[----:B------:R-:W-:Y:S01]  /*10e50*/  FFMA.FTZ R43, R44, R43, R45 ;  /* 0x0000002b2c2b7223 */ /* 0x000fe2000001002d */
[----:B------:R-:W-:Y:S01]  /*10e60*/  FADD.FTZ R44, R66, -R71 ;  /* 0x80000047422c7221 */ /* 0x000fe20000010000 */
[----:B------:R-:W-:-:S03]  /*10e70*/  HADD2.F32 R45, -RZ, R39.H1_H1 ;  /* 0x30000027ff2d7230 */ /* 0x000fc60000004100 */
[----:B------:R-:W-:-:S04]  /*10e80*/  FMUL.FTZ R44, R47, R44 ;  /* 0x0000002c2f2c7220 */ /* 0x000fc80000410000 */
[----:B------:R-:W-:Y:S02]  /*10e90*/  FFMA.FTZ R70, R44, R45, R77 ;  /* 0x0000002d2c467223 */ /* 0x000fe4000001004d */
[----:B------:R-:W0:Y:S03]  /*10ea0*/  LDC.64 R44, c[0x0][0x428] ;  /* 0x00010a00ff2c7b82 */ /* 0x000e260000000a00 */
[----:B------:R-:W-:Y:S01]  /*10eb0*/  F2FP.F16.F32.PACK_AB R43, R70, R43 ;  /* 0x0000002b462b723e */ /* 0x000fe200000000ff */
[C---:B0-----:R-:W-:Y:S01]  /*10ec0*/  IMAD.WIDE.U32 R44, R49.reuse, 0x10, R44 ;  /* 0x00000010312c7825 */ /* 0x041fe200078e002c */
[----:B------:R-:W-:-:S04]  /*10ed0*/  IADD3 R49, PT, PT, R49, 0x20, RZ ;  /* 0x0000002031317810 */ /* 0x000fc80007ffe0ff */
[----:B------:R1:W-:Y:S03]  /*10ee0*/  STG.E.128 desc[UR8][R44.64], R40 ;  /* 0x000000282c007986 */ /* 0x0003e6000c101d08 */
.L_x_3363:
[----:B------:R-:W-:Y:S05]  /*10ef0*/  BSYNC.RECONVERGENT B1 ;  /* 0x0000000000017941 */ /* 0x000fea0003800200 */
.L_x_3362:
[----:B------:R-:W-:Y:S01]  /*10f00*/  ISETP.GE.U32.AND P1, PT, R13, 0x40, PT ;  /* 0x000000400d00780c */ /* 0x000fe20003f26070 */
[----:B------:R-:W-:-:S12]  /*10f10*/  BSSY.RECONVERGENT B1, `(.L_x_3364) ;  /* 0x0000032000017945 */ /* 0x000fd80003800200 */
[----:B------:R-:W-:Y:S05]  /*10f20*/  @!P1 BRA `(.L_x_3365) ;  /* 0x0000000000c09947 */ /* 0x000fea0003800000 */
[--C-:B01----:R-:W-:Y:S01]  /*10f30*/  FADD.FTZ R40, R0, -R71.reuse ;  /* 0x8000004700287221 */ /* 0x103fe20000010000 */
        /* <DEDUP_REMOVED lines=44> */
[----:B0-----:R-:W-:-:S04]  /*11200*/  IMAD.WIDE.U32 R44, R49, 0x10, R44 ;  /* 0x00000010312c7825 */ /* 0x001fc800078e002c */
[----:B------:R-:W-:Y:S01]  /*11210*/  VIADD R49, R49, 0x20 ;  /* 0x0000002031317836 */ /* 0x000fe20000000000 */
[----:B------:R2:W-:Y:S06]  /*11220*/  STG.E.128 desc[UR8][R44.64], R40 ;  /* 0x000000282c007986 */ /* 0x0005ec000c101d08 */
.L_x_3365:
[----:B------:R-:W-:Y:S05]  /*11230*/  BSYNC.RECONVERGENT B1 ;  /* 0x0000000000017941 */ /* 0x000fea0003800200 */
.L_x_3364:
[----:B------:R-:W-:Y:S04]  /*11240*/  BSSY.RECONVERGENT B1, `(.L_x_3366) ;  /* 0x0000031000017945 */ /* 0x000fe80003800200 */
[----:B------:R-:W-:Y:S05]  /*11250*/  @!P0 BRA `(.L_x_3367) ;  /* 0x0000000000bc8947 */ /* 0x000fea0003800000 */
[--C-:B012---:R-:W-:Y:S01]  /*11260*/  FADD.FTZ R40, R14, -R71.reuse ;  /* 0x800000470e287221 */ /* 0x107fe20000010000 */
        /* <DEDUP_REMOVED lines=8> */
[--C-:B------:R-:W-:Y:S01]  /*112f0*/  FADD.FTZ R40, R53, -R71.reuse ;  /* 0x8000004735287221 */ /* 0x100fe20000010000 */
[----:B------:R-:W-:Y:S02]  /*11300*/  HADD2.F32 R41, -RZ, R21.H0_H0 ;  /* 0x20000015ff297230 */ /* 0x000fe40000004100 */
[----:B------:R-:W-:Y:S01]  /*11310*/  FADD.FTZ R44, R68, -R71 ;  /* 0x80000047442c7221 */ /* 0x000fe20000010000 */
[----:B------:R-:W-:Y:S02]  /*11320*/  HADD2.F32 R43, -RZ, R17.H0_H0 ;  /* 0x20000011ff2b7230 */ /* 0x000fe40000004100 */
[C---:B------:R-:W-:Y:S01]  /*11330*/  FMUL.FTZ R40, R47.reuse, R40 ;  /* 0x000000282f287220 */ /* 0x040fe20000410000 */
[----:B------:R-:W-:Y:S01]  /*11340*/  FFMA.FTZ R73, R42, R73, R45 ;  /* 0x000000492a497223 */ /* 0x000fe2000001002d */
[----:B------:R-:W-:Y:S01]  /*11350*/  FADD.FTZ R42, R58, -R71 ;  /* 0x800000473a2a7221 */ /* 0x000fe20000010000 */
[----:B------:R-:W-:Y:S01]  /*11360*/  FMUL.FTZ R44, R47, R44 ;  /* 0x0000002c2f2c7220 */ /* 0x000fe20000410000 */
[----:B------:R-:W-:Y:S01]  /*11370*/  FFMA.FTZ R70, R40, R41, R43 ;  /* 0x0000002928467223 */ /* 0x000fe2000001002b */
[----:B------:R-:W-:-:S02]  /*11380*/  HADD2.F32 R41, -RZ, R21.H1_H1 ;  /* 0x30000015ff297230 */ /* 0x000fc40000004100 */
[----:B------:R-:W-:Y:S01]  /*11390*/  FMUL.FTZ R42, R47, R42 ;  /* 0x0000002a2f2a7220 */ /* 0x000fe20000410000 */
[----:B------:R-:W-:Y:S02]  /*113a0*/  HADD2.F32 R43, -RZ, R17.H1_H1 ;  /* 0x30000011ff2b7230 */ /* 0x000fe40000004100 */
[----:B------:R-:W-:-:S03]  /*113b0*/  FADD.FTZ R40, R59, -R71 ;  /* 0x800000473b287221 */ /* 0x000fc60000010000 */
[----:B------:R-:W-:Y:S01]  /*113c0*/  FFMA.FTZ R75, R42, R41, R43 ;  /* 0x000000292a4b7223 */ /* 0x000fe2000001002b */
[----:B------:R-:W-:Y:S02]  /*113d0*/  HADD2.F32 R41, -RZ, R22.H0_H0 ;  /* 0x20000016ff297230 */ /* 0x000fe40000004100 */
[----:B------:R-:W-:Y:S01]  /*113e0*/  FMUL.FTZ R40, R47, R40 ;  /* 0x000000282f287220 */ /* 0x000fe20000410000 */
[----:B------:R-:W-:-:S05]  /*113f0*/  HADD2.F32 R43, -RZ, R18.H0_H0 ;  /* 0x20000012ff2b7230 */ /* 0x000fca0000004100 */
        /* <DEDUP_REMOVED lines=10> */
[----:B------:R-:W-:Y:S01]  /*114a0*/  HADD2.F32 R47, -RZ, R23.H1_H1 ;  /* 0x30000017ff2f7230 */ /* 0x000fe20000004100 */
[----:B------:R-:W-:Y:S01]  /*114b0*/  F2FP.F16.F32.PACK_AB R42, R45, R42 ;  /* 0x0000002a2d2a723e */ /* 0x000fe200000000ff */
[----:B------:R-:W-:Y:S02]  /*114c0*/  HADD2.F32 R71, -RZ, R19.H1_H1 ;  /* 0x30000013ff477230 */ /* 0x000fe40000004100 */
[----:B------:R-:W-:-:S02]  /*114d0*/  FFMA.FTZ R43, R40, R41, R43 ;  /* 0x00000029282b7223 */ /* 0x000fc4000001002b */
[----:B------:R-:W0:Y:S01]  /*114e0*/  LDC.64 R40, c[0x0][0x428] ;  /* 0x00010a00ff287b82 */ /* 0x000e220000000a00 */
[----:B------:R-:W-:-:S05]  /*114f0*/  FFMA.FTZ R44, R44, R47, R71 ;  /* 0x0000002f2c2c7223 */ /* 0x000fca0000010047 */
[----:B------:R-:W-:Y:S01]  /*11500*/  F2FP.F16.F32.PACK_AB R43, R44, R43 ;  /* 0x0000002b2c2b723e */ /* 0x000fe200000000ff */
[----:B0-----:R-:W-:Y:S01]  /*11510*/  IMAD.WIDE.U32 R44, R49, 0x10, R40 ;  /* 0x00000010312c7825 */ /* 0x001fe200078e0028 */
[----:B------:R-:W-:Y:S02]  /*11520*/  F2FP.F16.F32.PACK_AB R41, R75, R70 ;  /* 0x000000464b29723e */ /* 0x000fe400000000ff */
[----:B------:R-:W-:-:S05]  /*11530*/  F2FP.F16.F32.PACK_AB R40, R73, R46 ;  /* 0x0000002e4928723e */ /* 0x000fca00000000ff */
[----:B------:R3:W-:Y:S02]  /*11540*/  STG.E.128 desc[UR8][R44.64], R40 ;  /* 0x000000282c007986 */ /* 0x0007e4000c101d08 */
.L_x_3367:
[----:B------:R-:W-:Y:S05]  /*11550*/  BSYNC.RECONVERGENT B1 ;  /* 0x0000000000017941 */ /* 0x000fea0003800200 */
.L_x_3366:
[----:B0123--:R-:W0:Y:S02]  /*11560*/  LDC.64 R40, c[0x0][0x380] ;  /* 0x0000e000ff287b82 */ /* 0x00fe240000000a00 */
[----:B0-----:R-:W-:-:S04]  /*11570*/  LEA R10, R40, R10, 0x2 ;  /* 0x0000000a280a7211 */ /* 0x001fc800078e10ff */
[----:B------:R-:W-:-:S13]  /*11580*/  ISETP.GE.AND P0, PT, R10, R41, PT ;  /* 0x000000290a00720c */ /* 0x000fda0003f06270 */
[----:B------:R-:W-:Y:S05]  /*11590*/  @!P0 BRA `(.L_x_3368) ;  /* 0xfffffef400648947 */ /* 0x000fea000383ffff */
[----:B------:R-:W-:Y:S05]  /*115a0*/  BSYNC B0 ;  /* 0x0000000000007941 */ /* 0x000fea0003800000 */
.L_x_3109:
[----:B------:R-:W-:Y:S05]  /*115b0*/  EXIT ;  /* 0x000000000000794d */ /* 0x000fea0003800000 */
.L_x_3361:
        /* <DEDUP_REMOVED lines=8> */
.L_x_3370:
[----:B------:R-:W-:Y:S05]  /*11640*/  BSYNC B1 ;  /* 0x0000000000017941 */ /* 0x000fea0003800000 */
.L_x_3369:
        /* <DEDUP_REMOVED lines=10> */
.L_x_3371:
[----:B------:R-:W-:Y:S01]  /*116f0*/  HFMA2 R72, -RZ, RZ, 0, 2.384185791015625e-07 ;  /* 0x00000004ff487431 */ /* 0x000fe200000001ff */
[----:B------:R-:W-:-:S05]  /*11700*/  MOV R43, R71 ;  /* 0x00000047002b7202 */ /* 0x000fca0000000f00 */
[----:B------:R-:W-:-:S04]  /*11710*/  FADD.FTZ R43, R42, R43 ;  /* 0x0000002b2a2b7221 */ /* 0x000fc80000010000 */
[----:B------:R-:W-:-:S07]  /*11720*/  IMAD.MOV.U32 R73, RZ, RZ, R43 ;  /* 0x000000ffff497224 */ /* 0x000fce00078e002b */
[----:B------:R-:W-:Y:S05]  /*11730*/  WARPSYNC.COLLECTIVE R70, `(.L_x_3372) ;  /* 0x0000000046087348 */ /* 0x000fea0003c00000 */
[----:B------:R0:W1:Y:S02]  /*11740*/  SHFL.BFLY P4, R71, R73, R72, R75 ;  /* 0x0c00004849477389 */ /* 0x000064000008004b */
[----:B01----:R-:W-:Y:S05]  /*11750*/  ENDCOLLECTIVE ;  /* 0x000000000000791b */ /* 0x003fea0003800000 */
.L_x_3372:
[----:B------:R-:W-:Y:S02]  /*11760*/  IMAD.MOV.U32 R72, RZ, RZ, 0x8 ;  /* 0x00000008ff487424 */ /* 0x000fe400078e00ff */
[----:B------:R-:W-:-:S04]  /*11770*/  IMAD.MOV.U32 R40, RZ, RZ, R71 ;  /* 0x000000ffff287224 */ /* 0x000fc800078e0047 */
[----:B------:R-:W-:-:S05]  /*11780*/  FADD.FTZ R46, R43, R40 ;  /* 0x000000282b2e7221 */ /* 0x000fca0000010000 */
[----:B------:R-:W-:-:S07]  /*11790*/  MOV R73, R46 ;  /* 0x0000002e00497202 */ /* 0x000fce0000000f00 */
[----:B------:R-:W-:Y:S05]  /*117a0*/  WARPSYNC.COLLECTIVE R70, `(.L_x_3373) ;  /* 0x0000000046087348 */ /* 0x000fea0003c00000 */
[----:B------:R0:W1:Y:S02]  /*117b0*/  SHFL.BFLY P4, R71, R73, R72, R75 ;  /* 0x0c00004849477389 */ /* 0x000064000008004b */
[----:B01----:R-:W-:Y:S05]  /*117c0*/  ENDCOLLECTIVE ;  /* 0x000000000000791b */ /* 0x003fea0003800000 */
.L_x_3373:
[----:B------:R-:W-:Y:S01]  /*117d0*/  HFMA2 R72, -RZ, RZ, 0, 9.5367431640625e-07 ;  /* 0x00000010ff487431 */ /* 0x000fe200000001ff */
[----:B------:R-:W-:-:S05]  /*117e0*/  MOV R45, R71 ;  /* 0x00000047002d7202 */ /* 0x000fca0000000f00 */
[----:B------:R-:W-:-:S04]  /*117f0*/  FADD.FTZ R47, R46, R45 ;  /* 0x0000002d2e2f7221 */ /* 0x000fc80000010000 */
[----:B------:R-:W-:-:S07]  /*11800*/  IMAD.MOV.U32 R73, RZ, RZ, R47 ;  /* 0x000000ffff497224 */ /* 0x000fce00078e002f */
[----:B------:R-:W-:Y:S05]  /*11810*/  WARPSYNC.COLLECTIVE R70, `(.L_x_3374) ;  /* 0x0000000046087348 */ /* 0x000fea0003c00000 */
[----:B------:R0:W1:Y:S02]  /*11820*/  SHFL.BFLY P4, R71, R73, R72, R75 ;  /* 0x0c00004849477389 */ /* 0x000064000008004b */
[----:B01----:R-:W-:Y:S05]  /*11830*/  ENDCOLLECTIVE ;  /* 0x000000000000791b */ /* 0x003fea0003800000 */
.L_x_3374:
        /* <DEDUP_REMOVED lines=57> */
.L_x_3375:
[----:B------:R-:W-:Y:S01]  /*11bd0*/  HFMA2 R72, -RZ, RZ, 0, 1.1920928955078125e-07 ;  /* 0x00000002ff487431 */ /* 0x000fe200000001ff */
[----:B------:R-:W-:-:S05]  /*11be0*/  MOV R41, R71 ;  /* 0x0000004700297202 */ /* 0x000fca0000000f00 */
[----:B------:R-:W-:-:S04]  /*11bf0*/  FADD.FTZ R41, R40, R41 ;  /* 0x0000002928297221 */ /* 0x000fc80000010000 */
[----:B------:R-:W-:-:S07]  /*11c00*/  IMAD.MOV.U32 R73, RZ, RZ, R41 ;  /* 0x000000ffff497224 */ /* 0x000fce00078e0029 */
[----:B------:R-:W-:Y:S05]  /*11c10*/  WARPSYNC.COLLECTIVE R70, `(.L_x_3376) ;  /* 0x0000000046087348 */ /* 0x000fea0003c00000 */
[----:B------:R0:W1:Y:S02]  /*11c20*/  SHFL.BFLY P4, R71, R73, R72, R75 ;  /* 0x0c00004849477389 */ /* 0x000064000008004b */
[----:B01----:R-:W-:Y:S05]  /*11c30*/  ENDCOLLECTIVE ;  /* 0x000000000000791b */ /* 0x003fea0003800000 */
.L_x_3376:
[----:B------:R-:W-:Y:S02]  /*11c40*/  IMAD.MOV.U32 R72, RZ, RZ, 0x4 ;  /* 0x00000004ff487424 */ /* 0x000fe400078e00ff */
[----:B------:R-:W-:-:S04]  /*11c50*/  IMAD.MOV.U32 R42, RZ, RZ, R71 ;  /* 0x000000ffff2a7224 */ /* 0x000fc800078e0047 */
[----:B------:R-:W-:-:S05]  /*11c60*/  FADD.FTZ R42, R41, R42 ;  /* 0x0000002a292a7221 */ /* 0x000fca0000010000 */
[----:B------:R-:W-:-:S07]  /*11c70*/  MOV R73, R42 ;  /* 0x0000002a00497202 */ /* 0x000fce0000000f00 */
[----:B------:R-:W-:Y:S05]  /*11c80*/  WARPSYNC.COLLECTIVE R70, `(.L_x_3377) ;  /* 0x0000000046087348 */ /* 0x000fea0003c00000 */
[----:B------:R0:W1:Y:S02]  /*11c90*/  SHFL.BFLY P4, R71, R73, R72, R75 ;  /* 0x0c00004849477389 */ /* 0x000064000008004b */
[----:B01----:R-:W-:Y:S05]  /*11ca0*/  ENDCOLLECTIVE ;  /* 0x000000000000791b */ /* 0x003fea0003800000 */
.L_x_3377:
[----:B------:R-:W-:Y:S01]  /*11cb0*/  HFMA2 R72, -RZ, RZ, 0, 4.76837158203125e-07 ;  /* 0x00000008ff487431 */ /* 0x000fe200000001ff */
[----:B------:R-:W-:-:S05]  /*11cc0*/  MOV R43, R71 ;  /* 0x00000047002b7202 */ /* 0x000fca0000000f00 */
[----:B------:R-:W-:-:S04]  /*11cd0*/  FADD.FTZ R43, R42, R43 ;  /* 0x0000002b2a2b7221 */ /* 0x000fc80000010000 */
[----:B------:R-:W-:-:S07]  /*11ce0*/  IMAD.MOV.U32 R73, RZ, RZ, R43 ;  /* 0x000000ffff497224 */ /* 0x000fce00078e002b */
[----:B------:R-:W-:Y:S05]  /*11cf0*/  WARPSYNC.COLLECTIVE R70, `(.L_x_3378) ;  /* 0x0000000046087348 */ /* 0x000fea0003c00000 */
[----:B------:R0:W1:Y:S02]  /*11d00*/  SHFL.BFLY P4, R71, R73, R72, R75 ;  /* 0x0c00004849477389 */ /* 0x000064000008004b */
[----:B01----:R-:W-:Y:S05]  /*11d10*/  ENDCOLLECTIVE ;  /* 0x000000000000791b */ /* 0x003fea0003800000 */
.L_x_3378:
[----:B------:R-:W-:Y:S02]  /*11d20*/  IMAD.MOV.U32 R72, RZ, RZ, 0x10 ;  /* 0x00000010ff487424 */ /* 0x000fe400078e00ff */
[----:B------:R-:W-:-:S04]  /*11d30*/  IMAD.MOV.U32 R46, RZ, RZ, R71 ;  /* 0x000000ffff2e7224 */ /* 0x000fc800078e0047 */
[----:B------:R-:W-:-:S05]  /*11d40*/  FADD.FTZ R46, R43, R46 ;  /* 0x0000002e2b2e7221 */ /* 0x000fca0000010000 */
[----:B------:R-:W-:-:S07]  /*11d50*/  MOV R73, R46 ;  /* 0x0000002e00497202 */ /* 0x000fce0000000f00 */
[----:B------:R-:W-:Y:S05]  /*11d60*/  WARPSYNC.COLLECTIVE R70, `(.L_x_3379) ;  /* 0x0000000046087348 */ /* 0x000fea0003c00000 */
[----:B------:R0:W1:Y:S02]  /*11d70*/  SHFL.BFLY P4, R71, R73, R72, R75 ;  /* 0x0c00004849477389 */ /* 0x000064000008004b */
[----:B01----:R-:W-:Y:S05]  /*11d80*/  ENDCOLLECTIVE ;  /* 0x000000000000791b */ /* 0x003fea0003800000 */
.L_x_3379:
[----:B------:R-:W-:Y:S01]  /*11d90*/  MOV R47, R71 ;  /* 0x00000047002f7202 */ /* 0x000fe20000000f00 */
[----:B------:R-:W-:Y:S06]  /*11da0*/  BRA `(.L_x_3380) ;  /* 0xffffffec00507947 */ /* 0x000fec000383ffff */
.L_x_3381:
        /* <DEDUP_REMOVED lines=13> */
.L_x_28726:


//--------------------- .text._ZN10layer_norm13ln_fwd_kernelINS_13Kernel_traitsI6__halfS2_S2_S2_fjLj768ELj1ELj4ELj1ELj16ENS_18Kernel_traits_baseILj768ES2_S2_S2_S2_fjLj128EEEEELb1ELb0ELb0ELb1EEEvNS_9FwdParamsE --------------------------
	.section	.text._ZN10layer_norm13ln_fwd_kernelINS_13Kernel_traitsI6__halfS2_S2_S2_fjLj768ELj1ELj4ELj1ELj16ENS_18Kernel_traits_baseILj768ES2_S2_S2_S2_fjLj128EEEEELb1ELb0ELb0ELb1EEEvNS_9FwdParamsE,"ax",@progbits
	.align	128
        .global         _ZN10layer_norm13ln_fwd_kernelINS_13Kernel_traitsI6__halfS2_S2_S2_fjLj768ELj1ELj4ELj1ELj16ENS_18Kernel_traits_baseILj768ES2_S2_S2_S2_fjLj128EEEEELb1ELb0ELb0ELb1EEEvNS_9FwdParamsE
        .type           _ZN10layer_norm13ln_fwd_kernelINS_13Kernel_traitsI6__halfS2_S2_S2_fjLj768ELj1ELj4ELj1ELj16ENS_18Kernel_traits_baseILj768ES2_S2_S2_S2_fjLj128EEEEELb1ELb0ELb0ELb1EEEvNS_9FwdParamsE,@function
        .size           _ZN10layer_norm13ln_fwd_kernelINS_13Kernel_traitsI6__halfS2_S2_S2_fjLj768ELj1ELj4ELj1ELj16ENS_18Kernel_traits_baseILj768ES2_S2_S2_S2_fjLj128EEEEELb1ELb0ELb0ELb1EEEvNS_9FwdParamsE,(.L_x_28727 - _ZN10layer_norm13ln_fwd_kernelINS_13Kernel_traitsI6__halfS2_S2_S2_fjLj768ELj1ELj4ELj1ELj16ENS_18Kernel_traits_baseILj768ES2_S2_S2_S2_fjLj128EEEEELb1ELb0ELb0ELb1EEEvNS_9FwdParamsE)
        .other          _ZN10layer_norm13ln_fwd_kernelINS_13Kernel_traitsI6__halfS2_S2_S2_fjLj768ELj1ELj4ELj1ELj16ENS_18Kernel_traits_baseILj768ES2_S2_S2_S2_fjLj128EEEEELb1ELb0ELb0ELb1EEEvNS_9FwdParamsE,@"STO_CUDA_ENTRY STV_DEFAULT"
_ZN10layer_norm13ln_fwd_kernelINS_13Kernel_traitsI6__halfS2_S2_S2_fjLj768ELj1ELj4ELj1ELj16ENS_18Kernel_traits_baseILj768ES2_S2_S2_S2_fjLj128EEEEELb1ELb0ELb0ELb1EEEvNS_9FwdParamsE:
.text._ZN10layer_norm13ln_fwd_kernelINS_13Kernel_traitsI6__halfS2_S2_S2_fjLj768ELj1ELj4ELj1ELj16ENS_18Kernel_traits_baseILj768ES2_S2_S2_S2_fjLj128EEEEELb1ELb0ELb0ELb1EEEvNS_9FwdParamsE:
[----:B------:R-:W-:Y:S01]  /*0000*/  LDC R1, c[0x0][0x37c] ;  /* 0x0000df00ff017b82 */ /* 0x000fe20000000800 */
[----:B------:R-:W0:Y:S01]  /*0010*/  LDCU.U8 UR4, c[0x0][0x464] ;  /* 0x00008c80ff0477ac */ /* 0x000e220008000000 */
[----:B------:R-:W1:Y:S06]  /*0020*/  S2R R35, SR_TID.X ;  /* 0x0000000000237919 */ /* 0x000e6c0000002100 */
[----:B------:R-:W2:Y:S01]  /*0030*/  LDC R102, c[0x0][0x458] ;  /* 0x00011600ff667b82 */ /* 0x000ea20000000800 */
[----:B------:R-:W3:Y:S01]  /*0040*/  LDCU.64 UR6, c[0x0][0x450] ;  /* 0x00008a00ff0677ac */ /* 0x000ee20008000a00 */
[----:B------:R-:W4:Y:S06]  /*0050*/  LDCU.64 UR8, c[0x0][0x358] ;  /* 0x00006b00ff0877ac */ /* 0x000f2c0008000a00 */
[----:B------:R-:W2:Y:S01]  /*0060*/  LDC R103, c[0x0][0x45c] ;  /* 0x00011700ff677b82 */ /* 0x000ea20000000800 */
[----:B------:R-:W2:Y:S01]  /*0070*/  LDCU UR10, c[0x0][0x384] ;  /* 0x00007080ff0a77ac */ /* 0x000ea20008000800 */
[----:B0-----:R-:W-:Y:S01]  /*0080*/  ISETP.NE.AND P1, PT, RZ, UR4, PT ;  /* 0x00000004ff007c0c */ /* 0x001fe2000bf25270 */
[----:B------:R-:W0:Y:S05]  /*0090*/  LDCU.64 UR4, c[0x0][0x438] ;  /* 0x00008700ff0477ac */ /* 0x000e2a0008000a00 */
[----:B------:R-:W0:Y:S01]  /*00a0*/  LDC.64 R2, c[0x0][0x3d0] ;  /* 0x0000f400ff027b82 */ /* 0x000e220000000a00 */
[----:B---3--:R-:W-:-:S02]  /*00b0*/  IMAD.U32 R4, RZ, RZ, UR6 ;  /* 0x00000006ff047e24 */ /* 0x008fc4000f8e00ff */
[----:B------:R-:W-:-:S06]  /*00c0*/  IMAD.U32 R5, RZ, RZ, UR7 ;  /* 0x00000007ff057e24 */ /* 0x000fcc000f8e00ff */
[----:B----4-:R-:W3:Y:S01]  /*00d0*/  @P1 LDG.E.64 R4, desc[UR8][R4.64] ;  /* 0x0000000804041981 */ /* 0x010ee2000c1e1b00 */
[----:B------:R-:W4:Y:S01]  /*00e0*/  @P1 LDC R37, c[0x0][0x460] ;  /* 0x00011800ff251b82 */ /* 0x000f220000000800 */
[----:B-1----:R-:W-:Y:S02]  /*00f0*/  LOP3.LUT R0, R35, 0x1f, RZ, 0xc0, !PT ;  /* 0x0000001f23007812 */ /* 0x002fe400078ec0ff */
[----:B--2---:R-:W4:Y:S01]  /*0100*/  @P1 LDG.E.64 R6, desc[UR8][R102.64] ;  /* 0x0000000866061981 */ /* 0x004f22000c1e1b00 */
        /* <DEDUP_REMOVED lines=9> */
[----:B------:R-:W-:-:S04]  /*01a0*/  SHF.R.U32.HI R34, RZ, 0x5, R35 ;  /* 0x00000005ff227819 */ /* 0x000fc80000011623 */
[----:B------:R-:W5:Y:S02]  /*01b0*/  LDG.E.128 R20, desc[UR8][R2.64] ;  /* 0x0000000802147981 */ /* 0x000f64000c1e1d00 */
[----:B------:R-:W1:Y:S02]  /*01c0*/  LDC R36, c[0x0][0x360] ;  /* 0x0000d800ff247b82 */ /* 0x000e640000000800 */
[----:B------:R-:W5:Y:S04]  /*01d0*/  LDG.E.128 R12, desc[UR8][R2.64+0x200] ;  /* 0x00020008020c7981 */ /* 0x000f68000c1e1d00 */
[----:B------:R2:W5:Y:S01]  /*01e0*/  LDG.E.128 R8, desc[UR8][R2.64+0x400] ;  /* 0x0004000802087981 */ /* 0x000562000c1e1d00 */
[----:B0-----:R-:W-:-:S06]  /*01f0*/  USHF.L.U32 UR4, UR5, 0x2, URZ ;  /* 0x0000000205047899 */ /* 0x001fcc00080006ff */
[----:B--2---:R-:W-:-:S04]  /*0200*/  LOP3.LUT R2, R34, UR4, RZ, 0xfc, !PT ;  /* 0x0000000422027c12 */ /* 0x004fc8000f8efcff */
[----:B------:R-:W-:Y:S01]  /*0210*/  ISETP.GE.AND P2, PT, R2, UR10, PT ;  /* 0x0000000a02007c0c */ /* 0x000fe2000bf46270 */
[----:B-1----:R-:W-:Y:S01]  /*0220*/  IMAD R3, R36, UR5, R35 ;  /* 0x0000000524037c24 */ /* 0x002fe2000f8e0223 */
[----:B---3--:R-:W-:Y:S02]  /*0230*/  @P1 R2UR UR6, R4 ;  /* 0x00000000040612ca */ /* 0x008fe400000e0000 */
[----:B------:R-:W-:Y:S02]  /*0240*/  @P1 R2UR UR7, R5 ;  /* 0x00000000050712ca */ /* 0x000fe400000e0000 */
[----:B----4-:R-:W-:-:S04]  /*0250*/  @P1 IADD3 R102, P3, PT, R6, R37, RZ ;  /* 0x0000002506661210 */ /* 0x010fc80007f7e0ff */
[----:B------:R-:W-:-:S03]  /*0260*/  @P1 IADD3.X R103, PT, PT, RZ, R7, RZ, P3, !PT ;  /* 0x00000007ff671210 */ /* 0x000fc60001ffe4ff */
[----:B------:R-:W-:Y:S06]  /*0270*/  @P2 EXIT ;  /* 0x000000000000294d */ /* 0x000fec0003800000 */
[--C-:B------:R-:W-:Y:S01]  /*0280*/  SHF.R.U64 R4, R102, 0x2, R103.reuse ;  /* 0x0000000266047819 */ /* 0x100fe20000001267 */
[----:B------:R-:W-:Y:S01]  /*0290*/  IMAD.HI.U32 R6, R3, -0x326172a9, RZ ;  /* 0xcd9e8d5703067827 */ /* 0x000fe200078e00ff */
[----:B------:R-:W-:Y:S01]  /*02a0*/  SHF.R.U32.HI R5, RZ, 0x2, R103 ;  /* 0x00000002ff057819 */ /* 0x000fe20000011667 */
[----:B------:R-:W-:Y:S01]  /*02b0*/  UIADD3 UR14, UPT, UPT, UR6, -0x61c88647, URZ ;  /* 0x9e3779b9060e7890 */ /* 0x000fe2000fffe0ff */
[-C--:B-----5:R-:W-:Y:S01]  /*02c0*/  @P0 MOV R52, R13.reuse ;  /* 0x0000000d00340202 */ /* 0x0a0fe20000000f00 */
[C---:B------:R-:W-:Y:S01]  /*02d0*/  IMAD.HI.U32 R7, R4.reuse, -0x2daee0ad, RZ ;  /* 0xd2511f5304077827 */ /* 0x040fe200078e00ff */
[----:B------:R-:W-:Y:S01]  /*02e0*/  LOP3.LUT R6, R5, UR6, R6, 0x96, !PT ;  /* 0x0000000605067c12 */ /* 0x000fe2000f8e9606 */
[----:B------:R-:W-:Y:S01]  /*02f0*/  UIADD3 UR15, UPT, UPT, UR7, -0x4498517b, URZ ;  /* 0xbb67ae85070f7890 */ /* 0x000fe2000fffe0ff */
[----:B------:R-:W-:Y:S01]  /*0300*/  @!P0 MOV R52, R13 ;  /* 0x0000000d00348202 */ /* 0x000fe20000000f00 */
[----:B------:R-:W-:Y:S01]  /*0310*/  IMAD R35, R4, -0x2daee0ad, RZ ;  /* 0xd2511f5304237824 */ /* 0x000fe200078e02ff */
[----:B------:R-:W-:Y:S01]  /*0320*/  LOP3.LUT R7, R7, UR7, RZ, 0x3c, !PT ;  /* 0x0000000707077c12 */ /* 0x000fe2000f8e3cff */
[C---:B------:R-:W-:Y:S01]  /*0330*/  IMAD.HI.U32 R34, R6.reuse, -0x2daee0ad, RZ ;  /* 0xd2511f5306227827 */ /* 0x040fe200078e00ff */
[----:B------:R-:W-:Y:S01]  /*0340*/  UIADD3 UR16, UPT, UPT, UR6, 0x3c6ef372, URZ ;  /* 0x3c6ef37206107890 */ /* 0x000fe2000fffe0ff */
[-C--:B------:R-:W-:Y:S01]  /*0350*/  @P0 MOV R58, R8.reuse ;  /* 0x00000008003a0202 */ /* 0x080fe20000000f00 */
[----:B------:R-:W-:Y:S01]  /*0360*/  UIADD3 UR17, UPT, UPT, UR7, 0x76cf5d0a, URZ ;  /* 0x76cf5d0a07117890 */ /* 0x000fe2000fffe0ff */
[----:B------:R-:W-:Y:S01]  /*0370*/  IMAD R33, R3, -0x326172a9, RZ ;  /* 0xcd9e8d5703217824 */ /* 0x000fe200078e02ff */
[----:B------:R-:W-:Y:S01]  /*0380*/  LOP3.LUT R34, R35, UR15, R34, 0x96, !PT ;  /* 0x0000000f23227c12 */ /* 0x000fe2000f8e9622 */
[C---:B------:R-:W-:Y:S01]  /*0390*/  IMAD.HI.U32 R32, R7.reuse, -0x326172a9, RZ ;  /* 0xcd9e8d5707207827 */ /* 0x040fe200078e00ff */
[----:B------:R-:W-:Y:S01]  /*03a0*/  UIADD3 UR18, UPT, UPT, UR6, -0x255992d5, URZ ;  /* 0xdaa66d2b06127890 */ /* 0x000fe2000fffe0ff */
[----:B------:R-:W-:Y:S01]  /*03b0*/  @!P0 MOV R58, R8 ;  /* 0x00000008003a8202 */ /* 0x000fe20000000f00 */
[----:B------:R-:W-:Y:S01]  /*03c0*/  UIADD3 UR19, UPT, UPT, UR7, 0x32370b8f, URZ ;  /* 0x32370b8f07137890 */ /* 0x000fe2000fffe0ff */
[----:B------:R-:W-:Y:S01]  /*03d0*/  IMAD R36, R7, -0x326172a9, RZ ;  /* 0xcd9e8d5707247824 */ /* 0x000fe200078e02ff */
[----:B------:R-:W-:Y:S01]  /*03e0*/  LOP3.LUT R32, R33, UR14, R32, 0x96, !PT ;  /* 0x0000000e21207c12 */ /* 0x000fe2000f8e9620 */
[----:B------:R-:W-:Y:S01]  /*03f0*/  IMAD R33, R6, -0x2daee0ad, RZ ;  /* 0xd2511f5306217824 */ /* 0x000fe200078e02ff */
[----:B------:R-:W-:Y:S01]  /*0400*/  UIADD3 UR20, UPT, UPT, UR6, 0x78dde6e4, URZ ;  /* 0x78dde6e406147890 */ /* 0x000fe2000fffe0ff */
[----:B------:R-:W-:Y:S01]  /*0410*/  IMAD.HI.U32 R7, R34, -0x326172a9, RZ ;  /* 0xcd9e8d5722077827 */ /* 0x000fe200078e00ff */
[----:B------:R-:W-:Y:S01]  /*0420*/  UIADD3 UR21, UPT, UPT, UR7, -0x126145ec, URZ ;  /* 0xed9eba1407157890 */ /* 0x000fe2000fffe0ff */
[----:B------:R-:W-:Y:S01]  /*0430*/  @P0 MOV R46, R22 ;  /* 0x00000016002e0202 */ /* 0x000fe20000000f00 */
        /* <DEDUP_REMOVED lines=8> */
[----:B------:R-:W-:Y:S01]  /*04c0*/  UIADD3 UR24, UPT, UPT, UR6, -0x4ab325aa, URZ ;  /* 0xb54cda5606187890 */ /* 0x000fe2000fffe0ff */
[----:B------:R-:W-:Y:S01]  /*04d0*/  IMAD.HI.U32 R34, R7, -0x2daee0ad, RZ ;  /* 0xd2511f5307227827 */ /* 0x000fe200078e00ff */
[----:B------:R-:W-:Y:S01]  /*04e0*/  UIADD3 UR25, UPT, UPT, UR7, 0x646e171e, URZ ;  /* 0x646e171e07197890 */ /* 0x000fe2000fffe0ff */
[----:B------:R-:W-:-:S02]  /*04f0*/  @!P0 CS2R R16, SRZ ;  /* 0x0000000000108805 */ /* 0x000fc4000001ff00 */
[----:B------:R-:W-:Y:S01]  /*0500*/  @!P0 MOV R46, R22 ;  /* 0x00000016002e8202 */ /* 0x000fe20000000f00 */
[C---:B------:R-:W-:Y:S01]  /*0510*/  IMAD.HI.U32 R32, R6.reuse, -0x326172a9, RZ ;  /* 0xcd9e8d5706207827 */ /* 0x040fe200078e00ff */
[----:B------:R-:W-:Y:S01]  /*0520*/  LOP3.LUT R34, R35, UR19, R34, 0x96, !PT ;  /* 0x0000001323227c12 */ /* 0x000fe2000f8e9622 */
[----:B------:R-:W-:Y:S01]  /*0530*/  UIADD3 UR26, UPT, UPT, UR6, 0x5384540f, URZ ;  /* 0x5384540f061a7890 */ /* 0x000fe2000fffe0ff */
[-C--:B------:R-:W-:Y:S01]  /*0540*/  @P0 MOV R64, R11.reuse ;  /* 0x0000000b00400202 */ /* 0x080fe20000000f00 */
[----:B------:R-:W-:Y:S01]  /*0550*/  @P0 IMAD.MOV.U32 R42, RZ, RZ, R20 ;  /* 0x000000ffff2a0224 */ /* 0x000fe200078e0014 */
[----:B------:R-:W-:Y:S01]  /*0560*/  LOP3.LUT R32, R33, UR18, R32, 0x96, !PT ;  /* 0x0000001221207c12 */ /* 0x000fe2000f8e9620 */
[--C-:B------:R-:W-:Y:S01]  /*0570*/  @P0 IMAD.MOV.U32 R44, RZ, RZ, R21.reuse ;  /* 0x000000ffff2c0224 */ /* 0x100fe200078e0015 */
[----:B------:R-:W-:Y:S01]  /*0580*/  @!P0 MOV R64, R11 ;  /* 0x0000000b00408202 */ /* 0x000fe20000000f00 */
[----:B------:R-:W-:Y:S01]  /*0590*/  @!P0 IMAD.MOV.U32 R42, RZ, RZ, R20 ;  /* 0x000000ffff2a8224 */ /* 0x000fe200078e0014 */
[----:B------:R-:W-:Y:S01]  /*05a0*/  UIADD3 UR27, UPT, UPT, UR7, 0x1fd5c5a3, URZ ;  /* 0x1fd5c5a3071b7890 */ /* 0x000fe2000fffe0ff */
[----:B------:R-:W-:Y:S01]  /*05b0*/  @!P0 IMAD.MOV.U32 R44, RZ, RZ, R21 ;  /* 0x000000ffff2c8224 */ /* 0x000fe200078e0015 */
[----:B------:R-:W-:Y:S01]  /*05c0*/  @!P0 CS2R R26, SRZ ;  /* 0x00000000001a8805 */ /* 0x000fe2000001ff00 */
[----:B------:R-:W-:Y:S01]  /*05d0*/  IMAD R21, R6, -0x326172a9, RZ ;  /* 0xcd9e8d5706157824 */ /* 0x000fe200078e02ff */
[----:B------:R-:W-:Y:S01]  /*05e0*/  @!P0 CS2R R24, SRZ ;  /* 0x0000000000188805 */ /* 0x000fe2000001ff00 */
[----:B------:R-:W-:Y:S01]  /*05f0*/  IMAD R20, R7, -0x2daee0ad, RZ ;  /* 0xd2511f5307147824 */ /* 0x000fe200078e02ff */
[----:B------:R-:W0:Y:S01]  /*0600*/  LDCU.64 UR4, c[0x0][0x3e0] ;  /* 0x00007c00ff0477ac */ /* 0x000e220008000a00 */
[----:B------:R-:W-:Y:S01]  /*0610*/  IMAD.HI.U32 R6, R34, -0x326172a9, RZ ;  /* 0xcd9e8d5722067827 */ /* 0x000fe200078e00ff */
[----:B------:R-:W-:-:S02]  /*0620*/  @!P0 CS2R R30, SRZ ;  /* 0x00000000001e8805 */ /* 0x000fc4000001ff00 */
[----:B------:R-:W-:Y:S01]  /*0630*/  @!P0 CS2R R28, SRZ ;  /* 0x00000000001c8805 */ /* 0x000fe2000001ff00 */
[----:B------:R-:W-:Y:S01]  /*0640*/  UIADD3 UR28, UPT, UPT, UR6, -0xe443238, URZ ;  /* 0xf1bbcdc8061c7890 */ /* 0x000fe2000fffe0ff */
[----:B------:R-:W-:Y:S01]  /*0650*/  IMAD.HI.U32 R7, R32, -0x2daee0ad, RZ ;  /* 0xd2511f5320077827 */ /* 0x000fe200078e00ff */
[----:B------:R-:W-:Y:S01]  /*0660*/  LOP3.LUT R6, R21, UR20, R6, 0x96, !PT ;  /* 0x0000001415067c12 */ /* 0x000fe2000f8e9606 */
[----:B------:R-:W-:Y:S01]  /*0670*/  UIADD3 UR29, UPT, UPT, UR7, -0x24c28bd8, URZ ;  /* 0xdb3d7428071d7890 */ /* 0x000fe2000fffe0ff */
[----:B------:R-:W-:Y:S01]  /*0680*/  BSSY B0, `(.L_x_3382) ;  /* 0x00010ce000007945 */ /* 0x000fe20003800000 */
[--C-:B------:R-:W-:Y:S01]  /*0690*/  @P0 IMAD.MOV.U32 R50, RZ, RZ, R12.reuse ;  /* 0x000000ffff320224 */ /* 0x100fe200078e000c */
[----:B------:R-:W-:Y:S01]  /*06a0*/  LOP3.LUT R7, R20, UR21, R7, 0x96, !PT ;  /* 0x0000001514077c12 */ /* 0x000fe2000f8e9607 */
[----:B------:R-:W-:Y:S01]  /*06b0*/  @!P0 IMAD.MOV.U32 R50, RZ, RZ, R12 ;  /* 0x000000ffff328224 */ /* 0x000fe200078e000c */
[----:B------:R-:W-:Y:S01]  /*06c0*/  UIADD3 UR30, UPT, UPT, UR6, -0x700cb87f, URZ ;  /* 0x8ff34781061e7890 */ /* 0x000fe2000fffe0ff */
[----:B------:R-:W-:Y:S01]  /*06d0*/  IMAD R13, R34, -0x326172a9, RZ ;  /* 0xcd9e8d57220d7824 */ /* 0x000fe200078e02ff */
[----:B------:R-:W-:Y:S01]  /*06e0*/  UIADD3 UR31, UPT, UPT, UR7, -0x695add53, URZ ;  /* 0x96a522ad071f7890 */ /* 0x000fe2000fffe0ff */
[----:B------:R-:W-:Y:S01]  /*06f0*/  IMAD R21, R32, -0x2daee0ad, RZ ;  /* 0xd2511f5320157824 */ /* 0x000fe200078e02ff */
[----:B------:R-:W-:Y:S01]  /*0700*/  LOP3.LUT R102, R102, 0x3, RZ, 0xc0, !PT ;  /* 0x0000000366667812 */ /* 0x000fe200078ec0ff */
[----:B------:R-:W-:Y:S01]  /*0710*/  IMAD.HI.U32 R12, R7, -0x326172a9, RZ ;  /* 0xcd9e8d57070c7827 */ /* 0x000fe200078e00ff */
[----:B0-----:R-:W-:Y:S01]  /*0720*/  UISETP.NE.U32.AND UP0, UPT, UR4, URZ, UPT ;  /* 0x000000ff0400728c */ /* 0x001fe2000bf05070 */
[----:B------:R-:W0:Y:S02]  /*0730*/  LDCU UR33, c[0x0][0x404] ;  /* 0x00008080ff2177ac */ /* 0x000e240008000800 */
[----:B------:R-:W-:Y:S01]  /*0740*/  IMAD.HI.U32 R20, R6, -0x2daee0ad, RZ ;  /* 0xd2511f5306147827 */ /* 0x000fe200078e00ff */
[----:B------:R-:W-:Y:S01]  /*0750*/  LOP3.LUT R12, R13, UR22, R12, 0x96, !PT ;  /* 0x000000160d0c7c12 */ /* 0x000fe2000f8e960c */
[----:B------:R-:W-:-:S02]  /*0760*/  UISETP.NE.AND.EX UP0, UPT, UR5, URZ, UPT, UP0 ;  /* 0x000000ff0500728c */ /* 0x000fc4000bf05300 */
[----:B------:R-:W-:Y:S01]  /*0770*/  IMAD R13, R6, -0x2daee0ad, RZ ;  /* 0xd2511f53060d7824 */ /* 0x000fe200078e02ff */
[----:B------:R-:W-:Y:S01]  /*0780*/  LOP3.LUT R20, R21, UR23, R20, 0x96, !PT ;  /* 0x0000001715147c12 */ /* 0x000fe2000f8e9614 */
[----:B------:R-:W-:Y:S01]  /*0790*/  IMAD R7, R7, -0x326172a9, RZ ;  /* 0xcd9e8d5707077824 */ /* 0x000fe200078e02ff */
[----:B------:R-:W1:Y:S01]  /*07a0*/  LDCU UR34, c[0x0][0x408] ;  /* 0x00008100ff2277ac */ /* 0x000e620008000800 */
[----:B------:R-:W-:Y:S01]  /*07b0*/  IMAD.HI.U32 R8, R12, -0x2daee0ad, RZ ;  /* 0xd2511f530c087827 */ /* 0x000fe200078e00ff */
[----:B------:R-:W2:Y:S03]  /*07c0*/  LDCU UR12, c[0x0][0x388] ;  /* 0x00007100ff0c77ac */ /* 0x000ea60008000800 */
[----:B------:R-:W-:Y:S01]  /*07d0*/  IMAD.HI.U32 R6, R20, -0x326172a9, RZ ;  /* 0xcd9e8d5714067827 */ /* 0x000fe200078e00ff */
[----:B------:R-:W-:Y:S01]  /*07e0*/  LOP3.LUT R22, R13, UR25, R8, 0x96, !PT ;  /* 0x000000190d167c12 */ /* 0x000fe2000f8e9608 */
[----:B------:R-:W3:Y:S02]  /*07f0*/  LDCU.U8 UR32, c[0x0][0x410] ;  /* 0x00008200ff2077ac */ /* 0x000ee40008000000 */
[----:B------:R-:W-:Y:S01]  /*0800*/  @P0 IMAD.MOV.U32 R60, RZ, RZ, R9 ;  /* 0x000000ffff3c0224 */ /* 0x000fe200078e0009 */
[----:B------:R-:W-:Y:S01]  /*0810*/  LOP3.LUT R21, R7, UR24, R6, 0x96, !PT ;  /* 0x0000001807157c12 */ /* 0x000fe2000f8e9606 */
[----:B------:R-:W-:Y:S01]  /*0820*/  @P0 IMAD.MOV.U32 R62, RZ, RZ, R10 ;  /* 0x000000ffff3e0224 */ /* 0x000fe200078e000a */
[----:B------:R-:W4:Y:S01]  /*0830*/  LDCU UR13, c[0x0][0x448] ;  /* 0x00008900ff0d77ac */ /* 0x000f220008000800 */
[----:B------:R-:W-:-:S02]  /*0840*/  @P0 IMAD.MOV.U32 R54, RZ, RZ, R14 ;  /* 0x000000ffff360224 */ /* 0x000fc400078e000e */
[----:B------:R-:W-:Y:S01]  /*0850*/  @P0 IMAD.MOV.U32 R56, RZ, RZ, R15 ;  /* 0x000000ffff380224 */ /* 0x000fe200078e000f */
[----:B------:R-:W0:Y:S01]  /*0860*/  LDCU.64 UR10, c[0x0][0x3a0] ;  /* 0x00007400ff0a77ac */ /* 0x000e220008000a00 */
[----:B------:R-:W-:Y:S02]  /*0870*/  @!P0 IMAD.MOV.U32 R60, RZ, RZ, R9 ;  /* 0x000000ffff3c8224 */ /* 0x000fe400078e0009 */
[----:B------:R-:W-:Y:S02]  /*0880*/  @!P0 IMAD.MOV.U32 R62, RZ, RZ, R10 ;  /* 0x000000ffff3e8224 */ /* 0x000fe400078e000a */
[----:B------:R-:W-:Y:S02]  /*0890*/  @!P0 IMAD.MOV.U32 R54, RZ, RZ, R14 ;  /* 0x000000ffff368224 */ /* 0x000fe400078e000e */
[----:B------:R-:W-:Y:S02]  /*08a0*/  @!P0 IMAD.MOV.U32 R56, RZ, RZ, R15 ;  /* 0x000000ffff388224 */ /* 0x000fe400078e000f */
[----:B------:R-:W-:-:S02]  /*08b0*/  HADD2.F32 R8, -RZ, R18.H0_H0 ;  /* 0x20000012ff087230 */ /* 0x000fc40000004100 */
[----:B------:R-:W-:Y:S02]  /*08c0*/  HADD2.F32 R9, -RZ, R18.H1_H1 ;  /* 0x30000012ff097230 */ /* 0x000fe40000004100 */
[--C-:B------:R-:W-:Y:S02]  /*08d0*/  HADD2.F32 R10, -RZ, R17.reuse.H0_H0 ;  /* 0x20000011ff0a7230 */ /* 0x100fe40000004100 */
[----:B------:R-:W-:Y:S02]  /*08e0*/  HADD2.F32 R11, -RZ, R17.H1_H1 ;  /* 0x30000011ff0b7230 */ /* 0x000fe40000004100 */
[----:B------:R-:W-:Y:S02]  /*08f0*/  IMAD R15, R20, -0x326172a9, RZ ;  /* 0xcd9e8d57140f7824 */ /* 0x000fe400078e02ff */
[----:B------:R-:W-:-:S04]  /*0900*/  IMAD.HI.U32 R14, R22, -0x326172a9, RZ ;  /* 0xcd9e8d57160e7827 */ /* 0x000fc800078e00ff */
[----:B------:R-:W-:Y:S01]  /*0910*/  IMAD R18, R12, -0x2daee0ad, RZ ;  /* 0xd2511f530c127824 */ /* 0x000fe200078e02ff */
[----:B------:R-:W-:Y:S01]  /*0920*/  LOP3.LUT R32, R15, UR26, R14, 0x96, !PT ;  /* 0x0000001a0f207c12 */ /* 0x000fe2000f8e960e */
[----:B------:R-:W-:-:S04]  /*0930*/  IMAD.HI.U32 R17, R21, -0x2daee0ad, RZ ;  /* 0xd2511f5315117827 */ /* 0x000fc800078e00ff */
[----:B------:R-:W-:Y:S01]  /*0940*/  @P0 IMAD.MOV.U32 R48, RZ, RZ, R23 ;  /* 0x000000ffff300224 */ /* 0x000fe200078e0017 */
[----:B------:R-:W-:Y:S01]  /*0950*/  LOP3.LUT R33, R18, UR27, R17, 0x96, !PT ;  /* 0x0000001b12217c12 */ /* 0x000fe2000f8e9611 */
[----:B------:R-:W-:Y:S02]  /*0960*/  @!P0 IMAD.MOV.U32 R48, RZ, RZ, R23 ;  /* 0x000000ffff308224 */ /* 0x000fe400078e0017 */
        /* <DEDUP_REMOVED lines=19> */
[--C-:B------:R-:W-:Y:S01]  /*0aa0*/  HADD2.F32 R14, -RZ, R27.reuse.H0_H0 ;  /* 0x2000001bff0e7230 */ /* 0x100fe20000004100 */
[----:B------:R-:W-:Y:S01]  /*0ab0*/  LOP3.LUT R68, R33, UR30, R68, 0x96, !PT ;  /* 0x0000001e21447c12 */ /* 0x000fe2000f8e9644 */
[----:B------:R-:W-:Y:S02]  /*0ac0*/  HADD2.F32 R15, -RZ, R27.H1_H1 ;  /* 0x3000001bff0f7230 */ /* 0x000fe40000004100 */
[--C-:B------:R-:W-:Y:S02]  /*0ad0*/  HADD2.F32 R20, -RZ, R24.reuse.H0_H0 ;  /* 0x20000018ff147230 */ /* 0x100fe40000004100 */
[----:B------:R-:W-:Y:S02]  /*0ae0*/  HADD2.F32 R21, -RZ, R24.H1_H1 ;  /* 0x30000018ff157230 */ /* 0x000fe40000004100 */
        /* <DEDUP_REMOVED lines=10> */
[----:B------:R-:W-:Y:S02]  /*0b90*/  HADD2.F32 R63, -RZ, R62.H0_H0 ;  /* 0x2000003eff3f7230 */ /* 0x000fe40000004100 */
[----:B------:R-:W-:Y:S02]  /*0ba0*/  HADD2.F32 R65, -RZ, R64.H0_H0 ;  /* 0x20000040ff417230 */ /* 0x000fe40000004100 */
        /* <DEDUP_REMOVED lines=19> */
[----:B------:R-:W-:-:S02]  /*0ce0*/  HADD2.F32 R64, -RZ, R64.H1_H1 ;  /* 0x30000040ff407230 */ /* 0x000fc40000004100 */
[----:B------:R-:W-:Y:S02]  /*0cf0*/  IMAD.MOV.U32 R66, RZ, RZ, RZ ;  /* 0x000000ffff427224 */ /* 0x000fe400078e00ff */
[----:B------:R-:W-:Y:S02]  /*0d00*/  IMAD R74, R74, -0x2daee0ad, RZ ;  /* 0xd2511f534a4a7824 */ /* 0x000fe400078e02ff */
[----:B01234-:R-:W-:-:S07]  /*0d10*/  IMAD R76, R76, -0x326172a9, RZ ;  /* 0xcd9e8d574c4c7824 */ /* 0x01ffce00078e02ff */
.L_x_3629:
        /* <DEDUP_REMOVED lines=15> */
[----:B------:R-:W-:Y:S01]  /*0e10*/  IMAD.MOV.U32 R82, RZ, RZ, 0x3f800000 ;  /* 0x3f800000ff527424 */ /* 0x000fe200078e00ff */
[----:B------:R-:W-:Y:S01]  /*0e20*/  PLOP3.LUT P1, PT, PT, PT, UP0, 0x80, 0x8 ;  /* 0x000000000008781c */ /* 0x000fe20003f2f008 */
[----:B------:R-:W-:Y:S01]  /*0e30*/  IMAD.MOV.U32 R81, RZ, RZ, 0x2f800000 ;  /* 0x2f800000ff517424 */ /* 0x000fe200078e00ff */
[----:B------:R-:W-:-:S04]  /*0e40*/  ISETP.NE.AND.EX P2, PT, RZ, UR11, PT, P0 ;  /* 0x0000000bff007c0c */ /* 0x000fc8000bf45300 */
[----:B------:R-:W-:-:S07]  /*0e50*/  P2R R96, PR, RZ, 0x4 ;  /* 0x00000004ff607803 */ /* 0x000fce0000000000 */
[----:B--2---:R-:W-:Y:S02]  /*0e60*/  @P1 HADD2.F32 R82, -RZ, R32.H0_H0 ;  /* 0x20000020ff521230 */ /* 0x004fe40000004100 */
[----:B------:R-:W-:Y:S05]  /*0e70*/  @!P2 BRA `(.L_x_3383) ;  /* 0x000000280058a947 */ /* 0x000fea0003800000 */
        /* <DEDUP_REMOVED lines=9> */
[----:B------:R-:W-:-:S04]  /*0f10*/  MOV R37, 0x2 ;  /* 0x0000000200257802 */ /* 0x000fc80000000f00 */
[----:B------:R-:W-:-:S05]  /*0f20*/  VIADDMNMX.U32 R36, R102, 0xfffffffe, R37, PT ;  /* 0xfffffffe66247846 */ /* 0x000fca0003800025 */
[----:B------:R-:W-:-:S04]  /*0f30*/  IMAD.SHL.U32 R38, R36, 0x4, RZ ;  /* 0x0000000424267824 */ /* 0x000fc800078e00ff */
[----:B------:R-:W0:Y:S02]  /*0f40*/  LDC R36, c[0x2][R38] ;  /* 0x0080000026247b82 */ /* 0x000e240000000800 */
[----:B0-----:R-:W-:-:S04]  /*0f50*/  SHF.R.S32.HI R37, RZ, 0x1f, R36 ;  /* 0x0000001fff257819 */ /* 0x001fc80000011424 */
.L_x_28562:
[----:B------:R-:W-:Y:S05]  /*0f60*/  BRX R36 -0xf70                                         (*"BRANCH_TARGETS .L_x_28563,.L_x_28564,.L_x_28565"*) ;  /* 0xfffffff024247949 */ /* 0x000fea000383ffff */
.L_x_28565:
[----:B------:R-:W-:Y:S01]  /*0f70*/  VIADD R36, R102, 0x1 ;  /* 0x0000000166247836 */ /* 0x000fe20000000000 */
[----:B------:R-:W-:Y:S01]  /*0f80*/  MOV R86, R74 ;  /* 0x0000004a00567202 */ /* 0x000fe20000000f00 */
[----:B------:R-:W-:Y:S01]  /*0f90*/  IMAD.MOV.U32 R37, RZ, RZ, R68 ;  /* 0x000000ffff257224 */ /* 0x000fe200078e0044 */
[----:B------:R-:W-:Y:S06]  /*0fa0*/  BRA `(.L_x_3385) ;  /* 0x0000000000ec7947 */ /* 0x000fec0003800000 */
.L_x_28563:
[----:B------:R-:W-:Y:S02]  /*0fb0*/  HFMA2 R36, -RZ, RZ, 0, 1.78813934326171875e-07 ;  /* 0x00000003ff247431 */ /* 0x000fe400000001ff */
[----:B------:R-:W-:Y:S02]  /*0fc0*/  IMAD.MOV.U32 R86, RZ, RZ, R74 ;  /* 0x000000ffff567224 */ /* 0x000fe400078e004a */
[----:B------:R-:W-:Y:S01]  /*0fd0*/  IMAD.MOV.U32 R37, RZ, RZ, R69 ;  /* 0x000000ffff257224 */ /* 0x000fe200078e0045 */
[----:B------:R-:W-:Y:S06]  /*0fe0*/  BRA `(.L_x_3385) ;  /* 0x0000000000dc7947 */ /* 0x000fec0003800000 */
.L_x_28564:
        /* <DEDUP_REMOVED lines=13> */
.L_x_3387:
[----:B------:R-:W-:Y:S05]  /*10c0*/  BSYNC.RECONVERGENT B2 ;  /* 0x0000000000027941 */ /* 0x000fea0003800200 */
.L_x_3386:
        /* <DEDUP_REMOVED lines=41> */
.L_x_3385:
[----:B------:R-:W-:Y:S05]  /*1360*/  BSYNC.RECONVERGENT B1 ;  /* 0x0000000000017941 */ /* 0x000fea0003800200 */
.L_x_3384:
[----:B------:R-:W-:Y:S01]  /*1370*/  I2FP.F32.U32 R38, R37 ;  /* 0x0000002500267245 */ /* 0x000fe20000201000 */
[----:B-----5:R-:W-:Y:S01]  /*1380*/  HADD2.F32 R37, -RZ, R28.H0_H0 ;  /* 0x2000001cff257230 */ /* 0x020fe20000004100 */
[----:B------:R-:W-:Y:S01]  /*1390*/  ISETP.NE.AND P1, PT, R36, 0x1, PT ;  /* 0x000000012400780c */ /* 0x000fe20003f25270 */
[----:B------:R-:W-:Y:S01]  /*13a0*/  IMAD.U32 R80, RZ, RZ, UR34 ;  /* 0x00000022ff507e24 */ /* 0x000fe2000f8e00ff */
[----:B------:R-:W-:Y:S01]  /*13b0*/  MOV R79, UR33 ;  /* 0x00000021004f7c02 */ /* 0x000fe20008000f00 */
[----:B------:R-:W-:Y:S01]  /*13c0*/  FFMA.FTZ R38, R38, R81, 1.1641532182693481445e-10 ;  /* 0x2f00000026267423 */ /* 0x000fe20000010051 */
[----:B------:R-:W-:Y:S01]  /*13d0*/  FMUL.FTZ R37, R37, R82 ;  /* 0x0000005225257220 */ /* 0x000fe20000410000 */
[----:B------:R-:W-:Y:S01]  /*13e0*/  HADD2.F32 R72, -RZ, R32.H0_H0 ;  /* 0x20000020ff487230 */ /* 0x000fe20000004100 */
[----:B------:R-:W-:Y:S02]  /*13f0*/  BSSY.RECONVERGENT B1, `(.L_x_3388) ;  /* 0x000004a000017945 */ /* 0x000fe40003800200 */
[----:B------:R-:W-:Y:S01]  /*1400*/  FMUL.FTZ R37, R37, R80 ;  /* 0x0000005025257220 */ /* 0x000fe20000410000 */
[----:B------:R-:W-:Y:S01]  /*1410*/  FSETP.GTU.FTZ.AND P0, PT, R38, R79, PT ;  /* 0x0000004f2600720b */ /* 0x000fe20003f1c000 */
[----:B------:R-:W-:-:S03]  /*1420*/  IMAD.MOV.U32 R38, RZ, RZ, 0x2 ;  /* 0x00000002ff267424 */ /* 0x000fc600078e00ff */
        /* <DEDUP_REMOVED lines=14> */
.L_x_3390:
        /* <DEDUP_REMOVED lines=13> */
.L_x_3392:
[----:B------:R-:W-:Y:S05]  /*15e0*/  BSYNC.RECONVERGENT B2 ;  /* 0x0000000000027941 */ /* 0x000fea0003800200 */
.L_x_3391:
        /* <DEDUP_REMOVED lines=42> */
.L_x_3389:
[----:B------:R-:W-:Y:S05]  /*1890*/  BSYNC.RECONVERGENT B1 ;  /* 0x0000000000017941 */ /* 0x000fea0003800200 */
.L_x_3388:
[----:B------:R-:W-:Y:S01]  /*18a0*/  I2FP.F32.U32 R36, R37 ;  /* 0x0000002500247245 */ /* 0x000fe20000201000 */
[----:B------:R-:W-:Y:S01]  /*18b0*/  HADD2.F32 R37, -RZ, R28.H1_H1 ;  /* 0x3000001cff257230 */ /* 0x000fe20000004100 */
[----:B------:R-:W-:Y:S01]  /*18c0*/  ISETP.NE.AND P1, PT, R38, 0x1, PT ;  /* 0x000000012600780c */ /* 0x000fe20003f25270 */
[----:B------:R-:W-:Y:S01]  /*18d0*/  HADD2.F32 R32, -RZ, R32.H1_H1 ;  /* 0x30000020ff207230 */ /* 0x000fe20000004100 */
[----:B------:R-:W-:Y:S01]  /*18e0*/  BSSY.RECONVERGENT B1, `(.L_x_3393) ;  /* 0x000004b000017945 */ /* 0x000fe20003800200 */
[----:B------:R-:W-:Y:S01]  /*18f0*/  FFMA.FTZ R36, R36, R81, 1.1641532182693481445e-10 ;  /* 0x2f00000024247423 */ /* 0x000fe20000010051 */
[----:B------:R-:W-:Y:S01]  /*1900*/  FMUL.FTZ R37, R37, R82 ;  /* 0x0000005225257220 */ /* 0x000fe20000410000 */
[----:B------:R-:W-:-:S03]  /*1910*/  MOV R28, R76 ;  /* 0x0000004c001c7202 */ /* 0x000fc60000000f00 */
        /* <DEDUP_REMOVED lines=15> */
.L_x_3395:
        /* <DEDUP_REMOVED lines=13> */
.L_x_3397:
[----:B------:R-:W-:Y:S05]  /*1ae0*/  BSYNC.RECONVERGENT B2 ;  /* 0x0000000000027941 */ /* 0x000fea0003800200 */
.L_x_3396:
        /* <DEDUP_REMOVED lines=42> */
.L_x_3394:
[----:B------:R-:W-:Y:S05]  /*1d90*/  BSYNC.RECONVERGENT B1 ;  /* 0x0000000000017941 */ /* 0x000fea0003800200 */
.L_x_3393:
        /* <DEDUP_REMOVED lines=23> */
.L_x_3400:
        /* <DEDUP_REMOVED lines=13> */
.L_x_3402:
[----:B------:R-:W-:Y:S05]  /*1fe0*/  BSYNC.RECONVERGENT B2 ;  /* 0x0000000000027941 */ /* 0x000fea0003800200 */
.L_x_3401:
        /* <DEDUP_REMOVED lines=42> */
.L_x_3399:
[----:B------:R-:W-:Y:S05]  /*2290*/  BSYNC.RECONVERGENT B1 ;  /* 0x0000000000017941 */ /* 0x000fea0003800200 */
.L_x_3398:
[----:B------:R-:W-:Y:S01]  /*22a0*/  I2FP.F32.U32 R28, R28 ;  /* 0x0000001c001c7245 */ /* 0x000fe20000201000 */
[----:B------:R-:W-:Y:S01]  /*22b0*/  HADD2.F32 R29, -RZ, R29.H1_H1 ;  /* 0x3000001dff1d7230 */ /* 0x000fe20000004100 */
[----:B------:R-:W-:Y:S01]  /*22c0*/  ISETP.NE.AND P3, PT, R36, 0x1, PT ;  /* 0x000000012400780c */ /* 0x000fe20003f65270 */
[----:B------:R-:W-:Y:S01]  /*22d0*/  HADD2.F32 R78, -RZ, R33.H1_H1 ;  /* 0x30000021ff4e7230 */ /* 0x000fe20000004100 */
[----:B------:R-:W-:Y:S01]  /*22e0*/  BSSY.RECONVERGENT B1, `(.L_x_3403) ;  /* 0x000004b000017945 */ /* 0x000fe20003800200 */
        /* <DEDUP_REMOVED lines=18> */
.L_x_3405:
        /* <DEDUP_REMOVED lines=13> */
.L_x_3407:
[----:B------:R-:W-:Y:S05]  /*24e0*/  BSYNC.RECONVERGENT B2 ;  /* 0x0000000000027941 */ /* 0x000fea0003800200 */
.L_x_3406:
        /* <DEDUP_REMOVED lines=42> */
.L_x_3404:
[----:B------:R-:W-:Y:S05]  /*2790*/  BSYNC.RECONVERGENT B1 ;  /* 0x0000000000017941 */ /* 0x000fea0003800200 */
.L_x_3403:
        /* <DEDUP_REMOVED lines=23> */
.L_x_3410:
        /* <DEDUP_REMOVED lines=13> */
.L_x_3412:
[----:B------:R-:W-:Y:S05]  /*29e0*/  BSYNC.RECONVERGENT B2 ;  /* 0x0000000000027941 */ /* 0x000fea0003800200 */
.L_x_3411:
        /* <DEDUP_REMOVED lines=43> */
.L_x_3409:
[----:B------:R-:W-:Y:S05]  /*2ca0*/  BSYNC.RECONVERGENT B1 ;  /* 0x0000000000017941 */ /* 0x000fea0003800200 */
.L_x_3408:
        /* <DEDUP_REMOVED lines=23> */
.L_x_3415:
        /* <DEDUP_REMOVED lines=13> */
.L_x_3417:
[----:B------:R-:W-:Y:S05]  /*2ef0*/  BSYNC.RECONVERGENT B2 ;  /* 0x0000000000027941 */ /* 0x000fea0003800200 */
.L_x_3416:
        /* <DEDUP_REMOVED lines=43> */
.L_x_3414:
[----:B------:R-:W-:Y:S05]  /*31b0*/  BSYNC.RECONVERGENT B1 ;  /* 0x0000000000017941 */ /* 0x000fea0003800200 */
.L_x_3413:
        /* <DEDUP_REMOVED lines=23> */
.L_x_3420:
        /* <DEDUP_REMOVED lines=15> */
.L_x_3422:
[----:B------:R-:W-:Y:S05]  /*3420*/  BSYNC.RECONVERGENT B2 ;  /* 0x0000000000027941 */ /* 0x000fea0003800200 */
.L_x_3421:
        /* <DEDUP_REMOVED lines=43> */
.L_x_3419:
[----:B------:R-:W-:Y:S05]  /*36e0*/  BSYNC.RECONVERGENT B1 ;  /* 0x0000000000017941 */ /* 0x000fea0003800200 */
.L_x_3418:
[----:B------:R-:W-:Y:S01]  /*36f0*/  I2FP.F32.U32 R28, R29 ;  /* 0x0000001d001c7245 */ /* 0x000fe20000201000 */
[----:B------:R-:W-:Y:S01]  /*3700*/  HADD2.F32 R31, -RZ, R31.H1_H1 ;  /* 0x3000001fff1f7230 */ /* 0x000fe20000004100 */
[----:B------:R-:W-:Y:S01]  /*3710*/  F2FP.F16.F32.PACK_AB R34, R84, R77 ;  /* 0x0000004d5422723e */ /* 0x000fe200000000ff */
[----:B------:R-:W-:Y:S01]  /*3720*/  HADD2.F32 R30, -RZ, R35.H1_H1 ;  /* 0x30000023ff1e7230 */ /* 0x000fe20000004100 */
[----:B------:R-:W-:Y:S01]  /*3730*/  F2FP.F16.F32.PACK_AB R33, R78, R75 ;  /* 0x0000004b4e21723e */ /* 0x000fe200000000ff */
[----:B------:R-:W-:Y:S01]  /*3740*/  FFMA.FTZ R28, R28, R81, 1.1641532182693481445e-10 ;  /* 0x2f0000001c1c7423 */ /* 0x000fe20000010051 */
[----:B------:R-:W-:Y:S01]  /*3750*/  FMUL.FTZ R31, R31, R82 ;  /* 0x000000521f1f7220 */ /* 0x000fe20000410000 */
[----:B------:R-:W-:-:S03]  /*3760*/  F2FP.F16.F32.PACK_AB R32, R73, R72 ;  /* 0x000000484920723e */ /* 0x000fc600000000ff */
[----:B------:R-:W-:Y:S01]  /*3770*/  FMUL.FTZ R31, R31, R80 ;  /* 0x000000501f1f7220 */ /* 0x000fe20000410000 */
[----:B------:R-:W-:-:S04]  /*3780*/  FSETP.GTU.FTZ.AND P6, PT, R28, R79, PT ;  /* 0x0000004f1c00720b */ /* 0x000fc80003fdc000 */
[----:B------:R-:W-:Y:S02]  /*3790*/  FSEL R31, R31, RZ, !P6 ;  /* 0x000000ff1f1f7208 */ /* 0x000fe40007000000 */
[----:B------:R-:W-:-:S03]  /*37a0*/  PLOP3.LUT P6, PT, P6, PT, PT, 0x8, 0x80 ;  /* 0x000000000080781c */ /* 0x000fc600037ce170 */
[----:B------:R-:W-:-:S05]  /*37b0*/  FADD.FTZ R85, R31, R30 ;  /* 0x0000001e1f557221 */ /* 0x000fca0000010000 */
[----:B------:R-:W-:Y:S01]  /*37c0*/  F2FP.F16.F32.PACK_AB R35, R85, R83 ;  /* 0x000000535523723e */ /* 0x000fe200000000ff */
[----:B------:R-:W-:Y:S06]  /*37d0*/  BRA `(.L_x_3423) ;  /* 0x0000002400f87947 */ /* 0x000fec0003800000 */
.L_x_3383:
        /* <DEDUP_REMOVED lines=16> */
.L_x_3426:
        /* <DEDUP_REMOVED lines=13> */
.L_x_3428:
[----:B------:R-:W-:Y:S05]  /*39b0*/  BSYNC.RECONVERGENT B2 ;  /* 0x0000000000027941 */ /* 0x000fea0003800200 */
.L_x_3427:
        /* <DEDUP_REMOVED lines=40> */
[----:B------:R-:W-:-:S07]  /*3c40*/  IMAD.MOV.U32 R32, RZ, RZ, R74 ;  /* 0x000000ffff207224 */ /* 0x000fce00078e004a */
.L_x_3425:
[----:B------:R-:W-:Y:S05]  /*3c50*/  BSYNC.RECONVERGENT B1 ;  /* 0x0000000000017941 */ /* 0x000fea0003800200 */
.L_x_3424:
[----:B------:R-:W-:Y:S01]  /*3c60*/  I2FP.F32.U32 R32, R32 ;  /* 0x0000002000207245 */ /* 0x000fe20000201000 */
[----:B-----5:R-:W-:Y:S01]  /*3c70*/  HADD2.F32 R33, -RZ, R28.H0_H0 ;  /* 0x2000001cff217230 */ /* 0x020fe20000004100 */
[----:B------:R-:W-:Y:S01]  /*3c80*/  ISETP.NE.AND P1, PT, R34, 0x1, PT ;  /* 0x000000012200780c */ /* 0x000fe20003f25270 */
[----:B------:R-:W-:Y:S01]  /*3c90*/  IMAD.U32 R79, RZ, RZ, UR33 ;  /* 0x00000021ff4f7e24 */ /* 0x000fe2000f8e00ff */
[----:B------:R-:W-:Y:S01]  /*3ca0*/  MOV R80, UR34 ;  /* 0x0000002200507c02 */ /* 0x000fe20008000f00 */
[----:B------:R-:W-:Y:S01]  /*3cb0*/  FFMA.FTZ R32, R32, R81, 1.1641532182693481445e-10 ;  /* 0x2f00000020207423 */ /* 0x000fe20000010051 */
[----:B------:R-:W-:Y:S01]  /*3cc0*/  FMUL.FTZ R33, R33, R82 ;  /* 0x0000005221217220 */ /* 0x000fe20000410000 */
[----:B------:R-:W-:Y:S01]  /*3cd0*/  BSSY.RECONVERGENT B1, `(.L_x_3429) ;  /* 0x0000049000017945 */ /* 0x000fe20003800200 */
[----:B------:R-:W-:Y:S02]  /*3ce0*/  IMAD.MOV.U32 R35, RZ, RZ, 0x2 ;  /* 0x00000002ff237424 */ /* 0x000fe400078e00ff */
        /* <DEDUP_REMOVED lines=15> */
.L_x_3431:
        /* <DEDUP_REMOVED lines=13> */
.L_x_3433:
[----:B------:R-:W-:Y:S05]  /*3eb0*/  BSYNC.RECONVERGENT B2 ;  /* 0x0000000000027941 */ /* 0x000fea0003800200 */
.L_x_3432:
        /* <DEDUP_REMOVED lines=39> */
[----:B------:R-:W-:Y:S02]  /*4130*/  LOP3.LUT R69, R34, UR31, R33, 0x96, !PT ;  /* 0x0000001f22457c12 */ /* 0x000fe4000f8e9621 */
[----:B------:R-:W-:Y:S01]  /*4140*/  MOV R33, R86 ;  /* 0x0000005600217202 */ /* 0x000fe20000000f00 */
[----:B------:R-:W-:-:S07]  /*4150*/  IMAD.MOV.U32 R86, RZ, RZ, R32 ;  /* 0x000000ffff567224 */ /* 0x000fce00078e0020 */
.L_x_3430:
[----:B------:R-:W-:Y:S05]  /*4160*/  BSYNC.RECONVERGENT B1 ;  /* 0x0000000000017941 */ /* 0x000fea0003800200 */
.L_x_3429:
        /* <DEDUP_REMOVED lines=21> */
.L_x_3436:
        /* <DEDUP_REMOVED lines=13> */
.L_x_3438:
[----:B------:R-:W-:Y:S05]  /*4390*/  BSYNC.RECONVERGENT B2 ;  /* 0x0000000000027941 */ /* 0x000fea0003800200 */
.L_x_3437:
        /* <DEDUP_REMOVED lines=42> */
.L_x_3435:
[----:B------:R-:W-:Y:S05]  /*4640*/  BSYNC.RECONVERGENT B1 ;  /* 0x0000000000017941 */ /* 0x000fea0003800200 */
.L_x_3434:
        /* <DEDUP_REMOVED lines=21> */
.L_x_3441:
        /* <DEDUP_REMOVED lines=13> */
.L_x_3443:
[----:B------:R-:W-:Y:S05]  /*4870*/  BSYNC.RECONVERGENT B2 ;  /* 0x0000000000027941 */ /* 0x000fea0003800200 */
.L_x_3442:
        /* <DEDUP_REMOVED lines=42> */
.L_x_3440:
[----:B------:R-:W-:Y:S05]  /*4b20*/  BSYNC.RECONVERGENT B1 ;  /* 0x0000000000017941 */ /* 0x000fea0003800200 */
.L_x_3439:
        /* <DEDUP_REMOVED lines=21> */
.L_x_3446:
        /* <DEDUP_REMOVED lines=13> */
.L_x_3448:
[----:B------:R-:W-:Y:S05]  /*4d50*/  BSYNC.RECONVERGENT B2 ;  /* 0x0000000000027941 */ /* 0x000fea0003800200 */
.L_x_3447:
        /* <DEDUP_REMOVED lines=42> */
.L_x_3445:
[----:B------:R-:W-:Y:S05]  /*5000*/  BSYNC.RECONVERGENT B1 ;  /* 0x0000000000017941 */ /* 0x000fea0003800200 */
.L_x_3444:
        /* <DEDUP_REMOVED lines=21> */
.L_x_3451:
        /* <DEDUP_REMOVED lines=13> */
.L_x_3453:
[----:B------:R-:W-:Y:S05]  /*5230*/  BSYNC.RECONVERGENT B2 ;  /* 0x0000000000027941 */ /* 0x000fea0003800200 */
.L_x_3452:
        /* <DEDUP_REMOVED lines=43> */
.L_x_3450:
[----:B------:R-:W-:Y:S05]  /*54f0*/  BSYNC.RECONVERGENT B1 ;  /* 0x0000000000017941 */ /* 0x000fea0003800200 */
.L_x_3449:
[----:B------:R-:W-:Y:S01]  /*5500*/  I2FP.F32.U32 R28, R29 ;  /* 0x0000001d001c7245 */ /* 0x000fe20000201000 */
[----:B------:R-:W-:Y:S01]  /*5510*/  HADD2.F32 R29, -RZ, R30.H1_H1 ;  /* 0x3000001eff1d7230 */ /* 0x000fe20000004100 */
        /* <DEDUP_REMOVED lines=19> */
.L_x_3456:
        /* <DEDUP_REMOVED lines=13> */
.L_x_3458:
[----:B------:R-:W-:Y:S05]  /*5720*/  BSYNC.RECONVERGENT B2 ;  /* 0x0000000000027941 */ /* 0x000fea0003800200 */
.L_x_3457:
        /* <DEDUP_REMOVED lines=43> */
.L_x_3455:
[----:B------:R-:W-:Y:S05]  /*59e0*/  BSYNC.RECONVERGENT B1 ;  /* 0x0000000000017941 */ /* 0x000fea0003800200 */
.L_x_3454:
        /* <DEDUP_REMOVED lines=21> */
.L_x_3461:
        /* <DEDUP_REMOVED lines=15> */
.L_x_3463:
[----:B------:R-:W-:Y:S05]  /*5c30*/  BSYNC.RECONVERGENT B2 ;  /* 0x0000000000027941 */ /* 0x000fea0003800200 */
.L_x_3462:
        /* <DEDUP_REMOVED lines=43> */
.L_x_3460:
[----:B------:R-:W-:Y:S05]  /*5ef0*/  BSYNC.RECONVERGENT B1 ;  /* 0x0000000000017941 */ /* 0x000fea0003800200 */
.L_x_3459:
[----:B------:R-:W-:Y:S01]  /*5f00*/  I2FP.F32.U32 R28, R29 ;  /* 0x0000001d001c7245 */ /* 0x000fe20000201000 */
[----:B------:R-:W-:Y:S01]  /*5f10*/  HADD2.F32 R31, -RZ, R31.H1_H1 ;  /* 0x3000001fff1f7230 */ /* 0x000fe20000004100 */
[----:B------:R-:W-:Y:S02]  /*5f20*/  F2FP.F16.F32.PACK_AB R34, R84, R77 ;  /* 0x0000004d5422723e */ /* 0x000fe400000000ff */
[----:B------:R-:W-:Y:S01]  /*5f30*/  F2FP.F16.F32.PACK_AB R33, R78, R75 ;  /* 0x0000004b4e21723e */ /* 0x000fe200000000ff */
[----:B------:R-:W-:Y:S01]  /*5f40*/  FFMA.FTZ R28, R28, R81, 1.1641532182693481445e-10 ;  /* 0x2f0000001c1c7423 */ /* 0x000fe20000010051 */
[----:B------:R-:W-:Y:S01]  /*5f50*/  FMUL.FTZ R31, R31, R82 ;  /* 0x000000521f1f7220 */ /* 0x000fe20000410000 */
[----:B------:R-:W-:-:S03]  /*5f60*/  F2FP.F16.F32.PACK_AB R32, R73, R72 ;  /* 0x000000484920723e */ /* 0x000fc600000000ff */
[----:B------:R-:W-:Y:S01]  /*5f70*/  FMUL.FTZ R31, R31, R80 ;  /* 0x000000501f1f7220 */ /* 0x000fe20000410000 */
[----:B------:R-:W-:-:S04]  /*5f80*/  FSETP.GTU.FTZ.AND P6, PT, R28, R79, PT ;  /* 0x0000004f1c00720b */ /* 0x000fc80003fdc000 */
[----:B------:R-:W-:Y:S02]  /*5f90*/  FSEL R85, R31, RZ, !P6 ;  /* 0x000000ff1f557208 */ /* 0x000fe40007000000 */
[----:B------:R-:W-:Y:S02]  /*5fa0*/  PLOP3.LUT P6, PT, P6, PT, PT, 0x8, 0x80 ;  /* 0x000000000080781c */ /* 0x000fe400037ce170 */
[----:B------:R-:W-:-:S11]  /*5fb0*/  F2FP.F16.F32.PACK_AB R35, R85, R83 ;  /* 0x000000535523723e */ /* 0x000fd600000000ff */
.L_x_3423:
[----:B------:R-:W0:Y:S01]  /*5fc0*/  LDC.64 R36, c[0x0][0x3a8] ;  /* 0x0000ea00ff247b82 */ /* 0x000e220000000a00 */
[----:B------:R-:W-:Y:S02]  /*5fd0*/  SEL R31, RZ, 0x1000000, !P6 ;  /* 0x01000000ff1f7807 */ /* 0x000fe40007000000 */
[----:B------:R-:W-:Y:S02]  /*5fe0*/  SEL R88, RZ, 0x10000, !P5 ;  /* 0x00010000ff587807 */ /* 0x000fe40006800000 */
[----:B------:R-:W-:Y:S02]  /*5ff0*/  SEL R89, RZ, 0x100, !P4 ;  /* 0x00000100ff597807 */ /* 0x000fe40006000000 */
[----:B------:R-:W-:Y:S01]  /*6000*/  SEL R30, RZ, 0x1000000, !P2 ;  /* 0x01000000ff1e7807 */ /* 0x000fe20005000000 */
[----:B------:R-:W1:Y:S01]  /*6010*/  LDC.64 R38, c[0x0][0x3b0] ;  /* 0x0000ec00ff267b82 */ /* 0x000e620000000a00 */
[----:B------:R-:W-:Y:S02]  /*6020*/  SEL R29, RZ, 0x10000, !P1 ;  /* 0x00010000ff1d7807 */ /* 0x000fe40004800000 */
[----:B------:R-:W-:-:S02]  /*6030*/  SEL R28, RZ, 0x100, !P0 ;  /* 0x00000100ff1c7807 */ /* 0x000fc40004000000 */
[----:B------:R-:W-:Y:S02]  /*6040*/  ISETP.NE.AND P5, PT, R74, RZ, PT ;  /* 0x000000ff4a00720c */ /* 0x000fe40003fa5270 */
[----:B------:R-:W-:Y:S02]  /*6050*/  LOP3.LUT R89, R89, R31, R88, 0xfe, !PT ;  /* 0x0000001f59597212 */ /* 0x000fe400078efe58 */
[----:B------:R-:W-:Y:S02]  /*6060*/  SEL R88, RZ, 0x1, !P3 ;  /* 0x00000001ff587807 */ /* 0x000fe40005800000 */
[----:B------:R-:W-:Y:S02]  /*6070*/  LOP3.LUT R28, R28, R30, R29, 0xfe, !PT ;  /* 0x0000001e1c1c7212 */ /* 0x000fe400078efe1d */
[----:B------:R-:W-:Y:S02]  /*6080*/  SEL R29, RZ, 0x1, !P5 ;  /* 0x00000001ff1d7807 */ /* 0x000fe40006800000 */
[C---:B------:R-:W-:Y:S01]  /*6090*/  IADD3 R87, PT, PT, R67.reuse, 0x20, RZ ;  /* 0x0000002043577810 */ /* 0x040fe20007ffe0ff */
[----:B0-----:R-:W-:Y:S01]  /*60a0*/  IMAD.WIDE.U32 R92, R67, 0x10, R36 ;  /* 0x00000010435c7825 */ /* 0x001fe200078e0024 */
[----:B------:R-:W-:-:S02]  /*60b0*/  LOP3.LUT R89, R89, R88, RZ, 0xfc, !PT ;  /* 0x0000005859597212 */ /* 0x000fc400078efcff */
[----:B------:R-:W-:Y:S01]  /*60c0*/  LOP3.LUT R88, R28, R29, RZ, 0xfc, !PT ;  /* 0x0000001d1c587212 */ /* 0x000fe200078efcff */
[----:B------:R-:W-:Y:S01]  /*60d0*/  IMAD.WIDE.U32 R28, R87, 0x10, R70 ;  /* 0x00000010571c7825 */ /* 0x000fe200078e0046 */
[----:B------:R0:W-:Y:S01]  /*60e0*/  STG.E.128 desc[UR8][R92.64], R32 ;  /* 0x000000205c007986 */ /* 0x0001e2000c101d08 */
[----:B------:R-:W-:Y:S02]  /*60f0*/  ISETP.NE.AND P6, PT, R96, RZ, PT ;  /* 0x000000ff6000720c */ /* 0x000fe40003fc5270 */
[----:B-1----:R-:W-:-:S05]  /*6100*/  IMAD.WIDE.U32 R90, R67, 0x8, R38 ;  /* 0x00000008435a7825 */ /* 0x002fca00078e0026 */
[----:B------:R0:W-:Y:S04]  /*6110*/  STG.E.64 desc[UR8][R90.64], R88 ;  /* 0x000000585a007986 */ /* 0x0001e8000c101b08 */
[----:B------:R-:W5:Y:S02]  /*6120*/  LDG.E.128 R28, desc[UR8][R28.64] ;  /* 0x000000081c1c7981 */ /* 0x000f64000c1e1d00 */
        /* <DEDUP_REMOVED lines=20> */
.L_x_3467:
        /* <DEDUP_REMOVED lines=13> */
.L_x_3469:
[----:B------:R-:W-:Y:S05]  /*6340*/  BSYNC.RECONVERGENT B2 ;  /* 0x0000000000027941 */ /* 0x000fea0003800200 */
.L_x_3468:
        /* <DEDUP_REMOVED lines=42> */
.L_x_3466:
[----:B------:R-:W-:Y:S05]  /*65f0*/  BSYNC.RECONVERGENT B1 ;  /* 0x0000000000017941 */ /* 0x000fea0003800200 */
.L_x_3465:
[----:B------:R-:W-:Y:S01]  /*6600*/  I2FP.F32.U32 R74, R74 ;  /* 0x0000004a004a7245 */ /* 0x000fe20000201000 */
[----:B-----5:R-:W-:Y:S01]  /*6610*/  HADD2.F32 R89, -RZ, R28.H0_H0 ;  /* 0x2000001cff597230 */ /* 0x020fe20000004100 */
        /* <DEDUP_REMOVED lines=8> */
[----:B------:R-:W-:Y:S01]  /*66a0*/  FSEL R86, R89, RZ, !P0 ;  /* 0x000000ff59567208 */ /* 0x000fe20004000000 */
[----:B------:R-:W-:Y:S01]  /*66b0*/  IMAD.MOV.U32 R89, RZ, RZ, R76 ;  /* 0x000000ffff597224 */ /* 0x000fe200078e004c */
[----:B------:R-:W-:-:S03]  /*66c0*/  PLOP3.LUT P0, PT, P0, PT, PT, 0x8, 0x80 ;  /* 0x000000000080781c */ /* 0x000fc6000070e170 */
[----:B------:R-:W-:Y:S01]  /*66d0*/  FADD.FTZ R86, R86, R91 ;  /* 0x0000005b56567221 */ /* 0x000fe20000010000 */
[----:B------:R-:W-:Y:S01]  /*66e0*/  P2R R74, PR, RZ, 0x1 ;  /* 0x00000001ff4a7803 */ /* 0x000fe20000000000 */
        /* <DEDUP_REMOVED lines=9> */
.L_x_3472:
        /* <DEDUP_REMOVED lines=13> */
.L_x_3474:
[----:B------:R-:W-:Y:S05]  /*6850*/  BSYNC.RECONVERGENT B2 ;  /* 0x0000000000027941 */ /* 0x000fea0003800200 */
.L_x_3473:
        /* <DEDUP_REMOVED lines=43> */
.L_x_3471:
[----:B------:R-:W-:Y:S05]  /*6b10*/  BSYNC.RECONVERGENT B1 ;  /* 0x0000000000017941 */ /* 0x000fea0003800200 */
.L_x_3470:
        /* <DEDUP_REMOVED lines=23> */
.L_x_3477:
        /* <DEDUP_REMOVED lines=13> */
.L_x_3479:
[----:B------:R-:W-:Y:S05]  /*6d60*/  BSYNC.RECONVERGENT B2 ;  /* 0x0000000000027941 */ /* 0x000fea0003800200 */
.L_x_3478:
        /* <DEDUP_REMOVED lines=41> */
[----:B------:R-:W-:Y:S02]  /*7000*/  LOP3.LUT R69, R92, UR31, R91, 0x96, !PT ;  /* 0x0000001f5c457c12 */ /* 0x000fe4000f8e965b */
[----:B------:R-:W-:-:S07]  /*7010*/  MOV R98, R90 ;  /* 0x0000005a00627202 */ /* 0x000fce0000000f00 */
.L_x_3476:
[----:B------:R-:W-:Y:S05]  /*7020*/  BSYNC.RECONVERGENT B1 ;  /* 0x0000000000017941 */ /* 0x000fea0003800200 */
.L_x_3475:
        /* <DEDUP_REMOVED lines=23> */
.L_x_3482:
        /* <DEDUP_REMOVED lines=13> */
.L_x_3484:
[----:B------:R-:W-:Y:S05]  /*7270*/  BSYNC.RECONVERGENT B2 ;  /* 0x0000000000027941 */ /* 0x000fea0003800200 */
.L_x_3483:
        /* <DEDUP_REMOVED lines=40> */
[----:B------:R-:W-:Y:S02]  /*7500*/  HFMA2 R90, -RZ, RZ, 0, 0 ;  /* 0x00000000ff5a7431 */ /* 0x000fe400000001ff */
[----:B------:R-:W-:Y:S01]  /*7510*/  IMAD.MOV.U32 R76, RZ, RZ, R94 ;  /* 0x000000ffff4c7224 */ /* 0x000fe200078e005e */
[----:B------:R-:W-:-:S07]  /*7520*/  LOP3.LUT R69, R92, UR31, R91, 0x96, !PT ;  /* 0x0000001f5c457c12 */ /* 0x000fce000f8e965b */
.L_x_3481:
[----:B------:R-:W-:Y:S05]  /*7530*/  BSYNC.RECONVERGENT B1 ;  /* 0x0000000000017941 */ /* 0x000fea0003800200 */
.L_x_3480:
        /* <DEDUP_REMOVED lines=23> */
.L_x_3487:
        /* <DEDUP_REMOVED lines=13> */
.L_x_3489:
[----:B------:R-:W-:Y:S05]  /*7780*/  BSYNC.RECONVERGENT B2 ;  /* 0x0000000000027941 */ /* 0x000fea0003800200 */
.L_x_3488:
        /* <DEDUP_REMOVED lines=43> */
.L_x_3486:
[----:B------:R-:W-:Y:S05]  /*7a40*/  BSYNC.RECONVERGENT B1 ;  /* 0x0000000000017941 */ /* 0x000fea0003800200 */
.L_x_3485:
        /* <DEDUP_REMOVED lines=23> */
.L_x_3492:
        /* <DEDUP_REMOVED lines=13> */
.L_x_3494:
[----:B------:R-:W-:Y:S05]  /*7c90*/  BSYNC.RECONVERGENT B2 ;  /* 0x0000000000027941 */ /* 0x000fea0003800200 */
.L_x_3493:
        /* <DEDUP_REMOVED lines=43> */
.L_x_3491:
[----:B------:R-:W-:Y:S05]  /*7f50*/  BSYNC.RECONVERGENT B1 ;  /* 0x0000000000017941 */ /* 0x000fea0003800200 */
.L_x_3490:
        /* <DEDUP_REMOVED lines=23> */
.L_x_3497:
        /* <DEDUP_REMOVED lines=13> */
.L_x_3499:
[----:B------:R-:W-:Y:S05]  /*81a0*/  BSYNC.RECONVERGENT B2 ;  /* 0x0000000000027941 */ /* 0x000fea0003800200 */
.L_x_3498:
        /* <DEDUP_REMOVED lines=43> */
.L_x_3496:
[----:B------:R-:W-:Y:S05]  /*8460*/  BSYNC.RECONVERGENT B1 ;  /* 0x0000000000017941 */ /* 0x000fea0003800200 */
.L_x_3495:
        /* <DEDUP_REMOVED lines=23> */
.L_x_3502:
        /* <DEDUP_REMOVED lines=15> */
.L_x_3504:
[----:B------:R-:W-:Y:S05]  /*86d0*/  BSYNC.RECONVERGENT B2 ;  /* 0x0000000000027941 */ /* 0x000fea0003800200 */
.L_x_3503:
        /* <DEDUP_REMOVED lines=43> */
.L_x_3501:
[----:B------:R-:W-:Y:S05]  /*8990*/  BSYNC.RECONVERGENT B1 ;  /* 0x0000000000017941 */ /* 0x000fea0003800200 */
.L_x_3500:
        /* <DEDUP_REMOVED lines=15> */
.L_x_3464:
        /* <DEDUP_REMOVED lines=16> */
.L_x_3508:
        /* <DEDUP_REMOVED lines=13> */
.L_x_3510:
[----:B------:R-:W-:Y:S05]  /*8c60*/  BSYNC.RECONVERGENT B2 ;  /* 0x0000000000027941 */ /* 0x000fea0003800200 */
.L_x_3509:
        /* <DEDUP_REMOVED lines=42> */
.L_x_3507:
[----:B------:R-:W-:Y:S05]  /*8f10*/  BSYNC.RECONVERGENT B1 ;  /* 0x0000000000017941 */ /* 0x000fea0003800200 */
.L_x_3506:
[----:B------:R-:W-:Y:S01]  /*8f20*/  I2FP.F32.U32 R32, R32 ;  /* 0x0000002000207245 */ /* 0x000fe20000201000 */
[----:B-----5:R-:W-:Y:S01]  /*8f30*/  HADD2.F32 R33, -RZ, R28.H0_H0 ;  /* 0x2000001cff217230 */ /* 0x020fe20000004100 */
[----:B------:R-:W-:Y:S01]  /*8f40*/  ISETP.NE.AND P1, PT, R34, 0x1, PT ;  /* 0x000000012200780c */ /* 0x000fe20003f25270 */
[----:B------:R-:W-:Y:S01]  /*8f50*/  BSSY.RECONVERGENT B1, `(.L_x_3511) ;  /* 0x000004c000017945 */ /* 0x000fe20003800200 */
[----:B------:R-:W-:Y:S02]  /*8f60*/  HFMA2 R35, -RZ, RZ, 0, 1.1920928955078125e-07 ;  /* 0x00000002ff237431 */ /* 0x000fe400000001ff */
[----:B------:R-:W-:Y:S01]  /*8f70*/  FFMA.FTZ R32, R32, R81, 1.1641532182693481445e-10 ;  /* 0x2f00000020207423 */ /* 0x000fe20000010051 */
[----:B------:R-:W-:-:S04]  /*8f80*/  FMUL.FTZ R33, R33, R82 ;  /* 0x0000005221217220 */ /* 0x000fc80000410000 */
        /* <DEDUP_REMOVED lines=15> */
.L_x_3513:
        /* <DEDUP_REMOVED lines=13> */
.L_x_3515:
[----:B------:R-:W-:Y:S05]  /*9150*/  BSYNC.RECONVERGENT B2 ;  /* 0x0000000000027941 */ /* 0x000fea0003800200 */
.L_x_3514:
        /* <DEDUP_REMOVED lines=43> */
.L_x_3512:
[----:B------:R-:W-:Y:S05]  /*9410*/  BSYNC.RECONVERGENT B1 ;  /* 0x0000000000017941 */ /* 0x000fea0003800200 */
.L_x_3511:
        /* <DEDUP_REMOVED lines=21> */
.L_x_3518:
        /* <DEDUP_REMOVED lines=13> */
.L_x_3520:
[----:B------:R-:W-:Y:S05]  /*9640*/  BSYNC.RECONVERGENT B2 ;  /* 0x0000000000027941 */ /* 0x000fea0003800200 */
.L_x_3519:
        /* <DEDUP_REMOVED lines=43> */
.L_x_3517:
[----:B------:R-:W-:Y:S05]  /*9900*/  BSYNC.RECONVERGENT B1 ;  /* 0x0000000000017941 */ /* 0x000fea0003800200 */
.L_x_3516:
        /* <DEDUP_REMOVED lines=8> */
[----:B------:R-:W-:-:S03]  /*9990*/  IMAD.MOV.U32 R28, RZ, RZ, R76 ;  /* 0x000000ffff1c7224 */ /* 0x000fc600078e004c */
[----:B------:R-:W-:Y:S01]  /*99a0*/  FSEL R88, R33, RZ, !P2 ;  /* 0x000000ff21587208 */ /* 0x000fe20005000000 */
[----:B------:R-:W-:Y:S01]  /*99b0*/  HFMA2 R33, -RZ, RZ, 0, 1.1920928955078125e-07 ;  /* 0x00000002ff217431 */ /* 0x000fe200000001ff */
        /* <DEDUP_REMOVED lines=10> */
.L_x_3523:
        /* <DEDUP_REMOVED lines=13> */
.L_x_3525:
[----:B------:R-:W-:Y:S05]  /*9b30*/  BSYNC.RECONVERGENT B2 ;  /* 0x0000000000027941 */ /* 0x000fea0003800200 */
.L_x_3524:
        /* <DEDUP_REMOVED lines=43> */
.L_x_3522:
[----:B------:R-:W-:Y:S05]  /*9df0*/  BSYNC.RECONVERGENT B1 ;  /* 0x0000000000017941 */ /* 0x000fea0003800200 */
.L_x_3521:
        /* <DEDUP_REMOVED lines=21> */
.L_x_3528:
        /* <DEDUP_REMOVED lines=13> */
.L_x_3530:
[----:B------:R-:W-:Y:S05]  /*a020*/  BSYNC.RECONVERGENT B2 ;  /* 0x0000000000027941 */ /* 0x000fea0003800200 */
.L_x_3529:
        /* <DEDUP_REMOVED lines=43> */
.L_x_3527:
[----:B------:R-:W-:Y:S05]  /*a2e0*/  BSYNC.RECONVERGENT B1 ;  /* 0x0000000000017941 */ /* 0x000fea0003800200 */
.L_x_3526:
        /* <DEDUP_REMOVED lines=21> */
.L_x_3533:
        /* <DEDUP_REMOVED lines=13> */
.L_x_3535:
[----:B------:R-:W-:Y:S05]  /*a510*/  BSYNC.RECONVERGENT B2 ;  /* 0x0000000000027941 */ /* 0x000fea0003800200 */
.L_x_3534:
        /* <DEDUP_REMOVED lines=43> */
.L_x_3532:
[----:B------:R-:W-:Y:S05]  /*a7d0*/  BSYNC.RECONVERGENT B1 ;  /* 0x0000000000017941 */ /* 0x000fea0003800200 */
.L_x_3531:
        /* <DEDUP_REMOVED lines=21> */
.L_x_3538:
        /* <DEDUP_REMOVED lines=13> */
.L_x_3540:
[----:B------:R-:W-:Y:S05]  /*aa00*/  BSYNC.RECONVERGENT B2 ;  /* 0x0000000000027941 */ /* 0x000fea0003800200 */
.L_x_3539:
        /* <DEDUP_REMOVED lines=43> */
.L_x_3537:
[----:B------:R-:W-:Y:S05]  /*acc0*/  BSYNC.RECONVERGENT B1 ;  /* 0x0000000000017941 */ /* 0x000fea0003800200 */
.L_x_3536:
        /* <DEDUP_REMOVED lines=21> */
.L_x_3543:
        /* <DEDUP_REMOVED lines=15> */
.L_x_3545:
[----:B------:R-:W-:Y:S05]  /*af10*/  BSYNC.RECONVERGENT B2 ;  /* 0x0000000000027941 */ /* 0x000fea0003800200 */
.L_x_3544:
        /* <DEDUP_REMOVED lines=43> */
.L_x_3542:
[----:B------:R-:W-:Y:S05]  /*b1d0*/  BSYNC.RECONVERGENT B1 ;  /* 0x0000000000017941 */ /* 0x000fea0003800200 */
.L_x_3541:
        /* <DEDUP_REMOVED lines=12> */
.L_x_3505:
[----:B------:R-:W-:Y:S01]  /*b2a0*/  SEL R31, RZ, 0x1000000, !P6 ;  /* 0x01000000ff1f7807 */ /* 0x000fe20007000000 */
[----:B------:R-:W-:Y:S01]  /*b2b0*/  VIADD R95, R67, 0x40 ;  /* 0x00000040435f7836 */ /* 0x000fe20000000000 */
[----:B------:R-:W-:Y:S01]  /*b2c0*/  ISETP.NE.AND P6, PT, R96, RZ, PT ;  /* 0x000000ff6000720c */ /* 0x000fe20003fc5270 */
[C---:B------:R-:W-:Y:S01]  /*b2d0*/  IMAD.WIDE.U32 R102, R87.reuse, 0x10, R36 ;  /* 0x0000001057667825 */ /* 0x040fe200078e0024 */
[----:B------:R-:W-:Y:S02]  /*b2e0*/  SEL R96, RZ, 0x10000, !P5 ;  /* 0x00010000ff607807 */ /* 0x000fe40006800000 */
[----:B------:R-:W-:Y:S01]  /*b2f0*/  SEL R97, RZ, 0x100, !P4 ;  /* 0x00000100ff617807 */ /* 0x000fe20006000000 */
[----:B------:R-:W-:Y:S01]  /*b300*/  IMAD.WIDE.U32 R100, R87, 0x8, R38 ;  /* 0x0000000857647825 */ /* 0x000fe200078e0026 */
[----:B------:R-:W-:Y:S01]  /*b310*/  SEL R30, RZ, 0x1000000, !P2 ;  /* 0x01000000ff1e7807 */ /* 0x000fe20005000000 */
[----:B------:R0:W-:Y:S01]  /*b320*/  STG.E.128 desc[UR8][R102.64], R32 ;  /* 0x0000002066007986 */ /* 0x0001e2000c101d08 */
[----:B------:R-:W-:-:S02]  /*b330*/  SEL R29, RZ, 0x10000, !P1 ;  /* 0x00010000ff1d7807 */ /* 0x000fc40004800000 */
[----:B------:R-:W-:Y:S02]  /*b340*/  SEL R28, RZ, 0x100, !P0 ;  /* 0x00000100ff1c7807 */ /* 0x000fe40004000000 */
[----:B------:R-:W-:Y:S02]  /*b350*/  ISETP.NE.AND P5, PT, R74, RZ, PT ;  /* 0x000000ff4a00720c */ /* 0x000fe40003fa5270 */
[----:B------:R-:W-:Y:S02]  /*b360*/  LOP3.LUT R97, R97, R31, R96, 0xfe, !PT ;  /* 0x0000001f61617212 */ /* 0x000fe400078efe60 */
[----:B------:R-:W-:Y:S02]  /*b370*/  SEL R96, RZ, 0x1, !P3 ;  /* 0x00000001ff607807 */ /* 0x000fe40005800000 */
[----:B------:R-:W-:Y:S02]  /*b380*/  LOP3.LUT R28, R28, R30, R29, 0xfe, !PT ;  /* 0x0000001e1c1c7212 */ /* 0x000fe400078efe1d */
        /* <DEDUP_REMOVED lines=26> */
.L_x_3549:
        /* <DEDUP_REMOVED lines=13> */
.L_x_3551:
[----:B------:R-:W-:Y:S05]  /*b600*/  BSYNC.RECONVERGENT B2 ;  /* 0x0000000000027941 */ /* 0x000fea0003800200 */
.L_x_3550:
        /* <DEDUP_REMOVED lines=43> */
.L_x_3548:
[----:B------:R-:W-:Y:S05]  /*b8c0*/  BSYNC.RECONVERGENT B1 ;  /* 0x0000000000017941 */ /* 0x000fea0003800200 */
.L_x_3547:
[----:B------:R-:W-:Y:S01]  /*b8d0*/  I2FP.F32.U32 R96, R71 ;  /* 0x0000004700607245 */ /* 0x000fe20000201000 */
[----:B-----5:R-:W-:Y:S01]  /*b8e0*/  HADD2.F32 R71, -RZ, R28.H0_H0 ;  /* 0x2000001cff477230 */ /* 0x020fe20000004100 */
        /* <DEDUP_REMOVED lines=22> */
.L_x_3554:
        /* <DEDUP_REMOVED lines=13> */
.L_x_3556:
[----:B------:R-:W-:Y:S05]  /*bb20*/  BSYNC.RECONVERGENT B2 ;  /* 0x0000000000027941 */ /* 0x000fea0003800200 */
.L_x_3555:
        /* <DEDUP_REMOVED lines=43> */
.L_x_3553:
[----:B------:R-:W-:Y:S05]  /*bde0*/  BSYNC.RECONVERGENT B1 ;  /* 0x0000000000017941 */ /* 0x000fea0003800200 */
.L_x_3552:
[----:B------:R-:W-:Y:S01]  /*bdf0*/  I2FP.F32.U32 R70, R71 ;  /* 0x0000004700467245 */ /* 0x000fe20000201000 */
[----:B------:R-:W-:Y:S01]  /*be00*/  HADD2.F32 R71, -RZ, R28.H1_H1 ;  /* 0x3000001cff477230 */ /* 0x000fe20000004100 */
[----:B------:R-:W-:Y:S01]  /*be10*/  ISETP.NE.AND P1, PT, R99, 0x1, PT ;  /* 0x000000016300780c */ /* 0x000fe20003f25270 */
[----:B------:R-:W-:Y:S01]  /*be20*/  HADD2.F32 R98, -RZ, R32.H1_H1 ;  /* 0x30000020ff627230 */ /* 0x000fe20000004100 */
[----:B------:R-:W-:Y:S01]  /*be30*/  BSSY.RECONVERGENT B1, `(.L_x_3557) ;  /* 0x000004c000017945 */ /* 0x000fe20003800200 */
[----:B------:R-:W-:Y:S01]  /*be40*/  FFMA.FTZ R70, R70, R81, 1.1641532182693481445e-10 ;  /* 0x2f00000046467423 */ /* 0x000fe20000010051 */
[----:B------:R-:W-:Y:S01]  /*be50*/  FMUL.FTZ R71, R71, R82 ;  /* 0x0000005247477220 */ /* 0x000fe20000410000 */
[----:B------:R-:W-:Y:S01]  /*be60*/  IMAD.MOV.U32 R32, RZ, RZ, 0x2 ;  /* 0x00000002ff207424 */ /* 0x000fe200078e00ff */
[----:B------:R-:W-:Y:S02]  /*be70*/  MOV R28, R76 ;  /* 0x0000004c001c7202 */ /* 0x000fe40000000f00 */
        /* <DEDUP_REMOVED lines=14> */
.L_x_3559:
        /* <DEDUP_REMOVED lines=13> */
.L_x_3561:
[----:B------:R-:W-:Y:S05]  /*c030*/  BSYNC.RECONVERGENT B2 ;  /* 0x0000000000027941 */ /* 0x000fea0003800200 */
.L_x_3560:
        /* <DEDUP_REMOVED lines=43> */
.L_x_3558:
[----:B------:R-:W-:Y:S05]  /*c2f0*/  BSYNC.RECONVERGENT B1 ;  /* 0x0000000000017941 */ /* 0x000fea0003800200 */
.L_x_3557:
        /* <DEDUP_REMOVED lines=23> */
.L_x_3564:
        /* <DEDUP_REMOVED lines=13> */
.L_x_3566:
[----:B------:R-:W-:Y:S05]  /*c540*/  BSYNC.RECONVERGENT B2 ;  /* 0x0000000000027941 */ /* 0x000fea0003800200 */
.L_x_3565:
        /* <DEDUP_REMOVED lines=43> */
.L_x_3563:
[----:B------:R-:W-:Y:S05]  /*c800*/  BSYNC.RECONVERGENT B1 ;  /* 0x0000000000017941 */ /* 0x000fea0003800200 */
.L_x_3562:
        /* <DEDUP_REMOVED lines=23> */
.L_x_3569:
        /* <DEDUP_REMOVED lines=13> */
.L_x_3571:
[----:B------:R-:W-:Y:S05]  /*ca50*/  BSYNC.RECONVERGENT B2 ;  /* 0x0000000000027941 */ /* 0x000fea0003800200 */
.L_x_3570:
        /* <DEDUP_REMOVED lines=43> */
.L_x_3568:
[----:B------:R-:W-:Y:S05]  /*cd10*/  BSYNC.RECONVERGENT B1 ;  /* 0x0000000000017941 */ /* 0x000fea0003800200 */
.L_x_3567:
        /* <DEDUP_REMOVED lines=23> */
.L_x_3574:
        /* <DEDUP_REMOVED lines=13> */
.L_x_3576:
[----:B------:R-:W-:Y:S05]  /*cf60*/  BSYNC.RECONVERGENT B2 ;  /* 0x0000000000027941 */ /* 0x000fea0003800200 */
.L_x_3575:
        /* <DEDUP_REMOVED lines=43> */
.L_x_3573:
[----:B------:R-:W-:Y:S05]  /*d220*/  BSYNC.RECONVERGENT B1 ;  /* 0x0000000000017941 */ /* 0x000fea0003800200 */
.L_x_3572:
        /* <DEDUP_REMOVED lines=23> */
.L_x_3579:
        /* <DEDUP_REMOVED lines=13> */
.L_x_3581:
[----:B------:R-:W-:Y:S05]  /*d470*/  BSYNC.RECONVERGENT B2 ;  /* 0x0000000000027941 */ /* 0x000fea0003800200 */
.L_x_3580:
        /* <DEDUP_REMOVED lines=43> */
.L_x_3578:
[----:B------:R-:W-:Y:S05]  /*d730*/  BSYNC.RECONVERGENT B1 ;  /* 0x0000000000017941 */ /* 0x000fea0003800200 */
.L_x_3577:
        /* <DEDUP_REMOVED lines=23> */
.L_x_3584:
        /* <DEDUP_REMOVED lines=15> */
.L_x_3586:
[----:B------:R-:W-:Y:S05]  /*d9a0*/  BSYNC.RECONVERGENT B2 ;  /* 0x0000000000027941 */ /* 0x000fea0003800200 */
.L_x_3585:
        /* <DEDUP_REMOVED lines=41> */
[----:B------:R-:W-:Y:S01]  /*dc40*/  IMAD.MOV.U32 R74, RZ, RZ, R32 ;  /* 0x000000ffff4a7224 */ /* 0x000fe200078e0020 */
[----:B------:R-:W-:-:S07]  /*dc50*/  LOP3.LUT R69, R70, UR31, R33, 0x96, !PT ;  /* 0x0000001f46457c12 */ /* 0x000fce000f8e9621 */
.L_x_3583:
[----:B------:R-:W-:Y:S05]  /*dc60*/  BSYNC.RECONVERGENT B1 ;  /* 0x0000000000017941 */ /* 0x000fea0003800200 */
.L_x_3582:
[----:B------:R-:W-:Y:S01]  /*dc70*/  I2FP.F32.U32 R28, R28 ;  /* 0x0000001c001c7245 */ /* 0x000fe20000201000 */
[----:B------:R-:W-:Y:S01]  /*dc80*/  HADD2.F32 R31, -RZ, R31.H1_H1 ;  /* 0x3000001fff1f7230 */ /* 0x000fe20000004100 */
[----:B------:R-:W-:Y:S01]  /*dc90*/  F2FP.F16.F32.PACK_AB R30, R34, R100 ;  /* 0x00000064221e723e */ /* 0x000fe200000000ff */
[----:B------:R-:W-:Y:S01]  /*dca0*/  HADD2.F32 R70, -RZ, R35.H1_H1 ;  /* 0x30000023ff467230 */ /* 0x000fe20000004100 */
[----:B------:R-:W-:Y:S01]  /*dcb0*/  F2FP.F16.F32.PACK_AB R29, R101, R99 ;  /* 0x00000063651d723e */ /* 0x000fe200000000ff */
[----:B------:R-:W-:Y:S01]  /*dcc0*/  FFMA.FTZ R28, R28, R81, 1.1641532182693481445e-10 ;  /* 0x2f0000001c1c7423 */ /* 0x000fe20000010051 */
[----:B------:R-:W-:-:S04]  /*dcd0*/  FMUL.FTZ R31, R31, R82 ;  /* 0x000000521f1f7220 */ /* 0x000fc80000410000 */
[----:B------:R-:W-:Y:S01]  /*dce0*/  FMUL.FTZ R31, R31, R80 ;  /* 0x000000501f1f7220 */ /* 0x000fe20000410000 */
[----:B------:R-:W-:Y:S02]  /*dcf0*/  FSETP.GTU.FTZ.AND P6, PT, R28, R79, PT ;  /* 0x0000004f1c00720b */ /* 0x000fe40003fdc000 */
[----:B------:R-:W-:Y:S02]  /*dd00*/  F2FP.F16.F32.PACK_AB R28, R98, R97 ;  /* 0x00000061621c723e */ /* 0x000fe400000000ff */
[----:B------:R-:W-:Y:S02]  /*dd10*/  FSEL R31, R31, RZ, !P6 ;  /* 0x000000ff1f1f7208 */ /* 0x000fe40007000000 */
[----:B------:R-:W-:-:S03]  /*dd20*/  PLOP3.LUT P6, PT, P6, PT, PT, 0x8, 0x80 ;  /* 0x000000000080781c */ /* 0x000fc600037ce170 */
[----:B------:R-:W-:-:S05]  /*dd30*/  FADD.FTZ R70, R31, R70 ;  /* 0x000000461f467221 */ /* 0x000fca0000010000 */
[----:B------:R-:W-:Y:S01]  /*dd40*/  F2FP.F16.F32.PACK_AB R31, R70, R103 ;  /* 0x00000067461f723e */ /* 0x000fe200000000ff */
[----:B------:R-:W-:Y:S06]  /*dd50*/  BRA `(.L_x_3587) ;  /* 0x0000002800087947 */ /* 0x000fec0003800000 */
.L_x_3546:
        /* <DEDUP_REMOVED lines=16> */
.L_x_3590:
        /* <DEDUP_REMOVED lines=13> */
.L_x_3592:
[----:B------:R-:W-:Y:S05]  /*df30*/  BSYNC.RECONVERGENT B2 ;  /* 0x0000000000027941 */ /* 0x000fea0003800200 */
.L_x_3591:
        /* <DEDUP_REMOVED lines=43> */
.L_x_3589:
[----:B------:R-:W-:Y:S05]  /*e1f0*/  BSYNC.RECONVERGENT B1 ;  /* 0x0000000000017941 */ /* 0x000fea0003800200 */
.L_x_3588:
[----:B------:R-:W-:Y:S01]  /*e200*/  I2FP.F32.U32 R32, R32 ;  /* 0x0000002000207245 */ /* 0x000fe20000201000 */
[----:B-----5:R-:W-:Y:S01]  /*e210*/  HADD2.F32 R33, -RZ, R28.H0_H0 ;  /* 0x2000001cff217230 */ /* 0x020fe20000004100 */
        /* <DEDUP_REMOVED lines=20> */
.L_x_3595:
        /* <DEDUP_REMOVED lines=13> */
.L_x_3597:
[----:B------:R-:W-:Y:S05]  /*e430*/  BSYNC.RECONVERGENT B2 ;  /* 0x0000000000027941 */ /* 0x000fea0003800200 */
.L_x_3596:
        /* <DEDUP_REMOVED lines=43> */
.L_x_3594:
[----:B------:R-:W-:Y:S05]  /*e6f0*/  BSYNC.RECONVERGENT B1 ;  /* 0x0000000000017941 */ /* 0x000fea0003800200 */
.L_x_3593:
        /* <DEDUP_REMOVED lines=9> */
[----:B------:R-:W-:-:S03]  /*e790*/  HFMA2 R32, -RZ, RZ, 0, 1.1920928955078125e-07 ;  /* 0x00000002ff207431 */ /* 0x000fc600000001ff */
        /* <DEDUP_REMOVED lines=11> */
.L_x_3600:
        /* <DEDUP_REMOVED lines=13> */
.L_x_3602:
[----:B------:R-:W-:Y:S05]  /*e920*/  BSYNC.RECONVERGENT B2 ;  /* 0x0000000000027941 */ /* 0x000fea0003800200 */
.L_x_3601:
        /* <DEDUP_REMOVED lines=43> */
.L_x_3599:
[----:B------:R-:W-:Y:S05]  /*ebe0*/  BSYNC.RECONVERGENT B1 ;  /* 0x0000000000017941 */ /* 0x000fea0003800200 */
.L_x_3598:
        /* <DEDUP_REMOVED lines=21> */
.L_x_3605:
        /* <DEDUP_REMOVED lines=13> */
.L_x_3607:
[----:B------:R-:W-:Y:S05]  /*ee10*/  BSYNC.RECONVERGENT B2 ;  /* 0x0000000000027941 */ /* 0x000fea0003800200 */
.L_x_3606:
        /* <DEDUP_REMOVED lines=43> */
.L_x_3604:
[----:B------:R-:W-:Y:S05]  /*f0d0*/  BSYNC.RECONVERGENT B1 ;  /* 0x0000000000017941 */ /* 0x000fea0003800200 */
.L_x_3603:
        /* <DEDUP_REMOVED lines=21> */
.L_x_3610:
        /* <DEDUP_REMOVED lines=13> */
.L_x_3612:
[----:B------:R-:W-:Y:S05]  /*f300*/  BSYNC.RECONVERGENT B2 ;  /* 0x0000000000027941 */ /* 0x000fea0003800200 */
.L_x_3611:
        /* <DEDUP_REMOVED lines=43> */
.L_x_3609:
[----:B------:R-:W-:Y:S05]  /*f5c0*/  BSYNC.RECONVERGENT B1 ;  /* 0x0000000000017941 */ /* 0x000fea0003800200 */
.L_x_3608:
        /* <DEDUP_REMOVED lines=21> */
.L_x_3615:
        /* <DEDUP_REMOVED lines=13> */
.L_x_3617:
[----:B------:R-:W-:Y:S05]  /*f7f0*/  BSYNC.RECONVERGENT B2 ;  /* 0x0000000000027941 */ /* 0x000fea0003800200 */
.L_x_3616:
        /* <DEDUP_REMOVED lines=43> */
.L_x_3614:
[----:B------:R-:W-:Y:S05]  /*fab0*/  BSYNC.RECONVERGENT B1 ;  /* 0x0000000000017941 */ /* 0x000fea0003800200 */
.L_x_3613:
        /* <DEDUP_REMOVED lines=21> */
.L_x_3620:
        /* <DEDUP_REMOVED lines=13> */
.L_x_3622:
[----:B------:R-:W-:Y:S05]  /*fce0*/  BSYNC.RECONVERGENT B2 ;  /* 0x0000000000027941 */ /* 0x000fea0003800200 */
.L_x_3621:
        /* <DEDUP_REMOVED lines=43> */
.L_x_3619:
[----:B------:R-:W-:Y:S05]  /*ffa0*/  BSYNC.RECONVERGENT B1 ;  /* 0x0000000000017941 */ /* 0x000fea0003800200 */
.L_x_3618:
        /* <DEDUP_REMOVED lines=21> */
.L_x_3625:
        /* <DEDUP_REMOVED lines=15> */
.L_x_3627:
[----:B------:R-:W-:Y:S05]  /*101f0*/  BSYNC.RECONVERGENT B2 ;  /* 0x0000000000027941 */ /* 0x000fea0003800200 */
.L_x_3626:
        /* <DEDUP_REMOVED lines=43> */
.L_x_3624:
[----:B------:R-:W-:Y:S05]  /*104b0*/  BSYNC.RECONVERGENT B1 ;  /* 0x0000000000017941 */ /* 0x000fea0003800200 */
.L_x_3623:
        /* <DEDUP_REMOVED lines=12> */
.L_x_3587:
        /* <DEDUP_REMOVED lines=9> */
[----:B------:R-:W-:Y:S01]  /*10610*/  ISETP.NE.AND P6, PT, R96, RZ, PT ;  /* 0x000000ff6000720c */ /* 0x000fe20003fc5270 */
[----:B------:R0:W-:Y:S01]  /*10620*/  STG.E.128 desc[UR8][R36.64], R28 ;  /* 0x0000001c24007986 */ /* 0x0001e2000c101d08 */
[----:B------:R-:W-:Y:S01]  /*10630*/  SEL R79, RZ, 0x10000, !P5 ;  /* 0x00010000ff4f7807 */ /* 0x000fe20006800000 */
[----:B------:R-:W-:Y:S01]  /*10640*/  FADD.FTZ R32, R33, R78 ;  /* 0x0000004e21207221 */ /* 0x000fe20000010000 */
[----:B------:R-:W-:Y:S01]  /*10650*/  SEL R82, RZ, 0x100, !P4 ;  /* 0x00000100ff527807 */ /* 0x000fe20006000000 */
[----:B------:R-:W-:Y:S01]  /*10660*/  UMOV UR4, 0xffffffff ;  /* 0xffffffff00047882 */ /* 0x000fe20000000000 */
[----:B------:R-:W-:Y:S01]  /*10670*/  LOP3.LUT R71, R71, R35, R80, 0xfe, !PT ;  /* 0x0000002347477212 */ /* 0x000fe200078efe50 */
[----:B------:R-:W-:Y:S01]  /*10680*/  FADD.FTZ R33, R32, R77 ;  /* 0x0000004d20217221 */ /* 0x000fe20000010000 */
[----:B------:R-:W-:Y:S02]  /*10690*/  LOP3.LUT R82, R82, R81, R79, 0xfe, !PT ;  /* 0x0000005152527212 */ /* 0x000fe400078efe4f */
        /* <DEDUP_REMOVED lines=14> */
[----:B------:R-:W-:Y:S02]  /*10780*/  SEL R32, RZ, 0x1, !P6 ;  /* 0x00000001ff207807 */ /* 0x000fe40007000000 */
[----:B------:R-:W-:Y:S01]  /*10790*/  LOP3.LUT R33, R82, R33, RZ, 0xfc, !PT ;  /* 0x0000002152217212 */ /* 0x000fe200078efcff */
        /* <DEDUP_REMOVED lines=79> */
.L_x_3641:
        /* <DEDUP_REMOVED lines=26> */
[----:B------:R-:W-:Y:S01]  /*10e30*/  FADD.FTZ R36, -R33, R97 ;  /* 0x0000006121247221 */ /* 0x000fe20000010100 */
[C---:B--2---:R-:W-:Y:S01]  /*10e40*/  FMUL.FTZ R31, R75.reuse, R80 ;  /* 0x000000504b1f7220 */ /* 0x044fe20000410000 */
        /* <DEDUP_REMOVED lines=10> */
[----:B------:R-:W-:Y:S01]  /*10ef0*/  FFMA.FTZ R33, R31, R43, R40 ;  /* 0x0000002b1f217223 */ /* 0x000fe20000010028 */
[----:B------:R-:W-:Y:S01]  /*10f00*/  FFMA.FTZ R82, R82, R42, R41 ;  /* 0x0000002a52527223 */ /* 0x000fe20000010029 */
[----:B------:R-:W-:Y:S01]  /*10f10*/  FFMA.FTZ R31, R39, R49, R22 ;  /* 0x00000031271f7223 */ /* 0x000fe20000010016 */
[----:B------:R-:W-:Y:S01]  /*10f20*/  FFMA.FTZ R30, R37, R47, R24 ;  /* 0x0000002f251e7223 */ /* 0x000fe20000010018 */
[----:B------:R-:W-:Y:S01]  /*10f30*/  FMUL.FTZ R39, R75, R90 ;  /* 0x0000005a4b277220 */ /* 0x000fe20000410000 */
[----:B-1----:R-:W-:-:S04]  /*10f40*/  IMAD.WIDE.U32 R72, R67, 0x10, R28 ;  /* 0x0000001043487825 */ /* 0x002fc800078e001c */
[----:B------:R-:W-:Y:S01]  /*10f50*/  FFMA.FTZ R37, R84, R46, R25 ;  /* 0x0000002e54257223 */ /* 0x000fe20000010019 */
[----:B------:R-:W-:Y:S01]  /*10f60*/  FMUL.FTZ R104, R75, R104 ;  /* 0x000000684b687220 */ /* 0x000fe20000410000 */
[----:B------:R-:W0:Y:S01]  /*10f70*/  @!P0 LDC.64 R84, c[0x0][0x3c0] ;  /* 0x0000f000ff548b82 */ /* 0x000e220000000a00 */
[----:B------:R-:W-:-:S04]  /*10f80*/  IMAD.WIDE.U32 R78, R87, 0x10, R28 ;  /* 0x00000010574e7825 */ /* 0x000fc800078e001c */
[C---:B------:R-:W-:Y:S01]  /*10f90*/  FMUL.FTZ R71, R75.reuse, R34 ;  /* 0x000000224b477220 */ /* 0x040fe20000410000 */
[C---:B------:R-:W-:Y:S01]  /*10fa0*/  FMUL.FTZ R70, R75.reuse, R70 ;  /* 0x000000464b467220 */ /* 0x040fe20000410000 */
[----:B------:R-:W-:Y:S01]  /*10fb0*/  FMUL.FTZ R35, R75, R110 ;  /* 0x0000006e4b237220 */ /* 0x000fe20000410000 */
[----:B------:R-:W-:Y:S01]  /*10fc0*/  IMAD.WIDE.U32 R80, R95, 0x10, R28 ;  /* 0x000000105f507825 */ /* 0x000fe200078e001c */
[----:B------:R-:W-:-:S03]  /*10fd0*/  F2FP.F16.F32.PACK_AB R28, R82, R33 ;  /* 0x00000021521c723e */ /* 0x000fc600000000ff */
[----:B------:R-:W-:Y:S01]  /*10fe0*/  FMUL.FTZ R112, R75, R112 ;  /* 0x000000704b707220 */ /* 0x000fe20000410000 */
[----:B------:R-:W1:Y:S01]  /*10ff0*/  @!P0 LDC.64 R82, c[0x0][0x3c8] ;  /* 0x0000f200ff528b82 */ /* 0x000e620000000a00 */
[----:B------:R-:W-:Y:S01]  /*11000*/  FFMA.FTZ R34, R39, R55, R8 ;  /* 0x0000003727227223 */ /* 0x000fe20000010008 */
[----:B------:R-:W-:Y:S01]  /*11010*/  FFMA.FTZ R39, R104, R54, R9 ;  /* 0x0000003668277223 */ /* 0x000fe20000010009 */
[----:B------:R-:W-:Y:S01]  /*11020*/  FFMA.FTZ R71, R71, R65, R14 ;  /* 0x0000004147477223 */ /* 0x000fe2000001000e */
[----:B------:R-:W-:Y:S01]  /*11030*/  FFMA.FTZ R70, R70, R64, R15 ;  /* 0x0000004046467223 */ /* 0x000fe2000001000f */
[----:B------:R-:W-:Y:S01]  /*11040*/  FFMA.FTZ R35, R35, R45, R26 ;  /* 0x0000002d23237223 */ /* 0x000fe2000001001a */
[----:B------:R-:W-:Y:S01]  /*11050*/  FFMA.FTZ R112, R112, R44, R27 ;  /* 0x0000002c70707223 */ /* 0x000fe2000001001b */
[C---:B------:R-:W-:Y:S01]  /*11060*/  FMUL.FTZ R33, R75.reuse, R86 ;  /* 0x000000564b217220 */ /* 0x040fe20000410000 */
[----:B------:R-:W-:Y:S01]  /*11070*/  FMUL.FTZ R86, R75, R32 ;  /* 0x000000204b567220 */ /* 0x000fe20000410000 */
[----:B------:R-:W-:Y:S01]  /*11080*/  F2FP.F16.F32.PACK_AB R34, R39, R34 ;  /* 0x000000222722723e */ /* 0x000fe200000000ff */
[----:B------:R-:W-:Y:S01]  /*11090*/  FMUL.FTZ R67, R75, R106 ;  /* 0x0000006a4b437220 */ /* 0x000fe20000410000 */
[----:B------:R-:W-:Y:S01]  /*110a0*/  F2FP.F16.F32.PACK_AB R39, R70, R71 ;  /* 0x000000474627723e */ /* 0x000fe200000000ff */
[----:B------:R-:W-:Y:S01]  /*110b0*/  FFMA.FTZ R32, R33, R51, R12 ;  /* 0x0000003321207223 */ /* 0x000fe2000001000c */
[----:B------:R-:W-:Y:S01]  /*110c0*/  F2FP.F16.F32.PACK_AB R30, R37, R30 ;  /* 0x0000001e251e723e */ /* 0x000fe200000000ff */
[----:B------:R-:W2:Y:S01]  /*110d0*/  LDC.64 R70, c[0x0][0x380] ;  /* 0x0000e000ff467b82 */ /* 0x000ea20000000a00 */
[----:B------:R-:W-:Y:S01]  /*110e0*/  F2FP.F16.F32.PACK_AB R29, R112, R35 ;  /* 0x00000023701d723e */ /* 0x000fe200000000ff */
[----:B------:R-:W-:Y:S01]  /*110f0*/  FFMA.FTZ R37, R86, R50, R13 ;  /* 0x0000003256257223 */ /* 0x000fe2000001000d */
[C---:B------:R-:W-:Y:S01]  /*11100*/  FMUL.FTZ R35, R75.reuse, R88 ;  /* 0x000000584b237220 */ /* 0x040fe20000410000 */
[C---:B------:R-:W-:Y:S01]  /*11110*/  FMUL.FTZ R118, R75.reuse, R118 ;  /* 0x000000764b767220 */ /* 0x040fe20000410000 */
[C---:B------:R-:W-:Y:S01]  /*11120*/  FMUL.FTZ R96, R75.reuse, R96 ;  /* 0x000000604b607220 */ /* 0x040fe20000410000 */
[----:B------:R-:W-:Y:S01]  /*11130*/  FMUL.FTZ R108, R75, R108 ;  /* 0x0000006c4b6c7220 */ /* 0x000fe20000410000 */
[----:B------:R-:W-:Y:S01]  /*11140*/  FFMA.FTZ R33, R35, R53, R10 ;  /* 0x0000003523217223 */ /* 0x000fe2000001000a */
[----:B------:R-:W-:Y:S01]  /*11150*/  F2FP.F16.F32.PACK_AB R32, R37, R32 ;  /* 0x000000202520723e */ /* 0x000fe200000000ff */
[----:B------:R-:W-:Y:S01]  /*11160*/  FFMA.FTZ R35, R67, R57, R6 ;  /* 0x0000003943237223 */ /* 0x000fe20000010006 */
        /* <DEDUP_REMOVED lines=31> */
[----:B------:R-:W-:Y:S05]  /*11360*/  BSYNC B0 ;  /* 0x0000000000007941 */ /* 0x000fea0003800000 */
.L_x_3382:
[----:B------:R-:W-:Y:S05]  /*11370*/  EXIT ;  /* 0x000000000000794d */ /* 0x000fea0003800000 */
.L_x_3628:
        /* <DEDUP_REMOVED lines=8> */
.L_x_3631:
[----:B------:R-:W-:Y:S05]  /*11400*/  BSYNC B1 ;  /* 0x0000000000017941 */ /* 0x000fea0003800000 */
.L_x_3630:
        /* <DEDUP_REMOVED lines=9> */
.L_x_3632:
[----:B------:R-:W-:Y:S01]  /*114a0*/  HFMA2 R38, -RZ, RZ, 0, 2.384185791015625e-07 ;  /* 0x00000004ff267431 */ /* 0x000fe200000001ff */
[----:B------:R-:W-:-:S05]  /*114b0*/  MOV R29, R37 ;  /* 0x00000025001d7202 */ /* 0x000fca0000000f00 */
[----:B------:R-:W-:-:S04]  /*114c0*/  FADD.FTZ R31, R30, R29 ;  /* 0x0000001d1e1f7221 */ /* 0x000fc80000010000 */
[----:B------:R-:W-:-:S07]  /*114d0*/  IMAD.MOV.U32 R39, RZ, RZ, R31 ;  /* 0x000000ffff277224 */ /* 0x000fce00078e001f */
[----:B------:R-:W-:Y:S05]  /*114e0*/  WARPSYNC.COLLECTIVE R36, `(.L_x_3633) ;  /* 0x0000000024087348 */ /* 0x000fea0003c00000 */
[----:B------:R0:W1:Y:S02]  /*114f0*/  SHFL.BFLY P1, R37, R39, R38, R71 ;  /* 0x0c00002627257389 */ /* 0x0000640000020047 */
[----:B01----:R-:W-:Y:S05]  /*11500*/  ENDCOLLECTIVE ;  /* 0x000000000000791b */ /* 0x003fea0003800000 */
.L_x_3633:
[----:B------:R-:W-:Y:S02]  /*11510*/  IMAD.MOV.U32 R38, RZ, RZ, 0x8 ;  /* 0x00000008ff267424 */ /* 0x000fe400078e00ff */
[----:B------:R-:W-:-:S04]  /*11520*/  IMAD.MOV.U32 R28, RZ, RZ, R37 ;  /* 0x000000ffff1c7224 */ /* 0x000fc800078e0025 */
[----:B------:R-:W-:-:S05]  /*11530*/  FADD.FTZ R32, R31, R28 ;  /* 0x0000001c1f207221 */ /* 0x000fca0000010000 */
[----:B------:R-:W-:-:S07]  /*11540*/  MOV R39, R32 ;  /* 0x0000002000277202 */ /* 0x000fce0000000f00 */
[----:B------:R-:W-:Y:S05]  /*11550*/  WARPSYNC.COLLECTIVE R36, `(.L_x_3634) ;  /* 0x0000000024087348 */ /* 0x000fea0003c00000 */
[----:B------:R0:W1:Y:S02]  /*11560*/  SHFL.BFLY P1, R37, R39, R38, R71 ;  /* 0x0c00002627257389 */ /* 0x0000640000020047 */
[----:B01----:R-:W-:Y:S05]  /*11570*/  ENDCOLLECTIVE ;  /* 0x000000000000791b */ /* 0x003fea0003800000 */
.L_x_3634:
        /* <DEDUP_REMOVED lines=8> */
.L_x_3635:
        /* <DEDUP_REMOVED lines=56> */
.L_x_3636:
[----:B------:R-:W-:Y:S01]  /*11980*/  HFMA2 R38, -RZ, RZ, 0, 1.1920928955078125e-07 ;  /* 0x00000002ff267431 */ /* 0x000fe200000001ff */
[----:B------:R-:W-:-:S05]  /*11990*/  MOV R31, R37 ;  /* 0x00000025001f7202 */ /* 0x000fca0000000f00 */
[----:B------:R-:W-:-:S04]  /*119a0*/  FADD.FTZ R31, R28, R31 ;  /* 0x0000001f1c1f7221 */ /* 0x000fc80000010000 */
[----:B------:R-:W-:-:S07]  /*119b0*/  IMAD.MOV.U32 R39, RZ, RZ, R31 ;  /* 0x000000ffff277224 */ /* 0x000fce00078e001f */
[----:B------:R-:W-:Y:S05]  /*119c0*/  WARPSYNC.COLLECTIVE R36, `(.L_x_3637) ;  /* 0x0000000024087348 */ /* 0x000fea0003c00000 */
[----:B------:R0:W1:Y:S02]  /*119d0*/  SHFL.BFLY P1, R37, R39, R38, R71 ;  /* 0x0c00002627257389 */ /* 0x0000640000020047 */
[----:B01----:R-:W-:Y:S05]  /*119e0*/  ENDCOLLECTIVE ;  /* 0x000000000000791b */ /* 0x003fea0003800000 */
.L_x_3637:
[----:B------:R-:W-:Y:S02]  /*119f0*/  IMAD.MOV.U32 R38, RZ, RZ, 0x4 ;  /* 0x00000004ff267424 */ /* 0x000fe400078e00ff */
[----:B------:R-:W-:-:S04]  /*11a00*/  IMAD.MOV.U32 R30, RZ, RZ, R37 ;  /* 0x000000ffff1e7224 */ /* 0x000fc800078e0025 */
[----:B------:R-:W-:-:S05]  /*11a10*/  FADD.FTZ R30, R31, R30 ;  /* 0x0000001e1f1e7221 */ /* 0x000fca0000010000 */
[----:B------:R-:W-:-:S07]  /*11a20*/  MOV R39, R30 ;  /* 0x0000001e00277202 */ /* 0x000fce0000000f00 */
[----:B------:R-:W-:Y:S05]  /*11a30*/  WARPSYNC.COLLECTIVE R36, `(.L_x_3638) ;  /* 0x0000000024087348 */ /* 0x000fea0003c00000 */
[----:B------:R0:W1:Y:S02]  /*11a40*/  SHFL.BFLY P1, R37, R39, R38, R71 ;  /* 0x0c00002627257389 */ /* 0x0000640000020047 */
[----:B01----:R-:W-:Y:S05]  /*11a50*/  ENDCOLLECTIVE ;  /* 0x000000000000791b */ /* 0x003fea0003800000 */
.L_x_3638:
[----:B------:R-:W-:Y:S01]  /*11a60*/  HFMA2 R38, -RZ, RZ, 0, 4.76837158203125e-07 ;  /* 0x00000008ff267431 */ /* 0x000fe200000001ff */
[----:B------:R-:W-:-:S05]  /*11a70*/  MOV R33, R37 ;  /* 0x0000002500217202 */ /* 0x000fca0000000f00 */
[----:B------:R-:W-:-:S04]  /*11a80*/  FADD.FTZ R33, R30, R33 ;  /* 0x000000211e217221 */ /* 0x000fc80000010000 */
[----:B------:R-:W-:-:S07]  /*11a90*/  IMAD.MOV.U32 R39, RZ, RZ, R33 ;  /* 0x000000ffff277224 */ /* 0x000fce00078e0021 */
[----:B------:R-:W-:Y:S05]  /*11aa0*/  WARPSYNC.COLLECTIVE R36, `(.L_x_3639) ;  /* 0x0000000024087348 */ /* 0x000fea0003c00000 */
[----:B------:R0:W1:Y:S02]  /*11ab0*/  SHFL.BFLY P1, R37, R39, R38, R71 ;  /* 0x0c00002627257389 */ /* 0x0000640000020047 */
[----:B01----:R-:W-:Y:S05]  /*11ac0*/  ENDCOLLECTIVE ;  /* 0x000000000000791b */ /* 0x003fea0003800000 */
.L_x_3639:
[----:B------:R-:W-:Y:S02]  /*11ad0*/  IMAD.MOV.U32 R38, RZ, RZ, 0x10 ;  /* 0x00000010ff267424 */ /* 0x000fe400078e00ff */
[----:B------:R-:W-:-:S04]  /*11ae0*/  IMAD.MOV.U32 R32, RZ, RZ, R37 ;  /* 0x000000ffff207224 */ /* 0x000fc800078e0025 */
[----:B------:R-:W-:-:S05]  /*11af0*/  FADD.FTZ R32, R33, R32 ;  /* 0x0000002021207221 */ /* 0x000fca0000010000 */
[----:B------:R-:W-:-:S07]  /*11b00*/  MOV R39, R32 ;  /* 0x0000002000277202 */ /* 0x000fce0000000f00 */
[----:B------:R-:W-:Y:S05]  /*11b10*/  WARPSYNC.COLLECTIVE R36, `(.L_x_3640) ;  /* 0x0000000024087348 */ /* 0x000fea0003c00000 */
[----:B------:R0:W1:Y:S02]  /*11b20*/  SHFL.BFLY P1, R37, R39, R38, R71 ;  /* 0x0c00002627257389 */ /* 0x0000640000020047 */
[----:B01----:R-:W-:Y:S05]  /*11b30*/  ENDCOLLECTIVE ;  /* 0x000000000000791b */ /* 0x003fea0003800000 */
.L_x_3640:
[----:B------:R-:W-:Y:S01]  /*11b40*/  MOV R35, R37 ;  /* 0x0000002500237202 */ /* 0x000fe20000000f00 */
[----:B------:R-:W-:Y:S06]  /*11b50*/  BRA `(.L_x_3641) ;  /* 0xfffffff0004c7947 */ /* 0x000fec000383ffff */
.L_x_3642:
        /* <DEDUP_REMOVED lines=10> */
.L_x_28727:


//--------------------- .text._ZN10layer_norm13ln_fwd_kernelINS_13Kernel_traitsI6__halfS2_S2_S2_fjLj768ELj1ELj4ELj1ELj16ENS_18Kernel_traits_baseILj768ES2_S2_S2_S2_fjLj128EEEEELb1ELb0ELb1ELb0EEEvNS_9FwdParamsE --------------------------
	.section	.text._ZN10layer_norm13ln_fwd_kernelINS_13Kernel_traitsI6__halfS2_S2_S2_fjLj768ELj1ELj4ELj1ELj16ENS_18Kernel_traits_baseILj768ES2_S2_S2_S2_fjLj128EEEEELb1ELb0ELb1ELb0EEEvNS_9FwdParamsE,"ax",@progbits
	.align	128
        .global         _ZN10layer_norm13ln_fwd_kernelINS_13Kernel_traitsI6__halfS2_S2_S2_fjLj768ELj1ELj4ELj1ELj16ENS_18Kernel_traits_baseILj768ES2_S2_S2_S2_fjLj128EEEEELb1ELb0ELb1ELb0EEEvNS_9FwdParamsE
        .type           _ZN10layer_norm13ln_fwd_kernelINS_13Kernel_traitsI6__halfS2_S2_S2_fjLj768ELj1ELj4ELj1ELj16ENS_18Kernel_traits_baseILj768ES2_S2_S2_S2_fjLj128EEEEELb1ELb0ELb1ELb0EEEvNS_9FwdParamsE,@function
        .size           _ZN10layer_norm13ln_fwd_kernelINS_13Kernel_traitsI6__halfS2_S2_S2_fjLj768ELj1ELj4ELj1ELj16ENS_18Kernel_traits_baseILj768ES2_S2_S2_S2_fjLj128EEEEELb1ELb0ELb1ELb0EEEvNS_9FwdParamsE,(.L_x_28728 - _ZN10layer_norm13ln_fwd_kernelINS_13Kernel_traitsI6__halfS2_S2_S2_fjLj768ELj1ELj4ELj1ELj16ENS_18Kernel_traits_baseILj768ES2_S2_S2_S2_fjLj128EEEEELb1ELb0ELb1ELb0EEEvNS_9FwdParamsE)
        .other          _ZN10layer_norm13ln_fwd_kernelINS_13Kernel_traitsI6__halfS2_S2_S2_fjLj768ELj1ELj4ELj1ELj16ENS_18Kernel_traits_baseILj768ES2_S2_S2_S2_fjLj128EEEEELb1ELb0ELb1ELb0EEEvNS_9FwdParamsE,@"STO_CUDA_ENTRY STV_DEFAULT"
_ZN10layer_norm13ln_fwd_kernelINS_13Kernel_traitsI6__halfS2_S2_S2_fjLj768ELj1ELj4ELj1ELj16ENS_18Kernel_traits_baseILj768ES2_S2_S2_S2_fjLj128EEEEELb1ELb0ELb1ELb0EEEvNS_9FwdParamsE:
.text._ZN10layer_norm13ln_fwd_kernelINS_13Kernel_traitsI6__halfS2_S2_S2_fjLj768ELj1ELj4ELj1ELj16ENS_18Kernel_traits_baseILj768ES2_S2_S2_S2_fjLj128EEEEELb1ELb0ELb1ELb0EEEvNS_9FwdParamsE:
        /* <DEDUP_REMOVED lines=21> */
[----:B------:R-:W-:-:S04]  /*0150*/  UISETP.NE.AND.EX UP0, UPT, UR11, URZ, UPT, UP0 ;  /* 0x000000ff0b00728c */ /* 0x000fc8000bf05300 */
[----:B------:R-:W-:Y:S02]  /*0160*/  IMAD.MOV.U32 R17, RZ, RZ, R15 ;  /* 0x000000ffff117224 */ /* 0x000fe400078e000f */
        /* <DEDUP_REMOVED lines=8> */
[----:B0-----:R-:W-:Y:S02]  /*01f0*/  @P0 IADD3 R0, P1, PT, R4, R11, RZ ;  /* 0x0000000b04000210 */ /* 0x001fe40007f3e0ff */
[----:B------:R-:W-:-:S02]  /*0200*/  LEA.HI R2, R2, R13, RZ, 0x3 ;  /* 0x0000000d02027211 */ /* 0x000fc400078f18ff */
[----:B------:R-:W-:Y:S02]  /*0210*/  LOP3.LUT R13, R17, 0x1f, RZ, 0x3c, !PT ;  /* 0x0000001f110d7812 */ /* 0x000fe400078e3cff */
        /* <DEDUP_REMOVED lines=48> */
.L_x_3644:
        /* <DEDUP_REMOVED lines=22> */
.L_x_3645:
[----:B------:R-:W-:Y:S05]  /*0680*/  BSYNC.RECONVERGENT B0 ;  /* 0x0000000000007941 */ /* 0x000fea0003800200 */
.L_x_3643:
[----:B------:R-:W0:Y:S02]  /*0690*/  LDCU UR8, c[0x0][0x384] ;  /* 0x00007080ff0877ac */ /* 0x000e240008000800 */
[----:B0-----:R-:W-:-:S13]  /*06a0*/  ISETP.GE.AND P0, PT, R12, UR8, PT ;  /* 0x000000080c007c0c */ /* 0x001fda000bf06270 */
[----:B------:R-:W-:Y:S05]  /*06b0*/  @P0 EXIT ;  /* 0x000000000000094d */ /* 0x000fea0003800000 */
[----:B------:R-:W-:Y:S01]  /*06c0*/  IMAD.HI.U32 R3, R14, -0x326172a9, RZ ;  /* 0xcd9e8d570e037827 */ /* 0x000fe200078e00ff */
[----:B------:R-:W-:Y:S01]  /*06d0*/  BSSY B0, `(.L_x_3646) ;  /* 0x0001335000007945 */ /* 0x000fe20003800000 */
[----:B------:R-:W0:Y:S02]  /*06e0*/  LDCU.64 UR8, c[0x0][0x408] ;  /* 0x00008100ff0877ac */ /* 0x000e240008000a00 */
[----:B------:R-:W-:Y:S01]  /*06f0*/  IMAD.HI.U32 R2, R11, -0x2daee0ad, RZ ;  /* 0xd2511f530b027827 */ /* 0x000fe200078e00ff */
[----:B------:R-:W-:-:S03]  /*0700*/  LOP3.LUT R3, R10, UR4, R3, 0x96, !PT ;  /* 0x000000040a037c12 */ /* 0x000fc6000f8e9603 */
[----:B------:R-:W-:Y:S01]  /*0710*/  IMAD R5, R14, -0x326172a9, RZ ;  /* 0xcd9e8d570e057824 */ /* 0x000fe200078e02ff */
[----:B------:R-:W-:Y:S01]  /*0720*/  LOP3.LUT R2, R2, UR5, RZ, 0x3c, !PT ;  /* 0x0000000502027c12 */ /* 0x000fe2000f8e3cff */
[----:B------:R-:W-:Y:S02]  /*0730*/  IMAD R7, R11, -0x2daee0ad, RZ ;  /* 0xd2511f530b077824 */ /* 0x000fe400078e02ff */
[----:B------:R-:W-:-:S04]  /*0740*/  IMAD.HI.U32 R6, R3, -0x2daee0ad, RZ ;  /* 0xd2511f5303067827 */ /* 0x000fc800078e00ff */
[C---:B------:R-:W-:Y:S01]  /*0750*/  IMAD.HI.U32 R4, R2.reuse, -0x326172a9, RZ ;  /* 0xcd9e8d5702047827 */ /* 0x040fe200078e00ff */
[----:B------:R-:W-:Y:S01]  /*0760*/  LOP3.LUT R6, R7, UR10, R6, 0x96, !PT ;  /* 0x0000000a07067c12 */ /* 0x000fe2000f8e9606 */
[----:B------:R-:W1:Y:S02]  /*0770*/  LDCU.64 UR10, c[0x0][0x3a0] ;  /* 0x00007400ff0a77ac */ /* 0x000e640008000a00 */
        /* <DEDUP_REMOVED lines=8> */
[----:B------:R-:W-:Y:S01]  /*0800*/  IMAD R7, R4, -0x2daee0ad, RZ ;  /* 0xd2511f5304077824 */ /* 0x000fe200078e02ff */
[----:B------:R-:W2:Y:S01]  /*0810*/  LDCU UR26, c[0x0][0x404] ;  /* 0x00008080ff1a77ac */ /* 0x000ea20008000800 */
        /* <DEDUP_REMOVED lines=34> */
[----:B------:R-:W-:Y:S02]  /*0a40*/  LOP3.LUT R2, R7, UR22, R2, 0x96, !PT ;  /* 0x0000001607027c12 */ /* 0x000fe4000f8e9602 */
[----:B------:R-:W-:Y:S01]  /*0a50*/  LOP3.LUT R7, R0, 0x3, RZ, 0xc0, !PT ;  /* 0x0000000300077812 */ /* 0x000fe200078ec0ff */
        /* <DEDUP_REMOVED lines=8> */
[----:B------:R-:W-:Y:S02]  /*0ae0*/  IMAD.MOV.U32 R5, RZ, RZ, RZ ;  /* 0x000000ffff057224 */ /* 0x000fe400078e00ff */
[----:B01234-:R-:W-:-:S07]  /*0af0*/  IMAD R6, R4, -0x326172a9, RZ ;  /* 0xcd9e8d5704067824 */ /* 0x01ffce00078e02ff */
.L_x_4012:
        /* <DEDUP_REMOVED lines=16> */
[----:B------:R-:W-:Y:S01]  /*0c00*/  HFMA2 R79, -RZ, RZ, 0, 0 ;  /* 0x00000000ff4f7431 */ /* 0x000fe200000001ff */
[----:B------:R-:W-:-:S04]  /*0c10*/  LEA.HI R80, R83, R80, RZ, 0x3 ;  /* 0x0000005053507211 */ /* 0x000fc800078f18ff */
        /* <DEDUP_REMOVED lines=8> */
.L_x_3650:
[----:B------:R-:W-:Y:S05]  /*0ca0*/  BSYNC.RECONVERGENT B2 ;  /* 0x0000000000027941 */ /* 0x000fea0003800200 */
.L_x_3649:
        /* <DEDUP_REMOVED lines=9> */
[----:B------:R-:W-:Y:S02]  /*0d40*/  @!P1 IMAD.MOV.U32 R61, RZ, RZ, R7 ;  /* 0x000000ffff3d9224 */ /* 0x000fe400078e0007 */
[----:B--2---:R-:W-:Y:S01]  /*0d50*/  @!P1 HADD2.F32 R4, -RZ, R44.H0_H0 ;  /* 0x2000002cff049230 */ /* 0x004fe20000004100 */
        /* <DEDUP_REMOVED lines=17> */
.L_x_3656:
        /* <DEDUP_REMOVED lines=13> */
.L_x_3658:
[----:B------:R-:W-:Y:S05]  /*0f40*/  BSYNC.RECONVERGENT B4 ;  /* 0x0000000000047941 */ /* 0x000fea0003800200 */
.L_x_3657:
        /* <DEDUP_REMOVED lines=46> */
.L_x_3655:
[----:B------:R-:W-:Y:S05]  /*1230*/  BSYNC.RECONVERGENT B3 ;  /* 0x0000000000037941 */ /* 0x000fea0003800200 */
.L_x_3654:
[----:B------:R-:W-:Y:S01]  /*1240*/  I2FP.F32.U32 R2, R2 ;  /* 0x0000000200027245 */ /* 0x000fe20000201000 */
[----:B-----5:R-:W-:Y:S02]  /*1250*/  HADD2.F32 R3, -RZ, R16.H0_H0 ;  /* 0x20000010ff037230 */ /* 0x020fe40000004100 */
[----:B------:R-:W-:-:S03]  /*1260*/  IMAD.MOV.U32 R7, RZ, RZ, 0x2f800000 ;  /* 0x2f800000ff077424 */ /* 0x000fc600078e00ff */
[----:B------:R-:W-:Y:S01]  /*1270*/  FMUL.FTZ R3, R3, UR9 ;  /* 0x0000000903037c20 */ /* 0x000fe20008410000 */
[----:B------:R-:W-:Y:S01]  /*1280*/  FFMA.FTZ R2, R2, R7, 1.1641532182693481445e-10 ;  /* 0x2f00000002027423 */ /* 0x000fe20000010007 */
[----:B------:R-:W-:Y:S02]  /*1290*/  HADD2.F32 R7, -RZ, R44.H0_H0 ;  /* 0x2000002cff077230 */ /* 0x000fe40000004100 */
[----:B------:R-:W-:Y:S02]  /*12a0*/  FMUL.FTZ R3, R3, UR8 ;  /* 0x0000000803037c20 */ /* 0x000fe40008410000 */
[----:B------:R-:W-:-:S04]  /*12b0*/  FSETP.GTU.FTZ.AND P2, PT, R2, UR26, PT ;  /* 0x0000001a02007c0b */ /* 0x000fc8000bf5c000 */
[----:B------:R-:W-:Y:S02]  /*12c0*/  FSEL R4, R3, RZ, !P2 ;  /* 0x000000ff03047208 */ /* 0x000fe40005000000 */
[----:B------:R-:W-:-:S03]  /*12d0*/  SEL R3, RZ, 0x1, P2 ;  /* 0x00000001ff037807 */ /* 0x000fc60001000000 */
[----:B------:R-:W-:-:S07]  /*12e0*/  FADD.FTZ R4, R7, R4 ;  /* 0x0000000407047221 */ /* 0x000fce0000010000 */
.L_x_3653:
[----:B------:R-:W-:Y:S05]  /*12f0*/  BSYNC.RECONVERGENT B2 ;  /* 0x0000000000027941 */ /* 0x000fea0003800200 */
.L_x_3652:
[----:B------:R-:W-:Y:S01]  /*1300*/  BSSY.RECONVERGENT B2, `(.L_x_3659) ;  /* 0x000005d000027945 */ /* 0x000fe20003800200 */
[----:B------:R-:W-:Y:S01]  /*1310*/  F2FP.F16.F32.PACK_AB R76, RZ, R4 ;  /* 0x00000004ff4c723e */ /* 0x000fe200000000ff */
[----:B------:R-:W-:Y:S01]  /*1320*/  @!P1 HADD2.F32 R2, -RZ, R44.H1_H1 ;  /* 0x3000002cff029230 */ /* 0x000fe20000004100 */
        /* <DEDUP_REMOVED lines=19> */
.L_x_3663:
        /* <DEDUP_REMOVED lines=13> */
.L_x_3665:
[----:B------:R-:W-:Y:S05]  /*1530*/  BSYNC.RECONVERGENT B4 ;  /* 0x0000000000047941 */ /* 0x000fea0003800200 */
.L_x_3664:
        /* <DEDUP_REMOVED lines=44> */
[----:B------:R-:W-:-:S07]  /*1800*/  LOP3.LUT R9, R64, UR25, R83, 0x96, !PT ;  /* 0x0000001940097c12 */ /* 0x000fce000f8e9653 */
.L_x_3662:
[----:B------:R-:W-:Y:S05]  /*1810*/  BSYNC.RECONVERGENT B3 ;  /* 0x0000000000037941 */ /* 0x000fea0003800200 */
.L_x_3661:
[----:B------:R-:W-:Y:S01]  /*1820*/  I2FP.F32.U32 R0, R0 ;  /* 0x0000000000007245 */ /* 0x000fe20000201000 */
[----:B-----5:R-:W-:Y:S02]  /*1830*/  HADD2.F32 R2, -RZ, R16.H1_H1 ;  /* 0x30000010ff027230 */ /* 0x020fe40000004100 */
[----:B------:R-:W-:-:S03]  /*1840*/  IMAD.MOV.U32 R61, RZ, RZ, 0x2f800000 ;  /* 0x2f800000ff3d7424 */ /* 0x000fc600078e00ff */
[----:B------:R-:W-:Y:S01]  /*1850*/  FMUL.FTZ R2, R2, UR9 ;  /* 0x0000000902027c20 */ /* 0x000fe20008410000 */
[----:B------:R-:W-:Y:S01]  /*1860*/  FFMA.FTZ R0, R0, R61, 1.1641532182693481445e-10 ;  /* 0x2f00000000007423 */ /* 0x000fe2000001003d */
[----:B------:R-:W-:Y:S02]  /*1870*/  HADD2.F32 R61, -RZ, R44.H1_H1 ;  /* 0x3000002cff3d7230 */ /* 0x000fe40000004100 */
[----:B------:R-:W-:Y:S02]  /*1880*/  FMUL.FTZ R2, R2, UR8 ;  /* 0x0000000802027c20 */ /* 0x000fe40008410000 */
[----:B------:R-:W-:-:S04]  /*1890*/  FSETP.GTU.FTZ.AND P2, PT, R0, UR26, PT ;  /* 0x0000001a00007c0b */ /* 0x000fc8000bf5c000 */
[----:B------:R-:W-:Y:S02]  /*18a0*/  FSEL R2, R2, RZ, !P2 ;  /* 0x000000ff02027208 */ /* 0x000fe40005000000 */
[----:B------:R-:W-:-:S03]  /*18b0*/  SEL R0, RZ, 0x1, P2 ;  /* 0x00000001ff007807 */ /* 0x000fc60001000000 */
[----:B------:R-:W-:-:S07]  /*18c0*/  FADD.FTZ R2, R61, R2 ;  /* 0x000000023d027221 */ /* 0x000fce0000010000 */
.L_x_3660:
[----:B------:R-:W-:Y:S05]  /*18d0*/  BSYNC.RECONVERGENT B2 ;  /* 0x0000000000027941 */ /* 0x000fea0003800200 */
.L_x_3659:
[----:B------:R-:W-:Y:S01]  /*18e0*/  BSSY.RECONVERGENT B2, `(.L_x_3666) ;  /* 0x000005e000027945 */ /* 0x000fe20003800200 */
[----:B------:R-:W-:Y:S01]  /*18f0*/  F2FP.F16.F32.PACK_AB R84, RZ, R2 ;  /* 0x00000002ff54723e */ /* 0x000fe200000000ff */
[----:B------:R-:W-:Y:S01]  /*1900*/  @!P1 HADD2.F32 R62, -RZ, R45.H0_H0 ;  /* 0x2000002dff3e9230 */ /* 0x000fe20000004100 */
        /* <DEDUP_REMOVED lines=19> */
.L_x_3670:
        /* <DEDUP_REMOVED lines=13> */
.L_x_3672:
[----:B------:R-:W-:Y:S05]  /*1b10*/  BSYNC.RECONVERGENT B4 ;  /* 0x0000000000047941 */ /* 0x000fea0003800200 */
.L_x_3671:
        /* <DEDUP_REMOVED lines=46> */
.L_x_3669:
[----:B------:R-:W-:Y:S05]  /*1e00*/  BSYNC.RECONVERGENT B3 ;  /* 0x0000000000037941 */ /* 0x000fea0003800200 */
.L_x_3668:
[----:B------:R-:W-:Y:S01]  /*1e10*/  I2FP.F32.U32 R7, R48 ;  /* 0x0000003000077245 */ /* 0x000fe20000201000 */
[----:B-----5:R-:W-:Y:S02]  /*1e20*/  HADD2.F32 R48, -RZ, R17.H0_H0 ;  /* 0x20000011ff307230 */ /* 0x020fe40000004100 */
[----:B------:R-:W-:-:S03]  /*1e30*/  IMAD.MOV.U32 R62, RZ, RZ, 0x2f800000 ;  /* 0x2f800000ff3e7424 */ /* 0x000fc600078e00ff */
[----:B------:R-:W-:Y:S01]  /*1e40*/  FMUL.FTZ R48, R48, UR9 ;  /* 0x0000000930307c20 */ /* 0x000fe20008410000 */
[----:B------:R-:W-:-:S03]  /*1e50*/  FFMA.FTZ R7, R7, R62, 1.1641532182693481445e-10 ;  /* 0x2f00000007077423 */ /* 0x000fc6000001003e */
[----:B------:R-:W-:Y:S02]  /*1e60*/  FMUL.FTZ R48, R48, UR8 ;  /* 0x0000000830307c20 */ /* 0x000fe40008410000 */
[----:B------:R-:W-:Y:S01]  /*1e70*/  FSETP.GTU.FTZ.AND P2, PT, R7, UR26, PT ;  /* 0x0000001a07007c0b */ /* 0x000fe2000bf5c000 */
[----:B------:R-:W-:-:S03]  /*1e80*/  HADD2.F32 R7, -RZ, R45.H0_H0 ;  /* 0x2000002dff077230 */ /* 0x000fc60000004100 */
[----:B------:R-:W-:Y:S02]  /*1e90*/  FSEL R62, R48, RZ, !P2 ;  /* 0x000000ff303e7208 */ /* 0x000fe40005000000 */
[----:B------:R-:W-:-:S03]  /*1ea0*/  SEL R48, RZ, 0x1, P2 ;  /* 0x00000001ff307807 */ /* 0x000fc60001000000 */
[----:B------:R-:W-:-:S07]  /*1eb0*/  FADD.FTZ R62, R7, R62 ;  /* 0x0000003e073e7221 */ /* 0x000fce0000010000 */
.L_x_3667:
[----:B------:R-:W-:Y:S05]  /*1ec0*/  BSYNC.RECONVERGENT B2 ;  /* 0x0000000000027941 */ /* 0x000fea0003800200 */
.L_x_3666:
        /* <DEDUP_REMOVED lines=22> */
.L_x_3677:
        /* <DEDUP_REMOVED lines=13> */
.L_x_3679:
[----:B------:R-:W-:Y:S05]  /*2100*/  BSYNC.RECONVERGENT B4 ;  /* 0x0000000000047941 */ /* 0x000fea0003800200 */
.L_x_3678:
        /* <DEDUP_REMOVED lines=44> */
[----:B------:R-:W-:-:S07]  /*23d0*/  LOP3.LUT R9, R64, UR25, R83, 0x96, !PT ;  /* 0x0000001940097c12 */ /* 0x000fce000f8e9653 */
.L_x_3676:
[----:B------:R-:W-:Y:S05]  /*23e0*/  BSYNC.RECONVERGENT B3 ;  /* 0x0000000000037941 */ /* 0x000fea0003800200 */
.L_x_3675:
[----:B------:R-:W-:Y:S01]  /*23f0*/  I2FP.F32.U32 R44, R49 ;  /* 0x00000031002c7245 */ /* 0x000fe20000201000 */
[----:B-----5:R-:W-:Y:S02]  /*2400*/  HADD2.F32 R49, -RZ, R17.H1_H1 ;  /* 0x30000011ff317230 */ /* 0x020fe40000004100 */
[----:B------:R-:W-:-:S03]  /*2410*/  IMAD.MOV.U32 R61, RZ, RZ, 0x2f800000 ;  /* 0x2f800000ff3d7424 */ /* 0x000fc600078e00ff */
[----:B------:R-:W-:Y:S01]  /*2420*/  FMUL.FTZ R49, R49, UR9 ;  /* 0x0000000931317c20 */ /* 0x000fe20008410000 */
[----:B------:R-:W-:-:S03]  /*2430*/  FFMA.FTZ R44, R44, R61, 1.1641532182693481445e-10 ;  /* 0x2f0000002c2c7423 */ /* 0x000fc6000001003d */
[----:B------:R-:W-:Y:S02]  /*2440*/  FMUL.FTZ R49, R49, UR8 ;  /* 0x0000000831317c20 */ /* 0x000fe40008410000 */
[----:B------:R-:W-:Y:S01]  /*2450*/  FSETP.GTU.FTZ.AND P2, PT, R44, UR26, PT ;  /* 0x0000001a2c007c0b */ /* 0x000fe2000bf5c000 */
[----:B------:R-:W-:-:S03]  /*2460*/  HADD2.F32 R44, -RZ, R45.H1_H1 ;  /* 0x3000002dff2c7230 */ /* 0x000fc60000004100 */
[----:B------:R-:W-:Y:S02]  /*2470*/  FSEL R61, R49, RZ, !P2 ;  /* 0x000000ff313d7208 */ /* 0x000fe40005000000 */
[----:B------:R-:W-:-:S03]  /*2480*/  SEL R49, RZ, 0x1, P2 ;  /* 0x00000001ff317807 */ /* 0x000fc60001000000 */
[----:B------:R-:W-:-:S07]  /*2490*/  FADD.FTZ R61, R44, R61 ;  /* 0x0000003d2c3d7221 */ /* 0x000fce0000010000 */
.L_x_3674:
[----:B------:R-:W-:Y:S05]  /*24a0*/  BSYNC.RECONVERGENT B2 ;  /* 0x0000000000027941 */ /* 0x000fea0003800200 */
.L_x_3673:
        /* <DEDUP_REMOVED lines=22> */
.L_x_3684:
        /* <DEDUP_REMOVED lines=13> */
.L_x_3686:
[----:B------:R-:W-:Y:S05]  /*26e0*/  BSYNC.RECONVERGENT B4 ;  /* 0x0000000000047941 */ /* 0x000fea0003800200 */
.L_x_3685:
        /* <DEDUP_REMOVED lines=45> */
.L_x_3683:
[----:B------:R-:W-:Y:S05]  /*29c0*/  BSYNC.RECONVERGENT B3 ;  /* 0x0000000000037941 */ /* 0x000fea0003800200 */
.L_x_3682:
[----:B------:R-:W-:Y:S01]  /*29d0*/  I2FP.F32.U32 R7, R45 ;  /* 0x0000002d00077245 */ /* 0x000fe20000201000 */
[----:B-----5:R-:W-:Y:S02]  /*29e0*/  HADD2.F32 R45, -RZ, R18.H0_H0 ;  /* 0x20000012ff2d7230 */ /* 0x020fe40000004100 */
[----:B------:R-:W-:Y:S02]  /*29f0*/  IMAD.MOV.U32 R50, RZ, RZ, 0x2f800000 ;  /* 0x2f800000ff327424 */ /* 0x000fe400078e00ff */
[----:B------:R-:W-:Y:S02]  /*2a00*/  HADD2.F32 R64, -RZ, R46.H0_H0 ;  /* 0x2000002eff407230 */ /* 0x000fe40000004100 */
[----:B------:R-:W-:Y:S01]  /*2a10*/  FMUL.FTZ R45, R45, UR9 ;  /* 0x000000092d2d7c20 */ /* 0x000fe20008410000 */
[----:B------:R-:W-:-:S03]  /*2a20*/  FFMA.FTZ R7, R7, R50, 1.1641532182693481445e-10 ;  /* 0x2f00000007077423 */ /* 0x000fc60000010032 */
[----:B------:R-:W-:Y:S02]  /*2a30*/  FMUL.FTZ R45, R45, UR8 ;  /* 0x000000082d2d7c20 */ /* 0x000fe40008410000 */
[----:B------:R-:W-:-:S04]  /*2a40*/  FSETP.GTU.FTZ.AND P2, PT, R7, UR26, PT ;  /* 0x0000001a07007c0b */ /* 0x000fc8000bf5c000 */
[----:B------:R-:W-:Y:S02]  /*2a50*/  FSEL R45, R45, RZ, !P2 ;  /* 0x000000ff2d2d7208 */ /* 0x000fe40005000000 */
[----:B------:R-:W-:-:S03]  /*2a60*/  SEL R50, RZ, 0x1, P2 ;  /* 0x00000001ff327807 */ /* 0x000fc60001000000 */
[----:B------:R-:W-:-:S07]  /*2a70*/  FADD.FTZ R64, R64, R45 ;  /* 0x0000002d40407221 */ /* 0x000fce0000010000 */
.L_x_3681:
[----:B------:R-:W-:Y:S05]  /*2a80*/  BSYNC.RECONVERGENT B2 ;  /* 0x0000000000027941 */ /* 0x000fea0003800200 */
.L_x_3680:
        /* <DEDUP_REMOVED lines=22> */
.L_x_3691:
        /* <DEDUP_REMOVED lines=13> */
.L_x_3693:
[----:B------:R-:W-:Y:S05]  /*2cc0*/  BSYNC.RECONVERGENT B4 ;  /* 0x0000000000047941 */ /* 0x000fea0003800200 */
.L_x_3692:
        /* <DEDUP_REMOVED lines=42> */
[----:B------:R-:W-:-:S03]  /*2f70*/  LOP3.LUT R8, R8, UR24, R7, 0x96, !PT ;  /* 0x0000001808087c12 */ /* 0x000fc6000f8e9607 */
[----:B------:R-:W-:Y:S01]  /*2f80*/  IMAD.MOV.U32 R7, RZ, RZ, RZ ;  /* 0x000000ffff077224 */ /* 0x000fe200078e00ff */
[----:B------:R-:W-:-:S07]  /*2f90*/  LOP3.LUT R9, R44, UR25, R83, 0x96, !PT ;  /* 0x000000192c097c12 */ /* 0x000fce000f8e9653 */
.L_x_3690:
[----:B------:R-:W-:Y:S05]  /*2fa0*/  BSYNC.RECONVERGENT B3 ;  /* 0x0000000000037941 */ /* 0x000fea0003800200 */
.L_x_3689:
[----:B------:R-:W-:Y:S01]  /*2fb0*/  I2FP.F32.U32 R44, R45 ;  /* 0x0000002d002c7245 */ /* 0x000fe20000201000 */
[----:B-----5:R-:W-:Y:S02]  /*2fc0*/  HADD2.F32 R45, -RZ, R18.H1_H1 ;  /* 0x30000012ff2d7230 */ /* 0x020fe40000004100 */
[----:B------:R-:W-:Y:S02]  /*2fd0*/  IMAD.MOV.U32 R51, RZ, RZ, 0x2f800000 ;  /* 0x2f800000ff337424 */ /* 0x000fe400078e00ff */
[----:B------:R-:W-:Y:S02]  /*2fe0*/  HADD2.F32 R46, -RZ, R46.H1_H1 ;  /* 0x3000002eff2e7230 */ /* 0x000fe40000004100 */
[----:B------:R-:W-:Y:S01]  /*2ff0*/  FMUL.FTZ R45, R45, UR9 ;  /* 0x000000092d2d7c20 */ /* 0x000fe20008410000 */
[----:B------:R-:W-:-:S03]  /*3000*/  FFMA.FTZ R44, R44, R51, 1.1641532182693481445e-10 ;  /* 0x2f0000002c2c7423 */ /* 0x000fc60000010033 */
[----:B------:R-:W-:Y:S02]  /*3010*/  FMUL.FTZ R45, R45, UR8 ;  /* 0x000000082d2d7c20 */ /* 0x000fe40008410000 */
[----:B------:R-:W-:-:S04]  /*3020*/  FSETP.GTU.FTZ.AND P2, PT, R44, UR26, PT ;  /* 0x0000001a2c007c0b */ /* 0x000fc8000bf5c000 */
[----:B------:R-:W-:Y:S02]  /*3030*/  FSEL R45, R45, RZ, !P2 ;  /* 0x000000ff2d2d7208 */ /* 0x000fe40005000000 */
[----:B------:R-:W-:-:S03]  /*3040*/  SEL R51, RZ, 0x1, P2 ;  /* 0x00000001ff337807 */ /* 0x000fc60001000000 */
[----:B------:R-:W-:-:S07]  /*3050*/  FADD.FTZ R65, R46, R45 ;  /* 0x0000002d2e417221 */ /* 0x000fce0000010000 */
.L_x_3688:
[----:B------:R-:W-:Y:S05]  /*3060*/  BSYNC.RECONVERGENT B2 ;  /* 0x0000000000027941 */ /* 0x000fea0003800200 */
.L_x_3687:
        /* <DEDUP_REMOVED lines=22> */
.L_x_3698:
        /* <DEDUP_REMOVED lines=13> */
.L_x_3700:
[----:B------:R-:W-:Y:S05]  /*32a0*/  BSYNC.RECONVERGENT B4 ;  /* 0x0000000000047941 */ /* 0x000fea0003800200 */
.L_x_3699:
        /* <DEDUP_REMOVED lines=45> */
.L_x_3697:
[----:B------:R-:W-:Y:S05]  /*3580*/  BSYNC.RECONVERGENT B3 ;  /* 0x0000000000037941 */ /* 0x000fea0003800200 */
.L_x_3696:
        /* <DEDUP_REMOVED lines=11> */
.L_x_3695:
[----:B------:R-:W-:Y:S05]  /*3640*/  BSYNC.RECONVERGENT B2 ;  /* 0x0000000000027941 */ /* 0x000fea0003800200 */
.L_x_3694:
        /* <DEDUP_REMOVED lines=22> */
.L_x_3705:
        /* <DEDUP_REMOVED lines=13> */
.L_x_3707:
[----:B------:R-:W-:Y:S05]  /*3880*/  BSYNC.RECONVERGENT B4 ;  /* 0x0000000000047941 */ /* 0x000fea0003800200 */
.L_x_3706:
        /* <DEDUP_REMOVED lines=45> */
.L_x_3704:
[----:B------:R-:W-:Y:S05]  /*3b60*/  BSYNC.RECONVERGENT B3 ;  /* 0x0000000000037941 */ /* 0x000fea0003800200 */
.L_x_3703:
        /* <DEDUP_REMOVED lines=11> */
.L_x_3702:
[----:B------:R-:W-:Y:S05]  /*3c20*/  BSYNC.RECONVERGENT B2 ;  /* 0x0000000000027941 */ /* 0x000fea0003800200 */
.L_x_3701:
[----:B------:R-:W-:Y:S02]  /*3c30*/  F2FP.F16.F32.PACK_AB R47, RZ, R71 ;  /* 0x00000047ff2f723e */ /* 0x000fe400000000ff */
[----:B------:R-:W-:Y:S02]  /*3c40*/  PRMT R46, R88, 0x5410, R46 ;  /* 0x00005410582e7816 */ /* 0x000fe4000000002e */
[----:B------:R-:W-:Y:S02]  /*3c50*/  PRMT R45, R85, 0x5410, R87 ;  /* 0x00005410552d7816 */ /* 0x000fe40000000057 */
[----:B------:R-:W-:Y:S02]  /*3c60*/  PRMT R44, R76, 0x5410, R84 ;  /* 0x000054104c2c7816 */ /* 0x000fe40000000054 */
[----:B------:R-:W-:Y:S01]  /*3c70*/  PRMT R47, R86, 0x5410, R47 ;  /* 0x00005410562f7816 */ /* 0x000fe2000000002f */
[----:B------:R-:W-:Y:S06]  /*3c80*/  BRA `(.L_x_3708) ;  /* 0x0000002c00247947 */ /* 0x000fec0003800000 */
.L_x_3651:
        /* <DEDUP_REMOVED lines=23> */
.L_x_3713:
        /* <DEDUP_REMOVED lines=13> */
.L_x_3715:
[----:B------:R-:W-:Y:S05]  /*3ed0*/  BSYNC.RECONVERGENT B4 ;  /* 0x0000000000047941 */ /* 0x000fea0003800200 */
.L_x_3714:
        /* <DEDUP_REMOVED lines=44> */
.L_x_3712:
[----:B------:R-:W-:Y:S05]  /*41a0*/  BSYNC.RECONVERGENT B3 ;  /* 0x0000000000037941 */ /* 0x000fea0003800200 */
.L_x_3711:
[----:B------:R-:W-:Y:S01]  /*41b0*/  I2FP.F32.U32 R2, R2 ;  /* 0x0000000200027245 */ /* 0x000fe20000201000 */
[----:B-----5:R-:W-:Y:S02]  /*41c0*/  HADD2.F32 R4, -RZ, R16.H0_H0 ;  /* 0x20000010ff047230 */ /* 0x020fe40000004100 */
[----:B------:R-:W-:-:S03]  /*41d0*/  IMAD.MOV.U32 R3, RZ, RZ, 0x2f800000 ;  /* 0x2f800000ff037424 */ /* 0x000fc600078e00ff */
[----:B------:R-:W-:Y:S01]  /*41e0*/  FMUL.FTZ R4, R4, UR9 ;  /* 0x0000000904047c20 */ /* 0x000fe20008410000 */
[----:B------:R-:W-:-:S03]  /*41f0*/  FFMA.FTZ R2, R2, R3, 1.1641532182693481445e-10 ;  /* 0x2f00000002027423 */ /* 0x000fc60000010003 */
[----:B------:R-:W-:Y:S02]  /*4200*/  FMUL.FTZ R4, R4, UR8 ;  /* 0x0000000804047c20 */ /* 0x000fe40008410000 */
[----:B------:R-:W-:-:S04]  /*4210*/  FSETP.GTU.FTZ.AND P1, PT, R2, UR26, PT ;  /* 0x0000001a02007c0b */ /* 0x000fc8000bf3c000 */
[----:B------:R-:W-:Y:S02]  /*4220*/  SEL R3, RZ, 0x1, P1 ;  /* 0x00000001ff037807 */ /* 0x000fe40000800000 */
[----:B------:R-:W-:-:S07]  /*4230*/  FSEL R4, R4, RZ, !P1 ;  /* 0x000000ff04047208 */ /* 0x000fce0004800000 */
.L_x_3710:
[----:B------:R-:W-:Y:S05]  /*4240*/  BSYNC.RECONVERGENT B2 ;  /* 0x0000000000027941 */ /* 0x000fea0003800200 */
.L_x_3709:
[----:B------:R-:W-:Y:S01]  /*4250*/  BSSY.RECONVERGENT B2, `(.L_x_3716) ;  /* 0x0000057000027945 */ /* 0x000fe20003800200 */
[----:B------:R-:W-:Y:S01]  /*4260*/  F2FP.F16.F32.PACK_AB R84, RZ, R4 ;  /* 0x00000004ff54723e */ /* 0x000fe200000000ff */
        /* <DEDUP_REMOVED lines=16> */
.L_x_3720:
        /* <DEDUP_REMOVED lines=13> */
.L_x_3722:
[----:B------:R-:W-:Y:S05]  /*4440*/  BSYNC.RECONVERGENT B4 ;  /* 0x0000000000047941 */ /* 0x000fea0003800200 */
.L_x_3721:
        /* <DEDUP_REMOVED lines=45> */
.L_x_3719:
[----:B------:R-:W-:Y:S05]  /*4720*/  BSYNC.RECONVERGENT B3 ;  /* 0x0000000000037941 */ /* 0x000fea0003800200 */
.L_x_3718:
[----:B------:R-:W-:Y:S01]  /*4730*/  HFMA2 R47, -RZ, RZ, 0.1171875, 0 ;  /* 0x2f800000ff2f7431 */ /* 0x000fe200000001ff */
[----:B------:R-:W-:Y:S01]  /*4740*/  I2FP.F32.U32 R0, R0 ;  /* 0x0000000000007245 */ /* 0x000fe20000201000 */
[----:B-----5:R-:W-:-:S05]  /*4750*/  HADD2.F32 R2, -RZ, R16.H1_H1 ;  /* 0x30000010ff027230 */ /* 0x020fca0000004100 */
[----:B------:R-:W-:Y:S01]  /*4760*/  FMUL.FTZ R2, R2, UR9 ;  /* 0x0000000902027c20 */ /* 0x000fe20008410000 */
[----:B------:R-:W-:-:S03]  /*4770*/  FFMA.FTZ R0, R0, R47, 1.1641532182693481445e-10 ;  /* 0x2f00000000007423 */ /* 0x000fc6000001002f */
[----:B------:R-:W-:Y:S02]  /*4780*/  FMUL.FTZ R2, R2, UR8 ;  /* 0x0000000802027c20 */ /* 0x000fe40008410000 */
[----:B------:R-:W-:-:S04]  /*4790*/  FSETP.GTU.FTZ.AND P1, PT, R0, UR26, PT ;  /* 0x0000001a00007c0b */ /* 0x000fc8000bf3c000 */
[----:B------:R-:W-:Y:S02]  /*47a0*/  SEL R0, RZ, 0x1, P1 ;  /* 0x00000001ff007807 */ /* 0x000fe40000800000 */
[----:B------:R-:W-:-:S07]  /*47b0*/  FSEL R2, R2, RZ, !P1 ;  /* 0x000000ff02027208 */ /* 0x000fce0004800000 */
.L_x_3717:
[----:B------:R-:W-:Y:S05]  /*47c0*/  BSYNC.RECONVERGENT B2 ;  /* 0x0000000000027941 */ /* 0x000fea0003800200 */
.L_x_3716:
[----:B------:R-:W-:Y:S01]  /*47d0*/  BSSY.RECONVERGENT B2, `(.L_x_3723) ;  /* 0x0000057000027945 */ /* 0x000fe20003800200 */
[----:B------:R-:W-:Y:S01]  /*47e0*/  F2FP.F16.F32.PACK_AB R83, RZ, R2 ;  /* 0x00000002ff53723e */ /* 0x000fe200000000ff */
        /* <DEDUP_REMOVED lines=16> */
.L_x_3727:
        /* <DEDUP_REMOVED lines=13> */
.L_x_3729:
[----:B------:R-:W-:Y:S05]  /*49c0*/  BSYNC.RECONVERGENT B4 ;  /* 0x0000000000047941 */ /* 0x000fea0003800200 */
.L_x_3728:
        /* <DEDUP_REMOVED lines=45> */
.L_x_3726:
[----:B------:R-:W-:Y:S05]  /*4ca0*/  BSYNC.RECONVERGENT B3 ;  /* 0x0000000000037941 */ /* 0x000fea0003800200 */
.L_x_3725:
        /* <DEDUP_REMOVED lines=9> */
.L_x_3724:
[----:B------:R-:W-:Y:S05]  /*4d40*/  BSYNC.RECONVERGENT B2 ;  /* 0x0000000000027941 */ /* 0x000fea0003800200 */
.L_x_3723:
        /* <DEDUP_REMOVED lines=18> */
.L_x_3734:
        /* <DEDUP_REMOVED lines=13> */
.L_x_3736:
[----:B------:R-:W-:Y:S05]  /*4f40*/  BSYNC.RECONVERGENT B4 ;  /* 0x0000000000047941 */ /* 0x000fea0003800200 */
.L_x_3735:
        /* <DEDUP_REMOVED lines=45> */
.L_x_3733:
[----:B------:R-:W-:Y:S05]  /*5220*/  BSYNC.RECONVERGENT B3 ;  /* 0x0000000000037941 */ /* 0x000fea0003800200 */
.L_x_3732:
[----:B------:R-:W-:Y:S01]  /*5230*/  I2FP.F32.U32 R44, R47 ;  /* 0x0000002f002c7245 */ /* 0x000fe20000201000 */
[----:B------:R-:W-:Y:S02]  /*5240*/  HFMA2 R47, -RZ, RZ, 0.1171875, 0 ;  /* 0x2f800000ff2f7431 */ /* 0x000fe400000001ff */
[----:B-----5:R-:W-:-:S05]  /*5250*/  HADD2.F32 R46, -RZ, R17.H1_H1 ;  /* 0x30000011ff2e7230 */ /* 0x020fca0000004100 */
[----:B------:R-:W-:Y:S01]  /*5260*/  FMUL.FTZ R46, R46, UR9 ;  /* 0x000000092e2e7c20 */ /* 0x000fe20008410000 */
[----:B------:R-:W-:-:S03]  /*5270*/  FFMA.FTZ R44, R44, R47, 1.1641532182693481445e-10 ;  /* 0x2f0000002c2c7423 */ /* 0x000fc6000001002f */
[----:B------:R-:W-:Y:S02]  /*5280*/  FMUL.FTZ R46, R46, UR8 ;  /* 0x000000082e2e7c20 */ /* 0x000fe40008410000 */
[----:B------:R-:W-:-:S04]  /*5290*/  FSETP.GTU.FTZ.AND P1, PT, R44, UR26, PT ;  /* 0x0000001a2c007c0b */ /* 0x000fc8000bf3c000 */
[----:B------:R-:W-:Y:S02]  /*52a0*/  SEL R49, RZ, 0x1, P1 ;  /* 0x00000001ff317807 */ /* 0x000fe40000800000 */
[----:B------:R-:W-:-:S07]  /*52b0*/  FSEL R61, R46, RZ, !P1 ;  /* 0x000000ff2e3d7208 */ /* 0x000fce0004800000 */
.L_x_3731:
[----:B------:R-:W-:Y:S05]  /*52c0*/  BSYNC.RECONVERGENT B2 ;  /* 0x0000000000027941 */ /* 0x000fea0003800200 */
.L_x_3730:
        /* <DEDUP_REMOVED lines=18> */
.L_x_3741:
        /* <DEDUP_REMOVED lines=13> */
.L_x_3743:
[----:B------:R-:W-:Y:S05]  /*54c0*/  BSYNC.RECONVERGENT B4 ;  /* 0x0000000000047941 */ /* 0x000fea0003800200 */
.L_x_3742:
        /* <DEDUP_REMOVED lines=45> */
.L_x_3740:
[----:B------:R-:W-:Y:S05]  /*57a0*/  BSYNC.RECONVERGENT B3 ;  /* 0x0000000000037941 */ /* 0x000fea0003800200 */
.L_x_3739:
        /* <DEDUP_REMOVED lines=9> */
.L_x_3738:
[----:B------:R-:W-:Y:S05]  /*5840*/  BSYNC.RECONVERGENT B2 ;  /* 0x0000000000027941 */ /* 0x000fea0003800200 */
.L_x_3737:
        /* <DEDUP_REMOVED lines=18> */
.L_x_3748:
        /* <DEDUP_REMOVED lines=13> */
.L_x_3750:
[----:B------:R-:W-:Y:S05]  /*5a40*/  BSYNC.RECONVERGENT B4 ;  /* 0x0000000000047941 */ /* 0x000fea0003800200 */
.L_x_3749:
        /* <DEDUP_REMOVED lines=45> */
.L_x_3747:
[----:B------:R-:W-:Y:S05]  /*5d20*/  BSYNC.RECONVERGENT B3 ;  /* 0x0000000000037941 */ /* 0x000fea0003800200 */
.L_x_3746:
        /* <DEDUP_REMOVED lines=9> */
.L_x_3745:
[----:B------:R-:W-:Y:S05]  /*5dc0*/  BSYNC.RECONVERGENT B2 ;  /* 0x0000000000027941 */ /* 0x000fea0003800200 */
.L_x_3744:
        /* <DEDUP_REMOVED lines=18> */
.L_x_3755:
        /* <DEDUP_REMOVED lines=13> */
.L_x_3757:
[----:B------:R-:W-:Y:S05]  /*5fc0*/  BSYNC.RECONVERGENT B4 ;  /* 0x0000000000047941 */ /* 0x000fea0003800200 */
.L_x_3756:
        /* <DEDUP_REMOVED lines=45> */
.L_x_3754:
[----:B------:R-:W-:Y:S05]  /*62a0*/  BSYNC.RECONVERGENT B3 ;  /* 0x0000000000037941 */ /* 0x000fea0003800200 */
.L_x_3753:
        /* <DEDUP_REMOVED lines=9> */
.L_x_3752:
[----:B------:R-:W-:Y:S05]  /*6340*/  BSYNC.RECONVERGENT B2 ;  /* 0x0000000000027941 */ /* 0x000fea0003800200 */
.L_x_3751:
        /* <DEDUP_REMOVED lines=18> */
.L_x_3762:
        /* <DEDUP_REMOVED lines=13> */
.L_x_3764:
[----:B------:R-:W-:Y:S05]  /*6540*/  BSYNC.RECONVERGENT B4 ;  /* 0x0000000000047941 */ /* 0x000fea0003800200 */
.L_x_3763:
        /* <DEDUP_REMOVED lines=45> */
.L_x_3761:
[----:B------:R-:W-:Y:S05]  /*6820*/  BSYNC.RECONVERGENT B3 ;  /* 0x0000000000037941 */ /* 0x000fea0003800200 */
.L_x_3760:
        /* <DEDUP_REMOVED lines=9> */
.L_x_3759:
[----:B------:R-:W-:Y:S05]  /*68c0*/  BSYNC.RECONVERGENT B2 ;  /* 0x0000000000027941 */ /* 0x000fea0003800200 */
.L_x_3758:
[----:B------:R-:W-:Y:S02]  /*68d0*/  F2FP.F16.F32.PACK_AB R47, RZ, R71 ;  /* 0x00000047ff2f723e */ /* 0x000fe400000000ff */
[----:B------:R-:W-:Y:S02]  /*68e0*/  PRMT R46, R87, 0x5410, R88 ;  /* 0x00005410572e7816 */ /* 0x000fe40000000058 */
[----:B------:R-:W-:Y:S02]  /*68f0*/  PRMT R45, R85, 0x5410, R86 ;  /* 0x00005410552d7816 */ /* 0x000fe40000000056 */
[----:B------:R-:W-:Y:S02]  /*6900*/  PRMT R44, R84, 0x5410, R83 ;  /* 0x00005410542c7816 */ /* 0x000fe40000000053 */
[----:B------:R-:W-:-:S07]  /*6910*/  PRMT R47, R76, 0x5410, R47 ;  /* 0x000054104c2f7816 */ /* 0x000fce000000002f */
.L_x_3708:
[----:B------:R-:W0:Y:S01]  /*6920*/  LDC.64 R84, c[0x0][0x3a8] ;  /* 0x0000ea00ff547b82 */ /* 0x000e220000000a00 */
[----:B------:R-:W-:Y:S01]  /*6930*/  BSSY.RECONVERGENT B2, `(.L_x_3765) ;  /* 0x0000019000027945 */ /* 0x000fe20003800200 */
[----:B------:R-:W-:Y:S02]  /*6940*/  IMAD.MOV.U32 R76, RZ, RZ, R82 ;  /* 0x000000ffff4c7224 */ /* 0x000fe400078e0052 */
[----:B0-----:R-:W-:-:S05]  /*6950*/  IMAD.WIDE.U32 R84, R80, 0x10, R84 ;  /* 0x0000001050547825 */ /* 0x001fca00078e0054 */
[----:B------:R0:W-:Y:S01]  /*6960*/  STG.E.128 desc[UR6][R84.64], R44 ;  /* 0x0000002c54007986 */ /* 0x0001e2000c101d06 */
[----:B------:R-:W-:Y:S05]  /*6970*/  @!P3 BRA `(.L_x_3766) ;  /* 0x000000000050b947 */ /* 0x000fea0003800000 */
[----:B0-----:R-:W-:Y:S02]  /*6980*/  SHF.L.U32 R44, R52, 0x10, RZ ;  /* 0x00000010342c7819 */ /* 0x001fe400000006ff */
[----:B------:R-:W-:Y:S02]  /*6990*/  LOP3.LUT R46, R53, 0xffff, RZ, 0xc0, !PT ;  /* 0x0000ffff352e7812 */ /* 0x000fe400078ec0ff */
[----:B------:R-:W-:Y:S02]  /*69a0*/  LOP3.LUT R83, R44, 0xff0000, RZ, 0xc0, !PT ;  /* 0x00ff00002c537812 */ /* 0x000fe400078ec0ff */
[----:B------:R-:W0:Y:S01]  /*69b0*/  LDC.64 R44, c[0x0][0x3b0] ;  /* 0x0000ec00ff2c7b82 */ /* 0x000e220000000a00 */
[----:B------:R-:W-:Y:S02]  /*69c0*/  PRMT R47, R51, 0x7104, RZ ;  /* 0x00007104332f7816 */ /* 0x000fe400000000ff */
[----:B------:R-:W-:Y:S02]  /*69d0*/  PRMT R46, R83, 0x4210, R46 ;  /* 0x00004210532e7816 */ /* 0x000fe4000000002e */
[----:B------:R-:W-:-:S02]  /*69e0*/  LOP3.LUT R84, R49, 0xff, RZ, 0xc0, !PT ;  /* 0x000000ff31547812 */ /* 0x000fc400078ec0ff */
[----:B------:R-:W-:Y:S02]  /*69f0*/  LOP3.LUT R47, R46, 0xff00, R47, 0xf8, !PT ;  /* 0x0000ff002e2f7812 */ /* 0x000fe400078ef82f */
[----:B------:R-:W-:Y:S01]  /*6a00*/  LOP3.LUT R82, R48, 0xff, RZ, 0xc0, !PT ;  /* 0x000000ff30527812 */ /* 0x000fe200078ec0ff */
[----:B------:R-:W-:Y:S01]  /*6a10*/  IMAD.WIDE.U32 R84, R84, 0x1000000, RZ ;  /* 0x0100000054547825 */ /* 0x000fe200078e00ff */
[----:B------:R-:W-:Y:S02]  /*6a20*/  LOP3.LUT R46, R0, 0xff, RZ, 0xc0, !PT ;  /* 0x000000ff002e7812 */ /* 0x000fe400078ec0ff */
[----:B------:R-:W-:Y:S01]  /*6a30*/  LOP3.LUT R87, R47, 0xff, R50, 0xf8, !PT ;  /* 0x000000ff2f577812 */ /* 0x000fe200078ef832 */
[----:B------:R-:W-:-:S04]  /*6a40*/  IMAD.WIDE.U32 R82, R82, 0x10000, RZ ;  /* 0x0001000052527825 */ /* 0x000fc800078e00ff */
[----:B------:R-:W-:Y:S01]  /*6a50*/  IMAD.WIDE.U32 R46, R46, 0x100, RZ ;  /* 0x000001002e2e7825 */ /* 0x000fe200078e00ff */
[----:B------:R-:W-:Y:S02]  /*6a60*/  LOP3.LUT R83, R83, R87, R85, 0xfe, !PT ;  /* 0x0000005753537212 */ /* 0x000fe400078efe55 */
[----:B------:R-:W-:Y:S01]  /*6a70*/  LOP3.LUT R46, R46, R84, R82, 0xfe, !PT ;  /* 0x000000542e2e7212 */ /* 0x000fe200078efe52 */
[----:B0-----:R-:W-:Y:S01]  /*6a80*/  IMAD.WIDE.U32 R44, R79, 0x8, R44 ;  /* 0x000000084f2c7825 */ /* 0x001fe200078e002c */
[----:B------:R-:W-:Y:S02]  /*6a90*/  LOP3.LUT R47, R83, R47, RZ, 0xfc, !PT ;  /* 0x0000002f532f7212 */ /* 0x000fe400078efcff */
[----:B------:R-:W-:-:S05]  /*6aa0*/  LOP3.LUT R46, R46, 0xff, R3, 0xf8, !PT ;  /* 0x000000ff2e2e7812 */ /* 0x000fca00078ef803 */
[----:B------:R1:W-:Y:S02]  /*6ab0*/  STG.E.64 desc[UR6][R44.64], R46 ;  /* 0x0000002e2c007986 */ /* 0x0003e4000c101b06 */
.L_x_3766:
[----:B------:R-:W-:Y:S05]  /*6ac0*/  BSYNC.RECONVERGENT B2 ;  /* 0x0000000000027941 */ /* 0x000fea0003800200 */
.L_x_3765:
[----:B------:R-:W-:Y:S01]  /*6ad0*/  VIADD R80, R80, 0x20 ;  /* 0x0000002050507836 */ /* 0x000fe20000000000 */
[----:B------:R-:W-:-:S07]  /*6ae0*/  IADD3 R79, PT, PT, R79, 0x20, RZ ;  /* 0x000000204f4f7810 */ /* 0x000fce0007ffe0ff */
.L_x_3648:
[----:B------:R-:W-:Y:S05]  /*6af0*/  BSYNC.RECONVERGENT B1 ;  /* 0x0000000000017941 */ /* 0x000fea0003800200 */
.L_x_3647:
        /* <DEDUP_REMOVED lines=8> */
.L_x_3770:
[----:B------:R-:W-:Y:S05]  /*6b80*/  BSYNC.RECONVERGENT B2 ;  /* 0x0000000000027941 */ /* 0x000fea0003800200 */
.L_x_3769:
        /* <DEDUP_REMOVED lines=10> */
[----:B--2---:R-:W-:Y:S01]  /*6c30*/  @!P2 HADD2.F32 R54, -RZ, R44.H0_H0 ;  /* 0x2000002cff36a230 */ /* 0x004fe20000004100 */
        /* <DEDUP_REMOVED lines=17> */
.L_x_3776:
        /* <DEDUP_REMOVED lines=13> */
.L_x_3778:
[----:B------:R-:W-:Y:S05]  /*6e20*/  BSYNC.RECONVERGENT B4 ;  /* 0x0000000000047941 */ /* 0x000fea0003800200 */
.L_x_3777:
        /* <DEDUP_REMOVED lines=46> */
.L_x_3775:
[----:B------:R-:W-:Y:S05]  /*7110*/  BSYNC.RECONVERGENT B3 ;  /* 0x0000000000037941 */ /* 0x000fea0003800200 */
.L_x_3774:
[----:B------:R-:W-:Y:S01]  /*7120*/  HFMA2 R54, -RZ, RZ, 0.1171875, 0 ;  /* 0x2f800000ff367431 */ /* 0x000fe200000001ff */
[----:B------:R-:W-:Y:S01]  /*7130*/  I2FP.F32.U32 R3, R3 ;  /* 0x0000000300037245 */ /* 0x000fe20000201000 */
[----:B-----5:R-:W-:Y:S02]  /*7140*/  HADD2.F32 R7, -RZ, R16.H0_H0 ;  /* 0x20000010ff077230 */ /* 0x020fe40000004100 */
[----:B------:R-:W-:-:S03]  /*7150*/  HADD2.F32 R55, -RZ, R44.H0_H0 ;  /* 0x2000002cff377230 */ /* 0x000fc60000004100 */
[----:B------:R-:W-:Y:S01]  /*7160*/  FMUL.FTZ R7, R7, UR9 ;  /* 0x0000000907077c20 */ /* 0x000fe20008410000 */
[----:B------:R-:W-:-:S03]  /*7170*/  FFMA.FTZ R3, R3, R54, 1.1641532182693481445e-10 ;  /* 0x2f00000003037423 */ /* 0x000fc60000010036 */
[----:B------:R-:W-:Y:S02]  /*7180*/  FMUL.FTZ R7, R7, UR8 ;  /* 0x0000000807077c20 */ /* 0x000fe40008410000 */
[----:B------:R-:W-:-:S04]  /*7190*/  FSETP.GTU.FTZ.AND P4, PT, R3, UR26, PT ;  /* 0x0000001a03007c0b */ /* 0x000fc8000bf9c000 */
[----:B------:R-:W-:Y:S02]  /*71a0*/  FSEL R54, R7, RZ, !P4 ;  /* 0x000000ff07367208 */ /* 0x000fe40006000000 */
[----:B------:R-:W-:-:S03]  /*71b0*/  SEL R3, RZ, 0x1, P4 ;  /* 0x00000001ff037807 */ /* 0x000fc60002000000 */
[----:B------:R-:W-:-:S07]  /*71c0*/  FADD.FTZ R54, R55, R54 ;  /* 0x0000003637367221 */ /* 0x000fce0000010000 */
.L_x_3773:
[----:B------:R-:W-:Y:S05]  /*71d0*/  BSYNC.RECONVERGENT B2 ;  /* 0x0000000000027941 */ /* 0x000fea0003800200 */
.L_x_3772:
        /* <DEDUP_REMOVED lines=22> */
.L_x_3783:
        /* <DEDUP_REMOVED lines=13> */
.L_x_3785:
[----:B------:R-:W-:Y:S05]  /*7410*/  BSYNC.RECONVERGENT B4 ;  /* 0x0000000000047941 */ /* 0x000fea0003800200 */
.L_x_3784:
        /* <DEDUP_REMOVED lines=45> */
.L_x_3782:
[----:B------:R-:W-:Y:S05]  /*76f0*/  BSYNC.RECONVERGENT B3 ;  /* 0x0000000000037941 */ /* 0x000fea0003800200 */
.L_x_3781:
        /* <DEDUP_REMOVED lines=11> */
.L_x_3780:
[----:B------:R-:W-:Y:S05]  /*77b0*/  BSYNC.RECONVERGENT B2 ;  /* 0x0000000000027941 */ /* 0x000fea0003800200 */
.L_x_3779:
        /* <DEDUP_REMOVED lines=22> */
.L_x_3790:
        /* <DEDUP_REMOVED lines=13> */
.L_x_3792:
[----:B------:R-:W-:Y:S05]  /*79f0*/  BSYNC.RECONVERGENT B4 ;  /* 0x0000000000047941 */ /* 0x000fea0003800200 */
.L_x_3791:
        /* <DEDUP_REMOVED lines=45> */
[----:B------:R-:W-:-:S07]  /*7cd0*/  MOV R44, R66 ;  /* 0x00000042002c7202 */ /* 0x000fce0000000f00 */
.L_x_3789:
[----:B------:R-:W-:Y:S05]  /*7ce0*/  BSYNC.RECONVERGENT B3 ;  /* 0x0000000000037941 */ /* 0x000fea0003800200 */
.L_x_3788:
        /* <DEDUP_REMOVED lines=11> */
.L_x_3787:
[----:B------:R-:W-:Y:S05]  /*7da0*/  BSYNC.RECONVERGENT B2 ;  /* 0x0000000000027941 */ /* 0x000fea0003800200 */
.L_x_3786:
        /* <DEDUP_REMOVED lines=22> */
.L_x_3797:
        /* <DEDUP_REMOVED lines=13> */
.L_x_3799:
[----:B------:R-:W-:Y:S05]  /*7fe0*/  BSYNC.RECONVERGENT B4 ;  /* 0x0000000000047941 */ /* 0x000fea0003800200 */
.L_x_3798:
        /* <DEDUP_REMOVED lines=45> */
.L_x_3796:
[----:B------:R-:W-:Y:S05]  /*82c0*/  BSYNC.RECONVERGENT B3 ;  /* 0x0000000000037941 */ /* 0x000fea0003800200 */
.L_x_3795:
[----:B------:R-:W-:Y:S01]  /*82d0*/  HFMA2 R44, -RZ, RZ, 0.1171875, 0 ;  /* 0x2f800000ff2c7431 */ /* 0x000fe200000001ff */
[----:B------:R-:W-:Y:S01]  /*82e0*/  I2FP.F32.U32 R7, R49 ;  /* 0x0000003100077245 */ /* 0x000fe20000201000 */
[----:B-----5:R-:W-:-:S05]  /*82f0*/  HADD2.F32 R49, -RZ, R17.H1_H1 ;  /* 0x30000011ff317230 */ /* 0x020fca0000004100 */
[----:B------:R-:W-:Y:S01]  /*8300*/  FMUL.FTZ R49, R49, UR9 ;  /* 0x0000000931317c20 */ /* 0x000fe20008410000 */
[----:B------:R-:W-:-:S03]  /*8310*/  FFMA.FTZ R7, R7, R44, 1.1641532182693481445e-10 ;  /* 0x2f00000007077423 */ /* 0x000fc6000001002c */
[----:B------:R-:W-:Y:S01]  /*8320*/  FMUL.FTZ R49, R49, UR8 ;  /* 0x0000000831317c20 */ /* 0x000fe20008410000 */
[----:B------:R-:W-:Y:S01]  /*8330*/  HADD2.F32 R44, -RZ, R45.H1_H1 ;  /* 0x3000002dff2c7230 */ /* 0x000fe20000004100 */
[----:B------:R-:W-:-:S04]  /*8340*/  FSETP.GTU.FTZ.AND P4, PT, R7, UR26, PT ;  /* 0x0000001a07007c0b */ /* 0x000fc8000bf9c000 */
[----:B------:R-:W-:Y:S02]  /*8350*/  FSEL R59, R49, RZ, !P4 ;  /* 0x000000ff313b7208 */ /* 0x000fe40006000000 */
[----:B------:R-:W-:-:S03]  /*8360*/  SEL R49, RZ, 0x1, P4 ;  /* 0x00000001ff317807 */ /* 0x000fc60002000000 */
[----:B------:R-:W-:-:S07]  /*8370*/  FADD.FTZ R59, R44, R59 ;  /* 0x0000003b2c3b7221 */ /* 0x000fce0000010000 */
.L_x_3794:
[----:B------:R-:W-:Y:S05]  /*8380*/  BSYNC.RECONVERGENT B2 ;  /* 0x0000000000027941 */ /* 0x000fea0003800200 */
.L_x_3793:
        /* <DEDUP_REMOVED lines=22> */
.L_x_3804:
        /* <DEDUP_REMOVED lines=13> */
.L_x_3806:
[----:B------:R-:W-:Y:S05]  /*85c0*/  BSYNC.RECONVERGENT B4 ;  /* 0x0000000000047941 */ /* 0x000fea0003800200 */
.L_x_3805:
        /* <DEDUP_REMOVED lines=45> */
.L_x_3803:
[----:B------:R-:W-:Y:S05]  /*88a0*/  BSYNC.RECONVERGENT B3 ;  /* 0x0000000000037941 */ /* 0x000fea0003800200 */
.L_x_3802:
        /* <DEDUP_REMOVED lines=11> */
.L_x_3801:
[----:B------:R-:W-:Y:S05]  /*8960*/  BSYNC.RECONVERGENT B2 ;  /* 0x0000000000027941 */ /* 0x000fea0003800200 */
.L_x_3800:
        /* <DEDUP_REMOVED lines=22> */
.L_x_3811:
        /* <DEDUP_REMOVED lines=13> */
.L_x_3813:
[----:B------:R-:W-:Y:S05]  /*8ba0*/  BSYNC.RECONVERGENT B4 ;  /* 0x0000000000047941 */ /* 0x000fea0003800200 */
.L_x_3812:
        /* <DEDUP_REMOVED lines=45> */
.L_x_3810:
[----:B------:R-:W-:Y:S05]  /*8e80*/  BSYNC.RECONVERGENT B3 ;  /* 0x0000000000037941 */ /* 0x000fea0003800200 */
.L_x_3809:
[----:B------:R-:W-:Y:S01]  /*8e90*/  I2FP.F32.U32 R44, R45 ;  /* 0x0000002d002c7245 */ /* 0x000fe20000201000 */
[----:B------:R-:W-:Y:S02]  /*8ea0*/  HFMA2 R45, -RZ, RZ, 0.1171875, 0 ;  /* 0x2f800000ff2d7431 */ /* 0x000fe400000001ff */
[----:B-----5:R-:W-:Y:S02]  /*8eb0*/  HADD2.F32 R51, -RZ, R18.H1_H1 ;  /* 0x30000012ff337230 */ /* 0x020fe40000004100 */
[----:B------:R-:W-:-:S03]  /*8ec0*/  HADD2.F32 R46, -RZ, R46.H1_H1 ;  /* 0x3000002eff2e7230 */ /* 0x000fc60000004100 */
[----:B------:R-:W-:Y:S01]  /*8ed0*/  FMUL.FTZ R51, R51, UR9 ;  /* 0x0000000933337c20 */ /* 0x000fe20008410000 */
[----:B------:R-:W-:-:S03]  /*8ee0*/  FFMA.FTZ R44, R44, R45, 1.1641532182693481445e-10 ;  /* 0x2f0000002c2c7423 */ /* 0x000fc6000001002d */
[----:B------:R-:W-:Y:S02]  /*8ef0*/  FMUL.FTZ R51, R51, UR8 ;  /* 0x0000000833337c20 */ /* 0x000fe40008410000 */
[----:B------:R-:W-:-:S04]  /*8f00*/  FSETP.GTU.FTZ.AND P4, PT, R44, UR26, PT ;  /* 0x0000001a2c007c0b */ /* 0x000fc8000bf9c000 */
[----:B------:R-:W-:Y:S02]  /*8f10*/  FSEL R67, R51, RZ, !P4 ;  /* 0x000000ff33437208 */ /* 0x000fe40006000000 */
[----:B------:R-:W-:-:S03]  /*8f20*/  SEL R51, RZ, 0x1, P4 ;  /* 0x00000001ff337807 */ /* 0x000fc60002000000 */
[----:B------:R-:W-:-:S07]  /*8f30*/  FADD.FTZ R67, R46, R67 ;  /* 0x000000432e437221 */ /* 0x000fce0000010000 */
.L_x_3808:
[----:B------:R-:W-:Y:S05]  /*8f40*/  BSYNC.RECONVERGENT B2 ;  /* 0x0000000000027941 */ /* 0x000fea0003800200 */
.L_x_3807:
        /* <DEDUP_REMOVED lines=22> */
.L_x_3818:
        /* <DEDUP_REMOVED lines=13> */
.L_x_3820:
[----:B------:R-:W-:Y:S05]  /*9180*/  BSYNC.RECONVERGENT B4 ;  /* 0x0000000000047941 */ /* 0x000fea0003800200 */
.L_x_3819:
        /* <DEDUP_REMOVED lines=45> */
.L_x_3817:
[----:B------:R-:W-:Y:S05]  /*9460*/  BSYNC.RECONVERGENT B3 ;  /* 0x0000000000037941 */ /* 0x000fea0003800200 */
.L_x_3816:
        /* <DEDUP_REMOVED lines=11> */
.L_x_3815:
[----:B------:R-:W-:Y:S05]  /*9520*/  BSYNC.RECONVERGENT B2 ;  /* 0x0000000000027941 */ /* 0x000fea0003800200 */
.L_x_3814:
        /* <DEDUP_REMOVED lines=22> */
.L_x_3825:
        /* <DEDUP_REMOVED lines=13> */
.L_x_3827:
[----:B------:R-:W-:Y:S05]  /*9760*/  BSYNC.RECONVERGENT B4 ;  /* 0x0000000000047941 */ /* 0x000fea0003800200 */
.L_x_3826:
        /* <DEDUP_REMOVED lines=45> */
.L_x_3824:
[----:B------:R-:W-:Y:S05]  /*9a40*/  BSYNC.RECONVERGENT B3 ;  /* 0x0000000000037941 */ /* 0x000fea0003800200 */
.L_x_3823:
[----:B------:R-:W-:Y:S01]  /*9a50*/  I2FP.F32.U32 R44, R45 ;  /* 0x0000002d002c7245 */ /* 0x000fe20000201000 */
[----:B------:R-:W-:Y:S02]  /*9a60*/  HFMA2 R45, -RZ, RZ, 0.1171875, 0 ;  /* 0x2f800000ff2d7431 */ /* 0x000fe400000001ff */
[----:B-----5:R-:W-:-:S05]  /*9a70*/  HADD2.F32 R53, -RZ, R19.H1_H1 ;  /* 0x30000013ff357230 */ /* 0x020fca0000004100 */
        /* <DEDUP_REMOVED lines=8> */
.L_x_3822:
[----:B------:R-:W-:Y:S05]  /*9b00*/  BSYNC.RECONVERGENT B2 ;  /* 0x0000000000027941 */ /* 0x000fea0003800200 */
.L_x_3821:
[----:B------:R-:W-:Y:S02]  /*9b10*/  F2FP.F16.F32.PACK_AB R47, RZ, R73 ;  /* 0x00000049ff2f723e */ /* 0x000fe400000000ff */
[----:B------:R-:W-:Y:S02]  /*9b20*/  PRMT R46, R88, 0x5410, R46 ;  /* 0x00005410582e7816 */ /* 0x000fe4000000002e */
[----:B------:R-:W-:Y:S02]  /*9b30*/  PRMT R45, R85, 0x5410, R87 ;  /* 0x00005410552d7816 */ /* 0x000fe40000000057 */
[----:B------:R-:W-:Y:S02]  /*9b40*/  PRMT R44, R76, 0x5410, R84 ;  /* 0x000054104c2c7816 */ /* 0x000fe40000000054 */
[----:B------:R-:W-:Y:S01]  /*9b50*/  PRMT R47, R86, 0x5410, R47 ;  /* 0x00005410562f7816 */ /* 0x000fe2000000002f */
[----:B------:R-:W-:Y:S06]  /*9b60*/  BRA `(.L_x_3828) ;  /* 0x0000002c00247947 */ /* 0x000fec0003800000 */
.L_x_3771:
[----:B01----:R-:W-:Y:S01]  /*9b70*/  IMAD.U32 R45, RZ, RZ, UR5 ;  /* 0x00000005ff2d7e24 */ /* 0x003fe2000f8e00ff */
[----:B------:R-:W-:Y:S01]  /*9b80*/  BSSY.RECONVERGENT B2, `(.L_x_3829) ;  /* 0x000005a000027945 */ /* 0x000fe20003800200 */
[----:B------:R-:W-:Y:S01]  /*9b90*/  MOV R54, RZ ;  /* 0x000000ff00367202 */ /* 0x000fe20000000f00 */
[----:B------:R-:W-:Y:S01]  /*9ba0*/  IMAD.MOV.U32 R82, RZ, RZ, R76 ;  /* 0x000000ffff527224 */ /* 0x000fe200078e004c */
[----:B------:R-:W-:Y:S01]  /*9bb0*/  MOV R44, R7 ;  /* 0x00000007002c7202 */ /* 0x000fe20000000f00 */
[----:B------:R-:W-:Y:S01]  /*9bc0*/  VIADD R45, R45, 0x76cf5d0a ;  /* 0x76cf5d0a2d2d7836 */ /* 0x000fe20000000000 */
        /* <DEDUP_REMOVED lines=17> */
.L_x_3833:
        /* <DEDUP_REMOVED lines=13> */
.L_x_3835:
[----:B------:R-:W-:Y:S05]  /*9db0*/  BSYNC.RECONVERGENT B4 ;  /* 0x0000000000047941 */ /* 0x000fea0003800200 */
.L_x_3834:
        /* <DEDUP_REMOVED lines=44> */
.L_x_3832:
[----:B------:R-:W-:Y:S05]  /*a080*/  BSYNC.RECONVERGENT B3 ;  /* 0x0000000000037941 */ /* 0x000fea0003800200 */
.L_x_3831:
[----:B------:R-:W-:Y:S01]  /*a090*/  HFMA2 R46, -RZ, RZ, 0.1171875, 0 ;  /* 0x2f800000ff2e7431 */ /* 0x000fe200000001ff */
[----:B------:R-:W-:Y:S01]  /*a0a0*/  I2FP.F32.U32 R3, R3 ;  /* 0x0000000300037245 */ /* 0x000fe20000201000 */
[----:B-----5:R-:W-:-:S05]  /*a0b0*/  HADD2.F32 R7, -RZ, R16.H0_H0 ;  /* 0x20000010ff077230 */ /* 0x020fca0000004100 */
[----:B------:R-:W-:Y:S01]  /*a0c0*/  FMUL.FTZ R7, R7, UR9 ;  /* 0x0000000907077c20 */ /* 0x000fe20008410000 */
[----:B------:R-:W-:-:S03]  /*a0d0*/  FFMA.FTZ R3, R3, R46, 1.1641532182693481445e-10 ;  /* 0x2f00000003037423 */ /* 0x000fc6000001002e */
[----:B------:R-:W-:Y:S02]  /*a0e0*/  FMUL.FTZ R7, R7, UR8 ;  /* 0x0000000807077c20 */ /* 0x000fe40008410000 */
[----:B------:R-:W-:-:S04]  /*a0f0*/  FSETP.GTU.FTZ.AND P2, PT, R3, UR26, PT ;  /* 0x0000001a03007c0b */ /* 0x000fc8000bf5c000 */
[----:B------:R-:W-:Y:S02]  /*a100*/  SEL R3, RZ, 0x1, P2 ;  /* 0x00000001ff037807 */ /* 0x000fe40001000000 */
[----:B------:R-:W-:-:S07]  /*a110*/  FSEL R54, R7, RZ, !P2 ;  /* 0x000000ff07367208 */ /* 0x000fce0005000000 */
.L_x_3830:
[----:B------:R-:W-:Y:S05]  /*a120*/  BSYNC.RECONVERGENT B2 ;  /* 0x0000000000027941 */ /* 0x000fea0003800200 */
.L_x_3829:
        /* <DEDUP_REMOVED lines=18> */
.L_x_3840:
        /* <DEDUP_REMOVED lines=13> */
.L_x_3842:
[----:B------:R-:W-:Y:S05]  /*a320*/  BSYNC.RECONVERGENT B4 ;  /* 0x0000000000047941 */ /* 0x000fea0003800200 */
.L_x_3841:
        /* <DEDUP_REMOVED lines=45> */
.L_x_3839:
[----:B------:R-:W-:Y:S05]  /*a600*/  BSYNC.RECONVERGENT B3 ;  /* 0x0000000000037941 */ /* 0x000fea0003800200 */
.L_x_3838:
[----:B------:R-:W-:Y:S01]  /*a610*/  I2FP.F32.U32 R0, R0 ;  /* 0x0000000000007245 */ /* 0x000fe20000201000 */
[----:B-----5:R-:W-:Y:S02]  /*a620*/  HADD2.F32 R44, -RZ, R16.H1_H1 ;  /* 0x30000010ff2c7230 */ /* 0x020fe40000004100 */
[----:B------:R-:W-:-:S03]  /*a630*/  IMAD.MOV.U32 R47, RZ, RZ, 0x2f800000 ;  /* 0x2f800000ff2f7424 */ /* 0x000fc600078e00ff */
[----:B------:R-:W-:Y:S01]  /*a640*/  FMUL.FTZ R44, R44, UR9 ;  /* 0x000000092c2c7c20 */ /* 0x000fe20008410000 */
[----:B------:R-:W-:-:S03]  /*a650*/  FFMA.FTZ R0, R0, R47, 1.1641532182693481445e-10 ;  /* 0x2f00000000007423 */ /* 0x000fc6000001002f */
[----:B------:R-:W-:Y:S02]  /*a660*/  FMUL.FTZ R44, R44, UR8 ;  /* 0x000000082c2c7c20 */ /* 0x000fe40008410000 */
[----:B------:R-:W-:-:S04]  /*a670*/  FSETP.GTU.FTZ.AND P2, PT, R0, UR26, PT ;  /* 0x0000001a00007c0b */ /* 0x000fc8000bf5c000 */
[----:B------:R-:W-:Y:S02]  /*a680*/  SEL R0, RZ, 0x1, P2 ;  /* 0x00000001ff007807 */ /* 0x000fe40001000000 */
[----:B------:R-:W-:-:S07]  /*a690*/  FSEL R55, R44, RZ, !P2 ;  /* 0x000000ff2c377208 */ /* 0x000fce0005000000 */
.L_x_3837:
[----:B------:R-:W-:Y:S05]  /*a6a0*/  BSYNC.RECONVERGENT B2 ;  /* 0x0000000000027941 */ /* 0x000fea0003800200 */
.L_x_3836:
        /* <DEDUP_REMOVED lines=18> */
.L_x_3847:
        /* <DEDUP_REMOVED lines=13> */
.L_x_3849:
[----:B------:R-:W-:Y:S05]  /*a8a0*/  BSYNC.RECONVERGENT B4 ;  /* 0x0000000000047941 */ /* 0x000fea0003800200 */
.L_x_3848:
        /* <DEDUP_REMOVED lines=45> */
.L_x_3846:
[----:B------:R-:W-:Y:S05]  /*ab80*/  BSYNC.RECONVERGENT B3 ;  /* 0x0000000000037941 */ /* 0x000fea0003800200 */
.L_x_3845:
        /* <DEDUP_REMOVED lines=9> */
.L_x_3844:
[----:B------:R-:W-:Y:S05]  /*ac20*/  BSYNC.RECONVERGENT B2 ;  /* 0x0000000000027941 */ /* 0x000fea0003800200 */
.L_x_3843:
        /* <DEDUP_REMOVED lines=18> */
.L_x_3854:
        /* <DEDUP_REMOVED lines=13> */
.L_x_3856:
[----:B------:R-:W-:Y:S05]  /*ae20*/  BSYNC.RECONVERGENT B4 ;  /* 0x0000000000047941 */ /* 0x000fea0003800200 */
.L_x_3855:
        /* <DEDUP_REMOVED lines=45> */
.L_x_3853:
[----:B------:R-:W-:Y:S05]  /*b100*/  BSYNC.RECONVERGENT B3 ;  /* 0x0000000000037941 */ /* 0x000fea0003800200 */
.L_x_3852:
        /* <DEDUP_REMOVED lines=9> */
.L_x_3851:
[----:B------:R-:W-:Y:S05]  /*b1a0*/  BSYNC.RECONVERGENT B2 ;  /* 0x0000000000027941 */ /* 0x000fea0003800200 */
.L_x_3850:
        /* <DEDUP_REMOVED lines=18> */
.L_x_3861:
        /* <DEDUP_REMOVED lines=13> */
.L_x_3863:
[----:B------:R-:W-:Y:S05]  /*b3a0*/  BSYNC.RECONVERGENT B4 ;  /* 0x0000000000047941 */ /* 0x000fea0003800200 */
.L_x_3862:
        /* <DEDUP_REMOVED lines=45> */
.L_x_3860:
[----:B------:R-:W-:Y:S05]  /*b680*/  BSYNC.RECONVERGENT B3 ;  /* 0x0000000000037941 */ /* 0x000fea0003800200 */
.L_x_3859:
        /* <DEDUP_REMOVED lines=9> */
.L_x_3858:
[----:B------:R-:W-:Y:S05]  /*b720*/  BSYNC.RECONVERGENT B2 ;  /* 0x0000000000027941 */ /* 0x000fea0003800200 */
.L_x_3857:
        /* <DEDUP_REMOVED lines=18> */
.L_x_3868:
        /* <DEDUP_REMOVED lines=13> */
.L_x_3870:
[----:B------:R-:W-:Y:S05]  /*b920*/  BSYNC.RECONVERGENT B4 ;  /* 0x0000000000047941 */ /* 0x000fea0003800200 */
.L_x_3869:
        /* <DEDUP_REMOVED lines=45> */
.L_x_3867:
[----:B------:R-:W-:Y:S05]  /*bc00*/  BSYNC.RECONVERGENT B3 ;  /* 0x0000000000037941 */ /* 0x000fea0003800200 */
.L_x_3866:
        /* <DEDUP_REMOVED lines=9> */
.L_x_3865:
[----:B------:R-:W-:Y:S05]  /*bca0*/  BSYNC.RECONVERGENT B2 ;  /* 0x0000000000027941 */ /* 0x000fea0003800200 */
.L_x_3864:
        /* <DEDUP_REMOVED lines=18> */
.L_x_3875:
        /* <DEDUP_REMOVED lines=13> */
.L_x_3877:
[----:B------:R-:W-:Y:S05]  /*bea0*/  BSYNC.RECONVERGENT B4 ;  /* 0x0000000000047941 */ /* 0x000fea0003800200 */
.L_x_3876:
        /* <DEDUP_REMOVED lines=45> */
.L_x_3874:
[----:B------:R-:W-:Y:S05]  /*c180*/  BSYNC.RECONVERGENT B3 ;  /* 0x0000000000037941 */ /* 0x000fea0003800200 */
.L_x_3873:
        /* <DEDUP_REMOVED lines=9> */
.L_x_3872:
[----:B------:R-:W-:Y:S05]  /*c220*/  BSYNC.RECONVERGENT B2 ;  /* 0x0000000000027941 */ /* 0x000fea0003800200 */
.L_x_3871:
        /* <DEDUP_REMOVED lines=18> */
.L_x_3882:
        /* <DEDUP_REMOVED lines=13> */
.L_x_3884:
[----:B------:R-:W-:Y:S05]  /*c420*/  BSYNC.RECONVERGENT B4 ;  /* 0x0000000000047941 */ /* 0x000fea0003800200 */
.L_x_3883:
        /* <DEDUP_REMOVED lines=45> */
.L_x_3881:
[----:B------:R-:W-:Y:S05]  /*c700*/  BSYNC.RECONVERGENT B3 ;  /* 0x0000000000037941 */ /* 0x000fea0003800200 */
.L_x_3880:
        /* <DEDUP_REMOVED lines=9> */
.L_x_3879:
[----:B------:R-:W-:Y:S05]  /*c7a0*/  BSYNC.RECONVERGENT B2 ;  /* 0x0000000000027941 */ /* 0x000fea0003800200 */
.L_x_3878:
[----:B------:R-:W-:Y:S02]  /*c7b0*/  F2FP.F16.F32.PACK_AB R47, RZ, R73 ;  /* 0x00000049ff2f723e */ /* 0x000fe400000000ff */
[----:B------:R-:W-:Y:S02]  /*c7c0*/  PRMT R46, R87, 0x5410, R88 ;  /* 0x00005410572e7816 */ /* 0x000fe40000000058 */
[----:B------:R-:W-:Y:S02]  /*c7d0*/  PRMT R45, R85, 0x5410, R86 ;  /* 0x00005410552d7816 */ /* 0x000fe40000000056 */
[----:B------:R-:W-:Y:S02]  /*c7e0*/  PRMT R44, R84, 0x5410, R83 ;  /* 0x00005410542c7816 */ /* 0x000fe40000000053 */
[----:B------:R-:W-:-:S07]  /*c7f0*/  PRMT R47, R76, 0x5410, R47 ;  /* 0x000054104c2f7816 */ /* 0x000fce000000002f */
.L_x_3828:
[----:B------:R-:W0:Y:S01]  /*c800*/  LDC.64 R84, c[0x0][0x3a8] ;  /* 0x0000ea00ff547b82 */ /* 0x000e220000000a00 */
[----:B------:R-:W-:Y:S01]  /*c810*/  BSSY.RECONVERGENT B2, `(.L_x_3885) ;  /* 0x0000019000027945 */ /* 0x000fe20003800200 */
[----:B------:R-:W-:Y:S01]  /*c820*/  MOV R76, R82 ;  /* 0x00000052004c7202 */ /* 0x000fe20000000f00 */
[----:B0-----:R-:W-:-:S05]  /*c830*/  IMAD.WIDE.U32 R84, R80, 0x10, R84 ;  /* 0x0000001050547825 */ /* 0x001fca00078e0054 */
[----:B------:R0:W-:Y:S01]  /*c840*/  STG.E.128 desc[UR6][R84.64], R44 ;  /* 0x0000002c54007986 */ /* 0x0001e2000c101d06 */
[----:B------:R-:W-:Y:S05]  /*c850*/  @!P3 BRA `(.L_x_3886) ;  /* 0x000000000050b947 */ /* 0x000fea0003800000 */
[----:B0-----:R-:W-:Y:S01]  /*c860*/  IMAD.U32 R44, R52, 0x10000, RZ ;  /* 0x00010000342c7824 */ /* 0x001fe200078e00ff */
[----:B------:R-:W-:Y:S02]  /*c870*/  LOP3.LUT R46, R53, 0xffff, RZ, 0xc0, !PT ;  /* 0x0000ffff352e7812 */ /* 0x000fe400078ec0ff */
[----:B------:R-:W-:Y:S02]  /*c880*/  PRMT R83, R51, 0x7104, RZ ;  /* 0x0000710433537816 */ /* 0x000fe400000000ff */
[----:B------:R-:W-:Y:S02]  /*c890*/  LOP3.LUT R47, R44, 0xff0000, RZ, 0xc0, !PT ;  /* 0x00ff00002c2f7812 */ /* 0x000fe400078ec0ff */
[----:B------:R-:W0:Y:S01]  /*c8a0*/  LDC.64 R44, c[0x0][0x3b0] ;  /* 0x0000ec00ff2c7b82 */ /* 0x000e220000000a00 */
[----:B------:R-:W-:Y:S02]  /*c8b0*/  LOP3.LUT R84, R49, 0xff, RZ, 0xc0, !PT ;  /* 0x000000ff31547812 */ /* 0x000fe400078ec0ff */
[----:B------:R-:W-:-:S02]  /*c8c0*/  PRMT R46, R47, 0x4210, R46 ;  /* 0x000042102f2e7816 */ /* 0x000fc4000000002e */
[----:B------:R-:W-:Y:S01]  /*c8d0*/  LOP3.LUT R82, R48, 0xff, RZ, 0xc0, !PT ;  /* 0x000000ff30527812 */ /* 0x000fe200078ec0ff */
[----:B------:R-:W-:Y:S01]  /*c8e0*/  IMAD.WIDE.U32 R84, R84, 0x1000000, RZ ;  /* 0x0100000054547825 */ /* 0x000fe200078e00ff */
[----:B------:R-:W-:Y:S02]  /*c8f0*/  LOP3.LUT R83, R46, 0xff00, R83, 0xf8, !PT ;  /* 0x0000ff002e537812 */ /* 0x000fe400078ef853 */
[----:B------:R-:W-:Y:S02]  /*c900*/  LOP3.LUT R46, R0, 0xff, RZ, 0xc0, !PT ;  /* 0x000000ff002e7812 */ /* 0x000fe400078ec0ff */
[----:B------:R-:W-:Y:S01]  /*c910*/  LOP3.LUT R87, R83, 0xff, R50, 0xf8, !PT ;  /* 0x000000ff53577812 */ /* 0x000fe200078ef832 */
[----:B------:R-:W-:-:S04]  /*c920*/  IMAD.WIDE.U32 R82, R82, 0x10000, RZ ;  /* 0x0001000052527825 */ /* 0x000fc800078e00ff */
[----:B------:R-:W-:Y:S01]  /*c930*/  IMAD.WIDE.U32 R46, R46, 0x100, RZ ;  /* 0x000001002e2e7825 */ /* 0x000fe200078e00ff */
[----:B------:R-:W-:Y:S02]  /*c940*/  LOP3.LUT R87, R83, R87, R85, 0xfe, !PT ;  /* 0x0000005753577212 */ /* 0x000fe400078efe55 */
[----:B------:R-:W-:Y:S02]  /*c950*/  LOP3.LUT R46, R46, R84, R82, 0xfe, !PT ;  /* 0x000000542e2e7212 */ /* 0x000fe400078efe52 */
[----:B------:R-:W-:Y:S01]  /*c960*/  LOP3.LUT R47, R87, R47, RZ, 0xfc, !PT ;  /* 0x0000002f572f7212 */ /* 0x000fe200078efcff */
[----:B0-----:R-:W-:Y:S01]  /*c970*/  IMAD.WIDE.U32 R44, R79, 0x8, R44 ;  /* 0x000000084f2c7825 */ /* 0x001fe200078e002c */
[----:B------:R-:W-:-:S05]  /*c980*/  LOP3.LUT R46, R46, 0xff, R3, 0xf8, !PT ;  /* 0x000000ff2e2e7812 */ /* 0x000fca00078ef803 */
[----:B------:R1:W-:Y:S02]  /*c990*/  STG.E.64 desc[UR6][R44.64], R46 ;  /* 0x0000002e2c007986 */ /* 0x0003e4000c101b06 */
.L_x_3886:
[----:B------:R-:W-:Y:S05]  /*c9a0*/  BSYNC.RECONVERGENT B2 ;  /* 0x0000000000027941 */ /* 0x000fea0003800200 */
.L_x_3885:
[----:B------:R-:W-:Y:S01]  /*c9b0*/  IADD3 R80, PT, PT, R80, 0x20, RZ ;  /* 0x0000002050507810 */ /* 0x000fe20007ffe0ff */
[----:B------:R-:W-:-:S07]  /*c9c0*/  VIADD R79, R79, 0x20 ;  /* 0x000000204f4f7836 */ /* 0x000fce0000000000 */
.L_x_3768:
[----:B------:R-:W-:Y:S05]  /*c9d0*/  BSYNC.RECONVERGENT B1 ;  /* 0x0000000000017941 */ /* 0x000fea0003800200 */
.L_x_3767:
        /* <DEDUP_REMOVED lines=8> */
.L_x_3890:
[----:B------:R-:W-:Y:S05]  /*ca60*/  BSYNC.RECONVERGENT B2 ;  /* 0x0000000000027941 */ /* 0x000fea0003800200 */
.L_x_3889:
        /* <DEDUP_REMOVED lines=10> */
[----:B--2---:R-:W-:Y:S01]  /*cb10*/  @!P4 HADD2.F32 R56, -RZ, R44.H0_H0 ;  /* 0x2000002cff38c230 */ /* 0x004fe20000004100 */
        /* <DEDUP_REMOVED lines=17> */
.L_x_3896:
        /* <DEDUP_REMOVED lines=13> */
.L_x_3898:
[----:B------:R-:W-:Y:S05]  /*cd00*/  BSYNC.RECONVERGENT B4 ;  /* 0x0000000000047941 */ /* 0x000fea0003800200 */
.L_x_3897:
        /* <DEDUP_REMOVED lines=46> */
.L_x_3895:
[----:B------:R-:W-:Y:S05]  /*cff0*/  BSYNC.RECONVERGENT B3 ;  /* 0x0000000000037941 */ /* 0x000fea0003800200 */
.L_x_3894:
        /* <DEDUP_REMOVED lines=11> */
.L_x_3893:
[----:B------:R-:W-:Y:S05]  /*d0b0*/  BSYNC.RECONVERGENT B2 ;  /* 0x0000000000027941 */ /* 0x000fea0003800200 */
.L_x_3892:
        /* <DEDUP_REMOVED lines=22> */
.L_x_3903:
        /* <DEDUP_REMOVED lines=13> */
.L_x_3905:
[----:B------:R-:W-:Y:S05]  /*d2f0*/  BSYNC.RECONVERGENT B4 ;  /* 0x0000000000047941 */ /* 0x000fea0003800200 */
.L_x_3904:
        /* <DEDUP_REMOVED lines=46> */
.L_x_3902:
[----:B------:R-:W-:Y:S05]  /*d5e0*/  BSYNC.RECONVERGENT B3 ;  /* 0x0000000000037941 */ /* 0x000fea0003800200 */
.L_x_3901:
        /* <DEDUP_REMOVED lines=11> */
.L_x_3900:
[----:B------:R-:W-:Y:S05]  /*d6a0*/  BSYNC.RECONVERGENT B2 ;  /* 0x0000000000027941 */ /* 0x000fea0003800200 */
.L_x_3899:
        /* <DEDUP_REMOVED lines=22> */
.L_x_3910:
        /* <DEDUP_REMOVED lines=13> */
.L_x_3912:
[----:B------:R-:W-:Y:S05]  /*d8e0*/  BSYNC.RECONVERGENT B4 ;  /* 0x0000000000047941 */ /* 0x000fea0003800200 */
.L_x_3911:
        /* <DEDUP_REMOVED lines=44> */
[----:B------:R-:W-:Y:S01]  /*dbb0*/  HFMA2 R68, -RZ, RZ, 0, 0 ;  /* 0x00000000ff447431 */ /* 0x000fe200000001ff */
[----:B------:R-:W-:-:S07]  /*dbc0*/  LOP3.LUT R9, R74, UR25, R69, 0x96, !PT ;  /* 0x000000194a097c12 */ /* 0x000fce000f8e9645 */
.L_x_3909:
[----:B------:R-:W-:Y:S05]  /*dbd0*/  BSYNC.RECONVERGENT B3 ;  /* 0x0000000000037941 */ /* 0x000fea0003800200 */
.L_x_3908:
        /* <DEDUP_REMOVED lines=11> */
.L_x_3907:
[----:B------:R-:W-:Y:S05]  /*dc90*/  BSYNC.RECONVERGENT B2 ;  /* 0x0000000000027941 */ /* 0x000fea0003800200 */
.L_x_3906:
        /* <DEDUP_REMOVED lines=22> */
.L_x_3917:
        /* <DEDUP_REMOVED lines=13> */
.L_x_3919:
[----:B------:R-:W-:Y:S05]  /*ded0*/  BSYNC.RECONVERGENT B4 ;  /* 0x0000000000047941 */ /* 0x000fea0003800200 */
.L_x_3918:
        /* <DEDUP_REMOVED lines=45> */
.L_x_3916:
[----:B------:R-:W-:Y:S05]  /*e1b0*/  BSYNC.RECONVERGENT B3 ;  /* 0x0000000000037941 */ /* 0x000fea0003800200 */
.L_x_3915:
        /* <DEDUP_REMOVED lines=11> */
.L_x_3914:
[----:B------:R-:W-:Y:S05]  /*e270*/  BSYNC.RECONVERGENT B2 ;  /* 0x0000000000027941 */ /* 0x000fea0003800200 */
.L_x_3913:
        /* <DEDUP_REMOVED lines=22> */
.L_x_3924:
        /* <DEDUP_REMOVED lines=13> */
.L_x_3926:
[----:B------:R-:W-:Y:S05]  /*e4b0*/  BSYNC.RECONVERGENT B4 ;  /* 0x0000000000047941 */ /* 0x000fea0003800200 */
.L_x_3925:
        /* <DEDUP_REMOVED lines=45> */
.L_x_3923:
[----:B------:R-:W-:Y:S05]  /*e790*/  BSYNC.RECONVERGENT B3 ;  /* 0x0000000000037941 */ /* 0x000fea0003800200 */
.L_x_3922:
        /* <DEDUP_REMOVED lines=11> */
.L_x_3921:
[----:B------:R-:W-:Y:S05]  /*e850*/  BSYNC.RECONVERGENT B2 ;  /* 0x0000000000027941 */ /* 0x000fea0003800200 */
.L_x_3920:
        /* <DEDUP_REMOVED lines=22> */
.L_x_3931:
        /* <DEDUP_REMOVED lines=13> */
.L_x_3933:
[----:B------:R-:W-:Y:S05]  /*ea90*/  BSYNC.RECONVERGENT B4 ;  /* 0x0000000000047941 */ /* 0x000fea0003800200 */
.L_x_3932:
        /* <DEDUP_REMOVED lines=44> */
[----:B------:R-:W-:Y:S01]  /*ed60*/  IMAD.MOV.U32 R45, RZ, RZ, R82 ;  /* 0x000000ffff2d7224 */ /* 0x000fe200078e0052 */
[----:B------:R-:W-:-:S07]  /*ed70*/  MOV R76, R44 ;  /* 0x0000002c004c7202 */ /* 0x000fce0000000f00 */
.L_x_3930:
[----:B------:R-:W-:Y:S05]  /*ed80*/  BSYNC.RECONVERGENT B3 ;  /* 0x0000000000037941 */ /* 0x000fea0003800200 */
.L_x_3929:
        /* <DEDUP_REMOVED lines=11> */
.L_x_3928:
[----:B------:R-:W-:Y:S05]  /*ee40*/  BSYNC.RECONVERGENT B2 ;  /* 0x0000000000027941 */ /* 0x000fea0003800200 */
.L_x_3927:
        /* <DEDUP_REMOVED lines=22> */
.L_x_3938:
        /* <DEDUP_REMOVED lines=13> */
.L_x_3940:
[----:B------:R-:W-:Y:S05]  /*f080*/  BSYNC.RECONVERGENT B4 ;  /* 0x0000000000047941 */ /* 0x000fea0003800200 */
.L_x_3939:
        /* <DEDUP_REMOVED lines=44> */
[----:B------:R-:W-:Y:S01]  /*f350*/  LOP3.LUT R9, R74, UR25, R45, 0x96, !PT ;  /* 0x000000194a097c12 */ /* 0x000fe2000f8e962d */
[----:B------:R-:W-:-:S07]  /*f360*/  IMAD.MOV.U32 R45, RZ, RZ, R76 ;  /* 0x000000ffff2d7224 */ /* 0x000fce00078e004c */
.L_x_3937:
[----:B------:R-:W-:Y:S05]  /*f370*/  BSYNC.RECONVERGENT B3 ;  /* 0x0000000000037941 */ /* 0x000fea0003800200 */
.L_x_3936:
        /* <DEDUP_REMOVED lines=11> */
.L_x_3935:
[----:B------:R-:W-:Y:S05]  /*f430*/  BSYNC.RECONVERGENT B2 ;  /* 0x0000000000027941 */ /* 0x000fea0003800200 */
.L_x_3934:
        /* <DEDUP_REMOVED lines=22> */
.L_x_3945:
        /* <DEDUP_REMOVED lines=13> */
.L_x_3947:
[----:B------:R-:W-:Y:S05]  /*f670*/  BSYNC.RECONVERGENT B4 ;  /* 0x0000000000047941 */ /* 0x000fea0003800200 */
.L_x_3946:
        /* <DEDUP_REMOVED lines=46> */
.L_x_3944:
[----:B------:R-:W-:Y:S05]  /*f960*/  BSYNC.RECONVERGENT B3 ;  /* 0x0000000000037941 */ /* 0x000fea0003800200 */
.L_x_3943:
        /* <DEDUP_REMOVED lines=11> */
.L_x_3942:
[----:B------:R-:W-:Y:S05]  /*fa20*/  BSYNC.RECONVERGENT B2 ;  /* 0x0000000000027941 */ /* 0x000fea0003800200 */
.L_x_3941:
[----:B------:R-:W-:Y:S02]  /*fa30*/  F2FP.F16.F32.PACK_AB R47, RZ, R75 ;  /* 0x0000004bff2f723e */ /* 0x000fe400000000ff */
[----:B------:R-:W-:Y:S02]  /*fa40*/  PRMT R46, R88, 0x5410, R89 ;  /* 0x00005410582e7816 */ /* 0x000fe40000000059 */
[----:B------:R-:W-:Y:S02]  /*fa50*/  PRMT R45, R85, 0x5410, R87 ;  /* 0x00005410552d7816 */ /* 0x000fe40000000057 */
[----:B------:R-:W-:Y:S02]  /*fa60*/  PRMT R44, R81, 0x5410, R84 ;  /* 0x00005410512c7816 */ /* 0x000fe40000000054 */
[----:B------:R-:W-:Y:S01]  /*fa70*/  PRMT R47, R86, 0x5410, R47 ;  /* 0x00005410562f7816 */ /* 0x000fe2000000002f */
[----:B------:R-:W-:Y:S06]  /*fa80*/  BRA `(.L_x_3948) ;  /* 0x0000002c00287947 */ /* 0x000fec0003800000 */
.L_x_3891:
        /* <DEDUP_REMOVED lines=23> */
.L_x_3953:
        /* <DEDUP_REMOVED lines=13> */
.L_x_3955:
[----:B------:R-:W-:Y:S05]  /*fcd0*/  BSYNC.RECONVERGENT B4 ;  /* 0x0000000000047941 */ /* 0x000fea0003800200 */
.L_x_3954:
        /* <DEDUP_REMOVED lines=44> */
.L_x_3952:
[----:B------:R-:W-:Y:S05]  /*ffa0*/  BSYNC.RECONVERGENT B3 ;  /* 0x0000000000037941 */ /* 0x000fea0003800200 */
.L_x_3951:
        /* <DEDUP_REMOVED lines=9> */
.L_x_3950:
[----:B------:R-:W-:Y:S05]  /*10040*/  BSYNC.RECONVERGENT B2 ;  /* 0x0000000000027941 */ /* 0x000fea0003800200 */
.L_x_3949:
        /* <DEDUP_REMOVED lines=18> */
.L_x_3960:
        /* <DEDUP_REMOVED lines=13> */
.L_x_3962:
[----:B------:R-:W-:Y:S05]  /*10240*/  BSYNC.RECONVERGENT B4 ;  /* 0x0000000000047941 */ /* 0x000fea0003800200 */
.L_x_3961:
        /* <DEDUP_REMOVED lines=45> */
.L_x_3959:
[----:B------:R-:W-:Y:S05]  /*10520*/  BSYNC.RECONVERGENT B3 ;  /* 0x0000000000037941 */ /* 0x000fea0003800200 */
.L_x_3958:
        /* <DEDUP_REMOVED lines=9> */
.L_x_3957:
[----:B------:R-:W-:Y:S05]  /*105c0*/  BSYNC.RECONVERGENT B2 ;  /* 0x0000000000027941 */ /* 0x000fea0003800200 */
.L_x_3956:
        /* <DEDUP_REMOVED lines=18> */
.L_x_3967:
        /* <DEDUP_REMOVED lines=13> */
.L_x_3969:
[----:B------:R-:W-:Y:S05]  /*107c0*/  BSYNC.RECONVERGENT B4 ;  /* 0x0000000000047941 */ /* 0x000fea0003800200 */
.L_x_3968:
        /* <DEDUP_REMOVED lines=45> */
.L_x_3966:
[----:B------:R-:W-:Y:S05]  /*10aa0*/  BSYNC.RECONVERGENT B3 ;  /* 0x0000000000037941 */ /* 0x000fea0003800200 */
.L_x_3965:
        /* <DEDUP_REMOVED lines=9> */
.L_x_3964:
[----:B------:R-:W-:Y:S05]  /*10b40*/  BSYNC.RECONVERGENT B2 ;  /* 0x0000000000027941 */ /* 0x000fea0003800200 */
.L_x_3963:
        /* <DEDUP_REMOVED lines=18> */
.L_x_3974:
        /* <DEDUP_REMOVED lines=13> */
.L_x_3976:
[----:B------:R-:W-:Y:S05]  /*10d40*/  BSYNC.RECONVERGENT B4 ;  /* 0x0000000000047941 */ /* 0x000fea0003800200 */
.L_x_3975:
        /* <DEDUP_REMOVED lines=45> */
.L_x_3973:
[----:B------:R-:W-:Y:S05]  /*11020*/  BSYNC.RECONVERGENT B3 ;  /* 0x0000000000037941 */ /* 0x000fea0003800200 */
.L_x_3972:
        /* <DEDUP_REMOVED lines=9> */
.L_x_3971:
[----:B------:R-:W-:Y:S05]  /*110c0*/  BSYNC.RECONVERGENT B2 ;  /* 0x0000000000027941 */ /* 0x000fea0003800200 */
.L_x_3970:
        /* <DEDUP_REMOVED lines=18> */
.L_x_3981:
        /* <DEDUP_REMOVED lines=13> */
.L_x_3983:
[----:B------:R-:W-:Y:S05]  /*112c0*/  BSYNC.RECONVERGENT B4 ;  /* 0x0000000000047941 */ /* 0x000fea0003800200 */
.L_x_3982:
        /* <DEDUP_REMOVED lines=45> */
.L_x_3980:
[----:B------:R-:W-:Y:S05]  /*115a0*/  BSYNC.RECONVERGENT B3 ;  /* 0x0000000000037941 */ /* 0x000fea0003800200 */
.L_x_3979:
        /* <DEDUP_REMOVED lines=9> */
.L_x_3978:
[----:B------:R-:W-:Y:S05]  /*11640*/  BSYNC.RECONVERGENT B2 ;  /* 0x0000000000027941 */ /* 0x000fea0003800200 */
.L_x_3977:
        /* <DEDUP_REMOVED lines=18> */
.L_x_3988:
        /* <DEDUP_REMOVED lines=13> */
.L_x_3990:
[----:B------:R-:W-:Y:S05]  /*11840*/  BSYNC.RECONVERGENT B4 ;  /* 0x0000000000047941 */ /* 0x000fea0003800200 */
.L_x_3989:
        /* <DEDUP_REMOVED lines=45> */
.L_x_3987:
[----:B------:R-:W-:Y:S05]  /*11b20*/  BSYNC.RECONVERGENT B3 ;  /* 0x0000000000037941 */ /* 0x000fea0003800200 */
.L_x_3986:
        /* <DEDUP_REMOVED lines=9> */
.L_x_3985:
[----:B------:R-:W-:Y:S05]  /*11bc0*/  BSYNC.RECONVERGENT B2 ;  /* 0x0000000000027941 */ /* 0x000fea0003800200 */
.L_x_3984:
        /* <DEDUP_REMOVED lines=18> */
.L_x_3995:
        /* <DEDUP_REMOVED lines=13> */
.L_x_3997:
[----:B------:R-:W-:Y:S05]  /*11dc0*/  BSYNC.RECONVERGENT B4 ;  /* 0x0000000000047941 */ /* 0x000fea0003800200 */
.L_x_3996:
        /* <DEDUP_REMOVED lines=45> */
.L_x_3994:
[----:B------:R-:W-:Y:S05]  /*120a0*/  BSYNC.RECONVERGENT B3 ;  /* 0x0000000000037941 */ /* 0x000fea0003800200 */
.L_x_3993:
        /* <DEDUP_REMOVED lines=9> */
.L_x_3992:
[----:B------:R-:W-:Y:S05]  /*12140*/  BSYNC.RECONVERGENT B2 ;  /* 0x0000000000027941 */ /* 0x000fea0003800200 */
.L_x_3991:
        /* <DEDUP_REMOVED lines=18> */
.L_x_4002:
        /* <DEDUP_REMOVED lines=13> */
.L_x_4004:
[----:B------:R-:W-:Y:S05]  /*12340*/  BSYNC.RECONVERGENT B4 ;  /* 0x0000000000047941 */ /* 0x000fea0003800200 */
.L_x_4003:
        /* <DEDUP_REMOVED lines=45> */
.L_x_4001:
[----:B------:R-:W-:Y:S05]  /*12620*/  BSYNC.RECONVERGENT B3 ;  /* 0x0000000000037941 */ /* 0x000fea0003800200 */
.L_x_4000:
        /* <DEDUP_REMOVED lines=9> */
.L_x_3999:
[----:B------:R-:W-:Y:S05]  /*126c0*/  BSYNC.RECONVERGENT B2 ;  /* 0x0000000000027941 */ /* 0x000fea0003800200 */
.L_x_3998:
[----:B------:R-:W-:Y:S01]  /*126d0*/  F2FP.F16.F32.PACK_AB R47, RZ, R75 ;  /* 0x0000004bff2f723e */ /* 0x000fe200000000ff */
[----:B------:R-:W-:Y:S01]  /*126e0*/  IMAD.MOV.U32 R76, RZ, RZ, R86 ;  /* 0x000000ffff4c7224 */ /* 0x000fe200078e0056 */
[----:B------:R-:W-:Y:S02]  /*126f0*/  PRMT R46, R87, 0x5410, R88 ;  /* 0x00005410572e7816 */ /* 0x000fe40000000058 */
[----:B------:R-:W-:Y:S02]  /*12700*/  PRMT R45, R84, 0x5410, R85 ;  /* 0x00005410542d7816 */ /* 0x000fe40000000055 */
[----:B------:R-:W-:Y:S02]  /*12710*/  PRMT R44, R83, 0x5410, R82 ;  /* 0x00005410532c7816 */ /* 0x000fe40000000052 */
[----:B------:R-:W-:-:S07]  /*12720*/  PRMT R47, R81, 0x5410, R47 ;  /* 0x00005410512f7816 */ /* 0x000fce000000002f */
.L_x_3948:
[----:B------:R-:W0:Y:S02]  /*12730*/  LDC.64 R82, c[0x0][0x3a8] ;  /* 0x0000ea00ff527b82 */ /* 0x000e240000000a00 */
[----:B0-----:R-:W-:-:S05]  /*12740*/  IMAD.WIDE.U32 R82, R80, 0x10, R82 ;  /* 0x0000001050527825 */ /* 0x001fca00078e0052 */
[----:B------:R2:W-:Y:S01]  /*12750*/  STG.E.128 desc[UR6][R82.64], R44 ;  /* 0x0000002c52007986 */ /* 0x0005e2000c101d06 */
[----:B------:R-:W-:Y:S05]  /*12760*/  @!P3 BRA `(.L_x_3888) ;  /* 0x000000000050b947 */ /* 0x000fea0003800000 */
[----:B--2---:R-:W-:Y:S02]  /*12770*/  SHF.L.U32 R44, R52, 0x10, RZ ;  /* 0x00000010342c7819 */ /* 0x004fe400000006ff */
        /* <DEDUP_REMOVED lines=19> */
.L_x_3888:
[----:B------:R-:W-:Y:S05]  /*128b0*/  BSYNC.RECONVERGENT B1 ;  /* 0x0000000000017941 */ /* 0x000fea0003800200 */
.L_x_3887:
        /* <DEDUP_REMOVED lines=101> */
.L_x_4024:
        /* <DEDUP_REMOVED lines=14> */
[----:B-----5:R-:W-:-:S13]  /*12ff0*/  ISETP.GE.AND P3, PT, R78, 0x1, PT ;  /* 0x000000014e00780c */ /* 0x020fda0003f66270 */
[----:B-1----:R-:W-:Y:S05]  /*13000*/  @!P3 BRA `(.L_x_4007) ;  /* 0x000000080070b947 */ /* 0x002fea0003800000 */
[----:B------:R-:W-:Y:S01]  /*13010*/  VIADD R78, R78, 0xffffffff ;  /* 0xffffffff4e4e7836 */ /* 0x000fe20000000000 */
[----:B------:R-:W-:Y:S03]  /*13020*/  BSSY.RECONVERGENT B2, `(.L_x_4008) ;  /* 0x0000037000027945 */ /* 0x000fe60003800200 */
[----:B------:R-:W-:Y:S01]  /*13030*/  IMAD R78, R78, R77, RZ ;  /* 0x0000004d4e4e7224 */ /* 0x000fe200078e02ff */
[----:B------:R-:W-:-:S04]  /*13040*/  FSEL R77, R79, RZ, !P4 ;  /* 0x000000ff4f4d7208 */ /* 0x000fc80006000000 */
[----:B------:R-:W-:-:S04]  /*13050*/  SHF.R.S32.HI R45, RZ, 0x1f, R78 ;  /* 0x0000001fff2d7819 */ /* 0x000fc8000001144e */
[----:B------:R-:W-:-:S04]  /*13060*/  LEA.HI R78, R45, R78, RZ, 0x3 ;  /* 0x0000004e2d4e7211 */ /* 0x000fc800078f18ff */
[----:B------:R-:W-:Y:S01]  /*13070*/  LEA.HI.SX32 R83, R78, R83, 0x1d ;  /* 0x000000534e537211 */ /* 0x000fe200078feaff */
[----:B------:R-:W-:Y:S06]  /*13080*/  @!P0 BRA `(.L_x_4009) ;  /* 0x0000000000c08947 */ /* 0x000fec0003800000 */
[--C-:B------:R-:W-:Y:S01]  /*13090*/  FADD.FTZ R44, R4, -R77.reuse ;  /* 0x8000004d042c7221 */ /* 0x100fe20000010000 */
[--C-:B------:R-:W-:Y:S01]  /*130a0*/  FADD.FTZ R46, R62, -R77.reuse ;  /* 0x8000004d3e2e7221 */ /* 0x100fe20000010000 */
[----:B------:R-:W-:Y:S01]  /*130b0*/  FADD.FTZ R78, R61, -R77 ;  /* 0x8000004d3d4e7221 */ /* 0x000fe20000010000 */
[----:B------:R-:W-:Y:S02]  /*130c0*/  HADD2.F32 R45, -RZ, R40.H0_H0 ;  /* 0x20000028ff2d7230 */ /* 0x000fe40000004100 */
[C---:B------:R-:W-:Y:S01]  /*130d0*/  FMUL.FTZ R44, R81.reuse, R44 ;  /* 0x0000002c512c7220 */ /* 0x040fe20000410000 */
[----:B------:R-:W-:Y:S02]  /*130e0*/  HADD2.F32 R47, -RZ, R36.H0_H0 ;  /* 0x20000024ff2f7230 */ /* 0x000fe40000004100 */
[C---:B------:R-:W-:Y:S01]  /*130f0*/  FMUL.FTZ R46, R81.reuse, R46 ;  /* 0x0000002e512e7220 */ /* 0x040fe20000410000 */
[----:B------:R-:W-:Y:S02]  /*13100*/  HADD2.F32 R79, -RZ, R41.H0_H0 ;  /* 0x20000029ff4f7230 */ /* 0x000fe40000004100 */
[----:B------:R-:W-:Y:S01]  /*13110*/  FMUL.FTZ R78, R81, R78 ;  /* 0x0000004e514e7220 */ /* 0x000fe20000410000 */
[----:B------:R-:W-:-:S02]  /*13120*/  HADD2.F32 R85, -RZ, R37.H0_H0 ;  /* 0x20000025ff557230 */ /* 0x000fc40000004100 */
[----:B------:R-:W-:Y:S01]  /*13130*/  FFMA.FTZ R44, R44, R45, R47 ;  /* 0x0000002d2c2c7223 */ /* 0x000fe2000001002f */
[----:B------:R-:W-:Y:S02]  /*13140*/  HADD2.F32 R87, -RZ, R41.H1_H1 ;  /* 0x30000029ff577230 */ /* 0x000fe40000004100 */
[----:B0-----:R-:W-:Y:S01]  /*13150*/  FADD.FTZ R82, R70, -R77 ;  /* 0x8000004d46527221 */ /* 0x001fe20000010000 */
[----:B------:R-:W-:Y:S02]  /*13160*/  HADD2.F32 R89, -RZ, R37.H1_H1 ;  /* 0x30000025ff597230 */ /* 0x000fe40000004100 */
[----:B------:R-:W-:Y:S01]  /*13170*/  FFMA.FTZ R45, R46, R79, R85 ;  /* 0x0000004f2e2d7223 */ /* 0x000fe20000010055 */
[----:B------:R-:W-:Y:S01]  /*13180*/  FADD.FTZ R46, R64, -R77 ;  /* 0x8000004d402e7221 */ /* 0x000fe20000010000 */
[----:B------:R-:W-:Y:S02]  /*13190*/  HADD2.F32 R47, -RZ, R42.H0_H0 ;  /* 0x2000002aff2f7230 */ /* 0x000fe40000004100 */
[----:B------:R-:W-:Y:S01]  /*131a0*/  FMUL.FTZ R82, R81, R82 ;  /* 0x0000005251527220 */ /* 0x000fe20000410000 */
[----:B------:R-:W-:Y:S01]  /*131b0*/  FFMA.FTZ R80, R78, R87, R89 ;  /* 0x000000574e507223 */ /* 0x000fe20000010059 */
[----:B------:R-:W-:Y:S01]  /*131c0*/  FADD.FTZ R78, R65, -R77 ;  /* 0x8000004d414e7221 */ /* 0x000fe20000010000 */
[----:B------:R-:W-:-:S02]  /*131d0*/  HADD2.F32 R79, -RZ, R38.H0_H0 ;  /* 0x20000026ff4f7230 */ /* 0x000fc40000004100 */
[C---:B------:R-:W-:Y:S01]  /*131e0*/  FMUL.FTZ R46, R81.reuse, R46 ;  /* 0x0000002e512e7220 */ /* 0x040fe20000410000 */
[----:B------:R-:W-:Y:S02]  /*131f0*/  HADD2.F32 R85, -RZ, R42.H1_H1 ;  /* 0x3000002aff557230 */ /* 0x000fe40000004100 */
[----:B------:R-:W-:Y:S01]  /*13200*/  FMUL.FTZ R78, R81, R78 ;  /* 0x0000004e514e7220 */ /* 0x000fe20000410000 */
[----:B------:R-:W-:Y:S02]  /*13210*/  HADD2.F32 R87, -RZ, R38.H1_H1 ;  /* 0x30000026ff577230 */ /* 0x000fe40000004100 */
[----:B------:R-:W-:Y:S01]  /*13220*/  FFMA.FTZ R46, R46, R47, R79 ;  /* 0x0000002f2e2e7223 */ /* 0x000fe2000001004f */
[----:B------:R-:W-:Y:S01]  /*13230*/  HADD2.F32 R47, -RZ, R43.H0_H0 ;  /* 0x2000002bff2f7230 */ /* 0x000fe20000004100 */
[----:B------:R-:W-:Y:S01]  /*13240*/  F2FP.F16.F32.PACK_AB R45, R80, R45 ;  /* 0x0000002d502d723e */ /* 0x000fe200000000ff */
[--C-:B------:R-:W-:Y:S02]  /*13250*/  HADD2.F32 R79, -RZ, R39.reuse.H0_H0 ;  /* 0x20000027ff4f7230 */ /* 0x100fe40000004100 */
[----:B------:R-:W-:Y:S01]  /*13260*/  FFMA.FTZ R85, R78, R85, R87 ;  /* 0x000000554e557223 */ /* 0x000fe20000010057 */
[----:B------:R-:W-:Y:S01]  /*13270*/  FADD.FTZ R78, R71, -R77 ;  /* 0x8000004d474e7221 */ /* 0x000fe20000010000 */
[----:B------:R-:W-:-:S02]  /*13280*/  HADD2.F32 R86, -RZ, R39.H1_H1 ;  /* 0x30000027ff567230 */ /* 0x000fc40000004100 */
        /* <DEDUP_REMOVED lines=16> */
.L_x_4009:
[----:B------:R-:W-:Y:S05]  /*13390*/  BSYNC.RECONVERGENT B2 ;  /* 0x0000000000027941 */ /* 0x000fea0003800200 */
.L_x_4008:
[----:B------:R-:W-:Y:S04]  /*133a0*/  BSSY.RECONVERGENT B2, `(.L_x_4010) ;  /* 0x0000032000027945 */ /* 0x000fe80003800200 */
[----:B------:R-:W-:Y:S05]  /*133b0*/  @!P1 BRA `(.L_x_4011) ;  /* 0x0000000000c09947 */ /* 0x000fea0003800000 */
[--C-:B-1----:R-:W-:Y:S01]  /*133c0*/  FADD.FTZ R44, R54, -R77.reuse ;  /* 0x8000004d362c7221 */ /* 0x102fe20000010000 */
        /* <DEDUP_REMOVED lines=44> */
[----:B0-----:R-:W-:-:S04]  /*13690*/  IMAD.WIDE.U32 R78, R83, 0x10, R78 ;  /* 0x00000010534e7825 */ /* 0x001fc800078e004e */
[----:B------:R-:W-:Y:S01]  /*136a0*/  VIADD R83, R83, 0x20 ;  /* 0x0000002053537836 */ /* 0x000fe20000000000 */
[----:B------:R2:W-:Y:S06]  /*136b0*/  STG.E.128 desc[UR6][R78.64], R44 ;  /* 0x0000002c4e007986 */ /* 0x0005ec000c101d06 */
.L_x_4011:
[----:B------:R-:W-:Y:S05]  /*136c0*/  BSYNC.RECONVERGENT B2 ;  /* 0x0000000000027941 */ /* 0x000fea0003800200 */
.L_x_4010:
[----:B------:R-:W-:Y:S05]  /*136d0*/  @!P2 BRA `(.L_x_4007) ;  /* 0x0000000000bca947 */ /* 0x000fea0003800000 */
[--C-:B-12---:R-:W-:Y:S01]  /*136e0*/  FADD.FTZ R44, R56, -R77.reuse ;  /* 0x8000004d382c7221 */ /* 0x106fe20000010000 */
[--C-:B------:R-:W-:Y:S01]  /*136f0*/  FADD.FTZ R46, R58, -R77.reuse ;  /* 0x8000004d3a2e7221 */ /* 0x100fe20000010000 */
[----:B------:R-:W-:Y:S02]  /*13700*/  HADD2.F32 R45, -RZ, R24.H0_H0 ;  /* 0x20000018ff2d7230 */ /* 0x000fe40000004100 */
[----:B------:R-:W-:Y:S01]  /*13710*/  FADD.FTZ R78, R63, -R77 ;  /* 0x8000004d3f4e7221 */ /* 0x000fe20000010000 */
[----:B------:R-:W-:Y:S02]  /*13720*/  HADD2.F32 R47, -RZ, R20.H0_H0 ;  /* 0x20000014ff2f7230 */ /* 0x000fe40000004100 */
[C---:B------:R-:W-:Y:S01]  /*13730*/  FMUL.FTZ R44, R81.reuse, R44 ;  /* 0x0000002c512c7220 */ /* 0x040fe20000410000 */
[----:B------:R-:W-:Y:S02]  /*13740*/  HADD2.F32 R79, -RZ, R25.H0_H0 ;  /* 0x20000019ff4f7230 */ /* 0x000fe40000004100 */
[----:B------:R-:W-:Y:S01]  /*13750*/  FMUL.FTZ R46, R81, R46 ;  /* 0x0000002e512e7220 */ /* 0x000fe20000410000 */
[----:B------:R-:W-:-:S02]  /*13760*/  HADD2.F32 R85, -RZ, R21.H0_H0 ;  /* 0x20000015ff557230 */ /* 0x000fc40000004100 */
[----:B------:R-:W-:Y:S01]  /*13770*/  FFMA.FTZ R44, R44, R45, R47 ;  /* 0x0000002d2c2c7223 */ /* 0x000fe2000001002f */
[----:B------:R-:W-:Y:S02]  /*13780*/  HADD2.F32 R47, -RZ, R25.H1_H1 ;  /* 0x30000019ff2f7230 */ /* 0x000fe40000004100 */
[----:B------:R-:W-:Y:S01]  /*13790*/  FMUL.FTZ R78, R81, R78 ;  /* 0x0000004e514e7220 */ /* 0x000fe20000410000 */
[----:B------:R-:W-:Y:S02]  /*137a0*/  HADD2.F32 R87, -RZ, R22.H0_H0 ;  /* 0x20000016ff577230 */ /* 0x000fe40000004100 */
[----:B------:R-:W-:Y:S01]  /*137b0*/  FFMA.FTZ R45, R46, R79, R85 ;  /* 0x0000004f2e2d7223 */ /* 0x000fe20000010055 */
[----:B------:R-:W-:Y:S02]  /*137c0*/  HADD2.F32 R79, -RZ, R21.H1_H1 ;  /* 0x30000015ff4f7230 */ /* 0x000fe40000004100 */
[----:B------:R-:W-:Y:S01]  /*137d0*/  FADD.FTZ R46, R68, -R77 ;  /* 0x8000004d442e7221 */ /* 0x000fe20000010000 */
[----:B------:R-:W-:-:S02]  /*137e0*/  HADD2.F32 R85, -RZ, R26.H0_H0 ;  /* 0x2000001aff557230 */ /* 0x000fc40000004100 */
[----:B0-----:R-:W-:Y:S01]  /*137f0*/  FADD.FTZ R82, R74, -R77 ;  /* 0x8000004d4a527221 */ /* 0x001fe20000010000 */
[----:B------:R-:W-:Y:S02]  /*13800*/  HADD2.F32 R89, -RZ, R23.H1_H1 ;  /* 0x30000017ff597230 */ /* 0x000fe40000004100 */
[----:B------:R-:W-:Y:S01]  /*13810*/  FMUL.FTZ R46, R81, R46 ;  /* 0x0000002e512e7220 */ /* 0x000fe20000410000 */
[----:B------:R-:W-:Y:S01]  /*13820*/  FFMA.FTZ R80, R78, R47, R79 ;  /* 0x0000002f4e507223 */ /* 0x000fe2000001004f */
[----:B------:R-:W-:Y:S01]  /*13830*/  FADD.FTZ R78, R69, -R77 ;  /* 0x8000004d454e7221 */ /* 0x000fe20000010000 */
[----:B------:R-:W-:Y:S02]  /*13840*/  HADD2.F32 R47, -RZ, R22.H1_H1 ;  /* 0x30000016ff2f7230 */ /* 0x000fe40000004100 */
[----:B------:R-:W-:Y:S01]  /*13850*/  FFMA.FTZ R46, R46, R85, R87 ;  /* 0x000000552e2e7223 */ /* 0x000fe20000010057 */
[----:B------:R-:W-:Y:S02]  /*13860*/  HADD2.F32 R85, -RZ, R26.H1_H1 ;  /* 0x3000001aff557230 */ /* 0x000fe40000004100 */
[----:B------:R-:W-:Y:S01]  /*13870*/  FMUL.FTZ R78, R81, R78 ;  /* 0x0000004e514e7220 */ /* 0x000fe20000410000 */
[----:B------:R-:W-:-:S02]  /*13880*/  HADD2.F32 R79, -RZ, R27.H0_H0 ;  /* 0x2000001bff4f7230 */ /* 0x000fc40000004100 */
[----:B------:R-:W-:Y:S01]  /*13890*/  FMUL.FTZ R82, R81, R82 ;  /* 0x0000005251527220 */ /* 0x000fe20000410000 */
[----:B------:R-:W-:Y:S02]  /*138a0*/  HADD2.F32 R87, -RZ, R23.H0_H0 ;  /* 0x20000017ff577230 */ /* 0x000fe40000004100 */
[----:B------:R-:W-:Y:S01]  /*138b0*/  FFMA.FTZ R85, R78, R85, R47 ;  /* 0x000000554e557223 */ /* 0x000fe2000001002f */
[----:B------:R-:W-:Y:S02]  /*138c0*/  F2FP.F16.F32.PACK_AB R45, R80, R45 ;  /* 0x0000002d502d723e */ /* 0x000fe400000000ff */
[----:B------:R-:W-:Y:S01]  /*138d0*/  FFMA.FTZ R47, R82, R79, R87 ;  /* 0x0000004f522f7223 */ /* 0x000fe20000010057 */
[----:B------:R-:W-:Y:S01]  /*138e0*/  FADD.FTZ R82, R75, -R77 ;  /* 0x8000004d4b527221 */ /* 0x000fe20000010000 */
[----:B------:R-:W0:Y:S01]  /*138f0*/  LDC.64 R78, c[0x0][0x428] ;  /* 0x00010a00ff4e7b82 */ /* 0x000e220000000a00 */
[----:B------:R-:W-:Y:S01]  /*13900*/  HADD2.F32 R87, -RZ, R27.H1_H1 ;  /* 0x3000001bff577230 */ /* 0x000fe20000004100 */
[----:B------:R-:W-:Y:S01]  /*13910*/  F2FP.F16.F32.PACK_AB R46, R85, R46 ;  /* 0x0000002e552e723e */ /* 0x000fe200000000ff */
[----:B------:R-:W-:-:S04]  /*13920*/  FMUL.FTZ R82, R81, R82 ;  /* 0x0000005251527220 */ /* 0x000fc80000410000 */
[----:B------:R-:W-:Y:S01]  /*13930*/  FFMA.FTZ R84, R82, R87, R89 ;  /* 0x0000005752547223 */ /* 0x000fe20000010059 */
[----:B------:R-:W-:Y:S01]  /*13940*/  FADD.FTZ R82, R57, -R77 ;  /* 0x8000004d39527221 */ /* 0x000fe20000010000 */
[----:B------:R-:W-:-:S03]  /*13950*/  HADD2.F32 R77, -RZ, R24.H1_H1 ;  /* 0x30000018ff4d7230 */ /* 0x000fc60000004100 */
[----:B------:R-:W-:Y:S01]  /*13960*/  FMUL.FTZ R82, R81, R82 ;  /* 0x0000005251527220 */ /* 0x000fe20000410000 */
[----:B------:R-:W-:Y:S01]  /*13970*/  HADD2.F32 R81, -RZ, R20.H1_H1 ;  /* 0x30000014ff517230 */ /* 0x000fe20000004100 */
[----:B------:R-:W-:-:S04]  /*13980*/  F2FP.F16.F32.PACK_AB R47, R84, R47 ;  /* 0x0000002f542f723e */ /* 0x000fc800000000ff */
[----:B------:R-:W-:-:S05]  /*13990*/  FFMA.FTZ R77, R82, R77, R81 ;  /* 0x0000004d524d7223 */ /* 0x000fca0000010051 */
[----:B------:R-:W-:Y:S01]  /*139a0*/  F2FP.F16.F32.PACK_AB R44, R77, R44 ;  /* 0x0000002c4d2c723e */ /* 0x000fe200000000ff */
[----:B0-----:R-:W-:-:S05]  /*139b0*/  IMAD.WIDE.U32 R78, R83, 0x10, R78 ;  /* 0x00000010534e7825 */ /* 0x001fca00078e004e */
[----:B------:R3:W-:Y:S02]  /*139c0*/  STG.E.128 desc[UR6][R78.64], R44 ;  /* 0x0000002c4e007986 */ /* 0x0007e4000c101d06 */
.L_x_4007:
[----:B------:R-:W-:Y:S05]  /*139d0*/  BSYNC.RECONVERGENT B1 ;  /* 0x0000000000017941 */ /* 0x000fea0003800200 */
.L_x_4006:
[----:B-123--:R-:W1:Y:S02]  /*139e0*/  LDC.64 R44, c[0x0][0x380] ;  /* 0x0000e000ff2c7b82 */ /* 0x00ee640000000a00 */
[----:B-1----:R-:W-:-:S04]  /*139f0*/  LEA R12, R44, R12, 0x2 ;  /* 0x0000000c2c0c7211 */ /* 0x002fc800078e10ff */
[----:B------:R-:W-:-:S13]  /*13a00*/  ISETP.GE.AND P0, PT, R12, R45, PT ;  /* 0x0000002d0c00720c */ /* 0x000fda0003f06270 */
[----:B------:R-:W-:Y:S05]  /*13a10*/  @!P0 BRA `(.L_x_4012) ;  /* 0xfffffed000388947 */ /* 0x000fea000383ffff */
[----:B------:R-:W-:Y:S05]  /*13a20*/  BSYNC B0 ;  /* 0x0000000000007941 */ /* 0x000fea0003800000 */
.L_x_3646:
[----:B------:R-:W-:Y:S05]  /*13a30*/  EXIT ;  /* 0x000000000000794d */ /* 0x000fea0003800000 */
.L_x_4005:
        /* <DEDUP_REMOVED lines=8> */
.L_x_4014:
[----:B------:R-:W-:Y:S05]  /*13ac0*/  BSYNC B1 ;  /* 0x0000000000017941 */ /* 0x000fea0003800000 */
.L_x_4013:
        /* <DEDUP_REMOVED lines=10> */
.L_x_4015:
[----:B------:R-:W-:Y:S01]  /*13b70*/  HFMA2 R86, -RZ, RZ, 0, 2.384185791015625e-07 ;  /* 0x00000004ff567431 */ /* 0x000fe200000001ff */
[----:B------:R-:W-:-:S05]  /*13b80*/  MOV R47, R85 ;  /* 0x00000055002f7202 */ /* 0x000fca0000000f00 */
[----:B------:R-:W-:-:S04]  /*13b90*/  FADD.FTZ R47, R46, R47 ;  /* 0x0000002f2e2f7221 */ /* 0x000fc80000010000 */
[----:B------:R-:W-:-:S07]  /*13ba0*/  IMAD.MOV.U32 R87, RZ, RZ, R47 ;  /* 0x000000ffff577224 */ /* 0x000fce00078e002f */
[----:B------:R-:W-:Y:S05]  /*13bb0*/  WARPSYNC.COLLECTIVE R84, `(.L_x_4016) ;  /* 0x0000000054087348 */ /* 0x000fea0003c00000 */
[----:B------:R0:W1:Y:S02]  /*13bc0*/  SHFL.BFLY P6, R85, R87, R86, R89 ;  /* 0x0c00005657557389 */ /* 0x00006400000c0059 */
[----:B01----:R-:W-:Y:S05]  /*13bd0*/  ENDCOLLECTIVE ;  /* 0x000000000000791b */ /* 0x003fea0003800000 */
.L_x_4016:
[----:B------:R-:W-:Y:S02]  /*13be0*/  IMAD.MOV.U32 R86, RZ, RZ, 0x8 ;  /* 0x00000008ff567424 */ /* 0x000fe400078e00ff */
[----:B------:R-:W-:-:S04]  /*13bf0*/  IMAD.MOV.U32 R44, RZ, RZ, R85 ;  /* 0x000000ffff2c7224 */ /* 0x000fc800078e0055 */
[----:B------:R-:W-:-:S05]  /*13c00*/  FADD.FTZ R81, R47, R44 ;  /* 0x0000002c2f517221 */ /* 0x000fca0000010000 */
[----:B------:R-:W-:-:S07]  /*13c10*/  MOV R87, R81 ;  /* 0x0000005100577202 */ /* 0x000fce0000000f00 */
[----:B------:R-:W-:Y:S05]  /*13c20*/  WARPSYNC.COLLECTIVE R84, `(.L_x_4017) ;  /* 0x0000000054087348 */ /* 0x000fea0003c00000 */
[----:B------:R0:W1:Y:S02]  /*13c30*/  SHFL.BFLY P6, R85, R87, R86, R89 ;  /* 0x0c00005657557389 */ /* 0x00006400000c0059 */
[----:B01----:R-:W-:Y:S05]  /*13c40*/  ENDCOLLECTIVE ;  /* 0x000000000000791b */ /* 0x003fea0003800000 */
.L_x_4017:
[----:B------:R-:W-:Y:S01]  /*13c50*/  HFMA2 R86, -RZ, RZ, 0, 9.5367431640625e-07 ;  /* 0x00000010ff567431 */ /* 0x000fe200000001ff */
[----:B------:R-:W-:-:S05]  /*13c60*/  MOV R44, R85 ;  /* 0x00000055002c7202 */ /* 0x000fca0000000f00 */
[----:B------:R-:W-:-:S04]  /*13c70*/  FADD.FTZ R82, R81, R44 ;  /* 0x0000002c51527221 */ /* 0x000fc80000010000 */
[----:B------:R-:W-:-:S07]  /*13c80*/  IMAD.MOV.U32 R87, RZ, RZ, R82 ;  /* 0x000000ffff577224 */ /* 0x000fce00078e0052 */
[----:B------:R-:W-:Y:S05]  /*13c90*/  WARPSYNC.COLLECTIVE R84, `(.L_x_4018) ;  /* 0x0000000054087348 */ /* 0x000fea0003c00000 */
[----:B------:R0:W1:Y:S02]  /*13ca0*/  SHFL.BFLY P6, R85, R87, R86, R89 ;  /* 0x0c00005657557389 */ /* 0x00006400000c0059 */
[----:B01----:R-:W-:Y:S05]  /*13cb0*/  ENDCOLLECTIVE ;  /* 0x000000000000791b */ /* 0x003fea0003800000 */
.L_x_4018:
        /* <DEDUP_REMOVED lines=57> */
.L_x_4019:
[----:B------:R-:W-:Y:S01]  /*14050*/  HFMA2 R86, -RZ, RZ, 0, 1.1920928955078125e-07 ;  /* 0x00000002ff567431 */ /* 0x000fe200000001ff */
[----:B------:R-:W-:-:S05]  /*14060*/  MOV R45, R85 ;  /* 0x00000055002d7202 */ /* 0x000fca0000000f00 */
[----:B------:R-:W-:-:S04]  /*14070*/  FADD.FTZ R45, R44, R45 ;  /* 0x0000002d2c2d7221 */ /* 0x000fc80000010000 */
[----:B------:R-:W-:-:S07]  /*14080*/  IMAD.MOV.U32 R87, RZ, RZ, R45 ;  /* 0x000000ffff577224 */ /* 0x000fce00078e002d */
[----:B------:R-:W-:Y:S05]  /*14090*/  WARPSYNC.COLLECTIVE R84, `(.L_x_4020) ;  /* 0x0000000054087348 */ /* 0x000fea0003c00000 */
[----:B------:R0:W1:Y:S02]  /*140a0*/  SHFL.BFLY P6, R85, R87, R86, R89 ;  /* 0x0c00005657557389 */ /* 0x00006400000c0059 */
[----:B01----:R-:W-:Y:S05]  /*140b0*/  ENDCOLLECTIVE ;  /* 0x000000000000791b */ /* 0x003fea0003800000 */
.L_x_4020:
[----:B------:R-:W-:Y:S02]  /*140c0*/  IMAD.MOV.U32 R86, RZ, RZ, 0x4 ;  /* 0x00000004ff567424 */ /* 0x000fe400078e00ff */
[----:B------:R-:W-:-:S04]  /*140d0*/  IMAD.MOV.U32 R46, RZ, RZ, R85 ;  /* 0x000000ffff2e7224 */ /* 0x000fc800078e0055 */
[----:B------:R-:W-:-:S05]  /*140e0*/  FADD.FTZ R46, R45, R46 ;  /* 0x0000002e2d2e7221 */ /* 0x000fca0000010000 */
[----:B------:R-:W-:-:S07]  /*140f0*/  MOV R87, R46 ;  /* 0x0000002e00577202 */ /* 0x000fce0000000f00 */
[----:B------:R-:W-:Y:S05]  /*14100*/  WARPSYNC.COLLECTIVE R84, `(.L_x_4021) ;  /* 0x0000000054087348 */ /* 0x000fea0003c00000 */
[----:B------:R0:W1:Y:S02]  /*14110*/  SHFL.BFLY P6, R85, R87, R86, R89 ;  /* 0x0c00005657557389 */ /* 0x00006400000c0059 */
[----:B01----:R-:W-:Y:S05]  /*14120*/  ENDCOLLECTIVE ;  /* 0x000000000000791b */ /* 0x003fea0003800000 */
.L_x_4021:
[----:B------:R-:W-:Y:S01]  /*14130*/  HFMA2 R86, -RZ, RZ, 0, 4.76837158203125e-07 ;  /* 0x00000008ff567431 */ /* 0x000fe200000001ff */
[----:B------:R-:W-:-:S05]  /*14140*/  MOV R47, R85 ;  /* 0x00000055002f7202 */ /* 0x000fca0000000f00 */
[----:B------:R-:W-:-:S04]  /*14150*/  FADD.FTZ R47, R46, R47 ;  /* 0x0000002f2e2f7221 */ /* 0x000fc80000010000 */
[----:B------:R-:W-:-:S07]  /*14160*/  IMAD.MOV.U32 R87, RZ, RZ, R47 ;  /* 0x000000ffff577224 */ /* 0x000fce00078e002f */
[----:B------:R-:W-:Y:S05]  /*14170*/  WARPSYNC.COLLECTIVE R84, `(.L_x_4022) ;  /* 0x0000000054087348 */ /* 0x000fea0003c00000 */
[----:B------:R0:W1:Y:S02]  /*14180*/  SHFL.BFLY P6, R85, R87, R86, R89 ;  /* 0x0c00005657557389 */ /* 0x00006400000c0059 */
[----:B01----:R-:W-:Y:S05]  /*14190*/  ENDCOLLECTIVE ;  /* 0x000000000000791b */ /* 0x003fea0003800000 */
.L_x_4022:
[----:B------:R-:W-:Y:S02]  /*141a0*/  IMAD.MOV.U32 R86, RZ, RZ, 0x10 ;  /* 0x00000010ff567424 */ /* 0x000fe400078e00ff */
[----:B------:R-:W-:-:S04]  /*141b0*/  IMAD.MOV.U32 R82, RZ, RZ, R85 ;  /* 0x000000ffff527224 */ /* 0x000fc800078e0055 */
[----:B------:R-:W-:-:S05]  /*141c0*/  FADD.FTZ R82, R47, R82 ;  /* 0x000000522f527221 */ /* 0x000fca0000010000 */
[----:B------:R-:W-:-:S07]  /*141d0*/  MOV R87, R82 ;  /* 0x0000005200577202 */ /* 0x000fce0000000f00 */
[----:B------:R-:W-:Y:S05]  /*141e0*/  WARPSYNC.COLLECTIVE R84, `(.L_x_4023) ;  /* 0x0000000054087348 */ /* 0x000fea0003c00000 */
[----:B------:R0:W1:Y:S02]  /*141f0*/  SHFL.BFLY P6, R85, R87, R86, R89 ;  /* 0x0c00005657557389 */ /* 0x00006400000c0059 */
[----:B01----:R-:W-:Y:S05]  /*14200*/  ENDCOLLECTIVE ;  /* 0x000000000000791b */ /* 0x003fea0003800000 */
.L_x_4023:
[----:B------:R-:W-:Y:S01]  /*14210*/  MOV R81, R85 ;  /* 0x0000005500517202 */ /* 0x000fe20000000f00 */
[----:B------:R-:W-:Y:S06]  /*14220*/  BRA `(.L_x_4024) ;  /* 0xffffffec00387947 */ /* 0x000fec000383ffff */
.L_x_4025:
        /* <DEDUP_REMOVED lines=13> */
.L_x_28728:


//--------------------- .text._ZN10layer_norm13ln_fwd_kernelINS_13Kernel_traitsI6__halfS2_S2_S2_fjLj768ELj1ELj4ELj1ELj16ENS_18Kernel_traits_baseILj768ES2_S2_S2_S2_fjLj128EEEEELb1ELb0ELb1ELb1EEEvNS_9FwdParamsE --------------------------
	.section	.text._ZN10layer_norm13ln_fwd_kernelINS_13Kernel_traitsI6__halfS2_S2_S2_fjLj768ELj1ELj4ELj1ELj16ENS_18Kernel_traits_baseILj768ES2_S2_S2_S2_fjLj128EEEEELb1ELb0ELb1ELb1EEEvNS_9FwdParamsE,"ax",@progbits
	.align	128
        .global         _ZN10layer_norm13ln_fwd_kernelINS_13Kernel_traitsI6__halfS2_S2_S2_fjLj768ELj1ELj4ELj1ELj16ENS_18Kernel_traits_baseILj768ES2_S2_S2_S2_fjLj128EEEEELb1ELb0ELb1ELb1EEEvNS_9FwdParamsE
        .type           _ZN10layer_norm13ln_fwd_kernelINS_13Kernel_traitsI6__halfS2_S2_S2_fjLj768ELj1ELj4ELj1ELj16ENS_18Kernel_traits_baseILj768ES2_S2_S2_S2_fjLj128EEEEELb1ELb0ELb1ELb1EEEvNS_9FwdParamsE,@function
        .size           _ZN10layer_norm13ln_fwd_kernelINS_13Kernel_traitsI6__halfS2_S2_S2_fjLj768ELj1ELj4ELj1ELj16ENS_18Kernel_traits_baseILj768ES2_S2_S2_S2_fjLj128EEEEELb1ELb0ELb1ELb1EEEvNS_9FwdParamsE,(.L_x_28729 - _ZN10layer_norm13ln_fwd_kernelINS_13Kernel_traitsI6__halfS2_S2_S2_fjLj768ELj1ELj4ELj1ELj16ENS_18Kernel_traits_baseILj768ES2_S2_S2_S2_fjLj128EEEEELb1ELb0ELb1ELb1EEEvNS_9FwdParamsE)
        .other          _ZN10layer_norm13ln_fwd_kernelINS_13Kernel_traitsI6__halfS2_S2_S2_fjLj768ELj1ELj4ELj1ELj16ENS_18Kernel_traits_baseILj768ES2_S2_S2_S2_fjLj128EEEEELb1ELb0ELb1ELb1EEEvNS_9FwdParamsE,@"STO_CUDA_ENTRY STV_DEFAULT"
_ZN10layer_norm13ln_fwd_kernelINS_13Kernel_traitsI6__halfS2_S2_S2_fjLj768ELj1ELj4ELj1ELj16ENS_18Kernel_traits_baseILj768ES2_S2_S2_S2_fjLj128EEEEELb1ELb0ELb1ELb1EEEvNS_9FwdParamsE:
.text._ZN10layer_norm13ln_fwd_kernelINS_13Kernel_traitsI6__halfS2_S2_S2_fjLj768ELj1ELj4ELj1ELj16ENS_18Kernel_traits_baseILj768ES2_S2_S2_S2_fjLj128EEEEELb1ELb0ELb1ELb1EEEvNS_9FwdParamsE:
        /* <DEDUP_REMOVED lines=30> */
[----:B------:R-:W2:Y:S01]  /*01e0*/  LDC R23, c[0x0][0x360] ;  /* 0x0000d800ff177b82 */ /* 0x000ea20000000800 */
[----:B0-----:R-:W-:-:S06]  /*01f0*/  USHF.L.U32 UR4, UR5, 0x2, URZ ;  /* 0x0000000205047899 */ /* 0x001fcc00080006ff */
[----:B------:R-:W-:-:S04]  /*0200*/  LOP3.LUT R68, R68, UR4, RZ, 0xfc, !PT ;  /* 0x0000000444447c12 */ /* 0x000fc8000f8efcff */
[----:B------:R-:W-:Y:S01]  /*0210*/  ISETP.GE.AND P2, PT, R68, UR10, PT ;  /* 0x0000000a44007c0c */ /* 0x000fe2000bf46270 */
[----:B--2---:R-:W-:Y:S01]  /*0220*/  IMAD R0, R23, UR5, R0 ;  /* 0x0000000517007c24 */ /* 0x004fe2000f8e0200 */
[----:B---3--:R-:W-:Y:S02]  /*0230*/  @P1 R2UR UR6, R2 ;  /* 0x00000000020612ca */ /* 0x008fe400000e0000 */
[----:B------:R-:W-:Y:S02]  /*0240*/  @P1 R2UR UR7, R3 ;  /* 0x00000000030712ca */ /* 0x000fe400000e0000 */
[----:B----4-:R-:W-:-:S04]  /*0250*/  @P1 IADD3 R60, P3, PT, R16, R33, RZ ;  /* 0x00000021103c1210 */ /* 0x010fc80007f7e0ff */
[----:B------:R-:W-:-:S03]  /*0260*/  @P1 IADD3.X R61, PT, PT, RZ, R17, RZ, P3, !PT ;  /* 0x00000011ff3d1210 */ /* 0x000fc60001ffe4ff */
[----:B-1----:R-:W-:Y:S06]  /*0270*/  @P2 EXIT ;  /* 0x000000000000294d */ /* 0x002fec0003800000 */
[--C-:B------:R-:W-:Y:S01]  /*0280*/  SHF.R.U64 R2, R60, 0x2, R61.reuse ;  /* 0x000000023c027819 */ /* 0x100fe2000000123d */
[----:B------:R-:W-:Y:S01]  /*0290*/  IMAD.HI.U32 R16, R0, -0x326172a9, RZ ;  /* 0xcd9e8d5700107827 */ /* 0x000fe200078e00ff */
        /* <DEDUP_REMOVED lines=11> */
[C---:B------:R-:W-:Y:S01]  /*0350*/  IMAD.HI.U32 R20, R16.reuse, -0x2daee0ad, RZ ;  /* 0xd2511f5310147827 */ /* 0x040fe200078e00ff */
[----:B------:R-:W-:Y:S01]  /*0360*/  UIADD3 UR17, UPT, UPT, UR6, 0x3c6ef372, URZ ;  /* 0x3c6ef37206117890 */ /* 0x000fe2000fffe0ff */
[----:B------:R-:W-:Y:S01]  /*0370*/  BSSY B0, `(.L_x_4026) ;  /* 0x0001298000007945 */ /* 0x000fe20003800000 */
[----:B------:R-:W-:Y:S01]  /*0380*/  UIADD3 UR19, UPT, UPT, UR6, -0x255992d5, URZ ;  /* 0xdaa66d2b06137890 */ /* 0x000fe2000fffe0ff */
[----:B------:R-:W-:Y:S01]  /*0390*/  IMAD.HI.U32 R18, R17, -0x326172a9, RZ ;  /* 0xcd9e8d5711127827 */ /* 0x000fe200078e00ff */
[----:B------:R-:W-:Y:S01]  /*03a0*/  LOP3.LUT R20, R21, UR16, R20, 0x96, !PT ;  /* 0x0000001015147c12 */ /* 0x000fe2000f8e9614 */
[----:B------:R-:W-:Y:S01]  /*03b0*/  UIADD3 UR20, UPT, UPT, UR7, 0x32370b8f, URZ ;  /* 0x32370b8f07147890 */ /* 0x000fe2000fffe0ff */
[----:B------:R-:W-:Y:S01]  /*03c0*/  @P0 MOV R86, R14 ;  /* 0x0000000e00560202 */ /* 0x000fe20000000f00 */
[----:B------:R-:W-:Y:S01]  /*03d0*/  IMAD R22, R17, -0x326172a9, RZ ;  /* 0xcd9e8d5711167824 */ /* 0x000fe200078e02ff */
[----:B------:R-:W-:Y:S01]  /*03e0*/  LOP3.LUT R18, R19, UR15, R18, 0x96, !PT ;  /* 0x0000000f13127c12 */ /* 0x000fe2000f8e9612 */
[----:B------:R-:W-:Y:S01]  /*03f0*/  IMAD R19, R16, -0x2daee0ad, RZ ;  /* 0xd2511f5310137824 */ /* 0x000fe200078e02ff */
[----:B------:R-:W-:Y:S01]  /*0400*/  UIADD3 UR22, UPT, UPT, UR7, -0x126145ec, URZ ;  /* 0xed9eba1407167890 */ /* 0x000fe2000fffe0ff */
[----:B------:R-:W-:Y:S01]  /*0410*/  IMAD.HI.U32 R17, R20, -0x326172a9, RZ ;  /* 0xcd9e8d5714117827 */ /* 0x000fe200078e00ff */
[----:B------:R-:W-:Y:S01]  /*0420*/  UIADD3 UR21, UPT, UPT, UR6, 0x78dde6e4, URZ ;  /* 0x78dde6e406157890 */ /* 0x000fe2000fffe0ff */
[----:B------:R-:W-:Y:S01]  /*0430*/  @P0 MOV R79, R5 ;  /* 0x00000005004f0202 */ /* 0x000fe20000000f00 */
[----:B------:R-:W-:Y:S01]  /*0440*/  UIADD3 UR23, UPT, UPT, UR6, 0x1715609d, URZ ;  /* 0x1715609d06177890 */ /* 0x000fe2000fffe0ff */
[----:B------:R-:W-:Y:S01]  /*0450*/  IMAD.HI.U32 R16, R18, -0x2daee0ad, RZ ;  /* 0xd2511f5312107827 */ /* 0x000fe200078e00ff */
[----:B------:R-:W-:Y:S01]  /*0460*/  LOP3.LUT R17, R22, UR17, R17, 0x96, !PT ;  /* 0x0000001116117c12 */ /* 0x000fe2000f8e9611 */
[----:B------:R-:W-:Y:S01]  /*0470*/  UIADD3 UR24, UPT, UPT, UR7, -0x56f99767, URZ ;  /* 0xa906689907187890 */ /* 0x000fe2000fffe0ff */
[----:B------:R-:W-:Y:S01]  /*0480*/  @P0 MOV R78, R6 ;  /* 0x00000006004e0202 */ /* 0x000fe20000000f00 */
[----:B------:R-:W-:Y:S01]  /*0490*/  IMAD R22, R18, -0x2daee0ad, RZ ;  /* 0xd2511f5312167824 */ /* 0x000fe200078e02ff */
[----:B------:R-:W-:Y:S01]  /*04a0*/  LOP3.LUT R16, R19, UR18, R16, 0x96, !PT ;  /* 0x0000001213107c12 */ /* 0x000fe2000f8e9610 */
[----:B------:R-:W-:Y:S01]  /*04b0*/  IMAD R19, R20, -0x326172a9, RZ ;  /* 0xcd9e8d5714137824 */ /* 0x000fe200078e02ff */
[----:B------:R-:W-:Y:S01]  /*04c0*/  UIADD3 UR26, UPT, UPT, UR7, 0x646e171e, URZ ;  /* 0x646e171e071a7890 */ /* 0x000fe2000fffe0ff */
[C---:B------:R-:W-:Y:S01]  /*04d0*/  IMAD.HI.U32 R21, R17.reuse, -0x2daee0ad, RZ ;  /* 0xd2511f5311157827 */ /* 0x040fe200078e00ff */
[----:B------:R-:W-:Y:S01]  /*04e0*/  UIADD3 UR25, UPT, UPT, UR6, -0x4ab325aa, URZ ;  /* 0xb54cda5606197890 */ /* 0x000fe2000fffe0ff */
[----:B------:R-:W-:Y:S01]  /*04f0*/  @!P0 MOV R86, R14 ;  /* 0x0000000e00568202 */ /* 0x000fe20000000f00 */
        /* <DEDUP_REMOVED lines=10> */
[----:B------:R-:W-:Y:S01]  /*05a0*/  UIADD3 UR29, UPT, UPT, UR6, -0x700cb87f, URZ ;  /* 0x8ff34781061d7890 */ /* 0x000fe2000fffe0ff */
[----:B------:R-:W-:Y:S01]  /*05b0*/  @!P0 CS2R R28, SRZ ;  /* 0x00000000001c8805 */ /* 0x000fe2000001ff00 */
[----:B------:R-:W-:Y:S01]  /*05c0*/  UIADD3 UR30, UPT, UPT, UR7, -0x695add53, URZ ;  /* 0x96a522ad071e7890 */ /* 0x000fe2000fffe0ff */
[----:B------:R-:W-:Y:S01]  /*05d0*/  IMAD.HI.U32 R17, R18, -0x2daee0ad, RZ ;  /* 0xd2511f5312117827 */ /* 0x000fe200078e00ff */
[----:B------:R-:W-:-:S02]  /*05e0*/  LOP3.LUT R16, R19, UR21, R16, 0x96, !PT ;  /* 0x0000001513107c12 */ /* 0x000fc4000f8e9610 */
[----:B------:R-:W-:Y:S02]  /*05f0*/  @!P0 CS2R R26, SRZ ;  /* 0x00000000001a8805 */ /* 0x000fe4000001ff00 */
[----:B------:R-:W-:Y:S01]  /*0600*/  @!P0 CS2R R24, SRZ ;  /* 0x0000000000188805 */ /* 0x000fe2000001ff00 */
[----:B------:R-:W-:Y:S01]  /*0610*/  IMAD R21, R21, -0x326172a9, RZ ;  /* 0xcd9e8d5715157824 */ /* 0x000fe200078e02ff */
[----:B------:R-:W-:Y:S01]  /*0620*/  LOP3.LUT R17, R20, UR22, R17, 0x96, !PT ;  /* 0x0000001614117c12 */ /* 0x000fe2000f8e9611 */
[----:B------:R-:W-:Y:S01]  /*0630*/  IMAD R20, R18, -0x2daee0ad, RZ ;  /* 0xd2511f5312147824 */ /* 0x000fe200078e02ff */
[----:B------:R-:W-:Y:S01]  /*0640*/  @!P0 CS2R R66, SRZ ;  /* 0x0000000000428805 */ /* 0x000fe2000001ff00 */
[----:B------:R-:W-:Y:S01]  /*0650*/  IMAD.HI.U32 R19, R16, -0x2daee0ad, RZ ;  /* 0xd2511f5310137827 */ /* 0x000fe200078e00ff */
[----:B------:R-:W-:Y:S02]  /*0660*/  @!P0 CS2R R64, SRZ ;  /* 0x0000000000408805 */ /* 0x000fe4000001ff00 */
[----:B------:R-:W-:Y:S01]  /*0670*/  LOP3.LUT R60, R60, 0x3, RZ, 0xc0, !PT ;  /* 0x000000033c3c7812 */ /* 0x000fe200078ec0ff */
[----:B------:R-:W0:Y:S01]  /*0680*/  LDCU UR10, c[0x0][0x404] ;  /* 0x00008080ff0a77ac */ /* 0x000e220008000800 */
[----:B------:R-:W-:Y:S01]  /*0690*/  IMAD.HI.U32 R18, R17, -0x326172a9, RZ ;  /* 0xcd9e8d5711127827 */ /* 0x000fe200078e00ff */
[----:B------:R-:W-:Y:S01]  /*06a0*/  LOP3.LUT R19, R20, UR24, R19, 0x96, !PT ;  /* 0x0000001814137c12 */ /* 0x000fe2000f8e9613 */
[----:B------:R-:W1:Y:S02]  /*06b0*/  LDCU.U8 UR11, c[0x0][0x410] ;  /* 0x00008200ff0b77ac */ /* 0x000e640008000000 */
[--C-:B------:R-:W-:Y:S01]  /*06c0*/  @P0 IMAD.MOV.U32 R87, RZ, RZ, R13.reuse ;  /* 0x000000ffff570224 */ /* 0x100fe200078e000d */
[----:B------:R-:W-:Y:S01]  /*06d0*/  LOP3.LUT R18, R21, UR23, R18, 0x96, !PT ;  /* 0x0000001715127c12 */ /* 0x000fe2000f8e9612 */
[----:B------:R-:W-:Y:S01]  /*06e0*/  @P0 IMAD.MOV.U32 R88, RZ, RZ, R12 ;  /* 0x000000ffff580224 */ /* 0x000fe200078e000c */
[----:B------:R-:W2:Y:S01]  /*06f0*/  LDCU UR14, c[0x0][0x448] ;  /* 0x00008900ff0e77ac */ /* 0x000ea20008000800 */
[----:B------:R-:W-:-:S02]  /*0700*/  @!P0 IMAD.MOV.U32 R87, RZ, RZ, R13 ;  /* 0x000000ffff578224 */ /* 0x000fc400078e000d */
[----:B------:R-:W-:Y:S01]  /*0710*/  @!P0 IMAD.MOV.U32 R88, RZ, RZ, R12 ;  /* 0x000000ffff588224 */ /* 0x000fe200078e000c */
[----:B------:R-:W3:Y:S01]  /*0720*/  LDCU.64 UR12, c[0x0][0x408] ;  /* 0x00008100ff0c77ac */ /* 0x000ee20008000a00 */
        /* <DEDUP_REMOVED lines=8> */
[----:B------:R-:W-:Y:S02]  /*07b0*/  IMAD R19, R19, -0x326172a9, RZ ;  /* 0xcd9e8d5713137824 */ /* 0x000fe400078e02ff */
[----:B------:R-:W-:-:S04]  /*07c0*/  IMAD.HI.U32 R8, R13, -0x326172a9, RZ ;  /* 0xcd9e8d570d087827 */ /* 0x000fc800078e00ff */
[----:B------:R-:W-:Y:S01]  /*07d0*/  IMAD R18, R18, -0x2daee0ad, RZ ;  /* 0xd2511f5312127824 */ /* 0x000fe200078e02ff */
[----:B------:R-:W-:Y:S01]  /*07e0*/  LOP3.LUT R8, R19, UR4, R8, 0x96, !PT ;  /* 0x0000000413087c12 */ /* 0x000fe2000f8e9608 */
[----:B------:R-:W-:Y:S01]  /*07f0*/  IMAD.HI.U32 R9, R12, -0x2daee0ad, RZ ;  /* 0xd2511f530c097827 */ /* 0x000fe200078e00ff */
[----:B------:R-:W-:-:S03]  /*0800*/  UIADD3 UR4, UPT, UPT, UR7, -0x24c28bd8, URZ ;  /* 0xdb3d742807047890 */ /* 0x000fc6000fffe0ff */
[----:B------:R-:W-:Y:S01]  /*0810*/  @P0 IMAD.MOV.U32 R81, RZ, RZ, R11 ;  /* 0x000000ffff510224 */ /* 0x000fe200078e000b */
[----:B------:R-:W-:Y:S01]  /*0820*/  LOP3.LUT R9, R18, UR27, R9, 0x96, !PT ;  /* 0x0000001b12097c12 */ /* 0x000fe2000f8e9609 */
[----:B------:R-:W-:Y:S01]  /*0830*/  @P0 IMAD.MOV.U32 R82, RZ, RZ, R10 ;  /* 0x000000ffff520224 */ /* 0x000fe200078e000a */
[----:B------:R-:W-:Y:S01]  /*0840*/  @!P0 MOV R82, R10 ;  /* 0x0000000a00528202 */ /* 0x000fe20000000f00 */
[----:B------:R-:W-:Y:S02]  /*0850*/  @!P0 IMAD.MOV.U32 R81, RZ, RZ, R11 ;  /* 0x000000ffff518224 */ /* 0x000fe400078e000b */
[----:B------:R-:W-:Y:S02]  /*0860*/  IMAD R12, R12, -0x2daee0ad, RZ ;  /* 0xd2511f530c0c7824 */ /* 0x000fe400078e02ff */
[----:B------:R-:W-:-:S04]  /*0870*/  IMAD.HI.U32 R11, R8, -0x2daee0ad, RZ ;  /* 0xd2511f53080b7827 */ /* 0x000fc800078e00ff */
[----:B------:R-:W-:Y:S01]  /*0880*/  IMAD R13, R13, -0x326172a9, RZ ;  /* 0xcd9e8d570d0d7824 */ /* 0x000fe200078e02ff */
[----:B------:R-:W-:Y:S01]  /*0890*/  LOP3.LUT R11, R12, UR4, R11, 0x96, !PT ;  /* 0x000000040c0b7c12 */ /* 0x000fe2000f8e960b */
[----:B------:R-:W-:Y:S01]  /*08a0*/  IMAD.HI.U32 R10, R9, -0x326172a9, RZ ;  /* 0xcd9e8d57090a7827 */ /* 0x000fe200078e00ff */
[----:B------:R-:W4:Y:S03]  /*08b0*/  LDCU.64 UR4, c[0x0][0x3a0] ;  /* 0x00007400ff0477ac */ /* 0x000f260008000a00 */
[----:B------:R-:W-:Y:S01]  /*08c0*/  @P0 IMAD.MOV.U32 R80, RZ, RZ, R4 ;  /* 0x000000ffff500224 */ /* 0x000fe200078e0004 */
[----:B------:R-:W-:Y:S01]  /*08d0*/  LOP3.LUT R10, R13, UR28, R10, 0x96, !PT ;  /* 0x0000001c0d0a7c12 */ /* 0x000fe2000f8e960a */
[----:B------:R-:W-:Y:S02]  /*08e0*/  @!P0 IMAD.MOV.U32 R80, RZ, RZ, R4 ;  /* 0x000000ffff508224 */ /* 0x000fe400078e0004 */
[----:B------:R-:W-:-:S02]  /*08f0*/  IMAD R4, R9, -0x326172a9, RZ ;  /* 0xcd9e8d5709047824 */ /* 0x000fc400078e02ff */
[----:B------:R-:W-:-:S04]  /*0900*/  IMAD.HI.U32 R55, R11, -0x326172a9, RZ ;  /* 0xcd9e8d570b377827 */ /* 0x000fc800078e00ff */
[----:B------:R-:W-:Y:S01]  /*0910*/  IMAD R8, R8, -0x2daee0ad, RZ ;  /* 0xd2511f5308087824 */ /* 0x000fe200078e02ff */
[----:B------:R-:W-:Y:S01]  /*0920*/  LOP3.LUT R55, R4, UR29, R55, 0x96, !PT ;  /* 0x0000001d04377c12 */ /* 0x000fe2000f8e9637 */
[----:B------:R-:W-:-:S04]  /*0930*/  IMAD.HI.U32 R59, R10, -0x2daee0ad, RZ ;  /* 0xd2511f530a3b7827 */ /* 0x000fc800078e00ff */
[----:B------:R-:W-:Y:S01]  /*0940*/  @P0 IMAD.MOV.U32 R85, RZ, RZ, R15 ;  /* 0x000000ffff550224 */ /* 0x000fe200078e000f */
[----:B------:R-:W-:Y:S01]  /*0950*/  LOP3.LUT R59, R8, UR30, R59, 0x96, !PT ;  /* 0x0000001e083b7c12 */ /* 0x000fe2000f8e963b */
[----:B------:R-:W-:Y:S01]  /*0960*/  @P0 IMAD.MOV.U32 R77, RZ, RZ, R7 ;  /* 0x000000ffff4d0224 */ /* 0x000fe200078e0007 */
[----:B------:R-:W-:Y:S01]  /*0970*/  @!P0 MOV R77, R7 ;  /* 0x00000007004d8202 */ /* 0x000fe20000000f00 */
[----:B------:R-:W-:Y:S02]  /*0980*/  @!P0 IMAD.MOV.U32 R85, RZ, RZ, R15 ;  /* 0x000000ffff558224 */ /* 0x000fe400078e000f */
[----:B------:R-:W-:Y:S02]  /*0990*/  @!P0 IMAD.MOV.U32 R79, RZ, RZ, R5 ;  /* 0x000000ffff4f8224 */ /* 0x000fe400078e0005 */
[----:B------:R-:W-:Y:S02]  /*09a0*/  @!P0 IMAD.MOV.U32 R78, RZ, RZ, R6 ;  /* 0x000000ffff4e8224 */ /* 0x000fe400078e0006 */
[----:B------:R-:W-:-:S02]  /*09b0*/  IMAD.MOV.U32 R4, RZ, RZ, RZ ;  /* 0x000000ffff047224 */ /* 0x000fc400078e00ff */
[----:B------:R-:W-:Y:S02]  /*09c0*/  IMAD R58, R10, -0x2daee0ad, RZ ;  /* 0xd2511f530a3a7824 */ /* 0x000fe400078e02ff */
[----:B01234-:R-:W-:-:S07]  /*09d0*/  IMAD R54, R11, -0x326172a9, RZ ;  /* 0xcd9e8d570b367824 */ /* 0x01ffce00078e02ff */
.L_x_4382:
[----:B0-----:R-:W0:Y:S08]  /*09e0*/  LDC.64 R32, c[0x0][0x3f0] ;  /* 0x0000fc00ff207b82 */ /* 0x001e300000000a00 */
[----:B------:R-:W1:Y:S08]  /*09f0*/  LDC R93, c[0x0][0x388] ;  /* 0x0000e200ff5d7b82 */ /* 0x000e700000000800 */
[----:B------:R-:W2:Y:S01]  /*0a00*/  LDC.64 R18, c[0x0][0x3f8] ;  /* 0x0000fe00ff127b82 */ /* 0x000ea20000000a00 */
[----:B0-----:R-:W-:-:S05]  /*0a10*/  IMAD.WIDE R32, R68, 0x4, R32 ;  /* 0x0000000444207825 */ /* 0x001fca00078e0220 */
[----:B------:R-:W3:Y:S01]  /*0a20*/  LDG.E R46, desc[UR8][R32.64] ;  /* 0x00000008202e7981 */ /* 0x000ee2000c1e1900 */
[----:B------:R-:W-:Y:S02]  /*0a30*/  HFMA2 R47, -RZ, RZ, 0, 0 ;  /* 0x00000000ff2f7431 */ /* 0x000fe400000001ff */
        /* <DEDUP_REMOVED lines=15> */
[----:B------:R-:W-:Y:S02]  /*0b30*/  IMAD.U32 R37, RZ, RZ, UR6 ;  /* 0x00000006ff257e24 */ /* 0x000fe4000f8e00ff */
[----:B------:R-:W-:Y:S01]  /*0b40*/  IMAD.U32 R38, RZ, RZ, UR7 ;  /* 0x00000007ff267e24 */ /* 0x000fe2000f8e00ff */
[----:B------:R-:W-:Y:S02]  /*0b50*/  LEA.HI R32, R32, R5, RZ, 0x3 ;  /* 0x0000000520207211 */ /* 0x000fe400078f18ff */
[----:B------:R-:W-:Y:S01]  /*0b60*/  IADD3 R37, PT, PT, R37, 0x5384540f, RZ ;  /* 0x5384540f25257810 */ /* 0x000fe20007ffe0ff */
        /* <DEDUP_REMOVED lines=28> */
.L_x_4032:
        /* <DEDUP_REMOVED lines=13> */
.L_x_4034:
[----:B------:R-:W-:Y:S05]  /*0e00*/  BSYNC.RECONVERGENT B3 ;  /* 0x0000000000037941 */ /* 0x000fea0003800200 */
.L_x_4033:
        /* <DEDUP_REMOVED lines=39> */
[----:B------:R-:W-:-:S03]  /*1080*/  LOP3.LUT R55, R34, UR29, R55, 0x96, !PT ;  /* 0x0000001d22377c12 */ /* 0x000fc6000f8e9637 */
[----:B------:R-:W-:Y:S01]  /*1090*/  IMAD.MOV.U32 R9, RZ, RZ, R6 ;  /* 0x000000ffff097224 */ /* 0x000fe200078e0006 */
[----:B------:R-:W-:-:S07]  /*10a0*/  LOP3.LUT R59, R32, UR30, R7, 0x96, !PT ;  /* 0x0000001e203b7c12 */ /* 0x000fce000f8e9607 */
.L_x_4031:
[----:B------:R-:W-:Y:S05]  /*10b0*/  BSYNC.RECONVERGENT B2 ;  /* 0x0000000000027941 */ /* 0x000fea0003800200 */
.L_x_4030:
        /* <DEDUP_REMOVED lines=11> */
.L_x_4029:
[----:B------:R-:W-:Y:S05]  /*1170*/  BSYNC.RECONVERGENT B1 ;  /* 0x0000000000017941 */ /* 0x000fea0003800200 */
.L_x_4028:
        /* <DEDUP_REMOVED lines=22> */
.L_x_4039:
        /* <DEDUP_REMOVED lines=13> */
.L_x_4041:
[----:B------:R-:W-:Y:S05]  /*13b0*/  BSYNC.RECONVERGENT B3 ;  /* 0x0000000000037941 */ /* 0x000fea0003800200 */
.L_x_4040:
        /* <DEDUP_REMOVED lines=42> */
.L_x_4038:
[----:B------:R-:W-:Y:S05]  /*1660*/  BSYNC.RECONVERGENT B2 ;  /* 0x0000000000027941 */ /* 0x000fea0003800200 */
.L_x_4037:
[----:B------:R-:W-:Y:S01]  /*1670*/  HFMA2 R36, -RZ, RZ, 0.1171875, 0 ;  /* 0x2f800000ff247431 */ /* 0x000fe200000001ff */
[----:B------:R-:W-:Y:S01]  /*1680*/  I2FP.F32.U32 R7, R7 ;  /* 0x0000000700077245 */ /* 0x000fe20000201000 */
        /* <DEDUP_REMOVED lines=9> */
.L_x_4036:
[----:B------:R-:W-:Y:S05]  /*1720*/  BSYNC.RECONVERGENT B1 ;  /* 0x0000000000017941 */ /* 0x000fea0003800200 */
.L_x_4035:
[----:B------:R-:W-:Y:S01]  /*1730*/  BSSY.RECONVERGENT B1, `(.L_x_4042) ;  /* 0x000005a000017945 */ /* 0x000fe20003800200 */
[----:B------:R-:W-:Y:S01]  /*1740*/  F2FP.F16.F32.PACK_AB R35, RZ, R7 ;  /* 0x00000007ff23723e */ /* 0x000fe200000000ff */
[----:B------:R-:W-:Y:S02]  /*1750*/  @!P2 HADD2.F32 R9, -RZ, R17.H0_H0 ;  /* 0x20000011ff09a230 */ /* 0x000fe40000004100 */
[----:B------:R-:W-:Y:S02]  /*1760*/  @!P2 IMAD.MOV.U32 R16, RZ, RZ, R11 ;  /* 0x000000ffff10a224 */ /* 0x000fe400078e000b */
        /* <DEDUP_REMOVED lines=18> */
.L_x_4046:
        /* <DEDUP_REMOVED lines=13> */
.L_x_4048:
[----:B------:R-:W-:Y:S05]  /*1960*/  BSYNC.RECONVERGENT B3 ;  /* 0x0000000000037941 */ /* 0x000fea0003800200 */
.L_x_4047:
        /* <DEDUP_REMOVED lines=41> */
[----:B------:R-:W-:-:S07]  /*1c00*/  LOP3.LUT R59, R42, UR30, R41, 0x96, !PT ;  /* 0x0000001e2a3b7c12 */ /* 0x000fce000f8e9629 */
.L_x_4045:
[----:B------:R-:W-:Y:S05]  /*1c10*/  BSYNC.RECONVERGENT B2 ;  /* 0x0000000000027941 */ /* 0x000fea0003800200 */
.L_x_4044:
        /* <DEDUP_REMOVED lines=11> */
.L_x_4043:
[----:B------:R-:W-:Y:S05]  /*1cd0*/  BSYNC.RECONVERGENT B1 ;  /* 0x0000000000017941 */ /* 0x000fea0003800200 */
.L_x_4042:
        /* <DEDUP_REMOVED lines=22> */
.L_x_4053:
        /* <DEDUP_REMOVED lines=13> */
.L_x_4055:
[----:B------:R-:W-:Y:S05]  /*1f10*/  BSYNC.RECONVERGENT B3 ;  /* 0x0000000000037941 */ /* 0x000fea0003800200 */
.L_x_4054:
        /* <DEDUP_REMOVED lines=42> */
.L_x_4052:
[----:B------:R-:W-:Y:S05]  /*21c0*/  BSYNC.RECONVERGENT B2 ;  /* 0x0000000000027941 */ /* 0x000fea0003800200 */
.L_x_4051:
        /* <DEDUP_REMOVED lines=11> */
.L_x_4050:
[----:B------:R-:W-:Y:S05]  /*2280*/  BSYNC.RECONVERGENT B1 ;  /* 0x0000000000017941 */ /* 0x000fea0003800200 */
.L_x_4049:
        /* <DEDUP_REMOVED lines=22> */
.L_x_4060:
        /* <DEDUP_REMOVED lines=13> */
.L_x_4062:
[----:B------:R-:W-:Y:S05]  /*24c0*/  BSYNC.RECONVERGENT B3 ;  /* 0x0000000000037941 */ /* 0x000fea0003800200 */
.L_x_4061:
        /* <DEDUP_REMOVED lines=42> */
.L_x_4059:
[----:B------:R-:W-:Y:S05]  /*2770*/  BSYNC.RECONVERGENT B2 ;  /* 0x0000000000027941 */ /* 0x000fea0003800200 */
.L_x_4058:
        /* <DEDUP_REMOVED lines=11> */
.L_x_4057:
[----:B------:R-:W-:Y:S05]  /*2830*/  BSYNC.RECONVERGENT B1 ;  /* 0x0000000000017941 */ /* 0x000fea0003800200 */
.L_x_4056:
[----:B------:R-:W-:Y:S01]  /*2840*/  BSSY.RECONVERGENT B1, `(.L_x_4063) ;  /* 0x000005a000017945 */ /* 0x000fe20003800200 */
[----:B------:R-:W-:Y:S01]  /*2850*/  F2FP.F16.F32.PACK_AB R34, RZ, R16 ;  /* 0x00000010ff22723e */ /* 0x000fe200000000ff */
[----:B------:R-:W-:Y:S02]  /*2860*/  @!P2 HADD2.F32 R17, -RZ, R18.H1_H1 ;  /* 0x30000012ff11a230 */ /* 0x000fe40000004100 */
        /* <DEDUP_REMOVED lines=19> */
.L_x_4067:
        /* <DEDUP_REMOVED lines=13> */
.L_x_4069:
[----:B------:R-:W-:Y:S05]  /*2a70*/  BSYNC.RECONVERGENT B3 ;  /* 0x0000000000037941 */ /* 0x000fea0003800200 */
.L_x_4068:
        /* <DEDUP_REMOVED lines=42> */
.L_x_4066:
[----:B------:R-:W-:Y:S05]  /*2d20*/  BSYNC.RECONVERGENT B2 ;  /* 0x0000000000027941 */ /* 0x000fea0003800200 */
.L_x_4065:
        /* <DEDUP_REMOVED lines=11> */
.L_x_4064:
[----:B------:R-:W-:Y:S05]  /*2de0*/  BSYNC.RECONVERGENT B1 ;  /* 0x0000000000017941 */ /* 0x000fea0003800200 */
.L_x_4063:
        /* <DEDUP_REMOVED lines=17> */
[----:B------:R-:W-:Y:S01]  /*2f00*/  @!P3 IMAD.MOV.U32 R41, RZ, RZ, R36 ;  /* 0x000000ffff29b224 */ /* 0x000fe200078e0024 */
[----:B------:R-:W-:Y:S01]  /*2f10*/  @P3 MOV R41, R36 ;  /* 0x0000002400293202 */ /* 0x000fe20000000f00 */
[----:B------:R-:W-:Y:S02]  /*2f20*/  @P3 VIADD R45, R43, 0x1 ;  /* 0x000000012b2d3836 */ /* 0x000fe40000000000 */
[----:B------:R-:W-:Y:S01]  /*2f30*/  @P3 IMAD.MOV.U32 R18, RZ, RZ, R55 ;  /* 0x000000ffff123224 */ /* 0x000fe200078e0037 */
[----:B------:R-:W-:Y:S06]  /*2f40*/  BRA `(.L_x_4073) ;  /* 0x0000000000e07947 */ /* 0x000fec0003800000 */
.L_x_4074:
        /* <DEDUP_REMOVED lines=13> */
.L_x_4076:
[----:B------:R-:W-:Y:S05]  /*3020*/  BSYNC.RECONVERGENT B3 ;  /* 0x0000000000037941 */ /* 0x000fea0003800200 */
.L_x_4075:
        /* <DEDUP_REMOVED lines=42> */
.L_x_4073:
[----:B------:R-:W-:Y:S05]  /*32d0*/  BSYNC.RECONVERGENT B2 ;  /* 0x0000000000027941 */ /* 0x000fea0003800200 */
.L_x_4072:
[----:B------:R-:W-:Y:S01]  /*32e0*/  HFMA2 R39, -RZ, RZ, 0.1171875, 0 ;  /* 0x2f800000ff277431 */ /* 0x000fe200000001ff */
[----:B------:R-:W-:Y:S01]  /*32f0*/  I2FP.F32.U32 R18, R18 ;  /* 0x0000001200127245 */ /* 0x000fe20000201000 */
[----:B-----5:R-:W-:-:S05]  /*3300*/  HADD2.F32 R36, -RZ, R23.H0_H0 ;  /* 0x20000017ff247230 */ /* 0x020fca0000004100 */
[----:B------:R-:W-:Y:S01]  /*3310*/  FMUL.FTZ R36, R36, UR13 ;  /* 0x0000000d24247c20 */ /* 0x000fe20008410000 */
[----:B------:R-:W-:-:S03]  /*3320*/  FFMA.FTZ R18, R18, R39, 1.1641532182693481445e-10 ;  /* 0x2f00000012127423 */ /* 0x000fc60000010027 */
[----:B------:R-:W-:Y:S01]  /*3330*/  FMUL.FTZ R36, R36, UR12 ;  /* 0x0000000c24247c20 */ /* 0x000fe20008410000 */
[----:B------:R-:W-:Y:S01]  /*3340*/  HADD2.F32 R39, -RZ, R19.H0_H0 ;  /* 0x20000013ff277230 */ /* 0x000fe20000004100 */
[----:B------:R-:W-:-:S04]  /*3350*/  FSETP.GTU.FTZ.AND P3, PT, R18, UR10, PT ;  /* 0x0000000a12007c0b */ /* 0x000fc8000bf7c000 */
[----:B------:R-:W-:Y:S02]  /*3360*/  FSEL R36, R36, RZ, !P3 ;  /* 0x000000ff24247208 */ /* 0x000fe40005800000 */
[----:B------:R-:W-:-:S03]  /*3370*/  SEL R52, RZ, 0x1, P3 ;  /* 0x00000001ff347807 */ /* 0x000fc60001800000 */
[----:B------:R-:W-:-:S07]  /*3380*/  FADD.FTZ R18, R39, R36 ;  /* 0x0000002427127221 */ /* 0x000fce0000010000 */
.L_x_4071:
[----:B------:R-:W-:Y:S05]  /*3390*/  BSYNC.RECONVERGENT B1 ;  /* 0x0000000000017941 */ /* 0x000fea0003800200 */
.L_x_4070:
        /* <DEDUP_REMOVED lines=22> */
.L_x_4081:
        /* <DEDUP_REMOVED lines=13> */
.L_x_4083:
[----:B------:R-:W-:Y:S05]  /*35d0*/  BSYNC.RECONVERGENT B3 ;  /* 0x0000000000037941 */ /* 0x000fea0003800200 */
.L_x_4082:
        /* <DEDUP_REMOVED lines=40> */
[----:B------:R-:W-:-:S07]  /*3860*/  LOP3.LUT R59, R50, UR30, R45, 0x96, !PT ;  /* 0x0000001e323b7c12 */ /* 0x000fce000f8e962d */
.L_x_4080:
[----:B------:R-:W-:Y:S05]  /*3870*/  BSYNC.RECONVERGENT B2 ;  /* 0x0000000000027941 */ /* 0x000fea0003800200 */
.L_x_4079:
        /* <DEDUP_REMOVED lines=11> */
.L_x_4078:
[----:B------:R-:W-:Y:S05]  /*3930*/  BSYNC.RECONVERGENT B1 ;  /* 0x0000000000017941 */ /* 0x000fea0003800200 */
.L_x_4077:
[----:B------:R-:W-:Y:S02]  /*3940*/  F2FP.F16.F32.PACK_AB R19, RZ, R36 ;  /* 0x00000024ff13723e */ /* 0x000fe400000000ff */
[----:B------:R-:W-:Y:S02]  /*3950*/  PRMT R32, R32, 0x5410, R35 ;  /* 0x0000541020207816 */ /* 0x000fe40000000023 */
[----:B------:R-:W-:Y:S02]  /*3960*/  PRMT R34, R34, 0x5410, R42 ;  /* 0x0000541022227816 */ /* 0x000fe4000000002a */
[----:B------:R-:W-:Y:S02]  /*3970*/  PRMT R33, R33, 0x5410, R40 ;  /* 0x0000541021217816 */ /* 0x000fe40000000028 */
[----:B------:R-:W-:Y:S01]  /*3980*/  PRMT R35, R39, 0x5410, R19 ;  /* 0x0000541027237816 */ /* 0x000fe20000000013 */
[----:B------:R-:W-:Y:S06]  /*3990*/  BRA `(.L_x_4084) ;  /* 0x0000002800bc7947 */ /* 0x000fec0003800000 */
.L_x_4027:
        /* <DEDUP_REMOVED lines=21> */
.L_x_4089:
        /* <DEDUP_REMOVED lines=13> */
.L_x_4091:
[----:B------:R-:W-:Y:S05]  /*3bc0*/  BSYNC.RECONVERGENT B3 ;  /* 0x0000000000037941 */ /* 0x000fea0003800200 */
.L_x_4090:
        /* <DEDUP_REMOVED lines=41> */
.L_x_4088:
[----:B------:R-:W-:Y:S05]  /*3e60*/  BSYNC.RECONVERGENT B2 ;  /* 0x0000000000027941 */ /* 0x000fea0003800200 */
.L_x_4087:
        /* <DEDUP_REMOVED lines=9> */
.L_x_4086:
[----:B------:R-:W-:Y:S05]  /*3f00*/  BSYNC.RECONVERGENT B1 ;  /* 0x0000000000017941 */ /* 0x000fea0003800200 */
.L_x_4085:
        /* <DEDUP_REMOVED lines=18> */
.L_x_4096:
        /* <DEDUP_REMOVED lines=13> */
.L_x_4098:
[----:B------:R-:W-:Y:S05]  /*4100*/  BSYNC.RECONVERGENT B3 ;  /* 0x0000000000037941 */ /* 0x000fea0003800200 */
.L_x_4097:
        /* <DEDUP_REMOVED lines=41> */
[----:B------:R-:W-:-:S07]  /*43a0*/  MOV R44, R8 ;  /* 0x00000008002c7202 */ /* 0x000fce0000000f00 */
.L_x_4095:
[----:B------:R-:W-:Y:S05]  /*43b0*/  BSYNC.RECONVERGENT B2 ;  /* 0x0000000000027941 */ /* 0x000fea0003800200 */
.L_x_4094:
        /* <DEDUP_REMOVED lines=9> */
.L_x_4093:
[----:B------:R-:W-:Y:S05]  /*4450*/  BSYNC.RECONVERGENT B1 ;  /* 0x0000000000017941 */ /* 0x000fea0003800200 */
.L_x_4092:
        /* <DEDUP_REMOVED lines=18> */
.L_x_4103:
        /* <DEDUP_REMOVED lines=13> */
.L_x_4105:
[----:B------:R-:W-:Y:S05]  /*4650*/  BSYNC.RECONVERGENT B3 ;  /* 0x0000000000037941 */ /* 0x000fea0003800200 */
.L_x_4104:
        /* <DEDUP_REMOVED lines=42> */
.L_x_4102:
[----:B------:R-:W-:Y:S05]  /*4900*/  BSYNC.RECONVERGENT B2 ;  /* 0x0000000000027941 */ /* 0x000fea0003800200 */
.L_x_4101:
        /* <DEDUP_REMOVED lines=9> */
.L_x_4100:
[----:B------:R-:W-:Y:S05]  /*49a0*/  BSYNC.RECONVERGENT B1 ;  /* 0x0000000000017941 */ /* 0x000fea0003800200 */
.L_x_4099:
        /* <DEDUP_REMOVED lines=18> */
.L_x_4110:
        /* <DEDUP_REMOVED lines=13> */
.L_x_4112:
[----:B------:R-:W-:Y:S05]  /*4ba0*/  BSYNC.RECONVERGENT B3 ;  /* 0x0000000000037941 */ /* 0x000fea0003800200 */
.L_x_4111:
        /* <DEDUP_REMOVED lines=42> */
.L_x_4109:
[----:B------:R-:W-:Y:S05]  /*4e50*/  BSYNC.RECONVERGENT B2 ;  /* 0x0000000000027941 */ /* 0x000fea0003800200 */
.L_x_4108:
        /* <DEDUP_REMOVED lines=9> */
.L_x_4107:
[----:B------:R-:W-:Y:S05]  /*4ef0*/  BSYNC.RECONVERGENT B1 ;  /* 0x0000000000017941 */ /* 0x000fea0003800200 */
.L_x_4106:
        /* <DEDUP_REMOVED lines=18> */
.L_x_4117:
        /* <DEDUP_REMOVED lines=13> */
.L_x_4119:
[----:B------:R-:W-:Y:S05]  /*50f0*/  BSYNC.RECONVERGENT B3 ;  /* 0x0000000000037941 */ /* 0x000fea0003800200 */
.L_x_4118:
        /* <DEDUP_REMOVED lines=42> */
.L_x_4116:
[----:B------:R-:W-:Y:S05]  /*53a0*/  BSYNC.RECONVERGENT B2 ;  /* 0x0000000000027941 */ /* 0x000fea0003800200 */
.L_x_4115:
        /* <DEDUP_REMOVED lines=9> */
.L_x_4114:
[----:B------:R-:W-:Y:S05]  /*5440*/  BSYNC.RECONVERGENT B1 ;  /* 0x0000000000017941 */ /* 0x000fea0003800200 */
.L_x_4113:
        /* <DEDUP_REMOVED lines=18> */
.L_x_4124:
        /* <DEDUP_REMOVED lines=13> */
.L_x_4126:
[----:B------:R-:W-:Y:S05]  /*5640*/  BSYNC.RECONVERGENT B3 ;  /* 0x0000000000037941 */ /* 0x000fea0003800200 */
.L_x_4125:
        /* <DEDUP_REMOVED lines=42> */
.L_x_4123:
[----:B------:R-:W-:Y:S05]  /*58f0*/  BSYNC.RECONVERGENT B2 ;  /* 0x0000000000027941 */ /* 0x000fea0003800200 */
.L_x_4122:
        /* <DEDUP_REMOVED lines=9> */
.L_x_4121:
[----:B------:R-:W-:Y:S05]  /*5990*/  BSYNC.RECONVERGENT B1 ;  /* 0x0000000000017941 */ /* 0x000fea0003800200 */
.L_x_4120:
        /* <DEDUP_REMOVED lines=18> */
.L_x_4131:
        /* <DEDUP_REMOVED lines=13> */
.L_x_4133:
[----:B------:R-:W-:Y:S05]  /*5b90*/  BSYNC.RECONVERGENT B3 ;  /* 0x0000000000037941 */ /* 0x000fea0003800200 */
.L_x_4132:
        /* <DEDUP_REMOVED lines=42> */
.L_x_4130:
[----:B------:R-:W-:Y:S05]  /*5e40*/  BSYNC.RECONVERGENT B2 ;  /* 0x0000000000027941 */ /* 0x000fea0003800200 */
.L_x_4129:
        /* <DEDUP_REMOVED lines=9> */
.L_x_4128:
[----:B------:R-:W-:Y:S05]  /*5ee0*/  BSYNC.RECONVERGENT B1 ;  /* 0x0000000000017941 */ /* 0x000fea0003800200 */
.L_x_4127:
        /* <DEDUP_REMOVED lines=18> */
.L_x_4138:
        /* <DEDUP_REMOVED lines=13> */
.L_x_4140:
[----:B------:R-:W-:Y:S05]  /*60e0*/  BSYNC.RECONVERGENT B3 ;  /* 0x0000000000037941 */ /* 0x000fea0003800200 */
.L_x_4139:
        /* <DEDUP_REMOVED lines=42> */
.L_x_4137:
[----:B------:R-:W-:Y:S05]  /*6390*/  BSYNC.RECONVERGENT B2 ;  /* 0x0000000000027941 */ /* 0x000fea0003800200 */
.L_x_4136:
        /* <DEDUP_REMOVED lines=9> */
.L_x_4135:
[----:B------:R-:W-:Y:S05]  /*6430*/  BSYNC.RECONVERGENT B1 ;  /* 0x0000000000017941 */ /* 0x000fea0003800200 */
.L_x_4134:
[----:B------:R-:W-:Y:S02]  /*6440*/  F2FP.F16.F32.PACK_AB R41, RZ, R36 ;  /* 0x00000024ff29723e */ /* 0x000fe400000000ff */
[----:B------:R-:W-:Y:S02]  /*6450*/  PRMT R34, R40, 0x5410, R34 ;  /* 0x0000541028227816 */ /* 0x000fe40000000022 */
[----:B------:R-:W-:Y:S02]  /*6460*/  PRMT R33, R39, 0x5410, R33 ;  /* 0x0000541027217816 */ /* 0x000fe40000000021 */
[----:B------:R-:W-:Y:S02]  /*6470*/  PRMT R32, R19, 0x5410, R32 ;  /* 0x0000541013207816 */ /* 0x000fe40000000020 */
[----:B------:R-:W-:-:S07]  /*6480*/  PRMT R35, R35, 0x5410, R41 ;  /* 0x0000541023237816 */ /* 0x000fce0000000029 */
.L_x_4084:
        /* <DEDUP_REMOVED lines=19> */
[----:B------:R-:W-:Y:S02]  /*65c0*/  LOP3.LUT R33, R35, R39, R33, 0xfe, !PT ;  /* 0x0000002723217212 */ /* 0x000fe400078efe21 */
[----:B------:R-:W-:Y:S01]  /*65d0*/  LOP3.LUT R19, R40, R32, R34, 0xfe, !PT ;  /* 0x0000002028137212 */ /* 0x000fe200078efe22 */
[----:B0-----:R-:W-:Y:S01]  /*65e0*/  IMAD.WIDE.U32 R34, R47, 0x8, R50 ;  /* 0x000000082f227825 */ /* 0x001fe200078e0032 */
[----:B------:R-:W-:Y:S02]  /*65f0*/  LOP3.LUT R33, R33, R41, RZ, 0xfc, !PT ;  /* 0x0000002921217212 */ /* 0x000fe400078efcff */
[----:B------:R-:W-:-:S05]  /*6600*/  LOP3.LUT R32, R19, 0xff, R6, 0xf8, !PT ;  /* 0x000000ff13207812 */ /* 0x000fca00078ef806 */
[----:B------:R1:W-:Y:S02]  /*6610*/  STG.E.64 desc[UR8][R34.64], R32 ;  /* 0x0000002022007986 */ /* 0x0003e4000c101b08 */
.L_x_4142:
[----:B------:R-:W-:Y:S05]  /*6620*/  BSYNC.RECONVERGENT B1 ;  /* 0x0000000000017941 */ /* 0x000fea0003800200 */
.L_x_4141:
[----:B------:R-:W-:Y:S04]  /*6630*/  BSSY.RECONVERGENT B1, `(.L_x_4143) ;  /* 0x0000006000017945 */ /* 0x000fe80003800200 */
[----:B------:R-:W-:Y:S05]  /*6640*/  @!P1 BRA `(.L_x_4144) ;  /* 0x0000000000109947 */ /* 0x000fea0003800000 */
[----:B-----5:R-:W2:Y:S01]  /*6650*/  LDC.64 R20, c[0x0][0x390] ;  /* 0x0000e400ff147b82 */ /* 0x020ea20000000a00 */
[----:B------:R-:W-:-:S05]  /*6660*/  IADD3 R19, PT, PT, R47, 0x20, RZ ;  /* 0x000000202f137810 */ /* 0x000fca0007ffe0ff */
[----:B--2---:R-:W-:-:S06]  /*6670*/  IMAD.WIDE.U32 R20, R19, 0x10, R20 ;  /* 0x0000001013147825 */ /* 0x004fcc00078e0014 */
[----:B------:R-:W5:Y:S02]  /*6680*/  LDG.E.128 R20, desc[UR8][R20.64] ;  /* 0x0000000814147981 */ /* 0x000f64000c1e1d00 */
.L_x_4144:
[----:B------:R-:W-:Y:S05]  /*6690*/  BSYNC.RECONVERGENT B1 ;  /* 0x0000000000017941 */ /* 0x000fea0003800200 */
.L_x_4143:
[----:B------:R-:W-:Y:S05]  /*66a0*/  @!P0 BRA `(.L_x_4145) ;  /* 0x0000002c00808947 */ /* 0x000fea0003800000 */
[----:B01----:R-:W0:Y:S01]  /*66b0*/  LDC.64 R32, c[0x0][0x3a0] ;  /* 0x0000e800ff207b82 */ /* 0x003e220000000a00 */
[----:B------:R-:W-:-:S04]  /*66c0*/  VIADD R19, R48, 0x20 ;  /* 0x0000002030137836 */ /* 0x000fc80000000000 */
        /* <DEDUP_REMOVED lines=24> */
.L_x_4150:
        /* <DEDUP_REMOVED lines=13> */
.L_x_4152:
[----:B------:R-:W-:Y:S05]  /*6920*/  BSYNC.RECONVERGENT B3 ;  /* 0x0000000000037941 */ /* 0x000fea0003800200 */
.L_x_4151:
        /* <DEDUP_REMOVED lines=41> */
.L_x_4149:
[----:B------:R-:W-:Y:S05]  /*6bc0*/  BSYNC.RECONVERGENT B2 ;  /* 0x0000000000027941 */ /* 0x000fea0003800200 */
.L_x_4148:
        /* <DEDUP_REMOVED lines=11> */
.L_x_4147:
[----:B------:R-:W-:Y:S05]  /*6c80*/  BSYNC.RECONVERGENT B1 ;  /* 0x0000000000017941 */ /* 0x000fea0003800200 */
.L_x_4146:
        /* <DEDUP_REMOVED lines=22> */
.L_x_4157:
        /* <DEDUP_REMOVED lines=13> */
.L_x_4159:
[----:B------:R-:W-:Y:S05]  /*6ec0*/  BSYNC.RECONVERGENT B3 ;  /* 0x0000000000037941 */ /* 0x000fea0003800200 */
.L_x_4158:
        /* <DEDUP_REMOVED lines=42> */
.L_x_4156:
[----:B------:R-:W-:Y:S05]  /*7170*/  BSYNC.RECONVERGENT B2 ;  /* 0x0000000000027941 */ /* 0x000fea0003800200 */
.L_x_4155:
        /* <DEDUP_REMOVED lines=11> */
.L_x_4154:
[----:B------:R-:W-:Y:S05]  /*7230*/  BSYNC.RECONVERGENT B1 ;  /* 0x0000000000017941 */ /* 0x000fea0003800200 */
.L_x_4153:
        /* <DEDUP_REMOVED lines=22> */
.L_x_4164:
        /* <DEDUP_REMOVED lines=13> */
.L_x_4166:
[----:B------:R-:W-:Y:S05]  /*7470*/  BSYNC.RECONVERGENT B3 ;  /* 0x0000000000037941 */ /* 0x000fea0003800200 */
.L_x_4165:
        /* <DEDUP_REMOVED lines=41> */
.L_x_4163:
[----:B------:R-:W-:Y:S05]  /*7710*/  BSYNC.RECONVERGENT B2 ;  /* 0x0000000000027941 */ /* 0x000fea0003800200 */
.L_x_4162:
        /* <DEDUP_REMOVED lines=11> */
.L_x_4161:
[----:B------:R-:W-:Y:S05]  /*77d0*/  BSYNC.RECONVERGENT B1 ;  /* 0x0000000000017941 */ /* 0x000fea0003800200 */
.L_x_4160:
        /* <DEDUP_REMOVED lines=22> */
.L_x_4171:
        /* <DEDUP_REMOVED lines=13> */
.L_x_4173:
[----:B------:R-:W-:Y:S05]  /*7a10*/  BSYNC.RECONVERGENT B3 ;  /* 0x0000000000037941 */ /* 0x000fea0003800200 */
.L_x_4172:
        /* <DEDUP_REMOVED lines=42> */
.L_x_4170:
[----:B------:R-:W-:Y:S05]  /*7cc0*/  BSYNC.RECONVERGENT B2 ;  /* 0x0000000000027941 */ /* 0x000fea0003800200 */
.L_x_4169:
[----:B------:R-:W-:Y:S01]  /*7cd0*/  I2FP.F32.U32 R12, R12 ;  /* 0x0000000c000c7245 */ /* 0x000fe20000201000 */
[----:B-----5:R-:W-:Y:S02]  /*7ce0*/  HADD2.F32 R42, -RZ, R21.H1_H1 ;  /* 0x30000015ff2a7230 */ /* 0x020fe40000004100 */
[----:B------:R-:W-:-:S03]  /*7cf0*/  IMAD.MOV.U32 R41, RZ, RZ, 0x2f800000 ;  /* 0x2f800000ff297424 */ /* 0x000fc600078e00ff */
        /* <DEDUP_REMOVED lines=8> */
.L_x_4168:
[----:B------:R-:W-:Y:S05]  /*7d80*/  BSYNC.RECONVERGENT B1 ;  /* 0x0000000000017941 */ /* 0x000fea0003800200 */
.L_x_4167:
        /* <DEDUP_REMOVED lines=22> */
.L_x_4178:
        /* <DEDUP_REMOVED lines=13> */
.L_x_4180:
[----:B------:R-:W-:Y:S05]  /*7fc0*/  BSYNC.RECONVERGENT B3 ;  /* 0x0000000000037941 */ /* 0x000fea0003800200 */
.L_x_4179:
        /* <DEDUP_REMOVED lines=39> */
[----:B------:R-:W-:Y:S01]  /*8240*/  HFMA2 R50, -RZ, RZ, 0, 0 ;  /* 0x00000000ff327431 */ /* 0x000fe200000001ff */
[----:B------:R-:W-:Y:S02]  /*8250*/  LOP3.LUT R59, R44, UR30, R43, 0x96, !PT ;  /* 0x0000001e2c3b7c12 */ /* 0x000fe4000f8e962b */
[----:B------:R-:W-:-:S07]  /*8260*/  MOV R45, R42 ;  /* 0x0000002a002d7202 */ /* 0x000fce0000000f00 */
.L_x_4177:
[----:B------:R-:W-:Y:S05]  /*8270*/  BSYNC.RECONVERGENT B2 ;  /* 0x0000000000027941 */ /* 0x000fea0003800200 */
.L_x_4176:
        /* <DEDUP_REMOVED lines=11> */
.L_x_4175:
[----:B------:R-:W-:Y:S05]  /*8330*/  BSYNC.RECONVERGENT B1 ;  /* 0x0000000000017941 */ /* 0x000fea0003800200 */
.L_x_4174:
        /* <DEDUP_REMOVED lines=22> */
.L_x_4185:
        /* <DEDUP_REMOVED lines=13> */
.L_x_4187:
[----:B------:R-:W-:Y:S05]  /*8570*/  BSYNC.RECONVERGENT B3 ;  /* 0x0000000000037941 */ /* 0x000fea0003800200 */
.L_x_4186:
        /* <DEDUP_REMOVED lines=42> */
.L_x_4184:
[----:B------:R-:W-:Y:S05]  /*8820*/  BSYNC.RECONVERGENT B2 ;  /* 0x0000000000027941 */ /* 0x000fea0003800200 */
.L_x_4183:
        /* <DEDUP_REMOVED lines=11> */
.L_x_4182:
[----:B------:R-:W-:Y:S05]  /*88e0*/  BSYNC.RECONVERGENT B1 ;  /* 0x0000000000017941 */ /* 0x000fea0003800200 */
.L_x_4181:
        /* <DEDUP_REMOVED lines=22> */
.L_x_4192:
        /* <DEDUP_REMOVED lines=13> */
.L_x_4194:
[----:B------:R-:W-:Y:S05]  /*8b20*/  BSYNC.RECONVERGENT B3 ;  /* 0x0000000000037941 */ /* 0x000fea0003800200 */
.L_x_4193:
        /* <DEDUP_REMOVED lines=40> */
[----:B------:R-:W-:Y:S01]  /*8db0*/  HFMA2 R57, -RZ, RZ, 0, 0 ;  /* 0x00000000ff397431 */ /* 0x000fe200000001ff */
[----:B------:R-:W-:-:S07]  /*8dc0*/  MOV R34, R56 ;  /* 0x0000003800227202 */ /* 0x000fce0000000f00 */
.L_x_4191:
[----:B------:R-:W-:Y:S05]  /*8dd0*/  BSYNC.RECONVERGENT B2 ;  /* 0x0000000000027941 */ /* 0x000fea0003800200 */
.L_x_4190:
        /* <DEDUP_REMOVED lines=11> */
.L_x_4189:
[----:B------:R-:W-:Y:S05]  /*8e90*/  BSYNC.RECONVERGENT B1 ;  /* 0x0000000000017941 */ /* 0x000fea0003800200 */
.L_x_4188:
        /* <DEDUP_REMOVED lines=22> */
.L_x_4199:
        /* <DEDUP_REMOVED lines=13> */
.L_x_4201:
[----:B------:R-:W-:Y:S05]  /*90d0*/  BSYNC.RECONVERGENT B3 ;  /* 0x0000000000037941 */ /* 0x000fea0003800200 */
.L_x_4200:
        /* <DEDUP_REMOVED lines=42> */
.L_x_4198:
[----:B------:R-:W-:Y:S05]  /*9380*/  BSYNC.RECONVERGENT B2 ;  /* 0x0000000000027941 */ /* 0x000fea0003800200 */
.L_x_4197:
        /* <DEDUP_REMOVED lines=11> */
.L_x_4196:
[----:B------:R-:W-:Y:S05]  /*9440*/  BSYNC.RECONVERGENT B1 ;  /* 0x0000000000017941 */ /* 0x000fea0003800200 */
.L_x_4195:
[----:B------:R-:W-:Y:S02]  /*9450*/  F2FP.F16.F32.PACK_AB R35, RZ, R44 ;  /* 0x0000002cff23723e */ /* 0x000fe400000000ff */
[----:B------:R-:W-:Y:S02]  /*9460*/  PRMT R34, R32, 0x5410, R50 ;  /* 0x0000541020227816 */ /* 0x000fe40000000032 */
[----:B------:R-:W-:Y:S02]  /*9470*/  PRMT R33, R53, 0x5410, R33 ;  /* 0x0000541035217816 */ /* 0x000fe40000000021 */
[----:B------:R-:W-:Y:S02]  /*9480*/  PRMT R32, R63, 0x5410, R62 ;  /* 0x000054103f207816 */ /* 0x000fe4000000003e */
[----:B------:R-:W-:Y:S01]  /*9490*/  PRMT R35, R51, 0x5410, R35 ;  /* 0x0000541033237816 */ /* 0x000fe20000000023 */
[----:B------:R-:W-:Y:S06]  /*94a0*/  BRA `(.L_x_4202) ;  /* 0x0000002800c07947 */ /* 0x000fec0003800000 */
.L_x_4145:
[----:B------:R-:W-:Y:S01]  /*94b0*/  BSSY.RECONVERGENT B1, `(.L_x_4203) ;  /* 0x0000057000017945 */ /* 0x000fe20003800200 */
[----:B------:R-:W-:Y:S01]  /*94c0*/  MOV R19, RZ ;  /* 0x000000ff00137202 */ /* 0x000fe20000000f00 */
[----:B------:R-:W-:Y:S01]  /*94d0*/  IMAD.MOV.U32 R49, RZ, RZ, R44 ;  /* 0x000000ffff317224 */ /* 0x000fe200078e002c */
[----:B01----:R-:W-:Y:S01]  /*94e0*/  MOV R32, R43 ;  /* 0x0000002b00207202 */ /* 0x003fe20000000f00 */
        /* <DEDUP_REMOVED lines=17> */
.L_x_4207:
        /* <DEDUP_REMOVED lines=13> */
.L_x_4209:
[----:B------:R-:W-:Y:S05]  /*96d0*/  BSYNC.RECONVERGENT B3 ;  /* 0x0000000000037941 */ /* 0x000fea0003800200 */
.L_x_4208:
        /* <DEDUP_REMOVED lines=42> */
.L_x_4206:
[----:B------:R-:W-:Y:S05]  /*9980*/  BSYNC.RECONVERGENT B2 ;  /* 0x0000000000027941 */ /* 0x000fea0003800200 */
.L_x_4205:
        /* <DEDUP_REMOVED lines=9> */
.L_x_4204:
[----:B------:R-:W-:Y:S05]  /*9a20*/  BSYNC.RECONVERGENT B1 ;  /* 0x0000000000017941 */ /* 0x000fea0003800200 */
.L_x_4203:
        /* <DEDUP_REMOVED lines=18> */
.L_x_4214:
        /* <DEDUP_REMOVED lines=13> */
.L_x_4216:
[----:B------:R-:W-:Y:S05]  /*9c20*/  BSYNC.RECONVERGENT B3 ;  /* 0x0000000000037941 */ /* 0x000fea0003800200 */
.L_x_4215:
        /* <DEDUP_REMOVED lines=42> */
.L_x_4213:
[----:B------:R-:W-:Y:S05]  /*9ed0*/  BSYNC.RECONVERGENT B2 ;  /* 0x0000000000027941 */ /* 0x000fea0003800200 */
.L_x_4212:
        /* <DEDUP_REMOVED lines=9> */
.L_x_4211:
[----:B------:R-:W-:Y:S05]  /*9f70*/  BSYNC.RECONVERGENT B1 ;  /* 0x0000000000017941 */ /* 0x000fea0003800200 */
.L_x_4210:
        /* <DEDUP_REMOVED lines=18> */
.L_x_4221:
        /* <DEDUP_REMOVED lines=13> */
.L_x_4223:
[----:B------:R-:W-:Y:S05]  /*a170*/  BSYNC.RECONVERGENT B3 ;  /* 0x0000000000037941 */ /* 0x000fea0003800200 */
.L_x_4222:
        /* <DEDUP_REMOVED lines=42> */
.L_x_4220:
[----:B------:R-:W-:Y:S05]  /*a420*/  BSYNC.RECONVERGENT B2 ;  /* 0x0000000000027941 */ /* 0x000fea0003800200 */
.L_x_4219:
        /* <DEDUP_REMOVED lines=9> */
.L_x_4218:
[----:B------:R-:W-:Y:S05]  /*a4c0*/  BSYNC.RECONVERGENT B1 ;  /* 0x0000000000017941 */ /* 0x000fea0003800200 */
.L_x_4217:
        /* <DEDUP_REMOVED lines=18> */
.L_x_4228:
        /* <DEDUP_REMOVED lines=13> */
.L_x_4230:
[----:B------:R-:W-:Y:S05]  /*a6c0*/  BSYNC.RECONVERGENT B3 ;  /* 0x0000000000037941 */ /* 0x000fea0003800200 */
.L_x_4229:
        /* <DEDUP_REMOVED lines=42> */
.L_x_4227:
[----:B------:R-:W-:Y:S05]  /*a970*/  BSYNC.RECONVERGENT B2 ;  /* 0x0000000000027941 */ /* 0x000fea0003800200 */
.L_x_4226:
        /* <DEDUP_REMOVED lines=9> */
.L_x_4225:
[----:B------:R-:W-:Y:S05]  /*aa10*/  BSYNC.RECONVERGENT B1 ;  /* 0x0000000000017941 */ /* 0x000fea0003800200 */
.L_x_4224:
        /* <DEDUP_REMOVED lines=18> */
.L_x_4235:
        /* <DEDUP_REMOVED lines=13> */
.L_x_4237:
[----:B------:R-:W-:Y:S05]  /*ac10*/  BSYNC.RECONVERGENT B3 ;  /* 0x0000000000037941 */ /* 0x000fea0003800200 */
.L_x_4236:
        /* <DEDUP_REMOVED lines=42> */
.L_x_4234:
[----:B------:R-:W-:Y:S05]  /*aec0*/  BSYNC.RECONVERGENT B2 ;  /* 0x0000000000027941 */ /* 0x000fea0003800200 */
.L_x_4233:
        /* <DEDUP_REMOVED lines=9> */
.L_x_4232:
[----:B------:R-:W-:Y:S05]  /*af60*/  BSYNC.RECONVERGENT B1 ;  /* 0x0000000000017941 */ /* 0x000fea0003800200 */
.L_x_4231:
        /* <DEDUP_REMOVED lines=18> */
.L_x_4242:
        /* <DEDUP_REMOVED lines=13> */
.L_x_4244:
[----:B------:R-:W-:Y:S05]  /*b160*/  BSYNC.RECONVERGENT B3 ;  /* 0x0000000000037941 */ /* 0x000fea0003800200 */
.L_x_4243:
        /* <DEDUP_REMOVED lines=42> */
.L_x_4241:
[----:B------:R-:W-:Y:S05]  /*b410*/  BSYNC.RECONVERGENT B2 ;  /* 0x0000000000027941 */ /* 0x000fea0003800200 */
.L_x_4240:
        /* <DEDUP_REMOVED lines=9> */
.L_x_4239:
[----:B------:R-:W-:Y:S05]  /*b4b0*/  BSYNC.RECONVERGENT B1 ;  /* 0x0000000000017941 */ /* 0x000fea0003800200 */
.L_x_4238:
        /* <DEDUP_REMOVED lines=18> */
.L_x_4249:
        /* <DEDUP_REMOVED lines=13> */
.L_x_4251:
[----:B------:R-:W-:Y:S05]  /*b6b0*/  BSYNC.RECONVERGENT B3 ;  /* 0x0000000000037941 */ /* 0x000fea0003800200 */
.L_x_4250:
        /* <DEDUP_REMOVED lines=42> */
.L_x_4248:
[----:B------:R-:W-:Y:S05]  /*b960*/  BSYNC.RECONVERGENT B2 ;  /* 0x0000000000027941 */ /* 0x000fea0003800200 */
.L_x_4247:
[----:B------:R-:W-:Y:S01]  /*b970*/  I2FP.F32.U32 R44, R45 ;  /* 0x0000002d002c7245 */ /* 0x000fe20000201000 */
[----:B------:R-:W-:Y:S02]  /*b980*/  HFMA2 R45, -RZ, RZ, 0.1171875, 0 ;  /* 0x2f800000ff2d7431 */ /* 0x000fe400000001ff */
[----:B-----5:R-:W-:-:S05]  /*b990*/  HADD2.F32 R51, -RZ, R23.H0_H0 ;  /* 0x20000017ff337230 */ /* 0x020fca0000004100 */
[----:B------:R-:W-:Y:S01]  /*b9a0*/  FMUL.FTZ R51, R51, UR13 ;  /* 0x0000000d33337c20 */ /* 0x000fe20008410000 */
[----:B------:R-:W-:-:S03]  /*b9b0*/  FFMA.FTZ R44, R44, R45, 1.1641532182693481445e-10 ;  /* 0x2f0000002c2c7423 */ /* 0x000fc6000001002d */
[----:B------:R-:W-:Y:S02]  /*b9c0*/  FMUL.FTZ R51, R51, UR12 ;  /* 0x0000000c33337c20 */ /* 0x000fe40008410000 */
[----:B------:R-:W-:-:S04]  /*b9d0*/  FSETP.GTU.FTZ.AND P2, PT, R44, UR10, PT ;  /* 0x0000000a2c007c0b */ /* 0x000fc8000bf5c000 */
[----:B------:R-:W-:Y:S02]  /*b9e0*/  SEL R52, RZ, 0x1, P2 ;  /* 0x00000001ff347807 */ /* 0x000fe40001000000 */
[----:B------:R-:W-:-:S07]  /*b9f0*/  FSEL R45, R51, RZ, !P2 ;  /* 0x000000ff332d7208 */ /* 0x000fce0005000000 */
.L_x_4246:
[----:B------:R-:W-:Y:S05]  /*ba00*/  BSYNC.RECONVERGENT B1 ;  /* 0x0000000000017941 */ /* 0x000fea0003800200 */
.L_x_4245:
        /* <DEDUP_REMOVED lines=18> */
.L_x_4256:
        /* <DEDUP_REMOVED lines=13> */
.L_x_4258:
[----:B------:R-:W-:Y:S05]  /*bc00*/  BSYNC.RECONVERGENT B3 ;  /* 0x0000000000037941 */ /* 0x000fea0003800200 */
.L_x_4257:
        /* <DEDUP_REMOVED lines=42> */
.L_x_4255:
[----:B------:R-:W-:Y:S05]  /*beb0*/  BSYNC.RECONVERGENT B2 ;  /* 0x0000000000027941 */ /* 0x000fea0003800200 */
.L_x_4254:
        /* <DEDUP_REMOVED lines=9> */
.L_x_4253:
[----:B------:R-:W-:Y:S05]  /*bf50*/  BSYNC.RECONVERGENT B1 ;  /* 0x0000000000017941 */ /* 0x000fea0003800200 */
.L_x_4252:
[----:B------:R-:W-:Y:S02]  /*bf60*/  F2FP.F16.F32.PACK_AB R50, RZ, R44 ;  /* 0x0000002cff32723e */ /* 0x000fe400000000ff */
[----:B------:R-:W-:Y:S02]  /*bf70*/  PRMT R34, R34, 0x5410, R35 ;  /* 0x0000541022227816 */ /* 0x000fe40000000023 */
[----:B------:R-:W-:Y:S02]  /*bf80*/  PRMT R33, R33, 0x5410, R32 ;  /* 0x0000541021217816 */ /* 0x000fe40000000020 */
[----:B------:R-:W-:Y:S02]  /*bf90*/  PRMT R32, R61, 0x5410, R53 ;  /* 0x000054103d207816 */ /* 0x000fe40000000035 */
[----:B------:R-:W-:-:S07]  /*bfa0*/  PRMT R35, R60, 0x5410, R50 ;  /* 0x000054103c237816 */ /* 0x000fce0000000032 */
.L_x_4202:
[----:B------:R-:W-:Y:S01]  /*bfb0*/  IADD3 R51, PT, PT, R48, 0x20, RZ ;  /* 0x0000002030337810 */ /* 0x000fe20007ffe0ff */
[----:B------:R-:W-:Y:S01]  /*bfc0*/  BSSY.RECONVERGENT B1, `(.L_x_4259) ;  /* 0x000001a000017945 */ /* 0x000fe20003800200 */
[----:B------:R-:W-:-:S03]  /*bfd0*/  VIADD R75, R47, 0x40 ;  /* 0x000000402f4b7836 */ /* 0x000fc60000000000 */
        /* <DEDUP_REMOVED lines=11> */
[----:B------:R-:W-:Y:S02]  /*c090*/  LOP3.LUT R50, R8, 0xff, RZ, 0xc0, !PT ;  /* 0x000000ff08327812 */ /* 0x000fe400078ec0ff */
[----:B------:R-:W-:Y:S01]  /*c0a0*/  LOP3.LUT R58, R32, 0xff00, R35, 0xf8, !PT ;  /* 0x0000ff00203a7812 */ /* 0x000fe200078ef823 */
[----:B------:R-:W-:-:S03]  /*c0b0*/  IMAD.WIDE.U32 R32, R33, 0x1000000, RZ ;  /* 0x0100000021207825 */ /* 0x000fc600078e00ff */
[----:B------:R-:W-:Y:S01]  /*c0c0*/  LOP3.LUT R53, R58, 0xff, R13, 0xf8, !PT ;  /* 0x000000ff3a357812 */ /* 0x000fe200078ef80d */
[----:B------:R-:W-:-:S04]  /*c0d0*/  IMAD.WIDE.U32 R34, R34, 0x10000, RZ ;  /* 0x0001000022227825 */ /* 0x000fc800078e00ff */
        /* <DEDUP_REMOVED lines=8> */
.L_x_4260:
[----:B------:R-:W-:Y:S05]  /*c160*/  BSYNC.RECONVERGENT B1 ;  /* 0x0000000000017941 */ /* 0x000fea0003800200 */
.L_x_4259:
[----:B------:R-:W-:Y:S04]  /*c170*/  BSSY.RECONVERGENT B1, `(.L_x_4261) ;  /* 0x0000005000017945 */ /* 0x000fe80003800200 */
[----:B------:R-:W-:Y:S05]  /*c180*/  @!P1 BRA `(.L_x_4262) ;  /* 0x00000000000c9947 */ /* 0x000fea0003800000 */
[----:B-----5:R-:W2:Y:S02]  /*c190*/  LDC.64 R20, c[0x0][0x390] ;  /* 0x0000e400ff147b82 */ /* 0x020ea40000000a00 */
[----:B--2---:R-:W-:-:S06]  /*c1a0*/  IMAD.WIDE.U32 R20, R75, 0x10, R20 ;  /* 0x000000104b147825 */ /* 0x004fcc00078e0014 */
[----:B------:R-:W5:Y:S02]  /*c1b0*/  LDG.E.128 R20, desc[UR8][R20.64] ;  /* 0x0000000814147981 */ /* 0x000f64000c1e1d00 */
.L_x_4262:
[----:B------:R-:W-:Y:S05]  /*c1c0*/  BSYNC.RECONVERGENT B1 ;  /* 0x0000000000017941 */ /* 0x000fea0003800200 */
.L_x_4261:
[----:B------:R-:W-:Y:S01]  /*c1d0*/  IADD3 R74, PT, PT, R48, 0x40, RZ ;  /* 0x00000040304a7810 */ /* 0x000fe20007ffe0ff */
[----:B------:R-:W-:Y:S06]  /*c1e0*/  @!P0 BRA `(.L_x_4263) ;  /* 0x0000002c00788947 */ /* 0x000fec0003800000 */
        /* <DEDUP_REMOVED lines=25> */
.L_x_4268:
        /* <DEDUP_REMOVED lines=13> */
.L_x_4270:
[----:B------:R-:W-:Y:S05]  /*c450*/  BSYNC.RECONVERGENT B3 ;  /* 0x0000000000037941 */ /* 0x000fea0003800200 */
.L_x_4269:
        /* <DEDUP_REMOVED lines=42> */
.L_x_4267:
[----:B------:R-:W-:Y:S05]  /*c700*/  BSYNC.RECONVERGENT B2 ;  /* 0x0000000000027941 */ /* 0x000fea0003800200 */
.L_x_4266:
        /* <DEDUP_REMOVED lines=11> */
.L_x_4265:
[----:B------:R-:W-:Y:S05]  /*c7c0*/  BSYNC.RECONVERGENT B1 ;  /* 0x0000000000017941 */ /* 0x000fea0003800200 */
.L_x_4264:
        /* <DEDUP_REMOVED lines=22> */
.L_x_4275:
        /* <DEDUP_REMOVED lines=13> */
.L_x_4277:
[----:B------:R-:W-:Y:S05]  /*ca00*/  BSYNC.RECONVERGENT B3 ;  /* 0x0000000000037941 */ /* 0x000fea0003800200 */
.L_x_4276:
        /* <DEDUP_REMOVED lines=42> */
.L_x_4274:
[----:B------:R-:W-:Y:S05]  /*ccb0*/  BSYNC.RECONVERGENT B2 ;  /* 0x0000000000027941 */ /* 0x000fea0003800200 */
.L_x_4273:
        /* <DEDUP_REMOVED lines=11> */
.L_x_4272:
[----:B------:R-:W-:Y:S05]  /*cd70*/  BSYNC.RECONVERGENT B1 ;  /* 0x0000000000017941 */ /* 0x000fea0003800200 */
.L_x_4271:
        /* <DEDUP_REMOVED lines=22> */
.L_x_4282:
        /* <DEDUP_REMOVED lines=13> */
.L_x_4284:
[----:B------:R-:W-:Y:S05]  /*cfb0*/  BSYNC.RECONVERGENT B3 ;  /* 0x0000000000037941 */ /* 0x000fea0003800200 */
.L_x_4283:
        /* <DEDUP_REMOVED lines=42> */
.L_x_4281:
[----:B------:R-:W-:Y:S05]  /*d260*/  BSYNC.RECONVERGENT B2 ;  /* 0x0000000000027941 */ /* 0x000fea0003800200 */
.L_x_4280:
        /* <DEDUP_REMOVED lines=11> */
.L_x_4279:
[----:B------:R-:W-:Y:S05]  /*d320*/  BSYNC.RECONVERGENT B1 ;  /* 0x0000000000017941 */ /* 0x000fea0003800200 */
.L_x_4278:
        /* <DEDUP_REMOVED lines=22> */
.L_x_4289:
        /* <DEDUP_REMOVED lines=13> */
.L_x_4291:
[----:B------:R-:W-:Y:S05]  /*d560*/  BSYNC.RECONVERGENT B3 ;  /* 0x0000000000037941 */ /* 0x000fea0003800200 */
.L_x_4290:
        /* <DEDUP_REMOVED lines=41> */
.L_x_4288:
[----:B------:R-:W-:Y:S05]  /*d800*/  BSYNC.RECONVERGENT B2 ;  /* 0x0000000000027941 */ /* 0x000fea0003800200 */
.L_x_4287:
        /* <DEDUP_REMOVED lines=11> */
.L_x_4286:
[----:B------:R-:W-:Y:S05]  /*d8c0*/  BSYNC.RECONVERGENT B1 ;  /* 0x0000000000017941 */ /* 0x000fea0003800200 */
.L_x_4285:
        /* <DEDUP_REMOVED lines=22> */
.L_x_4296:
        /* <DEDUP_REMOVED lines=13> */
.L_x_4298:
[----:B------:R-:W-:Y:S05]  /*db00*/  BSYNC.RECONVERGENT B3 ;  /* 0x0000000000037941 */ /* 0x000fea0003800200 */
.L_x_4297:
        /* <DEDUP_REMOVED lines=41> */
.L_x_4295:
[----:B------:R-:W-:Y:S05]  /*dda0*/  BSYNC.RECONVERGENT B2 ;  /* 0x0000000000027941 */ /* 0x000fea0003800200 */
.L_x_4294:
        /* <DEDUP_REMOVED lines=11> */
.L_x_4293:
[----:B------:R-:W-:Y:S05]  /*de60*/  BSYNC.RECONVERGENT B1 ;  /* 0x0000000000017941 */ /* 0x000fea0003800200 */
.L_x_4292:
        /* <DEDUP_REMOVED lines=22> */
.L_x_4303:
        /* <DEDUP_REMOVED lines=13> */
.L_x_4305:
[----:B------:R-:W-:Y:S05]  /*e0a0*/  BSYNC.RECONVERGENT B3 ;  /* 0x0000000000037941 */ /* 0x000fea0003800200 */
.L_x_4304:
        /* <DEDUP_REMOVED lines=41> */
.L_x_4302:
[----:B------:R-:W-:Y:S05]  /*e340*/  BSYNC.RECONVERGENT B2 ;  /* 0x0000000000027941 */ /* 0x000fea0003800200 */
.L_x_4301:
        /* <DEDUP_REMOVED lines=11> */
.L_x_4300:
[----:B------:R-:W-:Y:S05]  /*e400*/  BSYNC.RECONVERGENT B1 ;  /* 0x0000000000017941 */ /* 0x000fea0003800200 */
.L_x_4299:
        /* <DEDUP_REMOVED lines=22> */
.L_x_4310:
        /* <DEDUP_REMOVED lines=13> */
.L_x_4312:
[----:B------:R-:W-:Y:S05]  /*e640*/  BSYNC.RECONVERGENT B3 ;  /* 0x0000000000037941 */ /* 0x000fea0003800200 */
.L_x_4311:
        /* <DEDUP_REMOVED lines=38> */
[----:B------:R-:W-:Y:S02]  /*e8b0*/  HFMA2 R32, -RZ, RZ, 0, 0 ;  /* 0x00000000ff207431 */ /* 0x000fe400000001ff */
[----:B------:R-:W-:Y:S01]  /*e8c0*/  IMAD.MOV.U32 R33, RZ, RZ, R58 ;  /* 0x000000ffff217224 */ /* 0x000fe200078e003a */
[----:B------:R-:W-:Y:S02]  /*e8d0*/  LOP3.LUT R59, R52, UR30, R57, 0x96, !PT ;  /* 0x0000001e343b7c12 */ /* 0x000fe4000f8e9639 */
[----:B------:R-:W-:-:S07]  /*e8e0*/  MOV R34, R56 ;  /* 0x0000003800227202 */ /* 0x000fce0000000f00 */
.L_x_4309:
[----:B------:R-:W-:Y:S05]  /*e8f0*/  BSYNC.RECONVERGENT B2 ;  /* 0x0000000000027941 */ /* 0x000fea0003800200 */
.L_x_4308:
        /* <DEDUP_REMOVED lines=11> */
.L_x_4307:
[----:B------:R-:W-:Y:S05]  /*e9b0*/  BSYNC.RECONVERGENT B1 ;  /* 0x0000000000017941 */ /* 0x000fea0003800200 */
.L_x_4306:
        /* <DEDUP_REMOVED lines=22> */
.L_x_4317:
        /* <DEDUP_REMOVED lines=13> */
.L_x_4319:
[----:B------:R-:W-:Y:S05]  /*ebf0*/  BSYNC.RECONVERGENT B3 ;  /* 0x0000000000037941 */ /* 0x000fea0003800200 */
.L_x_4318:
        /* <DEDUP_REMOVED lines=30> */
[----:B------:R-:W-:Y:S01]  /*ede0*/  LOP3.LUT R57, R37, R54, R33, 0x96, !PT ;  /* 0x0000003625397212 */ /* 0x000fe200078e9621 */
[----:B------:R-:W-:-:S05]  /*edf0*/  IMAD.WIDE.U32 R54, R55, -0x2daee0ad, RZ ;  /* 0xd2511f5337367825 */ /* 0x000fca00078e00ff */
[----:B------:R-:W-:Y:S01]  /*ee00*/  LOP3.LUT R55, R56, UR27, R55, 0x96, !PT ;  /* 0x0000001b38377c12 */ /* 0x000fe2000f8e9637 */
[----:B------:R-:W-:-:S05]  /*ee10*/  IMAD.WIDE.U32 R56, R57, -0x2daee0ad, RZ ;  /* 0xd2511f5339387825 */ /* 0x000fca00078e00ff */
[----:B------:R-:W-:Y:S01]  /*ee20*/  LOP3.LUT R33, R38, R54, R57, 0x96, !PT ;  /* 0x0000003626217212 */ /* 0x000fe200078e9639 */
[----:B------:R-:W-:-:S05]  /*ee30*/  IMAD.WIDE.U32 R54, R55, -0x326172a9, RZ ;  /* 0xcd9e8d5737367825 */ /* 0x000fca00078e00ff */
[----:B------:R-:W-:Y:S01]  /*ee40*/  LOP3.LUT R58, R32, UR28, R55, 0x96, !PT ;  /* 0x0000001c203a7c12 */ /* 0x000fe2000f8e9637 */
[----:B------:R-:W-:-:S04]  /*ee50*/  IMAD.WIDE.U32 R32, R33, -0x326172a9, RZ ;  /* 0xcd9e8d5721207825 */ /* 0x000fc800078e00ff */
[----:B------:R-:W-:Y:S01]  /*ee60*/  IMAD.WIDE.U32 R58, R58, -0x2daee0ad, RZ ;  /* 0xd2511f533a3a7825 */ /* 0x000fe200078e00ff */
[----:B------:R-:W-:Y:S02]  /*ee70*/  LOP3.LUT R55, R54, UR29, R33, 0x96, !PT ;  /* 0x0000001d36377c12 */ /* 0x000fe4000f8e9621 */
[----:B------:R-:W-:Y:S02]  /*ee80*/  MOV R54, R32 ;  /* 0x0000002000367202 */ /* 0x000fe40000000f00 */
[----:B------:R-:W-:-:S07]  /*ee90*/  LOP3.LUT R59, R56, UR30, R59, 0x96, !PT ;  /* 0x0000001e383b7c12 */ /* 0x000fce000f8e963b */
.L_x_4316:
[----:B------:R-:W-:Y:S05]  /*eea0*/  BSYNC.RECONVERGENT B2 ;  /* 0x0000000000027941 */ /* 0x000fea0003800200 */
.L_x_4315:
        /* <DEDUP_REMOVED lines=11> */
.L_x_4314:
[----:B------:R-:W-:Y:S05]  /*ef60*/  BSYNC.RECONVERGENT B1 ;  /* 0x0000000000017941 */ /* 0x000fea0003800200 */
.L_x_4313:
[----:B------:R-:W-:Y:S02]  /*ef70*/  F2FP.F16.F32.PACK_AB R35, RZ, R70 ;  /* 0x00000046ff23723e */ /* 0x000fe400000000ff */
[----:B------:R-:W-:Y:S02]  /*ef80*/  PRMT R34, R63, 0x5410, R62 ;  /* 0x000054103f227816 */ /* 0x000fe4000000003e */
[----:B------:R-:W-:Y:S02]  /*ef90*/  PRMT R33, R71, 0x5410, R69 ;  /* 0x0000541047217816 */ /* 0x000fe40000000045 */
[----:B------:R-:W-:Y:S02]  /*efa0*/  PRMT R32, R73, 0x5410, R72 ;  /* 0x0000541049207816 */ /* 0x000fe40000000048 */
[----:B------:R-:W-:Y:S01]  /*efb0*/  PRMT R35, R61, 0x5410, R35 ;  /* 0x000054103d237816 */ /* 0x000fe20000000023 */
[----:B------:R-:W-:Y:S06]  /*efc0*/  BRA `(.L_x_4320) ;  /* 0x0000002800c07947 */ /* 0x000fec0003800000 */
.L_x_4263:
        /* <DEDUP_REMOVED lines=21> */
.L_x_4325:
        /* <DEDUP_REMOVED lines=13> */
.L_x_4327:
[----:B------:R-:W-:Y:S05]  /*f1f0*/  BSYNC.RECONVERGENT B3 ;  /* 0x0000000000037941 */ /* 0x000fea0003800200 */
.L_x_4326:
        /* <DEDUP_REMOVED lines=41> */
.L_x_4324:
[----:B------:R-:W-:Y:S05]  /*f490*/  BSYNC.RECONVERGENT B2 ;  /* 0x0000000000027941 */ /* 0x000fea0003800200 */
.L_x_4323:
        /* <DEDUP_REMOVED lines=9> */
.L_x_4322:
[----:B------:R-:W-:Y:S05]  /*f530*/  BSYNC.RECONVERGENT B1 ;  /* 0x0000000000017941 */ /* 0x000fea0003800200 */
.L_x_4321:
        /* <DEDUP_REMOVED lines=18> */
.L_x_4332:
        /* <DEDUP_REMOVED lines=13> */
.L_x_4334:
[----:B------:R-:W-:Y:S05]  /*f730*/  BSYNC.RECONVERGENT B3 ;  /* 0x0000000000037941 */ /* 0x000fea0003800200 */
.L_x_4333:
        /* <DEDUP_REMOVED lines=42> */
.L_x_4331:
[----:B------:R-:W-:Y:S05]  /*f9e0*/  BSYNC.RECONVERGENT B2 ;  /* 0x0000000000027941 */ /* 0x000fea0003800200 */
.L_x_4330:
        /* <DEDUP_REMOVED lines=9> */
.L_x_4329:
[----:B------:R-:W-:Y:S05]  /*fa80*/  BSYNC.RECONVERGENT B1 ;  /* 0x0000000000017941 */ /* 0x000fea0003800200 */
.L_x_4328:
        /* <DEDUP_REMOVED lines=18> */
.L_x_4339:
        /* <DEDUP_REMOVED lines=13> */
.L_x_4341:
[----:B------:R-:W-:Y:S05]  /*fc80*/  BSYNC.RECONVERGENT B3 ;  /* 0x0000000000037941 */ /* 0x000fea0003800200 */
.L_x_4340:
        /* <DEDUP_REMOVED lines=42> */
.L_x_4338:
[----:B------:R-:W-:Y:S05]  /*ff30*/  BSYNC.RECONVERGENT B2 ;  /* 0x0000000000027941 */ /* 0x000fea0003800200 */
.L_x_4337:
        /* <DEDUP_REMOVED lines=9> */
.L_x_4336:
[----:B------:R-:W-:Y:S05]  /*ffd0*/  BSYNC.RECONVERGENT B1 ;  /* 0x0000000000017941 */ /* 0x000fea0003800200 */
.L_x_4335:
        /* <DEDUP_REMOVED lines=18> */
.L_x_4346:
        /* <DEDUP_REMOVED lines=13> */
.L_x_4348:
[----:B------:R-:W-:Y:S05]  /*101d0*/  BSYNC.RECONVERGENT B3 ;  /* 0x0000000000037941 */ /* 0x000fea0003800200 */
.L_x_4347:
        /* <DEDUP_REMOVED lines=42> */
.L_x_4345:
[----:B------:R-:W-:Y:S05]  /*10480*/  BSYNC.RECONVERGENT B2 ;  /* 0x0000000000027941 */ /* 0x000fea0003800200 */
.L_x_4344:
        /* <DEDUP_REMOVED lines=9> */
.L_x_4343:
[----:B------:R-:W-:Y:S05]  /*10520*/  BSYNC.RECONVERGENT B1 ;  /* 0x0000000000017941 */ /* 0x000fea0003800200 */
.L_x_4342:
        /* <DEDUP_REMOVED lines=18> */
.L_x_4353:
        /* <DEDUP_REMOVED lines=13> */
.L_x_4355:
[----:B------:R-:W-:Y:S05]  /*10720*/  BSYNC.RECONVERGENT B3 ;  /* 0x0000000000037941 */ /* 0x000fea0003800200 */
.L_x_4354:
        /* <DEDUP_REMOVED lines=42> */
.L_x_4352:
[----:B------:R-:W-:Y:S05]  /*109d0*/  BSYNC.RECONVERGENT B2 ;  /* 0x0000000000027941 */ /* 0x000fea0003800200 */
.L_x_4351:
        /* <DEDUP_REMOVED lines=9> */
.L_x_4350:
[----:B------:R-:W-:Y:S05]  /*10a70*/  BSYNC.RECONVERGENT B1 ;  /* 0x0000000000017941 */ /* 0x000fea0003800200 */
.L_x_4349:
        /* <DEDUP_REMOVED lines=18> */
.L_x_4360:
        /* <DEDUP_REMOVED lines=13> */
.L_x_4362:
[----:B------:R-:W-:Y:S05]  /*10c70*/  BSYNC.RECONVERGENT B3 ;  /* 0x0000000000037941 */ /* 0x000fea0003800200 */
.L_x_4361:
        /* <DEDUP_REMOVED lines=42> */
.L_x_4359:
[----:B------:R-:W-:Y:S05]  /*10f20*/  BSYNC.RECONVERGENT B2 ;  /* 0x0000000000027941 */ /* 0x000fea0003800200 */
.L_x_4358:
        /* <DEDUP_REMOVED lines=9> */
.L_x_4357:
[----:B------:R-:W-:Y:S05]  /*10fc0*/  BSYNC.RECONVERGENT B1 ;  /* 0x0000000000017941 */ /* 0x000fea0003800200 */
.L_x_4356:
        /* <DEDUP_REMOVED lines=18> */
.L_x_4367:
        /* <DEDUP_REMOVED lines=13> */
.L_x_4369:
[----:B------:R-:W-:Y:S05]  /*111c0*/  BSYNC.RECONVERGENT B3 ;  /* 0x0000000000037941 */ /* 0x000fea0003800200 */
.L_x_4368:
        /* <DEDUP_REMOVED lines=42> */
.L_x_4366:
[----:B------:R-:W-:Y:S05]  /*11470*/  BSYNC.RECONVERGENT B2 ;  /* 0x0000000000027941 */ /* 0x000fea0003800200 */
.L_x_4365:
        /* <DEDUP_REMOVED lines=9> */
.L_x_4364:
[----:B------:R-:W-:Y:S05]  /*11510*/  BSYNC.RECONVERGENT B1 ;  /* 0x0000000000017941 */ /* 0x000fea0003800200 */
.L_x_4363:
        /* <DEDUP_REMOVED lines=18> */
.L_x_4374:
        /* <DEDUP_REMOVED lines=13> */
.L_x_4376:
[----:B------:R-:W-:Y:S05]  /*11710*/  BSYNC.RECONVERGENT B3 ;  /* 0x0000000000037941 */ /* 0x000fea0003800200 */
.L_x_4375:
        /* <DEDUP_REMOVED lines=42> */
[----:B------:R-:W-:-:S07]  /*119c0*/  IMAD.MOV.U32 R58, RZ, RZ, R34 ;  /* 0x000000ffff3a7224 */ /* 0x000fce00078e0022 */
.L_x_4373:
[----:B------:R-:W-:Y:S05]  /*119d0*/  BSYNC.RECONVERGENT B2 ;  /* 0x0000000000027941 */ /* 0x000fea0003800200 */
.L_x_4372:
        /* <DEDUP_REMOVED lines=9> */
.L_x_4371:
[----:B------:R-:W-:Y:S05]  /*11a70*/  BSYNC.RECONVERGENT B1 ;  /* 0x0000000000017941 */ /* 0x000fea0003800200 */
.L_x_4370:
[----:B------:R-:W-:Y:S02]  /*11a80*/  F2FP.F16.F32.PACK_AB R35, RZ, R70 ;  /* 0x00000046ff23723e */ /* 0x000fe400000000ff */
[----:B------:R-:W-:Y:S02]  /*11a90*/  PRMT R34, R63, 0x5410, R62 ;  /* 0x000054103f227816 */ /* 0x000fe4000000003e */
[----:B------:R-:W-:Y:S02]  /*11aa0*/  PRMT R33, R71, 0x5410, R69 ;  /* 0x0000541047217816 */ /* 0x000fe40000000045 */
[----:B------:R-:W-:Y:S02]  /*11ab0*/  PRMT R32, R73, 0x5410, R72 ;  /* 0x0000541049207816 */ /* 0x000fe40000000048 */
[----:B------:R-:W-:-:S07]  /*11ac0*/  PRMT R35, R61, 0x5410, R35 ;  /* 0x000054103d237816 */ /* 0x000fce0000000023 */
.L_x_4320:
        /* <DEDUP_REMOVED lines=25> */
[----:B------:R-:W-:-:S04]  /*11c60*/  FADD.FTZ R61, R38, R51 ;  /* 0x00000033263d7221 */ /* 0x000fc80000010000 */
[----:B------:R-:W-:-:S04]  /*11c70*/  FADD.FTZ R38, R61, R50 ;  /* 0x000000323d267221 */ /* 0x000fc80000010000 */
[----:B------:R-:W-:Y:S01]  /*11c80*/  FADD.FTZ R61, R38, R53 ;  /* 0x00000035263d7221 */ /* 0x000fe20000010000 */
[----:B-1----:R-:W-:Y:S06]  /*11c90*/  @!P1 BRA `(.L_x_4378) ;  /* 0x0000000000509947 */ /* 0x002fec0003800000 */
[----:B------:R-:W-:Y:S01]  /*11ca0*/  SHF.L.U32 R33, R52, 0x10, RZ ;  /* 0x0000001034217819 */ /* 0x000fe200000006ff */
[----:B------:R-:W0:Y:S01]  /*11cb0*/  LDC.64 R62, c[0x0][0x3b0] ;  /* 0x0000ec00ff3e7b82 */ /* 0x000e220000000a00 */
[----:B------:R-:W-:Y:S02]  /*11cc0*/  LOP3.LUT R32, R15, 0xffff, RZ, 0xc0, !PT ;  /* 0x0000ffff0f207812 */ /* 0x000fe400078ec0ff */
[----:B------:R-:W-:Y:S02]  /*11cd0*/  LOP3.LUT R33, R33, 0xff0000, RZ, 0xc0, !PT ;  /* 0x00ff000021217812 */ /* 0x000fe400078ec0ff */
        /* <DEDUP_REMOVED lines=12> */
[----:B0-----:R-:W-:-:S03]  /*11da0*/  IMAD.WIDE.U32 R34, R75, 0x8, R62 ;  /* 0x000000084b227825 */ /* 0x001fc600078e003e */
[----:B------:R-:W-:Y:S02]  /*11db0*/  LOP3.LUT R32, R33, 0xff, R6, 0xf8, !PT ;  /* 0x000000ff21207812 */ /* 0x000fe400078ef806 */
[----:B------:R-:W-:-:S05]  /*11dc0*/  LOP3.LUT R33, R69, R57, RZ, 0xfc, !PT ;  /* 0x0000003945217212 */ /* 0x000fca00078efcff */
[----:B------:R0:W-:Y:S02]  /*11dd0*/  STG.E.64 desc[UR8][R34.64], R32 ;  /* 0x0000002022007986 */ /* 0x0001e4000c101b08 */
.L_x_4378:
[----:B------:R-:W-:Y:S05]  /*11de0*/  BSYNC.RECONVERGENT B1 ;  /* 0x0000000000017941 */ /* 0x000fea0003800200 */
.L_x_4377:
        /* <DEDUP_REMOVED lines=72> */
.L_x_4394:
        /* <DEDUP_REMOVED lines=16> */
[----:B------:R-:W-:Y:S01]  /*12370*/  FSEL R34, R38, RZ, !P1 ;  /* 0x000000ff26227208 */ /* 0x000fe20004800000 */
[----:B------:R-:W-:Y:S02]  /*12380*/  VIADD R76, R76, 0xffffffff ;  /* 0xffffffff4c4c7836 */ /* 0x000fe40000000000 */
[----:B------:R-:W-:Y:S02]  /*12390*/  HADD2.F32 R38, -RZ, R88.H1_H1 ;  /* 0x30000058ff267230 */ /* 0x000fe40000004100 */
[C---:B0-----:R-:W-:Y:S01]  /*123a0*/  FADD.FTZ R62, -R34.reuse, R7 ;  /* 0x00000007223e7221 */ /* 0x041fe20000010100 */
[C---:B------:R-:W-:Y:S01]  /*123b0*/  FADD.FTZ R56, -R34.reuse, R5 ;  /* 0x0000000522387221 */ /* 0x040fe20000010100 */
[----:B------:R-:W-:Y:S02]  /*123c0*/  HADD2.F32 R35, -RZ, R28.H1_H1 ;  /* 0x3000001cff237230 */ /* 0x000fe40000004100 */
[----:B------:R-:W-:Y:S01]  /*123d0*/  FADD.FTZ R74, -R34, R11 ;  /* 0x0000000b224a7221 */ /* 0x000fe20000010100 */
[----:B------:R-:W-:-:S02]  /*123e0*/  HADD2.F32 R32, -RZ, R88.H0_H0 ;  /* 0x20000058ff207230 */ /* 0x000fc40000004100 */
[C---:B------:R-:W-:Y:S01]  /*123f0*/  FMUL.FTZ R62, R57.reuse, R62 ;  /* 0x0000003e393e7220 */ /* 0x040fe20000410000 */
[----:B------:R-:W-:Y:S02]  /*12400*/  HADD2.F32 R33, -RZ, R28.H0_H0 ;  /* 0x2000001cff217230 */ /* 0x000fe40000004100 */
[----:B------:R-:W-:Y:S01]  /*12410*/  FMUL.FTZ R5, R57, R56 ;  /* 0x0000003839057220 */ /* 0x000fe20000410000 */
[----:B------:R-:W-:Y:S02]  /*12420*/  IMAD R93, R76, R93, RZ ;  /* 0x0000005d4c5d7224 */ /* 0x000fe400078e02ff */
        /* <DEDUP_REMOVED lines=20> */
[----:B------:R-:W-:Y:S01]  /*12570*/  FFMA.FTZ R35, R62, R38, R35 ;  /* 0x000000263e237223 */ /* 0x000fe20000010023 */
[----:B------:R-:W-:Y:S01]  /*12580*/  FADD.FTZ R34, -R34, R70 ;  /* 0x0000004622227221 */ /* 0x000fe20000010100 */
[----:B------:R-:W-:Y:S01]  /*12590*/  FFMA.FTZ R32, R5, R32, R33 ;  /* 0x0000002005207223 */ /* 0x000fe20000010021 */
[----:B------:R-:W-:-:S02]  /*125a0*/  HADD2.F32 R38, -RZ, R87.H1_H1 ;  /* 0x30000057ff267230 */ /* 0x000fc40000004100 */
[C---:B------:R-:W-:Y:S01]  /*125b0*/  FMUL.FTZ R17, R57.reuse, R74 ;  /* 0x0000004a39117220 */ /* 0x040fe20000410000 */
[----:B------:R-:W-:Y:S02]  /*125c0*/  HADD2.F32 R62, -RZ, R29.H1_H1 ;  /* 0x3000001dff3e7230 */ /* 0x000fe40000004100 */
        /* <DEDUP_REMOVED lines=8> */
[----:B------:R-:W-:Y:S01]  /*12650*/  FFMA.FTZ R16, R72, R5, R7 ;  /* 0x0000000548107223 */ /* 0x000fe20000010007 */
[----:B------:R-:W-:Y:S02]  /*12660*/  HADD2.F32 R19, -RZ, R86.H1_H1 ;  /* 0x30000056ff137230 */ /* 0x000fe40000004100 */
[----:B------:R-:W-:Y:S01]  /*12670*/  FMUL.FTZ R18, R57, R18 ;  /* 0x0000001239127220 */ /* 0x000fe20000410000 */
[----:B------:R-:W-:Y:S02]  /*12680*/  HADD2.F32 R33, -RZ, R30.H1_H1 ;  /* 0x3000001eff217230 */ /* 0x000fe40000004100 */
[----:B------:R-:W-:Y:S01]  /*12690*/  FFMA.FTZ R38, R9, R70, R11 ;  /* 0x0000004609267223 */ /* 0x000fe2000001000b */
[----:B------:R-:W-:-:S02]  /*126a0*/  HADD2.F32 R5, -RZ, R85.H0_H0 ;  /* 0x20000055ff057230 */ /* 0x000fc40000004100 */
[C---:B------:R-:W-:Y:S01]  /*126b0*/  FMUL.FTZ R90, R57.reuse, R90 ;  /* 0x0000005a395a7220 */ /* 0x040fe20000410000 */
[----:B------:R-:W-:Y:S02]  /*126c0*/  HADD2.F32 R9, -RZ, R31.H0_H0 ;  /* 0x2000001fff097230 */ /* 0x000fe40000004100 */
[----:B------:R-:W-:Y:S01]  /*126d0*/  FFMA.FTZ R7, R76, R19, R33 ;  /* 0x000000134c077223 */ /* 0x000fe20000010021 */
[----:B------:R-:W-:Y:S02]  /*126e0*/  HADD2.F32 R62, -RZ, R85.H1_H1 ;  /* 0x30000055ff3e7230 */ /* 0x000fe40000004100 */
[----:B------:R-:W-:Y:S01]  /*126f0*/  FMUL.FTZ R19, R57, R36 ;  /* 0x0000002439137220 */ /* 0x000fe20000410000 */
[----:B------:R-:W-:Y:S02]  /*12700*/  HADD2.F32 R70, -RZ, R31.H1_H1 ;  /* 0x3000001fff467230 */ /* 0x000fe40000004100 */
[----:B------:R-:W-:Y:S01]  /*12710*/  FFMA.FTZ R18, R18, R5, R9 ;  /* 0x0000000512127223 */ /* 0x000fe20000010009 */
[----:B------:R-:W-:-:S02]  /*12720*/  HADD2.F32 R11, -RZ, R84.H0_H0 ;  /* 0x20000054ff0b7230 */ /* 0x000fc40000004100 */
[----:B------:R-:W-:Y:S01]  /*12730*/  FMUL.FTZ R36, R57, R92 ;  /* 0x0000005c39247220 */ /* 0x000fe20000410000 */
        /* <DEDUP_REMOVED lines=14> */
[----:B------:R-:W-:-:S02]  /*12820*/  HADD2.F32 R39, -RZ, R82.H1_H1 ;  /* 0x30000052ff277230 */ /* 0x000fc40000004100 */
[----:B------:R-:W-:Y:S01]  /*12830*/  FMUL.FTZ R45, R57, R45 ;  /* 0x0000002d392d7220 */ /* 0x000fe20000410000 */
[----:B------:R-:W-:Y:S02]  /*12840*/  HADD2.F32 R53, -RZ, R26.H1_H1 ;  /* 0x3000001aff357230 */ /* 0x000fe40000004100 */
[----:B------:R-:W-:Y:S01]  /*12850*/  FFMA.FTZ R33, R33, R70, R72 ;  /* 0x0000004621217223 */ /* 0x000fe20000010048 */
[----:B------:R-:W-:Y:S02]  /*12860*/  HADD2.F32 R72, -RZ, R81.H0_H0 ;  /* 0x20000051ff487230 */ /* 0x000fe40000004100 */
[C---:B------:R-:W-:Y:S01]  /*12870*/  FMUL.FTZ R43, R57.reuse, R43 ;  /* 0x0000002b392b7220 */ /* 0x040fe20000410000 */
[----:B------:R-:W-:Y:S02]  /*12880*/  HADD2.F32 R40, -RZ, R27.H0_H0 ;  /* 0x2000001bff287230 */ /* 0x000fe40000004100 */
[----:B------:R-:W-:Y:S01]  /*12890*/  FFMA.FTZ R11, R42, R39, R53 ;  /* 0x000000272a0b7223 */ /* 0x000fe20000010035 */
[----:B------:R-:W-:Y:S01]  /*128a0*/  FMUL.FTZ R39, R57, R44 ;  /* 0x0000002c39277220 */ /* 0x000fe20000410000 */
[----:B------:R-:W-:-:S02]  /*128b0*/  HADD2.F32 R74, -RZ, R82.H0_H0 ;  /* 0x20000052ff4a7230 */ /* 0x000fc40000004100 */
[----:B------:R-:W-:Y:S01]  /*128c0*/  FMUL.FTZ R46, R57, R46 ;  /* 0x0000002e392e7220 */ /* 0x000fe20000410000 */
[----:B------:R-:W-:Y:S01]  /*128d0*/  FFMA.FTZ R72, R45, R72, R40 ;  /* 0x000000482d487223 */ /* 0x000fe20000010028 */
[----:B------:R-:W-:Y:S01]  /*128e0*/  HADD2.F32 R76, -RZ, R26.H0_H0 ;  /* 0x2000001aff4c7230 */ /* 0x000fe20000004100 */
[----:B------:R-:W0:Y:S01]  /*128f0*/  LDC.64 R44, c[0x0][0x428] ;  /* 0x00010a00ff2c7b82 */ /* 0x000e220000000a00 */
[----:B------:R-:W-:Y:S02]  /*12900*/  HADD2.F32 R9, -RZ, R80.H0_H0 ;  /* 0x20000050ff097230 */ /* 0x000fe40000004100 */
[----:B------:R-:W-:Y:S01]  /*12910*/  FMUL.FTZ R47, R57, R47 ;  /* 0x0000002f392f7220 */ /* 0x000fe20000410000 */
[----:B------:R-:W-:Y:S02]  /*12920*/  HADD2.F32 R41, -RZ, R64.H0_H0 ;  /* 0x20000040ff297230 */ /* 0x000fe40000004100 */
[----:B------:R-:W-:Y:S01]  /*12930*/  FFMA.FTZ R70, R43, R74, R76 ;  /* 0x0000004a2b467223 */ /* 0x000fe2000001004c */
[----:B------:R-:W-:Y:S01]  /*12940*/  HADD2.F32 R76, -RZ, R80.H1_H1 ;  /* 0x30000050ff4c7230 */ /* 0x000fe20000004100 */
[----:B------:R-:W-:Y:S01]  /*12950*/  SHF.R.S32.HI R40, RZ, 0x1f, R93 ;  /* 0x0000001fff287819 */ /* 0x000fe2000001145d */
[----:B------:R-:W-:-:S02]  /*12960*/  HADD2.F32 R90, -RZ, R64.H1_H1 ;  /* 0x30000040ff5a7230 */ /* 0x000fc40000004100 */
[----:B------:R-:W-:Y:S01]  /*12970*/  FFMA.FTZ R46, R46, R9, R41 ;  /* 0x000000092e2e7223 */ /* 0x000fe20000010029 */
[----:B------:R-:W-:Y:S02]  /*12980*/  HADD2.F32 R41, -RZ, R79.H0_H0 ;  /* 0x2000004fff297230 */ /* 0x000fe40000004100 */
[----:B------:R-:W-:Y:S01]  /*12990*/  FMUL.FTZ R48, R57, R48 ;  /* 0x0000003039307220 */ /* 0x000fe20000410000 */
[----:B------:R-:W-:Y:S02]  /*129a0*/  HADD2.F32 R43, -RZ, R65.H0_H0 ;  /* 0x20000041ff2b7230 */ /* 0x000fe40000004100 */
[----:B------:R-:W-:Y:S01]  /*129b0*/  FFMA.FTZ R9, R47, R76, R90 ;  /* 0x0000004c2f097223 */ /* 0x000fe2000001005a */
[----:B------:R-:W-:Y:S01]  /*129c0*/  HADD2.F32 R42, -RZ, R81.H1_H1 ;  /* 0x30000051ff2a7230 */ /* 0x000fe20000004100 */
[----:B------:R-:W-:Y:S01]  /*129d0*/  LEA.HI R40, R40, R93, RZ, 0x3 ;  /* 0x0000005d28287211 */ /* 0x000fe200078f18ff */
[----:B------:R-:W-:Y:S02]  /*129e0*/  HADD2.F32 R74, -RZ, R27.H1_H1 ;  /* 0x3000001bff4a7230 */ /* 0x000fe40000004100 */
[C---:B------:R-:W-:Y:S01]  /*129f0*/  FMUL.FTZ R47, R57.reuse, R49 ;  /* 0x00000031392f7220 */ /* 0x040fe20000410000 */
[----:B------:R-:W-:Y:S01]  /*12a00*/  FFMA.FTZ R48, R48, R41, R43 ;  /* 0x0000002930307223 */ /* 0x000fe2000001002b */
[C---:B------:R-:W-:Y:S01]  /*12a10*/  FMUL.FTZ R49, R57.reuse, R51 ;  /* 0x0000003339317220 */ /* 0x040fe20000410000 */
[C---:B------:R-:W-:Y:S01]  /*12a20*/  FMUL.FTZ R50, R57.reuse, R50 ;  /* 0x0000003239327220 */ /* 0x040fe20000410000 */
[C---:B------:R-:W-:Y:S01]  /*12a30*/  FMUL.FTZ R56, R57.reuse, R56 ;  /* 0x0000003839387220 */ /* 0x040fe20000410000 */
[----:B------:R-:W-:Y:S01]  /*12a40*/  FMUL.FTZ R34, R57, R34 ;  /* 0x0000002239227220 */ /* 0x000fe20000410000 */
[----:B------:R-:W-:-:S02]  /*12a50*/  HADD2.F32 R41, -RZ, R78.H1_H1 ;  /* 0x3000004eff297230 */ /* 0x000fc40000004100 */
[----:B------:R-:W-:Y:S01]  /*12a60*/  FFMA.FTZ R39, R39, R42, R74 ;  /* 0x0000002a27277223 */ /* 0x000fe2000001004a */
[----:B------:R-:W-:Y:S01]  /*12a70*/  HADD2.F32 R43, -RZ, R66.H1_H1 ;  /* 0x30000042ff2b7230 */ /* 0x000fe20000004100 */
[----:B------:R-:W-:Y:S01]  /*12a80*/  LEA.HI.SX32 R37, R40, R37, 0x1d ;  /* 0x0000002528257211 */ /* 0x000fe200078feaff */
[----:B------:R-:W-:Y:S01]  /*12a90*/  HADD2.F32 R53, -RZ, R77.H0_H0 ;  /* 0x2000004dff357230 */ /* 0x000fe20000004100 */
[----:B------:R-:W-:Y:S01]  /*12aa0*/  F2FP.F16.F32.PACK_AB R19, R19, R18 ;  /* 0x000000121313723e */ /* 0x000fe200000000ff */
[----:B------:R-:W-:Y:S02]  /*12ab0*/  HADD2.F32 R57, -RZ, R67.H0_H0 ;  /* 0x20000043ff397230 */ /* 0x000fe40000004100 */
[----:B------:R-:W-:Y:S01]  /*12ac0*/  FFMA.FTZ R50, R50, R41, R43 ;  /* 0x0000002932327223 */ /* 0x000fe2000001002b */
[----:B------:R-:W-:Y:S01]  /*12ad0*/  HADD2.F32 R42, -RZ, R79.H1_H1 ;  /* 0x3000004fff2a7230 */ /* 0x000fe20000004100 */
[----:B------:R-:W-:Y:S01]  /*12ae0*/  IADD3 R43, PT, PT, R37, 0x20, RZ ;  /* 0x00000020252b7810 */ /* 0x000fe20007ffe0ff */
[----:B------:R-:W-:-:S02]  /*12af0*/  HADD2.F32 R74, -RZ, R65.H1_H1 ;  /* 0x30000041ff4a7230 */ /* 0x000fc40000004100 */
[----:B------:R-:W-:Y:S01]  /*12b00*/  FFMA.FTZ R53, R56, R53, R57 ;  /* 0x0000003538357223 */ /* 0x000fe20000010039 */
[----:B------:R-:W-:Y:S01]  /*12b10*/  HADD2.F32 R76, -RZ, R78.H0_H0 ;  /* 0x2000004eff4c7230 */ /* 0x000fe20000004100 */
[----:B------:R-:W-:Y:S01]  /*12b20*/  F2FP.F16.F32.PACK_AB R17, R17, R16 ;  /* 0x000000101111723e */ /* 0x000fe200000000ff */
[----:B------:R-:W-:Y:S02]  /*12b30*/  HADD2.F32 R90, -RZ, R66.H0_H0 ;  /* 0x20000042ff5a7230 */ /* 0x000fe40000004100 */
[----:B------:R-:W-:Y:S01]  /*12b40*/  FFMA.FTZ R47, R47, R42, R74 ;  /* 0x0000002a2f2f7223 */ /* 0x000fe2000001004a */
[----:B------:R-:W-:Y:S01]  /*12b50*/  HADD2.F32 R61, -RZ, R77.H1_H1 ;  /* 0x3000004dff3d7230 */ /* 0x000fe20000004100 */
[----:B------:R-:W-:Y:S01]  /*12b60*/  F2FP.F16.F32.PACK_AB R18, R7, R38 ;  /* 0x000000260712723e */ /* 0x000fe200000000ff */
[----:B------:R-:W-:Y:S02]  /*12b70*/  HADD2.F32 R63, -RZ, R67.H1_H1 ;  /* 0x30000043ff3f7230 */ /* 0x000fe40000004100 */
[----:B------:R-:W-:Y:S01]  /*12b80*/  FFMA.FTZ R49, R49, R76, R90 ;  /* 0x0000004c31317223 */ /* 0x000fe2000001005a */
[----:B------:R-:W-:Y:S01]  /*12b90*/  VIADD R51, R37, 0x40 ;  /* 0x0000004025337836 */ /* 0x000fe20000000000 */
[----:B------:R-:W-:Y:S01]  /*12ba0*/  F2FP.F16.F32.PACK_AB R16, R35, R32 ;  /* 0x000000202310723e */ /* 0x000fe200000000ff */
[----:B0-----:R-:W-:-:S04]  /*12bb0*/  IMAD.WIDE.U32 R40, R37, 0x10, R44 ;  /* 0x0000001025287825 */ /* 0x001fc800078e002c */
[----:B------:R-:W-:Y:S01]  /*12bc0*/  FFMA.FTZ R56, R34, R61, R63 ;  /* 0x0000003d22387223 */ /* 0x000fe2000001003f */
[----:B------:R-:W-:Y:S01]  /*12bd0*/  F2FP.F16.F32.PACK_AB R35, R39, R72 ;  /* 0x000000482723723e */ /* 0x000fe200000000ff */
[--C-:B------:R-:W-:Y:S01]  /*12be0*/  IMAD.WIDE.U32 R42, R43, 0x10, R44.reuse ;  /* 0x000000102b2a7825 */ /* 0x100fe200078e002c */
[----:B------:R-:W-:Y:S01]  /*12bf0*/  F2FP.F16.F32.PACK_AB R34, R11, R70 ;  /* 0x000000460b22723e */ /* 0x000fe200000000ff */
[----:B------:R1:W-:Y:S01]  /*12c00*/  STG.E.128 desc[UR8][R40.64], R16 ;  /* 0x0000001028007986 */ /* 0x0003e2000c101d08 */
[----:B------:R-:W-:Y:S01]  /*12c10*/  F2FP.F16.F32.PACK_AB R33, R33, R62 ;  /* 0x0000003e2121723e */ /* 0x000fe200000000ff */
[----:B------:R-:W-:Y:S01]  /*12c20*/  IMAD.WIDE.U32 R44, R51, 0x10, R44 ;  /* 0x00000010332c7825 */ /* 0x000fe200078e002c */
[----:B------:R-:W-:Y:S02]  /*12c30*/  F2FP.F16.F32.PACK_AB R32, R36, R5 ;  /* 0x000000052420723e */ /* 0x000fe400000000ff */
[----:B------:R-:W-:Y:S02]  /*12c40*/  F2FP.F16.F32.PACK_AB R39, R56, R53 ;  /* 0x000000353827723e */ /* 0x000fe400000000ff */
[----:B------:R-:W-:Y:S01]  /*12c50*/  F2FP.F16.F32.PACK_AB R38, R50, R49 ;  /* 0x000000313226723e */ /* 0x000fe200000000ff */
[----:B------:R1:W-:Y:S01]  /*12c60*/  STG.E.128 desc[UR8][R42.64], R32 ;  /* 0x000000202a007986 */ /* 0x0003e2000c101d08 */
[----:B------:R-:W-:-:S02]  /*12c70*/  F2FP.F16.F32.PACK_AB R37, R47, R48 ;  /* 0x000000302f25723e */ /* 0x000fc400000000ff */
[----:B------:R-:W-:-:S05]  /*12c80*/  F2FP.F16.F32.PACK_AB R36, R9, R46 ;  /* 0x0000002e0924723e */ /* 0x000fca00000000ff */
[----:B------:R1:W-:Y:S02]  /*12c90*/  STG.E.128 desc[UR8][R44.64], R36 ;  /* 0x000000242c007986 */ /* 0x0003e4000c101d08 */
.L_x_4381:
[----:B------:R-:W-:Y:S05]  /*12ca0*/  BSYNC.RECONVERGENT B1 ;  /* 0x0000000000017941 */ /* 0x000fea0003800200 */
.L_x_4380:
[----:B-1----:R-:W1:Y:S02]  /*12cb0*/  LDC.64 R16, c[0x0][0x380] ;  /* 0x0000e000ff107b82 */ /* 0x002e640000000a00 */
[----:B-1----:R-:W-:-:S04]  /*12cc0*/  LEA R68, R16, R68, 0x2 ;  /* 0x0000004410447211 */ /* 0x002fc800078e10ff */
[----:B------:R-:W-:-:S13]  /*12cd0*/  ISETP.GE.AND P0, PT, R68, R17, PT ;  /* 0x000000114400720c */ /* 0x000fda0003f06270 */
[----:B------:R-:W-:Y:S05]  /*12ce0*/  @!P0 BRA `(.L_x_4382) ;  /* 0xfffffedc003c8947 */ /* 0x000fea000383ffff */
[----:B------:R-:W-:Y:S05]  /*12cf0*/  BSYNC B0 ;  /* 0x0000000000007941 */ /* 0x000fea0003800000 */
.L_x_4026:
[----:B------:R-:W-:Y:S05]  /*12d00*/  EXIT ;  /* 0x000000000000794d */ /* 0x000fea0003800000 */
.L_x_4379:
[----:B------:R-:W-:Y:S01]  /*12d10*/  HFMA2 R71, -RZ, RZ, 0, 5.9604644775390625e-08 ;  /* 0x00000001ff477431 */ /* 0x000fe200000001ff */
[----:B------:R-:W-:Y:S01]  /*12d20*/  BSSY B1, `(.L_x_4383) ;  /* 0x0000007000017945 */ /* 0x000fe20003800000 */
[----:B------:R-:W-:Y:S01]  /*12d30*/  IMAD.MOV.U32 R72, RZ, RZ, R61 ;  /* 0x000000ffff487224 */ /* 0x000fe200078e003d */
[----:B------:R-:W-:Y:S01]  /*12d40*/  MOV R63, 0xffffffff ;  /* 0xffffffff003f7802 */ /* 0x000fe20000000f00 */
[----:B------:R-:W-:-:S07]  /*12d50*/  IMAD.MOV.U32 R74, RZ, RZ, 0x1f ;  /* 0x0000001fff4a7424 */ /* 0x000fce00078e00ff */
[----:B0----5:R-:W-:Y:S05]  /*12d60*/  WARPSYNC.COLLECTIVE R63, `(.L_x_4384) ;  /* 0x000000003f087348 */ /* 0x021fea0003c00000 */
[----:B------:R1:W2:Y:S02]  /*12d70*/  SHFL.BFLY P1, R69, R72, R71, R74 ;  /* 0x0c00004748457389 */ /* 0x0002a4000002004a */
[----:B012--5:R-:W-:Y:S05]  /*12d80*/  ENDCOLLECTIVE ;  /* 0x000000000000791b */ /* 0x027fea0003800000 */
.L_x_4384:
[----:B------:R-:W-:Y:S05]  /*12d90*/  BSYNC B1 ;  /* 0x0000000000017941 */ /* 0x000fea0003800000 */
.L_x_4383:
        /* <DEDUP_REMOVED lines=10> */
.L_x_4385:
[----:B------:R-:W-:Y:S01]  /*12e40*/  HFMA2 R71, -RZ, RZ, 0, 2.384185791015625e-07 ;  /* 0x00000004ff477431 */ /* 0x000fe200000001ff */
[----:B------:R-:W-:-:S05]  /*12e50*/  MOV R32, R69 ;  /* 0x0000004500207202 */ /* 0x000fca0000000f00 */
[----:B------:R-:W-:-:S04]  /*12e60*/  FADD.FTZ R34, R33, R32 ;  /* 0x0000002021227221 */ /* 0x000fc80000010000 */
[----:B------:R-:W-:-:S07]  /*12e70*/  IMAD.MOV.U32 R72, RZ, RZ, R34 ;  /* 0x000000ffff487224 */ /* 0x000fce00078e0022 */
[----:B------:R-:W-:Y:S05]  /*12e80*/  WARPSYNC.COLLECTIVE R63, `(.L_x_4386) ;  /* 0x000000003f087348 */ /* 0x000fea0003c00000 */
[----:B------:R0:W1:Y:S02]  /*12e90*/  SHFL.BFLY P1, R69, R72, R71, R74 ;  /* 0x0c00004748457389 */ /* 0x000064000002004a */
[----:B01----:R-:W-:Y:S05]  /*12ea0*/  ENDCOLLECTIVE ;  /* 0x000000000000791b */ /* 0x003fea0003800000 */
.L_x_4386:
[----:B------:R-:W-:Y:S02]  /*12eb0*/  IMAD.MOV.U32 R71, RZ, RZ, 0x8 ;  /* 0x00000008ff477424 */ /* 0x000fe400078e00ff */
[----:B------:R-:W-:-:S04]  /*12ec0*/  IMAD.MOV.U32 R35, RZ, RZ, R69 ;  /* 0x000000ffff237224 */ /* 0x000fc800078e0045 */
[----:B------:R-:W-:-:S05]  /*12ed0*/  FADD.FTZ R35, R34, R35 ;  /* 0x0000002322237221 */ /* 0x000fca0000010000 */
[----:B------:R-:W-:-:S07]  /*12ee0*/  MOV R72, R35 ;  /* 0x0000002300487202 */ /* 0x000fce0000000f00 */
[----:B------:R-:W-:Y:S05]  /*12ef0*/  WARPSYNC.COLLECTIVE R63, `(.L_x_4387) ;  /* 0x000000003f087348 */ /* 0x000fea0003c00000 */
[----:B------:R0:W1:Y:S02]  /*12f00*/  SHFL.BFLY P1, R69, R72, R71, R74 ;  /* 0x0c00004748457389 */ /* 0x000064000002004a */
[----:B01----:R-:W-:Y:S05]  /*12f10*/  ENDCOLLECTIVE ;  /* 0x000000000000791b */ /* 0x003fea0003800000 */
.L_x_4387:
[----:B------:R-:W-:Y:S01]  /*12f20*/  HFMA2 R71, -RZ, RZ, 0, 9.5367431640625e-07 ;  /* 0x00000010ff477431 */ /* 0x000fe200000001ff */
[----:B------:R-:W-:-:S05]  /*12f30*/  MOV R32, R69 ;  /* 0x0000004500207202 */ /* 0x000fca0000000f00 */
[----:B------:R-:W-:-:S04]  /*12f40*/  FADD.FTZ R57, R35, R32 ;  /* 0x0000002023397221 */ /* 0x000fc80000010000 */
[----:B------:R-:W-:-:S07]  /*12f50*/  IMAD.MOV.U32 R72, RZ, RZ, R57 ;  /* 0x000000ffff487224 */ /* 0x000fce00078e0039 */
[----:B------:R-:W-:Y:S05]  /*12f60*/  WARPSYNC.COLLECTIVE R63, `(.L_x_4388) ;  /* 0x000000003f087348 */ /* 0x000fea0003c00000 */
[----:B------:R0:W1:Y:S02]  /*12f70*/  SHFL.BFLY P1, R69, R72, R71, R74 ;  /* 0x0c00004748457389 */ /* 0x000064000002004a */
[----:B01----:R-:W-:Y:S05]  /*12f80*/  ENDCOLLECTIVE ;  /* 0x000000000000791b */ /* 0x003fea0003800000 */
.L_x_4388:
        /* <DEDUP_REMOVED lines=56> */
.L_x_4389:
[----:B------:R-:W-:Y:S01]  /*13310*/  HFMA2 R71, -RZ, RZ, 0, 1.1920928955078125e-07 ;  /* 0x00000002ff477431 */ /* 0x000fe200000001ff */
[----:B------:R-:W-:-:S05]  /*13320*/  MOV R33, R69 ;  /* 0x0000004500217202 */ /* 0x000fca0000000f00 */
[----:B------:R-:W-:-:S04]  /*13330*/  FADD.FTZ R33, R32, R33 ;  /* 0x0000002120217221 */ /* 0x000fc80000010000 */
[----:B------:R-:W-:-:S07]  /*13340*/  IMAD.MOV.U32 R72, RZ, RZ, R33 ;  /* 0x000000ffff487224 */ /* 0x000fce00078e0021 */
[----:B------:R-:W-:Y:S05]  /*13350*/  WARPSYNC.COLLECTIVE R63, `(.L_x_4390) ;  /* 0x000000003f087348 */ /* 0x000fea0003c00000 */
[----:B------:R0:W1:Y:S02]  /*13360*/  SHFL.BFLY P1, R69, R72, R71, R74 ;  /* 0x0c00004748457389 */ /* 0x000064000002004a */
[----:B01----:R-:W-:Y:S05]  /*13370*/  ENDCOLLECTIVE ;  /* 0x000000000000791b */ /* 0x003fea0003800000 */
.L_x_4390:
[----:B------:R-:W-:Y:S02]  /*13380*/  IMAD.MOV.U32 R71, RZ, RZ, 0x4 ;  /* 0x00000004ff477424 */ /* 0x000fe400078e00ff */
[----:B------:R-:W-:-:S04]  /*13390*/  IMAD.MOV.U32 R34, RZ, RZ, R69 ;  /* 0x000000ffff227224 */ /* 0x000fc800078e0045 */
[----:B------:R-:W-:-:S05]  /*133a0*/  FADD.FTZ R34, R33, R34 ;  /* 0x0000002221227221 */ /* 0x000fca0000010000 */
[----:B------:R-:W-:-:S07]  /*133b0*/  MOV R72, R34 ;  /* 0x0000002200487202 */ /* 0x000fce0000000f00 */
[----:B------:R-:W-:Y:S05]  /*133c0*/  WARPSYNC.COLLECTIVE R63, `(.L_x_4391) ;  /* 0x000000003f087348 */ /* 0x000fea0003c00000 */
[----:B------:R0:W1:Y:S02]  /*133d0*/  SHFL.BFLY P1, R69, R72, R71, R74 ;  /* 0x0c00004748457389 */ /* 0x000064000002004a */
[----:B01----:R-:W-:Y:S05]  /*133e0*/  ENDCOLLECTIVE ;  /* 0x000000000000791b */ /* 0x003fea0003800000 */
.L_x_4391:
[----:B------:R-:W-:Y:S01]  /*133f0*/  HFMA2 R71, -RZ, RZ, 0, 4.76837158203125e-07 ;  /* 0x00000008ff477431 */ /* 0x000fe200000001ff */
[----:B------:R-:W-:-:S05]  /*13400*/  MOV R35, R69 ;  /* 0x0000004500237202 */ /* 0x000fca0000000f00 */
[----:B------:R-:W-:-:S04]  /*13410*/  FADD.FTZ R35, R34, R35 ;  /* 0x0000002322237221 */ /* 0x000fc80000010000 */
[----:B------:R-:W-:-:S07]  /*13420*/  IMAD.MOV.U32 R72, RZ, RZ, R35 ;  /* 0x000000ffff487224 */ /* 0x000fce00078e0023 */
[----:B------:R-:W-:Y:S05]  /*13430*/  WARPSYNC.COLLECTIVE R63, `(.L_x_4392) ;  /* 0x000000003f087348 */ /* 0x000fea0003c00000 */
[----:B------:R0:W1:Y:S02]  /*13440*/  SHFL.BFLY P1, R69, R72, R71, R74 ;  /* 0x0c00004748457389 */ /* 0x000064000002004a */
[----:B01----:R-:W-:Y:S05]  /*13450*/  ENDCOLLECTIVE ;  /* 0x000000000000791b */ /* 0x003fea0003800000 */
.L_x_4392:
[----:B------:R-:W-:Y:S02]  /*13460*/  IMAD.MOV.U32 R71, RZ, RZ, 0x10 ;  /* 0x00000010ff477424 */ /* 0x000fe400078e00ff */
[----:B------:R-:W-:-:S04]  /*13470*/  IMAD.MOV.U32 R62, RZ, RZ, R69 ;  /* 0x000000ffff3e7224 */ /* 0x000fc800078e0045 */
[----:B------:R-:W-:-:S05]  /*13480*/  FADD.FTZ R62, R35, R62 ;  /* 0x0000003e233e7221 */ /* 0x000fca0000010000 */
[----:B------:R-:W-:-:S07]  /*13490*/  MOV R72, R62 ;  /* 0x0000003e00487202 */ /* 0x000fce0000000f00 */
[----:B------:R-:W-:Y:S05]  /*134a0*/  WARPSYNC.COLLECTIVE R63, `(.L_x_4393) ;  /* 0x000000003f087348 */ /* 0x000fea0003c00000 */
[----:B------:R0:W1:Y:S02]  /*134b0*/  SHFL.BFLY P1, R69, R72, R71, R74 ;  /* 0x0c00004748457389 */ /* 0x000064000002004a */
[----:B01----:R-:W-:Y:S05]  /*134c0*/  ENDCOLLECTIVE ;  /* 0x000000000000791b */ /* 0x003fea0003800000 */
.L_x_4393:
[----:B------:R-:W-:Y:S01]  /*134d0*/  MOV R57, R69 ;  /* 0x0000004500397202 */ /* 0x000fe20000000f00 */
[----:B------:R-:W-:Y:S06]  /*134e0*/  BRA `(.L_x_4394) ;  /* 0xffffffec00607947 */ /* 0x000fec000383ffff */
.L_x_4395:
        /* <DEDUP_REMOVED lines=9> */
.L_x_28729:


//--------------------- .text._ZN10layer_norm13ln_fwd_kernelINS_13Kernel_traitsI6__halfS2_S2_S2_fjLj768ELj1ELj4ELj1ELj16ENS_18Kernel_traits_baseILj768ES2_S2_S2_S2_fjLj128EEEEELb1ELb1ELb0ELb0EEEvNS_9FwdParamsE --------------------------
	.section	.text._ZN10layer_norm13ln_fwd_kernelINS_13Kernel_traitsI6__halfS2_S2_S2_fjLj768ELj1ELj4ELj1ELj16ENS_18Kernel_traits_baseILj768ES2_S2_S2_S2_fjLj128EEEEELb1ELb1ELb0ELb0EEEvNS_9FwdParamsE,"ax",@progbits
	.align	128
        .global         _ZN10layer_norm13ln_fwd_kernelINS_13Kernel_traitsI6__halfS2_S2_S2_fjLj768ELj1ELj4ELj1ELj16ENS_18Kernel_traits_baseILj768ES2_S2_S2_S2_fjLj128EEEEELb1ELb1ELb0ELb0EEEvNS_9FwdParamsE
        .type           _ZN10layer_norm13ln_fwd_kernelINS_13Kernel_traitsI6__halfS2_S2_S2_fjLj768ELj1ELj4ELj1ELj16ENS_18Kernel_traits_baseILj768ES2_S2_S2_S2_fjLj128EEEEELb1ELb1ELb0ELb0EEEvNS_9FwdParamsE,@function
        .size           _ZN10layer_norm13ln_fwd_kernelINS_13Kernel_traitsI6__halfS2_S2_S2_fjLj768ELj1ELj4ELj1ELj16ENS_18Kernel_traits_baseILj768ES2_S2_S2_S2_fjLj128EEEEELb1ELb1ELb0ELb0EEEvNS_9FwdParamsE,(.L_x_28730 - _ZN10layer_norm13ln_fwd_kernelINS_13Kernel_traitsI6__halfS2_S2_S2_fjLj768ELj1ELj4ELj1ELj16ENS_18Kernel_traits_baseILj768ES2_S2_S2_S2_fjLj128EEEEELb1ELb1ELb0ELb0EEEvNS_9FwdParamsE)
        .other          _ZN10layer_norm13ln_fwd_kernelINS_13Kernel_traitsI6__halfS2_S2_S2_fjLj768ELj1ELj4ELj1ELj16ENS_18Kernel_traits_baseILj768ES2_S2_S2_S2_fjLj128EEEEELb1ELb1ELb0ELb0EEEvNS_9FwdParamsE,@"STO_CUDA_ENTRY STV_DEFAULT"
_ZN10layer_norm13ln_fwd_kernelINS_13Kernel_traitsI6__halfS2_S2_S2_fjLj768ELj1ELj4ELj1ELj16ENS_18Kernel_traits_baseILj768ES2_S2_S2_S2_fjLj128EEEEELb1ELb1ELb0ELb0EEEvNS_9FwdParamsE:
.text._ZN10layer_norm13ln_fwd_kernelINS_13Kernel_traitsI6__halfS2_S2_S2_fjLj768ELj1ELj4ELj1ELj16ENS_18Kernel_traits_baseILj768ES2_S2_S2_S2_fjLj128EEEEELb1ELb1ELb0ELb0EEEvNS_9FwdParamsE:
        /* <DEDUP_REMOVED lines=9> */
[----:B0-----:R-:W-:-:S02]  /*0090*/  ISETP.NE.AND P0, PT, RZ, UR4, PT ;  /* 0x00000004ff007c0c */ /* 0x001fc4000bf05270 */
[----:B--2---:R-:W-:Y:S01]  /*00a0*/  MOV R2, UR6 ;  /* 0x0000000600027c02 */ /* 0x004fe20008000f00 */
        /* <DEDUP_REMOVED lines=11> */
[----:B-1----:R-:W-:Y:S02]  /*0160*/  USHF.L.U32 UR4, UR5, 0x2, URZ ;  /* 0x0000000205047899 */ /* 0x002fe400080006ff */
[----:B---3--:R-:W-:Y:S01]  /*0170*/  IMAD R11, R11, UR5, R10 ;  /* 0x000000050b0b7c24 */ /* 0x008fe2000f8e020a */
[----:B--2---:R-:W-:Y:S02]  /*0180*/  @P0 R2UR UR6, R2 ;  /* 0x00000000020602ca */ /* 0x004fe400000e0000 */
[----:B------:R-:W-:Y:S02]  /*0190*/  @P0 R2UR UR7, R3 ;  /* 0x00000000030702ca */ /* 0x000fe400000e0000 */
[----:B0-----:R-:W-:-:S02]  /*01a0*/  @P0 IADD3 R4, P1, PT, R6, R9, RZ ;  /* 0x0000000906040210 */ /* 0x001fc40007f3e0ff */
[----:B------:R-:W-:Y:S02]  /*01b0*/  LOP3.LUT R3, R10, 0x1f, RZ, 0xc, !PT ;  /* 0x0000001f0a037812 */ /* 0x000fe400078e0cff */
        /* <DEDUP_REMOVED lines=61> */
.L_x_4397:
[C---:B------:R-:W-:Y:S01]  /*0590*/  ISETP.GE.U32.AND P1, PT, R56.reuse, 0x40, PT ;  /* 0x000000403800780c */ /* 0x040fe20003f26070 */
[----:B------:R-:W-:Y:S01]  /*05a0*/  IMAD.MOV.U32 R5, RZ, RZ, R10 ;  /* 0x000000ffff057224 */ /* 0x000fe200078e000a */
[C---:B------:R-:W-:Y:S02]  /*05b0*/  ISETP.GE.U32.AND P2, PT, R56.reuse, 0x60, PT ;  /* 0x000000603800780c */ /* 0x040fe40003f46070 */
[----:B------:R-:W-:-:S09]  /*05c0*/  ISETP.GE.U32.AND P0, PT, R56, 0x20, PT ;  /* 0x000000203800780c */ /* 0x000fd20003f06070 */
        /* <DEDUP_REMOVED lines=26> */
[----:B------:R-:W-:Y:S01]  /*0770*/  @P1 IMAD.MOV.U32 R35, RZ, RZ, RZ ;  /* 0x000000ffff231224 */ /* 0x000fe200078e00ff */
[----:B0-----:R-:W-:-:S07]  /*0780*/  @P0 MOV R47, RZ ;  /* 0x000000ff002f0202 */ /* 0x001fce0000000f00 */
.L_x_4398:
[----:B------:R-:W-:Y:S05]  /*0790*/  BSYNC.RECONVERGENT B0 ;  /* 0x0000000000007941 */ /* 0x000fea0003800200 */
.L_x_4396:
[----:B------:R-:W0:Y:S02]  /*07a0*/  LDCU UR4, c[0x0][0x384] ;  /* 0x00007080ff0477ac */ /* 0x000e240008000800 */
[----:B0-----:R-:W-:-:S13]  /*07b0*/  ISETP.GE.AND P0, PT, R9, UR4, PT ;  /* 0x0000000409007c0c */ /* 0x001fda000bf06270 */
[----:B------:R-:W-:Y:S05]  /*07c0*/  @P0 EXIT ;  /* 0x000000000000094d */ /* 0x000fea0003800000 */
[----:B------:R-:W-:Y:S01]  /*07d0*/  IMAD.HI.U32 R0, R11, -0x326172a9, RZ ;  /* 0xcd9e8d570b007827 */ /* 0x000fe200078e00ff */
[----:B------:R-:W0:Y:S01]  /*07e0*/  LDCU.64 UR10, c[0x0][0x3e0] ;  /* 0x00007c00ff0a77ac */ /* 0x000e220008000a00 */
[----:B------:R-:W-:Y:S01]  /*07f0*/  BSSY B0, `(.L_x_4399) ;  /* 0x0001165000007945 */ /* 0x000fe20003800000 */
[----:B------:R-:W-:Y:S01]  /*0800*/  LOP3.LUT R4, R4, 0x3, RZ, 0xc0, !PT ;  /* 0x0000000304047812 */ /* 0x000fe200078ec0ff */
[C---:B------:R-:W-:Y:S01]  /*0810*/  IMAD.HI.U32 R2, R8.reuse, -0x2daee0ad, RZ ;  /* 0xd2511f5308027827 */ /* 0x040fe200078e00ff */
[----:B------:R-:W-:Y:S01]  /*0820*/  LOP3.LUT R0, R7, UR6, R0, 0x96, !PT ;  /* 0x0000000607007c12 */ /* 0x000fe2000f8e9600 */
[----:B------:R-:W1:Y:S02]  /*0830*/  LDCU.U8 UR4, c[0x0][0x410] ;  /* 0x00008200ff0477ac */ /* 0x000e640008000000 */
[----:B------:R-:W-:Y:S01]  /*0840*/  IMAD R12, R8, -0x2daee0ad, RZ ;  /* 0xd2511f53080c7824 */ /* 0x000fe200078e02ff */
[----:B------:R-:W-:Y:S01]  /*0850*/  LOP3.LUT R2, R2, UR7, RZ, 0x3c, !PT ;  /* 0x0000000702027c12 */ /* 0x000fe2000f8e3cff */
[----:B------:R-:W-:Y:S01]  /*0860*/  IMAD.HI.U32 R5, R0, -0x2daee0ad, RZ ;  /* 0xd2511f5300057827 */ /* 0x000fe200078e00ff */
[----:B------:R-:W2:Y:S03]  /*0870*/  LDCU UR33, c[0x0][0x388] ;  /* 0x00007100ff2177ac */ /* 0x000ea60008000800 */
[----:B------:R-:W-:Y:S01]  /*0880*/  IMAD R6, R11, -0x326172a9, RZ ;  /* 0xcd9e8d570b067824 */ /* 0x000fe200078e02ff */
[----:B------:R-:W-:Y:S01]  /*0890*/  LOP3.LUT R5, R12, UR16, R5, 0x96, !PT ;  /* 0x000000100c057c12 */ /* 0x000fe2000f8e9605 */
[C---:B------:R-:W-:Y:S01]  /*08a0*/  IMAD.HI.U32 R3, R2.reuse, -0x326172a9, RZ ;  /* 0xcd9e8d5702037827 */ /* 0x040fe200078e00ff */
[----:B------:R-:W3:Y:S03]  /*08b0*/  LDCU UR14, c[0x0][0x448] ;  /* 0x00008900ff0e77ac */ /* 0x000ee60008000800 */
[----:B------:R-:W-:Y:S01]  /*08c0*/  IMAD R13, R2, -0x326172a9, RZ ;  /* 0xcd9e8d57020d7824 */ /* 0x000fe200078e02ff */
[----:B------:R-:W-:Y:S01]  /*08d0*/  LOP3.LUT R3, R6, UR15, R3, 0x96, !PT ;  /* 0x0000000f06037c12 */ /* 0x000fe2000f8e9603 */
[----:B------:R-:W-:Y:S01]  /*08e0*/  IMAD.HI.U32 R2, R5, -0x326172a9, RZ ;  /* 0xcd9e8d5705027827 */ /* 0x000fe200078e00ff */
[----:B0-----:R-:W-:Y:S01]  /*08f0*/  UISETP.NE.U32.AND UP0, UPT, UR10, URZ, UPT ;  /* 0x000000ff0a00728c */ /* 0x001fe2000bf05070 */
[----:B------:R-:W0:Y:S02]  /*0900*/  LDCU.64 UR12, c[0x0][0x3a0] ;  /* 0x00007400ff0c77ac */ /* 0x000e240008000a00 */
[----:B------:R-:W-:Y:S01]  /*0910*/  IMAD R15, R0, -0x2daee0ad, RZ ;  /* 0xd2511f53000f7824 */ /* 0x000fe200078e02ff */
[----:B------:R-:W-:Y:S01]  /*0920*/  LOP3.LUT R2, R13, UR17, R2, 0x96, !PT ;  /* 0x000000110d027c12 */ /* 0x000fe2000f8e9602 */
[----:B------:R-:W-:Y:S01]  /*0930*/  IMAD.HI.U32 R0, R3, -0x2daee0ad, RZ ;  /* 0xd2511f5303007827 */ /* 0x000fe200078e00ff */
[----:B------:R-:W-:-:S02]  /*0940*/  UISETP.NE.AND.EX UP0, UPT, UR11, URZ, UPT, UP0 ;  /* 0x000000ff0b00728c */ /* 0x000fc4000bf05300 */
[----:B-1----:R-:W-:Y:S01]  /*0950*/  UISETP.NE.AND UP2, UPT, UR4, URZ, UPT ;  /* 0x000000ff0400728c */ /* 0x002fe2000bf45270 */
        /* <DEDUP_REMOVED lines=42> */
[----:B------:R-:W-:Y:S01]  /*0c00*/  IMAD.MOV.U32 R3, RZ, RZ, RZ ;  /* 0x000000ffff037224 */ /* 0x000fe200078e00ff */
[----:B------:R-:W-:Y:S01]  /*0c10*/  LOP3.LUT R5, R12, UR31, R5, 0x96, !PT ;  /* 0x0000001f0c057c12 */ /* 0x000fe2000f8e9605 */
[----:B------:R-:W-:Y:S02]  /*0c20*/  IMAD R81, R0, -0x2daee0ad, RZ ;  /* 0xd2511f5300517824 */ /* 0x000fe400078e02ff */
[----:B0-23--:R-:W-:-:S07]  /*0c30*/  IMAD R2, R2, -0x326172a9, RZ ;  /* 0xcd9e8d5702027824 */ /* 0x00dfce00078e02ff */
.L_x_4658:
        /* <DEDUP_REMOVED lines=13> */
[----:B------:R-:W-:-:S04]  /*0d10*/  LEA.HI.SX32 R77, R55, R10, 0x1d ;  /* 0x0000000a374d7211 */ /* 0x000fc800078feaff */
[----:B------:R-:W-:Y:S01]  /*0d20*/  MOV R83, R77 ;  /* 0x0000004d00537202 */ /* 0x000fe20000000f00 */
        /* <DEDUP_REMOVED lines=18> */
[----:B------:R-:W-:-:S05]  /*0e50*/  HFMA2 R61, -RZ, RZ, 0, 1.1920928955078125e-07 ;  /* 0x00000002ff3d7431 */ /* 0x000fca00000001ff */
[----:B------:R-:W-:-:S05]  /*0e60*/  VIADDMNMX.U32 R0, R4, 0xfffffffe, R61, PT ;  /* 0xfffffffe04007846 */ /* 0x000fca000380003d */
[----:B------:R-:W-:-:S04]  /*0e70*/  IMAD.SHL.U32 R0, R0, 0x4, RZ ;  /* 0x0000000400007824 */ /* 0x000fc800078e00ff */
[----:B------:R-:W0:Y:S02]  /*0e80*/  LDC R84, c[0x2][R0] ;  /* 0x0080000000547b82 */ /* 0x000e240000000800 */
[----:B0-----:R-:W-:-:S04]  /*0e90*/  SHF.R.S32.HI R85, RZ, 0x1f, R84 ;  /* 0x0000001fff557819 */ /* 0x001fc80000011454 */
.L_x_28566:
[----:B------:R-:W-:Y:S05]  /*0ea0*/  BRX R84 -0xeb0                                         (*"BRANCH_TARGETS .L_x_28567,.L_x_28568,.L_x_28569"*) ;  /* 0xfffffff054547949 */ /* 0x000fea000383ffff */
.L_x_28569:
[----:B------:R-:W-:Y:S01]  /*0eb0*/  IADD3 R61, PT, PT, R4, 0x1, RZ ;  /* 0x00000001043d7810 */ /* 0x000fe20007ffe0ff */
[----:B------:R-:W-:Y:S01]  /*0ec0*/  IMAD.MOV.U32 R84, RZ, RZ, R81 ;  /* 0x000000ffff547224 */ /* 0x000fe200078e0051 */
[----:B------:R-:W-:Y:S01]  /*0ed0*/  MOV R0, R5 ;  /* 0x0000000500007202 */ /* 0x000fe20000000f00 */
[----:B------:R-:W-:Y:S06]  /*0ee0*/  BRA `(.L_x_4404) ;  /* 0x0000000000f07947 */ /* 0x000fec0003800000 */
.L_x_28567:
[----:B------:R-:W-:Y:S01]  /*0ef0*/  IMAD.MOV.U32 R84, RZ, RZ, R81 ;  /* 0x000000ffff547224 */ /* 0x000fe200078e0051 */
[----:B------:R-:W-:Y:S01]  /*0f00*/  MOV R61, 0x3 ;  /* 0x00000003003d7802 */ /* 0x000fe20000000f00 */
[----:B------:R-:W-:Y:S01]  /*0f10*/  IMAD.MOV.U32 R0, RZ, RZ, R6 ;  /* 0x000000ffff007224 */ /* 0x000fe200078e0006 */
[----:B------:R-:W-:Y:S06]  /*0f20*/  BRA `(.L_x_4404) ;  /* 0x0000000000e07947 */ /* 0x000fec0003800000 */
.L_x_28568:
        /* <DEDUP_REMOVED lines=13> */
.L_x_4406:
[----:B------:R-:W-:Y:S05]  /*1000*/  BSYNC.RECONVERGENT B3 ;  /* 0x0000000000037941 */ /* 0x000fea0003800200 */
.L_x_4405:
        /* <DEDUP_REMOVED lines=42> */
.L_x_4404:
[----:B------:R-:W-:Y:S05]  /*12b0*/  BSYNC.RECONVERGENT B2 ;  /* 0x0000000000027941 */ /* 0x000fea0003800200 */
.L_x_4403:
        /* <DEDUP_REMOVED lines=9> */
[----:B------:R-:W-:-:S02]  /*1350*/  HADD2.F32 R71, -RZ, R12.H0_H0 ;  /* 0x2000000cff477230 */ /* 0x000fc40000004100 */
[----:B------:R-:W-:Y:S01]  /*1360*/  FFMA.FTZ R0, R65, R78, 1.1641532182693481445e-10 ;  /* 0x2f00000041007423 */ /* 0x000fe2000001004e */
[----:B------:R-:W-:Y:S02]  /*1370*/  HADD2.F32 R65, -RZ, R40.H0_H0 ;  /* 0x20000028ff417230 */ /* 0x000fe40000004100 */
[----:B0-----:R-:W-:Y:S02]  /*1380*/  FMUL.FTZ R4, R4, R85 ;  /* 0x0000005504047220 */ /* 0x001fe40000410000 */
[----:B-1----:R-:W-:-:S04]  /*1390*/  FSETP.GTU.FTZ.AND P0, PT, R0, R83, PT ;  /* 0x000000530000720b */ /* 0x002fc80003f1c000 */
[----:B------:R-:W-:Y:S02]  /*13a0*/  FSEL R0, R4, RZ, !P0 ;  /* 0x000000ff04007208 */ /* 0x000fe40004000000 */
[----:B------:R-:W-:Y:S02]  /*13b0*/  PLOP3.LUT P0, PT, P0, PT, PT, 0x8, 0x80 ;  /* 0x000000000080781c */ /* 0x000fe4000070e170 */
[----:B------:R-:W-:Y:S01]  /*13c0*/  MOV R4, R2 ;  /* 0x0000000200047202 */ /* 0x000fe20000000f00 */
[----:B------:R-:W-:Y:S01]  /*13d0*/  FFMA.FTZ R0, R0, R65, R71 ;  /* 0x0000004100007223 */ /* 0x000fe20000010047 */
[----:B------:R-:W-:Y:S01]  /*13e0*/  P2R R81, PR, RZ, 0x1 ;  /* 0x00000001ff517803 */ /* 0x000fe20000000000 */
        /* <DEDUP_REMOVED lines=9> */
.L_x_4409:
        /* <DEDUP_REMOVED lines=13> */
.L_x_4411:
[----:B------:R-:W-:Y:S05]  /*1550*/  BSYNC.RECONVERGENT B3 ;  /* 0x0000000000037941 */ /* 0x000fea0003800200 */
.L_x_4410:
        /* <DEDUP_REMOVED lines=43> */
.L_x_4408:
[----:B------:R-:W-:Y:S05]  /*1810*/  BSYNC.RECONVERGENT B2 ;  /* 0x0000000000027941 */ /* 0x000fea0003800200 */
.L_x_4407:
[----:B------:R-:W-:Y:S01]  /*1820*/  I2FP.F32.U32 R61, R4 ;  /* 0x00000004003d7245 */ /* 0x000fe20000201000 */
[----:B------:R-:W-:Y:S01]  /*1830*/  HADD2.F32 R65, -RZ, R52.H1_H1 ;  /* 0x30000034ff417230 */ /* 0x000fe20000004100 */
[----:B------:R-:W-:Y:S01]  /*1840*/  ISETP.NE.AND P1, PT, R66, 0x1, PT ;  /* 0x000000014200780c */ /* 0x000fe20003f25270 */
[----:B------:R-:W-:Y:S01]  /*1850*/  BSSY.RECONVERGENT B2, `(.L_x_4412) ;  /* 0x000004e000027945 */ /* 0x000fe20003800200 */
[----:B------:R-:W-:Y:S02]  /*1860*/  HFMA2 R71, -RZ, RZ, 0, 1.1920928955078125e-07 ;  /* 0x00000002ff477431 */ /* 0x000fe400000001ff */
[----:B------:R-:W-:Y:S01]  /*1870*/  FFMA.FTZ R4, R61, R78, 1.1641532182693481445e-10 ;  /* 0x2f0000003d047423 */ /* 0x000fe2000001004e */
[----:B------:R-:W-:Y:S01]  /*1880*/  FMUL.FTZ R52, R65, R82 ;  /* 0x0000005241347220 */ /* 0x000fe20000410000 */
[----:B------:R-:W-:Y:S02]  /*1890*/  HADD2.F32 R61, -RZ, R40.H1_H1 ;  /* 0x30000028ff3d7230 */ /* 0x000fe40000004100 */
[----:B------:R-:W-:-:S02]  /*18a0*/  HADD2.F32 R65, -RZ, R12.H1_H1 ;  /* 0x3000000cff417230 */ /* 0x000fc40000004100 */
[----:B------:R-:W-:Y:S01]  /*18b0*/  FMUL.FTZ R52, R52, R85 ;  /* 0x0000005534347220 */ /* 0x000fe20000410000 */
[----:B------:R-:W-:Y:S01]  /*18c0*/  FSETP.GTU.FTZ.AND P0, PT, R4, R83, PT ;  /* 0x000000530400720b */ /* 0x000fe20003f1c000 */
[----:B------:R-:W-:-:S03]  /*18d0*/  IMAD.MOV.U32 R4, RZ, RZ, R2 ;  /* 0x000000ffff047224 */ /* 0x000fc600078e0002 */
        /* <DEDUP_REMOVED lines=12> */
.L_x_4414:
        /* <DEDUP_REMOVED lines=13> */
.L_x_4416:
[----:B------:R-:W-:Y:S05]  /*1a70*/  BSYNC.RECONVERGENT B3 ;  /* 0x0000000000037941 */ /* 0x000fea0003800200 */
.L_x_4415:
        /* <DEDUP_REMOVED lines=43> */
.L_x_4413:
[----:B------:R-:W-:Y:S05]  /*1d30*/  BSYNC.RECONVERGENT B2 ;  /* 0x0000000000027941 */ /* 0x000fea0003800200 */
.L_x_4412:
[----:B------:R-:W-:Y:S01]  /*1d40*/  I2FP.F32.U32 R61, R4 ;  /* 0x00000004003d7245 */ /* 0x000fe20000201000 */
[----:B------:R-:W-:Y:S01]  /*1d50*/  HADD2.F32 R65, -RZ, R53.H0_H0 ;  /* 0x20000035ff417230 */ /* 0x000fe20000004100 */
[----:B------:R-:W-:Y:S01]  /*1d60*/  ISETP.NE.AND P2, PT, R71, 0x1, PT ;  /* 0x000000014700780c */ /* 0x000fe20003f45270 */
[----:B------:R-:W-:Y:S01]  /*1d70*/  BSSY.RECONVERGENT B2, `(.L_x_4417) ;  /* 0x000004e000027945 */ /* 0x000fe20003800200 */
[----:B------:R-:W-:Y:S02]  /*1d80*/  IMAD.MOV.U32 R66, RZ, RZ, 0x2 ;  /* 0x00000002ff427424 */ /* 0x000fe400078e00ff */
[----:B------:R-:W-:Y:S01]  /*1d90*/  FFMA.FTZ R4, R61, R78, 1.1641532182693481445e-10 ;  /* 0x2f0000003d047423 */ /* 0x000fe2000001004e */
[----:B------:R-:W-:Y:S01]  /*1da0*/  FMUL.FTZ R52, R65, R82 ;  /* 0x0000005241347220 */ /* 0x000fe20000410000 */
[----:B------:R-:W-:Y:S02]  /*1db0*/  HADD2.F32 R61, -RZ, R41.H0_H0 ;  /* 0x20000029ff3d7230 */ /* 0x000fe40000004100 */
[----:B------:R-:W-:-:S02]  /*1dc0*/  HADD2.F32 R65, -RZ, R13.H0_H0 ;  /* 0x2000000dff417230 */ /* 0x000fc40000004100 */
[----:B------:R-:W-:Y:S01]  /*1dd0*/  FMUL.FTZ R52, R52, R85 ;  /* 0x0000005534347220 */ /* 0x000fe20000410000 */
[----:B------:R-:W-:Y:S02]  /*1de0*/  FSETP.GTU.FTZ.AND P1, PT, R4, R83, PT ;  /* 0x000000530400720b */ /* 0x000fe40003f3c000 */
        /* <DEDUP_REMOVED lines=13> */
.L_x_4419:
        /* <DEDUP_REMOVED lines=13> */
.L_x_4421:
[----:B------:R-:W-:Y:S05]  /*1f90*/  BSYNC.RECONVERGENT B3 ;  /* 0x0000000000037941 */ /* 0x000fea0003800200 */
.L_x_4420:
        /* <DEDUP_REMOVED lines=38> */
[----:B------:R-:W-:Y:S01]  /*2200*/  IMAD.WIDE.U32 R86, R87, -0x2daee0ad, RZ ;  /* 0xd2511f5357567825 */ /* 0x000fe200078e00ff */
[----:B------:R-:W-:-:S04]  /*2210*/  MOV R2, R88 ;  /* 0x0000005800027202 */ /* 0x000fc80000000f00 */
[----:B------:R-:W-:Y:S01]  /*2220*/  LOP3.LUT R6, R4, UR32, R87, 0x96, !PT ;  /* 0x0000002004067c12 */ /* 0x000fe2000f8e9657 */
[----:B------:R-:W-:Y:S01]  /*2230*/  IMAD.MOV.U32 R4, RZ, RZ, R84 ;  /* 0x000000ffff047224 */ /* 0x000fe200078e0054 */
[----:B------:R-:W-:-:S07]  /*2240*/  MOV R84, R86 ;  /* 0x0000005600547202 */ /* 0x000fce0000000f00 */
.L_x_4418:
[----:B------:R-:W-:Y:S05]  /*2250*/  BSYNC.RECONVERGENT B2 ;  /* 0x0000000000027941 */ /* 0x000fea0003800200 */
.L_x_4417:
        /* <DEDUP_REMOVED lines=24> */
.L_x_4424:
        /* <DEDUP_REMOVED lines=13> */
.L_x_4426:
[----:B------:R-:W-:Y:S05]  /*24b0*/  BSYNC.RECONVERGENT B3 ;  /* 0x0000000000037941 */ /* 0x000fea0003800200 */
.L_x_4425:
        /* <DEDUP_REMOVED lines=41> */
[----:B------:R-:W-:Y:S01]  /*2750*/  MOV R4, R84 ;  /* 0x0000005400047202 */ /* 0x000fe20000000f00 */
[----:B------:R-:W-:-:S07]  /*2760*/  IMAD.MOV.U32 R84, RZ, RZ, R52 ;  /* 0x000000ffff547224 */ /* 0x000fce00078e0034 */
.L_x_4423:
[----:B------:R-:W-:Y:S05]  /*2770*/  BSYNC.RECONVERGENT B2 ;  /* 0x0000000000027941 */ /* 0x000fea0003800200 */
.L_x_4422:
[----:B------:R-:W-:Y:S01]  /*2780*/  I2FP.F32.U32 R53, R4 ;  /* 0x0000000400357245 */ /* 0x000fe20000201000 */
[----:B------:R-:W-:Y:S01]  /*2790*/  HADD2.F32 R71, -RZ, R54.H0_H0 ;  /* 0x20000036ff477230 */ /* 0x000fe20000004100 */
[----:B------:R-:W-:Y:S01]  /*27a0*/  ISETP.NE.AND P4, PT, R72, 0x1, PT ;  /* 0x000000014800780c */ /* 0x000fe20003f85270 */
[----:B------:R-:W-:Y:S02]  /*27b0*/  BSSY.RECONVERGENT B2, `(.L_x_4427) ;  /* 0x000004e000027945 */ /* 0x000fe40003800200 */
[----:B------:R-:W-:Y:S01]  /*27c0*/  FFMA.FTZ R4, R53, R78, 1.1641532182693481445e-10 ;  /* 0x2f00000035047423 */ /* 0x000fe2000001004e */
[----:B------:R-:W-:Y:S01]  /*27d0*/  FMUL.FTZ R52, R71, R82 ;  /* 0x0000005247347220 */ /* 0x000fe20000410000 */
[----:B------:R-:W-:Y:S02]  /*27e0*/  HADD2.F32 R53, -RZ, R42.H0_H0 ;  /* 0x2000002aff357230 */ /* 0x000fe40000004100 */
[----:B------:R-:W-:Y:S02]  /*27f0*/  HADD2.F32 R71, -RZ, R14.H0_H0 ;  /* 0x2000000eff477230 */ /* 0x000fe40000004100 */
        /* <DEDUP_REMOVED lines=16> */
.L_x_4429:
        /* <DEDUP_REMOVED lines=13> */
.L_x_4431:
[----:B------:R-:W-:Y:S05]  /*29d0*/  BSYNC.RECONVERGENT B3 ;  /* 0x0000000000037941 */ /* 0x000fea0003800200 */
.L_x_4430:
        /* <DEDUP_REMOVED lines=40> */
[----:B------:R-:W-:Y:S01]  /*2c60*/  IMAD.MOV.U32 R4, RZ, RZ, R84 ;  /* 0x000000ffff047224 */ /* 0x000fe200078e0054 */
[----:B------:R-:W-:Y:S01]  /*2c70*/  MOV R84, R52 ;  /* 0x0000003400547202 */ /* 0x000fe20000000f00 */
[----:B------:R-:W-:-:S07]  /*2c80*/  IMAD.MOV.U32 R52, RZ, RZ, RZ ;  /* 0x000000ffff347224 */ /* 0x000fce00078e00ff */
.L_x_4428:
[----:B------:R-:W-:Y:S05]  /*2c90*/  BSYNC.RECONVERGENT B2 ;  /* 0x0000000000027941 */ /* 0x000fea0003800200 */
.L_x_4427:
[----:B------:R-:W-:Y:S01]  /*2ca0*/  I2FP.F32.U32 R53, R4 ;  /* 0x0000000400357245 */ /* 0x000fe20000201000 */
[----:B------:R-:W-:Y:S01]  /*2cb0*/  HADD2.F32 R71, -RZ, R54.H1_H1 ;  /* 0x30000036ff477230 */ /* 0x000fe20000004100 */
[----:B------:R-:W-:Y:S01]  /*2cc0*/  ISETP.NE.AND P5, PT, R52, 0x1, PT ;  /* 0x000000013400780c */ /* 0x000fe20003fa5270 */
[----:B------:R-:W-:Y:S02]  /*2cd0*/  BSSY.RECONVERGENT B2, `(.L_x_4432) ;  /* 0x000004e000027945 */ /* 0x000fe40003800200 */
[----:B------:R-:W-:Y:S01]  /*2ce0*/  FFMA.FTZ R4, R53, R78, 1.1641532182693481445e-10 ;  /* 0x2f00000035047423 */ /* 0x000fe2000001004e */
[----:B------:R-:W-:Y:S01]  /*2cf0*/  FMUL.FTZ R54, R71, R82 ;  /* 0x0000005247367220 */ /* 0x000fe20000410000 */
[----:B------:R-:W-:Y:S02]  /*2d00*/  HADD2.F32 R71, -RZ, R42.H1_H1 ;  /* 0x3000002aff477230 */ /* 0x000fe40000004100 */
[----:B------:R-:W-:Y:S02]  /*2d10*/  HADD2.F32 R53, -RZ, R14.H1_H1 ;  /* 0x3000000eff357230 */ /* 0x000fe40000004100 */
[----:B------:R-:W-:Y:S01]  /*2d20*/  FMUL.FTZ R54, R54, R85 ;  /* 0x0000005536367220 */ /* 0x000fe20000410000 */
[----:B------:R-:W-:-:S04]  /*2d30*/  FSETP.GTU.FTZ.AND P4, PT, R4, R83, PT ;  /* 0x000000530400720b */ /* 0x000fc80003f9c000 */
        /* <DEDUP_REMOVED lines=14> */
.L_x_4434:
        /* <DEDUP_REMOVED lines=13> */
.L_x_4436:
[----:B------:R-:W-:Y:S05]  /*2ef0*/  BSYNC.RECONVERGENT B3 ;  /* 0x0000000000037941 */ /* 0x000fea0003800200 */
.L_x_4435:
        /* <DEDUP_REMOVED lines=39> */
[----:B------:R-:W-:Y:S01]  /*3170*/  IMAD.MOV.U32 R2, RZ, RZ, R52 ;  /* 0x000000ffff027224 */ /* 0x000fe200078e0034 */
[----:B------:R-:W-:Y:S02]  /*3180*/  LOP3.LUT R5, R86, UR31, R53, 0x96, !PT ;  /* 0x0000001f56057c12 */ /* 0x000fe4000f8e9635 */
[----:B------:R-:W-:Y:S01]  /*3190*/  MOV R53, R84 ;  /* 0x0000005400357202 */ /* 0x000fe20000000f00 */
[----:B------:R-:W-:-:S07]  /*31a0*/  IMAD.MOV.U32 R84, RZ, RZ, R4 ;  /* 0x000000ffff547224 */ /* 0x000fce00078e0004 */
.L_x_4433:
[----:B------:R-:W-:Y:S05]  /*31b0*/  BSYNC.RECONVERGENT B2 ;  /* 0x0000000000027941 */ /* 0x000fea0003800200 */
.L_x_4432:
        /* <DEDUP_REMOVED lines=9> */
[----:B------:R-:W-:Y:S01]  /*3250*/  FSETP.GTU.FTZ.AND P5, PT, R4, R83, PT ;  /* 0x000000530400720b */ /* 0x000fe20003fbc000 */
[----:B------:R-:W-:-:S03]  /*3260*/  IMAD.MOV.U32 R4, RZ, RZ, 0x2 ;  /* 0x00000002ff047424 */ /* 0x000fc600078e00ff */
        /* <DEDUP_REMOVED lines=13> */
.L_x_4439:
        /* <DEDUP_REMOVED lines=15> */
.L_x_4441:
[----:B------:R-:W-:Y:S05]  /*3430*/  BSYNC.RECONVERGENT B3 ;  /* 0x0000000000037941 */ /* 0x000fea0003800200 */
.L_x_4440:
        /* <DEDUP_REMOVED lines=39> */
[----:B------:R-:W-:-:S03]  /*36b0*/  IMAD.WIDE.U32 R4, R2, -0x326172a9, RZ ;  /* 0xcd9e8d5702047825 */ /* 0x000fc600078e00ff */
[----:B------:R-:W-:Y:S01]  /*36c0*/  MOV R2, R4 ;  /* 0x0000000400027202 */ /* 0x000fe20000000f00 */
[----:B------:R-:W-:Y:S01]  /*36d0*/  IMAD.MOV.U32 R4, RZ, RZ, RZ ;  /* 0x000000ffff047224 */ /* 0x000fe200078e00ff */
[----:B------:R-:W-:-:S07]  /*36e0*/  LOP3.LUT R5, R86, UR31, R5, 0x96, !PT ;  /* 0x0000001f56057c12 */ /* 0x000fce000f8e9605 */
.L_x_4438:
[----:B------:R-:W-:Y:S05]  /*36f0*/  BSYNC.RECONVERGENT B2 ;  /* 0x0000000000027941 */ /* 0x000fea0003800200 */
.L_x_4437:
[----:B------:R-:W-:Y:S01]  /*3700*/  I2FP.F32.U32 R53, R52 ;  /* 0x0000003400357245 */ /* 0x000fe20000201000 */
[----:B------:R-:W-:Y:S01]  /*3710*/  HADD2.F32 R55, -RZ, R55.H1_H1 ;  /* 0x30000037ff377230 */ /* 0x000fe20000004100 */
[----:B------:R-:W-:-:S03]  /*3720*/  F2FP.F16.F32.PACK_AB R54, R71, R66 ;  /* 0x000000424736723e */ /* 0x000fc600000000ff */
        /* <DEDUP_REMOVED lines=9> */
[----:B------:R-:W-:Y:S02]  /*37c0*/  F2FP.F16.F32.PACK_AB R53, R65, R61 ;  /* 0x0000003d4135723e */ /* 0x000fe400000000ff */
[----:B------:R-:W-:Y:S02]  /*37d0*/  F2FP.F16.F32.PACK_AB R52, R62, R0 ;  /* 0x000000003e34723e */ /* 0x000fe400000000ff */
[----:B------:R-:W-:Y:S01]  /*37e0*/  F2FP.F16.F32.PACK_AB R55, R78, R72 ;  /* 0x000000484e37723e */ /* 0x000fe200000000ff */
[----:B------:R-:W-:Y:S06]  /*37f0*/  BRA `(.L_x_4442) ;  /* 0x0000002800507947 */ /* 0x000fec0003800000 */
.L_x_4402:
        /* <DEDUP_REMOVED lines=16> */
.L_x_4445:
        /* <DEDUP_REMOVED lines=13> */
.L_x_4447:
[----:B------:R-:W-:Y:S05]  /*39d0*/  BSYNC.RECONVERGENT B3 ;  /* 0x0000000000037941 */ /* 0x000fea0003800200 */
.L_x_4446:
        /* <DEDUP_REMOVED lines=42> */
.L_x_4444:
[----:B------:R-:W-:Y:S05]  /*3c80*/  BSYNC.RECONVERGENT B2 ;  /* 0x0000000000027941 */ /* 0x000fea0003800200 */
.L_x_4443:
        /* <DEDUP_REMOVED lines=13> */
[----:B------:R-:W-:Y:S01]  /*3d60*/  FSEL R0, R4, RZ, !P0 ;  /* 0x000000ff04007208 */ /* 0x000fe20004000000 */
[----:B------:R-:W-:Y:S01]  /*3d70*/  IMAD.MOV.U32 R4, RZ, RZ, R2 ;  /* 0x000000ffff047224 */ /* 0x000fe200078e0002 */
        /* <DEDUP_REMOVED lines=12> */
.L_x_4450:
        /* <DEDUP_REMOVED lines=13> */
.L_x_4452:
[----:B------:R-:W-:Y:S05]  /*3f10*/  BSYNC.RECONVERGENT B3 ;  /* 0x0000000000037941 */ /* 0x000fea0003800200 */
.L_x_4451:
        /* <DEDUP_REMOVED lines=43> */
.L_x_4449:
[----:B------:R-:W-:Y:S05]  /*41d0*/  BSYNC.RECONVERGENT B2 ;  /* 0x0000000000027941 */ /* 0x000fea0003800200 */
.L_x_4448:
        /* <DEDUP_REMOVED lines=23> */
.L_x_4455:
        /* <DEDUP_REMOVED lines=13> */
.L_x_4457:
[----:B------:R-:W-:Y:S05]  /*4420*/  BSYNC.RECONVERGENT B3 ;  /* 0x0000000000037941 */ /* 0x000fea0003800200 */
.L_x_4456:
        /* <DEDUP_REMOVED lines=43> */
.L_x_4454:
[----:B------:R-:W-:Y:S05]  /*46e0*/  BSYNC.RECONVERGENT B2 ;  /* 0x0000000000027941 */ /* 0x000fea0003800200 */
.L_x_4453:
        /* <DEDUP_REMOVED lines=23> */
.L_x_4460:
        /* <DEDUP_REMOVED lines=13> */
.L_x_4462:
[----:B------:R-:W-:Y:S05]  /*4930*/  BSYNC.RECONVERGENT B3 ;  /* 0x0000000000037941 */ /* 0x000fea0003800200 */
.L_x_4461:
        /* <DEDUP_REMOVED lines=43> */
.L_x_4459:
[----:B------:R-:W-:Y:S05]  /*4bf0*/  BSYNC.RECONVERGENT B2 ;  /* 0x0000000000027941 */ /* 0x000fea0003800200 */
.L_x_4458:
        /* <DEDUP_REMOVED lines=8> */
[----:B------:R-:W-:-:S03]  /*4c80*/  HADD2.F32 R4, -RZ, R41.H1_H1 ;  /* 0x30000029ff047230 */ /* 0x000fc60000004100 */
[----:B------:R-:W-:Y:S01]  /*4c90*/  FSEL R65, R52, RZ, !P2 ;  /* 0x000000ff34417208 */ /* 0x000fe20005000000 */
[----:B------:R-:W-:Y:S01]  /*4ca0*/  IMAD.MOV.U32 R52, RZ, RZ, 0x2 ;  /* 0x00000002ff347424 */ /* 0x000fe200078e00ff */
        /* <DEDUP_REMOVED lines=12> */
.L_x_4465:
        /* <DEDUP_REMOVED lines=13> */
.L_x_4467:
[----:B------:R-:W-:Y:S05]  /*4e40*/  BSYNC.RECONVERGENT B3 ;  /* 0x0000000000037941 */ /* 0x000fea0003800200 */
.L_x_4466:
        /* <DEDUP_REMOVED lines=43> */
.L_x_4464:
[----:B------:R-:W-:Y:S05]  /*5100*/  BSYNC.RECONVERGENT B2 ;  /* 0x0000000000027941 */ /* 0x000fea0003800200 */
.L_x_4463:
[----:B------:R-:W-:Y:S01]  /*5110*/  I2FP.F32.U32 R53, R4 ;  /* 0x0000000400357245 */ /* 0x000fe20000201000 */
[----:B------:R-:W-:Y:S01]  /*5120*/  HADD2.F32 R71, -RZ, R54.H0_H0 ;  /* 0x20000036ff477230 */ /* 0x000fe20000004100 */
[----:B------:R-:W-:Y:S01]  /*5130*/  ISETP.NE.AND P4, PT, R52, 0x1, PT ;  /* 0x000000013400780c */ /* 0x000fe20003f85270 */
[----:B------:R-:W-:Y:S01]  /*5140*/  BSSY.RECONVERGENT B2, `(.L_x_4468) ;  /* 0x000004d000027945 */ /* 0x000fe20003800200 */
[----:B------:R-:W-:Y:S02]  /*5150*/  HFMA2 R72, -RZ, RZ, 0, 1.1920928955078125e-07 ;  /* 0x00000002ff487431 */ /* 0x000fe400000001ff */
        /* <DEDUP_REMOVED lines=18> */
.L_x_4470:
        /* <DEDUP_REMOVED lines=13> */
.L_x_4472:
[----:B------:R-:W-:Y:S05]  /*5350*/  BSYNC.RECONVERGENT B3 ;  /* 0x0000000000037941 */ /* 0x000fea0003800200 */
.L_x_4471:
        /* <DEDUP_REMOVED lines=43> */
.L_x_4469:
[----:B------:R-:W-:Y:S05]  /*5610*/  BSYNC.RECONVERGENT B2 ;  /* 0x0000000000027941 */ /* 0x000fea0003800200 */
.L_x_4468:
[----:B------:R-:W-:Y:S01]  /*5620*/  I2FP.F32.U32 R53, R4 ;  /* 0x0000000400357245 */ /* 0x000fe20000201000 */
[----:B------:R-:W-:Y:S01]  /*5630*/  HADD2.F32 R71, -RZ, R54.H1_H1 ;  /* 0x30000036ff477230 */ /* 0x000fe20000004100 */
[----:B------:R-:W-:Y:S01]  /*5640*/  ISETP.NE.AND P5, PT, R72, 0x1, PT ;  /* 0x000000014800780c */ /* 0x000fe20003fa5270 */
[----:B------:R-:W-:Y:S02]  /*5650*/  BSSY.RECONVERGENT B2, `(.L_x_4473) ;  /* 0x000004d000027945 */ /* 0x000fe40003800200 */
[----:B------:R-:W-:Y:S01]  /*5660*/  FFMA.FTZ R4, R53, R78, 1.1641532182693481445e-10 ;  /* 0x2f00000035047423 */ /* 0x000fe2000001004e */
[----:B------:R-:W-:Y:S01]  /*5670*/  FMUL.FTZ R52, R71, R82 ;  /* 0x0000005247347220 */ /* 0x000fe20000410000 */
[----:B------:R-:W-:-:S03]  /*5680*/  IMAD.MOV.U32 R53, RZ, RZ, 0x2 ;  /* 0x00000002ff357424 */ /* 0x000fc600078e00ff */
[----:B------:R-:W-:Y:S01]  /*5690*/  FMUL.FTZ R52, R52, R85 ;  /* 0x0000005534347220 */ /* 0x000fe20000410000 */
[----:B------:R-:W-:Y:S01]  /*56a0*/  FSETP.GTU.FTZ.AND P4, PT, R4, R83, PT ;  /* 0x000000530400720b */ /* 0x000fe20003f9c000 */
[----:B------:R-:W-:-:S03]  /*56b0*/  HADD2.F32 R4, -RZ, R42.H1_H1 ;  /* 0x3000002aff047230 */ /* 0x000fc60000004100 */
        /* <DEDUP_REMOVED lines=13> */
.L_x_4475:
        /* <DEDUP_REMOVED lines=13> */
.L_x_4477:
[----:B------:R-:W-:Y:S05]  /*5860*/  BSYNC.RECONVERGENT B3 ;  /* 0x0000000000037941 */ /* 0x000fea0003800200 */
.L_x_4476:
        /* <DEDUP_REMOVED lines=37> */
[----:B------:R-:W-:-:S03]  /*5ac0*/  IMAD.WIDE.U32 R52, R53, -0x326172a9, RZ ;  /* 0xcd9e8d5735347825 */ /* 0x000fc600078e00ff */
[----:B------:R-:W-:Y:S01]  /*5ad0*/  MOV R2, R52 ;  /* 0x0000003400027202 */ /* 0x000fe20000000f00 */
[----:B------:R-:W-:Y:S01]  /*5ae0*/  IMAD.MOV.U32 R52, RZ, RZ, R84 ;  /* 0x000000ffff347224 */ /* 0x000fe200078e0054 */
[----:B------:R-:W-:Y:S01]  /*5af0*/  LOP3.LUT R5, R86, UR31, R53, 0x96, !PT ;  /* 0x0000001f56057c12 */ /* 0x000fe2000f8e9635 */
[----:B------:R-:W-:Y:S01]  /*5b00*/  IMAD.MOV.U32 R53, RZ, RZ, RZ ;  /* 0x000000ffff357224 */ /* 0x000fe200078e00ff */
[----:B------:R-:W-:-:S07]  /*5b10*/  MOV R84, R4 ;  /* 0x0000000400547202 */ /* 0x000fce0000000f00 */
.L_x_4474:
[----:B------:R-:W-:Y:S05]  /*5b20*/  BSYNC.RECONVERGENT B2 ;  /* 0x0000000000027941 */ /* 0x000fea0003800200 */
.L_x_4473:
[----:B------:R-:W-:Y:S01]  /*5b30*/  I2FP.F32.U32 R87, R52 ;  /* 0x0000003400577245 */ /* 0x000fe20000201000 */
[----:B------:R-:W-:Y:S01]  /*5b40*/  HADD2.F32 R89, -RZ, R55.H0_H0 ;  /* 0x20000037ff597230 */ /* 0x000fe20000004100 */
[----:B------:R-:W-:Y:S01]  /*5b50*/  ISETP.NE.AND P6, PT, R53, 0x1, PT ;  /* 0x000000013500780c */ /* 0x000fe20003fc5270 */
[----:B------:R-:W-:Y:S02]  /*5b60*/  BSSY.RECONVERGENT B2, `(.L_x_4478) ;  /* 0x000004f000027945 */ /* 0x000fe40003800200 */
[----:B------:R-:W-:Y:S01]  /*5b70*/  FFMA.FTZ R4, R87, R78, 1.1641532182693481445e-10 ;  /* 0x2f00000057047423 */ /* 0x000fe2000001004e */
[----:B------:R-:W-:Y:S01]  /*5b80*/  FMUL.FTZ R52, R89, R82 ;  /* 0x0000005259347220 */ /* 0x000fe20000410000 */
[----:B------:R-:W-:-:S03]  /*5b90*/  HADD2.F32 R87, -RZ, R43.H0_H0 ;  /* 0x2000002bff577230 */ /* 0x000fc60000004100 */
[----:B------:R-:W-:Y:S01]  /*5ba0*/  FMUL.FTZ R52, R52, R85 ;  /* 0x0000005534347220 */ /* 0x000fe20000410000 */
[----:B------:R-:W-:Y:S01]  /*5bb0*/  FSETP.GTU.FTZ.AND P5, PT, R4, R83, PT ;  /* 0x000000530400720b */ /* 0x000fe20003fbc000 */
[----:B------:R-:W-:-:S03]  /*5bc0*/  HFMA2 R4, -RZ, RZ, 0, 1.1920928955078125e-07 ;  /* 0x00000002ff047431 */ /* 0x000fc600000001ff */
        /* <DEDUP_REMOVED lines=13> */
.L_x_4480:
        /* <DEDUP_REMOVED lines=15> */
.L_x_4482:
[----:B------:R-:W-:Y:S05]  /*5d90*/  BSYNC.RECONVERGENT B3 ;  /* 0x0000000000037941 */ /* 0x000fea0003800200 */
.L_x_4481:
        /* <DEDUP_REMOVED lines=40> */
[----:B------:R-:W-:Y:S02]  /*6020*/  IMAD.MOV.U32 R2, RZ, RZ, R4 ;  /* 0x000000ffff027224 */ /* 0x000fe400078e0004 */
[----:B------:R-:W-:Y:S01]  /*6030*/  HFMA2 R4, -RZ, RZ, 0, 0 ;  /* 0x00000000ff047431 */ /* 0x000fe200000001ff */
[----:B------:R-:W-:-:S07]  /*6040*/  LOP3.LUT R5, R86, UR31, R5, 0x96, !PT ;  /* 0x0000001f56057c12 */ /* 0x000fce000f8e9605 */
.L_x_4479:
[----:B------:R-:W-:Y:S05]  /*6050*/  BSYNC.RECONVERGENT B2 ;  /* 0x0000000000027941 */ /* 0x000fea0003800200 */
.L_x_4478:
[----:B------:R-:W-:Y:S01]  /*6060*/  I2FP.F32.U32 R53, R52 ;  /* 0x0000003400357245 */ /* 0x000fe20000201000 */
[----:B------:R-:W-:Y:S01]  /*6070*/  HADD2.F32 R55, -RZ, R55.H1_H1 ;  /* 0x30000037ff377230 */ /* 0x000fe20000004100 */
[----:B------:R-:W-:-:S03]  /*6080*/  F2FP.F16.F32.PACK_AB R54, R71, R66 ;  /* 0x000000424736723e */ /* 0x000fc600000000ff */
[----:B------:R-:W-:Y:S01]  /*6090*/  FFMA.FTZ R78, R53, R78, 1.1641532182693481445e-10 ;  /* 0x2f000000354e7423 */ /* 0x000fe2000001004e */
[----:B------:R-:W-:Y:S01]  /*60a0*/  FMUL.FTZ R52, R55, R82 ;  /* 0x0000005237347220 */ /* 0x000fe20000410000 */
[----:B------:R-:W-:-:S03]  /*60b0*/  HADD2.F32 R53, -RZ, R43.H1_H1 ;  /* 0x3000002bff357230 */ /* 0x000fc60000004100 */
[----:B------:R-:W-:Y:S01]  /*60c0*/  FMUL.FTZ R52, R52, R85 ;  /* 0x0000005534347220 */ /* 0x000fe20000410000 */
[----:B------:R-:W-:-:S04]  /*60d0*/  FSETP.GTU.FTZ.AND P6, PT, R78, R83, PT ;  /* 0x000000534e00720b */ /* 0x000fc80003fdc000 */
[----:B------:R-:W-:Y:S02]  /*60e0*/  FSEL R78, R52, RZ, !P6 ;  /* 0x000000ff344e7208 */ /* 0x000fe40007000000 */
[----:B------:R-:W-:Y:S02]  /*60f0*/  PLOP3.LUT P6, PT, P6, PT, PT, 0x8, 0x80 ;  /* 0x000000000080781c */ /* 0x000fe400037ce170 */
[----:B------:R-:W-:Y:S01]  /*6100*/  F2FP.F16.F32.PACK_AB R52, R62, R0 ;  /* 0x000000003e34723e */ /* 0x000fe200000000ff */
[----:B------:R-:W-:Y:S01]  /*6110*/  FMUL.FTZ R78, R78, R53 ;  /* 0x000000354e4e7220 */ /* 0x000fe20000410000 */
[----:B------:R-:W-:-:S04]  /*6120*/  F2FP.F16.F32.PACK_AB R53, R65, R61 ;  /* 0x0000003d4135723e */ /* 0x000fc800000000ff */
[----:B------:R-:W-:-:S07]  /*6130*/  F2FP.F16.F32.PACK_AB R55, R78, R72 ;  /* 0x000000484e37723e */ /* 0x000fce00000000ff */
.L_x_4442:
        /* <DEDUP_REMOVED lines=21> */
.L_x_4401:
[----:B------:R-:W-:Y:S05]  /*6290*/  BSYNC.RECONVERGENT B1 ;  /* 0x0000000000017941 */ /* 0x000fea0003800200 */
.L_x_4400:
        /* <DEDUP_REMOVED lines=29> */
.L_x_4488:
        /* <DEDUP_REMOVED lines=13> */
.L_x_4490:
[----:B------:R-:W-:Y:S05]  /*6540*/  BSYNC.RECONVERGENT B3 ;  /* 0x0000000000037941 */ /* 0x000fea0003800200 */
.L_x_4489:
        /* <DEDUP_REMOVED lines=42> */
.L_x_4487:
[----:B------:R-:W-:Y:S05]  /*67f0*/  BSYNC.RECONVERGENT B2 ;  /* 0x0000000000027941 */ /* 0x000fea0003800200 */
.L_x_4486:
[----:B------:R-:W0:Y:S01]  /*6800*/  LDC R86, c[0x0][0x408] ;  /* 0x00010200ff567b82 */ /* 0x000e220000000800 */
[----:B------:R-:W-:Y:S01]  /*6810*/  HFMA2 R79, -RZ, RZ, 0.1171875, 0 ;  /* 0x2f800000ff4f7431 */ /* 0x000fe200000001ff */
[----:B------:R-:W-:Y:S01]  /*6820*/  I2FP.F32.U32 R4, R57 ;  /* 0x0000003900047245 */ /* 0x000fe20000201000 */
[----:B-----5:R-:W-:Y:S01]  /*6830*/  HADD2.F32 R57, -RZ, R52.H0_H0 ;  /* 0x20000034ff397230 */ /* 0x020fe20000004100 */
[----:B------:R-:W-:Y:S01]  /*6840*/  ISETP.NE.AND P1, PT, R59, 0x1, PT ;  /* 0x000000013b00780c */ /* 0x000fe20003f25270 */
[----:B------:R-:W-:Y:S01]  /*6850*/  HADD2.F32 R60, -RZ, R12.H0_H0 ;  /* 0x2000000cff3c7230 */ /* 0x000fe20000004100 */
[----:B------:R-:W-:Y:S01]  /*6860*/  BSSY.RECONVERGENT B2, `(.L_x_4491) ;  /* 0x000004f000027945 */ /* 0x000fe20003800200 */
[----:B------:R-:W-:Y:S01]  /*6870*/  IMAD.MOV.U32 R67, RZ, RZ, 0x2 ;  /* 0x00000002ff437424 */ /* 0x000fe200078e00ff */
[----:B------:R-:W1:Y:S01]  /*6880*/  LDC R85, c[0x0][0x404] ;  /* 0x00010100ff557b82 */ /* 0x000e620000000800 */
[----:B------:R-:W-:Y:S01]  /*6890*/  FMUL.FTZ R57, R57, R82 ;  /* 0x0000005239397220 */ /* 0x000fe20000410000 */
[----:B------:R-:W-:-:S03]  /*68a0*/  FFMA.FTZ R4, R4, R79, 1.1641532182693481445e-10 ;  /* 0x2f00000004047423 */ /* 0x000fc6000001004f */
[----:B0-----:R-:W-:Y:S02]  /*68b0*/  FMUL.FTZ R57, R57, R86 ;  /* 0x0000005639397220 */ /* 0x001fe40000410000 */
[----:B-1----:R-:W-:Y:S01]  /*68c0*/  FSETP.GTU.FTZ.AND P0, PT, R4, R85, PT ;  /* 0x000000550400720b */ /* 0x002fe20003f1c000 */
[----:B------:R-:W-:-:S03]  /*68d0*/  HADD2.F32 R4, -RZ, R28.H0_H0 ;  /* 0x2000001cff047230 */ /* 0x000fc60000004100 */
        /* <DEDUP_REMOVED lines=14> */
.L_x_4493:
        /* <DEDUP_REMOVED lines=13> */
.L_x_4495:
[----:B------:R-:W-:Y:S05]  /*6a90*/  BSYNC.RECONVERGENT B3 ;  /* 0x0000000000037941 */ /* 0x000fea0003800200 */
.L_x_4494:
        /* <DEDUP_REMOVED lines=43> */
.L_x_4492:
[----:B------:R-:W-:Y:S05]  /*6d50*/  BSYNC.RECONVERGENT B2 ;  /* 0x0000000000027941 */ /* 0x000fea0003800200 */
.L_x_4491:
        /* <DEDUP_REMOVED lines=10> */
[----:B------:R-:W-:-:S03]  /*6e00*/  HADD2.F32 R4, -RZ, R12.H1_H1 ;  /* 0x3000000cff047230 */ /* 0x000fc60000004100 */
        /* <DEDUP_REMOVED lines=13> */
.L_x_4498:
        /* <DEDUP_REMOVED lines=13> */
.L_x_4500:
[----:B------:R-:W-:Y:S05]  /*6fb0*/  BSYNC.RECONVERGENT B3 ;  /* 0x0000000000037941 */ /* 0x000fea0003800200 */
.L_x_4499:
        /* <DEDUP_REMOVED lines=43> */
.L_x_4497:
[----:B------:R-:W-:Y:S05]  /*7270*/  BSYNC.RECONVERGENT B2 ;  /* 0x0000000000027941 */ /* 0x000fea0003800200 */
.L_x_4496:
[----:B------:R-:W-:Y:S01]  /*7280*/  I2FP.F32.U32 R4, R4 ;  /* 0x0000000400047245 */ /* 0x000fe20000201000 */
[----:B------:R-:W-:Y:S01]  /*7290*/  HADD2.F32 R59, -RZ, R53.H0_H0 ;  /* 0x20000035ff3b7230 */ /* 0x000fe20000004100 */
[----:B------:R-:W-:Y:S01]  /*72a0*/  ISETP.NE.AND P2, PT, R52, 0x1, PT ;  /* 0x000000013400780c */ /* 0x000fe20003f45270 */
[----:B------:R-:W-:Y:S01]  /*72b0*/  HADD2.F32 R68, -RZ, R13.H0_H0 ;  /* 0x2000000dff447230 */ /* 0x000fe20000004100 */
[----:B------:R-:W-:Y:S01]  /*72c0*/  BSSY.RECONVERGENT B2, `(.L_x_4501) ;  /* 0x000004d000027945 */ /* 0x000fe20003800200 */
[----:B------:R-:W-:Y:S01]  /*72d0*/  FFMA.FTZ R4, R4, R79, 1.1641532182693481445e-10 ;  /* 0x2f00000004047423 */ /* 0x000fe2000001004f */
[----:B------:R-:W-:-:S04]  /*72e0*/  FMUL.FTZ R59, R59, R82 ;  /* 0x000000523b3b7220 */ /* 0x000fc80000410000 */
[----:B------:R-:W-:Y:S01]  /*72f0*/  FMUL.FTZ R59, R59, R86 ;  /* 0x000000563b3b7220 */ /* 0x000fe20000410000 */
[----:B------:R-:W-:Y:S01]  /*7300*/  FSETP.GTU.FTZ.AND P1, PT, R4, R85, PT ;  /* 0x000000550400720b */ /* 0x000fe20003f3c000 */
[----:B------:R-:W-:-:S03]  /*7310*/  HADD2.F32 R4, -RZ, R29.H0_H0 ;  /* 0x2000001dff047230 */ /* 0x000fc60000004100 */
        /* <DEDUP_REMOVED lines=14> */
.L_x_4503:
        /* <DEDUP_REMOVED lines=13> */
.L_x_4505:
[----:B------:R-:W-:Y:S05]  /*74d0*/  BSYNC.RECONVERGENT B3 ;  /* 0x0000000000037941 */ /* 0x000fea0003800200 */
.L_x_4504:
        /* <DEDUP_REMOVED lines=42> */
[----:B------:R-:W-:-:S07]  /*7780*/  MOV R84, R88 ;  /* 0x0000005800547202 */ /* 0x000fce0000000f00 */
.L_x_4502:
[----:B------:R-:W-:Y:S05]  /*7790*/  BSYNC.RECONVERGENT B2 ;  /* 0x0000000000027941 */ /* 0x000fea0003800200 */
.L_x_4501:
        /* <DEDUP_REMOVED lines=9> */
[----:B------:R-:W-:-:S03]  /*7830*/  HADD2.F32 R4, -RZ, R29.H1_H1 ;  /* 0x3000001dff047230 */ /* 0x000fc60000004100 */
        /* <DEDUP_REMOVED lines=14> */
.L_x_4508:
        /* <DEDUP_REMOVED lines=13> */
.L_x_4510:
[----:B------:R-:W-:Y:S05]  /*79f0*/  BSYNC.RECONVERGENT B3 ;  /* 0x0000000000037941 */ /* 0x000fea0003800200 */
.L_x_4509:
        /* <DEDUP_REMOVED lines=41> */
[----:B------:R-:W-:Y:S02]  /*7c90*/  IMAD.MOV.U32 R84, RZ, RZ, R52 ;  /* 0x000000ffff547224 */ /* 0x000fe400078e0034 */
[----:B------:R-:W-:-:S07]  /*7ca0*/  HFMA2 R52, -RZ, RZ, 0, 0 ;  /* 0x00000000ff347431 */ /* 0x000fce00000001ff */
.L_x_4507:
[----:B------:R-:W-:Y:S05]  /*7cb0*/  BSYNC.RECONVERGENT B2 ;  /* 0x0000000000027941 */ /* 0x000fea0003800200 */
.L_x_4506:
        /* <DEDUP_REMOVED lines=24> */
.L_x_4513:
        /* <DEDUP_REMOVED lines=13> */
.L_x_4515:
[----:B------:R-:W-:Y:S05]  /*7f10*/  BSYNC.RECONVERGENT B3 ;  /* 0x0000000000037941 */ /* 0x000fea0003800200 */
.L_x_4514:
        /* <DEDUP_REMOVED lines=41> */
[----:B------:R-:W-:Y:S01]  /*81b0*/  IMAD.MOV.U32 R4, RZ, RZ, RZ ;  /* 0x000000ffff047224 */ /* 0x000fe200078e00ff */
[----:B------:R-:W-:-:S07]  /*81c0*/  MOV R2, R52 ;  /* 0x0000003400027202 */ /* 0x000fce0000000f00 */
.L_x_4512:
[----:B------:R-:W-:Y:S05]  /*81d0*/  BSYNC.RECONVERGENT B2 ;  /* 0x0000000000027941 */ /* 0x000fea0003800200 */
.L_x_4511:
        /* <DEDUP_REMOVED lines=24> */
.L_x_4518:
        /* <DEDUP_REMOVED lines=13> */
.L_x_4520:
[----:B------:R-:W-:Y:S05]  /*8430*/  BSYNC.RECONVERGENT B3 ;  /* 0x0000000000037941 */ /* 0x000fea0003800200 */
.L_x_4519:
        /* <DEDUP_REMOVED lines=36> */
[----:B------:R-:W-:-:S04]  /*8680*/  IMAD.MOV.U32 R53, RZ, RZ, R84 ;  /* 0x000000ffff357224 */ /* 0x000fc800078e0054 */
[----:B------:R-:W-:-:S05]  /*8690*/  IMAD.WIDE.U32 R4, R4, -0x2daee0ad, RZ ;  /* 0xd2511f5304047825 */ /* 0x000fca00078e00ff */
[----:B------:R-:W-:Y:S02]  /*86a0*/  LOP3.LUT R6, R88, UR32, R5, 0x96, !PT ;  /* 0x0000002058067c12 */ /* 0x000fe4000f8e9605 */
[----:B------:R-:W-:Y:S01]  /*86b0*/  MOV R84, R4 ;  /* 0x0000000400547202 */ /* 0x000fe20000000f00 */
[----:B------:R-:W-:-:S04]  /*86c0*/  IMAD.WIDE.U32 R4, R2, -0x326172a9, RZ ;  /* 0xcd9e8d5702047825 */ /* 0x000fc800078e00ff */
[----:B------:R-:W-:Y:S01]  /*86d0*/  IMAD.MOV.U32 R2, RZ, RZ, R4 ;  /* 0x000000ffff027224 */ /* 0x000fe200078e0004 */
[----:B------:R-:W-:-:S07]  /*86e0*/  LOP3.LUT R5, R52, UR31, R5, 0x96, !PT ;  /* 0x0000001f34057c12 */ /* 0x000fce000f8e9605 */
.L_x_4517:
[----:B------:R-:W-:Y:S05]  /*86f0*/  BSYNC.RECONVERGENT B2 ;  /* 0x0000000000027941 */ /* 0x000fea0003800200 */
.L_x_4516:
[----:B------:R-:W-:Y:S01]  /*8700*/  I2FP.F32.U32 R4, R53 ;  /* 0x0000003500047245 */ /* 0x000fe20000201000 */
[----:B------:R-:W-:Y:S01]  /*8710*/  HADD2.F32 R53, -RZ, R55.H0_H0 ;  /* 0x20000037ff357230 */ /* 0x000fe20000004100 */
[----:B------:R-:W-:Y:S01]  /*8720*/  ISETP.NE.AND P6, PT, R54, 0x1, PT ;  /* 0x000000013600780c */ /* 0x000fe20003fc5270 */
[----:B------:R-:W-:Y:S01]  /*8730*/  HADD2.F32 R74, -RZ, R31.H0_H0 ;  /* 0x2000001fff4a7230 */ /* 0x000fe20000004100 */
[----:B------:R-:W-:Y:S01]  /*8740*/  BSSY.RECONVERGENT B2, `(.L_x_4521) ;  /* 0x000004f000027945 */ /* 0x000fe20003800200 */
        /* <DEDUP_REMOVED lines=19> */
.L_x_4523:
        /* <DEDUP_REMOVED lines=15> */
.L_x_4525:
[----:B------:R-:W-:Y:S05]  /*8970*/  BSYNC.RECONVERGENT B3 ;  /* 0x0000000000037941 */ /* 0x000fea0003800200 */
.L_x_4524:
        /* <DEDUP_REMOVED lines=43> */
.L_x_4522:
[----:B------:R-:W-:Y:S05]  /*8c30*/  BSYNC.RECONVERGENT B2 ;  /* 0x0000000000027941 */ /* 0x000fea0003800200 */
.L_x_4521:
[----:B------:R-:W-:Y:S01]  /*8c40*/  I2FP.F32.U32 R52, R52 ;  /* 0x0000003400347245 */ /* 0x000fe20000201000 */
[----:B------:R-:W-:Y:S01]  /*8c50*/  HADD2.F32 R55, -RZ, R55.H1_H1 ;  /* 0x30000037ff377230 */ /* 0x000fe20000004100 */
[----:B------:R-:W-:Y:S01]  /*8c60*/  F2FP.F16.F32.PACK_AB R53, R67, R59 ;  /* 0x0000003b4335723e */ /* 0x000fe200000000ff */
[----:B------:R-:W-:Y:S02]  /*8c70*/  HADD2.F32 R54, -RZ, R15.H1_H1 ;  /* 0x3000000fff367230 */ /* 0x000fe40000004100 */
        /* <DEDUP_REMOVED lines=8> */
[----:B------:R-:W-:Y:S02]  /*8d00*/  F2FP.F16.F32.PACK_AB R54, R73, R68 ;  /* 0x000000444936723e */ /* 0x000fe400000000ff */
[----:B------:R-:W-:Y:S02]  /*8d10*/  F2FP.F16.F32.PACK_AB R52, R60, R57 ;  /* 0x000000393c34723e */ /* 0x000fe400000000ff */
[----:B------:R-:W-:Y:S01]  /*8d20*/  F2FP.F16.F32.PACK_AB R55, R79, R74 ;  /* 0x0000004a4f37723e */ /* 0x000fe200000000ff */
[----:B------:R-:W-:Y:S06]  /*8d30*/  BRA `(.L_x_4526) ;  /* 0x0000002800507947 */ /* 0x000fec0003800000 */
.L_x_4485:
[----:B------:R-:W-:Y:S01]  /*8d40*/  ISETP.NE.AND P0, PT, R4, 0x1, PT ;  /* 0x000000010400780c */ /* 0x000fe20003f05270 */
[----:B------:R-:W-:Y:S01]  /*8d50*/  BSSY.RECONVERGENT B2, `(.L_x_4527) ;  /* 0x0000047000027945 */ /* 0x000fe20003800200 */
[----:B------:R-:W-:Y:S02]  /*8d60*/  HFMA2 R59, -RZ, RZ, 0, 1.1920928955078125e-07 ;  /* 0x00000002ff3b7431 */ /* 0x000fe400000001ff */
[----:B------:R-:W-:Y:S01]  /*8d70*/  IMAD.MOV.U32 R57, RZ, RZ, R2 ;  /* 0x000000ffff397224 */ /* 0x000fe200078e0002 */
[----:B0-----:R-:W-:-:S08]  /*8d80*/  MOV R84, R81 ;  /* 0x0000005100547202 */ /* 0x001fd00000000f00 */
        /* <DEDUP_REMOVED lines=11> */
.L_x_4529:
        /* <DEDUP_REMOVED lines=13> */
.L_x_4531:
[----:B------:R-:W-:Y:S05]  /*8f10*/  BSYNC.RECONVERGENT B3 ;  /* 0x0000000000037941 */ /* 0x000fea0003800200 */
.L_x_4530:
        /* <DEDUP_REMOVED lines=42> */
.L_x_4528:
[----:B------:R-:W-:Y:S05]  /*91c0*/  BSYNC.RECONVERGENT B2 ;  /* 0x0000000000027941 */ /* 0x000fea0003800200 */
.L_x_4527:
        /* <DEDUP_REMOVED lines=9> */
[----:B------:R-:W-:-:S02]  /*9260*/  FFMA.FTZ R4, R4, R79, 1.1641532182693481445e-10 ;  /* 0x2f00000004047423 */ /* 0x000fc4000001004f */
[----:B0-----:R-:W-:-:S03]  /*9270*/  FMUL.FTZ R57, R57, R86 ;  /* 0x0000005639397220 */ /* 0x001fc60000410000 */
[----:B-1----:R-:W-:Y:S01]  /*9280*/  FSETP.GTU.FTZ.AND P0, PT, R4, R85, PT ;  /* 0x000000550400720b */ /* 0x002fe20003f1c000 */
[----:B------:R-:W-:-:S03]  /*9290*/  HADD2.F32 R4, -RZ, R28.H0_H0 ;  /* 0x2000001cff047230 */ /* 0x000fc60000004100 */
        /* <DEDUP_REMOVED lines=14> */
.L_x_4534:
        /* <DEDUP_REMOVED lines=13> */
.L_x_4536:
[----:B------:R-:W-:Y:S05]  /*9450*/  BSYNC.RECONVERGENT B3 ;  /* 0x0000000000037941 */ /* 0x000fea0003800200 */
.L_x_4535:
        /* <DEDUP_REMOVED lines=43> */
.L_x_4533:
[----:B------:R-:W-:Y:S05]  /*9710*/  BSYNC.RECONVERGENT B2 ;  /* 0x0000000000027941 */ /* 0x000fea0003800200 */
.L_x_4532:
        /* <DEDUP_REMOVED lines=23> */
.L_x_4539:
        /* <DEDUP_REMOVED lines=13> */
.L_x_4541:
[----:B------:R-:W-:Y:S05]  /*9960*/  BSYNC.RECONVERGENT B3 ;  /* 0x0000000000037941 */ /* 0x000fea0003800200 */
.L_x_4540:
        /* <DEDUP_REMOVED lines=43> */
.L_x_4538:
[----:B------:R-:W-:Y:S05]  /*9c20*/  BSYNC.RECONVERGENT B2 ;  /* 0x0000000000027941 */ /* 0x000fea0003800200 */
.L_x_4537:
        /* <DEDUP_REMOVED lines=23> */
.L_x_4544:
        /* <DEDUP_REMOVED lines=13> */
.L_x_4546:
[----:B------:R-:W-:Y:S05]  /*9e70*/  BSYNC.RECONVERGENT B3 ;  /* 0x0000000000037941 */ /* 0x000fea0003800200 */
.L_x_4545:
        /* <DEDUP_REMOVED lines=43> */
.L_x_4543:
[----:B------:R-:W-:Y:S05]  /*a130*/  BSYNC.RECONVERGENT B2 ;  /* 0x0000000000027941 */ /* 0x000fea0003800200 */
.L_x_4542:
        /* <DEDUP_REMOVED lines=23> */
.L_x_4549:
        /* <DEDUP_REMOVED lines=13> */
.L_x_4551:
[----:B------:R-:W-:Y:S05]  /*a380*/  BSYNC.RECONVERGENT B3 ;  /* 0x0000000000037941 */ /* 0x000fea0003800200 */
.L_x_4550:
        /* <DEDUP_REMOVED lines=43> */
.L_x_4548:
[----:B------:R-:W-:Y:S05]  /*a640*/  BSYNC.RECONVERGENT B2 ;  /* 0x0000000000027941 */ /* 0x000fea0003800200 */
.L_x_4547:
        /* <DEDUP_REMOVED lines=23> */
.L_x_4554:
        /* <DEDUP_REMOVED lines=13> */
.L_x_4556:
[----:B------:R-:W-:Y:S05]  /*a890*/  BSYNC.RECONVERGENT B3 ;  /* 0x0000000000037941 */ /* 0x000fea0003800200 */
.L_x_4555:
        /* <DEDUP_REMOVED lines=40> */
[----:B------:R-:W-:Y:S01]  /*ab20*/  MOV R52, R84 ;  /* 0x0000005400347202 */ /* 0x000fe20000000f00 */
[----:B------:R-:W-:Y:S01]  /*ab30*/  IMAD.MOV.U32 R84, RZ, RZ, R4 ;  /* 0x000000ffff547224 */ /* 0x000fe200078e0004 */
[----:B------:R-:W-:-:S07]  /*ab40*/  LOP3.LUT R5, R88, UR31, R53, 0x96, !PT ;  /* 0x0000001f58057c12 */ /* 0x000fce000f8e9635 */
.L_x_4553:
[----:B------:R-:W-:Y:S05]  /*ab50*/  BSYNC.RECONVERGENT B2 ;  /* 0x0000000000027941 */ /* 0x000fea0003800200 */
.L_x_4552:
        /* <DEDUP_REMOVED lines=23> */
.L_x_4559:
        /* <DEDUP_REMOVED lines=13> */
.L_x_4561:
[----:B------:R-:W-:Y:S05]  /*ada0*/  BSYNC.RECONVERGENT B3 ;  /* 0x0000000000037941 */ /* 0x000fea0003800200 */
.L_x_4560:
        /* <DEDUP_REMOVED lines=36> */
[----:B------:R-:W-:-:S03]  /*aff0*/  MOV R53, R84 ;  /* 0x0000005400357202 */ /* 0x000fc60000000f00 */
[----:B------:R-:W-:-:S04]  /*b000*/  IMAD.WIDE.U32 R4, R4, -0x2daee0ad, RZ ;  /* 0xd2511f5304047825 */ /* 0x000fc800078e00ff */
[----:B------:R-:W-:Y:S01]  /*b010*/  IMAD.MOV.U32 R84, RZ, RZ, R4 ;  /* 0x000000ffff547224 */ /* 0x000fe200078e0004 */
[----:B------:R-:W-:Y:S01]  /*b020*/  LOP3.LUT R6, R88, UR32, R5, 0x96, !PT ;  /* 0x0000002058067c12 */ /* 0x000fe2000f8e9605 */
[----:B------:R-:W-:-:S05]  /*b030*/  IMAD.WIDE.U32 R4, R2, -0x326172a9, RZ ;  /* 0xcd9e8d5702047825 */ /* 0x000fca00078e00ff */
[----:B------:R-:W-:Y:S02]  /*b040*/  LOP3.LUT R5, R52, UR31, R5, 0x96, !PT ;  /* 0x0000001f34057c12 */ /* 0x000fe4000f8e9605 */
[----:B------:R-:W-:-:S07]  /*b050*/  MOV R2, R4 ;  /* 0x0000000400027202 */ /* 0x000fce0000000f00 */
.L_x_4558:
[----:B------:R-:W-:Y:S05]  /*b060*/  BSYNC.RECONVERGENT B2 ;  /* 0x0000000000027941 */ /* 0x000fea0003800200 */
.L_x_4557:
[----:B------:R-:W-:Y:S01]  /*b070*/  I2FP.F32.U32 R4, R53 ;  /* 0x0000003500047245 */ /* 0x000fe20000201000 */
[----:B------:R-:W-:Y:S01]  /*b080*/  HADD2.F32 R53, -RZ, R55.H0_H0 ;  /* 0x20000037ff357230 */ /* 0x000fe20000004100 */
        /* <DEDUP_REMOVED lines=8> */
[----:B------:R-:W-:Y:S01]  /*b110*/  FSEL R74, R53, RZ, !P5 ;  /* 0x000000ff354a7208 */ /* 0x000fe20006800000 */
[----:B------:R-:W-:Y:S01]  /*b120*/  HADD2.F32 R53, -RZ, R31.H0_H0 ;  /* 0x2000001fff357230 */ /* 0x000fe20000004100 */
[----:B------:R-:W-:-:S04]  /*b130*/  PLOP3.LUT P5, PT, P5, PT, PT, 0x8, 0x80 ;  /* 0x000000000080781c */ /* 0x000fc80002fae170 */
[----:B------:R-:W-:Y:S01]  /*b140*/  FMUL.FTZ R74, R53, R74 ;  /* 0x0000004a354a7220 */ /* 0x000fe20000410000 */
        /* <DEDUP_REMOVED lines=9> */
.L_x_4564:
        /* <DEDUP_REMOVED lines=15> */
.L_x_4566:
[----:B------:R-:W-:Y:S05]  /*b2d0*/  BSYNC.RECONVERGENT B3 ;  /* 0x0000000000037941 */ /* 0x000fea0003800200 */
.L_x_4565:
        /* <DEDUP_REMOVED lines=43> */
.L_x_4563:
[----:B------:R-:W-:Y:S05]  /*b590*/  BSYNC.RECONVERGENT B2 ;  /* 0x0000000000027941 */ /* 0x000fea0003800200 */
.L_x_4562:
[----:B------:R-:W-:Y:S01]  /*b5a0*/  I2FP.F32.U32 R52, R52 ;  /* 0x0000003400347245 */ /* 0x000fe20000201000 */
[----:B------:R-:W-:Y:S01]  /*b5b0*/  HADD2.F32 R55, -RZ, R55.H1_H1 ;  /* 0x30000037ff377230 */ /* 0x000fe20000004100 */
[----:B------:R-:W-:Y:S02]  /*b5c0*/  F2FP.F16.F32.PACK_AB R54, R73, R68 ;  /* 0x000000444936723e */ /* 0x000fe400000000ff */
[----:B------:R-:W-:Y:S01]  /*b5d0*/  F2FP.F16.F32.PACK_AB R53, R67, R59 ;  /* 0x0000003b4335723e */ /* 0x000fe200000000ff */
[----:B------:R-:W-:Y:S01]  /*b5e0*/  FFMA.FTZ R52, R52, R79, 1.1641532182693481445e-10 ;  /* 0x2f00000034347423 */ /* 0x000fe2000001004f */
[----:B------:R-:W-:-:S04]  /*b5f0*/  FMUL.FTZ R55, R55, R82 ;  /* 0x0000005237377220 */ /* 0x000fc80000410000 */
[----:B------:R-:W-:Y:S01]  /*b600*/  FMUL.FTZ R55, R55, R86 ;  /* 0x0000005637377220 */ /* 0x000fe20000410000 */
[----:B------:R-:W-:Y:S01]  /*b610*/  FSETP.GTU.FTZ.AND P6, PT, R52, R85, PT ;  /* 0x000000553400720b */ /* 0x000fe20003fdc000 */
[----:B------:R-:W-:-:S03]  /*b620*/  HADD2.F32 R52, -RZ, R31.H1_H1 ;  /* 0x3000001fff347230 */ /* 0x000fc60000004100 */
[----:B------:R-:W-:Y:S02]  /*b630*/  FSEL R79, R55, RZ, !P6 ;  /* 0x000000ff374f7208 */ /* 0x000fe40007000000 */
[----:B------:R-:W-:-:S03]  /*b640*/  PLOP3.LUT P6, PT, P6, PT, PT, 0x8, 0x80 ;  /* 0x000000000080781c */ /* 0x000fc600037ce170 */
[----:B------:R-:W-:Y:S01]  /*b650*/  FMUL.FTZ R79, R52, R79 ;  /* 0x0000004f344f7220 */ /* 0x000fe20000410000 */
[----:B------:R-:W-:-:S04]  /*b660*/  F2FP.F16.F32.PACK_AB R52, R60, R57 ;  /* 0x000000393c34723e */ /* 0x000fc800000000ff */
[----:B------:R-:W-:-:S07]  /*b670*/  F2FP.F16.F32.PACK_AB R55, R79, R74 ;  /* 0x0000004a4f37723e */ /* 0x000fce00000000ff */
.L_x_4526:
        /* <DEDUP_REMOVED lines=21> */
.L_x_4484:
[----:B------:R-:W-:Y:S05]  /*b7d0*/  BSYNC.RECONVERGENT B1 ;  /* 0x0000000000017941 */ /* 0x000fea0003800200 */
.L_x_4483:
        /* <DEDUP_REMOVED lines=28> */
.L_x_4572:
        /* <DEDUP_REMOVED lines=13> */
.L_x_4574:
[----:B------:R-:W-:Y:S05]  /*ba70*/  BSYNC.RECONVERGENT B3 ;  /* 0x0000000000037941 */ /* 0x000fea0003800200 */
.L_x_4573:
        /* <DEDUP_REMOVED lines=42> */
.L_x_4571:
[----:B------:R-:W-:Y:S05]  /*bd20*/  BSYNC.RECONVERGENT B2 ;  /* 0x0000000000027941 */ /* 0x000fea0003800200 */
.L_x_4570:
        /* <DEDUP_REMOVED lines=11> */
[----:B0-----:R-:W-:-:S04]  /*bde0*/  FMUL.FTZ R4, R4, R87 ;  /* 0x0000005704047220 */ /* 0x001fc80000410000 */
        /* <DEDUP_REMOVED lines=16> */
.L_x_4577:
        /* <DEDUP_REMOVED lines=13> */
.L_x_4579:
[----:B------:R-:W-:Y:S05]  /*bfc0*/  BSYNC.RECONVERGENT B3 ;  /* 0x0000000000037941 */ /* 0x000fea0003800200 */
.L_x_4578:
        /* <DEDUP_REMOVED lines=43> */
.L_x_4576:
[----:B------:R-:W-:Y:S05]  /*c280*/  BSYNC.RECONVERGENT B2 ;  /* 0x0000000000027941 */ /* 0x000fea0003800200 */
.L_x_4575:
        /* <DEDUP_REMOVED lines=9> */
[----:B------:R-:W-:Y:S01]  /*c320*/  FSETP.GTU.FTZ.AND P1, PT, R63, R86, PT ;  /* 0x000000563f00720b */ /* 0x000fe20003f3c000 */
[----:B------:R-:W-:-:S03]  /*c330*/  HADD2.F32 R63, -RZ, R16.H1_H1 ;  /* 0x30000010ff3f7230 */ /* 0x000fc60000004100 */
[----:B------:R-:W-:Y:S02]  /*c340*/  FSEL R4, R4, RZ, !P1 ;  /* 0x000000ff04047208 */ /* 0x000fe40004800000 */
[----:B------:R-:W-:-:S03]  /*c350*/  PLOP3.LUT P1, PT, P1, PT, PT, 0x8, 0x80 ;  /* 0x000000000080781c */ /* 0x000fc60000f2e170 */
[----:B------:R-:W-:Y:S01]  /*c360*/  FFMA.FTZ R63, R4, R63, R69 ;  /* 0x0000003f043f7223 */ /* 0x000fe20000010045 */
        /* <DEDUP_REMOVED lines=11> */
.L_x_4582:
        /* <DEDUP_REMOVED lines=13> */
.L_x_4584:
[----:B------:R-:W-:Y:S05]  /*c4f0*/  BSYNC.RECONVERGENT B3 ;  /* 0x0000000000037941 */ /* 0x000fea0003800200 */
.L_x_4583:
        /* <DEDUP_REMOVED lines=43> */
.L_x_4581:
[----:B------:R-:W-:Y:S05]  /*c7b0*/  BSYNC.RECONVERGENT B2 ;  /* 0x0000000000027941 */ /* 0x000fea0003800200 */
.L_x_4580:
        /* <DEDUP_REMOVED lines=10> */
[----:B------:R-:W-:-:S03]  /*c860*/  HADD2.F32 R69, -RZ, R17.H0_H0 ;  /* 0x20000011ff457230 */ /* 0x000fc60000004100 */
        /* <DEDUP_REMOVED lines=13> */
.L_x_4587:
        /* <DEDUP_REMOVED lines=13> */
.L_x_4589:
[----:B------:R-:W-:Y:S05]  /*ca10*/  BSYNC.RECONVERGENT B3 ;  /* 0x0000000000037941 */ /* 0x000fea0003800200 */
.L_x_4588:
        /* <DEDUP_REMOVED lines=43> */
.L_x_4586:
[----:B------:R-:W-:Y:S05]  /*ccd0*/  BSYNC.RECONVERGENT B2 ;  /* 0x0000000000027941 */ /* 0x000fea0003800200 */
.L_x_4585:
        /* <DEDUP_REMOVED lines=24> */
.L_x_4592:
        /* <DEDUP_REMOVED lines=13> */
.L_x_4594:
[----:B------:R-:W-:Y:S05]  /*cf30*/  BSYNC.RECONVERGENT B3 ;  /* 0x0000000000037941 */ /* 0x000fea0003800200 */
.L_x_4593:
        /* <DEDUP_REMOVED lines=43> */
.L_x_4591:
[----:B------:R-:W-:Y:S05]  /*d1f0*/  BSYNC.RECONVERGENT B2 ;  /* 0x0000000000027941 */ /* 0x000fea0003800200 */
.L_x_4590:
        /* <DEDUP_REMOVED lines=24> */
.L_x_4597:
        /* <DEDUP_REMOVED lines=13> */
.L_x_4599:
[----:B------:R-:W-:Y:S05]  /*d450*/  BSYNC.RECONVERGENT B3 ;  /* 0x0000000000037941 */ /* 0x000fea0003800200 */
.L_x_4598:
        /* <DEDUP_REMOVED lines=43> */
.L_x_4596:
[----:B------:R-:W-:Y:S05]  /*d710*/  BSYNC.RECONVERGENT B2 ;  /* 0x0000000000027941 */ /* 0x000fea0003800200 */
.L_x_4595:
        /* <DEDUP_REMOVED lines=24> */
.L_x_4602:
        /* <DEDUP_REMOVED lines=13> */
.L_x_4604:
[----:B------:R-:W-:Y:S05]  /*d970*/  BSYNC.RECONVERGENT B3 ;  /* 0x0000000000037941 */ /* 0x000fea0003800200 */
.L_x_4603:
        /* <DEDUP_REMOVED lines=34> */
[----:B------:R-:W-:Y:S01]  /*dba0*/  HFMA2 R53, -RZ, RZ, 0, 0 ;  /* 0x00000000ff357431 */ /* 0x000fe200000001ff */
        /* <DEDUP_REMOVED lines=8> */
.L_x_4601:
[----:B------:R-:W-:Y:S05]  /*dc30*/  BSYNC.RECONVERGENT B2 ;  /* 0x0000000000027941 */ /* 0x000fea0003800200 */
.L_x_4600:
[----:B------:R-:W-:Y:S01]  /*dc40*/  I2FP.F32.U32 R89, R52 ;  /* 0x0000003400597245 */ /* 0x000fe20000201000 */
[----:B------:R-:W-:Y:S01]  /*dc50*/  HADD2.F32 R91, -RZ, R55.H0_H0 ;  /* 0x20000037ff5b7230 */ /* 0x000fe20000004100 */
[----:B------:R-:W-:Y:S01]  /*dc60*/  ISETP.NE.AND P6, PT, R53, 0x1, PT ;  /* 0x000000013500780c */ /* 0x000fe20003fc5270 */
[----:B------:R-:W-:Y:S01]  /*dc70*/  BSSY.RECONVERGENT B2, `(.L_x_4605) ;  /* 0x0000050000027945 */ /* 0x000fe20003800200 */
[----:B------:R-:W-:Y:S01]  /*dc80*/  MOV R52, R2 ;  /* 0x0000000200347202 */ /* 0x000fe20000000f00 */
        /* <DEDUP_REMOVED lines=19> */
.L_x_4607:
        /* <DEDUP_REMOVED lines=15> */
.L_x_4609:
[----:B------:R-:W-:Y:S05]  /*deb0*/  BSYNC.RECONVERGENT B3 ;  /* 0x0000000000037941 */ /* 0x000fea0003800200 */
.L_x_4608:
        /* <DEDUP_REMOVED lines=40> */
[----:B------:R-:W-:Y:S02]  /*e140*/  LOP3.LUT R6, R52, UR32, R91, 0x96, !PT ;  /* 0x0000002034067c12 */ /* 0x000fe4000f8e965b */
[----:B------:R-:W-:Y:S01]  /*e150*/  MOV R52, R84 ;  /* 0x0000005400347202 */ /* 0x000fe20000000f00 */
[----:B------:R-:W-:-:S07]  /*e160*/  IMAD.MOV.U32 R84, RZ, RZ, R90 ;  /* 0x000000ffff547224 */ /* 0x000fce00078e005a */
.L_x_4606:
[----:B------:R-:W-:Y:S05]  /*e170*/  BSYNC.RECONVERGENT B2 ;  /* 0x0000000000027941 */ /* 0x000fea0003800200 */
.L_x_4605:
[----:B------:R-:W-:Y:S01]  /*e180*/  I2FP.F32.U32 R53, R52 ;  /* 0x0000003400357245 */ /* 0x000fe20000201000 */
[----:B------:R-:W-:Y:S01]  /*e190*/  HADD2.F32 R55, -RZ, R55.H1_H1 ;  /* 0x30000037ff377230 */ /* 0x000fe20000004100 */
[----:B------:R-:W-:Y:S02]  /*e1a0*/  F2FP.F16.F32.PACK_AB R54, R75, R70 ;  /* 0x000000464b36723e */ /* 0x000fe400000000ff */
[----:B------:R-:W-:Y:S01]  /*e1b0*/  F2FP.F16.F32.PACK_AB R52, R63, R58 ;  /* 0x0000003a3f34723e */ /* 0x000fe200000000ff */
        /* <DEDUP_REMOVED lines=9> */
[----:B------:R-:W-:-:S04]  /*e250*/  F2FP.F16.F32.PACK_AB R53, R69, R64 ;  /* 0x000000404535723e */ /* 0x000fc800000000ff */
[----:B------:R-:W-:Y:S01]  /*e260*/  F2FP.F16.F32.PACK_AB R55, R80, R76 ;  /* 0x0000004c5037723e */ /* 0x000fe200000000ff */
[----:B------:R-:W-:Y:S06]  /*e270*/  BRA `(.L_x_4610) ;  /* 0x0000002800547947 */ /* 0x000fec0003800000 */
.L_x_4569:
        /* <DEDUP_REMOVED lines=16> */
.L_x_4613:
        /* <DEDUP_REMOVED lines=13> */
.L_x_4615:
[----:B------:R-:W-:Y:S05]  /*e450*/  BSYNC.RECONVERGENT B3 ;  /* 0x0000000000037941 */ /* 0x000fea0003800200 */
.L_x_4614:
        /* <DEDUP_REMOVED lines=42> */
.L_x_4612:
[----:B------:R-:W-:Y:S05]  /*e700*/  BSYNC.RECONVERGENT B2 ;  /* 0x0000000000027941 */ /* 0x000fea0003800200 */
.L_x_4611:
        /* <DEDUP_REMOVED lines=27> */
.L_x_4618:
        /* <DEDUP_REMOVED lines=13> */
.L_x_4620:
[----:B------:R-:W-:Y:S05]  /*e990*/  BSYNC.RECONVERGENT B3 ;  /* 0x0000000000037941 */ /* 0x000fea0003800200 */
.L_x_4619:
        /* <DEDUP_REMOVED lines=43> */
.L_x_4617:
[----:B------:R-:W-:Y:S05]  /*ec50*/  BSYNC.RECONVERGENT B2 ;  /* 0x0000000000027941 */ /* 0x000fea0003800200 */
.L_x_4616:
        /* <DEDUP_REMOVED lines=8> */
[----:B------:R-:W-:-:S04]  /*ece0*/  FSETP.GTU.FTZ.AND P1, PT, R63, R86, PT ;  /* 0x000000563f00720b */ /* 0x000fc80003f3c000 */
[----:B------:R-:W-:Y:S02]  /*ecf0*/  FSEL R63, R4, RZ, !P1 ;  /* 0x000000ff043f7208 */ /* 0x000fe40004800000 */
[----:B------:R-:W-:Y:S02]  /*ed00*/  PLOP3.LUT P1, PT, P1, PT, PT, 0x8, 0x80 ;  /* 0x000000000080781c */ /* 0x000fe40000f2e170 */
[----:B------:R-:W-:Y:S01]  /*ed10*/  MOV R4, R2 ;  /* 0x0000000200047202 */ /* 0x000fe20000000f00 */
[----:B------:R-:W-:Y:S01]  /*ed20*/  FMUL.FTZ R63, R52, R63 ;  /* 0x0000003f343f7220 */ /* 0x000fe20000410000 */
[----:B------:R-:W-:Y:S01]  /*ed30*/  IMAD.MOV.U32 R52, RZ, RZ, 0x2 ;  /* 0x00000002ff347424 */ /* 0x000fe200078e00ff */
[----:B------:R-:W-:Y:S01]  /*ed40*/  P2R R85, PR, RZ, 0x2 ;  /* 0x00000002ff557803 */ /* 0x000fe20000000000 */
[----:B------:R-:W-:Y:S07]  /*ed50*/  @!P2 BRA `(.L_x_4622) ;  /* 0x000000040004a947 */ /* 0x000fee0003800000 */
        /* <DEDUP_REMOVED lines=8> */
.L_x_4623:
        /* <DEDUP_REMOVED lines=13> */
.L_x_4625:
[----:B------:R-:W-:Y:S05]  /*eeb0*/  BSYNC.RECONVERGENT B3 ;  /* 0x0000000000037941 */ /* 0x000fea0003800200 */
.L_x_4624:
        /* <DEDUP_REMOVED lines=43> */
.L_x_4622:
[----:B------:R-:W-:Y:S05]  /*f170*/  BSYNC.RECONVERGENT B2 ;  /* 0x0000000000027941 */ /* 0x000fea0003800200 */
.L_x_4621:
        /* <DEDUP_REMOVED lines=23> */
.L_x_4628:
        /* <DEDUP_REMOVED lines=13> */
.L_x_4630:
[----:B------:R-:W-:Y:S05]  /*f3c0*/  BSYNC.RECONVERGENT B3 ;  /* 0x0000000000037941 */ /* 0x000fea0003800200 */
.L_x_4629:
        /* <DEDUP_REMOVED lines=43> */
.L_x_4627:
[----:B------:R-:W-:Y:S05]  /*f680*/  BSYNC.RECONVERGENT B2 ;  /* 0x0000000000027941 */ /* 0x000fea0003800200 */
.L_x_4626:
        /* <DEDUP_REMOVED lines=9> */
[----:B------:R-:W-:Y:S01]  /*f720*/  FSEL R69, R4, RZ, !P2 ;  /* 0x000000ff04457208 */ /* 0x000fe20005000000 */
[----:B------:R-:W-:Y:S01]  /*f730*/  HADD2.F32 R4, -RZ, R17.H1_H1 ;  /* 0x30000011ff047230 */ /* 0x000fe20000004100 */
[----:B------:R-:W-:-:S04]  /*f740*/  PLOP3.LUT P2, PT, P2, PT, PT, 0x8, 0x80 ;  /* 0x000000000080781c */ /* 0x000fc8000174e170 */
[----:B------:R-:W-:Y:S01]  /*f750*/  FMUL.FTZ R69, R4, R69 ;  /* 0x0000004504457220 */ /* 0x000fe20000410000 */
        /* <DEDUP_REMOVED lines=10> */
.L_x_4633:
        /* <DEDUP_REMOVED lines=13> */
.L_x_4635:
[----:B------:R-:W-:Y:S05]  /*f8d0*/  BSYNC.RECONVERGENT B3 ;  /* 0x0000000000037941 */ /* 0x000fea0003800200 */
.L_x_4634:
        /* <DEDUP_REMOVED lines=43> */
.L_x_4632:
[----:B------:R-:W-:Y:S05]  /*fb90*/  BSYNC.RECONVERGENT B2 ;  /* 0x0000000000027941 */ /* 0x000fea0003800200 */
.L_x_4631:
        /* <DEDUP_REMOVED lines=23> */
.L_x_4638:
        /* <DEDUP_REMOVED lines=13> */
.L_x_4640:
[----:B------:R-:W-:Y:S05]  /*fde0*/  BSYNC.RECONVERGENT B3 ;  /* 0x0000000000037941 */ /* 0x000fea0003800200 */
.L_x_4639:
        /* <DEDUP_REMOVED lines=41> */
[----:B------:R-:W-:Y:S02]  /*10080*/  IMAD.MOV.U32 R84, RZ, RZ, R4 ;  /* 0x000000ffff547224 */ /* 0x000fe400078e0004 */
[----:B------:R-:W-:-:S07]  /*10090*/  HFMA2 R4, -RZ, RZ, 0, 0 ;  /* 0x00000000ff047431 */ /* 0x000fce00000001ff */
.L_x_4637:
[----:B------:R-:W-:Y:S05]  /*100a0*/  BSYNC.RECONVERGENT B2 ;  /* 0x0000000000027941 */ /* 0x000fea0003800200 */
.L_x_4636:
        /* <DEDUP_REMOVED lines=8> */
[----:B------:R-:W-:-:S03]  /*10130*/  IMAD.MOV.U32 R53, RZ, RZ, 0x2 ;  /* 0x00000002ff357424 */ /* 0x000fc600078e00ff */
        /* <DEDUP_REMOVED lines=14> */
.L_x_4643:
        /* <DEDUP_REMOVED lines=13> */
.L_x_4645:
[----:B------:R-:W-:Y:S05]  /*102f0*/  BSYNC.RECONVERGENT B3 ;  /* 0x0000000000037941 */ /* 0x000fea0003800200 */
.L_x_4644:
        /* <DEDUP_REMOVED lines=35> */
[----:B------:R-:W-:-:S05]  /*10530*/  LOP3.LUT R4, R4, UR29, R89, 0x96, !PT ;  /* 0x0000001d04047c12 */ /* 0x000fca000f8e9659 */
[----:B------:R-:W-:-:S05]  /*10540*/  IMAD.WIDE.U32 R4, R4, -0x2daee0ad, RZ ;  /* 0xd2511f5304047825 */ /* 0x000fca00078e00ff */
[----:B------:R-:W-:Y:S02]  /*10550*/  LOP3.LUT R6, R52, UR32, R5, 0x96, !PT ;  /* 0x0000002034067c12 */ /* 0x000fe4000f8e9605 */
[----:B------:R-:W-:Y:S01]  /*10560*/  MOV R52, R84 ;  /* 0x0000005400347202 */ /* 0x000fe20000000f00 */
[----:B------:R-:W-:Y:S02]  /*10570*/  IMAD.MOV.U32 R84, RZ, RZ, R4 ;  /* 0x000000ffff547224 */ /* 0x000fe400078e0004 */
[----:B------:R-:W-:-:S05]  /*10580*/  IMAD.WIDE.U32 R4, R2, -0x326172a9, RZ ;  /* 0xcd9e8d5702047825 */ /* 0x000fca00078e00ff */
[----:B------:R-:W-:Y:S02]  /*10590*/  LOP3.LUT R5, R88, UR31, R5, 0x96, !PT ;  /* 0x0000001f58057c12 */ /* 0x000fe4000f8e9605 */
[----:B------:R-:W-:-:S07]  /*105a0*/  MOV R2, R4 ;  /* 0x0000000400027202 */ /* 0x000fce0000000f00 */
.L_x_4642:
[----:B------:R-:W-:Y:S05]  /*105b0*/  BSYNC.RECONVERGENT B2 ;  /* 0x0000000000027941 */ /* 0x000fea0003800200 */
.L_x_4641:
        /* <DEDUP_REMOVED lines=23> */
.L_x_4648:
        /* <DEDUP_REMOVED lines=15> */
.L_x_4650:
[----:B------:R-:W-:Y:S05]  /*10820*/  BSYNC.RECONVERGENT B3 ;  /* 0x0000000000037941 */ /* 0x000fea0003800200 */
.L_x_4649:
        /* <DEDUP_REMOVED lines=41> */
[----:B------:R-:W-:Y:S01]  /*10ac0*/  IMAD.MOV.U32 R52, RZ, RZ, R84 ;  /* 0x000000ffff347224 */ /* 0x000fe200078e0054 */
[----:B------:R-:W-:-:S07]  /*10ad0*/  MOV R84, R90 ;  /* 0x0000005a00547202 */ /* 0x000fce0000000f00 */
.L_x_4647:
[----:B------:R-:W-:Y:S05]  /*10ae0*/  BSYNC.RECONVERGENT B2 ;  /* 0x0000000000027941 */ /* 0x000fea0003800200 */
.L_x_4646:
        /* <DEDUP_REMOVED lines=14> */
.L_x_4610:
[----:B------:R-:W0:Y:S01]  /*10bd0*/  LDC.64 R86, c[0x0][0x3a8] ;  /* 0x0000ea00ff567b82 */ /* 0x000e220000000a00 */
[----:B------:R-:W-:Y:S02]  /*10be0*/  SEL R82, RZ, 0x1000000, !P6 ;  /* 0x01000000ff527807 */ /* 0x000fe40007000000 */
[----:B------:R-:W-:Y:S02]  /*10bf0*/  SEL R90, RZ, 0x10000, !P5 ;  /* 0x00010000ff5a7807 */ /* 0x000fe40006800000 */
[----:B------:R-:W-:Y:S02]  /*10c00*/  SEL R91, RZ, 0x100, !P4 ;  /* 0x00000100ff5b7807 */ /* 0x000fe40006000000 */
[----:B------:R-:W-:Y:S01]  /*10c10*/  ISETP.NE.AND P5, PT, R85, RZ, PT ;  /* 0x000000ff5500720c */ /* 0x000fe20003fa5270 */
[----:B------:R-:W1:Y:S01]  /*10c20*/  LDC.64 R88, c[0x0][0x3b0] ;  /* 0x0000ec00ff587b82 */ /* 0x000e620000000a00 */
[----:B------:R-:W-:Y:S02]  /*10c30*/  ISETP.NE.AND P6, PT, R81, RZ, PT ;  /* 0x000000ff5100720c */ /* 0x000fe40003fc5270 */
[----:B------:R-:W-:-:S02]  /*10c40*/  LOP3.LUT R91, R91, R82, R90, 0xfe, !PT ;  /* 0x000000525b5b7212 */ /* 0x000fc400078efe5a */
[----:B------:R-:W-:Y:S02]  /*10c50*/  SEL R81, RZ, 0x1000000, !P2 ;  /* 0x01000000ff517807 */ /* 0x000fe40005000000 */
[----:B------:R-:W-:Y:S02]  /*10c60*/  SEL R85, RZ, 0x10000, !P1 ;  /* 0x00010000ff557807 */ /* 0x000fe40004800000 */
[----:B------:R-:W-:Y:S02]  /*10c70*/  SEL R82, RZ, 0x100, !P5 ;  /* 0x00000100ff527807 */ /* 0x000fe40006800000 */
[----:B------:R-:W-:Y:S02]  /*10c80*/  SEL R90, RZ, 0x1, !P3 ;  /* 0x00000001ff5a7807 */ /* 0x000fe40005800000 */
[----:B------:R-:W-:Y:S02]  /*10c90*/  LOP3.LUT R81, R82, R81, R85, 0xfe, !PT ;  /* 0x0000005152517212 */ /* 0x000fe400078efe55 */
[----:B------:R-:W-:Y:S01]  /*10ca0*/  SEL R82, RZ, 0x1, !P6 ;  /* 0x00000001ff527807 */ /* 0x000fe20007000000 */
[----:B0-----:R-:W-:Y:S01]  /*10cb0*/  IMAD.WIDE.U32 R86, R83, 0x10, R86 ;  /* 0x0000001053567825 */ /* 0x001fe200078e0056 */
[----:B------:R-:W-:-:S02]  /*10cc0*/  LOP3.LUT R91, R91, R90, RZ, 0xfc, !PT ;  /* 0x0000005a5b5b7212 */ /* 0x000fc400078efcff */
[----:B------:R-:W-:Y:S01]  /*10cd0*/  LOP3.LUT R90, R81, R82, RZ, 0xfc, !PT ;  /* 0x00000052515a7212 */ /* 0x000fe200078efcff */
[----:B------:R-:W-:Y:S01]  /*10ce0*/  IMAD.MOV.U32 R81, RZ, RZ, R84 ;  /* 0x000000ffff517224 */ /* 0x000fe200078e0054 */
[----:B------:R2:W-:Y:S01]  /*10cf0*/  STG.E.128 desc[UR8][R86.64], R52 ;  /* 0x0000003456007986 */ /* 0x0005e2000c101d08 */
[----:B-1----:R-:W-:-:S05]  /*10d00*/  IMAD.WIDE.U32 R88, R83, 0x8, R88 ;  /* 0x0000000853587825 */ /* 0x002fca00078e0058 */
[----:B------:R2:W-:Y:S02]  /*10d10*/  STG.E.64 desc[UR8][R88.64], R90 ;  /* 0x0000005a58007986 */ /* 0x0005e4000c101b08 */
.L_x_4568:
[----:B------:R-:W-:Y:S05]  /*10d20*/  BSYNC.RECONVERGENT B1 ;  /* 0x0000000000017941 */ /* 0x000fea0003800200 */
.L_x_4567:
[----:B0-2---:R-:W-:Y:S01]  /*10d30*/  FADD.FTZ R53, RZ, R0 ;  /* 0x00000000ff357221 */ /* 0x005fe20000010000 */
[C---:B------:R-:W-:Y:S01]  /*10d40*/  ISETP.GE.U32.AND P5, PT, R56.reuse, 0x20, PT ;  /* 0x000000203800780c */ /* 0x040fe20003fa6070 */
[----:B------:R-:W-:Y:S01]  /*10d50*/  UMOV UR4, 0xffffffff ;  /* 0xffffffff00047882 */ /* 0x000fe20000000000 */
[----:B------:R-:W-:Y:S01]  /*10d60*/  ISETP.GT.U32.AND P3, PT, R56, 0x3f, PT ;  /* 0x0000003f3800780c */ /* 0x000fe20003f64070 */
        /* <DEDUP_REMOVED lines=97> */
.L_x_4670:
[----:B01----:R-:W-:Y:S01]  /*11380*/  FADD.FTZ R82, R82, R87 ;  /* 0x0000005752527221 */ /* 0x003fe20000010000 */
[C---:B------:R-:W-:Y:S01]  /*11390*/  FMUL.FTZ R84, R83.reuse, R83 ;  /* 0x0000005353547220 */ /* 0x040fe20000410000 */
[----:B------:R-:W0:Y:S01]  /*113a0*/  @!P1 LDC.64 R54, c[0x0][0x3c0] ;  /* 0x0000f000ff369b82 */ /* 0x000e220000000a00 */
[----:B------:R-:W-:Y:S01]  /*113b0*/  PLOP3.LUT P2, PT, PT, PT, UP2, 0x40, 0x4 ;  /* 0x000000000004781c */ /* 0x000fe20003f4e828 */
[----:B------:R-:W-:Y:S01]  /*113c0*/  FFMA.FTZ R82, R82, R53, UR14 ;  /* 0x0000000e52527e23 */ /* 0x000fe20008010035 */
[----:B------:R-:W-:Y:S02]  /*113d0*/  BSSY.RECONVERGENT B1, `(.L_x_4652) ;  /* 0x000003c000017945 */ /* 0x000fe40003800200 */
[----:B------:R-:W-:Y:S02]  /*113e0*/  FSEL R85, R84, RZ, !P2 ;  /* 0x000000ff54557208 */ /* 0x000fe40005000000 */
[----:B------:R-:W-:Y:S01]  /*113f0*/  PLOP3.LUT P2, PT, PT, PT, UP2, 0x40, 0x4 ;  /* 0x000000000004781c */ /* 0x000fe20003f4e828 */
[----:B------:R-:W1:Y:S02]  /*11400*/  @!P1 LDC.64 R52, c[0x0][0x3c8] ;  /* 0x0000f200ff349b82 */ /* 0x000e640000000a00 */
[----:B------:R-:W-:Y:S01]  /*11410*/  FADD.FTZ R82, R82, R85 ;  /* 0x0000005552527221 */ /* 0x000fe20000010000 */
[----:B------:R-:W-:-:S03]  /*11420*/  FSEL R85, R83, RZ, P2 ;  /* 0x000000ff53557208 */ /* 0x000fc60001000000 */
[----:B------:R-:W2:Y:S01]  /*11430*/  MUFU.RSQ R84, R82 ;  /* 0x0000005200547308 */ /* 0x000ea20000001400 */
[----:B0-----:R-:W-:-:S05]  /*11440*/  @!P1 IMAD.WIDE R54, R9, 0x4, R54 ;  /* 0x0000000409369825 */ /* 0x001fca00078e0236 */
[----:B------:R0:W-:Y:S01]  /*11450*/  @!P1 STG.E desc[UR8][R54.64], R83 ;  /* 0x0000005336009986 */ /* 0x0001e2000c101908 */
[----:B-1----:R-:W-:-:S05]  /*11460*/  @!P1 IMAD.WIDE R52, R9, 0x4, R52 ;  /* 0x0000000409349825 */ /* 0x002fca00078e0234 */
[----:B--2---:R0:W-:Y:S01]  /*11470*/  @!P1 STG.E desc[UR8][R52.64], R84 ;  /* 0x0000005434009986 */ /* 0x0041e2000c101908 */
[----:B------:R-:W-:Y:S05]  /*11480*/  @!P5 BRA `(.L_x_4653) ;  /* 0x0000000000c0d947 */ /* 0x000fea0003800000 */
[--C-:B0-----:R-:W-:Y:S01]  /*11490*/  FADD.FTZ R53, R0, -R85.reuse ;  /* 0x8000005500357221 */ /* 0x101fe20000010000 */
[----:B-----5:R-:W-:Y:S02]  /*114a0*/  HADD2.F32 R55, -RZ, R48.H0_H0 ;  /* 0x20000030ff377230 */ /* 0x020fe40000004100 */
[----:B------:R-:W-:Y:S02]  /*114b0*/  HADD2.F32 R83, -RZ, R44.H0_H0 ;  /* 0x2000002cff537230 */ /* 0x000fe40000004100 */
[----:B------:R-:W-:Y:S01]  /*114c0*/  FMUL.FTZ R52, R84, R53 ;  /* 0x0000003554347220 */ /* 0x000fe20000410000 */
[----:B------:R-:W-:Y:S01]  /*114d0*/  FADD.FTZ R53, R62, -R85 ;  /* 0x800000553e357221 */ /* 0x000fe20000010000 */
[----:B------:R-:W-:Y:S02]  /*114e0*/  HADD2.F32 R54, -RZ, R48.H1_H1 ;  /* 0x30000030ff367230 */ /* 0x000fe40000004100 */
[----:B------:R-:W-:Y:S02]  /*114f0*/  HADD2.F32 R82, -RZ, R44.H1_H1 ;  /* 0x3000002cff527230 */ /* 0x000fe40000004100 */
[----:B------:R-:W-:Y:S01]  /*11500*/  FMUL.FTZ R53, R84, R53 ;  /* 0x0000003554357220 */ /* 0x000fe20000410000 */
[----:B------:R-:W-:Y:S01]  /*11510*/  FFMA.FTZ R52, R52, R55, R83 ;  /* 0x0000003734347223 */ /* 0x000fe20000010053 */
[----:B------:R-:W-:Y:S01]  /*11520*/  FADD.FTZ R55, R61, -R85 ;  /* 0x800000553d377221 */ /* 0x000fe20000010000 */
[----:B------:R-:W-:-:S02]  /*11530*/  HADD2.F32 R86, -RZ, R49.H1_H1 ;  /* 0x30000031ff567230 */ /* 0x000fc40000004100 */
[----:B------:R-:W-:Y:S01]  /*11540*/  FFMA.FTZ R87, R53, R54, R82 ;  /* 0x0000003635577223 */ /* 0x000fe20000010052 */
[----:B------:R-:W-:Y:S02]  /*11550*/  HADD2.F32 R54, -RZ, R49.H0_H0 ;  /* 0x20000031ff367230 */ /* 0x000fe40000004100 */
[----:B------:R-:W-:Y:S01]  /*11560*/  FMUL.FTZ R53, R84, R55 ;  /* 0x0000003754357220 */ /* 0x000fe20000410000 */
[--C-:B------:R-:W-:Y:S02]  /*11570*/  HADD2.F32 R82, -RZ, R45.reuse.H0_H0 ;  /* 0x2000002dff527230 */ /* 0x100fe40000004100 */
[----:B------:R-:W-:Y:S01]  /*11580*/  FADD.FTZ R55, R65, -R85 ;  /* 0x8000005541377221 */ /* 0x000fe20000010000 */
[--C-:B------:R-:W-:Y:S01]  /*11590*/  HADD2.F32 R83, -RZ, R46.reuse.H0_H0 ;  /* 0x2000002eff537230 */ /* 0x100fe20000004100 */
[----:B------:R-:W-:Y:S01]  /*115a0*/  F2FP.F16.F32.PACK_AB R52, R87, R52 ;  /* 0x000000345734723e */ /* 0x000fe200000000ff */
[----:B------:R-:W-:Y:S02]  /*115b0*/  HADD2.F32 R88, -RZ, R46.H1_H1 ;  /* 0x3000002eff587230 */ /* 0x000fe40000004100 */
[----:B------:R-:W-:Y:S01]  /*115c0*/  FFMA.FTZ R53, R53, R54, R82 ;  /* 0x0000003635357223 */ /* 0x000fe20000010052 */
[----:B------:R-:W-:-:S02]  /*115d0*/  HADD2.F32 R54, -RZ, R45.H1_H1 ;  /* 0x3000002dff367230 */ /* 0x000fc40000004100 */
[----:B------:R-:W-:Y:S01]  /*115e0*/  FMUL.FTZ R55, R84, R55 ;  /* 0x0000003754377220 */ /* 0x000fe20000410000 */
[----:B------:R-:W-:-:S03]  /*115f0*/  HADD2.F32 R82, -RZ, R50.H1_H1 ;  /* 0x30000032ff527230 */ /* 0x000fc60000004100 */
[----:B------:R-:W-:Y:S01]  /*11600*/  FFMA.FTZ R86, R55, R86, R54 ;  /* 0x0000005637567223 */ /* 0x000fe20000010036 */
[----:B------:R-:W-:-:S04]  /*11610*/  FADD.FTZ R55, R66, -R85 ;  /* 0x8000005542377221 */ /* 0x000fc80000010000 */
[----:B------:R-:W-:Y:S01]  /*11620*/  FMUL.FTZ R54, R84, R55 ;  /* 0x0000003754367220 */ /* 0x000fe20000410000 */
[----:B------:R-:W-:Y:S01]  /*11630*/  HADD2.F32 R55, -RZ, R50.H0_H0 ;  /* 0x20000032ff377230 */ /* 0x000fe20000004100 */
[----:B------:R-:W-:-:S04]  /*11640*/  F2FP.F16.F32.PACK_AB R53, R86, R53 ;  /* 0x000000355635723e */ /* 0x000fc800000000ff */
[----:B------:R-:W-:Y:S01]  /*11650*/  FFMA.FTZ R54, R54, R55, R83 ;  /* 0x0000003736367223 */ /* 0x000fe20000010053 */
[--C-:B------:R-:W-:Y:S01]  /*11660*/  FADD.FTZ R55, R71, -R85.reuse ;  /* 0x8000005547377221 */ /* 0x100fe20000010000 */
[----:B------:R-:W-:-:S03]  /*11670*/  FADD.FTZ R83, R78, -R85 ;  /* 0x800000554e537221 */ /* 0x000fc60000010000 */
[C---:B------:R-:W-:Y:S01]  /*11680*/  FMUL.FTZ R55, R84.reuse, R55 ;  /* 0x0000003754377220 */ /* 0x040fe20000410000 */
[----:B------:R-:W-:-:S03]  /*11690*/  FMUL.FTZ R83, R84, R83 ;  /* 0x0000005354537220 */ /* 0x000fc60000410000 */
[----:B------:R-:W-:Y:S01]  /*116a0*/  FFMA.FTZ R89, R55, R82, R88 ;  /* 0x0000005237597223 */ /* 0x000fe20000010058 */
[----:B------:R-:W-:Y:S01]  /*116b0*/  FADD.FTZ R55, R72, -R85 ;  /* 0x8000005548377221 */ /* 0x000fe20000010000 */
[----:B------:R-:W-:Y:S02]  /*116c0*/  HADD2.F32 R82, -RZ, R51.H0_H0 ;  /* 0x20000033ff527230 */ /* 0x000fe40000004100 */
[----:B------:R-:W-:Y:S02]  /*116d0*/  HADD2.F32 R88, -RZ, R47.H0_H0 ;  /* 0x2000002fff587230 */ /* 0x000fe40000004100 */
[----:B------:R-:W-:Y:S01]  /*116e0*/  FMUL.FTZ R55, R84, R55 ;  /* 0x0000003754377220 */ /* 0x000fe20000410000 */
[----:B------:R-:W-:-:S03]  /*116f0*/  F2FP.F16.F32.PACK_AB R54, R89, R54 ;  /* 0x000000365936723e */ /* 0x000fc600000000ff */
[----:B------:R-:W-:Y:S01]  /*11700*/  FFMA.FTZ R55, R55, R82, R88 ;  /* 0x0000005237377223 */ /* 0x000fe20000010058 */
[----:B------:R-:W-:Y:S02]  /*11710*/  HADD2.F32 R82, -RZ, R51.H1_H1 ;  /* 0x30000033ff527230 */ /* 0x000fe40000004100 */
[----:B------:R-:W-:-:S05]  /*11720*/  HADD2.F32 R88, -RZ, R47.H1_H1 ;  /* 0x3000002fff587230 */ /* 0x000fca0000004100 */
[----:B------:R-:W-:Y:S02]  /*11730*/  FFMA.FTZ R88, R83, R82, R88 ;  /* 0x0000005253587223 */ /* 0x000fe40000010058 */
[----:B------:R-:W0:Y:S03]  /*11740*/  LDC.64 R82, c[0x0][0x428] ;  /* 0x00010a00ff527b82 */ /* 0x000e260000000a00 */
[----:B------:R-:W-:Y:S01]  /*11750*/  F2FP.F16.F32.PACK_AB R55, R88, R55 ;  /* 0x000000375837723e */ /* 0x000fe200000000ff */
[C---:B0-----:R-:W-:Y:S01]  /*11760*/  IMAD.WIDE.U32 R82, R77.reuse, 0x10, R82 ;  /* 0x000000104d527825 */ /* 0x041fe200078e0052 */
[----:B------:R-:W-:-:S04]  /*11770*/  IADD3 R77, PT, PT, R77, 0x20, RZ ;  /* 0x000000204d4d7810 */ /* 0x000fc80007ffe0ff */
[----:B------:R1:W-:Y:S03]  /*11780*/  STG.E.128 desc[UR8][R82.64], R52 ;  /* 0x0000003452007986 */ /* 0x0003e6000c101d08 */
.L_x_4653:
[----:B------:R-:W-:Y:S05]  /*11790*/  BSYNC.RECONVERGENT B1 ;  /* 0x0000000000017941 */ /* 0x000fea0003800200 */
.L_x_4652:
[----:B------:R-:W-:Y:S01]  /*117a0*/  ISETP.GE.U32.AND P1, PT, R56, 0x40, PT ;  /* 0x000000403800780c */ /* 0x000fe20003f26070 */
[----:B------:R-:W-:-:S12]  /*117b0*/  BSSY.RECONVERGENT B1, `(.L_x_4654) ;  /* 0x0000032000017945 */ /* 0x000fd80003800200 */
[----:B------:R-:W-:Y:S05]  /*117c0*/  @!P1 BRA `(.L_x_4655) ;  /* 0x0000000000c09947 */ /* 0x000fea0003800000 */
[--C-:B01----:R-:W-:Y:S01]  /*117d0*/  FADD.FTZ R53, R57, -R85.reuse ;  /* 0x8000005539357221 */ /* 0x103fe20000010000 */
        /* <DEDUP_REMOVED lines=44> */
[----:B0-----:R-:W-:-:S04]  /*11aa0*/  IMAD.WIDE.U32 R82, R77, 0x10, R82 ;  /* 0x000000104d527825 */ /* 0x001fc800078e0052 */
[----:B------:R-:W-:Y:S01]  /*11ab0*/  VIADD R77, R77, 0x20 ;  /* 0x000000204d4d7836 */ /* 0x000fe20000000000 */
[----:B------:R2:W-:Y:S06]  /*11ac0*/  STG.E.128 desc[UR8][R82.64], R52 ;  /* 0x0000003452007986 */ /* 0x0005ec000c101d08 */
.L_x_4655:
[----:B------:R-:W-:Y:S05]  /*11ad0*/  BSYNC.RECONVERGENT B1 ;  /* 0x0000000000017941 */ /* 0x000fea0003800200 */
.L_x_4654:
[----:B------:R-:W-:Y:S04]  /*11ae0*/  BSSY.RECONVERGENT B1, `(.L_x_4656) ;  /* 0x0000031000017945 */ /* 0x000fe80003800200 */
[----:B------:R-:W-:Y:S05]  /*11af0*/  @!P0 BRA `(.L_x_4657) ;  /* 0x0000000000bc8947 */ /* 0x000fea0003800000 */
[--C-:B012---:R-:W-:Y:S01]  /*11b00*/  FADD.FTZ R53, R58, -R85.reuse ;  /* 0x800000553a357221 */ /* 0x107fe20000010000 */
[----:B-----5:R-:W-:Y:S02]  /*11b10*/  HADD2.F32 R55, -RZ, R24.H0_H0 ;  /* 0x20000018ff377230 */ /* 0x020fe40000004100 */
[----:B------:R-:W-:Y:S02]  /*11b20*/  HADD2.F32 R83, -RZ, R20.H0_H0 ;  /* 0x20000014ff537230 */ /* 0x000fe40000004100 */
[C---:B------:R-:W-:Y:S01]  /*11b30*/  FMUL.FTZ R52, R84.reuse, R53 ;  /* 0x0000003554347220 */ /* 0x040fe20000410000 */
        /* <DEDUP_REMOVED lines=31> */
[----:B------:R-:W-:Y:S02]  /*11d30*/  HADD2.F32 R88, -RZ, R23.H0_H0 ;  /* 0x20000017ff587230 */ /* 0x000fe40000004100 */
[C---:B------:R-:W-:Y:S01]  /*11d40*/  FMUL.FTZ R55, R84.reuse, R55 ;  /* 0x0000003754377220 */ /* 0x040fe20000410000 */
[----:B------:R-:W-:Y:S01]  /*11d50*/  F2FP.F16.F32.PACK_AB R54, R89, R54 ;  /* 0x000000365936723e */ /* 0x000fe200000000ff */
[----:B------:R-:W-:Y:S01]  /*11d60*/  FMUL.FTZ R85, R84, R85 ;  /* 0x0000005554557220 */ /* 0x000fe20000410000 */
[----:B------:R-:W-:-:S02]  /*11d70*/  HADD2.F32 R84, -RZ, R27.H1_H1 ;  /* 0x3000001bff547230 */ /* 0x000fc40000004100 */
[----:B------:R-:W-:Y:S01]  /*11d80*/  FFMA.FTZ R55, R55, R82, R88 ;  /* 0x0000005237377223 */ /* 0x000fe20000010058 */
[----:B------:R-:W-:Y:S01]  /*11d90*/  HADD2.F32 R88, -RZ, R23.H1_H1 ;  /* 0x30000017ff587230 */ /* 0x000fe20000004100 */
[----:B------:R-:W0:Y:S04]  /*11da0*/  LDC.64 R82, c[0x0][0x428] ;  /* 0x00010a00ff527b82 */ /* 0x000e280000000a00 */
[----:B------:R-:W-:-:S05]  /*11db0*/  FFMA.FTZ R84, R85, R84, R88 ;  /* 0x0000005455547223 */ /* 0x000fca0000010058 */
[----:B------:R-:W-:Y:S01]  /*11dc0*/  F2FP.F16.F32.PACK_AB R55, R84, R55 ;  /* 0x000000375437723e */ /* 0x000fe200000000ff */
[----:B0-----:R-:W-:-:S05]  /*11dd0*/  IMAD.WIDE.U32 R82, R77, 0x10, R82 ;  /* 0x000000104d527825 */ /* 0x001fca00078e0052 */
[----:B------:R3:W-:Y:S02]  /*11de0*/  STG.E.128 desc[UR8][R82.64], R52 ;  /* 0x0000003452007986 */ /* 0x0007e4000c101d08 */
.L_x_4657:
[----:B------:R-:W-:Y:S05]  /*11df0*/  BSYNC.RECONVERGENT B1 ;  /* 0x0000000000017941 */ /* 0x000fea0003800200 */
.L_x_4656:
[----:B0123--:R-:W0:Y:S02]  /*11e00*/  LDC.64 R52, c[0x0][0x380] ;  /* 0x0000e000ff347b82 */ /* 0x00fe240000000a00 */
[----:B0-----:R-:W-:-:S04]  /*11e10*/  LEA R9, R52, R9, 0x2 ;  /* 0x0000000934097211 */ /* 0x001fc800078e10ff */
[----:B------:R-:W-:-:S13]  /*11e20*/  ISETP.GE.AND P0, PT, R9, R53, PT ;  /* 0x000000350900720c */ /* 0x000fda0003f06270 */
[----:B------:R-:W-:Y:S05]  /*11e30*/  @!P0 BRA `(.L_x_4658) ;  /* 0xfffffeec00808947 */ /* 0x000fea000383ffff */
[----:B------:R-:W-:Y:S05]  /*11e40*/  BSYNC B0 ;  /* 0x0000000000007941 */ /* 0x000fea0003800000 */
.L_x_4399:
[----:B------:R-:W-:Y:S05]  /*11e50*/  EXIT ;  /* 0x000000000000794d */ /* 0x000fea0003800000 */
.L_x_4651:
        /* <DEDUP_REMOVED lines=8> */
.L_x_4660:
[----:B------:R-:W-:Y:S05]  /*11ee0*/  BSYNC B1 ;  /* 0x0000000000017941 */ /* 0x000fea0003800000 */
.L_x_4659:
        /* <DEDUP_REMOVED lines=9> */
.L_x_4661:
[----:B------:R-:W-:Y:S01]  /*11f80*/  HFMA2 R88, -RZ, RZ, 0, 2.384185791015625e-07 ;  /* 0x00000004ff587431 */ /* 0x000fe200000001ff */
[----:B------:R-:W-:-:S05]  /*11f90*/  MOV R53, R87 ;  /* 0x0000005700357202 */ /* 0x000fca0000000f00 */
[----:B------:R-:W-:-:S04]  /*11fa0*/  FADD.FTZ R55, R54, R53 ;  /* 0x0000003536377221 */ /* 0x000fc80000010000 */
[----:B------:R-:W-:-:S07]  /*11fb0*/  IMAD.MOV.U32 R89, RZ, RZ, R55 ;  /* 0x000000ffff597224 */ /* 0x000fce00078e0037 */
[----:B------:R-:W-:Y:S05]  /*11fc0*/  WARPSYNC.COLLECTIVE R86, `(.L_x_4662) ;  /* 0x0000000056087348 */ /* 0x000fea0003c00000 */
[----:B------:R0:W1:Y:S02]  /*11fd0*/  SHFL.BFLY P4, R87, R89, R88, R91 ;  /* 0x0c00005859577389 */ /* 0x000064000008005b */
[----:B01----:R-:W-:Y:S05]  /*11fe0*/  ENDCOLLECTIVE ;  /* 0x000000000000791b */ /* 0x003fea0003800000 */
.L_x_4662:
[----:B------:R-:W-:Y:S02]  /*11ff0*/  IMAD.MOV.U32 R88, RZ, RZ, 0x8 ;  /* 0x00000008ff587424 */ /* 0x000fe400078e00ff */
[----:B------:R-:W-:-:S04]  /*12000*/  IMAD.MOV.U32 R82, RZ, RZ, R87 ;  /* 0x000000ffff527224 */ /* 0x000fc800078e0057 */
[----:B------:R-:W-:-:S05]  /*12010*/  FADD.FTZ R82, R55, R82 ;  /* 0x0000005237527221 */ /* 0x000fca0000010000 */
[----:B------:R-:W-:-:S07]  /*12020*/  MOV R89, R82 ;  /* 0x0000005200597202 */ /* 0x000fce0000000f00 */
[----:B------:R-:W-:Y:S05]  /*12030*/  WARPSYNC.COLLECTIVE R86, `(.L_x_4663) ;  /* 0x0000000056087348 */ /* 0x000fea0003c00000 */
[----:B------:R0:W1:Y:S02]  /*12040*/  SHFL.BFLY P4, R87, R89, R88, R91 ;  /* 0x0c00005859577389 */ /* 0x000064000008005b */
[----:B01----:R-:W-:Y:S05]  /*12050*/  ENDCOLLECTIVE ;  /* 0x000000000000791b */ /* 0x003fea0003800000 */
.L_x_4663:
        /* <DEDUP_REMOVED lines=8> */
.L_x_4664:
        /* <DEDUP_REMOVED lines=57> */
.L_x_4665:
[----:B------:R-:W-:Y:S01]  /*12470*/  HFMA2 R88, -RZ, RZ, 0, 1.1920928955078125e-07 ;  /* 0x00000002ff587431 */ /* 0x000fe200000001ff */
[----:B------:R-:W-:-:S05]  /*12480*/  MOV R55, R87 ;  /* 0x0000005700377202 */ /* 0x000fca0000000f00 */
[----:B------:R-:W-:-:S04]  /*12490*/  FADD.FTZ R55, R52, R55 ;  /* 0x0000003734377221 */ /* 0x000fc80000010000 */
[----:B------:R-:W-:-:S07]  /*124a0*/  IMAD.MOV.U32 R89, RZ, RZ, R55 ;  /* 0x000000ffff597224 */ /* 0x000fce00078e0037 */
[----:B------:R-:W-:Y:S05]  /*124b0*/  WARPSYNC.COLLECTIVE R86, `(.L_x_4666) ;  /* 0x0000000056087348 */ /* 0x000fea0003c00000 */
[----:B------:R0:W1:Y:S02]  /*124c0*/  SHFL.BFLY P4, R87, R89, R88, R91 ;  /* 0x0c00005859577389 */ /* 0x000064000008005b */
[----:B01----:R-:W-:Y:S05]  /*124d0*/  ENDCOLLECTIVE ;  /* 0x000000000000791b */ /* 0x003fea0003800000 */
.L_x_4666:
[----:B------:R-:W-:Y:S02]  /*124e0*/  IMAD.MOV.U32 R88, RZ, RZ, 0x4 ;  /* 0x00000004ff587424 */ /* 0x000fe400078e00ff */
[----:B------:R-:W-:-:S04]  /*124f0*/  IMAD.MOV.U32 R54, RZ, RZ, R87 ;  /* 0x000000ffff367224 */ /* 0x000fc800078e0057 */
[----:B------:R-:W-:-:S05]  /*12500*/  FADD.FTZ R54, R55, R54 ;  /* 0x0000003637367221 */ /* 0x000fca0000010000 */
[----:B------:R-:W-:-:S07]  /*12510*/  MOV R89, R54 ;  /* 0x0000003600597202 */ /* 0x000fce0000000f00 */
[----:B------:R-:W-:Y:S05]  /*12520*/  WARPSYNC.COLLECTIVE R86, `(.L_x_4667) ;  /* 0x0000000056087348 */ /* 0x000fea0003c00000 */
[----:B------:R0:W1:Y:S02]  /*12530*/  SHFL.BFLY P4, R87, R89, R88, R91 ;  /* 0x0c00005859577389 */ /* 0x000064000008005b */
[----:B01----:R-:W-:Y:S05]  /*12540*/  ENDCOLLECTIVE ;  /* 0x000000000000791b */ /* 0x003fea0003800000 */
.L_x_4667:
[----:B------:R-:W-:Y:S01]  /*12550*/  HFMA2 R88, -RZ, RZ, 0, 4.76837158203125e-07 ;  /* 0x00000008ff587431 */ /* 0x000fe200000001ff */
[----:B------:R-:W-:-:S05]  /*12560*/  MOV R85, R87 ;  /* 0x0000005700557202 */ /* 0x000fca0000000f00 */
[----:B------:R-:W-:-:S04]  /*12570*/  FADD.FTZ R85, R54, R85 ;  /* 0x0000005536557221 */ /* 0x000fc80000010000 */
[----:B------:R-:W-:-:S07]  /*12580*/  IMAD.MOV.U32 R89, RZ, RZ, R85 ;  /* 0x000000ffff597224 */ /* 0x000fce00078e0055 */
[----:B------:R-:W-:Y:S05]  /*12590*/  WARPSYNC.COLLECTIVE R86, `(.L_x_4668) ;  /* 0x0000000056087348 */ /* 0x000fea0003c00000 */
[----:B------:R0:W1:Y:S02]  /*125a0*/  SHFL.BFLY P4, R87, R89, R88, R91 ;  /* 0x0c00005859577389 */ /* 0x000064000008005b */
[----:B01----:R-:W-:Y:S05]  /*125b0*/  ENDCOLLECTIVE ;  /* 0x000000000000791b */ /* 0x003fea0003800000 */
.L_x_4668:
[----:B------:R-:W-:Y:S02]  /*125c0*/  HFMA2 R88, -RZ, RZ, 0, 9.5367431640625e-07 ;  /* 0x00000010ff587431 */ /* 0x000fe400000001ff */
[----:B------:R-:W-:-:S04]  /*125d0*/  IMAD.MOV.U32 R82, RZ, RZ, R87 ;  /* 0x000000ffff527224 */ /* 0x000fc800078e0057 */
[----:B------:R-:W-:-:S05]  /*125e0*/  FADD.FTZ R82, R85, R82 ;  /* 0x0000005255527221 */ /* 0x000fca0000010000 */
[----:B------:R-:W-:-:S07]  /*125f0*/  MOV R89, R82 ;  /* 0x0000005200597202 */ /* 0x000fce0000000f00 */
[----:B------:R-:W-:Y:S05]  /*12600*/  WARPSYNC.COLLECTIVE R86, `(.L_x_4669) ;  /* 0x0000000056087348 */ /* 0x000fea0003c00000 */
[----:B------:R0:W1:Y:S02]  /*12610*/  SHFL.BFLY P4, R87, R89, R88, R91 ;  /* 0x0c00005859577389 */ /* 0x000064000008005b */
[----:B01----:R-:W-:Y:S05]  /*12620*/  ENDCOLLECTIVE ;  /* 0x000000000000791b */ /* 0x003fea0003800000 */
.L_x_4669:
[----:B------:R-:W-:Y:S05]  /*12630*/  BRA `(.L_x_4670) ;  /* 0xffffffec00507947 */ /* 0x000fea000383ffff */
.L_x_4671:
        /* <DEDUP_REMOVED lines=12> */
.L_x_28730:


//--------------------- .text._ZN10layer_norm13ln_fwd_kernelINS_13Kernel_traitsI6__halfS2_S2_S2_fjLj768ELj1ELj4ELj1ELj16ENS_18Kernel_traits_baseILj768ES2_S2_S2_S2_fjLj128EEEEELb1ELb1ELb0ELb1EEEvNS_9FwdParamsE --------------------------
	.section	.text._ZN10layer_norm13ln_fwd_kernelINS_13Kernel_traitsI6__halfS2_S2_S2_fjLj768ELj1ELj4ELj1ELj16ENS_18Kernel_traits_baseILj768ES2_S2_S2_S2_fjLj128EEEEELb1ELb1ELb0ELb1EEEvNS_9FwdParamsE,"ax",@progbits
	.align	128
        .global         _ZN10layer_norm13ln_fwd_kernelINS_13Kernel_traitsI6__halfS2_S2_S2_fjLj768ELj1ELj4ELj1ELj16ENS_18Kernel_traits_baseILj768ES2_S2_S2_S2_fjLj128EEEEELb1ELb1ELb0ELb1EEEvNS_9FwdParamsE
        .type           _ZN10layer_norm13ln_fwd_kernelINS_13Kernel_traitsI6__halfS2_S2_S2_fjLj768ELj1ELj4ELj1ELj16ENS_18Kernel_traits_baseILj768ES2_S2_S2_S2_fjLj128EEEEELb1ELb1ELb0ELb1EEEvNS_9FwdParamsE,@function
        .size           _ZN10layer_norm13ln_fwd_kernelINS_13Kernel_traitsI6__halfS2_S2_S2_fjLj768ELj1ELj4ELj1ELj16ENS_18Kernel_traits_baseILj768ES2_S2_S2_S2_fjLj128EEEEELb1ELb1ELb0ELb1EEEvNS_9FwdParamsE,(.L_x_28731 - _ZN10layer_norm13ln_fwd_kernelINS_13Kernel_traitsI6__halfS2_S2_S2_fjLj768ELj1ELj4ELj1ELj16ENS_18Kernel_traits_baseILj768ES2_S2_S2_S2_fjLj128EEEEELb1ELb1ELb0ELb1EEEvNS_9FwdParamsE)
        .other          _ZN10layer_norm13ln_fwd_kernelINS_13Kernel_traitsI6__halfS2_S2_S2_fjLj768ELj1ELj4ELj1ELj16ENS_18Kernel_traits_baseILj768ES2_S2_S2_S2_fjLj128EEEEELb1ELb1ELb0ELb1EEEvNS_9FwdParamsE,@"STO_CUDA_ENTRY STV_DEFAULT"
_ZN10layer_norm13ln_fwd_kernelINS_13Kernel_traitsI6__halfS2_S2_S2_fjLj768ELj1ELj4ELj1ELj16ENS_18Kernel_traits_baseILj768ES2_S2_S2_S2_fjLj128EEEEELb1ELb1ELb0ELb1EEEvNS_9FwdParamsE:
.text._ZN10layer_norm13ln_fwd_kernelINS_13Kernel_traitsI6__halfS2_S2_S2_fjLj768ELj1ELj4ELj1ELj16ENS_18Kernel_traits_baseILj768ES2_S2_S2_S2_fjLj128EEEEELb1ELb1ELb0ELb1EEEvNS_9FwdParamsE:
[----:B------:R-:W-:Y:S01]  /*0000*/  LDC R1, c[0x0][0x37c] ;  /* 0x0000df00ff017b82 */ /* 0x000fe20000000800 */
[----:B------:R-:W0:Y:S07]  /*0010*/  LDCU.U8 UR4, c[0x0][0x464] ;  /* 0x00008c80ff0477ac */ /* 0x000e2e0008000000 */
[----:B------:R-:W1:Y:S01]  /*0020*/  LDC R104, c[0x0][0x458] ;  /* 0x00011600ff687b82 */ /* 0x000e620000000800 */
[----:B------:R-:W2:Y:S01]  /*0030*/  S2R R27, SR_TID.X ;  /* 0x00000000001b7919 */ /* 0x000ea20000002100 */
[----:B------:R-:W3:Y:S01]  /*0040*/  LDCU.64 UR6, c[0x0][0x450] ;  /* 0x00008a00ff0677ac */ /* 0x000ee20008000a00 */
[----:B------:R-:W4:Y:S05]  /*0050*/  LDCU.64 UR8, c[0x0][0x358] ;  /* 0x00006b00ff0877ac */ /* 0x000f2a0008000a00 */
[----:B------:R-:W1:Y:S01]  /*0060*/  LDC R105, c[0x0][0x45c] ;  /* 0x00011700ff697b82 */ /* 0x000e620000000800 */
[----:B------:R-:W1:Y:S07]  /*0070*/  LDCU UR10, c[0x0][0x384] ;  /* 0x00007080ff0a77ac */ /* 0x000e6e0008000800 */
[----:B------:R-:W1:Y:S01]  /*0080*/  LDC.64 R22, c[0x0][0x3d0] ;  /* 0x0000f400ff167b82 */ /* 0x000e620000000a00 */
[----:B0-----:R-:W-:Y:S01]  /*0090*/  ISETP.NE.AND P1, PT, RZ, UR4, PT ;  /* 0x00000004ff007c0c */ /* 0x001fe2000bf25270 */
[----:B------:R-:W0:Y:S01]  /*00a0*/  LDCU.64 UR4, c[0x0][0x438] ;  /* 0x00008700ff0477ac */ /* 0x000e220008000a00 */
[----:B---3--:R-:W-:Y:S01]  /*00b0*/  MOV R2, UR6 ;  /* 0x0000000600027c02 */ /* 0x008fe20008000f00 */
[----:B------:R-:W-:-:S04]  /*00c0*/  IMAD.U32 R3, RZ, RZ, UR7 ;  /* 0x00000007ff037e24 */ /* 0x000fc8000f8e00ff */
[----:B------:R-:W3:Y:S06]  /*00d0*/  LDC.64 R24, c[0x0][0x3e8] ;  /* 0x0000fa00ff187b82 */ /* 0x000eec0000000a00 */
[----:B----4-:R-:W4:Y:S02]  /*00e0*/  @P1 LDG.E.64 R2, desc[UR8][R2.64] ;  /* 0x0000000802021981 */ /* 0x010f24000c1e1b00 */
[----:B------:R-:W4:Y:S01]  /*00f0*/  @P1 LDC R51, c[0x0][0x460] ;  /* 0x00011800ff331b82 */ /* 0x000f220000000800 */
[----:B--2---:R-:W-:Y:S01]  /*0100*/  LOP3.LUT R26, R27, 0x1f, RZ, 0xc0, !PT ;  /* 0x0000001f1b1a7812 */ /* 0x004fe200078ec0ff */
[----:B-1----:R-:W4:Y:S01]  /*0110*/  @P1 LDG.E.64 R20, desc[UR8][R104.64] ;  /* 0x0000000868141981 */ /* 0x002f22000c1e1b00 */
[----:B0-----:R-:W-:-:S04]  /*0120*/  ISETP.NE.U32.AND P0, PT, RZ, UR4, PT ;  /* 0x00000004ff007c0c */ /* 0x001fc8000bf05070 */
        /* <DEDUP_REMOVED lines=8> */
[----:B------:R-:W1:Y:S02]  /*01b0*/  @P0 LDC.64 R48, c[0x0][0x438] ;  /* 0x00010e00ff300b82 */ /* 0x000e640000000a00 */
[----:B------:R-:W5:Y:S04]  /*01c0*/  LDG.E.128 R40, desc[UR8][R24.64+0x200] ;  /* 0x0002000818287981 */ /* 0x000f68000c1e1d00 */
[----:B------:R0:W5:Y:S02]  /*01d0*/  LDG.E.128 R4, desc[UR8][R24.64+0x400] ;  /* 0x0004000818047981 */ /* 0x000164000c1e1d00 */
[----:B------:R-:W4:Y:S02]  /*01e0*/  LDC R50, c[0x0][0x360] ;  /* 0x0000d800ff327b82 */ /* 0x000f240000000800 */
[----:B------:R3:W5:Y:S01]  /*01f0*/  LDG.E.128 R8, desc[UR8][R22.64+0x400] ;  /* 0x0004000816087981 */ /* 0x000762000c1e1d00 */
[----:B-1----:R-:W-:-:S05]  /*0200*/  @P0 IMAD.WIDE.U32 R48, R26, 0x10, R48 ;  /* 0x000000101a300825 */ /* 0x002fca00078e0030 */
[----:B------:R1:W5:Y:S04]  /*0210*/  @P0 LDG.E.128 R36, desc[UR8][R48.64] ;  /* 0x0000000830240981 */ /* 0x000368000c1e1d00 */
[----:B------:R1:W5:Y:S04]  /*0220*/  @P0 LDG.E.128 R32, desc[UR8][R48.64+0x200] ;  /* 0x0002000830200981 */ /* 0x000368000c1e1d00 */
[----:B------:R1:W5:Y:S01]  /*0230*/  @P0 LDG.E.128 R28, desc[UR8][R48.64+0x400] ;  /* 0x00040008301c0981 */ /* 0x000362000c1e1d00 */
[----:B0-----:R-:W-:-:S06]  /*0240*/  USHF.L.U32 UR4, UR5, 0x2, URZ ;  /* 0x0000000205047899 */ /* 0x001fcc00080006ff */
[----:B------:R-:W-:Y:S02]  /*0250*/  LOP3.LUT R25, R0, UR4, RZ, 0xfc, !PT ;  /* 0x0000000400197c12 */ /* 0x000fe4000f8efcff */
[----:B----4-:R-:W-:Y:S02]  /*0260*/  @P1 IADD3 R104, P2, PT, R20, R51, RZ ;  /* 0x0000003314681210 */ /* 0x010fe40007f5e0ff */
[----:B------:R-:W-:Y:S02]  /*0270*/  @P1 R2UR UR6, R2 ;  /* 0x00000000020612ca */ /* 0x000fe400000e0000 */
[----:B------:R-:W-:Y:S01]  /*0280*/  @P1 R2UR UR7, R3 ;  /* 0x00000000030712ca */ /* 0x000fe200000e0000 */
[----:B------:R-:W-:Y:S01]  /*0290*/  @P1 IMAD.X R105, RZ, RZ, R21, P2 ;  /* 0x000000ffff691224 */ /* 0x000fe200010e0615 */
[----:B------:R-:W-:Y:S01]  /*02a0*/  ISETP.GE.AND P1, PT, R25, UR10, PT ;  /* 0x0000000a19007c0c */ /* 0x000fe2000bf26270 */
[----:B------:R-:W-:Y:S01]  /*02b0*/  IMAD R20, R50, UR5, R27 ;  /* 0x0000000532147c24 */ /* 0x000fe2000f8e021b */
[----:B--2---:R-:W-:Y:S01]  /*02c0*/  @P0 MOV R83, R16 ;  /* 0x0000001000530202 */ /* 0x004fe20000000f00 */
[----:B------:R-:W-:Y:S01]  /*02d0*/  @P0 IMAD.MOV.U32 R81, RZ, RZ, R17 ;  /* 0x000000ffff510224 */ /* 0x000fe200078e0011 */
[----:B------:R-:W-:Y:S01]  /*02e0*/  @P0 MOV R79, R18 ;  /* 0x00000012004f0202 */ /* 0x000fe20000000f00 */
[----:B------:R-:W-:Y:S01]  /*02f0*/  @P0 IMAD.MOV.U32 R77, RZ, RZ, R19 ;  /* 0x000000ffff4d0224 */ /* 0x000fe200078e0013 */
[----:B------:R-:W-:Y:S01]  /*0300*/  @!P0 MOV R83, R16 ;  /* 0x0000001000538202 */ /* 0x000fe20000000f00 */
[----:B------:R-:W-:Y:S01]  /*0310*/  @!P0 IMAD.MOV.U32 R81, RZ, RZ, R17 ;  /* 0x000000ffff518224 */ /* 0x000fe200078e0011 */
[----:B------:R-:W-:Y:S01]  /*0320*/  @!P0 MOV R79, R18 ;  /* 0x00000012004f8202 */ /* 0x000fe20000000f00 */
[----:B------:R-:W-:Y:S01]  /*0330*/  @!P0 IMAD.MOV.U32 R77, RZ, RZ, R19 ;  /* 0x000000ffff4d8224 */ /* 0x000fe200078e0013 */
[-C--:B---3--:R-:W-:Y:S01]  /*0340*/  @P0 MOV R24, R44.reuse ;  /* 0x0000002c00180202 */ /* 0x088fe20000000f00 */
[----:B------:R-:W-:Y:S01]  /*0350*/  @P0 IMAD.MOV.U32 R23, RZ, RZ, R45 ;  /* 0x000000ffff170224 */ /* 0x000fe200078e002d */
[----:B------:R-:W-:Y:S01]  /*0360*/  @!P0 MOV R24, R44 ;  /* 0x0000002c00188202 */ /* 0x000fe20000000f00 */
[----:B-1----:R-:W-:Y:S06]  /*0370*/  @P1 EXIT ;  /* 0x000000000000194d */ /* 0x002fec0003800000 */
[--C-:B------:R-:W-:Y:S01]  /*0380*/  SHF.R.U64 R22, R104, 0x2, R105.reuse ;  /* 0x0000000268167819 */ /* 0x100fe20000001269 */
[----:B------:R-:W-:Y:S01]  /*0390*/  UIADD3 UR14, UPT, UPT, UR6, -0x61c88647, URZ ;  /* 0x9e3779b9060e7890 */ /* 0x000fe2000fffe0ff */
[----:B------:R-:W-:Y:S01]  /*03a0*/  MOV R21, R20 ;  /* 0x0000001400157202 */ /* 0x000fe20000000f00 */
[----:B------:R-:W-:Y:S01]  /*03b0*/  UIADD3 UR15, UPT, UPT, UR7, -0x4498517b, URZ ;  /* 0xbb67ae85070f7890 */ /* 0x000fe2000fffe0ff */
[----:B------:R-:W-:Y:S01]  /*03c0*/  SHF.R.U32.HI R18, RZ, 0x2, R105 ;  /* 0x00000002ff127819 */ /* 0x000fe20000011669 */
[----:B------:R-:W-:Y:S01]  /*03d0*/  IMAD.HI.U32 R0, R22, -0x2daee0ad, RZ ;  /* 0xd2511f5316007827 */ /* 0x000fe200078e00ff */
[----:B-----5:R-:W-:Y:S01]  /*03e0*/  @P0 MOV R75, R12 ;  /* 0x0000000c004b0202 */ /* 0x020fe20000000f00 */
[----:B------:R-:W-:Y:S01]  /*03f0*/  UIADD3 UR17, UPT, UPT, UR7, 0x76cf5d0a, URZ ;  /* 0x76cf5d0a07117890 */ /* 0x000fe2000fffe0ff */
[----:B------:R-:W-:Y:S01]  /*0400*/  @P0 MOV R73, R13 ;  /* 0x0000000d00490202 */ /* 0x000fe20000000f00 */
[C---:B------:R-:W-:Y:S01]  /*0410*/  IMAD.HI.U32 R3, R21.reuse, -0x326172a9, RZ ;  /* 0xcd9e8d5715037827 */ /* 0x040fe200078e00ff */
[----:B------:R-:W-:Y:S01]  /*0420*/  LOP3.LUT R0, R0, UR7, RZ, 0x3c, !PT ;  /* 0x0000000700007c12 */ /* 0x000fe2000f8e3cff */
[----:B------:R-:W-:Y:S01]  /*0430*/  UIADD3 UR16, UPT, UPT, UR6, 0x3c6ef372, URZ ;  /* 0x3c6ef37206107890 */ /* 0x000fe2000fffe0ff */
[----:B------:R-:W-:Y:S01]  /*0440*/  @P0 MOV R63, R9 ;  /* 0x00000009003f0202 */ /* 0x000fe20000000f00 */
[----:B------:R-:W-:Y:S01]  /*0450*/  IMAD R17, R21, -0x326172a9, RZ ;  /* 0xcd9e8d5715117824 */ /* 0x000fe200078e02ff */
[----:B------:R-:W-:Y:S01]  /*0460*/  LOP3.LUT R3, R18, UR6, R3, 0x96, !PT ;  /* 0x0000000612037c12 */ /* 0x000fe2000f8e9603 */
[----:B------:R-:W-:Y:S01]  /*0470*/  IMAD.HI.U32 R2, R0, -0x326172a9, RZ ;  /* 0xcd9e8d5700027827 */ /* 0x000fe200078e00ff */
[----:B------:R-:W-:Y:S01]  /*0480*/  UIADD3 UR18, UPT, UPT, UR6, -0x255992d5, URZ ;  /* 0xdaa66d2b06127890 */ /* 0x000fe2000fffe0ff */
[----:B------:R-:W-:Y:S01]  /*0490*/  @!P0 CS2R R38, SRZ ;  /* 0x0000000000268805 */ /* 0x000fe2000001ff00 */
[----:B------:R-:W-:Y:S01]  /*04a0*/  UIADD3 UR19, UPT, UPT, UR7, 0x32370b8f, URZ ;  /* 0x32370b8f07137890 */ /* 0x000fe2000fffe0ff */
[----:B------:R-:W-:Y:S01]  /*04b0*/  IMAD R27, R22, -0x2daee0ad, RZ ;  /* 0xd2511f53161b7824 */ /* 0x000fe200078e02ff */
[----:B------:R-:W-:Y:S01]  /*04c0*/  LOP3.LUT R2, R17, UR14, R2, 0x96, !PT ;  /* 0x0000000e11027c12 */ /* 0x000fe2000f8e9602 */
[----:B------:R-:W-:Y:S01]  /*04d0*/  IMAD.HI.U32 R16, R3, -0x2daee0ad, RZ ;  /* 0xd2511f5303107827 */ /* 0x000fe200078e00ff */
[----:B------:R-:W-:Y:S01]  /*04e0*/  UIADD3 UR21, UPT, UPT, UR7, -0x126145ec, URZ ;  /* 0xed9eba1407157890 */ /* 0x000fe2000fffe0ff */
[----:B------:R-:W-:Y:S01]  /*04f0*/  @!P0 CS2R R36, SRZ ;  /* 0x0000000000248805 */ /* 0x000fe2000001ff00 */
[----:B------:R-:W-:Y:S01]  /*0500*/  UIADD3 UR20, UPT, UPT, UR6, 0x78dde6e4, URZ ;  /* 0x78dde6e406147890 */ /* 0x000fe2000fffe0ff */
[----:B------:R-:W-:Y:S01]  /*0510*/  @!P0 IMAD.MOV.U32 R75, RZ, RZ, R12 ;  /* 0x000000ffff4b8224 */ /* 0x000fe200078e000c */
[----:B------:R-:W-:Y:S01]  /*0520*/  LOP3.LUT R27, R27, UR15, R16, 0x96, !PT ;  /* 0x0000000f1b1b7c12 */ /* 0x000fe2000f8e9610 */
[----:B------:R-:W-:Y:S01]  /*0530*/  IMAD R12, R3, -0x2daee0ad, RZ ;  /* 0xd2511f53030c7824 */ /* 0x000fe200078e02ff */
[----:B------:R-:W-:Y:S01]  /*0540*/  UIADD3 UR22, UPT, UPT, UR6, 0x1715609d, URZ ;  /* 0x1715609d06167890 */ /* 0x000fe2000fffe0ff */
[----:B------:R-:W-:Y:S01]  /*0550*/  IMAD R17, R0, -0x326172a9, RZ ;  /* 0xcd9e8d5700117824 */ /* 0x000fe200078e02ff */
[----:B------:R-:W-:Y:S01]  /*0560*/  UIADD3 UR23, UPT, UPT, UR7, -0x56f99767, URZ ;  /* 0xa906689907177890 */ /* 0x000fe2000fffe0ff */
[----:B------:R-:W-:Y:S01]  /*0570*/  IMAD.HI.U32 R3, R2, -0x2daee0ad, RZ ;  /* 0xd2511f5302037827 */ /* 0x000fe200078e00ff */
[----:B------:R-:W-:Y:S01]  /*0580*/  UIADD3 UR24, UPT, UPT, UR6, -0x4ab325aa, URZ ;  /* 0xb54cda5606187890 */ /* 0x000fe2000fffe0ff */
[----:B------:R-:W-:Y:S01]  /*0590*/  @P0 MOV R61, R10 ;  /* 0x0000000a003d0202 */ /* 0x000fe20000000f00 */
[----:B------:R-:W-:Y:S01]  /*05a0*/  UIADD3 UR25, UPT, UPT, UR7, 0x646e171e, URZ ;  /* 0x646e171e07197890 */ /* 0x000fe2000fffe0ff */
[----:B------:R-:W-:Y:S01]  /*05b0*/  IMAD.HI.U32 R0, R27, -0x326172a9, RZ ;  /* 0xcd9e8d571b007827 */ /* 0x000fe200078e00ff */
[----:B------:R-:W-:Y:S01]  /*05c0*/  LOP3.LUT R3, R12, UR17, R3, 0x96, !PT ;  /* 0x000000110c037c12 */ /* 0x000fe2000f8e9603 */
[----:B------:R-:W0:Y:S01]  /*05d0*/  LDCU.64 UR4, c[0x0][0x3e0] ;  /* 0x00007c00ff0477ac */ /* 0x000e220008000a00 */
[----:B------:R-:W-:Y:S01]  /*05e0*/  @!P0 CS2R R34, SRZ ;  /* 0x0000000000228805 */ /* 0x000fe2000001ff00 */
[----:B------:R-:W-:Y:S01]  /*05f0*/  @!P0 IMAD.MOV.U32 R73, RZ, RZ, R13 ;  /* 0x000000ffff498224 */ /* 0x000fe200078e000d */
[----:B------:R-:W-:Y:S01]  /*0600*/  LOP3.LUT R0, R17, UR16, R0, 0x96, !PT ;  /* 0x0000001011007c12 */ /* 0x000fe2000f8e9600 */
[----:B------:R-:W-:Y:S01]  /*0610*/  IMAD R13, R2, -0x2daee0ad, RZ ;  /* 0xd2511f53020d7824 */ /* 0x000fe200078e02ff */
[----:B------:R-:W-:Y:S01]  /*0620*/  @P0 MOV R17, R40 ;  /* 0x0000002800110202 */ /* 0x000fe20000000f00 */
[----:B------:R-:W-:Y:S01]  /*0630*/  IMAD R27, R27, -0x326172a9, RZ ;  /* 0xcd9e8d571b1b7824 */ /* 0x000fe200078e02ff */
[----:B------:R-:W-:Y:S01]  /*0640*/  UIADD3 UR26, UPT, UPT, UR6, 0x5384540f, URZ ;  /* 0x5384540f061a7890 */ /* 0x000fe2000fffe0ff */
[----:B------:R-:W-:Y:S01]  /*0650*/  IMAD.HI.U32 R2, R3, -0x326172a9, RZ ;  /* 0xcd9e8d5703027827 */ /* 0x000fe200078e00ff */
[----:B------:R-:W-:Y:S01]  /*0660*/  UIADD3 UR27, UPT, UPT, UR7, 0x1fd5c5a3, URZ ;  /* 0x1fd5c5a3071b7890 */ /* 0x000fe2000fffe0ff */
[----:B------:R-:W-:-:S02]  /*0670*/  @!P0 CS2R R32, SRZ ;  /* 0x0000000000208805 */ /* 0x000fc4000001ff00 */
[----:B------:R-:W-:Y:S01]  /*0680*/  @P0 MOV R20, R46 ;  /* 0x0000002e00140202 */ /* 0x000fe20000000f00 */
[C---:B------:R-:W-:Y:S01]  /*0690*/  IMAD.HI.U32 R12, R0.reuse, -0x2daee0ad, RZ ;  /* 0xd2511f53000c7827 */ /* 0x040fe200078e00ff */
[----:B------:R-:W-:Y:S01]  /*06a0*/  LOP3.LUT R2, R27, UR18, R2, 0x96, !PT ;  /* 0x000000121b027c12 */ /* 0x000fe2000f8e9602 */
[----:B------:R-:W-:Y:S01]  /*06b0*/  UIADD3 UR28, UPT, UPT, UR6, -0xe443238, URZ ;  /* 0xf1bbcdc8061c7890 */ /* 0x000fe2000fffe0ff */
[----:B------:R-:W-:Y:S01]  /*06c0*/  @P0 MOV R65, R15 ;  /* 0x0000000f00410202 */ /* 0x000fe20000000f00 */
[----:B------:R-:W-:Y:S01]  /*06d0*/  @!P0 IMAD.MOV.U32 R17, RZ, RZ, R40 ;  /* 0x000000ffff118224 */ /* 0x000fe200078e0028 */
[----:B------:R-:W-:Y:S01]  /*06e0*/  LOP3.LUT R12, R13, UR19, R12, 0x96, !PT ;  /* 0x000000130d0c7c12 */ /* 0x000fe2000f8e960c */
[----:B------:R-:W-:Y:S01]  /*06f0*/  IMAD R40, R0, -0x2daee0ad, RZ ;  /* 0xd2511f5300287824 */ /* 0x000fe200078e02ff */
[----:B------:R-:W-:Y:S01]  /*0700*/  UIADD3 UR29, UPT, UPT, UR7, -0x24c28bd8, URZ ;  /* 0xdb3d7428071d7890 */ /* 0x000fe2000fffe0ff */
[----:B------:R-:W-:Y:S01]  /*0710*/  IMAD.HI.U32 R13, R2, -0x2daee0ad, RZ ;  /* 0xd2511f53020d7827 */ /* 0x000fe200078e00ff */
[----:B0-----:R-:W-:Y:S01]  /*0720*/  UISETP.NE.U32.AND UP0, UPT, UR4, URZ, UPT ;  /* 0x000000ff0400728c */ /* 0x001fe2000bf05070 */
[----:B------:R-:W-:Y:S01]  /*0730*/  @!P0 CS2R R30, SRZ ;  /* 0x00000000001e8805 */ /* 0x000fe2000001ff00 */
[----:B------:R-:W0:Y:S01]  /*0740*/  LDCU.U8 UR4, c[0x0][0x410] ;  /* 0x00008200ff0477ac */ /* 0x000e220008000000 */
[----:B------:R-:W-:Y:S01]  /*0750*/  IMAD R3, R3, -0x326172a9, RZ ;  /* 0xcd9e8d5703037824 */ /* 0x000fe200078e02ff */
[----:B------:R-:W-:Y:S01]  /*0760*/  LOP3.LUT R40, R40, UR21, R13, 0x96, !PT ;  /* 0x0000001528287c12 */ /* 0x000fe2000f8e960d */
[----:B------:R-:W-:Y:S01]  /*0770*/  IMAD.HI.U32 R0, R12, -0x326172a9, RZ ;  /* 0xcd9e8d570c007827 */ /* 0x000fe200078e00ff */
[----:B------:R-:W-:Y:S01]  /*0780*/  @P0 MOV R13, R4 ;  /* 0x00000004000d0202 */ /* 0x000fe20000000f00 */
[----:B------:R-:W-:Y:S01]  /*0790*/  UIADD3 UR30, UPT, UPT, UR6, -0x700cb87f, URZ ;  /* 0x8ff34781061e7890 */ /* 0x000fe2000fffe0ff */
[----:B------:R-:W-:Y:S01]  /*07a0*/  @!P0 CS2R R28, SRZ ;  /* 0x00000000001c8805 */ /* 0x000fe2000001ff00 */
[----:B------:R-:W-:Y:S01]  /*07b0*/  @!P0 IMAD.MOV.U32 R63, RZ, RZ, R9 ;  /* 0x000000ffff3f8224 */ /* 0x000fe200078e0009 */
[----:B------:R-:W-:Y:S01]  /*07c0*/  LOP3.LUT R0, R3, UR20, R0, 0x96, !PT ;  /* 0x0000001403007c12 */ /* 0x000fe2000f8e9600 */
[----:B------:R-:W-:Y:S01]  /*07d0*/  @P0 IMAD.MOV.U32 R64, RZ, RZ, R8 ;  /* 0x000000ffff400224 */ /* 0x000fe200078e0008 */
[----:B------:R-:W-:Y:S01]  /*07e0*/  @!P0 MOV R64, R8 ;  /* 0x0000000800408202 */ /* 0x000fe20000000f00 */
[----:B------:R-:W-:Y:S01]  /*07f0*/  IMAD R9, R2, -0x2daee0ad, RZ ;  /* 0xd2511f5302097824 */ /* 0x000fe200078e02ff */
[----:B------:R-:W-:Y:S01]  /*0800*/  UIADD3 UR31, UPT, UPT, UR7, -0x695add53, URZ ;  /* 0x96a522ad071f7890 */ /* 0x000fe2000fffe0ff */
[----:B------:R-:W-:Y:S01]  /*0810*/  IMAD R3, R12, -0x326172a9, RZ ;  /* 0xcd9e8d570c037824 */ /* 0x000fe200078e02ff */
[----:B------:R-:W-:Y:S01]  /*0820*/  @P0 MOV R12, R5 ;  /* 0x00000005000c0202 */ /* 0x000fe20000000f00 */
[----:B------:R-:W-:-:S04]  /*0830*/  IMAD.HI.U32 R2, R40, -0x326172a9, RZ ;  /* 0xcd9e8d5728027827 */ /* 0x000fc800078e00ff */
[----:B------:R-:W-:Y:S01]  /*0840*/  HFMA2 R57, -RZ, RZ, 0, 0 ;  /* 0x00000000ff397431 */ /* 0x000fe200000001ff */
[----:B------:R-:W-:Y:S01]  /*0850*/  BSSY B0, `(.L_x_4672) ;  /* 0x00010f7000007945 */ /* 0x000fe20003800000 */
[----:B------:R-:W-:Y:S01]  /*0860*/  LOP3.LUT R104, R104, 0x3, RZ, 0xc0, !PT ;  /* 0x0000000368687812 */ /* 0x000fe200078ec0ff */
[C---:B------:R-:W-:Y:S01]  /*0870*/  IMAD.HI.U32 R8, R0.reuse, -0x2daee0ad, RZ ;  /* 0xd2511f5300087827 */ /* 0x040fe200078e00ff */
[----:B------:R-:W-:Y:S01]  /*0880*/  LOP3.LUT R2, R3, UR22, R2, 0x96, !PT ;  /* 0x0000001603027c12 */ /* 0x000fe2000f8e9602 */
[----:B------:R-:W-:Y:S02]  /*0890*/  UISETP.NE.AND.EX UP0, UPT, UR5, URZ, UPT, UP0 ;  /* 0x000000ff0500728c */ /* 0x000fe4000bf05300 */
[----:B------:R-:W-:Y:S01]  /*08a0*/  @!P0 IMAD.MOV.U32 R13, RZ, RZ, R4 ;  /* 0x000000ffff0d8224 */ /* 0x000fe200078e0004 */
[----:B------:R-:W-:Y:S01]  /*08b0*/  LOP3.LUT R3, R9, UR23, R8, 0x96, !PT ;  /* 0x0000001709037c12 */ /* 0x000fe2000f8e9608 */
[----:B------:R-:W-:Y:S01]  /*08c0*/  IMAD R27, R0, -0x2daee0ad, RZ ;  /* 0xd2511f53001b7824 */ /* 0x000fe200078e02ff */
[----:B------:R-:W1:Y:S01]  /*08d0*/  LDCU UR32, c[0x0][0x404] ;  /* 0x00008080ff2077ac */ /* 0x000e620008000800 */
[----:B------:R-:W-:-:S02]  /*08e0*/  IMAD R9, R40, -0x326172a9, RZ ;  /* 0xcd9e8d5728097824 */ /* 0x000fc400078e02ff */
[----:B------:R-:W-:Y:S01]  /*08f0*/  IMAD.HI.U32 R0, R3, -0x326172a9, RZ ;  /* 0xcd9e8d5703007827 */ /* 0x000fe200078e00ff */
[----:B------:R-:W2:Y:S03]  /*0900*/  LDCU UR33, c[0x0][0x408] ;  /* 0x00008100ff2177ac */ /* 0x000ea60008000800 */
[----:B------:R-:W-:Y:S01]  /*0910*/  IMAD.HI.U32 R4, R2, -0x2daee0ad, RZ ;  /* 0xd2511f5302047827 */ /* 0x000fe200078e00ff */
[----:B------:R-:W-:Y:S01]  /*0920*/  LOP3.LUT R40, R9, UR24, R0, 0x96, !PT ;  /* 0x0000001809287c12 */ /* 0x000fe2000f8e9600 */
[----:B------:R-:W3:Y:S02]  /*0930*/  LDCU UR12, c[0x0][0x388] ;  /* 0x00007100ff0c77ac */ /* 0x000ee40008000800 */
[----:B------:R-:W-:Y:S01]  /*0940*/  @P0 IMAD.MOV.U32 R16, RZ, RZ, R41 ;  /* 0x000000ffff100224 */ /* 0x000fe200078e0029 */
[----:B------:R-:W-:Y:S01]  /*0950*/  @!P0 MOV R16, R41 ;  /* 0x0000002900108202 */ /* 0x000fe20000000f00 */
[----:B------:R-:W-:Y:S01]  /*0960*/  @P0 IMAD.MOV.U32 R59, RZ, RZ, R11 ;  /* 0x000000ffff3b0224 */ /* 0x000fe200078e000b */
[----:B------:R-:W-:Y:S01]  /*0970*/  LOP3.LUT R41, R27, UR25, R4, 0x96, !PT ;  /* 0x000000191b297c12 */ /* 0x000fe2000f8e9604 */
[----:B------:R-:W-:Y:S01]  /*0980*/  @!P0 IMAD.MOV.U32 R61, RZ, RZ, R10 ;  /* 0x000000ffff3d8224 */ /* 0x000fe200078e000a */
[----:B------:R-:W-:Y:S01]  /*0990*/  @!P0 MOV R59, R11 ;  /* 0x0000000b003b8202 */ /* 0x000fe20000000f00 */
[----:B------:R-:W-:Y:S01]  /*09a0*/  @P0 IMAD.MOV.U32 R11, RZ, RZ, R6 ;  /* 0x000000ffff0b0224 */ /* 0x000fe200078e0006 */
[----:B------:R-:W-:Y:S01]  /*09b0*/  @P0 MOV R10, R7 ;  /* 0x00000007000a0202 */ /* 0x000fe20000000f00 */
[----:B------:R-:W-:Y:S01]  /*09c0*/  @!P0 IMAD.MOV.U32 R12, RZ, RZ, R5 ;  /* 0x000000ffff0c8224 */ /* 0x000fe200078e0005 */
[----:B------:R-:W-:Y:S01]  /*09d0*/  @!P0 MOV R11, R6 ;  /* 0x00000006000b8202 */ /* 0x000fe20000000f00 */
[----:B------:R-:W-:Y:S01]  /*09e0*/  @!P0 IMAD.MOV.U32 R10, RZ, RZ, R7 ;  /* 0x000000ffff0a8224 */ /* 0x000fe200078e0007 */
[----:B------:R-:W4:Y:S01]  /*09f0*/  LDCU UR13, c[0x0][0x448] ;  /* 0x00008900ff0d77ac */ /* 0x000f220008000800 */
[----:B------:R-:W-:-:S02]  /*0a00*/  HADD2.F32 R7, -RZ, R38.H0_H0 ;  /* 0x20000026ff077230 */ /* 0x000fc40000004100 */
[----:B------:R-:W-:Y:S01]  /*0a10*/  HADD2.F32 R6, -RZ, R38.H1_H1 ;  /* 0x30000026ff067230 */ /* 0x000fe20000004100 */
[----:B------:R-:W1:Y:S01]  /*0a20*/  LDCU.64 UR10, c[0x0][0x3a0] ;  /* 0x00007400ff0a77ac */ /* 0x000e620008000a00 */
[--C-:B------:R-:W-:Y:S02]  /*0a30*/  HADD2.F32 R5, -RZ, R37.reuse.H0_H0 ;  /* 0x20000025ff057230 */ /* 0x100fe40000004100 */
[----:B------:R-:W-:Y:S01]  /*0a40*/  HADD2.F32 R4, -RZ, R37.H1_H1 ;  /* 0x30000025ff047230 */ /* 0x000fe20000004100 */
[----:B0-----:R-:W-:Y:S01]  /*0a50*/  UISETP.NE.AND UP1, UPT, UR4, URZ, UPT ;  /* 0x000000ff0400728c */ /* 0x001fe2000bf25270 */
[----:B------:R-:W-:Y:S02]  /*0a60*/  IMAD R27, R3, -0x326172a9, RZ ;  /* 0xcd9e8d57031b7824 */ /* 0x000fe400078e02ff */
[----:B------:R-:W-:-:S04]  /*0a70*/  IMAD.HI.U32 R0, R41, -0x326172a9, RZ ;  /* 0xcd9e8d5729007827 */ /* 0x000fc800078e00ff */
[----:B------:R-:W-:Y:S02]  /*0a80*/  IMAD R38, R2, -0x2daee0ad, RZ ;  /* 0xd2511f5302267824 */ /* 0x000fe400078e02ff */
[----:B------:R-:W-:-:S04]  /*0a90*/  IMAD.HI.U32 R37, R40, -0x2daee0ad, RZ ;  /* 0xd2511f5328257827 */ /* 0x000fc800078e00ff */
[--C-:B------:R-:W-:Y:S01]  /*0aa0*/  HADD2.F32 R3, -RZ, R36.reuse.H0_H0 ;  /* 0x20000024ff037230 */ /* 0x100fe20000004100 */
[----:B------:R-:W-:Y:S01]  /*0ab0*/  LOP3.LUT R37, R38, UR27, R37, 0x96, !PT ;  /* 0x0000001b26257c12 */ /* 0x000fe2000f8e9625 */
[----:B------:R-:W-:Y:S01]  /*0ac0*/  HADD2.F32 R2, -RZ, R36.H1_H1 ;  /* 0x30000024ff027230 */ /* 0x000fe20000004100 */
[----:B------:R-:W-:Y:S01]  /*0ad0*/  LOP3.LUT R36, R27, UR26, R0, 0x96, !PT ;  /* 0x0000001a1b247c12 */ /* 0x000fe2000f8e9600 */
[----:B------:R-:W-:Y:S02]  /*0ae0*/  @!P0 IMAD.MOV.U32 R23, RZ, RZ, R45 ;  /* 0x000000ffff178224 */ /* 0x000fe400078e002d */
[----:B------:R-:W-:Y:S02]  /*0af0*/  @!P0 IMAD.MOV.U32 R20, RZ, RZ, R46 ;  /* 0x000000ffff148224 */ /* 0x000fe400078e002e */
        /* <DEDUP_REMOVED lines=13> */
[----:B------:R-:W-:Y:S01]  /*0bd0*/  @!P0 IMAD.MOV.U32 R65, RZ, RZ, R15 ;  /* 0x000000ffff418224 */ /* 0x000fe200078e000f */
[----:B------:R-:W-:Y:S01]  /*0be0*/  @!P0 MOV R69, R14 ;  /* 0x0000000e00458202 */ /* 0x000fe20000000f00 */
[----:B------:R-:W-:Y:S01]  /*0bf0*/  IMAD R37, R37, -0x326172a9, RZ ;  /* 0xcd9e8d5725257824 */ /* 0x000fe200078e02ff */
[----:B------:R-:W-:Y:S01]  /*0c00*/  @P0 MOV R15, R42 ;  /* 0x0000002a000f0202 */ /* 0x000fe20000000f00 */
[----:B------:R-:W-:Y:S01]  /*0c10*/  IMAD R36, R36, -0x2daee0ad, RZ ;  /* 0xd2511f5324247824 */ /* 0x000fe200078e02ff */
[----:B------:R-:W-:Y:S01]  /*0c20*/  @P0 MOV R14, R43 ;  /* 0x0000002b000e0202 */ /* 0x000fe20000000f00 */
[----:B------:R-:W-:-:S04]  /*0c30*/  IMAD.HI.U32 R87, R33, -0x2daee0ad, RZ ;  /* 0xd2511f5321577827 */ /* 0x000fc800078e00ff */
[----:B------:R-:W-:Y:S01]  /*0c40*/  IMAD.HI.U32 R84, R35, -0x326172a9, RZ ;  /* 0xcd9e8d5723547827 */ /* 0x000fe200078e00ff */
[----:B------:R-:W-:-:S03]  /*0c50*/  LOP3.LUT R87, R36, UR31, R87, 0x96, !PT ;  /* 0x0000001f24577c12 */ /* 0x000fc6000f8e9657 */
[----:B------:R-:W-:Y:S01]  /*0c60*/  @P0 IMAD.MOV.U32 R19, RZ, RZ, R47 ;  /* 0x000000ffff130224 */ /* 0x000fe200078e002f */
[----:B------:R-:W-:Y:S01]  /*0c70*/  @!P0 MOV R19, R47 ;  /* 0x0000002f00138202 */ /* 0x000fe20000000f00 */
[----:B------:R-:W-:Y:S01]  /*0c80*/  HADD2.F32 R82, -RZ, R83.H0_H0 ;  /* 0x20000053ff527230 */ /* 0x000fe20000004100 */
[----:B------:R-:W-:Y:S01]  /*0c90*/  LOP3.LUT R84, R37, UR30, R84, 0x96, !PT ;  /* 0x0000001e25547c12 */ /* 0x000fe2000f8e9654 */
        /* <DEDUP_REMOVED lines=11> */
[----:B------:R-:W-:Y:S02]  /*0d50*/  @!P0 IMAD.MOV.U32 R15, RZ, RZ, R42 ;  /* 0x000000ffff0f8224 */ /* 0x000fe400078e002a */
[----:B------:R-:W-:Y:S02]  /*0d60*/  @!P0 IMAD.MOV.U32 R14, RZ, RZ, R43 ;  /* 0x000000ffff0e8224 */ /* 0x000fe400078e002b */
        /* <DEDUP_REMOVED lines=24> */
[----:B------:R-:W-:Y:S02]  /*0ef0*/  IMAD R88, R33, -0x2daee0ad, RZ ;  /* 0xd2511f5321587824 */ /* 0x000fe400078e02ff */
[----:B-1234-:R-:W-:-:S07]  /*0f00*/  IMAD R86, R35, -0x326172a9, RZ ;  /* 0xcd9e8d5723567824 */ /* 0x01efce00078e02ff */
.L_x_4919:
        /* <DEDUP_REMOVED lines=16> */
[----:B------:R-:W-:Y:S02]  /*1010*/  PLOP3.LUT P1, PT, PT, PT, UP0, 0x80, 0x8 ;  /* 0x000000000008781c */ /* 0x000fe40003f2f008 */
[----:B------:R-:W-:-:S02]  /*1020*/  ISETP.NE.AND.EX P0, PT, RZ, UR11, PT, P0 ;  /* 0x0000000bff007c0c */ /* 0x000fc4000bf05300 */
[----:B------:R-:W-:-:S09]  /*1030*/  MOV R99, 0x2f800000 ;  /* 0x2f80000000637802 */ /* 0x000fd20000000f00 */
[----:B--2---:R-:W-:Y:S02]  /*1040*/  @P1 HADD2.F32 R100, -RZ, R36.H0_H0 ;  /* 0x20000024ff641230 */ /* 0x004fe40000004100 */
        /* <DEDUP_REMOVED lines=15> */
.L_x_28570:
[----:B------:R-:W-:Y:S05]  /*1140*/  BRX R36 -0x1150                                        (*"BRANCH_TARGETS .L_x_28571,.L_x_28572,.L_x_28573"*) ;  /* 0xffffffec24ac7949 */ /* 0x000fea000383ffff */
.L_x_28573:
[----:B------:R-:W-:Y:S01]  /*1150*/  IADD3 R36, PT, PT, R104, 0x1, RZ ;  /* 0x0000000168247810 */ /* 0x000fe20007ffe0ff */
[----:B------:R-:W-:Y:S01]  /*1160*/  IMAD.MOV.U32 R110, RZ, RZ, R88 ;  /* 0x000000ffff6e7224 */ /* 0x000fe200078e0058 */
[----:B------:R-:W-:Y:S01]  /*1170*/  MOV R37, R84 ;  /* 0x0000005400257202 */ /* 0x000fe20000000f00 */
[----:B------:R-:W-:Y:S06]  /*1180*/  BRA `(.L_x_4675) ;  /* 0x0000000000ec7947 */ /* 0x000fec0003800000 */
.L_x_28571:
[----:B------:R-:W-:Y:S01]  /*1190*/  IMAD.MOV.U32 R110, RZ, RZ, R88 ;  /* 0x000000ffff6e7224 */ /* 0x000fe200078e0058 */
[----:B------:R-:W-:Y:S01]  /*11a0*/  MOV R36, 0x3 ;  /* 0x0000000300247802 */ /* 0x000fe20000000f00 */
[----:B------:R-:W-:Y:S01]  /*11b0*/  IMAD.MOV.U32 R37, RZ, RZ, R87 ;  /* 0x000000ffff257224 */ /* 0x000fe200078e0057 */
[----:B------:R-:W-:Y:S06]  /*11c0*/  BRA `(.L_x_4675) ;  /* 0x0000000000dc7947 */ /* 0x000fec0003800000 */
.L_x_28572:
        /* <DEDUP_REMOVED lines=13> */
.L_x_4677:
[----:B------:R-:W-:Y:S05]  /*12a0*/  BSYNC.RECONVERGENT B2 ;  /* 0x0000000000027941 */ /* 0x000fea0003800200 */
.L_x_4676:
        /* <DEDUP_REMOVED lines=41> */
.L_x_4675:
[----:B------:R-:W-:Y:S05]  /*1540*/  BSYNC.RECONVERGENT B1 ;  /* 0x0000000000017941 */ /* 0x000fea0003800200 */
.L_x_4674:
        /* <DEDUP_REMOVED lines=11> */
[----:B------:R-:W-:-:S03]  /*1600*/  HADD2.F32 R38, -RZ, R28.H0_H0 ;  /* 0x2000001cff267230 */ /* 0x000fc60000004100 */
[----:B------:R-:W-:Y:S02]  /*1610*/  FSEL R37, R37, RZ, !P1 ;  /* 0x000000ff25257208 */ /* 0x000fe40004800000 */
[----:B------:R-:W-:-:S03]  /*1620*/  PLOP3.LUT P1, PT, P1, PT, PT, 0x8, 0x80 ;  /* 0x000000000080781c */ /* 0x000fc60000f2e170 */
[----:B------:R-:W-:Y:S01]  /*1630*/  FFMA.FTZ R70, R37, R70, R38 ;  /* 0x0000004625467223 */ /* 0x000fe20000010026 */
[----:B------:R-:W-:Y:S01]  /*1640*/  IMAD.MOV.U32 R38, RZ, RZ, 0x2 ;  /* 0x00000002ff267424 */ /* 0x000fe200078e00ff */
        /* <DEDUP_REMOVED lines=11> */
.L_x_4680:
        /* <DEDUP_REMOVED lines=13> */
.L_x_4682:
[----:B------:R-:W-:Y:S05]  /*17d0*/  BSYNC.RECONVERGENT B2 ;  /* 0x0000000000027941 */ /* 0x000fea0003800200 */
.L_x_4681:
        /* <DEDUP_REMOVED lines=42> */
.L_x_4679:
[----:B------:R-:W-:Y:S05]  /*1a80*/  BSYNC.RECONVERGENT B1 ;  /* 0x0000000000017941 */ /* 0x000fea0003800200 */
.L_x_4678:
[----:B------:R-:W-:Y:S01]  /*1a90*/  I2FP.F32.U32 R36, R37 ;  /* 0x0000002500247245 */ /* 0x000fe20000201000 */
[----:B------:R-:W-:Y:S01]  /*1aa0*/  HADD2.F32 R37, -RZ, R32.H1_H1 ;  /* 0x30000020ff257230 */ /* 0x000fe20000004100 */
[----:B------:R-:W-:Y:S01]  /*1ab0*/  ISETP.NE.AND P2, PT, R38, 0x1, PT ;  /* 0x000000012600780c */ /* 0x000fe20003f45270 */
[----:B------:R-:W-:Y:S01]  /*1ac0*/  HADD2.F32 R90, -RZ, R24.H1_H1 ;  /* 0x30000018ff5a7230 */ /* 0x000fe20000004100 */
[----:B------:R-:W-:Y:S01]  /*1ad0*/  BSSY.RECONVERGENT B1, `(.L_x_4683) ;  /* 0x000004d000017945 */ /* 0x000fe20003800200 */
[----:B------:R-:W-:Y:S01]  /*1ae0*/  FFMA.FTZ R36, R36, R99, 1.1641532182693481445e-10 ;  /* 0x2f00000024247423 */ /* 0x000fe20000010063 */
[----:B------:R-:W-:Y:S01]  /*1af0*/  FMUL.FTZ R37, R37, R100 ;  /* 0x0000006425257220 */ /* 0x000fe20000410000 */
[----:B------:R-:W-:Y:S02]  /*1b00*/  HADD2.F32 R32, -RZ, R28.H1_H1 ;  /* 0x3000001cff207230 */ /* 0x000fe40000004100 */
[----:B------:R-:W-:Y:S02]  /*1b10*/  IMAD.MOV.U32 R39, RZ, RZ, 0x2 ;  /* 0x00000002ff277424 */ /* 0x000fe400078e00ff */
[----:B------:R-:W-:Y:S01]  /*1b20*/  FMUL.FTZ R37, R37, R98 ;  /* 0x0000006225257220 */ /* 0x000fe20000410000 */
[----:B------:R-:W-:-:S04]  /*1b30*/  FSETP.GTU.FTZ.AND P1, PT, R36, R97, PT ;  /* 0x000000612400720b */ /* 0x000fc80003f3c000 */
        /* <DEDUP_REMOVED lines=14> */
.L_x_4685:
        /* <DEDUP_REMOVED lines=13> */
.L_x_4687:
[----:B------:R-:W-:Y:S05]  /*1cf0*/  BSYNC.RECONVERGENT B2 ;  /* 0x0000000000027941 */ /* 0x000fea0003800200 */
.L_x_4686:
        /* <DEDUP_REMOVED lines=42> */
.L_x_4684:
[----:B------:R-:W-:Y:S05]  /*1fa0*/  BSYNC.RECONVERGENT B1 ;  /* 0x0000000000017941 */ /* 0x000fea0003800200 */
.L_x_4683:
        /* <DEDUP_REMOVED lines=24> */
.L_x_4690:
        /* <DEDUP_REMOVED lines=13> */
.L_x_4692:
[----:B------:R-:W-:Y:S05]  /*2200*/  BSYNC.RECONVERGENT B2 ;  /* 0x0000000000027941 */ /* 0x000fea0003800200 */
.L_x_4691:
        /* <DEDUP_REMOVED lines=42> */
.L_x_4689:
[----:B------:R-:W-:Y:S05]  /*24b0*/  BSYNC.RECONVERGENT B1 ;  /* 0x0000000000017941 */ /* 0x000fea0003800200 */
.L_x_4688:
        /* <DEDUP_REMOVED lines=24> */
.L_x_4695:
        /* <DEDUP_REMOVED lines=13> */
.L_x_4697:
[----:B------:R-:W-:Y:S05]  /*2710*/  BSYNC.RECONVERGENT B2 ;  /* 0x0000000000027941 */ /* 0x000fea0003800200 */
.L_x_4696:
        /* <DEDUP_REMOVED lines=42> */
.L_x_4694:
[----:B------:R-:W-:Y:S05]  /*29c0*/  BSYNC.RECONVERGENT B1 ;  /* 0x0000000000017941 */ /* 0x000fea0003800200 */
.L_x_4693:
[----:B------:R-:W-:Y:S01]  /*29d0*/  I2FP.F32.U32 R32, R33 ;  /* 0x0000002100207245 */ /* 0x000fe20000201000 */
[----:B------:R-:W-:Y:S01]  /*29e0*/  HADD2.F32 R33, -RZ, R34.H0_H0 ;  /* 0x20000022ff217230 */ /* 0x000fe20000004100 */
[----:B------:R-:W-:Y:S01]  /*29f0*/  ISETP.NE.AND P4, PT, R36, 0x1, PT ;  /* 0x000000012400780c */ /* 0x000fe20003f85270 */
[----:B------:R-:W-:Y:S01]  /*2a00*/  HADD2.F32 R92, -RZ, R20.H0_H0 ;  /* 0x20000014ff5c7230 */ /* 0x000fe20000004100 */
[----:B------:R-:W-:Y:S01]  /*2a10*/  BSSY.RECONVERGENT B1, `(.L_x_4698) ;  /* 0x000004c000017945 */ /* 0x000fe20003800200 */
[----:B------:R-:W-:Y:S01]  /*2a20*/  FFMA.FTZ R32, R32, R99, 1.1641532182693481445e-10 ;  /* 0x2f00000020207423 */ /* 0x000fe20000010063 */
[----:B------:R-:W-:Y:S01]  /*2a30*/  FMUL.FTZ R33, R33, R100 ;  /* 0x0000006421217220 */ /* 0x000fe20000410000 */
[----:B------:R-:W-:-:S03]  /*2a40*/  IMAD.MOV.U32 R37, RZ, RZ, 0x2 ;  /* 0x00000002ff257424 */ /* 0x000fc600078e00ff */
        /* <DEDUP_REMOVED lines=16> */
.L_x_4700:
        /* <DEDUP_REMOVED lines=13> */
.L_x_4702:
[----:B------:R-:W-:Y:S05]  /*2c20*/  BSYNC.RECONVERGENT B2 ;  /* 0x0000000000027941 */ /* 0x000fea0003800200 */
.L_x_4701:
        /* <DEDUP_REMOVED lines=42> */
.L_x_4699:
[----:B------:R-:W-:Y:S05]  /*2ed0*/  BSYNC.RECONVERGENT B1 ;  /* 0x0000000000017941 */ /* 0x000fea0003800200 */
.L_x_4698:
        /* <DEDUP_REMOVED lines=9> */
[----:B------:R-:W-:Y:S01]  /*2f70*/  FSETP.GTU.FTZ.AND P4, PT, R32, R97, PT ;  /* 0x000000612000720b */ /* 0x000fe20003f9c000 */
[----:B------:R-:W-:-:S03]  /*2f80*/  HADD2.F32 R32, -RZ, R30.H1_H1 ;  /* 0x3000001eff207230 */ /* 0x000fc60000004100 */
        /* <DEDUP_REMOVED lines=13> */
.L_x_4705:
        /* <DEDUP_REMOVED lines=13> */
.L_x_4707:
[----:B------:R-:W-:Y:S05]  /*3130*/  BSYNC.RECONVERGENT B2 ;  /* 0x0000000000027941 */ /* 0x000fea0003800200 */
.L_x_4706:
        /* <DEDUP_REMOVED lines=42> */
.L_x_4704:
[----:B------:R-:W-:Y:S05]  /*33e0*/  BSYNC.RECONVERGENT B1 ;  /* 0x0000000000017941 */ /* 0x000fea0003800200 */
.L_x_4703:
[----:B------:R-:W-:Y:S01]  /*33f0*/  I2FP.F32.U32 R32, R33 ;  /* 0x0000002100207245 */ /* 0x000fe20000201000 */
[----:B------:R-:W-:Y:S01]  /*3400*/  HADD2.F32 R33, -RZ, R35.H0_H0 ;  /* 0x20000023ff217230 */ /* 0x000fe20000004100 */
[----:B------:R-:W-:Y:S01]  /*3410*/  ISETP.NE.AND P6, PT, R38, 0x1, PT ;  /* 0x000000012600780c */ /* 0x000fe20003fc5270 */
[----:B------:R-:W-:Y:S01]  /*3420*/  HADD2.F32 R34, -RZ, R19.H0_H0 ;  /* 0x20000013ff227230 */ /* 0x000fe20000004100 */
[----:B------:R-:W-:Y:S01]  /*3430*/  BSSY.RECONVERGENT B1, `(.L_x_4708) ;  /* 0x000004e000017945 */ /* 0x000fe20003800200 */
[----:B------:R-:W-:Y:S01]  /*3440*/  FFMA.FTZ R32, R32, R99, 1.1641532182693481445e-10 ;  /* 0x2f00000020207423 */ /* 0x000fe20000010063 */
[----:B------:R-:W-:Y:S01]  /*3450*/  FMUL.FTZ R33, R33, R100 ;  /* 0x0000006421217220 */ /* 0x000fe20000410000 */
[----:B------:R-:W-:Y:S02]  /*3460*/  HADD2.F32 R36, -RZ, R31.H0_H0 ;  /* 0x2000001fff247230 */ /* 0x000fe40000004100 */
[----:B------:R-:W-:Y:S02]  /*3470*/  IMAD.MOV.U32 R88, RZ, RZ, 0x2 ;  /* 0x00000002ff587424 */ /* 0x000fe400078e00ff */
[----:B------:R-:W-:Y:S01]  /*3480*/  FMUL.FTZ R33, R33, R98 ;  /* 0x0000006221217220 */ /* 0x000fe20000410000 */
[----:B------:R-:W-:-:S04]  /*3490*/  FSETP.GTU.FTZ.AND P5, PT, R32, R97, PT ;  /* 0x000000612000720b */ /* 0x000fc80003fbc000 */
        /* <DEDUP_REMOVED lines=13> */
.L_x_4710:
        /* <DEDUP_REMOVED lines=15> */
.L_x_4712:
[----:B------:R-:W-:Y:S05]  /*3660*/  BSYNC.RECONVERGENT B2 ;  /* 0x0000000000027941 */ /* 0x000fea0003800200 */
.L_x_4711:
        /* <DEDUP_REMOVED lines=42> */
.L_x_4709:
[----:B------:R-:W-:Y:S05]  /*3910*/  BSYNC.RECONVERGENT B1 ;  /* 0x0000000000017941 */ /* 0x000fea0003800200 */
.L_x_4708:
[----:B------:R-:W-:Y:S01]  /*3920*/  I2FP.F32.U32 R32, R33 ;  /* 0x0000002100207245 */ /* 0x000fe20000201000 */
[----:B------:R-:W-:Y:S01]  /*3930*/  HADD2.F32 R35, -RZ, R35.H1_H1 ;  /* 0x30000023ff237230 */ /* 0x000fe20000004100 */
[----:B------:R-:W-:Y:S01]  /*3940*/  F2FP.F16.F32.PACK_AB R33, R91, R89 ;  /* 0x000000595b21723e */ /* 0x000fe200000000ff */
[----:B------:R-:W-:Y:S02]  /*3950*/  HADD2.F32 R96, -RZ, R19.H1_H1 ;  /* 0x30000013ff607230 */ /* 0x000fe40000004100 */
[----:B------:R-:W-:Y:S01]  /*3960*/  FFMA.FTZ R32, R32, R99, 1.1641532182693481445e-10 ;  /* 0x2f00000020207423 */ /* 0x000fe20000010063 */
[----:B------:R-:W-:Y:S01]  /*3970*/  FMUL.FTZ R35, R35, R100 ;  /* 0x0000006423237220 */ /* 0x000fe20000410000 */
[----:B------:R-:W-:-:S03]  /*3980*/  HADD2.F32 R34, -RZ, R31.H1_H1 ;  /* 0x3000001fff227230 */ /* 0x000fc60000004100 */
[----:B------:R-:W-:Y:S01]  /*3990*/  FMUL.FTZ R35, R35, R98 ;  /* 0x0000006223237220 */ /* 0x000fe20000410000 */
[----:B------:R-:W-:Y:S02]  /*39a0*/  FSETP.GTU.FTZ.AND P6, PT, R32, R97, PT ;  /* 0x000000612000720b */ /* 0x000fe40003fdc000 */
[----:B------:R-:W-:Y:S02]  /*39b0*/  F2FP.F16.F32.PACK_AB R32, R90, R70 ;  /* 0x000000465a20723e */ /* 0x000fe400000000ff */
[----:B------:R-:W-:Y:S02]  /*39c0*/  FSEL R35, R35, RZ, !P6 ;  /* 0x000000ff23237208 */ /* 0x000fe40007000000 */
[----:B------:R-:W-:-:S03]  /*39d0*/  PLOP3.LUT P6, PT, P6, PT, PT, 0x8, 0x80 ;  /* 0x000000000080781c */ /* 0x000fc600037ce170 */
[----:B------:R-:W-:Y:S01]  /*39e0*/  FFMA.FTZ R96, R35, R96, R34 ;  /* 0x0000006023607223 */ /* 0x000fe20000010022 */
[----:B------:R-:W-:-:S04]  /*39f0*/  F2FP.F16.F32.PACK_AB R34, R94, R92 ;  /* 0x0000005c5e22723e */ /* 0x000fc800000000ff */
[----:B------:R-:W-:Y:S01]  /*3a00*/  F2FP.F16.F32.PACK_AB R35, R96, R93 ;  /* 0x0000005d6023723e */ /* 0x000fe200000000ff */
[----:B------:R-:W-:Y:S06]  /*3a10*/  BRA `(.L_x_4713) ;  /* 0x0000002800307947 */ /* 0x000fec0003800000 */
.L_x_4673:
        /* <DEDUP_REMOVED lines=16> */
.L_x_4716:
        /* <DEDUP_REMOVED lines=13> */
.L_x_4718:
[----:B------:R-:W-:Y:S05]  /*3bf0*/  BSYNC.RECONVERGENT B2 ;  /* 0x0000000000027941 */ /* 0x000fea0003800200 */
.L_x_4717:
        /* <DEDUP_REMOVED lines=40> */
[----:B------:R-:W-:-:S07]  /*3e80*/  IMAD.MOV.U32 R36, RZ, RZ, R88 ;  /* 0x000000ffff247224 */ /* 0x000fce00078e0058 */
.L_x_4715:
[----:B------:R-:W-:Y:S05]  /*3e90*/  BSYNC.RECONVERGENT B1 ;  /* 0x0000000000017941 */ /* 0x000fea0003800200 */
.L_x_4714:
        /* <DEDUP_REMOVED lines=8> */
[----:B------:R-:W-:Y:S01]  /*3f20*/  BSSY.RECONVERGENT B1, `(.L_x_4719) ;  /* 0x000004a000017945 */ /* 0x000fe20003800200 */
[----:B------:R-:W-:Y:S02]  /*3f30*/  IMAD.MOV.U32 R40, RZ, RZ, 0x2 ;  /* 0x00000002ff287424 */ /* 0x000fe400078e00ff */
[----:B------:R-:W-:Y:S01]  /*3f40*/  FMUL.FTZ R37, R37, R98 ;  /* 0x0000006225257220 */ /* 0x000fe20000410000 */
[----:B------:R-:W-:-:S04]  /*3f50*/  FSETP.GTU.FTZ.AND P1, PT, R36, R97, PT ;  /* 0x000000612400720b */ /* 0x000fc80003f3c000 */
[----:B------:R-:W-:Y:S02]  /*3f60*/  FSEL R70, R37, RZ, !P1 ;  /* 0x000000ff25467208 */ /* 0x000fe40004800000 */
[----:B------:R-:W-:Y:S02]  /*3f70*/  PLOP3.LUT P1, PT, P1, PT, PT, 0x8, 0x80 ;  /* 0x000000000080781c */ /* 0x000fe40000f2e170 */
[----:B------:R-:W-:Y:S01]  /*3f80*/  MOV R37, R86 ;  /* 0x0000005600257202 */ /* 0x000fe20000000f00 */
        /* <DEDUP_REMOVED lines=11> */
.L_x_4721:
        /* <DEDUP_REMOVED lines=13> */
.L_x_4723:
[----:B------:R-:W-:Y:S05]  /*4110*/  BSYNC.RECONVERGENT B2 ;  /* 0x0000000000027941 */ /* 0x000fea0003800200 */
.L_x_4722:
        /* <DEDUP_REMOVED lines=42> */
.L_x_4720:
[----:B------:R-:W-:Y:S05]  /*43c0*/  BSYNC.RECONVERGENT B1 ;  /* 0x0000000000017941 */ /* 0x000fea0003800200 */
.L_x_4719:
        /* <DEDUP_REMOVED lines=9> */
[----:B------:R-:W-:Y:S01]  /*4460*/  FSETP.GTU.FTZ.AND P1, PT, R36, R97, PT ;  /* 0x000000612400720b */ /* 0x000fe20003f3c000 */
[----:B------:R-:W-:-:S03]  /*4470*/  IMAD.MOV.U32 R36, RZ, RZ, 0x2 ;  /* 0x00000002ff247424 */ /* 0x000fc600078e00ff */
[----:B------:R-:W-:Y:S02]  /*4480*/  FSEL R90, R37, RZ, !P1 ;  /* 0x000000ff255a7208 */ /* 0x000fe40004800000 */
        /* <DEDUP_REMOVED lines=12> */
.L_x_4726:
        /* <DEDUP_REMOVED lines=13> */
.L_x_4728:
[----:B------:R-:W-:Y:S05]  /*4620*/  BSYNC.RECONVERGENT B2 ;  /* 0x0000000000027941 */ /* 0x000fea0003800200 */
.L_x_4727:
        /* <DEDUP_REMOVED lines=42> */
.L_x_4725:
[----:B------:R-:W-:Y:S05]  /*48d0*/  BSYNC.RECONVERGENT B1 ;  /* 0x0000000000017941 */ /* 0x000fea0003800200 */
.L_x_4724:
        /* <DEDUP_REMOVED lines=23> */
.L_x_4731:
        /* <DEDUP_REMOVED lines=13> */
.L_x_4733:
[----:B------:R-:W-:Y:S05]  /*4b20*/  BSYNC.RECONVERGENT B2 ;  /* 0x0000000000027941 */ /* 0x000fea0003800200 */
.L_x_4732:
        /* <DEDUP_REMOVED lines=42> */
.L_x_4730:
[----:B------:R-:W-:Y:S05]  /*4dd0*/  BSYNC.RECONVERGENT B1 ;  /* 0x0000000000017941 */ /* 0x000fea0003800200 */
.L_x_4729:
        /* <DEDUP_REMOVED lines=23> */
.L_x_4736:
        /* <DEDUP_REMOVED lines=13> */
.L_x_4738:
[----:B------:R-:W-:Y:S05]  /*5020*/  BSYNC.RECONVERGENT B2 ;  /* 0x0000000000027941 */ /* 0x000fea0003800200 */
.L_x_4737:
        /* <DEDUP_REMOVED lines=42> */
.L_x_4735:
[----:B------:R-:W-:Y:S05]  /*52d0*/  BSYNC.RECONVERGENT B1 ;  /* 0x0000000000017941 */ /* 0x000fea0003800200 */
.L_x_4734:
        /* <DEDUP_REMOVED lines=23> */
.L_x_4741:
        /* <DEDUP_REMOVED lines=13> */
.L_x_4743:
[----:B------:R-:W-:Y:S05]  /*5520*/  BSYNC.RECONVERGENT B2 ;  /* 0x0000000000027941 */ /* 0x000fea0003800200 */
.L_x_4742:
        /* <DEDUP_REMOVED lines=42> */
.L_x_4740:
[----:B------:R-:W-:Y:S05]  /*57d0*/  BSYNC.RECONVERGENT B1 ;  /* 0x0000000000017941 */ /* 0x000fea0003800200 */
.L_x_4739:
        /* <DEDUP_REMOVED lines=23> */
.L_x_4746:
        /* <DEDUP_REMOVED lines=13> */
.L_x_4748:
[----:B------:R-:W-:Y:S05]  /*5a20*/  BSYNC.RECONVERGENT B2 ;  /* 0x0000000000027941 */ /* 0x000fea0003800200 */
.L_x_4747:
        /* <DEDUP_REMOVED lines=42> */
.L_x_4745:
[----:B------:R-:W-:Y:S05]  /*5cd0*/  BSYNC.RECONVERGENT B1 ;  /* 0x0000000000017941 */ /* 0x000fea0003800200 */
.L_x_4744:
        /* <DEDUP_REMOVED lines=23> */
.L_x_4751:
        /* <DEDUP_REMOVED lines=15> */
.L_x_4753:
[----:B------:R-:W-:Y:S05]  /*5f40*/  BSYNC.RECONVERGENT B2 ;  /* 0x0000000000027941 */ /* 0x000fea0003800200 */
.L_x_4752:
        /* <DEDUP_REMOVED lines=42> */
.L_x_4750:
[----:B------:R-:W-:Y:S05]  /*61f0*/  BSYNC.RECONVERGENT B1 ;  /* 0x0000000000017941 */ /* 0x000fea0003800200 */
.L_x_4749:
        /* <DEDUP_REMOVED lines=11> */
[----:B------:R-:W-:Y:S01]  /*62b0*/  FMUL.FTZ R96, R96, R33 ;  /* 0x0000002160607220 */ /* 0x000fe20000410000 */
[----:B------:R-:W-:-:S04]  /*62c0*/  F2FP.F16.F32.PACK_AB R33, R91, R89 ;  /* 0x000000595b21723e */ /* 0x000fc800000000ff */
[----:B------:R-:W-:-:S07]  /*62d0*/  F2FP.F16.F32.PACK_AB R35, R96, R93 ;  /* 0x0000005d6023723e */ /* 0x000fce00000000ff */
.L_x_4713:
[----:B------:R-:W-:Y:S01]  /*62e0*/  SEL R39, RZ, 0x1000000, !P6 ;  /* 0x01000000ff277807 */ /* 0x000fe20007000000 */
[----:B------:R-:W0:Y:S01]  /*62f0*/  LDC.64 R40, c[0x0][0x3a8] ;  /* 0x0000ea00ff287b82 */ /* 0x000e220000000a00 */
[----:B------:R-:W-:Y:S01]  /*6300*/  SEL R102, RZ, 0x10000, !P5 ;  /* 0x00010000ff667807 */ /* 0x000fe20006800000 */
[----:B------:R-:W-:Y:S01]  /*6310*/  VIADD R95, R71, 0x20 ;  /* 0x00000020475f7836 */ /* 0x000fe20000000000 */
        /* <DEDUP_REMOVED lines=12> */
[----:B------:R-:W-:Y:S01]  /*63e0*/  LOP3.LUT R103, R103, R102, RZ, 0xfc, !PT ;  /* 0x0000006667677212 */ /* 0x000fe200078efcff */
[----:B0-----:R-:W-:Y:S01]  /*63f0*/  IMAD.WIDE.U32 R108, R71, 0x10, R40 ;  /* 0x00000010476c7825 */ /* 0x001fe200078e0028 */
[----:B------:R-:W-:-:S03]  /*6400*/  LOP3.LUT R102, R36, R37, RZ, 0xfc, !PT ;  /* 0x0000002524667212 */ /* 0x000fc600078efcff */
[----:B------:R-:W-:Y:S01]  /*6410*/  IMAD.WIDE.U32 R36, R95, 0x10, R112 ;  /* 0x000000105f247825 */ /* 0x000fe200078e0070 */
[----:B------:R0:W-:Y:S03]  /*6420*/  STG.E.128 desc[UR8][R108.64], R32 ;  /* 0x000000206c007986 */ /* 0x0001e6000c101d08 */
[----:B-1----:R-:W-:-:S05]  /*6430*/  IMAD.WIDE.U32 R106, R71, 0x8, R42 ;  /* 0x00000008476a7825 */ /* 0x002fca00078e002a */
[----:B------:R0:W-:Y:S01]  /*6440*/  STG.E.64 desc[UR8][R106.64], R102 ;  /* 0x000000666a007986 */ /* 0x0001e2000c101b08 */
[----:B--2---:R-:W-:-:S03]  /*6450*/  @P0 IMAD.WIDE.U32 R104, R95, 0x10, R104 ;  /* 0x000000105f680825 */ /* 0x004fc600078e0068 */
[----:B------:R-:W5:Y:S04]  /*6460*/  LDG.E.128 R36, desc[UR8][R36.64] ;  /* 0x0000000824247981 */ /* 0x000f68000c1e1d00 */
[----:B------:R0:W5:Y:S01]  /*6470*/  @P0 LDG.E.128 R28, desc[UR8][R104.64] ;  /* 0x00000008681c0981 */ /* 0x000162000c1e1d00 */
[----:B------:R-:W-:Y:S05]  /*6480*/  @!P0 BRA `(.L_x_4754) ;  /* 0x00000028004c8947 */ /* 0x000fea0003800000 */
        /* <DEDUP_REMOVED lines=16> */
.L_x_4757:
        /* <DEDUP_REMOVED lines=13> */
.L_x_4759:
[----:B------:R-:W-:Y:S05]  /*6660*/  BSYNC.RECONVERGENT B2 ;  /* 0x0000000000027941 */ /* 0x000fea0003800200 */
.L_x_4758:
        /* <DEDUP_REMOVED lines=41> */
.L_x_4756:
[----:B------:R-:W-:Y:S05]  /*6900*/  BSYNC.RECONVERGENT B1 ;  /* 0x0000000000017941 */ /* 0x000fea0003800200 */
.L_x_4755:
        /* <DEDUP_REMOVED lines=10> */
[----:B------:R-:W-:-:S03]  /*69b0*/  HADD2.F32 R32, -RZ, R17.H0_H0 ;  /* 0x20000011ff207230 */ /* 0x000fc60000004100 */
        /* <DEDUP_REMOVED lines=14> */
.L_x_4762:
        /* <DEDUP_REMOVED lines=13> */
.L_x_4764:
[----:B------:R-:W-:Y:S05]  /*6b70*/  BSYNC.RECONVERGENT B2 ;  /* 0x0000000000027941 */ /* 0x000fea0003800200 */
.L_x_4763:
        /* <DEDUP_REMOVED lines=42> */
.L_x_4761:
[----:B------:R-:W-:Y:S05]  /*6e20*/  BSYNC.RECONVERGENT B1 ;  /* 0x0000000000017941 */ /* 0x000fea0003800200 */
.L_x_4760:
        /* <DEDUP_REMOVED lines=25> */
.L_x_4767:
        /* <DEDUP_REMOVED lines=13> */
.L_x_4769:
[----:B------:R-:W-:Y:S05]  /*7090*/  BSYNC.RECONVERGENT B2 ;  /* 0x0000000000027941 */ /* 0x000fea0003800200 */
.L_x_4768:
        /* <DEDUP_REMOVED lines=42> */
.L_x_4766:
[----:B------:R-:W-:Y:S05]  /*7340*/  BSYNC.RECONVERGENT B1 ;  /* 0x0000000000017941 */ /* 0x000fea0003800200 */
.L_x_4765:
        /* <DEDUP_REMOVED lines=24> */
.L_x_4772:
        /* <DEDUP_REMOVED lines=13> */
.L_x_4774:
[----:B------:R-:W-:Y:S05]  /*75a0*/  BSYNC.RECONVERGENT B2 ;  /* 0x0000000000027941 */ /* 0x000fea0003800200 */
.L_x_4773:
        /* <DEDUP_REMOVED lines=42> */
.L_x_4771:
[----:B------:R-:W-:Y:S05]  /*7850*/  BSYNC.RECONVERGENT B1 ;  /* 0x0000000000017941 */ /* 0x000fea0003800200 */
.L_x_4770:
        /* <DEDUP_REMOVED lines=10> */
[----:B------:R-:W-:Y:S01]  /*7900*/  FSETP.GTU.FTZ.AND P2, PT, R32, R97, PT ;  /* 0x000000612000720b */ /* 0x000fe20003f5c000 */
[----:B------:R-:W-:-:S03]  /*7910*/  HADD2.F32 R32, -RZ, R29.H1_H1 ;  /* 0x3000001dff207230 */ /* 0x000fc60000004100 */
        /* <DEDUP_REMOVED lines=12> */
.L_x_4777:
        /* <DEDUP_REMOVED lines=13> */
.L_x_4779:
[----:B------:R-:W-:Y:S05]  /*7ab0*/  BSYNC.RECONVERGENT B2 ;  /* 0x0000000000027941 */ /* 0x000fea0003800200 */
.L_x_4778:
        /* <DEDUP_REMOVED lines=42> */
.L_x_4776:
[----:B------:R-:W-:Y:S05]  /*7d60*/  BSYNC.RECONVERGENT B1 ;  /* 0x0000000000017941 */ /* 0x000fea0003800200 */
.L_x_4775:
        /* <DEDUP_REMOVED lines=24> */
.L_x_4782:
        /* <DEDUP_REMOVED lines=13> */
.L_x_4784:
[----:B------:R-:W-:Y:S05]  /*7fc0*/  BSYNC.RECONVERGENT B2 ;  /* 0x0000000000027941 */ /* 0x000fea0003800200 */
.L_x_4783:
        /* <DEDUP_REMOVED lines=42> */
.L_x_4781:
[----:B------:R-:W-:Y:S05]  /*8270*/  BSYNC.RECONVERGENT B1 ;  /* 0x0000000000017941 */ /* 0x000fea0003800200 */
.L_x_4780:
        /* <DEDUP_REMOVED lines=24> */
.L_x_4787:
        /* <DEDUP_REMOVED lines=13> */
.L_x_4789:
[----:B------:R-:W-:Y:S05]  /*84d0*/  BSYNC.RECONVERGENT B2 ;  /* 0x0000000000027941 */ /* 0x000fea0003800200 */
.L_x_4788:
        /* <DEDUP_REMOVED lines=42> */
.L_x_4786:
[----:B------:R-:W-:Y:S05]  /*8780*/  BSYNC.RECONVERGENT B1 ;  /* 0x0000000000017941 */ /* 0x000fea0003800200 */
.L_x_4785:
[----:B------:R-:W-:Y:S01]  /*8790*/  I2FP.F32.U32 R32, R33 ;  /* 0x0000002100207245 */ /* 0x000fe20000201000 */
[----:B------:R-:W-:Y:S01]  /*87a0*/  HADD2.F32 R33, -RZ, R39.H0_H0 ;  /* 0x20000027ff217230 */ /* 0x000fe20000004100 */
[----:B------:R-:W-:Y:S01]  /*87b0*/  ISETP.NE.AND P6, PT, R35, 0x1, PT ;  /* 0x000000012300780c */ /* 0x000fe20003fc5270 */
[----:B------:R-:W-:Y:S01]  /*87c0*/  HADD2.F32 R34, -RZ, R14.H0_H0 ;  /* 0x2000000eff227230 */ /* 0x000fe20000004100 */
[----:B------:R-:W-:Y:S01]  /*87d0*/  BSSY.RECONVERGENT B1, `(.L_x_4790) ;  /* 0x000004e000017945 */ /* 0x000fe20003800200 */
[----:B------:R-:W-:Y:S01]  /*87e0*/  FFMA.FTZ R32, R32, R99, 1.1641532182693481445e-10 ;  /* 0x2f00000020207423 */ /* 0x000fe20000010063 */
[----:B------:R-:W-:Y:S01]  /*87f0*/  FMUL.FTZ R33, R33, R100 ;  /* 0x0000006421217220 */ /* 0x000fe20000410000 */
[----:B------:R-:W-:-:S03]  /*8800*/  HADD2.F32 R36, -RZ, R31.H0_H0 ;  /* 0x2000001fff247230 */ /* 0x000fc60000004100 */
        /* <DEDUP_REMOVED lines=16> */
.L_x_4792:
        /* <DEDUP_REMOVED lines=15> */
.L_x_4794:
[----:B------:R-:W-:Y:S05]  /*8a00*/  BSYNC.RECONVERGENT B2 ;  /* 0x0000000000027941 */ /* 0x000fea0003800200 */
.L_x_4793:
        /* <DEDUP_REMOVED lines=42> */
.L_x_4791:
[----:B------:R-:W-:Y:S05]  /*8cb0*/  BSYNC.RECONVERGENT B1 ;  /* 0x0000000000017941 */ /* 0x000fea0003800200 */
.L_x_4790:
        /* <DEDUP_REMOVED lines=16> */
.L_x_4754:
        /* <DEDUP_REMOVED lines=16> */
.L_x_4798:
        /* <DEDUP_REMOVED lines=13> */
.L_x_4800:
[----:B------:R-:W-:Y:S05]  /*8f90*/  BSYNC.RECONVERGENT B2 ;  /* 0x0000000000027941 */ /* 0x000fea0003800200 */
.L_x_4799:
        /* <DEDUP_REMOVED lines=41> */
.L_x_4797:
[----:B------:R-:W-:Y:S05]  /*9230*/  BSYNC.RECONVERGENT B1 ;  /* 0x0000000000017941 */ /* 0x000fea0003800200 */
.L_x_4796:
        /* <DEDUP_REMOVED lines=24> */
.L_x_4803:
        /* <DEDUP_REMOVED lines=13> */
.L_x_4805:
[----:B------:R-:W-:Y:S05]  /*9490*/  BSYNC.RECONVERGENT B2 ;  /* 0x0000000000027941 */ /* 0x000fea0003800200 */
.L_x_4804:
        /* <DEDUP_REMOVED lines=42> */
.L_x_4802:
[----:B------:R-:W-:Y:S05]  /*9740*/  BSYNC.RECONVERGENT B1 ;  /* 0x0000000000017941 */ /* 0x000fea0003800200 */
.L_x_4801:
        /* <DEDUP_REMOVED lines=8> */
[----:B------:R-:W-:Y:S01]  /*97d0*/  FSETP.GTU.FTZ.AND P1, PT, R32, R97, PT ;  /* 0x000000612000720b */ /* 0x000fe20003f3c000 */
[----:B------:R-:W-:-:S03]  /*97e0*/  HADD2.F32 R32, -RZ, R17.H1_H1 ;  /* 0x30000011ff207230 */ /* 0x000fc60000004100 */
        /* <DEDUP_REMOVED lines=14> */
.L_x_4808:
        /* <DEDUP_REMOVED lines=13> */
.L_x_4810:
[----:B------:R-:W-:Y:S05]  /*99a0*/  BSYNC.RECONVERGENT B2 ;  /* 0x0000000000027941 */ /* 0x000fea0003800200 */
.L_x_4809:
        /* <DEDUP_REMOVED lines=42> */
.L_x_4807:
[----:B------:R-:W-:Y:S05]  /*9c50*/  BSYNC.RECONVERGENT B1 ;  /* 0x0000000000017941 */ /* 0x000fea0003800200 */
.L_x_4806:
        /* <DEDUP_REMOVED lines=8> */
[----:B------:R-:W-:-:S04]  /*9ce0*/  FSETP.GTU.FTZ.AND P1, PT, R32, R97, PT ;  /* 0x000000612000720b */ /* 0x000fc80003f3c000 */
[----:B------:R-:W-:Y:S01]  /*9cf0*/  FSEL R102, R33, RZ, !P1 ;  /* 0x000000ff21667208 */ /* 0x000fe20004800000 */
[----:B------:R-:W-:Y:S01]  /*9d00*/  IMAD.MOV.U32 R33, RZ, RZ, R86 ;  /* 0x000000ffff217224 */ /* 0x000fe200078e0056 */
[----:B------:R-:W-:-:S03]  /*9d10*/  PLOP3.LUT P1, PT, P1, PT, PT, 0x8, 0x80 ;  /* 0x000000000080781c */ /* 0x000fc60000f2e170 */
[----:B------:R-:W-:Y:S01]  /*9d20*/  FMUL.FTZ R102, R35, R102 ;  /* 0x0000006623667220 */ /* 0x000fe20000410000 */
        /* <DEDUP_REMOVED lines=10> */
.L_x_4813:
        /* <DEDUP_REMOVED lines=13> */
.L_x_4815:
[----:B------:R-:W-:Y:S05]  /*9ea0*/  BSYNC.RECONVERGENT B2 ;  /* 0x0000000000027941 */ /* 0x000fea0003800200 */
.L_x_4814:
        /* <DEDUP_REMOVED lines=42> */
.L_x_4812:
[----:B------:R-:W-:Y:S05]  /*a150*/  BSYNC.RECONVERGENT B1 ;  /* 0x0000000000017941 */ /* 0x000fea0003800200 */
.L_x_4811:
        /* <DEDUP_REMOVED lines=23> */
.L_x_4818:
        /* <DEDUP_REMOVED lines=13> */
.L_x_4820:
[----:B------:R-:W-:Y:S05]  /*a3a0*/  BSYNC.RECONVERGENT B2 ;  /* 0x0000000000027941 */ /* 0x000fea0003800200 */
.L_x_4819:
        /* <DEDUP_REMOVED lines=42> */
.L_x_4817:
[----:B------:R-:W-:Y:S05]  /*a650*/  BSYNC.RECONVERGENT B1 ;  /* 0x0000000000017941 */ /* 0x000fea0003800200 */
.L_x_4816:
        /* <DEDUP_REMOVED lines=23> */
.L_x_4823:
        /* <DEDUP_REMOVED lines=13> */
.L_x_4825:
[----:B------:R-:W-:Y:S05]  /*a8a0*/  BSYNC.RECONVERGENT B2 ;  /* 0x0000000000027941 */ /* 0x000fea0003800200 */
.L_x_4824:
        /* <DEDUP_REMOVED lines=42> */
.L_x_4822:
[----:B------:R-:W-:Y:S05]  /*ab50*/  BSYNC.RECONVERGENT B1 ;  /* 0x0000000000017941 */ /* 0x000fea0003800200 */
.L_x_4821:
        /* <DEDUP_REMOVED lines=23> */
.L_x_4828:
        /* <DEDUP_REMOVED lines=13> */
.L_x_4830:
[----:B------:R-:W-:Y:S05]  /*ada0*/  BSYNC.RECONVERGENT B2 ;  /* 0x0000000000027941 */ /* 0x000fea0003800200 */
.L_x_4829:
        /* <DEDUP_REMOVED lines=42> */
.L_x_4827:
[----:B------:R-:W-:Y:S05]  /*b050*/  BSYNC.RECONVERGENT B1 ;  /* 0x0000000000017941 */ /* 0x000fea0003800200 */
.L_x_4826:
        /* <DEDUP_REMOVED lines=23> */
.L_x_4833:
        /* <DEDUP_REMOVED lines=15> */
.L_x_4835:
[----:B------:R-:W-:Y:S05]  /*b2c0*/  BSYNC.RECONVERGENT B2 ;  /* 0x0000000000027941 */ /* 0x000fea0003800200 */
.L_x_4834:
        /* <DEDUP_REMOVED lines=42> */
.L_x_4832:
[----:B------:R-:W-:Y:S05]  /*b570*/  BSYNC.RECONVERGENT B1 ;  /* 0x0000000000017941 */ /* 0x000fea0003800200 */
.L_x_4831:
        /* <DEDUP_REMOVED lines=14> */
.L_x_4795:
[----:B------:R-:W0:Y:S01]  /*b660*/  @P0 LDC.64 R38, c[0x0][0x3a0] ;  /* 0x0000e800ff260b82 */ /* 0x000e220000000a00 */
[----:B------:R-:W-:Y:S01]  /*b670*/  SEL R114, RZ, 0x10000, !P5 ;  /* 0x00010000ff727807 */ /* 0x000fe20006800000 */
[----:B------:R-:W-:Y:S01]  /*b680*/  IMAD.WIDE.U32 R116, R95, 0x10, R40 ;  /* 0x000000105f747825 */ /* 0x000fe200078e0028 */
[----:B------:R-:W-:Y:S02]  /*b690*/  ISETP.NE.AND P5, PT, R110, RZ, PT ;  /* 0x000000ff6e00720c */ /* 0x000fe40003fa5270 */
[----:B------:R-:W-:Y:S02]  /*b6a0*/  SEL R111, RZ, 0x1000000, !P6 ;  /* 0x01000000ff6f7807 */ /* 0x000fe40007000000 */
[----:B------:R-:W-:Y:S01]  /*b6b0*/  ISETP.NE.AND P6, PT, R88, RZ, PT ;  /* 0x000000ff5800720c */ /* 0x000fe20003fc5270 */
[----:B------:R1:W-:Y:S01]  /*b6c0*/  STG.E.128 desc[UR8][R116.64], R32 ;  /* 0x0000002074007986 */ /* 0x0003e2000c101d08 */
[----:B------:R-:W-:Y:S02]  /*b6d0*/  SEL R115, RZ, 0x100, !P4 ;  /* 0x00000100ff737807 */ /* 0x000fe40006000000 */
[----:B------:R-:W-:-:S02]  /*b6e0*/  SEL R110, RZ, 0x1000000, !P2 ;  /* 0x01000000ff6e7807 */ /* 0x000fc40005000000 */
[----:B------:R-:W-:Y:S02]  /*b6f0*/  SEL R88, RZ, 0x10000, !P1 ;  /* 0x00010000ff587807 */ /* 0x000fe40004800000 */
[----:B------:R-:W-:Y:S02]  /*b700*/  SEL R37, RZ, 0x100, !P5 ;  /* 0x00000100ff257807 */ /* 0x000fe40006800000 */
[----:B------:R-:W-:Y:S02]  /*b710*/  LOP3.LUT R115, R115, R111, R114, 0xfe, !PT ;  /* 0x0000006f73737212 */ /* 0x000fe400078efe72 */
[----:B------:R-:W-:Y:S02]  /*b720*/  LOP3.LUT R37, R37, R110, R88, 0xfe, !PT ;  /* 0x0000006e25257212 */ /* 0x000fe400078efe58 */
[----:B------:R-:W-:Y:S02]  /*b730*/  SEL R114, RZ, 0x1, !P3 ;  /* 0x00000001ff727807 */ /* 0x000fe40005800000 */
[----:B------:R-:W-:-:S02]  /*b740*/  IADD3 R111, PT, PT, R71, 0x40, RZ ;  /* 0x00000040476f7810 */ /* 0x000fc40007ffe0ff */
[----:B------:R-:W-:Y:S01]  /*b750*/  SEL R88, RZ, 0x1, !P6 ;  /* 0x00000001ff587807 */ /* 0x000fe20007000000 */
[----:B-1----:R-:W-:Y:S01]  /*b760*/  IMAD.WIDE.U32 R116, R95, 0x8, R42 ;  /* 0x000000085f747825 */ /* 0x002fe200078e002a */
[----:B------:R-:W-:Y:S02]  /*b770*/  LOP3.LUT R115, R115, R114, RZ, 0xfc, !PT ;  /* 0x0000007273737212 */ /* 0x000fe400078efcff */
[----:B------:R-:W-:Y:S01]  /*b780*/  LOP3.LUT R114, R37, R88, RZ, 0xfc, !PT ;  /* 0x0000005825727212 */ /* 0x000fe200078efcff */
[----:B------:R-:W-:-:S04]  /*b790*/  IMAD.WIDE.U32 R32, R111, 0x10, R112 ;  /* 0x000000106f207825 */ /* 0x000fc800078e0070 */
[----:B0-----:R-:W-:Y:S01]  /*b7a0*/  @P0 IMAD.WIDE.U32 R38, R111, 0x10, R38 ;  /* 0x000000106f260825 */ /* 0x001fe200078e0026 */
        /* <DEDUP_REMOVED lines=20> */
.L_x_4839:
        /* <DEDUP_REMOVED lines=13> */
.L_x_4841:
[----:B------:R-:W-:Y:S05]  /*b9c0*/  BSYNC.RECONVERGENT B2 ;  /* 0x0000000000027941 */ /* 0x000fea0003800200 */
.L_x_4840:
        /* <DEDUP_REMOVED lines=42> */
.L_x_4838:
[----:B------:R-:W-:Y:S05]  /*bc70*/  BSYNC.RECONVERGENT B1 ;  /* 0x0000000000017941 */ /* 0x000fea0003800200 */
.L_x_4837:
        /* <DEDUP_REMOVED lines=25> */
.L_x_4844:
        /* <DEDUP_REMOVED lines=13> */
.L_x_4846:
[----:B------:R-:W-:Y:S05]  /*bee0*/  BSYNC.RECONVERGENT B2 ;  /* 0x0000000000027941 */ /* 0x000fea0003800200 */
.L_x_4845:
        /* <DEDUP_REMOVED lines=42> */
.L_x_4843:
[----:B------:R-:W-:Y:S05]  /*c190*/  BSYNC.RECONVERGENT B1 ;  /* 0x0000000000017941 */ /* 0x000fea0003800200 */
.L_x_4842:
        /* <DEDUP_REMOVED lines=8> */
[----:B------:R-:W-:Y:S02]  /*c220*/  HFMA2 R38, -RZ, RZ, 0, 1.1920928955078125e-07 ;  /* 0x00000002ff267431 */ /* 0x000fe400000001ff */
        /* <DEDUP_REMOVED lines=15> */
.L_x_4849:
        /* <DEDUP_REMOVED lines=13> */
.L_x_4851:
[----:B------:R-:W-:Y:S05]  /*c3f0*/  BSYNC.RECONVERGENT B2 ;  /* 0x0000000000027941 */ /* 0x000fea0003800200 */
.L_x_4850:
        /* <DEDUP_REMOVED lines=42> */
.L_x_4848:
[----:B------:R-:W-:Y:S05]  /*c6a0*/  BSYNC.RECONVERGENT B1 ;  /* 0x0000000000017941 */ /* 0x000fea0003800200 */
.L_x_4847:
        /* <DEDUP_REMOVED lines=24> */
.L_x_4854:
        /* <DEDUP_REMOVED lines=13> */
.L_x_4856:
[----:B------:R-:W-:Y:S05]  /*c900*/  BSYNC.RECONVERGENT B2 ;  /* 0x0000000000027941 */ /* 0x000fea0003800200 */
.L_x_4855:
        /* <DEDUP_REMOVED lines=42> */
.L_x_4853:
[----:B------:R-:W-:Y:S05]  /*cbb0*/  BSYNC.RECONVERGENT B1 ;  /* 0x0000000000017941 */ /* 0x000fea0003800200 */
.L_x_4852:
        /* <DEDUP_REMOVED lines=24> */
.L_x_4859:
        /* <DEDUP_REMOVED lines=13> */
.L_x_4861:
[----:B------:R-:W-:Y:S05]  /*ce10*/  BSYNC.RECONVERGENT B2 ;  /* 0x0000000000027941 */ /* 0x000fea0003800200 */
.L_x_4860:
        /* <DEDUP_REMOVED lines=40> */
[----:B------:R-:W-:Y:S01]  /*d0a0*/  IMAD.MOV.U32 R33, RZ, RZ, R88 ;  /* 0x000000ffff217224 */ /* 0x000fe200078e0058 */
[----:B------:R-:W-:-:S07]  /*d0b0*/  MOV R88, R32 ;  /* 0x0000002000587202 */ /* 0x000fce0000000f00 */
.L_x_4858:
[----:B------:R-:W-:Y:S05]  /*d0c0*/  BSYNC.RECONVERGENT B1 ;  /* 0x0000000000017941 */ /* 0x000fea0003800200 */
.L_x_4857:
        /* <DEDUP_REMOVED lines=24> */
.L_x_4864:
        /* <DEDUP_REMOVED lines=13> */
.L_x_4866:
[----:B------:R-:W-:Y:S05]  /*d320*/  BSYNC.RECONVERGENT B2 ;  /* 0x0000000000027941 */ /* 0x000fea0003800200 */
.L_x_4865:
        /* <DEDUP_REMOVED lines=39> */
[----:B------:R-:W-:Y:S01]  /*d5a0*/  IMAD.MOV.U32 R33, RZ, RZ, R88 ;  /* 0x000000ffff217224 */ /* 0x000fe200078e0058 */
[----:B------:R-:W-:Y:S01]  /*d5b0*/  MOV R88, R32 ;  /* 0x0000002000587202 */ /* 0x000fe20000000f00 */
[----:B------:R-:W-:-:S07]  /*d5c0*/  IMAD.MOV.U32 R36, RZ, RZ, RZ ;  /* 0x000000ffff247224 */ /* 0x000fce00078e00ff */
.L_x_4863:
[----:B------:R-:W-:Y:S05]  /*d5d0*/  BSYNC.RECONVERGENT B1 ;  /* 0x0000000000017941 */ /* 0x000fea0003800200 */
.L_x_4862:
        /* <DEDUP_REMOVED lines=24> */
.L_x_4869:
        /* <DEDUP_REMOVED lines=13> */
.L_x_4871:
[----:B------:R-:W-:Y:S05]  /*d830*/  BSYNC.RECONVERGENT B2 ;  /* 0x0000000000027941 */ /* 0x000fea0003800200 */
.L_x_4870:
        /* <DEDUP_REMOVED lines=41> */
[----:B------:R-:W-:-:S07]  /*dad0*/  MOV R88, R32 ;  /* 0x0000002000587202 */ /* 0x000fce0000000f00 */
.L_x_4868:
[----:B------:R-:W-:Y:S05]  /*dae0*/  BSYNC.RECONVERGENT B1 ;  /* 0x0000000000017941 */ /* 0x000fea0003800200 */
.L_x_4867:
        /* <DEDUP_REMOVED lines=24> */
.L_x_4874:
        /* <DEDUP_REMOVED lines=15> */
.L_x_4876:
[----:B------:R-:W-:Y:S05]  /*dd60*/  BSYNC.RECONVERGENT B2 ;  /* 0x0000000000027941 */ /* 0x000fea0003800200 */
.L_x_4875:
        /* <DEDUP_REMOVED lines=42> */
.L_x_4873:
[----:B------:R-:W-:Y:S05]  /*e010*/  BSYNC.RECONVERGENT B1 ;  /* 0x0000000000017941 */ /* 0x000fea0003800200 */
.L_x_4872:
        /* <DEDUP_REMOVED lines=16> */
.L_x_4836:
        /* <DEDUP_REMOVED lines=16> */
.L_x_4880:
        /* <DEDUP_REMOVED lines=13> */
.L_x_4882:
[----:B------:R-:W-:Y:S05]  /*e2f0*/  BSYNC.RECONVERGENT B2 ;  /* 0x0000000000027941 */ /* 0x000fea0003800200 */
.L_x_4881:
        /* <DEDUP_REMOVED lines=42> */
.L_x_4879:
[----:B------:R-:W-:Y:S05]  /*e5a0*/  BSYNC.RECONVERGENT B1 ;  /* 0x0000000000017941 */ /* 0x000fea0003800200 */
.L_x_4878:
[----:B------:R-:W-:Y:S01]  /*e5b0*/  I2FP.F32.U32 R36, R37 ;  /* 0x0000002500247245 */ /* 0x000fe20000201000 */
[----:B-----5:R-:W-:Y:S01]  /*e5c0*/  HADD2.F32 R37, -RZ, R32.H0_H0 ;  /* 0x20000020ff257230 */ /* 0x020fe20000004100 */
        /* <DEDUP_REMOVED lines=22> */
.L_x_4885:
        /* <DEDUP_REMOVED lines=13> */
.L_x_4887:
[----:B------:R-:W-:Y:S05]  /*e800*/  BSYNC.RECONVERGENT B2 ;  /* 0x0000000000027941 */ /* 0x000fea0003800200 */
.L_x_4886:
        /* <DEDUP_REMOVED lines=42> */
.L_x_4884:
[----:B------:R-:W-:Y:S05]  /*eab0*/  BSYNC.RECONVERGENT B1 ;  /* 0x0000000000017941 */ /* 0x000fea0003800200 */
.L_x_4883:
        /* <DEDUP_REMOVED lines=23> */
.L_x_4890:
        /* <DEDUP_REMOVED lines=13> */
.L_x_4892:
[----:B------:R-:W-:Y:S05]  /*ed00*/  BSYNC.RECONVERGENT B2 ;  /* 0x0000000000027941 */ /* 0x000fea0003800200 */
.L_x_4891:
        /* <DEDUP_REMOVED lines=42> */
.L_x_4889:
[----:B------:R-:W-:Y:S05]  /*efb0*/  BSYNC.RECONVERGENT B1 ;  /* 0x0000000000017941 */ /* 0x000fea0003800200 */
.L_x_4888:
        /* <DEDUP_REMOVED lines=23> */
.L_x_4895:
        /* <DEDUP_REMOVED lines=13> */
.L_x_4897:
[----:B------:R-:W-:Y:S05]  /*f200*/  BSYNC.RECONVERGENT B2 ;  /* 0x0000000000027941 */ /* 0x000fea0003800200 */
.L_x_4896:
        /* <DEDUP_REMOVED lines=42> */
.L_x_4894:
[----:B------:R-:W-:Y:S05]  /*f4b0*/  BSYNC.RECONVERGENT B1 ;  /* 0x0000000000017941 */ /* 0x000fea0003800200 */
.L_x_4893:
        /* <DEDUP_REMOVED lines=23> */
.L_x_4900:
        /* <DEDUP_REMOVED lines=13> */
.L_x_4902:
[----:B------:R-:W-:Y:S05]  /*f700*/  BSYNC.RECONVERGENT B2 ;  /* 0x0000000000027941 */ /* 0x000fea0003800200 */
.L_x_4901:
        /* <DEDUP_REMOVED lines=34> */
[----:B------:R-:W-:Y:S02]  /*f930*/  HFMA2 R37, -RZ, RZ, 0, 0 ;  /* 0x00000000ff257431 */ /* 0x000fe400000001ff */
[----:B------:R-:W-:Y:S01]  /*f940*/  IMAD.WIDE.U32 R86, R86, -0x326172a9, RZ ;  /* 0xcd9e8d5756567825 */ /* 0x000fe200078e00ff */
[----:B------:R-:W-:-:S04]  /*f950*/  LOP3.LUT R33, R38, UR28, R33, 0x96, !PT ;  /* 0x0000001c26217c12 */ /* 0x000fc8000f8e9621 */
[----:B------:R-:W-:Y:S01]  /*f960*/  LOP3.LUT R84, R32, UR30, R87, 0x96, !PT ;  /* 0x0000001e20547c12 */ /* 0x000fe2000f8e9657 */
[----:B------:R-:W-:-:S05]  /*f970*/  IMAD.WIDE.U32 R32, R33, -0x2daee0ad, RZ ;  /* 0xd2511f5321207825 */ /* 0x000fca00078e00ff */
[----:B------:R-:W-:Y:S02]  /*f980*/  LOP3.LUT R87, R36, UR31, R33, 0x96, !PT ;  /* 0x0000001f24577c12 */ /* 0x000fe4000f8e9621 */
[----:B------:R-:W-:Y:S01]  /*f990*/  MOV R33, R88 ;  /* 0x0000005800217202 */ /* 0x000fe20000000f00 */
[----:B------:R-:W-:-:S07]  /*f9a0*/  IMAD.MOV.U32 R88, RZ, RZ, R32 ;  /* 0x000000ffff587224 */ /* 0x000fce00078e0020 */
.L_x_4899:
[----:B------:R-:W-:Y:S05]  /*f9b0*/  BSYNC.RECONVERGENT B1 ;  /* 0x0000000000017941 */ /* 0x000fea0003800200 */
.L_x_4898:
        /* <DEDUP_REMOVED lines=23> */
.L_x_4905:
        /* <DEDUP_REMOVED lines=13> */
.L_x_4907:
[----:B------:R-:W-:Y:S05]  /*fc00*/  BSYNC.RECONVERGENT B2 ;  /* 0x0000000000027941 */ /* 0x000fea0003800200 */
.L_x_4906:
        /* <DEDUP_REMOVED lines=39> */
[----:B------:R-:W-:Y:S01]  /*fe80*/  HFMA2 R36, -RZ, RZ, 0, 0 ;  /* 0x00000000ff247431 */ /* 0x000fe200000001ff */
[----:B------:R-:W-:Y:S01]  /*fe90*/  MOV R33, R88 ;  /* 0x0000005800217202 */ /* 0x000fe20000000f00 */
[----:B------:R-:W-:-:S07]  /*fea0*/  IMAD.MOV.U32 R88, RZ, RZ, R32 ;  /* 0x000000ffff587224 */ /* 0x000fce00078e0020 */
.L_x_4904:
[----:B------:R-:W-:Y:S05]  /*feb0*/  BSYNC.RECONVERGENT B1 ;  /* 0x0000000000017941 */ /* 0x000fea0003800200 */
.L_x_4903:
        /* <DEDUP_REMOVED lines=23> */
.L_x_4910:
        /* <DEDUP_REMOVED lines=13> */
.L_x_4912:
[----:B------:R-:W-:Y:S05]  /*10100*/  BSYNC.RECONVERGENT B2 ;  /* 0x0000000000027941 */ /* 0x000fea0003800200 */
.L_x_4911:
        /* <DEDUP_REMOVED lines=39> */
[----:B------:R-:W-:Y:S02]  /*10380*/  LOP3.LUT R87, R36, UR31, R33, 0x96, !PT ;  /* 0x0000001f24577c12 */ /* 0x000fe4000f8e9621 */
[----:B------:R-:W-:Y:S01]  /*10390*/  MOV R33, R88 ;  /* 0x0000005800217202 */ /* 0x000fe20000000f00 */
[----:B------:R-:W-:-:S07]  /*103a0*/  IMAD.MOV.U32 R88, RZ, RZ, R32 ;  /* 0x000000ffff587224 */ /* 0x000fce00078e0020 */
.L_x_4909:
[----:B------:R-:W-:Y:S05]  /*103b0*/  BSYNC.RECONVERGENT B1 ;  /* 0x0000000000017941 */ /* 0x000fea0003800200 */
.L_x_4908:
        /* <DEDUP_REMOVED lines=23> */
.L_x_4915:
        /* <DEDUP_REMOVED lines=15> */
.L_x_4917:
[----:B------:R-:W-:Y:S05]  /*10620*/  BSYNC.RECONVERGENT B2 ;  /* 0x0000000000027941 */ /* 0x000fea0003800200 */
.L_x_4916:
        /* <DEDUP_REMOVED lines=43> */
.L_x_4914:
[----:B------:R-:W-:Y:S05]  /*108e0*/  BSYNC.RECONVERGENT B1 ;  /* 0x0000000000017941 */ /* 0x000fea0003800200 */
.L_x_4913:
        /* <DEDUP_REMOVED lines=14> */
.L_x_4877:
        /* <DEDUP_REMOVED lines=9> */
[----:B------:R-:W-:Y:S01]  /*10a60*/  LOP3.LUT R100, R100, R37, R97, 0xfe, !PT ;  /* 0x0000002564647212 */ /* 0x000fe200078efe61 */
[----:B------:R0:W-:Y:S01]  /*10a70*/  STG.E.128 desc[UR8][R40.64], R32 ;  /* 0x0000002028007986 */ /* 0x0001e2000c101d08 */
[----:B------:R-:W-:Y:S01]  /*10a80*/  SEL R37, RZ, 0x1000000, !P2 ;  /* 0x01000000ff257807 */ /* 0x000fe20005000000 */
[----:B------:R-:W-:Y:S01]  /*10a90*/  FADD.FTZ R39, R38, R91 ;  /* 0x0000005b26277221 */ /* 0x000fe20000010000 */
[----:B------:R-:W-:Y:S01]  /*10aa0*/  SEL R97, RZ, 0x100, !P0 ;  /* 0x00000100ff617807 */ /* 0x000fe20004000000 */
[----:B------:R-:W-:Y:S01]  /*10ab0*/  UMOV UR4, 0xffffffff ;  /* 0xffffffff00047882 */ /* 0x000fe20000000000 */
[----:B------:R-:W-:Y:S01]  /*10ac0*/  ISETP.NE.AND P6, PT, R110, RZ, PT ;  /* 0x000000ff6e00720c */ /* 0x000fe20003fc5270 */
        /* <DEDUP_REMOVED lines=14> */
[----:B------:R-:W-:-:S03]  /*10bb0*/  LOP3.LUT R39, R100, R39, RZ, 0xfc, !PT ;  /* 0x0000002764277212 */ /* 0x000fc600078efcff */
[----:B------:R-:W-:Y:S01]  /*10bc0*/  FADD.FTZ R37, R38, R109 ;  /* 0x0000006d26257221 */ /* 0x000fe20000010000 */
[----:B------:R-:W-:-:S03]  /*10bd0*/  SEL R38, RZ, 0x1, !P6 ;  /* 0x00000001ff267807 */ /* 0x000fc60007000000 */
        /* <DEDUP_REMOVED lines=80> */
.L_x_4931:
[C---:B------:R-:W-:Y:S01]  /*110e0*/  FMUL.FTZ R32, R97.reuse, R97 ;  /* 0x0000006161207220 */ /* 0x040fe20000410000 */
[----:B------:R-:W-:Y:S01]  /*110f0*/  PLOP3.LUT P1, PT, PT, PT, UP1, 0x40, 0x4 ;  /* 0x000000000004781c */ /* 0x000fe20003f2e818 */
[----:B-1----:R-:W-:Y:S01]  /*11100*/  FADD.FTZ R34, R38, R39 ;  /* 0x0000002726227221 */ /* 0x002fe20000010000 */
[----:B------:R-:W-:Y:S02]  /*11110*/  PLOP3.LUT P2, PT, PT, PT, UP1, 0x40, 0x4 ;  /* 0x000000000004781c */ /* 0x000fe40003f4e818 */
[----:B------:R-:W-:Y:S01]  /*11120*/  FSEL R37, R32, RZ, !P1 ;  /* 0x000000ff20257208 */ /* 0x000fe20004800000 */
[----:B------:R-:W-:Y:S01]  /*11130*/  FFMA.FTZ R34, R34, R33, UR13 ;  /* 0x0000000d22227e23 */ /* 0x000fe20008010021 */
[----:B------:R-:W-:Y:S01]  /*11140*/  FSEL R35, R97, RZ, P2 ;  /* 0x000000ff61237208 */ /* 0x000fe20001000000 */
[----:B------:R-:W1:Y:S02]  /*11150*/  LDC.64 R32, c[0x0][0x428] ;  /* 0x00010a00ff207b82 */ /* 0x000e640000000a00 */
[----:B------:R-:W-:-:S02]  /*11160*/  FADD.FTZ R41, R34, R37 ;  /* 0x0000002522297221 */ /* 0x000fc40000010000 */
        /* <DEDUP_REMOVED lines=36> */
[----:B-1----:R-:W-:-:S04]  /*113b0*/  IMAD.WIDE.U32 R92, R95, 0x10, R32 ;  /* 0x000000105f5c7825 */ /* 0x002fc800078e0020 */
[----:B------:R-:W-:Y:S01]  /*113c0*/  FMUL.FTZ R122, R89, R122 ;  /* 0x0000007a597a7220 */ /* 0x000fe20000410000 */
[----:B------:R-:W-:Y:S01]  /*113d0*/  FFMA.FTZ R70, R70, R82, R3 ;  /* 0x0000005246467223 */ /* 0x000fe20000010003 */
[----:B------:R-:W-:Y:S01]  /*113e0*/  FFMA.FTZ R37, R35, R83, R2 ;  /* 0x0000005323257223 */ /* 0x000fe20000010002 */
[----:B------:R-:W-:Y:S01]  /*113f0*/  IMAD.WIDE.U32 R90, R71, 0x10, R32 ;  /* 0x00000010475a7825 */ /* 0x000fe200078e0020 */
[----:B------:R-:W-:-:S03]  /*11400*/  F2FP.F16.F32.PACK_AB R35, R100, R39 ;  /* 0x000000276423723e */ /* 0x000fc600000000ff */
[----:B------:R-:W-:Y:S01]  /*11410*/  FMUL.FTZ R71, R89, R120 ;  /* 0x0000007859477220 */ /* 0x000fe20000410000 */
[----:B------:R-:W0:Y:S01]  /*11420*/  @!P0 LDC.64 R100, c[0x0][0x3c0] ;  /* 0x0000f000ff648b82 */ /* 0x000e220000000a00 */
[----:B------:R-:W-:Y:S01]  /*11430*/  IMAD.WIDE.U32 R94, R111, 0x10, R32 ;  /* 0x000000106f5e7825 */ /* 0x000fe200078e0020 */
[----:B------:R-:W-:-:S03]  /*11440*/  F2FP.F16.F32.PACK_AB R33, R41, R98 ;  /* 0x000000622921723e */ /* 0x000fc600000000ff */
[----:B------:R-:W-:Y:S01]  /*11450*/  FMUL.FTZ R103, R89, R124 ;  /* 0x0000007c59677220 */ /* 0x000fe20000410000 */
[----:B------:R-:W-:Y:S01]  /*11460*/  FFMA.FTZ R34, R122, R78, R7 ;  /* 0x0000004e7a227223 */ /* 0x000fe20000010007 */
[----:B------:R-:W-:Y:S01]  /*11470*/  FFMA.FTZ R43, R43, R79, R6 ;  /* 0x0000004f2b2b7223 */ /* 0x000fe20000010006 */
[----:B------:R-:W-:Y:S01]  /*11480*/  F2FP.F16.F32.PACK_AB R32, R37, R70 ;  /* 0x000000462520723e */ /* 0x000fe200000000ff */
[----:B------:R-:W-:Y:S01]  /*11490*/  FMUL.FTZ R39, R89, R106 ;  /* 0x0000006a59277220 */ /* 0x000fe20000410000 */
[----:B------:R-:W1:Y:S01]  /*114a0*/  @!P0 LDC.64 R98, c[0x0][0x3c8] ;  /* 0x0000f200ff628b82 */ /* 0x000e620000000a00 */
[----:B------:R-:W-:Y:S01]  /*114b0*/  FFMA.FTZ R71, R71, R67, R0 ;  /* 0x0000004347477223 */ /* 0x000fe20000010000 */
[----:B------:R-:W-:Y:S01]  /*114c0*/  FFMA.FTZ R70, R103, R65, R44 ;  /* 0x0000004167467223 */ /* 0x000fe2000001002c */
[----:B------:R-:W-:Y:S01]  /*114d0*/  F2FP.F16.F32.PACK_AB R34, R43, R34 ;  /* 0x000000222b22723e */ /* 0x000fe200000000ff */
[C---:B------:R-:W-:Y:S01]  /*114e0*/  FMUL.FTZ R38, R89.reuse, R38 ;  /* 0x0000002659267220 */ /* 0x040fe20000410000 */
[C---:B------:R-:W-:Y:S01]  /*114f0*/  FMUL.FTZ R37, R89.reuse, R40 ;  /* 0x0000002859257220 */ /* 0x040fe20000410000 */
[C---:B------:R-:W-:Y:S01]  /*11500*/  FMUL.FTZ R96, R89.reuse, R96 ;  /* 0x0000006059607220 */ /* 0x040fe20000410000 */
[----:B------:R-:W-:Y:S01]  /*11510*/  FMUL.FTZ R43, R89, R108 ;  /* 0x0000006c592b7220 */ /* 0x000fe20000410000 */
[----:B------:R-:W-:Y:S01]  /*11520*/  FFMA.FTZ R40, R39, R73, R48 ;  /* 0x0000004927287223 */ /* 0x000fe20000010030 */
[C---:B------:R-:W-:Y:S01]  /*11530*/  FMUL.FTZ R106, R89.reuse, R117 ;  /* 0x00000075596a7220 */ /* 0x040fe20000410000 */
[----:B------:R-:W-:Y:S01]  /*11540*/  FMUL.FTZ R105, R89, R36 ;  /* 0x0000002459697220 */ /* 0x000fe20000410000 */
[----:B------:R-:W-:Y:S01]  /*11550*/  F2FP.F16.F32.PACK_AB R39, R70, R71 ;  /* 0x000000474627723e */ /* 0x000fe200000000ff */
[----:B------:R-:W-:Y:S01]  /*11560*/  FFMA.FTZ R36, R38, R74, R47 ;  /* 0x0000004a26247223 */ /* 0x000fe2000001002f */
[----:B------:R-:W2:Y:S01]  /*11570*/  LDC.64 R70, c[0x0][0x380] ;  /* 0x0000e000ff467b82 */ /* 0x000ea20000000a00 */
[----:B------:R-:W-:Y:S01]  /*11580*/  FFMA.FTZ R38, R96, R68, R27 ;  /* 0x0000004460267223 */ /* 0x000fe2000001001b */
[----:B------:R-:W-:Y:S01]  /*11590*/  FFMA.FTZ R43, R43, R69, R46 ;  /* 0x000000452b2b7223 */ /* 0x000fe2000001002e */
[----:B------:R-:W-:Y:S01]  /*115a0*/  FMUL.FTZ R102, R89, R102 ;  /* 0x0000006659667220 */ /* 0x000fe20000410000 */
        /* <DEDUP_REMOVED lines=8> */
[C---:B------:R-:W-:Y:S01]  /*11630*/  FMUL.FTZ R112, R89.reuse, R112 ;  /* 0x0000007059707220 */ /* 0x040fe20000410000 */
[C---:B------:R-:W-:Y:S01]  /*11640*/  FMUL.FTZ R114, R89.reuse, R114 ;  /* 0x0000007259727220 */ /* 0x040fe20000410000 */
[C---:B------:R-:W-:Y:S01]  /*11650*/  FMUL.FTZ R110, R89.reuse, R110 ;  /* 0x0000006e596e7220 */ /* 0x040fe20000410000 */
[----:B------:R-:W-:Y:S01]  /*11660*/  FMUL.FTZ R105, R89, R118 ;  /* 0x0000007659697220 */ /* 0x000fe20000410000 */
[----:B------:R-:W-:Y:S01]  /*11670*/  F2FP.F16.F32.PACK_AB R36, R41, R36 ;  /* 0x000000242924723e */ /* 0x000fe200000000ff */
[----:B------:R-:W-:Y:S01]  /*11680*/  FFMA.FTZ R41, R42, R62, R53 ;  /* 0x0000003e2a297223 */ /* 0x000fe20000010035 */
[----:B------:R-:W-:Y:S01]  /*11690*/  F2FP.F16.F32.PACK_AB R37, R40, R37 ;  /* 0x000000252825723e */ /* 0x000fe200000000ff */
        /* <DEDUP_REMOVED lines=11> */
[----:B--2---:R-:W-:-:S03]  /*11750*/  LEA R25, R70, R25, 0x2 ;  /* 0x0000001946197211 */ /* 0x004fc600078e10ff */
[----:B------:R0:W-:Y:S01]  /*11760*/  @!P0 STG.E desc[UR8][R98.64], R89 ;  /* 0x0000005962008986 */ /* 0x0001e2000c101908 */
[----:B------:R-:W-:-:S03]  /*11770*/  ISETP.GE.AND P0, PT, R25, R71, PT ;  /* 0x000000471900720c */ /* 0x000fc60003f06270 */
[----:B------:R0:W-:Y:S04]  /*11780*/  STG.E.128 desc[UR8][R90.64], R32 ;  /* 0x000000205a007986 */ /* 0x0001e8000c101d08 */
[----:B------:R0:W-:Y:S04]  /*11790*/  STG.E.128 desc[UR8][R92.64], R36 ;  /* 0x000000245c007986 */ /* 0x0001e8000c101d08 */
[----:B------:R0:W-:Y:S02]  /*117a0*/  STG.E.128 desc[UR8][R94.64], R40 ;  /* 0x000000285e007986 */ /* 0x0001e4000c101d08 */
[----:B------:R-:W-:Y:S05]  /*117b0*/  @!P0 BRA `(.L_x_4919) ;  /* 0xfffffef400d48947 */ /* 0x000fea000383ffff */
[----:B------:R-:W-:Y:S05]  /*117c0*/  BSYNC B0 ;  /* 0x0000000000007941 */ /* 0x000fea0003800000 */
.L_x_4672:
[----:B------:R-:W-:Y:S05]  /*117d0*/  EXIT ;  /* 0x000000000000794d */ /* 0x000fea0003800000 */
.L_x_4918:
        /* <DEDUP_REMOVED lines=8> */
.L_x_4921:
[----:B------:R-:W-:Y:S05]  /*11860*/  BSYNC B1 ;  /* 0x0000000000017941 */ /* 0x000fea0003800000 */
.L_x_4920:
        /* <DEDUP_REMOVED lines=9> */
.L_x_4922:
[----:B------:R-:W-:Y:S01]  /*11900*/  HFMA2 R42, -RZ, RZ, 0, 2.384185791015625e-07 ;  /* 0x00000004ff2a7431 */ /* 0x000fe200000001ff */
[----:B------:R-:W-:-:S05]  /*11910*/  MOV R33, R41 ;  /* 0x0000002900217202 */ /* 0x000fca0000000f00 */
[----:B------:R-:W-:-:S04]  /*11920*/  FADD.FTZ R35, R34, R33 ;  /* 0x0000002122237221 */ /* 0x000fc80000010000 */
[----:B------:R-:W-:-:S07]  /*11930*/  IMAD.MOV.U32 R43, RZ, RZ, R35 ;  /* 0x000000ffff2b7224 */ /* 0x000fce00078e0023 */
[----:B------:R-:W-:Y:S05]  /*11940*/  WARPSYNC.COLLECTIVE R40, `(.L_x_4923) ;  /* 0x0000000028087348 */ /* 0x000fea0003c00000 */
[----:B------:R0:W1:Y:S02]  /*11950*/  SHFL.BFLY P1, R41, R43, R42, R99 ;  /* 0x0c00002a2b297389 */ /* 0x0000640000020063 */
[----:B01----:R-:W-:Y:S05]  /*11960*/  ENDCOLLECTIVE ;  /* 0x000000000000791b */ /* 0x003fea0003800000 */
.L_x_4923:
[----:B------:R-:W-:Y:S01]  /*11970*/  HFMA2 R42, -RZ, RZ, 0, 4.76837158203125e-07 ;  /* 0x00000008ff2a7431 */ /* 0x000fe200000001ff */
[----:B------:R-:W-:-:S05]  /*11980*/  MOV R32, R41 ;  /* 0x0000002900207202 */ /* 0x000fca0000000f00 */
[----:B------:R-:W-:-:S04]  /*11990*/  FADD.FTZ R38, R35, R32 ;  /* 0x0000002023267221 */ /* 0x000fc80000010000 */
[----:B------:R-:W-:-:S07]  /*119a0*/  IMAD.MOV.U32 R43, RZ, RZ, R38 ;  /* 0x000000ffff2b7224 */ /* 0x000fce00078e0026 */
[----:B------:R-:W-:Y:S05]  /*119b0*/  WARPSYNC.COLLECTIVE R40, `(.L_x_4924) ;  /* 0x0000000028087348 */ /* 0x000fea0003c00000 */
[----:B------:R0:W1:Y:S02]  /*119c0*/  SHFL.BFLY P1, R41, R43, R42, R99 ;  /* 0x0c00002a2b297389 */ /* 0x0000640000020063 */
[----:B01----:R-:W-:Y:S05]  /*119d0*/  ENDCOLLECTIVE ;  /* 0x000000000000791b */ /* 0x003fea0003800000 */
.L_x_4924:
        /* <DEDUP_REMOVED lines=8> */
.L_x_4925:
        /* <DEDUP_REMOVED lines=56> */
.L_x_4926:
[----:B------:R-:W-:Y:S01]  /*11de0*/  HFMA2 R42, -RZ, RZ, 0, 1.1920928955078125e-07 ;  /* 0x00000002ff2a7431 */ /* 0x000fe200000001ff */
[----:B------:R-:W-:-:S05]  /*11df0*/  MOV R35, R41 ;  /* 0x0000002900237202 */ /* 0x000fca0000000f00 */
[----:B------:R-:W-:-:S04]  /*11e00*/  FADD.FTZ R35, R32, R35 ;  /* 0x0000002320237221 */ /* 0x000fc80000010000 */
[----:B------:R-:W-:-:S07]  /*11e10*/  IMAD.MOV.U32 R43, RZ, RZ, R35 ;  /* 0x000000ffff2b7224 */ /* 0x000fce00078e0023 */
[----:B------:R-:W-:Y:S05]  /*11e20*/  WARPSYNC.COLLECTIVE R40, `(.L_x_4927) ;  /* 0x0000000028087348 */ /* 0x000fea0003c00000 */
[----:B------:R0:W1:Y:S02]  /*11e30*/  SHFL.BFLY P1, R41, R43, R42, R99 ;  /* 0x0c00002a2b297389 */ /* 0x0000640000020063 */
[----:B01----:R-:W-:Y:S05]  /*11e40*/  ENDCOLLECTIVE ;  /* 0x000000000000791b */ /* 0x003fea0003800000 */
.L_x_4927:
[----:B------:R-:W-:Y:S01]  /*11e50*/  HFMA2 R42, -RZ, RZ, 0, 2.384185791015625e-07 ;  /* 0x00000004ff2a7431 */ /* 0x000fe200000001ff */
[----:B------:R-:W-:-:S05]  /*11e60*/  MOV R34, R41 ;  /* 0x0000002900227202 */ /* 0x000fca0000000f00 */
[----:B------:R-:W-:-:S04]  /*11e70*/  FADD.FTZ R34, R35, R34 ;  /* 0x0000002223227221 */ /* 0x000fc80000010000 */
[----:B------:R-:W-:-:S07]  /*11e80*/  IMAD.MOV.U32 R43, RZ, RZ, R34 ;  /* 0x000000ffff2b7224 */ /* 0x000fce00078e0022 */
[----:B------:R-:W-:Y:S05]  /*11e90*/  WARPSYNC.COLLECTIVE R40, `(.L_x_4928) ;  /* 0x0000000028087348 */ /* 0x000fea0003c00000 */
[----:B------:R0:W1:Y:S02]  /*11ea0*/  SHFL.BFLY P1, R41, R43, R42, R99 ;  /* 0x0c00002a2b297389 */ /* 0x0000640000020063 */
[----:B01----:R-:W-:Y:S05]  /*11eb0*/  ENDCOLLECTIVE ;  /* 0x000000000000791b */ /* 0x003fea0003800000 */
.L_x_4928:
[----:B------:R-:W-:Y:S01]  /*11ec0*/  HFMA2 R42, -RZ, RZ, 0, 4.76837158203125e-07 ;  /* 0x00000008ff2a7431 */ /* 0x000fe200000001ff */
[----:B------:R-:W-:-:S05]  /*11ed0*/  MOV R37, R41 ;  /* 0x0000002900257202 */ /* 0x000fca0000000f00 */
[----:B------:R-:W-:-:S04]  /*11ee0*/  FADD.FTZ R37, R34, R37 ;  /* 0x0000002522257221 */ /* 0x000fc80000010000 */
[----:B------:R-:W-:-:S07]  /*11ef0*/  IMAD.MOV.U32 R43, RZ, RZ, R37 ;  /* 0x000000ffff2b7224 */ /* 0x000fce00078e0025 */
[----:B------:R-:W-:Y:S05]  /*11f00*/  WARPSYNC.COLLECTIVE R40, `(.L_x_4929) ;  /* 0x0000000028087348 */ /* 0x000fea0003c00000 */
[----:B------:R0:W1:Y:S02]  /*11f10*/  SHFL.BFLY P1, R41, R43, R42, R99 ;  /* 0x0c00002a2b297389 */ /* 0x0000640000020063 */
[----:B01----:R-:W-:Y:S05]  /*11f20*/  ENDCOLLECTIVE ;  /* 0x000000000000791b */ /* 0x003fea0003800000 */
.L_x_4929:
[----:B------:R-:W-:Y:S01]  /*11f30*/  HFMA2 R42, -RZ, RZ, 0, 9.5367431640625e-07 ;  /* 0x00000010ff2a7431 */ /* 0x000fe200000001ff */
[----:B------:R-:W-:-:S05]  /*11f40*/  MOV R38, R41 ;  /* 0x0000002900267202 */ /* 0x000fca0000000f00 */
[----:B------:R-:W-:-:S04]  /*11f50*/  FADD.FTZ R38, R37, R38 ;  /* 0x0000002625267221 */ /* 0x000fc80000010000 */
[----:B------:R-:W-:-:S07]  /*11f60*/  IMAD.MOV.U32 R43, RZ, RZ, R38 ;  /* 0x000000ffff2b7224 */ /* 0x000fce00078e0026 */
[----:B------:R-:W-:Y:S05]  /*11f70*/  WARPSYNC.COLLECTIVE R40, `(.L_x_4930) ;  /* 0x0000000028087348 */ /* 0x000fea0003c00000 */
[----:B------:R0:W1:Y:S02]  /*11f80*/  SHFL.BFLY P1, R41, R43, R42, R99 ;  /* 0x0c00002a2b297389 */ /* 0x0000640000020063 */
[----:B01----:R-:W-:Y:S05]  /*11f90*/  ENDCOLLECTIVE ;  /* 0x000000000000791b */ /* 0x003fea0003800000 */
.L_x_4930:
[----:B------:R-:W-:Y:S01]  /*11fa0*/  MOV R39, R41 ;  /* 0x0000002900277202 */ /* 0x000fe20000000f00 */
[----:B------:R-:W-:Y:S06]  /*11fb0*/  BRA `(.L_x_4931) ;  /* 0xfffffff000487947 */ /* 0x000fec000383ffff */
.L_x_4932:
        /* <DEDUP_REMOVED lines=12> */
.L_x_28731:


//--------------------- .text._ZN10layer_norm13ln_fwd_kernelINS_13Kernel_traitsI6__halfS2_S2_S2_fjLj768ELj1ELj4ELj1ELj16ENS_18Kernel_traits_baseILj768ES2_S2_S2_S2_fjLj128EEEEELb1ELb1ELb1ELb0EEEvNS_9FwdParamsE --------------------------
	.section	.text._ZN10layer_norm13ln_fwd_kernelINS_13Kernel_traitsI6__halfS2_S2_S2_fjLj768ELj1ELj4ELj1ELj16ENS_18Kernel_traits_baseILj768ES2_S2_S2_S2_fjLj128EEEEELb1ELb1ELb1ELb0EEEvNS_9FwdParamsE,"ax",@progbits
	.align	128
        .global         _ZN10layer_norm13ln_fwd_kernelINS_13Kernel_traitsI6__halfS2_S2_S2_fjLj768ELj1ELj4ELj1ELj16ENS_18Kernel_traits_baseILj768ES2_S2_S2_S2_fjLj128EEEEELb1ELb1ELb1ELb0EEEvNS_9FwdParamsE
        .type           _ZN10layer_norm13ln_fwd_kernelINS_13Kernel_traitsI6__halfS2_S2_S2_fjLj768ELj1ELj4ELj1ELj16ENS_18Kernel_traits_baseILj768ES2_S2_S2_S2_fjLj128EEEEELb1ELb1ELb1ELb0EEEvNS_9FwdParamsE,@function
        .size           _ZN10layer_norm13ln_fwd_kernelINS_13Kernel_traitsI6__halfS2_S2_S2_fjLj768ELj1ELj4ELj1ELj16ENS_18Kernel_traits_baseILj768ES2_S2_S2_S2_fjLj128EEEEELb1ELb1ELb1ELb0EEEvNS_9FwdParamsE,(.L_x_28732 - _ZN10layer_norm13ln_fwd_kernelINS_13Kernel_traitsI6__halfS2_S2_S2_fjLj768ELj1ELj4ELj1ELj16ENS_18Kernel_traits_baseILj768ES2_S2_S2_S2_fjLj128EEEEELb1ELb1ELb1ELb0EEEvNS_9FwdParamsE)
        .other          _ZN10layer_norm13ln_fwd_kernelINS_13Kernel_traitsI6__halfS2_S2_S2_fjLj768ELj1ELj4ELj1ELj16ENS_18Kernel_traits_baseILj768ES2_S2_S2_S2_fjLj128EEEEELb1ELb1ELb1ELb0EEEvNS_9FwdParamsE,@"STO_CUDA_ENTRY STV_DEFAULT"
_ZN10layer_norm13ln_fwd_kernelINS_13Kernel_traitsI6__halfS2_S2_S2_fjLj768ELj1ELj4ELj1ELj16ENS_18Kernel_traits_baseILj768ES2_S2_S2_S2_fjLj128EEEEELb1ELb1ELb1ELb0EEEvNS_9FwdParamsE:
.text._ZN10layer_norm13ln_fwd_kernelINS_13Kernel_traitsI6__halfS2_S2_S2_fjLj768ELj1ELj4ELj1ELj16ENS_18Kernel_traits_baseILj768ES2_S2_S2_S2_fjLj128EEEEELb1ELb1ELb1ELb0EEEvNS_9FwdParamsE:
        /* <DEDUP_REMOVED lines=89> */
.L_x_4934:
        /* <DEDUP_REMOVED lines=32> */
.L_x_4935:
[----:B------:R-:W-:Y:S05]  /*0790*/  BSYNC.RECONVERGENT B0 ;  /* 0x0000000000007941 */ /* 0x000fea0003800200 */
.L_x_4933:
[----:B------:R-:W0:Y:S02]  /*07a0*/  LDCU UR4, c[0x0][0x384] ;  /* 0x00007080ff0477ac */ /* 0x000e240008000800 */
[----:B0-----:R-:W-:-:S13]  /*07b0*/  ISETP.GE.AND P0, PT, R4, UR4, PT ;  /* 0x0000000404007c0c */ /* 0x001fda000bf06270 */
[----:B------:R-:W-:Y:S05]  /*07c0*/  @P0 EXIT ;  /* 0x000000000000094d */ /* 0x000fea0003800000 */
[----:B------:R-:W-:Y:S01]  /*07d0*/  IMAD.HI.U32 R7, R2, -0x326172a9, RZ ;  /* 0xcd9e8d5702077827 */ /* 0x000fe200078e00ff */
[----:B------:R-:W-:Y:S01]  /*07e0*/  BSSY B0, `(.L_x_4936) ;  /* 0x00012cf000007945 */ /* 0x000fe20003800000 */
[----:B------:R-:W-:Y:S01]  /*07f0*/  LOP3.LUT R100, R100, 0x3, RZ, 0xc0, !PT ;  /* 0x0000000364647812 */ /* 0x000fe200078ec0ff */
[----:B------:R-:W0:Y:S01]  /*0800*/  LDCU UR10, c[0x0][0x404] ;  /* 0x00008080ff0a77ac */ /* 0x000e220008000800 */
[C---:B------:R-:W-:Y:S01]  /*0810*/  IMAD.HI.U32 R8, R5.reuse, -0x2daee0ad, RZ ;  /* 0xd2511f5305087827 */ /* 0x040fe200078e00ff */
[----:B------:R-:W-:Y:S01]  /*0820*/  LOP3.LUT R7, R6, UR6, R7, 0x96, !PT ;  /* 0x0000000606077c12 */ /* 0x000fe2000f8e9607 */
[----:B------:R-:W1:Y:S02]  /*0830*/  LDCU.U8 UR11, c[0x0][0x410] ;  /* 0x00008200ff0b77ac */ /* 0x000e640008000000 */
[----:B------:R-:W-:Y:S01]  /*0840*/  IMAD R10, R2, -0x326172a9, RZ ;  /* 0xcd9e8d57020a7824 */ /* 0x000fe200078e02ff */
[----:B------:R-:W-:Y:S01]  /*0850*/  LOP3.LUT R8, R8, UR7, RZ, 0x3c, !PT ;  /* 0x0000000708087c12 */ /* 0x000fe2000f8e3cff */
[----:B------:R-:W-:Y:S01]  /*0860*/  IMAD R12, R5, -0x2daee0ad, RZ ;  /* 0xd2511f53050c7824 */ /* 0x000fe200078e02ff */
[----:B------:R-:W2:Y:S01]  /*0870*/  LDCU UR14, c[0x0][0x448] ;  /* 0x00008900ff0e77ac */ /* 0x000ea20008000800 */
[C---:B------:R-:W-:Y:S01]  /*0880*/  IMAD.HI.U32 R11, R7.reuse, -0x2daee0ad, RZ ;  /* 0xd2511f53070b7827 */ /* 0x040fe200078e00ff */
[----:B------:R-:W3:Y:S03]  /*0890*/  LDCU.64 UR12, c[0x0][0x408] ;  /* 0x00008100ff0c77ac */ /* 0x000ee60008000a00 */
[----:B------:R-:W-:Y:S01]  /*08a0*/  IMAD.HI.U32 R9, R8, -0x326172a9, RZ ;  /* 0xcd9e8d5708097827 */ /* 0x000fe200078e00ff */
[----:B------:R-:W-:Y:S01]  /*08b0*/  LOP3.LUT R11, R12, UR16, R11, 0x96, !PT ;  /* 0x000000100c0b7c12 */ /* 0x000fe2000f8e960b */
[----:B------:R-:W4:Y:S02]  /*08c0*/  LDCU.64 UR4, c[0x0][0x3a0] ;  /* 0x00007400ff0477ac */ /* 0x000f240008000a00 */
[----:B------:R-:W-:Y:S01]  /*08d0*/  IMAD R13, R7, -0x2daee0ad, RZ ;  /* 0xd2511f53070d7824 */ /* 0x000fe200078e02ff */
[----:B------:R-:W-:Y:S01]  /*08e0*/  LOP3.LUT R9, R10, UR15, R9, 0x96, !PT ;  /* 0x0000000f0a097c12 */ /* 0x000fe2000f8e9609 */
[----:B------:R-:W-:-:S02]  /*08f0*/  IMAD R8, R8, -0x326172a9, RZ ;  /* 0xcd9e8d5708087824 */ /* 0x000fc400078e02ff */
        /* <DEDUP_REMOVED lines=49> */
.L_x_5298:
[----:B------:R-:W0:Y:S08]  /*0c10*/  LDC.64 R64, c[0x0][0x3f0] ;  /* 0x0000fc00ff407b82 */ /* 0x000e300000000a00 */
        /* <DEDUP_REMOVED lines=8> */
[----:B------:R-:W-:Y:S04]  /*0ca0*/  BSSY.RECONVERGENT B1, `(.L_x_4937) ;  /* 0x00005d4000017945 */ /* 0x000fe80003800200 */
[----:B------:R-:W-:-:S04]  /*0cb0*/  SHF.R.S32.HI R98, RZ, 0x1f, R93 ;  /* 0x0000001fff627819 */ /* 0x000fc8000001145d */
[----:B------:R-:W-:-:S04]  /*0cc0*/  LEA.HI R98, R98, R93, RZ, 0x3 ;  /* 0x0000005d62627211 */ /* 0x000fc800078f18ff */
[----:B------:R-:W-:Y:S02]  /*0cd0*/  LEA.HI.SX32 R93, R98, R3, 0x1d ;  /* 0x00000003625d7211 */ /* 0x000fe400078feaff */
[----:B--2---:R-:W-:-:S13]  /*0ce0*/  ISETP.GE.AND P3, PT, R94, 0x1, PT ;  /* 0x000000015e00780c */ /* 0x004fda0003f66270 */
[----:B------:R-:W-:-:S05]  /*0cf0*/  @P3 IADD3 R92, PT, PT, R94, -0x1, RZ ;  /* 0xffffffff5e5c3810 */ /* 0x000fca0007ffe0ff */
[----:B------:R-:W-:-:S05]  /*0d00*/  @P3 IMAD R92, R92, R91, RZ ;  /* 0x0000005b5c5c3224 */ /* 0x000fca00078e02ff */
[----:B------:R-:W-:-:S04]  /*0d10*/  @P3 SHF.R.S32.HI R97, RZ, 0x1f, R92 ;  /* 0x0000001fff613819 */ /* 0x000fc8000001145c */
[----:B------:R-:W-:Y:S01]  /*0d20*/  @P3 LEA.HI R66, R97, R92, RZ, 0x3 ;  /* 0x0000005c61423211 */ /* 0x000fe200078f18ff */
[----:B------:R-:W-:-:S03]  /*0d30*/  IMAD.MOV.U32 R92, RZ, RZ, RZ ;  /* 0x000000ffff5c7224 */ /* 0x000fc600078e00ff */
[----:B------:R-:W-:Y:S01]  /*0d40*/  @P3 LEA.HI.SX32 R92, R66, R3, 0x1d ;  /* 0x00000003425c3211 */ /* 0x000fe200078feaff */
[----:B0-----:R-:W-:Y:S06]  /*0d50*/  @!P2 BRA `(.L_x_4938) ;  /* 0x0000005c0020a947 */ /* 0x001fec0003800000 */
[----:B------:R-:W-:Y:S04]  /*0d60*/  BSSY.RECONVERGENT B2, `(.L_x_4939) ;  /* 0x0000005000027945 */ /* 0x000fe80003800200 */
[----:B------:R-:W-:Y:S05]  /*0d70*/  @!P3 BRA `(.L_x_4940) ;  /* 0x00000000000cb947 */ /* 0x000fea0003800000 */
[----:B------:R-:W0:Y:S02]  /*0d80*/  LDC.64 R24, c[0x0][0x390] ;  /* 0x0000e400ff187b82 */ /* 0x000e240000000a00 */
[----:B0-----:R-:W-:-:S06]  /*0d90*/  IMAD.WIDE.U32 R24, R92, 0x10, R24 ;  /* 0x000000105c187825 */ /* 0x001fcc00078e0018 */
[----:B------:R-:W5:Y:S02]  /*0da0*/  LDG.E.128 R24, desc[UR8][R24.64] ;  /* 0x0000000818187981 */ /* 0x000f64000c1e1d00 */
.L_x_4940:
[----:B------:R-:W-:Y:S05]  /*0db0*/  BSYNC.RECONVERGENT B2 ;  /* 0x0000000000027941 */ /* 0x000fea0003800200 */
.L_x_4939:
        /* <DEDUP_REMOVED lines=28> */
.L_x_4946:
        /* <DEDUP_REMOVED lines=13> */
.L_x_4948:
[----:B------:R-:W-:Y:S05]  /*1050*/  BSYNC.RECONVERGENT B4 ;  /* 0x0000000000047941 */ /* 0x000fea0003800200 */
.L_x_4947:
        /* <DEDUP_REMOVED lines=41> */
.L_x_4945:
[----:B------:R-:W-:Y:S05]  /*12f0*/  BSYNC.RECONVERGENT B3 ;  /* 0x0000000000037941 */ /* 0x000fea0003800200 */
.L_x_4944:
[----:B------:R-:W-:Y:S01]  /*1300*/  HFMA2 R64, -RZ, RZ, 0.1171875, 0 ;  /* 0x2f800000ff407431 */ /* 0x000fe200000001ff */
[----:B------:R-:W-:Y:S01]  /*1310*/  I2FP.F32.U32 R9, R9 ;  /* 0x0000000900097245 */ /* 0x000fe20000201000 */
[----:B-----5:R-:W-:Y:S02]  /*1320*/  HADD2.F32 R10, -RZ, R24.H0_H0 ;  /* 0x20000018ff0a7230 */ /* 0x020fe40000004100 */
[----:B------:R-:W-:-:S03]  /*1330*/  HADD2.F32 R66, -RZ, R20.H0_H0 ;  /* 0x20000014ff427230 */ /* 0x000fc60000004100 */
[----:B------:R-:W-:Y:S01]  /*1340*/  FMUL.FTZ R10, R10, UR13 ;  /* 0x0000000d0a0a7c20 */ /* 0x000fe20008410000 */
[----:B------:R-:W-:-:S03]  /*1350*/  FFMA.FTZ R9, R9, R64, 1.1641532182693481445e-10 ;  /* 0x2f00000009097423 */ /* 0x000fc60000010040 */
[----:B------:R-:W-:Y:S01]  /*1360*/  FMUL.FTZ R10, R10, UR12 ;  /* 0x0000000c0a0a7c20 */ /* 0x000fe20008410000 */
[----:B------:R-:W-:Y:S01]  /*1370*/  HADD2.F32 R64, -RZ, R52.H0_H0 ;  /* 0x20000034ff407230 */ /* 0x000fe20000004100 */
[----:B------:R-:W-:-:S04]  /*1380*/  FSETP.GTU.FTZ.AND P1, PT, R9, UR10, PT ;  /* 0x0000000a09007c0b */ /* 0x000fc8000bf3c000 */
[----:B------:R-:W-:Y:S02]  /*1390*/  FSEL R9, R10, RZ, !P1 ;  /* 0x000000ff0a097208 */ /* 0x000fe40004800000 */
[----:B------:R-:W-:-:S03]  /*13a0*/  SEL R10, RZ, 0x1, P1 ;  /* 0x00000001ff0a7807 */ /* 0x000fc60000800000 */
[----:B------:R-:W-:-:S07]  /*13b0*/  FFMA.FTZ R9, R9, R64, R66 ;  /* 0x0000004009097223 */ /* 0x000fce0000010042 */
.L_x_4943:
[----:B------:R-:W-:Y:S05]  /*13c0*/  BSYNC.RECONVERGENT B2 ;  /* 0x0000000000027941 */ /* 0x000fea0003800200 */
.L_x_4942:
        /* <DEDUP_REMOVED lines=22> */
.L_x_4953:
        /* <DEDUP_REMOVED lines=13> */
.L_x_4955:
[----:B------:R-:W-:Y:S05]  /*1600*/  BSYNC.RECONVERGENT B4 ;  /* 0x0000000000047941 */ /* 0x000fea0003800200 */
.L_x_4954:
        /* <DEDUP_REMOVED lines=41> */
.L_x_4952:
[----:B------:R-:W-:Y:S05]  /*18a0*/  BSYNC.RECONVERGENT B3 ;  /* 0x0000000000037941 */ /* 0x000fea0003800200 */
.L_x_4951:
[----:B------:R-:W-:Y:S01]  /*18b0*/  I2FP.F32.U32 R11, R11 ;  /* 0x0000000b000b7245 */ /* 0x000fe20000201000 */
[----:B-----5:R-:W-:Y:S02]  /*18c0*/  HADD2.F32 R12, -RZ, R24.H1_H1 ;  /* 0x30000018ff0c7230 */ /* 0x020fe40000004100 */
[----:B------:R-:W-:Y:S02]  /*18d0*/  IMAD.MOV.U32 R64, RZ, RZ, 0x2f800000 ;  /* 0x2f800000ff407424 */ /* 0x000fe400078e00ff */
[----:B------:R-:W-:Y:S02]  /*18e0*/  HADD2.F32 R66, -RZ, R20.H1_H1 ;  /* 0x30000014ff427230 */ /* 0x000fe40000004100 */
[----:B------:R-:W-:Y:S01]  /*18f0*/  FMUL.FTZ R12, R12, UR13 ;  /* 0x0000000d0c0c7c20 */ /* 0x000fe20008410000 */
[----:B------:R-:W-:Y:S01]  /*1900*/  FFMA.FTZ R11, R11, R64, 1.1641532182693481445e-10 ;  /* 0x2f0000000b0b7423 */ /* 0x000fe20000010040 */
[----:B------:R-:W-:Y:S02]  /*1910*/  HADD2.F32 R64, -RZ, R52.H1_H1 ;  /* 0x30000034ff407230 */ /* 0x000fe40000004100 */
[----:B------:R-:W-:-:S02]  /*1920*/  FMUL.FTZ R12, R12, UR12 ;  /* 0x0000000c0c0c7c20 */ /* 0x000fc40008410000 */
[----:B------:R-:W-:-:S04]  /*1930*/  FSETP.GTU.FTZ.AND P1, PT, R11, UR10, PT ;  /* 0x0000000a0b007c0b */ /* 0x000fc8000bf3c000 */
[----:B------:R-:W-:Y:S02]  /*1940*/  FSEL R11, R12, RZ, !P1 ;  /* 0x000000ff0c0b7208 */ /* 0x000fe40004800000 */
[----:B------:R-:W-:-:S03]  /*1950*/  SEL R12, RZ, 0x1, P1 ;  /* 0x00000001ff0c7807 */ /* 0x000fc60000800000 */
[----:B------:R-:W-:-:S07]  /*1960*/  FFMA.FTZ R11, R11, R64, R66 ;  /* 0x000000400b0b7223 */ /* 0x000fce0000010042 */
.L_x_4950:
[----:B------:R-:W-:Y:S05]  /*1970*/  BSYNC.RECONVERGENT B2 ;  /* 0x0000000000027941 */ /* 0x000fea0003800200 */
.L_x_4949:
        /* <DEDUP_REMOVED lines=22> */
.L_x_4960:
        /* <DEDUP_REMOVED lines=13> */
.L_x_4962:
[----:B------:R-:W-:Y:S05]  /*1bb0*/  BSYNC.RECONVERGENT B4 ;  /* 0x0000000000047941 */ /* 0x000fea0003800200 */
.L_x_4961:
        /* <DEDUP_REMOVED lines=42> */
.L_x_4959:
[----:B------:R-:W-:Y:S05]  /*1e60*/  BSYNC.RECONVERGENT B3 ;  /* 0x0000000000037941 */ /* 0x000fea0003800200 */
.L_x_4958:
[----:B------:R-:W-:Y:S01]  /*1e70*/  I2FP.F32.U32 R13, R13 ;  /* 0x0000000d000d7245 */ /* 0x000fe20000201000 */
[----:B-----5:R-:W-:Y:S02]  /*1e80*/  HADD2.F32 R14, -RZ, R25.H0_H0 ;  /* 0x20000019ff0e7230 */ /* 0x020fe40000004100 */
[----:B------:R-:W-:Y:S02]  /*1e90*/  IMAD.MOV.U32 R64, RZ, RZ, 0x2f800000 ;  /* 0x2f800000ff407424 */ /* 0x000fe400078e00ff */
[----:B------:R-:W-:Y:S02]  /*1ea0*/  HADD2.F32 R66, -RZ, R21.H0_H0 ;  /* 0x20000015ff427230 */ /* 0x000fe40000004100 */
[----:B------:R-:W-:Y:S01]  /*1eb0*/  FMUL.FTZ R14, R14, UR13 ;  /* 0x0000000d0e0e7c20 */ /* 0x000fe20008410000 */
[----:B------:R-:W-:Y:S01]  /*1ec0*/  FFMA.FTZ R13, R13, R64, 1.1641532182693481445e-10 ;  /* 0x2f0000000d0d7423 */ /* 0x000fe20000010040 */
[----:B------:R-:W-:Y:S02]  /*1ed0*/  HADD2.F32 R64, -RZ, R53.H0_H0 ;  /* 0x20000035ff407230 */ /* 0x000fe40000004100 */
[----:B------:R-:W-:-:S02]  /*1ee0*/  FMUL.FTZ R14, R14, UR12 ;  /* 0x0000000c0e0e7c20 */ /* 0x000fc40008410000 */
[----:B------:R-:W-:-:S04]  /*1ef0*/  FSETP.GTU.FTZ.AND P1, PT, R13, UR10, PT ;  /* 0x0000000a0d007c0b */ /* 0x000fc8000bf3c000 */
[----:B------:R-:W-:Y:S02]  /*1f00*/  FSEL R13, R14, RZ, !P1 ;  /* 0x000000ff0e0d7208 */ /* 0x000fe40004800000 */
[----:B------:R-:W-:-:S03]  /*1f10*/  SEL R14, RZ, 0x1, P1 ;  /* 0x00000001ff0e7807 */ /* 0x000fc60000800000 */
[----:B------:R-:W-:-:S07]  /*1f20*/  FFMA.FTZ R13, R13, R64, R66 ;  /* 0x000000400d0d7223 */ /* 0x000fce0000010042 */
.L_x_4957:
[----:B------:R-:W-:Y:S05]  /*1f30*/  BSYNC.RECONVERGENT B2 ;  /* 0x0000000000027941 */ /* 0x000fea0003800200 */
.L_x_4956:
        /* <DEDUP_REMOVED lines=22> */
.L_x_4967:
        /* <DEDUP_REMOVED lines=13> */
.L_x_4969:
[----:B------:R-:W-:Y:S05]  /*2170*/  BSYNC.RECONVERGENT B4 ;  /* 0x0000000000047941 */ /* 0x000fea0003800200 */
.L_x_4968:
        /* <DEDUP_REMOVED lines=41> */
.L_x_4966:
[----:B------:R-:W-:Y:S05]  /*2410*/  BSYNC.RECONVERGENT B3 ;  /* 0x0000000000037941 */ /* 0x000fea0003800200 */
.L_x_4965:
[----:B------:R-:W-:Y:S01]  /*2420*/  HFMA2 R64, -RZ, RZ, 0.1171875, 0 ;  /* 0x2f800000ff407431 */ /* 0x000fe200000001ff */
[----:B------:R-:W-:Y:S01]  /*2430*/  I2FP.F32.U32 R15, R15 ;  /* 0x0000000f000f7245 */ /* 0x000fe20000201000 */
[----:B-----5:R-:W-:Y:S02]  /*2440*/  HADD2.F32 R16, -RZ, R25.H1_H1 ;  /* 0x30000019ff107230 */ /* 0x020fe40000004100 */
[----:B------:R-:W-:-:S03]  /*2450*/  HADD2.F32 R66, -RZ, R21.H1_H1 ;  /* 0x30000015ff427230 */ /* 0x000fc60000004100 */
[----:B------:R-:W-:Y:S01]  /*2460*/  FMUL.FTZ R16, R16, UR13 ;  /* 0x0000000d10107c20 */ /* 0x000fe20008410000 */
[----:B------:R-:W-:-:S03]  /*2470*/  FFMA.FTZ R15, R15, R64, 1.1641532182693481445e-10 ;  /* 0x2f0000000f0f7423 */ /* 0x000fc60000010040 */
[----:B------:R-:W-:Y:S01]  /*2480*/  FMUL.FTZ R16, R16, UR12 ;  /* 0x0000000c10107c20 */ /* 0x000fe20008410000 */
[----:B------:R-:W-:Y:S01]  /*2490*/  HADD2.F32 R64, -RZ, R53.H1_H1 ;  /* 0x30000035ff407230 */ /* 0x000fe20000004100 */
[----:B------:R-:W-:-:S04]  /*24a0*/  FSETP.GTU.FTZ.AND P1, PT, R15, UR10, PT ;  /* 0x0000000a0f007c0b */ /* 0x000fc8000bf3c000 */
[----:B------:R-:W-:Y:S02]  /*24b0*/  FSEL R15, R16, RZ, !P1 ;  /* 0x000000ff100f7208 */ /* 0x000fe40004800000 */
[----:B------:R-:W-:-:S03]  /*24c0*/  SEL R16, RZ, 0x1, P1 ;  /* 0x00000001ff107807 */ /* 0x000fc60000800000 */
[----:B------:R-:W-:-:S07]  /*24d0*/  FFMA.FTZ R15, R15, R64, R66 ;  /* 0x000000400f0f7223 */ /* 0x000fce0000010042 */
.L_x_4964:
[----:B------:R-:W-:Y:S05]  /*24e0*/  BSYNC.RECONVERGENT B2 ;  /* 0x0000000000027941 */ /* 0x000fea0003800200 */
.L_x_4963:
        /* <DEDUP_REMOVED lines=22> */
.L_x_4974:
        /* <DEDUP_REMOVED lines=13> */
.L_x_4976:
[----:B------:R-:W-:Y:S05]  /*2720*/  BSYNC.RECONVERGENT B4 ;  /* 0x0000000000047941 */ /* 0x000fea0003800200 */
.L_x_4975:
        /* <DEDUP_REMOVED lines=42> */
.L_x_4973:
[----:B------:R-:W-:Y:S05]  /*29d0*/  BSYNC.RECONVERGENT B3 ;  /* 0x0000000000037941 */ /* 0x000fea0003800200 */
.L_x_4972:
        /* <DEDUP_REMOVED lines=12> */
.L_x_4971:
[----:B------:R-:W-:Y:S05]  /*2aa0*/  BSYNC.RECONVERGENT B2 ;  /* 0x0000000000027941 */ /* 0x000fea0003800200 */
.L_x_4970:
        /* <DEDUP_REMOVED lines=22> */
.L_x_4981:
        /* <DEDUP_REMOVED lines=13> */
.L_x_4983:
[----:B------:R-:W-:Y:S05]  /*2ce0*/  BSYNC.RECONVERGENT B4 ;  /* 0x0000000000047941 */ /* 0x000fea0003800200 */
.L_x_4982:
        /* <DEDUP_REMOVED lines=40> */
[----:B------:R-:W-:-:S07]  /*2f70*/  LOP3.LUT R86, R64, UR32, R99, 0x96, !PT ;  /* 0x0000002040567c12 */ /* 0x000fce000f8e9663 */
.L_x_4980:
[----:B------:R-:W-:Y:S05]  /*2f80*/  BSYNC.RECONVERGENT B3 ;  /* 0x0000000000037941 */ /* 0x000fea0003800200 */
.L_x_4979:
[----:B------:R-:W-:Y:S01]  /*2f90*/  I2FP.F32.U32 R19, R19 ;  /* 0x0000001300137245 */ /* 0x000fe20000201000 */
[----:B-----5:R-:W-:Y:S02]  /*2fa0*/  HADD2.F32 R64, -RZ, R26.H1_H1 ;  /* 0x3000001aff407230 */ /* 0x020fe40000004100 */
[----:B------:R-:W-:Y:S02]  /*2fb0*/  IMAD.MOV.U32 R66, RZ, RZ, 0x2f800000 ;  /* 0x2f800000ff427424 */ /* 0x000fe400078e00ff */
[----:B------:R-:W-:Y:S02]  /*2fc0*/  HADD2.F32 R67, -RZ, R22.H1_H1 ;  /* 0x30000016ff437230 */ /* 0x000fe40000004100 */
[----:B------:R-:W-:Y:S01]  /*2fd0*/  FMUL.FTZ R64, R64, UR13 ;  /* 0x0000000d40407c20 */ /* 0x000fe20008410000 */
[----:B------:R-:W-:-:S03]  /*2fe0*/  FFMA.FTZ R19, R19, R66, 1.1641532182693481445e-10 ;  /* 0x2f00000013137423 */ /* 0x000fc60000010042 */
[----:B------:R-:W-:Y:S02]  /*2ff0*/  FMUL.FTZ R64, R64, UR12 ;  /* 0x0000000c40407c20 */ /* 0x000fe40008410000 */
[----:B------:R-:W-:Y:S01]  /*3000*/  FSETP.GTU.FTZ.AND P1, PT, R19, UR10, PT ;  /* 0x0000000a13007c0b */ /* 0x000fe2000bf3c000 */
[----:B------:R-:W-:-:S03]  /*3010*/  HADD2.F32 R19, -RZ, R54.H1_H1 ;  /* 0x30000036ff137230 */ /* 0x000fc60000004100 */
[----:B------:R-:W-:Y:S02]  /*3020*/  FSEL R64, R64, RZ, !P1 ;  /* 0x000000ff40407208 */ /* 0x000fe40004800000 */
[----:B------:R-:W-:-:S03]  /*3030*/  SEL R68, RZ, 0x1, P1 ;  /* 0x00000001ff447807 */ /* 0x000fc60000800000 */
[----:B------:R-:W-:-:S07]  /*3040*/  FFMA.FTZ R19, R64, R19, R67 ;  /* 0x0000001340137223 */ /* 0x000fce0000010043 */
.L_x_4978:
[----:B------:R-:W-:Y:S05]  /*3050*/  BSYNC.RECONVERGENT B2 ;  /* 0x0000000000027941 */ /* 0x000fea0003800200 */
.L_x_4977:
        /* <DEDUP_REMOVED lines=22> */
.L_x_4988:
        /* <DEDUP_REMOVED lines=13> */
.L_x_4990:
[----:B------:R-:W-:Y:S05]  /*3290*/  BSYNC.RECONVERGENT B4 ;  /* 0x0000000000047941 */ /* 0x000fea0003800200 */
.L_x_4989:
        /* <DEDUP_REMOVED lines=41> */
.L_x_4987:
[----:B------:R-:W-:Y:S05]  /*3530*/  BSYNC.RECONVERGENT B3 ;  /* 0x0000000000037941 */ /* 0x000fea0003800200 */
.L_x_4986:
[----:B------:R-:W-:Y:S01]  /*3540*/  HFMA2 R70, -RZ, RZ, 0.1171875, 0 ;  /* 0x2f800000ff467431 */ /* 0x000fe200000001ff */
[----:B------:R-:W-:Y:S01]  /*3550*/  I2FP.F32.U32 R65, R66 ;  /* 0x0000004200417245 */ /* 0x000fe20000201000 */
[----:B-----5:R-:W-:Y:S02]  /*3560*/  HADD2.F32 R66, -RZ, R27.H0_H0 ;  /* 0x2000001bff427230 */ /* 0x020fe40000004100 */
[----:B------:R-:W-:-:S03]  /*3570*/  HADD2.F32 R69, -RZ, R55.H0_H0 ;  /* 0x20000037ff457230 */ /* 0x000fc60000004100 */
[----:B------:R-:W-:Y:S01]  /*3580*/  FMUL.FTZ R66, R66, UR13 ;  /* 0x0000000d42427c20 */ /* 0x000fe20008410000 */
[----:B------:R-:W-:-:S03]  /*3590*/  FFMA.FTZ R65, R65, R70, 1.1641532182693481445e-10 ;  /* 0x2f00000041417423 */ /* 0x000fc60000010046 */
[----:B------:R-:W-:Y:S02]  /*35a0*/  FMUL.FTZ R66, R66, UR12 ;  /* 0x0000000c42427c20 */ /* 0x000fe40008410000 */
[----:B------:R-:W-:Y:S01]  /*35b0*/  FSETP.GTU.FTZ.AND P1, PT, R65, UR10, PT ;  /* 0x0000000a41007c0b */ /* 0x000fe2000bf3c000 */
[----:B------:R-:W-:-:S03]  /*35c0*/  HADD2.F32 R65, -RZ, R23.H0_H0 ;  /* 0x20000017ff417230 */ /* 0x000fc60000004100 */
[----:B------:R-:W-:Y:S02]  /*35d0*/  FSEL R66, R66, RZ, !P1 ;  /* 0x000000ff42427208 */ /* 0x000fe40004800000 */
[----:B------:R-:W-:-:S03]  /*35e0*/  SEL R70, RZ, 0x1, P1 ;  /* 0x00000001ff467807 */ /* 0x000fc60000800000 */
[----:B------:R-:W-:-:S07]  /*35f0*/  FFMA.FTZ R69, R66, R69, R65 ;  /* 0x0000004542457223 */ /* 0x000fce0000010041 */
.L_x_4985:
[----:B------:R-:W-:Y:S05]  /*3600*/  BSYNC.RECONVERGENT B2 ;  /* 0x0000000000027941 */ /* 0x000fea0003800200 */
.L_x_4984:
        /* <DEDUP_REMOVED lines=22> */
.L_x_4995:
        /* <DEDUP_REMOVED lines=13> */
.L_x_4997:
[----:B------:R-:W-:Y:S05]  /*3840*/  BSYNC.RECONVERGENT B4 ;  /* 0x0000000000047941 */ /* 0x000fea0003800200 */
.L_x_4996:
        /* <DEDUP_REMOVED lines=40> */
[----:B------:R-:W-:-:S07]  /*3ad0*/  LOP3.LUT R86, R64, UR32, R99, 0x96, !PT ;  /* 0x0000002040567c12 */ /* 0x000fce000f8e9663 */
.L_x_4994:
[----:B------:R-:W-:Y:S05]  /*3ae0*/  BSYNC.RECONVERGENT B3 ;  /* 0x0000000000037941 */ /* 0x000fea0003800200 */
.L_x_4993:
        /* <DEDUP_REMOVED lines=12> */
.L_x_4992:
[----:B------:R-:W-:Y:S05]  /*3bb0*/  BSYNC.RECONVERGENT B2 ;  /* 0x0000000000027941 */ /* 0x000fea0003800200 */
.L_x_4991:
[----:B------:R-:W-:Y:S02]  /*3bc0*/  F2FP.F16.F32.PACK_AB R67, RZ, R71 ;  /* 0x00000047ff43723e */ /* 0x000fe400000000ff */
[----:B------:R-:W-:Y:S02]  /*3bd0*/  PRMT R66, R105, 0x5410, R106 ;  /* 0x0000541069427816 */ /* 0x000fe4000000006a */
[----:B------:R-:W-:Y:S02]  /*3be0*/  PRMT R65, R104, 0x5410, R103 ;  /* 0x0000541068417816 */ /* 0x000fe40000000067 */
[----:B------:R-:W-:Y:S02]  /*3bf0*/  PRMT R64, R102, 0x5410, R101 ;  /* 0x0000541066407816 */ /* 0x000fe40000000065 */
[----:B------:R-:W-:Y:S01]  /*3c00*/  PRMT R67, R95, 0x5410, R67 ;  /* 0x000054105f437816 */ /* 0x000fe20000000043 */
[----:B------:R-:W-:Y:S06]  /*3c10*/  BRA `(.L_x_4998) ;  /* 0x0000002800fc7947 */ /* 0x000fec0003800000 */
.L_x_4941:
        /* <DEDUP_REMOVED lines=21> */
.L_x_5003:
        /* <DEDUP_REMOVED lines=13> */
.L_x_5005:
[----:B------:R-:W-:Y:S05]  /*3e40*/  BSYNC.RECONVERGENT B4 ;  /* 0x0000000000047941 */ /* 0x000fea0003800200 */
.L_x_5004:
        /* <DEDUP_REMOVED lines=41> */
.L_x_5002:
[----:B------:R-:W-:Y:S05]  /*40e0*/  BSYNC.RECONVERGENT B3 ;  /* 0x0000000000037941 */ /* 0x000fea0003800200 */
.L_x_5001:
        /* <DEDUP_REMOVED lines=10> */
[----:B------:R-:W-:-:S07]  /*4190*/  FMUL.FTZ R9, R9, R64 ;  /* 0x0000004009097220 */ /* 0x000fce0000410000 */
.L_x_5000:
[----:B------:R-:W-:Y:S05]  /*41a0*/  BSYNC.RECONVERGENT B2 ;  /* 0x0000000000027941 */ /* 0x000fea0003800200 */
.L_x_4999:
        /* <DEDUP_REMOVED lines=18> */
.L_x_5010:
        /* <DEDUP_REMOVED lines=13> */
.L_x_5012:
[----:B------:R-:W-:Y:S05]  /*43a0*/  BSYNC.RECONVERGENT B4 ;  /* 0x0000000000047941 */ /* 0x000fea0003800200 */
.L_x_5011:
        /* <DEDUP_REMOVED lines=42> */
.L_x_5009:
[----:B------:R-:W-:Y:S05]  /*4650*/  BSYNC.RECONVERGENT B3 ;  /* 0x0000000000037941 */ /* 0x000fea0003800200 */
.L_x_5008:
        /* <DEDUP_REMOVED lines=10> */
[----:B------:R-:W-:-:S07]  /*4700*/  FMUL.FTZ R11, R11, R64 ;  /* 0x000000400b0b7220 */ /* 0x000fce0000410000 */
.L_x_5007:
[----:B------:R-:W-:Y:S05]  /*4710*/  BSYNC.RECONVERGENT B2 ;  /* 0x0000000000027941 */ /* 0x000fea0003800200 */
.L_x_5006:
        /* <DEDUP_REMOVED lines=18> */
.L_x_5017:
        /* <DEDUP_REMOVED lines=13> */
.L_x_5019:
[----:B------:R-:W-:Y:S05]  /*4910*/  BSYNC.RECONVERGENT B4 ;  /* 0x0000000000047941 */ /* 0x000fea0003800200 */
.L_x_5018:
        /* <DEDUP_REMOVED lines=42> */
.L_x_5016:
[----:B------:R-:W-:Y:S05]  /*4bc0*/  BSYNC.RECONVERGENT B3 ;  /* 0x0000000000037941 */ /* 0x000fea0003800200 */
.L_x_5015:
        /* <DEDUP_REMOVED lines=11> */
.L_x_5014:
[----:B------:R-:W-:Y:S05]  /*4c80*/  BSYNC.RECONVERGENT B2 ;  /* 0x0000000000027941 */ /* 0x000fea0003800200 */
.L_x_5013:
        /* <DEDUP_REMOVED lines=18> */
.L_x_5024:
        /* <DEDUP_REMOVED lines=13> */
.L_x_5026:
[----:B------:R-:W-:Y:S05]  /*4e80*/  BSYNC.RECONVERGENT B4 ;  /* 0x0000000000047941 */ /* 0x000fea0003800200 */
.L_x_5025:
        /* <DEDUP_REMOVED lines=42> */
.L_x_5023:
[----:B------:R-:W-:Y:S05]  /*5130*/  BSYNC.RECONVERGENT B3 ;  /* 0x0000000000037941 */ /* 0x000fea0003800200 */
.L_x_5022:
        /* <DEDUP_REMOVED lines=11> */
.L_x_5021:
[----:B------:R-:W-:Y:S05]  /*51f0*/  BSYNC.RECONVERGENT B2 ;  /* 0x0000000000027941 */ /* 0x000fea0003800200 */
.L_x_5020:
        /* <DEDUP_REMOVED lines=18> */
.L_x_5031:
        /* <DEDUP_REMOVED lines=13> */
.L_x_5033:
[----:B------:R-:W-:Y:S05]  /*53f0*/  BSYNC.RECONVERGENT B4 ;  /* 0x0000000000047941 */ /* 0x000fea0003800200 */
.L_x_5032:
        /* <DEDUP_REMOVED lines=42> */
.L_x_5030:
[----:B------:R-:W-:Y:S05]  /*56a0*/  BSYNC.RECONVERGENT B3 ;  /* 0x0000000000037941 */ /* 0x000fea0003800200 */
.L_x_5029:
        /* <DEDUP_REMOVED lines=11> */
.L_x_5028:
[----:B------:R-:W-:Y:S05]  /*5760*/  BSYNC.RECONVERGENT B2 ;  /* 0x0000000000027941 */ /* 0x000fea0003800200 */
.L_x_5027:
        /* <DEDUP_REMOVED lines=18> */
.L_x_5038:
        /* <DEDUP_REMOVED lines=13> */
.L_x_5040:
[----:B------:R-:W-:Y:S05]  /*5960*/  BSYNC.RECONVERGENT B4 ;  /* 0x0000000000047941 */ /* 0x000fea0003800200 */
.L_x_5039:
        /* <DEDUP_REMOVED lines=42> */
.L_x_5037:
[----:B------:R-:W-:Y:S05]  /*5c10*/  BSYNC.RECONVERGENT B3 ;  /* 0x0000000000037941 */ /* 0x000fea0003800200 */
.L_x_5036:
        /* <DEDUP_REMOVED lines=10> */
[----:B------:R-:W-:-:S07]  /*5cc0*/  FMUL.FTZ R19, R19, R64 ;  /* 0x0000004013137220 */ /* 0x000fce0000410000 */
.L_x_5035:
[----:B------:R-:W-:Y:S05]  /*5cd0*/  BSYNC.RECONVERGENT B2 ;  /* 0x0000000000027941 */ /* 0x000fea0003800200 */
.L_x_5034:
        /* <DEDUP_REMOVED lines=18> */
.L_x_5045:
        /* <DEDUP_REMOVED lines=13> */
.L_x_5047:
[----:B------:R-:W-:Y:S05]  /*5ed0*/  BSYNC.RECONVERGENT B4 ;  /* 0x0000000000047941 */ /* 0x000fea0003800200 */
.L_x_5046:
        /* <DEDUP_REMOVED lines=42> */
.L_x_5044:
[----:B------:R-:W-:Y:S05]  /*6180*/  BSYNC.RECONVERGENT B3 ;  /* 0x0000000000037941 */ /* 0x000fea0003800200 */
.L_x_5043:
        /* <DEDUP_REMOVED lines=10> */
[----:B------:R-:W-:-:S07]  /*6230*/  FMUL.FTZ R69, R69, R66 ;  /* 0x0000004245457220 */ /* 0x000fce0000410000 */
.L_x_5042:
[----:B------:R-:W-:Y:S05]  /*6240*/  BSYNC.RECONVERGENT B2 ;  /* 0x0000000000027941 */ /* 0x000fea0003800200 */
.L_x_5041:
        /* <DEDUP_REMOVED lines=18> */
.L_x_5052:
        /* <DEDUP_REMOVED lines=13> */
.L_x_5054:
[----:B------:R-:W-:Y:S05]  /*6440*/  BSYNC.RECONVERGENT B4 ;  /* 0x0000000000047941 */ /* 0x000fea0003800200 */
.L_x_5053:
        /* <DEDUP_REMOVED lines=42> */
.L_x_5051:
[----:B------:R-:W-:Y:S05]  /*66f0*/  BSYNC.RECONVERGENT B3 ;  /* 0x0000000000037941 */ /* 0x000fea0003800200 */
.L_x_5050:
        /* <DEDUP_REMOVED lines=10> */
[----:B------:R-:W-:-:S07]  /*67a0*/  FMUL.FTZ R71, R71, R64 ;  /* 0x0000004047477220 */ /* 0x000fce0000410000 */
.L_x_5049:
[----:B------:R-:W-:Y:S05]  /*67b0*/  BSYNC.RECONVERGENT B2 ;  /* 0x0000000000027941 */ /* 0x000fea0003800200 */
.L_x_5048:
[----:B------:R-:W-:Y:S02]  /*67c0*/  F2FP.F16.F32.PACK_AB R67, RZ, R71 ;  /* 0x00000047ff43723e */ /* 0x000fe400000000ff */
[----:B------:R-:W-:Y:S02]  /*67d0*/  PRMT R66, R104, 0x5410, R105 ;  /* 0x0000541068427816 */ /* 0x000fe40000000069 */
[----:B------:R-:W-:Y:S02]  /*67e0*/  PRMT R65, R102, 0x5410, R103 ;  /* 0x0000541066417816 */ /* 0x000fe40000000067 */
[----:B------:R-:W-:Y:S02]  /*67f0*/  PRMT R64, R101, 0x5410, R99 ;  /* 0x0000541065407816 */ /* 0x000fe40000000063 */
[----:B------:R-:W-:-:S07]  /*6800*/  PRMT R67, R95, 0x5410, R67 ;  /* 0x000054105f437816 */ /* 0x000fce0000000043 */
.L_x_4998:
        /* <DEDUP_REMOVED lines=26> */
.L_x_5056:
[----:B------:R-:W-:Y:S05]  /*69b0*/  BSYNC.RECONVERGENT B2 ;  /* 0x0000000000027941 */ /* 0x000fea0003800200 */
.L_x_5055:
[----:B------:R-:W-:Y:S01]  /*69c0*/  VIADD R93, R93, 0x20 ;  /* 0x000000205d5d7836 */ /* 0x000fe20000000000 */
[----:B------:R-:W-:-:S07]  /*69d0*/  IADD3 R92, PT, PT, R92, 0x20, RZ ;  /* 0x000000205c5c7810 */ /* 0x000fce0007ffe0ff */
.L_x_4938:
[----:B------:R-:W-:Y:S05]  /*69e0*/  BSYNC.RECONVERGENT B1 ;  /* 0x0000000000017941 */ /* 0x000fea0003800200 */
.L_x_4937:
        /* <DEDUP_REMOVED lines=14> */
[----:B-----5:R-:W-:Y:S01]  /*6ad0*/  @!P0 HADD2.F32 R72, -RZ, R20.H0_H0 ;  /* 0x20000014ff488230 */ /* 0x020fe20000004100 */
        /* <DEDUP_REMOVED lines=19> */
.L_x_5064:
        /* <DEDUP_REMOVED lines=13> */
.L_x_5066:
[----:B------:R-:W-:Y:S05]  /*6ce0*/  BSYNC.RECONVERGENT B4 ;  /* 0x0000000000047941 */ /* 0x000fea0003800200 */
.L_x_5065:
        /* <DEDUP_REMOVED lines=42> */
.L_x_5063:
[----:B------:R-:W-:Y:S05]  /*6f90*/  BSYNC.RECONVERGENT B3 ;  /* 0x0000000000037941 */ /* 0x000fea0003800200 */
.L_x_5062:
[----:B------:R-:W-:Y:S01]  /*6fa0*/  HFMA2 R65, -RZ, RZ, 0.1171875, 0 ;  /* 0x2f800000ff417431 */ /* 0x000fe200000001ff */
[----:B------:R-:W-:Y:S01]  /*6fb0*/  I2FP.F32.U32 R10, R10 ;  /* 0x0000000a000a7245 */ /* 0x000fe20000201000 */
[----:B------:R-:W-:Y:S02]  /*6fc0*/  HADD2.F32 R66, -RZ, R24.H0_H0 ;  /* 0x20000018ff427230 */ /* 0x000fe40000004100 */
        /* <DEDUP_REMOVED lines=9> */
.L_x_5061:
[----:B------:R-:W-:Y:S05]  /*7060*/  BSYNC.RECONVERGENT B2 ;  /* 0x0000000000027941 */ /* 0x000fea0003800200 */
.L_x_5060:
        /* <DEDUP_REMOVED lines=22> */
.L_x_5071:
        /* <DEDUP_REMOVED lines=13> */
.L_x_5073:
[----:B------:R-:W-:Y:S05]  /*72a0*/  BSYNC.RECONVERGENT B4 ;  /* 0x0000000000047941 */ /* 0x000fea0003800200 */
.L_x_5072:
        /* <DEDUP_REMOVED lines=41> */
.L_x_5070:
[----:B------:R-:W-:Y:S05]  /*7540*/  BSYNC.RECONVERGENT B3 ;  /* 0x0000000000037941 */ /* 0x000fea0003800200 */
.L_x_5069:
[----:B------:R-:W-:Y:S01]  /*7550*/  I2FP.F32.U32 R12, R12 ;  /* 0x0000000c000c7245 */ /* 0x000fe20000201000 */
[----:B------:R-:W-:Y:S02]  /*7560*/  HADD2.F32 R64, -RZ, R24.H1_H1 ;  /* 0x30000018ff407230 */ /* 0x000fe40000004100 */
[----:B------:R-:W-:Y:S02]  /*7570*/  IMAD.MOV.U32 R67, RZ, RZ, 0x2f800000 ;  /* 0x2f800000ff437424 */ /* 0x000fe400078e00ff */
[----:B------:R-:W-:Y:S02]  /*7580*/  HADD2.F32 R66, -RZ, R20.H1_H1 ;  /* 0x30000014ff427230 */ /* 0x000fe40000004100 */
        /* <DEDUP_REMOVED lines=8> */
.L_x_5068:
[----:B------:R-:W-:Y:S05]  /*7610*/  BSYNC.RECONVERGENT B2 ;  /* 0x0000000000027941 */ /* 0x000fea0003800200 */
.L_x_5067:
        /* <DEDUP_REMOVED lines=22> */
.L_x_5078:
        /* <DEDUP_REMOVED lines=13> */
.L_x_5080:
[----:B------:R-:W-:Y:S05]  /*7850*/  BSYNC.RECONVERGENT B4 ;  /* 0x0000000000047941 */ /* 0x000fea0003800200 */
.L_x_5079:
        /* <DEDUP_REMOVED lines=42> */
.L_x_5077:
[----:B------:R-:W-:Y:S05]  /*7b00*/  BSYNC.RECONVERGENT B3 ;  /* 0x0000000000037941 */ /* 0x000fea0003800200 */
.L_x_5076:
[----:B------:R-:W-:Y:S01]  /*7b10*/  I2FP.F32.U32 R14, R14 ;  /* 0x0000000e000e7245 */ /* 0x000fe20000201000 */
[----:B------:R-:W-:Y:S02]  /*7b20*/  HADD2.F32 R66, -RZ, R25.H0_H0 ;  /* 0x20000019ff427230 */ /* 0x000fe40000004100 */
        /* <DEDUP_REMOVED lines=10> */
.L_x_5075:
[----:B------:R-:W-:Y:S05]  /*7bd0*/  BSYNC.RECONVERGENT B2 ;  /* 0x0000000000027941 */ /* 0x000fea0003800200 */
.L_x_5074:
        /* <DEDUP_REMOVED lines=22> */
.L_x_5085:
        /* <DEDUP_REMOVED lines=13> */
.L_x_5087:
[----:B------:R-:W-:Y:S05]  /*7e10*/  BSYNC.RECONVERGENT B4 ;  /* 0x0000000000047941 */ /* 0x000fea0003800200 */
.L_x_5086:
        /* <DEDUP_REMOVED lines=41> */
.L_x_5084:
[----:B------:R-:W-:Y:S05]  /*80b0*/  BSYNC.RECONVERGENT B3 ;  /* 0x0000000000037941 */ /* 0x000fea0003800200 */
.L_x_5083:
[----:B------:R-:W-:Y:S01]  /*80c0*/  HFMA2 R67, -RZ, RZ, 0.1171875, 0 ;  /* 0x2f800000ff437431 */ /* 0x000fe200000001ff */
[----:B------:R-:W-:Y:S01]  /*80d0*/  I2FP.F32.U32 R16, R16 ;  /* 0x0000001000107245 */ /* 0x000fe20000201000 */
[----:B------:R-:W-:Y:S02]  /*80e0*/  HADD2.F32 R64, -RZ, R25.H1_H1 ;  /* 0x30000019ff407230 */ /* 0x000fe40000004100 */
        /* <DEDUP_REMOVED lines=9> */
.L_x_5082:
[----:B------:R-:W-:Y:S05]  /*8180*/  BSYNC.RECONVERGENT B2 ;  /* 0x0000000000027941 */ /* 0x000fea0003800200 */
.L_x_5081:
        /* <DEDUP_REMOVED lines=22> */
.L_x_5092:
        /* <DEDUP_REMOVED lines=13> */
.L_x_5094:
[----:B------:R-:W-:Y:S05]  /*83c0*/  BSYNC.RECONVERGENT B4 ;  /* 0x0000000000047941 */ /* 0x000fea0003800200 */
.L_x_5093:
        /* <DEDUP_REMOVED lines=42> */
.L_x_5091:
[----:B------:R-:W-:Y:S05]  /*8670*/  BSYNC.RECONVERGENT B3 ;  /* 0x0000000000037941 */ /* 0x000fea0003800200 */
.L_x_5090:
        /* <DEDUP_REMOVED lines=12> */
.L_x_5089:
[----:B------:R-:W-:Y:S05]  /*8740*/  BSYNC.RECONVERGENT B2 ;  /* 0x0000000000027941 */ /* 0x000fea0003800200 */
.L_x_5088:
        /* <DEDUP_REMOVED lines=22> */
.L_x_5099:
        /* <DEDUP_REMOVED lines=13> */
.L_x_5101:
[----:B------:R-:W-:Y:S05]  /*8980*/  BSYNC.RECONVERGENT B4 ;  /* 0x0000000000047941 */ /* 0x000fea0003800200 */
.L_x_5100:
        /* <DEDUP_REMOVED lines=41> */
.L_x_5098:
[----:B------:R-:W-:Y:S05]  /*8c20*/  BSYNC.RECONVERGENT B3 ;  /* 0x0000000000037941 */ /* 0x000fea0003800200 */
.L_x_5097:
[----:B------:R-:W-:Y:S01]  /*8c30*/  I2FP.F32.U32 R64, R66 ;  /* 0x0000004200407245 */ /* 0x000fe20000201000 */
[----:B------:R-:W-:Y:S02]  /*8c40*/  HADD2.F32 R66, -RZ, R26.H1_H1 ;  /* 0x3000001aff427230 */ /* 0x000fe40000004100 */
        /* <DEDUP_REMOVED lines=10> */
.L_x_5096:
[----:B------:R-:W-:Y:S05]  /*8cf0*/  BSYNC.RECONVERGENT B2 ;  /* 0x0000000000027941 */ /* 0x000fea0003800200 */
.L_x_5095:
        /* <DEDUP_REMOVED lines=22> */
.L_x_5106:
        /* <DEDUP_REMOVED lines=13> */
.L_x_5108:
[----:B------:R-:W-:Y:S05]  /*8f30*/  BSYNC.RECONVERGENT B4 ;  /* 0x0000000000047941 */ /* 0x000fea0003800200 */
.L_x_5107:
        /* <DEDUP_REMOVED lines=38> */
[----:B------:R-:W-:-:S03]  /*91a0*/  LOP3.LUT R88, R64, UR31, R97, 0x96, !PT ;  /* 0x0000001f40587c12 */ /* 0x000fc6000f8e9661 */
[----:B------:R-:W-:Y:S01]  /*91b0*/  IMAD.MOV.U32 R64, RZ, RZ, RZ ;  /* 0x000000ffff407224 */ /* 0x000fe200078e00ff */
[----:B------:R-:W-:-:S07]  /*91c0*/  LOP3.LUT R86, R86, UR32, R109, 0x96, !PT ;  /* 0x0000002056567c12 */ /* 0x000fce000f8e966d */
.L_x_5105:
[----:B------:R-:W-:Y:S05]  /*91d0*/  BSYNC.RECONVERGENT B3 ;  /* 0x0000000000037941 */ /* 0x000fea0003800200 */
.L_x_5104:
[----:B------:R-:W-:Y:S01]  /*91e0*/  I2FP.F32.U32 R65, R66 ;  /* 0x0000004200417245 */ /* 0x000fe20000201000 */
[----:B------:R-:W-:Y:S02]  /*91f0*/  HFMA2 R66, -RZ, RZ, 0.1171875, 0 ;  /* 0x2f800000ff427431 */ /* 0x000fe400000001ff */
[----:B------:R-:W-:Y:S02]  /*9200*/  HADD2.F32 R67, -RZ, R27.H0_H0 ;  /* 0x2000001bff437230 */ /* 0x000fe40000004100 */
        /* <DEDUP_REMOVED lines=9> */
.L_x_5103:
[----:B------:R-:W-:Y:S05]  /*92a0*/  BSYNC.RECONVERGENT B2 ;  /* 0x0000000000027941 */ /* 0x000fea0003800200 */
.L_x_5102:
        /* <DEDUP_REMOVED lines=22> */
.L_x_5113:
        /* <DEDUP_REMOVED lines=13> */
.L_x_5115:
[----:B------:R-:W-:Y:S05]  /*94e0*/  BSYNC.RECONVERGENT B4 ;  /* 0x0000000000047941 */ /* 0x000fea0003800200 */
.L_x_5114:
        /* <DEDUP_REMOVED lines=41> */
.L_x_5112:
[----:B------:R-:W-:Y:S05]  /*9780*/  BSYNC.RECONVERGENT B3 ;  /* 0x0000000000037941 */ /* 0x000fea0003800200 */
.L_x_5111:
        /* <DEDUP_REMOVED lines=12> */
.L_x_5110:
[----:B------:R-:W-:Y:S05]  /*9850*/  BSYNC.RECONVERGENT B2 ;  /* 0x0000000000027941 */ /* 0x000fea0003800200 */
.L_x_5109:
[----:B------:R-:W-:Y:S02]  /*9860*/  F2FP.F16.F32.PACK_AB R67, RZ, R87 ;  /* 0x00000057ff43723e */ /* 0x000fe400000000ff */
[----:B------:R-:W-:Y:S02]  /*9870*/  PRMT R66, R105, 0x5410, R106 ;  /* 0x0000541069427816 */ /* 0x000fe4000000006a */
[----:B------:R-:W-:Y:S02]  /*9880*/  PRMT R65, R104, 0x5410, R103 ;  /* 0x0000541068417816 */ /* 0x000fe40000000067 */
[----:B------:R-:W-:Y:S02]  /*9890*/  PRMT R64, R102, 0x5410, R101 ;  /* 0x0000541066407816 */ /* 0x000fe40000000065 */
[----:B------:R-:W-:Y:S01]  /*98a0*/  PRMT R67, R95, 0x5410, R67 ;  /* 0x000054105f437816 */ /* 0x000fe20000000043 */
[----:B------:R-:W-:Y:S06]  /*98b0*/  BRA `(.L_x_5116) ;  /* 0x0000002c00147947 */ /* 0x000fec0003800000 */
.L_x_5059:
        /* <DEDUP_REMOVED lines=21> */
.L_x_5121:
        /* <DEDUP_REMOVED lines=13> */
.L_x_5123:
[----:B------:R-:W-:Y:S05]  /*9ae0*/  BSYNC.RECONVERGENT B4 ;  /* 0x0000000000047941 */ /* 0x000fea0003800200 */
.L_x_5122:
        /* <DEDUP_REMOVED lines=41> */
.L_x_5120:
[----:B------:R-:W-:Y:S05]  /*9d80*/  BSYNC.RECONVERGENT B3 ;  /* 0x0000000000037941 */ /* 0x000fea0003800200 */
.L_x_5119:
        /* <DEDUP_REMOVED lines=11> */
.L_x_5118:
[----:B------:R-:W-:Y:S05]  /*9e40*/  BSYNC.RECONVERGENT B2 ;  /* 0x0000000000027941 */ /* 0x000fea0003800200 */
.L_x_5117:
        /* <DEDUP_REMOVED lines=18> */
.L_x_5128:
        /* <DEDUP_REMOVED lines=13> */
.L_x_5130:
[----:B------:R-:W-:Y:S05]  /*a040*/  BSYNC.RECONVERGENT B4 ;  /* 0x0000000000047941 */ /* 0x000fea0003800200 */
.L_x_5129:
        /* <DEDUP_REMOVED lines=42> */
.L_x_5127:
[----:B------:R-:W-:Y:S05]  /*a2f0*/  BSYNC.RECONVERGENT B3 ;  /* 0x0000000000037941 */ /* 0x000fea0003800200 */
.L_x_5126:
        /* <DEDUP_REMOVED lines=11> */
.L_x_5125:
[----:B------:R-:W-:Y:S05]  /*a3b0*/  BSYNC.RECONVERGENT B2 ;  /* 0x0000000000027941 */ /* 0x000fea0003800200 */
.L_x_5124:
        /* <DEDUP_REMOVED lines=18> */
.L_x_5135:
        /* <DEDUP_REMOVED lines=13> */
.L_x_5137:
[----:B------:R-:W-:Y:S05]  /*a5b0*/  BSYNC.RECONVERGENT B4 ;  /* 0x0000000000047941 */ /* 0x000fea0003800200 */
.L_x_5136:
        /* <DEDUP_REMOVED lines=43> */
.L_x_5134:
[----:B------:R-:W-:Y:S05]  /*a870*/  BSYNC.RECONVERGENT B3 ;  /* 0x0000000000037941 */ /* 0x000fea0003800200 */
.L_x_5133:
        /* <DEDUP_REMOVED lines=10> */
[----:B------:R-:W-:-:S07]  /*a920*/  FMUL.FTZ R74, R65, R74 ;  /* 0x0000004a414a7220 */ /* 0x000fce0000410000 */
.L_x_5132:
[----:B------:R-:W-:Y:S05]  /*a930*/  BSYNC.RECONVERGENT B2 ;  /* 0x0000000000027941 */ /* 0x000fea0003800200 */
.L_x_5131:
        /* <DEDUP_REMOVED lines=18> */
.L_x_5142:
        /* <DEDUP_REMOVED lines=13> */
.L_x_5144:
[----:B------:R-:W-:Y:S05]  /*ab30*/  BSYNC.RECONVERGENT B4 ;  /* 0x0000000000047941 */ /* 0x000fea0003800200 */
.L_x_5143:
        /* <DEDUP_REMOVED lines=43> */
.L_x_5141:
[----:B------:R-:W-:Y:S05]  /*adf0*/  BSYNC.RECONVERGENT B3 ;  /* 0x0000000000037941 */ /* 0x000fea0003800200 */
.L_x_5140:
        /* <DEDUP_REMOVED lines=11> */
.L_x_5139:
[----:B------:R-:W-:Y:S05]  /*aeb0*/  BSYNC.RECONVERGENT B2 ;  /* 0x0000000000027941 */ /* 0x000fea0003800200 */
.L_x_5138:
        /* <DEDUP_REMOVED lines=18> */
.L_x_5149:
        /* <DEDUP_REMOVED lines=13> */
.L_x_5151:
[----:B------:R-:W-:Y:S05]  /*b0b0*/  BSYNC.RECONVERGENT B4 ;  /* 0x0000000000047941 */ /* 0x000fea0003800200 */
.L_x_5150:
        /* <DEDUP_REMOVED lines=43> */
.L_x_5148:
[----:B------:R-:W-:Y:S05]  /*b370*/  BSYNC.RECONVERGENT B3 ;  /* 0x0000000000037941 */ /* 0x000fea0003800200 */
.L_x_5147:
        /* <DEDUP_REMOVED lines=11> */
.L_x_5146:
[----:B------:R-:W-:Y:S05]  /*b430*/  BSYNC.RECONVERGENT B2 ;  /* 0x0000000000027941 */ /* 0x000fea0003800200 */
.L_x_5145:
        /* <DEDUP_REMOVED lines=18> */
.L_x_5156:
        /* <DEDUP_REMOVED lines=13> */
.L_x_5158:
[----:B------:R-:W-:Y:S05]  /*b630*/  BSYNC.RECONVERGENT B4 ;  /* 0x0000000000047941 */ /* 0x000fea0003800200 */
.L_x_5157:
        /* <DEDUP_REMOVED lines=40> */
[----:B------:R-:W-:Y:S01]  /*b8c0*/  LOP3.LUT R86, R86, UR32, R65, 0x96, !PT ;  /* 0x0000002056567c12 */ /* 0x000fe2000f8e9641 */
[----:B------:R-:W-:Y:S01]  /*b8d0*/  IMAD.MOV.U32 R65, RZ, RZ, RZ ;  /* 0x000000ffff417224 */ /* 0x000fe200078e00ff */
[----:B------:R-:W-:-:S07]  /*b8e0*/  MOV R98, R64 ;  /* 0x0000004000627202 */ /* 0x000fce0000000f00 */
.L_x_5155:
[----:B------:R-:W-:Y:S05]  /*b8f0*/  BSYNC.RECONVERGENT B3 ;  /* 0x0000000000037941 */ /* 0x000fea0003800200 */
.L_x_5154:
[----:B------:R-:W-:Y:S01]  /*b900*/  HFMA2 R67, -RZ, RZ, 0.1171875, 0 ;  /* 0x2f800000ff437431 */ /* 0x000fe200000001ff */
[----:B------:R-:W-:Y:S01]  /*b910*/  I2FP.F32.U32 R64, R66 ;  /* 0x0000004200407245 */ /* 0x000fe20000201000 */
        /* <DEDUP_REMOVED lines=9> */
.L_x_5153:
[----:B------:R-:W-:Y:S05]  /*b9b0*/  BSYNC.RECONVERGENT B2 ;  /* 0x0000000000027941 */ /* 0x000fea0003800200 */
.L_x_5152:
        /* <DEDUP_REMOVED lines=18> */
.L_x_5163:
        /* <DEDUP_REMOVED lines=13> */
.L_x_5165:
[----:B------:R-:W-:Y:S05]  /*bbb0*/  BSYNC.RECONVERGENT B4 ;  /* 0x0000000000047941 */ /* 0x000fea0003800200 */
.L_x_5164:
        /* <DEDUP_REMOVED lines=40> */
[----:B------:R-:W-:Y:S01]  /*be40*/  MOV R98, R64 ;  /* 0x0000004000627202 */ /* 0x000fe20000000f00 */
[----:B------:R-:W-:Y:S01]  /*be50*/  IMAD.MOV.U32 R64, RZ, RZ, RZ ;  /* 0x000000ffff407224 */ /* 0x000fe200078e00ff */
[----:B------:R-:W-:-:S07]  /*be60*/  LOP3.LUT R86, R86, UR32, R65, 0x96, !PT ;  /* 0x0000002056567c12 */ /* 0x000fce000f8e9641 */
.L_x_5162:
[----:B------:R-:W-:Y:S05]  /*be70*/  BSYNC.RECONVERGENT B3 ;  /* 0x0000000000037941 */ /* 0x000fea0003800200 */
.L_x_5161:
[----:B------:R-:W-:Y:S01]  /*be80*/  I2FP.F32.U32 R65, R66 ;  /* 0x0000004200417245 */ /* 0x000fe20000201000 */
[----:B------:R-:W-:Y:S02]  /*be90*/  HFMA2 R66, -RZ, RZ, 0.1171875, 0 ;  /* 0x2f800000ff427431 */ /* 0x000fe400000001ff */
[----:B-----5:R-:W-:-:S05]  /*bea0*/  HADD2.F32 R67, -RZ, R27.H0_H0 ;  /* 0x2000001bff437230 */ /* 0x020fca0000004100 */
[----:B------:R-:W-:Y:S01]  /*beb0*/  FMUL.FTZ R67, R67, UR13 ;  /* 0x0000000d43437c20 */ /* 0x000fe20008410000 */
[----:B------:R-:W-:-:S03]  /*bec0*/  FFMA.FTZ R65, R65, R66, 1.1641532182693481445e-10 ;  /* 0x2f00000041417423 */ /* 0x000fc60000010042 */
[----:B------:R-:W-:Y:S02]  /*bed0*/  FMUL.FTZ R67, R67, UR12 ;  /* 0x0000000c43437c20 */ /* 0x000fe40008410000 */
[----:B------:R-:W-:Y:S01]  /*bee0*/  FSETP.GTU.FTZ.AND P0, PT, R65, UR10, PT ;  /* 0x0000000a41007c0b */ /* 0x000fe2000bf1c000 */
[----:B------:R-:W-:-:S03]  /*bef0*/  HADD2.F32 R65, -RZ, R43.H0_H0 ;  /* 0x2000002bff417230 */ /* 0x000fc60000004100 */
[----:B------:R-:W-:Y:S02]  /*bf00*/  FSEL R78, R67, RZ, !P0 ;  /* 0x000000ff434e7208 */ /* 0x000fe40004000000 */
[----:B------:R-:W-:-:S03]  /*bf10*/  SEL R70, RZ, 0x1, P0 ;  /* 0x00000001ff467807 */ /* 0x000fc60000000000 */
[----:B------:R-:W-:-:S07]  /*bf20*/  FMUL.FTZ R78, R65, R78 ;  /* 0x0000004e414e7220 */ /* 0x000fce0000410000 */
.L_x_5160:
[----:B------:R-:W-:Y:S05]  /*bf30*/  BSYNC.RECONVERGENT B2 ;  /* 0x0000000000027941 */ /* 0x000fea0003800200 */
.L_x_5159:
        /* <DEDUP_REMOVED lines=18> */
.L_x_5170:
        /* <DEDUP_REMOVED lines=13> */
.L_x_5172:
[----:B------:R-:W-:Y:S05]  /*c130*/  BSYNC.RECONVERGENT B4 ;  /* 0x0000000000047941 */ /* 0x000fea0003800200 */
.L_x_5171:
        /* <DEDUP_REMOVED lines=43> */
.L_x_5169:
[----:B------:R-:W-:Y:S05]  /*c3f0*/  BSYNC.RECONVERGENT B3 ;  /* 0x0000000000037941 */ /* 0x000fea0003800200 */
.L_x_5168:
        /* <DEDUP_REMOVED lines=11> */
.L_x_5167:
[----:B------:R-:W-:Y:S05]  /*c4b0*/  BSYNC.RECONVERGENT B2 ;  /* 0x0000000000027941 */ /* 0x000fea0003800200 */
.L_x_5166:
[----:B------:R-:W-:Y:S02]  /*c4c0*/  F2FP.F16.F32.PACK_AB R67, RZ, R87 ;  /* 0x00000057ff43723e */ /* 0x000fe400000000ff */
[----:B------:R-:W-:Y:S02]  /*c4d0*/  PRMT R66, R103, 0x5410, R104 ;  /* 0x0000541067427816 */ /* 0x000fe40000000068 */
[----:B------:R-:W-:Y:S02]  /*c4e0*/  PRMT R65, R101, 0x5410, R102 ;  /* 0x0000541065417816 */ /* 0x000fe40000000066 */
[----:B------:R-:W-:Y:S02]  /*c4f0*/  PRMT R64, R99, 0x5410, R97 ;  /* 0x0000541063407816 */ /* 0x000fe40000000061 */
[----:B------:R-:W-:-:S07]  /*c500*/  PRMT R67, R95, 0x5410, R67 ;  /* 0x000054105f437816 */ /* 0x000fce0000000043 */
.L_x_5116:
        /* <DEDUP_REMOVED lines=26> */
.L_x_5174:
[----:B------:R-:W-:Y:S05]  /*c6b0*/  BSYNC.RECONVERGENT B2 ;  /* 0x0000000000027941 */ /* 0x000fea0003800200 */
.L_x_5173:
[----:B------:R-:W-:Y:S01]  /*c6c0*/  VIADD R93, R93, 0x20 ;  /* 0x000000205d5d7836 */ /* 0x000fe20000000000 */
[----:B------:R-:W-:-:S07]  /*c6d0*/  IADD3 R92, PT, PT, R92, 0x20, RZ ;  /* 0x000000205c5c7810 */ /* 0x000fce0007ffe0ff */
.L_x_5058:
[----:B------:R-:W-:Y:S05]  /*c6e0*/  BSYNC.RECONVERGENT B1 ;  /* 0x0000000000017941 */ /* 0x000fea0003800200 */
.L_x_5057:
        /* <DEDUP_REMOVED lines=34> */
.L_x_5182:
[----:B------:R-:W-:Y:S01]  /*c910*/  IADD3 R5, PT, PT, R5, 0x1, RZ ;  /* 0x0000000105057810 */ /* 0x000fe20007ffe0ff */
[----:B------:R-:W-:Y:S03]  /*c920*/  BSSY.RECONVERGENT B4, `(.L_x_5183) ;  /* 0x000000c000047945 */ /* 0x000fe60003800200 */
[C---:B------:R-:W-:Y:S01]  /*c930*/  ISETP.NE.AND P5, PT, R5.reuse, RZ, PT ;  /* 0x000000ff0500720c */ /* 0x040fe20003fa5270 */
[----:B0-----:R-:W-:-:S12]  /*c940*/  IMAD.WIDE.U32 R66, R5, -0x2daee0ad, RZ ;  /* 0xd2511f5305427825 */ /* 0x001fd800078e00ff */
        /* <DEDUP_REMOVED lines=9> */
.L_x_5184:
[----:B------:R-:W-:Y:S05]  /*c9e0*/  BSYNC.RECONVERGENT B4 ;  /* 0x0000000000047941 */ /* 0x000fea0003800200 */
.L_x_5183:
        /* <DEDUP_REMOVED lines=41> */
.L_x_5181:
[----:B------:R-:W-:Y:S05]  /*cc80*/  BSYNC.RECONVERGENT B3 ;  /* 0x0000000000037941 */ /* 0x000fea0003800200 */
.L_x_5180:
[----:B------:R-:W-:Y:S01]  /*cc90*/  I2FP.F32.U32 R10, R10 ;  /* 0x0000000a000a7245 */ /* 0x000fe20000201000 */
[----:B0-----:R-:W-:Y:S02]  /*cca0*/  HADD2.F32 R64, -RZ, R24.H0_H0 ;  /* 0x20000018ff407230 */ /* 0x001fe40000004100 */
        /* <DEDUP_REMOVED lines=10> */
.L_x_5179:
[----:B------:R-:W-:Y:S05]  /*cd50*/  BSYNC.RECONVERGENT B2 ;  /* 0x0000000000027941 */ /* 0x000fea0003800200 */
.L_x_5178:
[----:B------:R-:W-:Y:S01]  /*cd60*/  BSSY.RECONVERGENT B2, `(.L_x_5185) ;  /* 0x000005a000027945 */ /* 0x000fe20003800200 */
[----:B------:R-:W-:Y:S01]  /*cd70*/  F2FP.F16.F32.PACK_AB R101, RZ, R80 ;  /* 0x00000050ff65723e */ /* 0x000fe200000000ff */
[----:B------:R-:W-:Y:S01]  /*cd80*/  @!P0 HADD2.F32 R81, -RZ, R20.H1_H1 ;  /* 0x30000014ff518230 */ /* 0x000fe20000004100 */
[----:B------:R-:W-:Y:S01]  /*cd90*/  @!P0 MOV R94, R98 ;  /* 0x00000062005e8202 */ /* 0x000fe20000000f00 */
[----:B0-----:R-:W-:Y:S01]  /*cda0*/  @!P0 IMAD.MOV.U32 R64, RZ, RZ, R7 ;  /* 0x000000ffff408224 */ /* 0x001fe200078e0007 */
        /* <DEDUP_REMOVED lines=17> */
.L_x_5189:
        /* <DEDUP_REMOVED lines=13> */
.L_x_5191:
[----:B------:R-:W-:Y:S05]  /*cf90*/  BSYNC.RECONVERGENT B4 ;  /* 0x0000000000047941 */ /* 0x000fea0003800200 */
.L_x_5190:
        /* <DEDUP_REMOVED lines=41> */
.L_x_5188:
[----:B------:R-:W-:Y:S05]  /*d230*/  BSYNC.RECONVERGENT B3 ;  /* 0x0000000000037941 */ /* 0x000fea0003800200 */
.L_x_5187:
[----:B------:R-:W-:Y:S01]  /*d240*/  I2FP.F32.U32 R7, R12 ;  /* 0x0000000c00077245 */ /* 0x000fe20000201000 */
[----:B------:R-:W-:Y:S02]  /*d250*/  HFMA2 R12, -RZ, RZ, 0.1171875, 0 ;  /* 0x2f800000ff0c7431 */ /* 0x000fe400000001ff */
[----:B------:R-:W-:Y:S02]  /*d260*/  HADD2.F32 R65, -RZ, R24.H1_H1 ;  /* 0x30000018ff417230 */ /* 0x000fe40000004100 */
[----:B------:R-:W-:Y:S02]  /*d270*/  HADD2.F32 R66, -RZ, R28.H1_H1 ;  /* 0x3000001cff427230 */ /* 0x000fe40000004100 */
[----:B------:R-:W-:Y:S02]  /*d280*/  HADD2.F32 R82, -RZ, R20.H1_H1 ;  /* 0x30000014ff527230 */ /* 0x000fe40000004100 */
[----:B------:R-:W-:Y:S01]  /*d290*/  FMUL.FTZ R65, R65, UR13 ;  /* 0x0000000d41417c20 */ /* 0x000fe20008410000 */
[----:B------:R-:W-:-:S03]  /*d2a0*/  FFMA.FTZ R7, R7, R12, 1.1641532182693481445e-10 ;  /* 0x2f00000007077423 */ /* 0x000fc6000001000c */
[----:B------:R-:W-:Y:S02]  /*d2b0*/  FMUL.FTZ R65, R65, UR12 ;  /* 0x0000000c41417c20 */ /* 0x000fe40008410000 */
[----:B------:R-:W-:-:S04]  /*d2c0*/  FSETP.GTU.FTZ.AND P5, PT, R7, UR10, PT ;  /* 0x0000000a07007c0b */ /* 0x000fc8000bfbc000 */
[----:B------:R-:W-:Y:S02]  /*d2d0*/  FSEL R81, R65, RZ, !P5 ;  /* 0x000000ff41517208 */ /* 0x000fe40006800000 */
[----:B------:R-:W-:-:S03]  /*d2e0*/  SEL R12, RZ, 0x1, P5 ;  /* 0x00000001ff0c7807 */ /* 0x000fc60002800000 */
[----:B------:R-:W-:-:S07]  /*d2f0*/  FFMA.FTZ R81, R81, R66, R82 ;  /* 0x0000004251517223 */ /* 0x000fce0000010052 */
.L_x_5186:
[----:B------:R-:W-:Y:S05]  /*d300*/  BSYNC.RECONVERGENT B2 ;  /* 0x0000000000027941 */ /* 0x000fea0003800200 */
.L_x_5185:
        /* <DEDUP_REMOVED lines=22> */
.L_x_5196:
        /* <DEDUP_REMOVED lines=13> */
.L_x_5198:
[----:B------:R-:W-:Y:S05]  /*d540*/  BSYNC.RECONVERGENT B4 ;  /* 0x0000000000047941 */ /* 0x000fea0003800200 */
.L_x_5197:
        /* <DEDUP_REMOVED lines=42> */
.L_x_5195:
[----:B------:R-:W-:Y:S05]  /*d7f0*/  BSYNC.RECONVERGENT B3 ;  /* 0x0000000000037941 */ /* 0x000fea0003800200 */
.L_x_5194:
        /* <DEDUP_REMOVED lines=12> */
.L_x_5193:
[----:B------:R-:W-:Y:S05]  /*d8c0*/  BSYNC.RECONVERGENT B2 ;  /* 0x0000000000027941 */ /* 0x000fea0003800200 */
.L_x_5192:
        /* <DEDUP_REMOVED lines=22> */
.L_x_5203:
        /* <DEDUP_REMOVED lines=13> */
.L_x_5205:
[----:B------:R-:W-:Y:S05]  /*db00*/  BSYNC.RECONVERGENT B4 ;  /* 0x0000000000047941 */ /* 0x000fea0003800200 */
.L_x_5204:
        /* <DEDUP_REMOVED lines=42> */
.L_x_5202:
[----:B------:R-:W-:Y:S05]  /*ddb0*/  BSYNC.RECONVERGENT B3 ;  /* 0x0000000000037941 */ /* 0x000fea0003800200 */
.L_x_5201:
        /* <DEDUP_REMOVED lines=12> */
.L_x_5200:
[----:B------:R-:W-:Y:S05]  /*de80*/  BSYNC.RECONVERGENT B2 ;  /* 0x0000000000027941 */ /* 0x000fea0003800200 */
.L_x_5199:
        /* <DEDUP_REMOVED lines=22> */
.L_x_5210:
        /* <DEDUP_REMOVED lines=13> */
.L_x_5212:
[----:B------:R-:W-:Y:S05]  /*e0c0*/  BSYNC.RECONVERGENT B4 ;  /* 0x0000000000047941 */ /* 0x000fea0003800200 */
.L_x_5211:
        /* <DEDUP_REMOVED lines=42> */
.L_x_5209:
[----:B------:R-:W-:Y:S05]  /*e370*/  BSYNC.RECONVERGENT B3 ;  /* 0x0000000000037941 */ /* 0x000fea0003800200 */
.L_x_5208:
        /* <DEDUP_REMOVED lines=12> */
.L_x_5207:
[----:B------:R-:W-:Y:S05]  /*e440*/  BSYNC.RECONVERGENT B2 ;  /* 0x0000000000027941 */ /* 0x000fea0003800200 */
.L_x_5206:
        /* <DEDUP_REMOVED lines=22> */
.L_x_5217:
        /* <DEDUP_REMOVED lines=13> */
.L_x_5219:
[----:B------:R-:W-:Y:S05]  /*e680*/  BSYNC.RECONVERGENT B4 ;  /* 0x0000000000047941 */ /* 0x000fea0003800200 */
.L_x_5218:
        /* <DEDUP_REMOVED lines=42> */
.L_x_5216:
[----:B------:R-:W-:Y:S05]  /*e930*/  BSYNC.RECONVERGENT B3 ;  /* 0x0000000000037941 */ /* 0x000fea0003800200 */
.L_x_5215:
        /* <DEDUP_REMOVED lines=12> */
.L_x_5214:
[----:B------:R-:W-:Y:S05]  /*ea00*/  BSYNC.RECONVERGENT B2 ;  /* 0x0000000000027941 */ /* 0x000fea0003800200 */
.L_x_5213:
        /* <DEDUP_REMOVED lines=22> */
.L_x_5224:
        /* <DEDUP_REMOVED lines=13> */
.L_x_5226:
[----:B------:R-:W-:Y:S05]  /*ec40*/  BSYNC.RECONVERGENT B4 ;  /* 0x0000000000047941 */ /* 0x000fea0003800200 */
.L_x_5225:
        /* <DEDUP_REMOVED lines=42> */
.L_x_5223:
[----:B------:R-:W-:Y:S05]  /*eef0*/  BSYNC.RECONVERGENT B3 ;  /* 0x0000000000037941 */ /* 0x000fea0003800200 */
.L_x_5222:
        /* <DEDUP_REMOVED lines=12> */
.L_x_5221:
[----:B------:R-:W-:Y:S05]  /*efc0*/  BSYNC.RECONVERGENT B2 ;  /* 0x0000000000027941 */ /* 0x000fea0003800200 */
.L_x_5220:
        /* <DEDUP_REMOVED lines=22> */
.L_x_5231:
        /* <DEDUP_REMOVED lines=13> */
.L_x_5233:
[----:B------:R-:W-:Y:S05]  /*f200*/  BSYNC.RECONVERGENT B4 ;  /* 0x0000000000047941 */ /* 0x000fea0003800200 */
.L_x_5232:
        /* <DEDUP_REMOVED lines=42> */
.L_x_5230:
[----:B------:R-:W-:Y:S05]  /*f4b0*/  BSYNC.RECONVERGENT B3 ;  /* 0x0000000000037941 */ /* 0x000fea0003800200 */
.L_x_5229:
        /* <DEDUP_REMOVED lines=12> */
.L_x_5228:
[----:B------:R-:W-:Y:S05]  /*f580*/  BSYNC.RECONVERGENT B2 ;  /* 0x0000000000027941 */ /* 0x000fea0003800200 */
.L_x_5227:
[----:B------:R-:W-:Y:S02]  /*f590*/  F2FP.F16.F32.PACK_AB R67, RZ, R7 ;  /* 0x00000007ff43723e */ /* 0x000fe400000000ff */
[----:B------:R-:W-:Y:S02]  /*f5a0*/  PRMT R66, R105, 0x5410, R106 ;  /* 0x0000541069427816 */ /* 0x000fe4000000006a */
[----:B------:R-:W-:Y:S02]  /*f5b0*/  PRMT R65, R102, 0x5410, R103 ;  /* 0x0000541066417816 */ /* 0x000fe40000000067 */
[----:B------:R-:W-:Y:S02]  /*f5c0*/  PRMT R64, R101, 0x5410, R99 ;  /* 0x0000541065407816 */ /* 0x000fe40000000063 */
[----:B------:R-:W-:Y:S01]  /*f5d0*/  PRMT R67, R98, 0x5410, R67 ;  /* 0x0000541062437816 */ /* 0x000fe20000000043 */
[----:B------:R-:W-:Y:S06]  /*f5e0*/  BRA `(.L_x_5234) ;  /* 0x0000002c00007947 */ /* 0x000fec0003800000 */
.L_x_5177:
[----:B------:R-:W-:Y:S01]  /*f5f0*/  BSSY.RECONVERGENT B2, `(.L_x_5235) ;  /* 0x0000058000027945 */ /* 0x000fe20003800200 */
[----:B------:R-:W-:Y:S01]  /*f600*/  IMAD.MOV.U32 R80, RZ, RZ, RZ ;  /* 0x000000ffff507224 */ /* 0x000fe200078e00ff */
[----:B------:R-:W-:Y:S01]  /*f610*/  MOV R104, R95 ;  /* 0x0000005f00687202 */ /* 0x000fe20000000f00 */
[----:B------:R-:W-:Y:S01]  /*f620*/  IMAD.MOV.U32 R7, RZ, RZ, R100 ;  /* 0x000000ffff077224 */ /* 0x000fe200078e0064 */
        /* <DEDUP_REMOVED lines=17> */
.L_x_5239:
[----:B------:R-:W-:Y:S01]  /*f740*/  VIADD R5, R5, 0x1 ;  /* 0x0000000105057836 */ /* 0x000fe20000000000 */
[----:B------:R-:W-:Y:S03]  /*f750*/  BSSY.RECONVERGENT B4, `(.L_x_5240) ;  /* 0x000000c000047945 */ /* 0x000fe60003800200 */
[C---:B0-----:R-:W-:Y:S01]  /*f760*/  IMAD.WIDE.U32 R66, R5.reuse, -0x2daee0ad, RZ ;  /* 0xd2511f5305427825 */ /* 0x041fe200078e00ff */
        /* <DEDUP_REMOVED lines=10> */
.L_x_5241:
[----:B------:R-:W-:Y:S05]  /*f810*/  BSYNC.RECONVERGENT B4 ;  /* 0x0000000000047941 */ /* 0x000fea0003800200 */
.L_x_5240:
        /* <DEDUP_REMOVED lines=41> */
.L_x_5238:
[----:B------:R-:W-:Y:S05]  /*fab0*/  BSYNC.RECONVERGENT B3 ;  /* 0x0000000000037941 */ /* 0x000fea0003800200 */
.L_x_5237:
[----:B0-----:R-:W-:Y:S01]  /*fac0*/  HFMA2 R65, -RZ, RZ, 0.1171875, 0 ;  /* 0x2f800000ff417431 */ /* 0x001fe200000001ff */
        /* <DEDUP_REMOVED lines=10> */
.L_x_5236:
[----:B------:R-:W-:Y:S05]  /*fb70*/  BSYNC.RECONVERGENT B2 ;  /* 0x0000000000027941 */ /* 0x000fea0003800200 */
.L_x_5235:
[----:B------:R-:W-:Y:S01]  /*fb80*/  BSSY.RECONVERGENT B2, `(.L_x_5242) ;  /* 0x0000056000027945 */ /* 0x000fe20003800200 */
[----:B------:R-:W-:Y:S01]  /*fb90*/  F2FP.F16.F32.PACK_AB R101, RZ, R80 ;  /* 0x00000050ff65723e */ /* 0x000fe200000000ff */
[----:B------:R-:W-:Y:S01]  /*fba0*/  IMAD.MOV.U32 R81, RZ, RZ, RZ ;  /* 0x000000ffff517224 */ /* 0x000fe200078e00ff */
[----:B0-----:R-:W-:Y:S01]  /*fbb0*/  MOV R64, R7 ;  /* 0x0000000700407202 */ /* 0x001fe20000000f00 */
        /* <DEDUP_REMOVED lines=14> */
.L_x_5246:
        /* <DEDUP_REMOVED lines=13> */
.L_x_5248:
[----:B------:R-:W-:Y:S05]  /*fd70*/  BSYNC.RECONVERGENT B4 ;  /* 0x0000000000047941 */ /* 0x000fea0003800200 */
.L_x_5247:
        /* <DEDUP_REMOVED lines=42> */
.L_x_5245:
[----:B------:R-:W-:Y:S05]  /*10020*/  BSYNC.RECONVERGENT B3 ;  /* 0x0000000000037941 */ /* 0x000fea0003800200 */
.L_x_5244:
        /* <DEDUP_REMOVED lines=10> */
[----:B------:R-:W-:-:S07]  /*100d0*/  FMUL.FTZ R81, R66, R81 ;  /* 0x0000005142517220 */ /* 0x000fce0000410000 */
.L_x_5243:
[----:B------:R-:W-:Y:S05]  /*100e0*/  BSYNC.RECONVERGENT B2 ;  /* 0x0000000000027941 */ /* 0x000fea0003800200 */
.L_x_5242:
        /* <DEDUP_REMOVED lines=18> */
.L_x_5253:
        /* <DEDUP_REMOVED lines=13> */
.L_x_5255:
[----:B------:R-:W-:Y:S05]  /*102e0*/  BSYNC.RECONVERGENT B4 ;  /* 0x0000000000047941 */ /* 0x000fea0003800200 */
.L_x_5254:
        /* <DEDUP_REMOVED lines=42> */
.L_x_5252:
[----:B------:R-:W-:Y:S05]  /*10590*/  BSYNC.RECONVERGENT B3 ;  /* 0x0000000000037941 */ /* 0x000fea0003800200 */
.L_x_5251:
        /* <DEDUP_REMOVED lines=11> */
.L_x_5250:
[----:B------:R-:W-:Y:S05]  /*10650*/  BSYNC.RECONVERGENT B2 ;  /* 0x0000000000027941 */ /* 0x000fea0003800200 */
.L_x_5249:
        /* <DEDUP_REMOVED lines=18> */
.L_x_5260:
        /* <DEDUP_REMOVED lines=13> */
.L_x_5262:
[----:B------:R-:W-:Y:S05]  /*10850*/  BSYNC.RECONVERGENT B4 ;  /* 0x0000000000047941 */ /* 0x000fea0003800200 */
.L_x_5261:
        /* <DEDUP_REMOVED lines=42> */
.L_x_5259:
[----:B------:R-:W-:Y:S05]  /*10b00*/  BSYNC.RECONVERGENT B3 ;  /* 0x0000000000037941 */ /* 0x000fea0003800200 */
.L_x_5258:
        /* <DEDUP_REMOVED lines=11> */
.L_x_5257:
[----:B------:R-:W-:Y:S05]  /*10bc0*/  BSYNC.RECONVERGENT B2 ;  /* 0x0000000000027941 */ /* 0x000fea0003800200 */
.L_x_5256:
        /* <DEDUP_REMOVED lines=18> */
.L_x_5267:
        /* <DEDUP_REMOVED lines=13> */
.L_x_5269:
[----:B------:R-:W-:Y:S05]  /*10dc0*/  BSYNC.RECONVERGENT B4 ;  /* 0x0000000000047941 */ /* 0x000fea0003800200 */
.L_x_5268:
        /* <DEDUP_REMOVED lines=42> */
.L_x_5266:
[----:B------:R-:W-:Y:S05]  /*11070*/  BSYNC.RECONVERGENT B3 ;  /* 0x0000000000037941 */ /* 0x000fea0003800200 */
.L_x_5265:
        /* <DEDUP_REMOVED lines=11> */
.L_x_5264:
[----:B------:R-:W-:Y:S05]  /*11130*/  BSYNC.RECONVERGENT B2 ;  /* 0x0000000000027941 */ /* 0x000fea0003800200 */
.L_x_5263:
        /* <DEDUP_REMOVED lines=18> */
.L_x_5274:
        /* <DEDUP_REMOVED lines=13> */
.L_x_5276:
[----:B------:R-:W-:Y:S05]  /*11330*/  BSYNC.RECONVERGENT B4 ;  /* 0x0000000000047941 */ /* 0x000fea0003800200 */
.L_x_5275:
        /* <DEDUP_REMOVED lines=42> */
.L_x_5273:
[----:B------:R-:W-:Y:S05]  /*115e0*/  BSYNC.RECONVERGENT B3 ;  /* 0x0000000000037941 */ /* 0x000fea0003800200 */
.L_x_5272:
        /* <DEDUP_REMOVED lines=10> */
[----:B------:R-:W-:-:S07]  /*11690*/  FMUL.FTZ R85, R66, R85 ;  /* 0x0000005542557220 */ /* 0x000fce0000410000 */
.L_x_5271:
[----:B------:R-:W-:Y:S05]  /*116a0*/  BSYNC.RECONVERGENT B2 ;  /* 0x0000000000027941 */ /* 0x000fea0003800200 */
.L_x_5270:
        /* <DEDUP_REMOVED lines=18> */
.L_x_5281:
        /* <DEDUP_REMOVED lines=13> */
.L_x_5283:
[----:B------:R-:W-:Y:S05]  /*118a0*/  BSYNC.RECONVERGENT B4 ;  /* 0x0000000000047941 */ /* 0x000fea0003800200 */
.L_x_5282:
        /* <DEDUP_REMOVED lines=42> */
.L_x_5280:
[----:B------:R-:W-:Y:S05]  /*11b50*/  BSYNC.RECONVERGENT B3 ;  /* 0x0000000000037941 */ /* 0x000fea0003800200 */
.L_x_5279:
        /* <DEDUP_REMOVED lines=11> */
.L_x_5278:
[----:B------:R-:W-:Y:S05]  /*11c10*/  BSYNC.RECONVERGENT B2 ;  /* 0x0000000000027941 */ /* 0x000fea0003800200 */
.L_x_5277:
        /* <DEDUP_REMOVED lines=18> */
.L_x_5288:
        /* <DEDUP_REMOVED lines=13> */
.L_x_5290:
[----:B------:R-:W-:Y:S05]  /*11e10*/  BSYNC.RECONVERGENT B4 ;  /* 0x0000000000047941 */ /* 0x000fea0003800200 */
.L_x_5289:
        /* <DEDUP_REMOVED lines=42> */
.L_x_5287:
[----:B------:R-:W-:Y:S05]  /*120c0*/  BSYNC.RECONVERGENT B3 ;  /* 0x0000000000037941 */ /* 0x000fea0003800200 */
.L_x_5286:
        /* <DEDUP_REMOVED lines=11> */
.L_x_5285:
[----:B------:R-:W-:Y:S05]  /*12180*/  BSYNC.RECONVERGENT B2 ;  /* 0x0000000000027941 */ /* 0x000fea0003800200 */
.L_x_5284:
[----:B------:R-:W-:Y:S02]  /*12190*/  F2FP.F16.F32.PACK_AB R67, RZ, R7 ;  /* 0x00000007ff43723e */ /* 0x000fe400000000ff */
[----:B------:R-:W-:Y:S02]  /*121a0*/  MOV R95, R104 ;  /* 0x00000068005f7202 */ /* 0x000fe40000000f00 */
[----:B------:R-:W-:Y:S02]  /*121b0*/  PRMT R66, R105, 0x5410, R106 ;  /* 0x0000541069427816 */ /* 0x000fe4000000006a */
[----:B------:R-:W-:Y:S02]  /*121c0*/  PRMT R65, R103, 0x5410, R102 ;  /* 0x0000541067417816 */ /* 0x000fe40000000066 */
[----:B------:R-:W-:Y:S02]  /*121d0*/  PRMT R64, R101, 0x5410, R99 ;  /* 0x0000541065407816 */ /* 0x000fe40000000063 */
[----:B------:R-:W-:-:S07]  /*121e0*/  PRMT R67, R98, 0x5410, R67 ;  /* 0x0000541062437816 */ /* 0x000fce0000000043 */
.L_x_5234:
[----:B------:R-:W0:Y:S02]  /*121f0*/  LDC.64 R98, c[0x0][0x3a8] ;  /* 0x0000ea00ff627b82 */ /* 0x000e240000000a00 */
[----:B0-----:R-:W-:-:S05]  /*12200*/  IMAD.WIDE.U32 R98, R93, 0x10, R98 ;  /* 0x000000105d627825 */ /* 0x001fca00078e0062 */
[----:B------:R2:W-:Y:S01]  /*12210*/  STG.E.128 desc[UR8][R98.64], R64 ;  /* 0x0000004062007986 */ /* 0x0005e2000c101d08 */
[----:B------:R-:W-:Y:S05]  /*12220*/  @!P3 BRA `(.L_x_5176) ;  /* 0x000000000050b947 */ /* 0x000fea0003800000 */
[----:B--2---:R-:W-:Y:S01]  /*12230*/  IMAD.U32 R67, R70, 0x10000, RZ ;  /* 0x0001000046437824 */ /* 0x004fe200078e00ff */
        /* <DEDUP_REMOVED lines=19> */
.L_x_5176:
[----:B------:R-:W-:Y:S05]  /*12370*/  BSYNC.RECONVERGENT B1 ;  /* 0x0000000000017941 */ /* 0x000fea0003800200 */
.L_x_5175:
        /* <DEDUP_REMOVED lines=100> */
.L_x_5310:
        /* <DEDUP_REMOVED lines=33> */
[----:B------:R-:W-:Y:S01]  /*12bd0*/  FMUL.FTZ R98, R93, R94 ;  /* 0x0000005e5d627220 */ /* 0x000fe20000410000 */
[----:B------:R-:W-:Y:S02]  /*12be0*/  HADD2.F32 R105, -RZ, R63.H0_H0 ;  /* 0x2000003fff697230 */ /* 0x000fe40000004100 */
[----:B------:R-:W-:Y:S01]  /*12bf0*/  FFMA.FTZ R94, R66, R91, R99 ;  /* 0x0000005b425e7223 */ /* 0x000fe20000010063 */
[----:B------:R-:W-:Y:S02]  /*12c00*/  HADD2.F32 R107, -RZ, R59.H0_H0 ;  /* 0x2000003bff6b7230 */ /* 0x000fe40000004100 */
[----:B------:R-:W-:Y:S01]  /*12c10*/  FFMA.FTZ R103, R90, R101, R103 ;  /* 0x000000655a677223 */ /* 0x000fe20000010067 */
[----:B------:R-:W-:Y:S01]  /*12c20*/  FADD.FTZ R64, R9, -R92 ;  /* 0x8000005c09407221 */ /* 0x000fe20000010000 */
[----:B------:R-:W0:Y:S01]  /*12c30*/  LDC.64 R90, c[0x0][0x428] ;  /* 0x00010a00ff5a7b82 */ /* 0x000e220000000a00 */
[----:B------:R-:W-:Y:S02]  /*12c40*/  HADD2.F32 R65, -RZ, R60.H0_H0 ;  /* 0x2000003cff417230 */ /* 0x000fe40000004100 */
[----:B------:R-:W-:Y:S01]  /*12c50*/  FFMA.FTZ R104, R98, R105, R107 ;  /* 0x0000006962687223 */ /* 0x000fe2000001006b */
[----:B------:R-:W-:-:S02]  /*12c60*/  HADD2.F32 R67, -RZ, R56.H0_H0 ;  /* 0x20000038ff437230 */ /* 0x000fc40000004100 */
[----:B------:R-:W-:Y:S01]  /*12c70*/  FMUL.FTZ R64, R93, R64 ;  /* 0x000000405d407220 */ /* 0x000fe20000410000 */
[--C-:B------:R-:W-:Y:S01]  /*12c80*/  FADD.FTZ R98, R15, -R92.reuse ;  /* 0x8000005c0f627221 */ /* 0x100fe20000010000 */
[--C-:B------:R-:W-:Y:S01]  /*12c90*/  FADD.FTZ R66, R11, -R92.reuse ;  /* 0x8000005c0b427221 */ /* 0x100fe20000010000 */
[--C-:B------:R-:W-:Y:S01]  /*12ca0*/  FADD.FTZ R102, R19, -R92.reuse ;  /* 0x8000005c13667221 */ /* 0x100fe20000010000 */
[----:B------:R-:W-:Y:S01]  /*12cb0*/  FADD.FTZ R106, R71, -R92 ;  /* 0x8000005c476a7221 */ /* 0x000fe20000010000 */
[----:B------:R-:W-:Y:S01]  /*12cc0*/  FFMA.FTZ R64, R64, R65, R67 ;  /* 0x0000004140407223 */ /* 0x000fe20000010043 */
[----:B------:R-:W-:Y:S02]  /*12cd0*/  HADD2.F32 R99, -RZ, R61.H1_H1 ;  /* 0x3000003dff637230 */ /* 0x000fe40000004100 */
[C---:B------:R-:W-:Y:S01]  /*12ce0*/  FMUL.FTZ R98, R93.reuse, R98 ;  /* 0x000000625d627220 */ /* 0x040fe20000410000 */
[----:B------:R-:W-:Y:S02]  /*12cf0*/  HADD2.F32 R101, -RZ, R57.H1_H1 ;  /* 0x30000039ff657230 */ /* 0x000fe40000004100 */
[----:B------:R-:W-:Y:S01]  /*12d00*/  FMUL.FTZ R106, R93, R106 ;  /* 0x0000006a5d6a7220 */ /* 0x000fe20000410000 */
[----:B------:R-:W-:-:S02]  /*12d10*/  HADD2.F32 R65, -RZ, R60.H1_H1 ;  /* 0x3000003cff417230 */ /* 0x000fc40000004100 */
[C---:B------:R-:W-:Y:S01]  /*12d20*/  FMUL.FTZ R102, R93.reuse, R102 ;  /* 0x000000665d667220 */ /* 0x040fe20000410000 */
[----:B------:R-:W-:Y:S02]  /*12d30*/  HADD2.F32 R67, -RZ, R56.H1_H1 ;  /* 0x30000038ff437230 */ /* 0x000fe40000004100 */
[----:B------:R-:W-:Y:S01]  /*12d40*/  FMUL.FTZ R66, R93, R66 ;  /* 0x000000425d427220 */ /* 0x000fe20000410000 */
[----:B------:R-:W-:Y:S02]  /*12d50*/  HADD2.F32 R105, -RZ, R62.H1_H1 ;  /* 0x3000003eff697230 */ /* 0x000fe40000004100 */
[----:B------:R-:W-:Y:S01]  /*12d60*/  FFMA.FTZ R101, R98, R99, R101 ;  /* 0x0000006362657223 */ /* 0x000fe20000010065 */
[----:B------:R-:W-:Y:S02]  /*12d70*/  HADD2.F32 R107, -RZ, R58.H1_H1 ;  /* 0x3000003aff6b7230 */ /* 0x000fe40000004100 */
[----:B------:R-:W-:Y:S01]  /*12d80*/  FFMA.FTZ R99, R66, R65, R67 ;  /* 0x0000004142637223 */ /* 0x000fe20000010043 */
[----:B------:R-:W-:-:S02]  /*12d90*/  HADD2.F32 R109, -RZ, R63.H1_H1 ;  /* 0x3000003fff6d7230 */ /* 0x000fc40000004100 */
[----:B------:R-:W-:Y:S02]  /*12da0*/  HADD2.F32 R111, -RZ, R59.H1_H1 ;  /* 0x3000003bff6f7230 */ /* 0x000fe40000004100 */
[----:B------:R-:W-:Y:S01]  /*12db0*/  FFMA.FTZ R102, R102, R105, R107 ;  /* 0x0000006966667223 */ /* 0x000fe2000001006b */
[----:B------:R-:W-:Y:S01]  /*12dc0*/  F2FP.F16.F32.PACK_AB R65, R101, R94 ;  /* 0x0000005e6541723e */ /* 0x000fe200000000ff */
[----:B0-----:R-:W-:Y:S01]  /*12dd0*/  IMAD.WIDE.U32 R90, R97, 0x10, R90 ;  /* 0x00000010615a7825 */ /* 0x001fe200078e005a */
[----:B------:R-:W-:-:S03]  /*12de0*/  F2FP.F16.F32.PACK_AB R64, R99, R64 ;  /* 0x000000406340723e */ /* 0x000fc600000000ff */
[----:B------:R-:W-:Y:S01]  /*12df0*/  FFMA.FTZ R109, R106, R109, R111 ;  /* 0x0000006d6a6d7223 */ /* 0x000fe2000001006f */
[----:B------:R-:W-:Y:S01]  /*12e00*/  F2FP.F16.F32.PACK_AB R66, R102, R103 ;  /* 0x000000676642723e */ /* 0x000fe200000000ff */
[----:B------:R-:W-:-:S03]  /*12e10*/  VIADD R97, R97, 0x20 ;  /* 0x0000002061617836 */ /* 0x000fc60000000000 */
[----:B------:R-:W-:-:S05]  /*12e20*/  F2FP.F16.F32.PACK_AB R67, R109, R104 ;  /* 0x000000686d43723e */ /* 0x000fca00000000ff */
[----:B------:R0:W-:Y:S02]  /*12e30*/  STG.E.128 desc[UR8][R90.64], R64 ;  /* 0x000000405a007986 */ /* 0x0001e4000c101d08 */
.L_x_5295:
[----:B------:R-:W-:Y:S05]  /*12e40*/  BSYNC.RECONVERGENT B2 ;  /* 0x0000000000027941 */ /* 0x000fea0003800200 */
.L_x_5294:
[----:B------:R-:W-:Y:S04]  /*12e50*/  BSSY.RECONVERGENT B2, `(.L_x_5296) ;  /* 0x0000032000027945 */ /* 0x000fe80003800200 */
[----:B------:R-:W-:Y:S05]  /*12e60*/  @!P1 BRA `(.L_x_5297) ;  /* 0x0000000000c09947 */ /* 0x000fea0003800000 */
[--C-:B0-----:R-:W-:Y:S01]  /*12e70*/  FADD.FTZ R90, R76, -R92.reuse ;  /* 0x8000005c4c5a7221 */ /* 0x101fe20000010000 */
        /* <DEDUP_REMOVED lines=43> */
[----:B------:R-:W-:Y:S02]  /*13130*/  F2FP.F16.F32.PACK_AB R66, R102, R103 ;  /* 0x000000676642723e */ /* 0x000fe400000000ff */
[----:B------:R-:W-:Y:S02]  /*13140*/  IADD3 R97, PT, PT, R97, 0x20, RZ ;  /* 0x0000002061617810 */ /* 0x000fe40007ffe0ff */
[----:B------:R-:W-:-:S05]  /*13150*/  F2FP.F16.F32.PACK_AB R67, R109, R104 ;  /* 0x000000686d43723e */ /* 0x000fca00000000ff */
[----:B------:R1:W-:Y:S02]  /*13160*/  STG.E.128 desc[UR8][R90.64], R64 ;  /* 0x000000405a007986 */ /* 0x0003e4000c101d08 */
.L_x_5297:
[----:B------:R-:W-:Y:S05]  /*13170*/  BSYNC.RECONVERGENT B2 ;  /* 0x0000000000027941 */ /* 0x000fea0003800200 */
.L_x_5296:
[----:B------:R-:W-:Y:S05]  /*13180*/  @!P4 BRA `(.L_x_5293) ;  /* 0x0000000000bcc947 */ /* 0x000fea0003800000 */
[----:B01----:R-:W0:Y:S01]  /*13190*/  LDC.64 R90, c[0x0][0x428] ;  /* 0x00010a00ff5a7b82 */ /* 0x003e220000000a00 */
[--C-:B------:R-:W-:Y:S01]  /*131a0*/  FADD.FTZ R64, R80, -R92.reuse ;  /* 0x8000005c50407221 */ /* 0x100fe20000010000 */
[--C-:B------:R-:W-:Y:S01]  /*131b0*/  FADD.FTZ R98, R82, -R92.reuse ;  /* 0x8000005c52627221 */ /* 0x100fe20000010000 */
[--C-:B------:R-:W-:Y:S01]  /*131c0*/  FADD.FTZ R104, R84, -R92.reuse ;  /* 0x8000005c54687221 */ /* 0x100fe20000010000 */
[--C-:B------:R-:W-:Y:S01]  /*131d0*/  FADD.FTZ R94, R81, -R92.reuse ;  /* 0x8000005c515e7221 */ /* 0x100fe20000010000 */
[--C-:B------:R-:W-:Y:S01]  /*131e0*/  FADD.FTZ R102, R83, -R92.reuse ;  /* 0x8000005c53667221 */ /* 0x100fe20000010000 */
[--C-:B------:R-:W-:Y:S01]  /*131f0*/  FADD.FTZ R106, R85, -R92.reuse ;  /* 0x8000005c556a7221 */ /* 0x100fe20000010000 */
[--C-:B------:R-:W-:Y:S01]  /*13200*/  FADD.FTZ R108, R79, -R92.reuse ;  /* 0x8000005c4f6c7221 */ /* 0x100fe20000010000 */
[----:B------:R-:W-:Y:S02]  /*13210*/  HADD2.F32 R67, -RZ, R36.H0_H0 ;  /* 0x20000024ff437230 */ /* 0x000fe40000004100 */
[----:B------:R-:W-:Y:S01]  /*13220*/  FADD.FTZ R92, R7, -R92 ;  /* 0x8000005c075c7221 */ /* 0x000fe20000010000 */
[----:B------:R-:W-:-:S02]  /*13230*/  HADD2.F32 R99, -RZ, R32.H0_H0 ;  /* 0x20000020ff637230 */ /* 0x000fc40000004100 */
[C---:B------:R-:W-:Y:S01]  /*13240*/  FMUL.FTZ R66, R93.reuse, R64 ;  /* 0x000000405d427220 */ /* 0x040fe20000410000 */
[----:B------:R-:W-:Y:S02]  /*13250*/  HADD2.F32 R101, -RZ, R37.H0_H0 ;  /* 0x20000025ff657230 */ /* 0x000fe40000004100 */
[C---:B------:R-:W-:Y:S01]  /*13260*/  FMUL.FTZ R98, R93.reuse, R98 ;  /* 0x000000625d627220 */ /* 0x040fe20000410000 */
[----:B------:R-:W-:Y:S02]  /*13270*/  HADD2.F32 R103, -RZ, R33.H0_H0 ;  /* 0x20000021ff677230 */ /* 0x000fe40000004100 */
[C---:B------:R-:W-:Y:S01]  /*13280*/  FMUL.FTZ R104, R93.reuse, R104 ;  /* 0x000000685d687220 */ /* 0x040fe20000410000 */
[----:B------:R-:W-:Y:S02]  /*13290*/  HADD2.F32 R105, -RZ, R38.H0_H0 ;  /* 0x20000026ff697230 */ /* 0x000fe40000004100 */
[----:B------:R-:W-:Y:S01]  /*132a0*/  FMUL.FTZ R64, R93, R94 ;  /* 0x0000005e5d407220 */ /* 0x000fe20000410000 */
[----:B------:R-:W-:-:S02]  /*132b0*/  HADD2.F32 R107, -RZ, R34.H0_H0 ;  /* 0x20000022ff6b7230 */ /* 0x000fc40000004100 */
[C---:B------:R-:W-:Y:S01]  /*132c0*/  FMUL.FTZ R65, R93.reuse, R102 ;  /* 0x000000665d417220 */ /* 0x040fe20000410000 */
[C---:B------:R-:W-:Y:S01]  /*132d0*/  FMUL.FTZ R106, R93.reuse, R106 ;  /* 0x0000006a5d6a7220 */ /* 0x040fe20000410000 */
[C---:B------:R-:W-:Y:S01]  /*132e0*/  FMUL.FTZ R108, R93.reuse, R108 ;  /* 0x0000006c5d6c7220 */ /* 0x040fe20000410000 */
[----:B------:R-:W-:Y:S01]  /*132f0*/  FMUL.FTZ R94, R93, R92 ;  /* 0x0000005c5d5e7220 */ /* 0x000fe20000410000 */
[----:B------:R-:W-:Y:S01]  /*13300*/  FFMA.FTZ R99, R66, R67, R99 ;  /* 0x0000004342637223 */ /* 0x000fe20000010063 */
[----:B------:R-:W-:Y:S01]  /*13310*/  FFMA.FTZ R98, R98, R101, R103 ;  /* 0x0000006562627223 */ /* 0x000fe20000010067 */
[----:B------:R-:W-:Y:S01]  /*13320*/  FFMA.FTZ R104, R104, R105, R107 ;  /* 0x0000006968687223 */ /* 0x000fe2000001006b */
[----:B------:R-:W-:Y:S02]  /*13330*/  HADD2.F32 R67, -RZ, R36.H1_H1 ;  /* 0x30000024ff437230 */ /* 0x000fe40000004100 */
[----:B------:R-:W-:Y:S02]  /*13340*/  HADD2.F32 R66, -RZ, R37.H1_H1 ;  /* 0x30000025ff427230 */ /* 0x000fe40000004100 */
[----:B------:R-:W-:-:S02]  /*13350*/  HADD2.F32 R101, -RZ, R38.H1_H1 ;  /* 0x30000026ff657230 */ /* 0x000fc40000004100 */
[----:B------:R-:W-:Y:S02]  /*13360*/  HADD2.F32 R105, -RZ, R39.H0_H0 ;  /* 0x20000027ff697230 */ /* 0x000fe40000004100 */
[----:B------:R-:W-:Y:S02]  /*13370*/  HADD2.F32 R107, -RZ, R35.H0_H0 ;  /* 0x20000023ff6b7230 */ /* 0x000fe40000004100 */
        /* <DEDUP_REMOVED lines=8> */
[----:B0-----:R-:W-:-:S04]  /*13400*/  IMAD.WIDE.U32 R90, R97, 0x10, R90 ;  /* 0x00000010615a7825 */ /* 0x001fc800078e005a */
[----:B------:R-:W-:Y:S01]  /*13410*/  FFMA.FTZ R65, R65, R66, R92 ;  /* 0x0000004241417223 */ /* 0x000fe2000001005c */
[----:B------:R-:W-:Y:S01]  /*13420*/  FFMA.FTZ R64, R64, R67, R93 ;  /* 0x0000004340407223 */ /* 0x000fe2000001005d */
[----:B------:R-:W-:Y:S02]  /*13430*/  F2FP.F16.F32.PACK_AB R67, R94, R105 ;  /* 0x000000695e43723e */ /* 0x000fe400000000ff */
[----:B------:R-:W-:Y:S02]  /*13440*/  F2FP.F16.F32.PACK_AB R66, R101, R104 ;  /* 0x000000686542723e */ /* 0x000fe400000000ff */
[----:B------:R-:W-:Y:S02]  /*13450*/  F2FP.F16.F32.PACK_AB R65, R65, R98 ;  /* 0x000000624141723e */ /* 0x000fe400000000ff */
[----:B------:R-:W-:-:S05]  /*13460*/  F2FP.F16.F32.PACK_AB R64, R64, R99 ;  /* 0x000000634040723e */ /* 0x000fca00000000ff */
[----:B------:R2:W-:Y:S02]  /*13470*/  STG.E.128 desc[UR8][R90.64], R64 ;  /* 0x000000405a007986 */ /* 0x0005e4000c101d08 */
.L_x_5293:
[----:B------:R-:W-:Y:S05]  /*13480*/  BSYNC.RECONVERGENT B1 ;  /* 0x0000000000017941 */ /* 0x000fea0003800200 */
.L_x_5292:
[----:B012---:R-:W0:Y:S02]  /*13490*/  LDC.64 R64, c[0x0][0x380] ;  /* 0x0000e000ff407b82 */ /* 0x007e240000000a00 */
[----:B0-----:R-:W-:-:S05]  /*134a0*/  IMAD R4, R64, 0x4, R4 ;  /* 0x0000000440047824 */ /* 0x001fca00078e0204 */
[----:B------:R-:W-:-:S13]  /*134b0*/  ISETP.GE.AND P0, PT, R4, R65, PT ;  /* 0x000000410400720c */ /* 0x000fda0003f06270 */
[----:B------:R-:W-:Y:S05]  /*134c0*/  @!P0 BRA `(.L_x_5298) ;  /* 0xfffffed400d08947 */ /* 0x000fea000383ffff */
[----:B------:R-:W-:Y:S05]  /*134d0*/  BSYNC B0 ;  /* 0x0000000000007941 */ /* 0x000fea0003800000 */
.L_x_4936:
[----:B------:R-:W-:Y:S05]  /*134e0*/  EXIT ;  /* 0x000000000000794d */ /* 0x000fea0003800000 */
.L_x_5291:
[----:B------:R-:W-:Y:S01]  /*134f0*/  HFMA2 R103, -RZ, RZ, 0, 1.847743988037109375e-06 ;  /* 0x0000001fff677431 */ /* 0x000fe200000001ff */
[----:B------:R-:W-:Y:S01]  /*13500*/  BSSY B1, `(.L_x_5299) ;  /* 0x0000007000017945 */ /* 0x000fe20003800000 */
[----:B------:R-:W-:Y:S01]  /*13510*/  MOV R101, R65 ;  /* 0x0000004100657202 */ /* 0x000fe20000000f00 */
[----:B------:R-:W-:Y:S02]  /*13520*/  IMAD.MOV.U32 R102, RZ, RZ, 0x1 ;  /* 0x00000001ff667424 */ /* 0x000fe400078e00ff */
[----:B------:R-:W-:-:S07]  /*13530*/  IMAD.MOV.U32 R98, RZ, RZ, -0x1 ;  /* 0xffffffffff627424 */ /* 0x000fce00078e00ff */
[----:B-----5:R-:W-:Y:S05]  /*13540*/  WARPSYNC.COLLECTIVE R98, `(.L_x_5300) ;  /* 0x0000000062087348 */ /* 0x020fea0003c00000 */
[----:B------:R0:W1:Y:S02]  /*13550*/  SHFL.BFLY P6, R99, R101, R102, R103 ;  /* 0x0c00006665637389 */ /* 0x00006400000c0067 */
[----:B01---5:R-:W-:Y:S05]  /*13560*/  ENDCOLLECTIVE ;  /* 0x000000000000791b */ /* 0x023fea0003800000 */
.L_x_5300:
[----:B------:R-:W-:Y:S05]  /*13570*/  BSYNC B1 ;  /* 0x0000000000017941 */ /* 0x000fea0003800000 */
.L_x_5299:
        /* <DEDUP_REMOVED lines=9> */
.L_x_5301:
[----:B------:R-:W-:Y:S02]  /*13610*/  IMAD.MOV.U32 R102, RZ, RZ, 0x4 ;  /* 0x00000004ff667424 */ /* 0x000fe400078e00ff */
[----:B------:R-:W-:-:S04]  /*13620*/  IMAD.MOV.U32 R67, RZ, RZ, R99 ;  /* 0x000000ffff437224 */ /* 0x000fc800078e0063 */
[----:B------:R-:W-:-:S05]  /*13630*/  FADD.FTZ R67, R66, R67 ;  /* 0x0000004342437221 */ /* 0x000fca0000010000 */
[----:B------:R-:W-:-:S07]  /*13640*/  MOV R101, R67 ;  /* 0x0000004300657202 */ /* 0x000fce0000000f00 */
[----:B------:R-:W-:Y:S05]  /*13650*/  WARPSYNC.COLLECTIVE R98, `(.L_x_5302) ;  /* 0x0000000062087348 */ /* 0x000fea0003c00000 */
[----:B------:R0:W1:Y:S02]  /*13660*/  SHFL.BFLY P6, R99, R101, R102, R103 ;  /* 0x0c00006665637389 */ /* 0x00006400000c0067 */
[----:B01----:R-:W-:Y:S05]  /*13670*/  ENDCOLLECTIVE ;  /* 0x000000000000791b */ /* 0x003fea0003800000 */
.L_x_5302:
[----:B------:R-:W-:Y:S01]  /*13680*/  HFMA2 R102, -RZ, RZ, 0, 4.76837158203125e-07 ;  /* 0x00000008ff667431 */ /* 0x000fe200000001ff */
[----:B------:R-:W-:-:S05]  /*13690*/  MOV R64, R99 ;  /* 0x0000006300407202 */ /* 0x000fca0000000f00 */
[----:B------:R-:W-:-:S04]  /*136a0*/  FADD.FTZ R94, R67, R64 ;  /* 0x00000040435e7221 */ /* 0x000fc80000010000 */
[----:B------:R-:W-:-:S07]  /*136b0*/  IMAD.MOV.U32 R101, RZ, RZ, R94 ;  /* 0x000000ffff657224 */ /* 0x000fce00078e005e */
[----:B------:R-:W-:Y:S05]  /*136c0*/  WARPSYNC.COLLECTIVE R98, `(.L_x_5303) ;  /* 0x0000000062087348 */ /* 0x000fea0003c00000 */
[----:B------:R0:W1:Y:S02]  /*136d0*/  SHFL.BFLY P6, R99, R101, R102, R103 ;  /* 0x0c00006665637389 */ /* 0x00006400000c0067 */
[----:B01----:R-:W-:Y:S05]  /*136e0*/  ENDCOLLECTIVE ;  /* 0x000000000000791b */ /* 0x003fea0003800000 */
.L_x_5303:
        /* <DEDUP_REMOVED lines=8> */
.L_x_5304:
        /* <DEDUP_REMOVED lines=57> */
.L_x_5305:
[----:B------:R-:W-:Y:S01]  /*13b00*/  HFMA2 R102, -RZ, RZ, 0, 1.1920928955078125e-07 ;  /* 0x00000002ff667431 */ /* 0x000fe200000001ff */
[----:B------:R-:W-:-:S05]  /*13b10*/  MOV R65, R99 ;  /* 0x0000006300417202 */ /* 0x000fca0000000f00 */
[----:B------:R-:W-:-:S04]  /*13b20*/  FADD.FTZ R65, R64, R65 ;  /* 0x0000004140417221 */ /* 0x000fc80000010000 */
[----:B------:R-:W-:-:S07]  /*13b30*/  IMAD.MOV.U32 R101, RZ, RZ, R65 ;  /* 0x000000ffff657224 */ /* 0x000fce00078e0041 */
[----:B------:R-:W-:Y:S05]  /*13b40*/  WARPSYNC.COLLECTIVE R98, `(.L_x_5306) ;  /* 0x0000000062087348 */ /* 0x000fea0003c00000 */
[----:B------:R0:W1:Y:S02]  /*13b50*/  SHFL.BFLY P6, R99, R101, R102, R103 ;  /* 0x0c00006665637389 */ /* 0x00006400000c0067 */
[----:B01----:R-:W-:Y:S05]  /*13b60*/  ENDCOLLECTIVE ;  /* 0x000000000000791b */ /* 0x003fea0003800000 */
.L_x_5306:
[----:B------:R-:W-:Y:S01]  /*13b70*/  HFMA2 R102, -RZ, RZ, 0, 2.384185791015625e-07 ;  /* 0x00000004ff667431 */ /* 0x000fe200000001ff */
[----:B------:R-:W-:-:S05]  /*13b80*/  MOV R66, R99 ;  /* 0x0000006300427202 */ /* 0x000fca0000000f00 */
[----:B------:R-:W-:-:S04]  /*13b90*/  FADD.FTZ R66, R65, R66 ;  /* 0x0000004241427221 */ /* 0x000fc80000010000 */
[----:B------:R-:W-:-:S07]  /*13ba0*/  IMAD.MOV.U32 R101, RZ, RZ, R66 ;  /* 0x000000ffff657224 */ /* 0x000fce00078e0042 */
[----:B------:R-:W-:Y:S05]  /*13bb0*/  WARPSYNC.COLLECTIVE R98, `(.L_x_5307) ;  /* 0x0000000062087348 */ /* 0x000fea0003c00000 */
[----:B------:R0:W1:Y:S02]  /*13bc0*/  SHFL.BFLY P6, R99, R101, R102, R103 ;  /* 0x0c00006665637389 */ /* 0x00006400000c0067 */
[----:B01----:R-:W-:Y:S05]  /*13bd0*/  ENDCOLLECTIVE ;  /* 0x000000000000791b */ /* 0x003fea0003800000 */
.L_x_5307:
[----:B------:R-:W-:Y:S01]  /*13be0*/  HFMA2 R102, -RZ, RZ, 0, 4.76837158203125e-07 ;  /* 0x00000008ff667431 */ /* 0x000fe200000001ff */
[----:B------:R-:W-:-:S05]  /*13bf0*/  MOV R67, R99 ;  /* 0x0000006300437202 */ /* 0x000fca0000000f00 */
[----:B------:R-:W-:-:S04]  /*13c00*/  FADD.FTZ R67, R66, R67 ;  /* 0x0000004342437221 */ /* 0x000fc80000010000 */
[----:B------:R-:W-:-:S07]  /*13c10*/  IMAD.MOV.U32 R101, RZ, RZ, R67 ;  /* 0x000000ffff657224 */ /* 0x000fce00078e0043 */
[----:B------:R-:W-:Y:S05]  /*13c20*/  WARPSYNC.COLLECTIVE R98, `(.L_x_5308) ;  /* 0x0000000062087348 */ /* 0x000fea0003c00000 */
[----:B------:R0:W1:Y:S02]  /*13c30*/  SHFL.BFLY P6, R99, R101, R102, R103 ;  /* 0x0c00006665637389 */ /* 0x00006400000c0067 */
[----:B01----:R-:W-:Y:S05]  /*13c40*/  ENDCOLLECTIVE ;  /* 0x000000000000791b */ /* 0x003fea0003800000 */
.L_x_5308:
[----:B------:R-:W-:Y:S01]  /*13c50*/  HFMA2 R102, -RZ, RZ, 0, 9.5367431640625e-07 ;  /* 0x00000010ff667431 */ /* 0x000fe200000001ff */
[----:B------:R-:W-:-:S05]  /*13c60*/  MOV R94, R99 ;  /* 0x00000063005e7202 */ /* 0x000fca0000000f00 */
[----:B------:R-:W-:-:S04]  /*13c70*/  FADD.FTZ R94, R67, R94 ;  /* 0x0000005e435e7221 */ /* 0x000fc80000010000 */
[----:B------:R-:W-:-:S07]  /*13c80*/  IMAD.MOV.U32 R101, RZ, RZ, R94 ;  /* 0x000000ffff657224 */ /* 0x000fce00078e005e */
[----:B------:R-:W-:Y:S05]  /*13c90*/  WARPSYNC.COLLECTIVE R98, `(.L_x_5309) ;  /* 0x0000000062087348 */ /* 0x000fea0003c00000 */
[----:B------:R0:W1:Y:S02]  /*13ca0*/  SHFL.BFLY P6, R99, R101, R102, R103 ;  /* 0x0c00006665637389 */ /* 0x00006400000c0067 */
[----:B01----:R-:W-:Y:S05]  /*13cb0*/  ENDCOLLECTIVE ;  /* 0x000000000000791b */ /* 0x003fea0003800000 */
.L_x_5309:
[----:B------:R-:W-:Y:S01]  /*13cc0*/  MOV R97, R99 ;  /* 0x0000006300617202 */ /* 0x000fe20000000f00 */
[----:B------:R-:W-:Y:S06]  /*13cd0*/  BRA `(.L_x_5310) ;  /* 0xffffffec00387947 */ /* 0x000fec000383ffff */
.L_x_5311:
        /* <DEDUP_REMOVED lines=10> */
.L_x_28732:


//--------------------- .text._ZN10layer_norm13ln_fwd_kernelINS_13Kernel_traitsI6__halfS2_S2_S2_fjLj768ELj1ELj4ELj1ELj16ENS_18Kernel_traits_baseILj768ES2_S2_S2_S2_fjLj128EEEEELb1ELb1ELb1ELb1EEEvNS_9FwdParamsE --------------------------
	.section	.text._ZN10layer_norm13ln_fwd_kernelINS_13Kernel_traitsI6__halfS2_S2_S2_fjLj768ELj1ELj4ELj1ELj16ENS_18Kernel_traits_baseILj768ES2_S2_S2_S2_fjLj128EEEEELb1ELb1ELb1ELb1EEEvNS_9FwdParamsE,"ax",@progbits
	.align	128
        .global         _ZN10layer_norm13ln_fwd_kernelINS_13Kernel_traitsI6__halfS2_S2_S2_fjLj768ELj1ELj4ELj1ELj16ENS_18Kernel_traits_baseILj768ES2_S2_S2_S2_fjLj128EEEEELb1ELb1ELb1ELb1EEEvNS_9FwdParamsE
        .type           _ZN10layer_norm13ln_fwd_kernelINS_13Kernel_traitsI6__halfS2_S2_S2_fjLj768ELj1ELj4ELj1ELj16ENS_18Kernel_traits_baseILj768ES2_S2_S2_S2_fjLj128EEEEELb1ELb1ELb1ELb1EEEvNS_9FwdParamsE,@function
        .size           _ZN10layer_norm13ln_fwd_kernelINS_13Kernel_traitsI6__halfS2_S2_S2_fjLj768ELj1ELj4ELj1ELj16ENS_18Kernel_traits_baseILj768ES2_S2_S2_S2_fjLj128EEEEELb1ELb1ELb1ELb1EEEvNS_9FwdParamsE,(.L_x_28733 - _ZN10layer_norm13ln_fwd_kernelINS_13Kernel_traitsI6__halfS2_S2_S2_fjLj768ELj1ELj4ELj1ELj16ENS_18Kernel_traits_baseILj768ES2_S2_S2_S2_fjLj128EEEEELb1ELb1ELb1ELb1EEEvNS_9FwdParamsE)
        .other          _ZN10layer_norm13ln_fwd_kernelINS_13Kernel_traitsI6__halfS2_S2_S2_fjLj768ELj1ELj4ELj1ELj16ENS_18Kernel_traits_baseILj768ES2_S2_S2_S2_fjLj128EEEEELb1ELb1ELb1ELb1EEEvNS_9FwdParamsE,@"STO_CUDA_ENTRY STV_DEFAULT"
_ZN10layer_norm13ln_fwd_kernelINS_13Kernel_traitsI6__halfS2_S2_S2_fjLj768ELj1ELj4ELj1ELj16ENS_18Kernel_traits_baseILj768ES2_S2_S2_S2_fjLj128EEEEELb1ELb1ELb1ELb1EEEvNS_9FwdParamsE:
.text._ZN10layer_norm13ln_fwd_kernelINS_13Kernel_traitsI6__halfS2_S2_S2_fjLj768ELj1ELj4ELj1ELj16ENS_18Kernel_traits_baseILj768ES2_S2_S2_S2_fjLj128EEEEELb1ELb1ELb1ELb1EEEvNS_9FwdParamsE:
        /* <DEDUP_REMOVED lines=11> */
[----:B---3--:R-:W-:Y:S01]  /*00b0*/  MOV R2, UR6 ;  /* 0x0000000600027c02 */ /* 0x008fe20008000f00 */
[----:B------:R-:W-:-:S06]  /*00c0*/  IMAD.U32 R3, RZ, RZ, UR7 ;  /* 0x00000007ff037e24 */ /* 0x000fcc000f8e00ff */
[----:B------:R-:W3:Y:S01]  /*00d0*/  LDC.64 R14, c[0x0][0x3d0] ;  /* 0x0000f400ff0e7b82 */ /* 0x000ee20000000a00 */
[----:B----4-:R-:W4:Y:S01]  /*00e0*/  @P1 LDG.E.64 R2, desc[UR8][R2.64] ;  /* 0x0000000802021981 */ /* 0x010f22000c1e1b00 */
[----:B-1----:R-:W-:-:S03]  /*00f0*/  LOP3.LUT R57, R22, 0x1f, RZ, 0xc0, !PT ;  /* 0x0000001f16397812 */ /* 0x002fc600078ec0ff */
[----:B--2---:R-:W2:Y:S03]  /*0100*/  @P1 LDG.E.64 R12, desc[UR8][R104.64] ;  /* 0x00000008680c1981 */ /* 0x004ea6000c1e1b00 */
[----:B------:R-:W2:Y:S01]  /*0110*/  @P1 LDC R21, c[0x0][0x460] ;  /* 0x00011800ff151b82 */ /* 0x000ea20000000800 */
[----:B0-----:R-:W-:-:S04]  /*0120*/  ISETP.NE.U32.AND P0, PT, RZ, UR4, PT ;  /* 0x00000004ff007c0c */ /* 0x001fc8000bf05070 */
[----:B------:R-:W-:-:S13]  /*0130*/  ISETP.NE.AND.EX P0, PT, RZ, UR5, PT, P0 ;  /* 0x00000005ff007c0c */ /* 0x000fda000bf05300 */
[----:B------:R-:W0:Y:S01]  /*0140*/  @P0 LDC.64 R16, c[0x0][0x438] ;  /* 0x00010e00ff100b82 */ /* 0x000e220000000a00 */
[----:B------:R-:W-:-:S05]  /*0150*/  IMAD.WIDE.U32 R18, R57, 0x10, R18 ;  /* 0x0000001039127825 */ /* 0x000fca00078e0012 */
[----:B------:R-:W5:Y:S04]  /*0160*/  LDG.E.128 R8, desc[UR8][R18.64] ;  /* 0x0000000812087981 */ /* 0x000f68000c1e1d00 */
[----:B------:R-:W5:Y:S04]  /*0170*/  LDG.E.128 R44, desc[UR8][R18.64+0x200] ;  /* 0x00020008122c7981 */ /* 0x000f68000c1e1d00 */
[----:B------:R-:W5:Y:S01]  /*0180*/  LDG.E.128 R36, desc[UR8][R18.64+0x400] ;  /* 0x0004000812247981 */ /* 0x000f62000c1e1d00 */
[----:B0-----:R-:W-:-:S05]  /*0190*/  @P0 IMAD.WIDE.U32 R16, R57, 0x10, R16 ;  /* 0x0000001039100825 */ /* 0x001fca00078e0010 */
[----:B------:R-:W5:Y:S04]  /*01a0*/  @P0 LDG.E.128 R32, desc[UR8][R16.64] ;  /* 0x0000000810200981 */ /* 0x000f68000c1e1d00 */
[----:B------:R-:W5:Y:S04]  /*01b0*/  @P0 LDG.E.128 R28, desc[UR8][R16.64+0x200] ;  /* 0x00020008101c0981 */ /* 0x000f68000c1e1d00 */
[----:B------:R-:W5:Y:S01]  /*01c0*/  @P0 LDG.E.128 R24, desc[UR8][R16.64+0x400] ;  /* 0x0004000810180981 */ /* 0x000f62000c1e1d00 */
[----:B------:R-:W0:Y:S01]  /*01d0*/  S2UR UR5, SR_CTAID.X ;  /* 0x00000000000579c3 */ /* 0x000e220000002500 */
[----:B---3--:R-:W-:-:S05]  /*01e0*/  IMAD.WIDE.U32 R14, R57, 0x10, R14 ;  /* 0x00000010390e7825 */ /* 0x008fca00078e000e */
[----:B------:R-:W5:Y:S04]  /*01f0*/  LDG.E.128 R48, desc[UR8][R14.64] ;  /* 0x000000080e307981 */ /* 0x000f68000c1e1d00 */
[----:B------:R-:W5:Y:S04]  /*0200*/  LDG.E.128 R4, desc[UR8][R14.64+0x200] ;  /* 0x000200080e047981 */ /* 0x000f68000c1e1d00 */
[----:B------:R1:W5:Y:S01]  /*0210*/  LDG.E.128 R40, desc[UR8][R14.64+0x400] ;  /* 0x000400080e287981 */ /* 0x000362000c1e1d00 */
[----:B------:R-:W-:Y:S01]  /*0220*/  SHF.R.U32.HI R56, RZ, 0x5, R22 ;  /* 0x00000005ff387819 */ /* 0x000fe20000011616 */
[----:B-1----:R-:W1:Y:S01]  /*0230*/  LDC R15, c[0x0][0x360] ;  /* 0x0000d800ff0f7b82 */ /* 0x002e620000000800 */
[----:B0-----:R-:W-:-:S06]  /*0240*/  USHF.L.U32 UR4, UR5, 0x2, URZ ;  /* 0x0000000205047899 */ /* 0x001fcc00080006ff */
[----:B------:R-:W-:-:S04]  /*0250*/  LOP3.LUT R56, R56, UR4, RZ, 0xfc, !PT ;  /* 0x0000000438387c12 */ /* 0x000fc8000f8efcff */
[----:B------:R-:W-:Y:S01]  /*0260*/  ISETP.GE.AND P2, PT, R56, UR10, PT ;  /* 0x0000000a38007c0c */ /* 0x000fe2000bf46270 */
[----:B-1----:R-:W-:Y:S01]  /*0270*/  IMAD R22, R15, UR5, R22 ;  /* 0x000000050f167c24 */ /* 0x002fe2000f8e0216 */
[----:B----4-:R-:W-:Y:S02]  /*0280*/  @P1 R2UR UR6, R2 ;  /* 0x00000000020612ca */ /* 0x010fe400000e0000 */
[----:B------:R-:W-:Y:S02]  /*0290*/  @P1 R2UR UR7, R3 ;  /* 0x00000000030712ca */ /* 0x000fe400000e0000 */
[----:B--2---:R-:W-:-:S04]  /*02a0*/  @P1 IADD3 R104, P3, PT, R12, R21, RZ ;  /* 0x000000150c681210 */ /* 0x004fc80007f7e0ff */
[----:B------:R-:W-:-:S03]  /*02b0*/  @P1 IADD3.X R105, PT, PT, RZ, R13, RZ, P3, !PT ;  /* 0x0000000dff691210 */ /* 0x000fc60001ffe4ff */
[----:B------:R-:W-:Y:S06]  /*02c0*/  @P2 EXIT ;  /* 0x000000000000294d */ /* 0x000fec0003800000 */
[--C-:B------:R-:W-:Y:S01]  /*02d0*/  SHF.R.U64 R23, R104, 0x2, R105.reuse ;  /* 0x0000000268177819 */ /* 0x100fe20000001269 */
[C---:B------:R-:W-:Y:S01]  /*02e0*/  IMAD.HI.U32 R0, R22.reuse, -0x326172a9, RZ ;  /* 0xcd9e8d5716007827 */ /* 0x040fe200078e00ff */
[----:B------:R-:W-:Y:S01]  /*02f0*/  SHF.R.U32.HI R19, RZ, 0x2, R105 ;  /* 0x00000002ff137819 */ /* 0x000fe20000011669 */
[----:B------:R-:W-:Y:S01]  /*0300*/  UIADD3 UR15, UPT, UPT, UR6, -0x61c88647, URZ ;  /* 0x9e3779b9060f7890 */ /* 0x000fe2000fffe0ff */
[----:B-----5:R-:W-:Y:S01]  /*0310*/  @P0 MOV R20, R49 ;  /* 0x0000003100140202 */ /* 0x020fe20000000f00 */
[----:B------:R-:W-:Y:S01]  /*0320*/  IMAD.HI.U32 R2, R23, -0x2daee0ad, RZ ;  /* 0xd2511f5317027827 */ /* 0x000fe200078e00ff */
[----:B------:R-:W-:Y:S01]  /*0330*/  LOP3.LUT R0, R19, UR6, R0, 0x96, !PT ;  /* 0x0000000613007c12 */ /* 0x000fe2000f8e9600 */
[----:B------:R-:W-:Y:S01]  /*0340*/  UIADD3 UR16, UPT, UPT, UR7, -0x4498517b, URZ ;  /* 0xbb67ae8507107890 */ /* 0x000fe2000fffe0ff */
[----:B------:R-:W-:Y:S01]  /*0350*/  @P0 MOV R16, R8 ;  /* 0x0000000800100202 */ /* 0x000fe20000000f00 */
[----:B------:R-:W-:Y:S01]  /*0360*/  IMAD R12, R22, -0x326172a9, RZ ;  /* 0xcd9e8d57160c7824 */ /* 0x000fe200078e02ff */
[----:B------:R-:W-:Y:S01]  /*0370*/  LOP3.LUT R2, R2, UR7, RZ, 0x3c, !PT ;  /* 0x0000000702027c12 */ /* 0x000fe2000f8e3cff */
[----:B------:R-:W-:Y:S01]  /*0380*/  IMAD R14, R23, -0x2daee0ad, RZ ;  /* 0xd2511f53170e7824 */ /* 0x000fe200078e02ff */
[----:B------:R-:W-:Y:S01]  /*0390*/  UIADD3 UR17, UPT, UPT, UR6, 0x3c6ef372, URZ ;  /* 0x3c6ef37206117890 */ /* 0x000fe2000fffe0ff */
[----:B------:R-:W-:Y:S01]  /*03a0*/  IMAD.HI.U32 R13, R0, -0x2daee0ad, RZ ;  /* 0xd2511f53000d7827 */ /* 0x000fe200078e00ff */
[----:B------:R-:W-:Y:S01]  /*03b0*/  UIADD3 UR18, UPT, UPT, UR7, 0x76cf5d0a, URZ ;  /* 0x76cf5d0a07127890 */ /* 0x000fe2000fffe0ff */
[----:B------:R-:W-:Y:S01]  /*03c0*/  BSSY B0, `(.L_x_5312) ;  /* 0x00012f0000007945 */ /* 0x000fe20003800000 */
[----:B------:R-:W-:Y:S01]  /*03d0*/  UIADD3 UR19, UPT, UPT, UR6, -0x255992d5, URZ ;  /* 0xdaa66d2b06137890 */ /* 0x000fe2000fffe0ff */
[----:B------:R-:W-:Y:S01]  /*03e0*/  IMAD.HI.U32 R3, R2, -0x326172a9, RZ ;  /* 0xcd9e8d5702037827 */ /* 0x000fe200078e00ff */
[----:B------:R-:W-:Y:S01]  /*03f0*/  UIADD3 UR20, UPT, UPT, UR7, 0x32370b8f, URZ ;  /* 0x32370b8f07147890 */ /* 0x000fe2000fffe0ff */
[----:B------:R-:W-:Y:S01]  /*0400*/  @P0 MOV R59, R37 ;  /* 0x00000025003b0202 */ /* 0x000fe20000000f00 */
[----:B------:R-:W-:Y:S01]  /*0410*/  UIADD3 UR21, UPT, UPT, UR6, 0x78dde6e4, URZ ;  /* 0x78dde6e406157890 */ /* 0x000fe2000fffe0ff */
[----:B------:R-:W-:Y:S01]  /*0420*/  @P0 IMAD.MOV.U32 R21, RZ, RZ, R48 ;  /* 0x000000ffff150224 */ /* 0x000fe200078e0030 */
[----:B------:R-:W-:Y:S01]  /*0430*/  @!P0 MOV R21, R48 ;  /* 0x0000003000158202 */ /* 0x000fe20000000f00 */
[----:B------:R-:W-:Y:S01]  /*0440*/  @!P0 IMAD.MOV.U32 R20, RZ, RZ, R49 ;  /* 0x000000ffff148224 */ /* 0x000fe200078e0031 */
[----:B------:R-:W-:Y:S01]  /*0450*/  LOP3.LUT R3, R12, UR15, R3, 0x96, !PT ;  /* 0x0000000f0c037c12 */ /* 0x000fe2000f8e9603 */
[----:B------:R-:W-:Y:S01]  /*0460*/  IMAD R49, R0, -0x2daee0ad, RZ ;  /* 0xd2511f5300317824 */ /* 0x000fe200078e02ff */
[----:B------:R-:W-:Y:S01]  /*0470*/  LOP3.LUT R48, R14, UR16, R13, 0x96, !PT ;  /* 0x000000100e307c12 */ /* 0x000fe2000f8e960d */
[----:B------:R-:W-:Y:S01]  /*0480*/  IMAD R13, R2, -0x326172a9, RZ ;  /* 0xcd9e8d57020d7824 */ /* 0x000fe200078e02ff */
[----:B------:R-:W-:Y:S01]  /*0490*/  UIADD3 UR22, UPT, UPT, UR7, -0x126145ec, URZ ;  /* 0xed9eba1407167890 */ /* 0x000fe2000fffe0ff */
[----:B------:R-:W-:Y:S01]  /*04a0*/  IMAD.HI.U32 R2, R3, -0x2daee0ad, RZ ;  /* 0xd2511f5303027827 */ /* 0x000fe200078e00ff */
[----:B------:R-:W-:Y:S01]  /*04b0*/  UIADD3 UR23, UPT, UPT, UR6, 0x1715609d, URZ ;  /* 0x1715609d06177890 */ /* 0x000fe2000fffe0ff */
[----:B------:R-:W-:Y:S01]  /*04c0*/  @P0 MOV R60, R39 ;  /* 0x00000027003c0202 */ /* 0x000fe20000000f00 */
[----:B------:R-:W-:Y:S01]  /*04d0*/  UIADD3 UR24, UPT, UPT, UR7, -0x56f99767, URZ ;  /* 0xa906689907187890 */ /* 0x000fe2000fffe0ff */
[C---:B------:R-:W-:Y:S01]  /*04e0*/  IMAD.HI.U32 R0, R48.reuse, -0x326172a9, RZ ;  /* 0xcd9e8d5730007827 */ /* 0x040fe200078e00ff */
[----:B------:R-:W-:Y:S01]  /*04f0*/  LOP3.LUT R2, R49, UR18, R2, 0x96, !PT ;  /* 0x0000001231027c12 */ /* 0x000fe2000f8e9602 */
[----:B------:R-:W-:Y:S01]  /*0500*/  UIADD3 UR25, UPT, UPT, UR6, -0x4ab325aa, URZ ;  /* 0xb54cda5606197890 */ /* 0x000fe2000fffe0ff */
[----:B------:R-:W-:Y:S01]  /*0510*/  @!P0 MOV R59, R37 ;  /* 0x00000025003b8202 */ /* 0x000fe20000000f00 */
[----:B------:R-:W-:Y:S01]  /*0520*/  @P0 IMAD.MOV.U32 R15, RZ, RZ, R9 ;  /* 0x000000ffff0f0224 */ /* 0x000fe200078e0009 */
[----:B------:R-:W-:Y:S01]  /*0530*/  LOP3.LUT R0, R13, UR17, R0, 0x96, !PT ;  /* 0x000000110d007c12 */ /* 0x000fe2000f8e9600 */
[----:B------:R-:W-:Y:S01]  /*0540*/  @!P0 IMAD.MOV.U32 R16, RZ, RZ, R8 ;  /* 0x000000ffff108224 */ /* 0x000fe200078e0008 */
[----:B------:R-:W-:Y:S01]  /*0550*/  @!P0 MOV R15, R9 ;  /* 0x00000009000f8202 */ /* 0x000fe20000000f00 */
[----:B------:R-:W-:Y:S01]  /*0560*/  IMAD R9, R3, -0x2daee0ad, RZ ;  /* 0xd2511f5303097824 */ /* 0x000fe200078e02ff */
[----:B------:R-:W-:Y:S01]  /*0570*/  @P0 MOV R13, R11 ;  /* 0x0000000b000d0202 */ /* 0x000fe20000000f00 */
[----:B------:R-:W-:Y:S01]  /*0580*/  IMAD R48, R48, -0x326172a9, RZ ;  /* 0xcd9e8d5730307824 */ /* 0x000fe200078e02ff */
[----:B------:R-:W-:Y:S01]  /*0590*/  UIADD3 UR26, UPT, UPT, UR7, 0x646e171e, URZ ;  /* 0x646e171e071a7890 */ /* 0x000fe2000fffe0ff */
[----:B------:R-:W-:Y:S01]  /*05a0*/  IMAD.HI.U32 R3, R2, -0x326172a9, RZ ;  /* 0xcd9e8d5702037827 */ /* 0x000fe200078e00ff */
[----:B------:R-:W-:Y:S01]  /*05b0*/  UIADD3 UR27, UPT, UPT, UR6, 0x5384540f, URZ ;  /* 0x5384540f061b7890 */ /* 0x000fe2000fffe0ff */
[----:B------:R-:W-:Y:S01]  /*05c0*/  @!P0 MOV R60, R39 ;  /* 0x00000027003c8202 */ /* 0x000fe20000000f00 */
[----:B------:R-:W-:Y:S01]  /*05d0*/  UIADD3 UR28, UPT, UPT, UR7, 0x1fd5c5a3, URZ ;  /* 0x1fd5c5a3071c7890 */ /* 0x000fe2000fffe0ff */
[----:B------:R-:W-:Y:S01]  /*05e0*/  IMAD.HI.U32 R8, R0, -0x2daee0ad, RZ ;  /* 0xd2511f5300087827 */ /* 0x000fe200078e00ff */
[----:B------:R-:W-:Y:S01]  /*05f0*/  LOP3.LUT R3, R48, UR19, R3, 0x96, !PT ;  /* 0x0000001330037c12 */ /* 0x000fe2000f8e9603 */
[----:B------:R-:W-:Y:S01]  /*0600*/  UIADD3 UR29, UPT, UPT, UR6, -0xe443238, URZ ;  /* 0xf1bbcdc8061d7890 */ /* 0x000fe2000fffe0ff */
[----:B------:R-:W-:Y:S01]  /*0610*/  @!P0 CS2R R34, SRZ ;  /* 0x0000000000228805 */ /* 0x000fe2000001ff00 */
[----:B------:R-:W-:Y:S01]  /*0620*/  @P0 IMAD.MOV.U32 R12, RZ, RZ, R4 ;  /* 0x000000ffff0c0224 */ /* 0x000fe200078e0004 */
[----:B------:R-:W-:Y:S01]  /*0630*/  @!P0 MOV R12, R4 ;  /* 0x00000004000c8202 */ /* 0x000fe20000000f00 */
[----:B------:R-:W-:Y:S01]  /*0640*/  @P0 IMAD.MOV.U32 R17, RZ, RZ, R51 ;  /* 0x000000ffff110224 */ /* 0x000fe200078e0033 */
[----:B------:R-:W-:Y:S01]  /*0650*/  LOP3.LUT R4, R9, UR20, R8, 0x96, !PT ;  /* 0x0000001409047c12 */ /* 0x000fe2000f8e9608 */
[----:B------:R-:W-:Y:S01]  /*0660*/  IMAD R49, R2, -0x326172a9, RZ ;  /* 0xcd9e8d5702317824 */ /* 0x000fe200078e02ff */
[----:B------:R-:W-:Y:S01]  /*0670*/  @!P0 MOV R17, R51 ;  /* 0x0000003300118202 */ /* 0x000fe20000000f00 */
        /* <DEDUP_REMOVED lines=10> */
[----:B------:R-:W-:Y:S01]  /*0720*/  @!P0 IMAD.MOV.U32 R13, RZ, RZ, R11 ;  /* 0x000000ffff0d8224 */ /* 0x000fe200078e000b */
[----:B------:R-:W-:Y:S01]  /*0730*/  LOP3.LUT R2, R51, UR22, R2, 0x96, !PT ;  /* 0x0000001633027c12 */ /* 0x000fe2000f8e9602 */
[----:B------:R-:W-:Y:S01]  /*0740*/  @P0 IMAD.MOV.U32 R11, RZ, RZ, R5 ;  /* 0x000000ffff0b0224 */ /* 0x000fe200078e0005 */
[----:B------:R-:W-:Y:S01]  /*0750*/  @!P0 MOV R11, R5 ;  /* 0x00000005000b8202 */ /* 0x000fe20000000f00 */
[----:B------:R-:W-:Y:S01]  /*0760*/  IMAD R48, R3, -0x2daee0ad, RZ ;  /* 0xd2511f5303307824 */ /* 0x000fe200078e02ff */
[----:B------:R-:W-:Y:S01]  /*0770*/  @!P0 CS2R R26, SRZ ;  /* 0x00000000001a8805 */ /* 0x000fe2000001ff00 */
[----:B------:R-:W-:Y:S01]  /*0780*/  IMAD R4, R4, -0x326172a9, RZ ;  /* 0xcd9e8d5704047824 */ /* 0x000fe200078e02ff */
[----:B------:R-:W-:Y:S01]  /*0790*/  @!P0 CS2R R24, SRZ ;  /* 0x0000000000188805 */ /* 0x000fe2000001ff00 */
[----:B------:R-:W-:Y:S01]  /*07a0*/  IMAD.HI.U32 R3, R2, -0x326172a9, RZ ;  /* 0xcd9e8d5702037827 */ /* 0x000fe200078e00ff */
[----:B------:R-:W-:Y:S01]  /*07b0*/  LOP3.LUT R104, R104, 0x3, RZ, 0xc0, !PT ;  /* 0x0000000368687812 */ /* 0x000fe200078ec0ff */
[----:B------:R-:W0:Y:S02]  /*07c0*/  LDCU UR10, c[0x0][0x404] ;  /* 0x00008080ff0a77ac */ /* 0x000e240008000800 */
[----:B------:R-:W-:Y:S01]  /*07d0*/  IMAD.HI.U32 R5, R0, -0x2daee0ad, RZ ;  /* 0xd2511f5300057827 */ /* 0x000fe200078e00ff */
[----:B------:R-:W1:Y:S03]  /*07e0*/  LDCU.U8 UR11, c[0x0][0x410] ;  /* 0x00008200ff0b77ac */ /* 0x000e660008000000 */
[----:B------:R-:W-:Y:S01]  /*07f0*/  @P0 IMAD.MOV.U32 R8, RZ, RZ, R44 ;  /* 0x000000ffff080224 */ /* 0x000fe200078e002c */
[----:B------:R-:W-:Y:S01]  /*0800*/  @!P0 MOV R8, R44 ;  /* 0x0000002c00088202 */ /* 0x000fe20000000f00 */
[----:B------:R-:W-:Y:S01]  /*0810*/  @P0 IMAD.MOV.U32 R9, RZ, RZ, R7 ;  /* 0x000000ffff090224 */ /* 0x000fe200078e0007 */
[----:B------:R-:W-:Y:S01]  /*0820*/  LOP3.LUT R44, R4, UR23, R3, 0x96, !PT ;  /* 0x00000017042c7c12 */ /* 0x000fe2000f8e9603 */
[----:B------:R-:W-:Y:S01]  /*0830*/  IMAD R49, R0, -0x2daee0ad, RZ ;  /* 0xd2511f5300317824 */ /* 0x000fe200078e02ff */
[----:B------:R-:W-:Y:S01]  /*0840*/  LOP3.LUT R48, R48, UR24, R5, 0x96, !PT ;  /* 0x0000001830307c12 */ /* 0x000fe2000f8e9605 */
[----:B------:R-:W-:Y:S01]  /*0850*/  @P0 IMAD.MOV.U32 R5, RZ, RZ, R47 ;  /* 0x000000ffff050224 */ /* 0x000fe200078e002f */
[----:B------:R-:W-:Y:S01]  /*0860*/  @!P0 MOV R9, R7 ;  /* 0x0000000700098202 */ /* 0x000fe20000000f00 */
[----:B------:R-:W-:Y:S01]  /*0870*/  @P0 IMAD.MOV.U32 R3, RZ, RZ, R41 ;  /* 0x000000ffff030224 */ /* 0x000fe200078e0029 */
[----:B------:R-:W-:Y:S01]  /*0880*/  @P0 MOV R7, R45 ;  /* 0x0000002d00070202 */ /* 0x000fe20000000f00 */
[----:B------:R-:W-:Y:S01]  /*0890*/  @!P0 IMAD.MOV.U32 R7, RZ, RZ, R45 ;  /* 0x000000ffff078224 */ /* 0x000fe200078e002d */
[----:B------:R-:W-:Y:S01]  /*08a0*/  @P0 MOV R4, R40 ;  /* 0x0000002800040202 */ /* 0x000fe20000000f00 */
[----:B------:R-:W-:Y:S01]  /*08b0*/  IMAD R45, R2, -0x326172a9, RZ ;  /* 0xcd9e8d57022d7824 */ /* 0x000fe200078e02ff */
[----:B------:R-:W-:Y:S01]  /*08c0*/  @!P0 MOV R5, R47 ;  /* 0x0000002f00058202 */ /* 0x000fe20000000f00 */
[----:B------:R-:W-:Y:S01]  /*08d0*/  IMAD.HI.U32 R0, R48, -0x326172a9, RZ ;  /* 0xcd9e8d5730007827 */ /* 0x000fe200078e00ff */
[----:B------:R-:W-:Y:S01]  /*08e0*/  @!P0 MOV R3, R41 ;  /* 0x0000002900038202 */ /* 0x000fe20000000f00 */
[----:B------:R-:W2:Y:S02]  /*08f0*/  LDCU UR14, c[0x0][0x448] ;  /* 0x00008900ff0e77ac */ /* 0x000ea40008000800 */
[C---:B------:R-:W-:Y:S01]  /*0900*/  IMAD.HI.U32 R2, R44.reuse, -0x2daee0ad, RZ ;  /* 0xd2511f532c027827 */ /* 0x040fe200078e00ff */
[----:B------:R-:W-:Y:S01]  /*0910*/  LOP3.LUT R45, R45, UR25, R0, 0x96, !PT ;  /* 0x000000192d2d7c12 */ /* 0x000fe2000f8e9600 */
[----:B------:R-:W3:Y:S01]  /*0920*/  LDCU.64 UR12, c[0x0][0x408] ;  /* 0x00008100ff0c77ac */ /* 0x000ee20008000a00 */
[-C--:B------:R-:W-:Y:S01]  /*0930*/  @P0 MOV R0, R43.reuse ;  /* 0x0000002b00000202 */ /* 0x080fe20000000f00 */
[----:B------:R-:W-:Y:S01]  /*0940*/  @!P0 IMAD.MOV.U32 R4, RZ, RZ, R40 ;  /* 0x000000ffff048224 */ /* 0x000fe200078e0028 */
[----:B------:R-:W-:Y:S01]  /*0950*/  LOP3.LUT R49, R49, UR26, R2, 0x96, !PT ;  /* 0x0000001a31317c12 */ /* 0x000fe2000f8e9602 */
[----:B------:R-:W-:Y:S01]  /*0960*/  IMAD R47, R44, -0x2daee0ad, RZ ;  /* 0xd2511f532c2f7824 */ /* 0x000fe200078e02ff */
[----:B------:R-:W-:Y:S01]  /*0970*/  @!P0 MOV R0, R43 ;  /* 0x0000002b00008202 */ /* 0x000fe20000000f00 */
[----:B------:R-:W-:Y:S01]  /*0980*/  IMAD R41, R48, -0x326172a9, RZ ;  /* 0xcd9e8d5730297824 */ /* 0x000fe200078e02ff */
[----:B------:R-:W4:Y:S01]  /*0990*/  LDCU.64 UR4, c[0x0][0x3a0] ;  /* 0x00007400ff0477ac */ /* 0x000f220008000a00 */
[----:B------:R-:W-:-:S04]  /*09a0*/  IMAD.HI.U32 R40, R49, -0x326172a9, RZ ;  /* 0xcd9e8d5731287827 */ /* 0x000fc800078e00ff */
[----:B------:R-:W-:Y:S01]  /*09b0*/  IMAD.HI.U32 R44, R45, -0x2daee0ad, RZ ;  /* 0xd2511f532d2c7827 */ /* 0x000fe200078e00ff */
[----:B------:R-:W-:-:S03]  /*09c0*/  LOP3.LUT R40, R41, UR27, R40, 0x96, !PT ;  /* 0x0000001b29287c12 */ /* 0x000fc6000f8e9628 */
[----:B------:R-:W-:Y:S01]  /*09d0*/  @P0 IMAD.MOV.U32 R14, RZ, RZ, R10 ;  /* 0x000000ffff0e0224 */ /* 0x000fe200078e000a */
[----:B------:R-:W-:Y:S01]  /*09e0*/  @!P0 MOV R14, R10 ;  /* 0x0000000a000e8202 */ /* 0x000fe20000000f00 */
[----:B------:R-:W-:Y:S01]  /*09f0*/  @P0 IMAD.MOV.U32 R2, RZ, RZ, R42 ;  /* 0x000000ffff020224 */ /* 0x000fe200078e002a */
[----:B------:R-:W-:Y:S01]  /*0a00*/  LOP3.LUT R44, R47, UR28, R44, 0x96, !PT ;  /* 0x0000001c2f2c7c12 */ /* 0x000fe2000f8e962c */
[----:B------:R-:W-:Y:S01]  /*0a10*/  @!P0 IMAD.MOV.U32 R2, RZ, RZ, R42 ;  /* 0x000000ffff028224 */ /* 0x000fe200078e002a */
[----:B------:R-:W-:Y:S01]  /*0a20*/  @P0 MOV R10, R6 ;  /* 0x00000006000a0202 */ /* 0x000fe20000000f00 */
[----:B------:R-:W-:Y:S02]  /*0a30*/  @!P0 IMAD.MOV.U32 R10, RZ, RZ, R6 ;  /* 0x000000ffff0a8224 */ /* 0x000fe400078e0006 */
[----:B------:R-:W-:Y:S01]  /*0a40*/  @P0 IMAD.MOV.U32 R6, RZ, RZ, R46 ;  /* 0x000000ffff060224 */ /* 0x000fe200078e002e */
[----:B------:R-:W-:Y:S01]  /*0a50*/  @!P0 MOV R6, R46 ;  /* 0x0000002e00068202 */ /* 0x000fe20000000f00 */
[----:B------:R-:W-:-:S02]  /*0a60*/  IMAD R42, R49, -0x326172a9, RZ ;  /* 0xcd9e8d57312a7824 */ /* 0x000fc400078e02ff */
        /* <DEDUP_REMOVED lines=10> */
[----:B------:R-:W-:Y:S01]  /*0b10*/  @P0 IMAD.MOV.U32 R18, RZ, RZ, R50 ;  /* 0x000000ffff120224 */ /* 0x000fe200078e0032 */
[----:B------:R-:W-:Y:S01]  /*0b20*/  @!P0 MOV R18, R50 ;  /* 0x0000003200128202 */ /* 0x000fe20000000f00 */
[----:B------:R-:W-:Y:S01]  /*0b30*/  @P0 IMAD.MOV.U32 R58, RZ, RZ, R36 ;  /* 0x000000ffff3a0224 */ /* 0x000fe200078e0024 */
[----:B------:R-:W-:Y:S01]  /*0b40*/  LOP3.LUT R75, R44, UR31, R75, 0x96, !PT ;  /* 0x0000001f2c4b7c12 */ /* 0x000fe2000f8e964b */
[----:B------:R-:W-:Y:S02]  /*0b50*/  @P0 IMAD.MOV.U32 R61, RZ, RZ, R38 ;  /* 0x000000ffff3d0224 */ /* 0x000fe400078e0026 */
[----:B------:R-:W-:Y:S02]  /*0b60*/  @!P0 IMAD.MOV.U32 R58, RZ, RZ, R36 ;  /* 0x000000ffff3a8224 */ /* 0x000fe400078e0024 */
[----:B------:R-:W-:Y:S02]  /*0b70*/  @!P0 IMAD.MOV.U32 R61, RZ, RZ, R38 ;  /* 0x000000ffff3d8224 */ /* 0x000fe400078e0026 */
[----:B------:R-:W-:-:S02]  /*0b80*/  IMAD.MOV.U32 R69, RZ, RZ, RZ ;  /* 0x000000ffff457224 */ /* 0x000fc400078e00ff */
[----:B------:R-:W-:Y:S02]  /*0b90*/  IMAD R70, R41, -0x2daee0ad, RZ ;  /* 0xd2511f5329467824 */ /* 0x000fe400078e02ff */
[----:B01234-:R-:W-:-:S07]  /*0ba0*/  IMAD R74, R43, -0x326172a9, RZ ;  /* 0xcd9e8d572b4a7824 */ /* 0x01ffce00078e02ff */
.L_x_5664:
[----:B------:R-:W0:Y:S08]  /*0bb0*/  LDC.64 R46, c[0x0][0x3f0] ;  /* 0x0000fc00ff2e7b82 */ /* 0x000e300000000a00 */
[----:B------:R-:W1:Y:S08]  /*0bc0*/  LDC R79, c[0x0][0x388] ;  /* 0x0000e200ff4f7b82 */ /* 0x000e700000000800 */
[----:B------:R-:W2:Y:S01]  /*0bd0*/  LDC.64 R48, c[0x0][0x3f8] ;  /* 0x0000fe00ff307b82 */ /* 0x000ea20000000a00 */
[----:B0-----:R-:W-:-:S05]  /*0be0*/  IMAD.WIDE R46, R56, 0x4, R46 ;  /* 0x00000004382e7825 */ /* 0x001fca00078e022e */
[----:B------:R2:W3:Y:S01]  /*0bf0*/  LDG.E R89, desc[UR8][R46.64] ;  /* 0x000000082e597981 */ /* 0x0004e2000c1e1900 */
[----:B------:R-:W-:Y:S02]  /*0c00*/  IMAD.MOV.U32 R78, RZ, RZ, RZ ;  /* 0x000000ffff4e7224 */ /* 0x000fe400078e00ff */
        /* <DEDUP_REMOVED lines=43> */
.L_x_5318:
        /* <DEDUP_REMOVED lines=13> */
.L_x_5320:
[----:B------:R-:W-:Y:S05]  /*0f90*/  BSYNC.RECONVERGENT B3 ;  /* 0x0000000000037941 */ /* 0x000fea0003800200 */
.L_x_5319:
        /* <DEDUP_REMOVED lines=40> */
[----:B------:R-:W-:Y:S01]  /*1220*/  HFMA2 R44, -RZ, RZ, 0, 0 ;  /* 0x00000000ff2c7431 */ /* 0x000fe200000001ff */
[----:B------:R-:W-:-:S07]  /*1230*/  MOV R46, R48 ;  /* 0x00000030002e7202 */ /* 0x000fce0000000f00 */
.L_x_5317:
[----:B------:R-:W-:Y:S05]  /*1240*/  BSYNC.RECONVERGENT B2 ;  /* 0x0000000000027941 */ /* 0x000fea0003800200 */
.L_x_5316:
        /* <DEDUP_REMOVED lines=12> */
.L_x_5315:
[----:B------:R-:W-:Y:S05]  /*1310*/  BSYNC.RECONVERGENT B1 ;  /* 0x0000000000017941 */ /* 0x000fea0003800200 */
.L_x_5314:
        /* <DEDUP_REMOVED lines=22> */
.L_x_5325:
        /* <DEDUP_REMOVED lines=13> */
.L_x_5327:
[----:B------:R-:W-:Y:S05]  /*1550*/  BSYNC.RECONVERGENT B3 ;  /* 0x0000000000037941 */ /* 0x000fea0003800200 */
.L_x_5326:
        /* <DEDUP_REMOVED lines=41> */
.L_x_5324:
[----:B------:R-:W-:Y:S05]  /*17f0*/  BSYNC.RECONVERGENT B2 ;  /* 0x0000000000027941 */ /* 0x000fea0003800200 */
.L_x_5323:
[----:B------:R-:W-:Y:S01]  /*1800*/  I2FP.F32.U32 R44, R47 ;  /* 0x0000002f002c7245 */ /* 0x000fe20000201000 */
[----:B------:R-:W-:Y:S02]  /*1810*/  HFMA2 R47, -RZ, RZ, 0.1171875, 0 ;  /* 0x2f800000ff2f7431 */ /* 0x000fe400000001ff */
        /* <DEDUP_REMOVED lines=10> */
.L_x_5322:
[----:B------:R-:W-:Y:S05]  /*18c0*/  BSYNC.RECONVERGENT B1 ;  /* 0x0000000000017941 */ /* 0x000fea0003800200 */
.L_x_5321:
        /* <DEDUP_REMOVED lines=22> */
.L_x_5332:
        /* <DEDUP_REMOVED lines=13> */
.L_x_5334:
[----:B------:R-:W-:Y:S05]  /*1b00*/  BSYNC.RECONVERGENT B3 ;  /* 0x0000000000037941 */ /* 0x000fea0003800200 */
.L_x_5333:
        /* <DEDUP_REMOVED lines=42> */
.L_x_5331:
[----:B------:R-:W-:Y:S05]  /*1db0*/  BSYNC.RECONVERGENT B2 ;  /* 0x0000000000027941 */ /* 0x000fea0003800200 */
.L_x_5330:
        /* <DEDUP_REMOVED lines=12> */
.L_x_5329:
[----:B------:R-:W-:Y:S05]  /*1e80*/  BSYNC.RECONVERGENT B1 ;  /* 0x0000000000017941 */ /* 0x000fea0003800200 */
.L_x_5328:
        /* <DEDUP_REMOVED lines=22> */
.L_x_5339:
        /* <DEDUP_REMOVED lines=13> */
.L_x_5341:
[----:B------:R-:W-:Y:S05]  /*20c0*/  BSYNC.RECONVERGENT B3 ;  /* 0x0000000000037941 */ /* 0x000fea0003800200 */
.L_x_5340:
        /* <DEDUP_REMOVED lines=42> */
.L_x_5338:
[----:B------:R-:W-:Y:S05]  /*2370*/  BSYNC.RECONVERGENT B2 ;  /* 0x0000000000027941 */ /* 0x000fea0003800200 */
.L_x_5337:
        /* <DEDUP_REMOVED lines=12> */
.L_x_5336:
[----:B------:R-:W-:Y:S05]  /*2440*/  BSYNC.RECONVERGENT B1 ;  /* 0x0000000000017941 */ /* 0x000fea0003800200 */
.L_x_5335:
        /* <DEDUP_REMOVED lines=22> */
.L_x_5346:
        /* <DEDUP_REMOVED lines=13> */
.L_x_5348:
[----:B------:R-:W-:Y:S05]  /*2680*/  BSYNC.RECONVERGENT B3 ;  /* 0x0000000000037941 */ /* 0x000fea0003800200 */
.L_x_5347:
        /* <DEDUP_REMOVED lines=42> */
.L_x_5345:
[----:B------:R-:W-:Y:S05]  /*2930*/  BSYNC.RECONVERGENT B2 ;  /* 0x0000000000027941 */ /* 0x000fea0003800200 */
.L_x_5344:
        /* <DEDUP_REMOVED lines=12> */
.L_x_5343:
[----:B------:R-:W-:Y:S05]  /*2a00*/  BSYNC.RECONVERGENT B1 ;  /* 0x0000000000017941 */ /* 0x000fea0003800200 */
.L_x_5342:
        /* <DEDUP_REMOVED lines=22> */
.L_x_5353:
        /* <DEDUP_REMOVED lines=13> */
.L_x_5355:
[----:B------:R-:W-:Y:S05]  /*2c40*/  BSYNC.RECONVERGENT B3 ;  /* 0x0000000000037941 */ /* 0x000fea0003800200 */
.L_x_5354:
        /* <DEDUP_REMOVED lines=42> */
.L_x_5352:
[----:B------:R-:W-:Y:S05]  /*2ef0*/  BSYNC.RECONVERGENT B2 ;  /* 0x0000000000027941 */ /* 0x000fea0003800200 */
.L_x_5351:
        /* <DEDUP_REMOVED lines=12> */
.L_x_5350:
[----:B------:R-:W-:Y:S05]  /*2fc0*/  BSYNC.RECONVERGENT B1 ;  /* 0x0000000000017941 */ /* 0x000fea0003800200 */
.L_x_5349:
        /* <DEDUP_REMOVED lines=22> */
.L_x_5360:
        /* <DEDUP_REMOVED lines=13> */
.L_x_5362:
[----:B------:R-:W-:Y:S05]  /*3200*/  BSYNC.RECONVERGENT B3 ;  /* 0x0000000000037941 */ /* 0x000fea0003800200 */
.L_x_5361:
        /* <DEDUP_REMOVED lines=42> */
.L_x_5359:
[----:B------:R-:W-:Y:S05]  /*34b0*/  BSYNC.RECONVERGENT B2 ;  /* 0x0000000000027941 */ /* 0x000fea0003800200 */
.L_x_5358:
        /* <DEDUP_REMOVED lines=12> */
.L_x_5357:
[----:B------:R-:W-:Y:S05]  /*3580*/  BSYNC.RECONVERGENT B1 ;  /* 0x0000000000017941 */ /* 0x000fea0003800200 */
.L_x_5356:
        /* <DEDUP_REMOVED lines=22> */
.L_x_5367:
        /* <DEDUP_REMOVED lines=13> */
.L_x_5369:
[----:B------:R-:W-:Y:S05]  /*37c0*/  BSYNC.RECONVERGENT B3 ;  /* 0x0000000000037941 */ /* 0x000fea0003800200 */
.L_x_5368:
        /* <DEDUP_REMOVED lines=42> */
.L_x_5366:
[----:B------:R-:W-:Y:S05]  /*3a70*/  BSYNC.RECONVERGENT B2 ;  /* 0x0000000000027941 */ /* 0x000fea0003800200 */
.L_x_5365:
[----:B------:R-:W-:Y:S01]  /*3a80*/  HFMA2 R47, -RZ, RZ, 0.1171875, 0 ;  /* 0x2f800000ff2f7431 */ /* 0x000fe200000001ff */
[----:B------:R-:W-:Y:S01]  /*3a90*/  I2FP.F32.U32 R44, R45 ;  /* 0x0000002d002c7245 */ /* 0x000fe20000201000 */
[----:B-----5:R-:W-:Y:S02]  /*3aa0*/  HADD2.F32 R45, -RZ, R39.H1_H1 ;  /* 0x30000027ff2d7230 */ /* 0x020fe40000004100 */
[----:B------:R-:W-:-:S03]  /*3ab0*/  HADD2.F32 R48, -RZ, R13.H1_H1 ;  /* 0x3000000dff307230 */ /* 0x000fc60000004100 */
        /* <DEDUP_REMOVED lines=8> */
.L_x_5364:
[----:B------:R-:W-:Y:S05]  /*3b40*/  BSYNC.RECONVERGENT B1 ;  /* 0x0000000000017941 */ /* 0x000fea0003800200 */
.L_x_5363:
[----:B------:R-:W-:Y:S02]  /*3b50*/  F2FP.F16.F32.PACK_AB R47, RZ, R48 ;  /* 0x00000030ff2f723e */ /* 0x000fe400000000ff */
[----:B------:R-:W-:Y:S02]  /*3b60*/  PRMT R46, R85, 0x5410, R86 ;  /* 0x00005410552e7816 */ /* 0x000fe40000000056 */
[----:B------:R-:W-:Y:S02]  /*3b70*/  PRMT R45, R84, 0x5410, R83 ;  /* 0x00005410542d7816 */ /* 0x000fe40000000053 */
[----:B------:R-:W-:Y:S02]  /*3b80*/  PRMT R44, R82, 0x5410, R70 ;  /* 0x00005410522c7816 */ /* 0x000fe40000000046 */
[----:B------:R-:W-:Y:S01]  /*3b90*/  PRMT R47, R87, 0x5410, R47 ;  /* 0x00005410572f7816 */ /* 0x000fe2000000002f */
[----:B------:R-:W-:Y:S06]  /*3ba0*/  BRA `(.L_x_5370) ;  /* 0x0000002c00007947 */ /* 0x000fec0003800000 */
.L_x_5313:
        /* <DEDUP_REMOVED lines=21> */
.L_x_5375:
        /* <DEDUP_REMOVED lines=13> */
.L_x_5377:
[----:B------:R-:W-:Y:S05]  /*3dd0*/  BSYNC.RECONVERGENT B3 ;  /* 0x0000000000037941 */ /* 0x000fea0003800200 */
.L_x_5376:
        /* <DEDUP_REMOVED lines=42> */
.L_x_5374:
[----:B------:R-:W-:Y:S05]  /*4080*/  BSYNC.RECONVERGENT B2 ;  /* 0x0000000000027941 */ /* 0x000fea0003800200 */
.L_x_5373:
        /* <DEDUP_REMOVED lines=11> */
.L_x_5372:
[----:B------:R-:W-:Y:S05]  /*4140*/  BSYNC.RECONVERGENT B1 ;  /* 0x0000000000017941 */ /* 0x000fea0003800200 */
.L_x_5371:
        /* <DEDUP_REMOVED lines=18> */
.L_x_5382:
        /* <DEDUP_REMOVED lines=13> */
.L_x_5384:
[----:B------:R-:W-:Y:S05]  /*4340*/  BSYNC.RECONVERGENT B3 ;  /* 0x0000000000037941 */ /* 0x000fea0003800200 */
.L_x_5383:
        /* <DEDUP_REMOVED lines=42> */
.L_x_5381:
[----:B------:R-:W-:Y:S05]  /*45f0*/  BSYNC.RECONVERGENT B2 ;  /* 0x0000000000027941 */ /* 0x000fea0003800200 */
.L_x_5380:
[----:B------:R-:W-:Y:S01]  /*4600*/  I2FP.F32.U32 R44, R47 ;  /* 0x0000002f002c7245 */ /* 0x000fe20000201000 */
[----:B------:R-:W-:Y:S02]  /*4610*/  HFMA2 R47, -RZ, RZ, 0.1171875, 0 ;  /* 0x2f800000ff2f7431 */ /* 0x000fe400000001ff */
        /* <DEDUP_REMOVED lines=9> */
.L_x_5379:
[----:B------:R-:W-:Y:S05]  /*46b0*/  BSYNC.RECONVERGENT B1 ;  /* 0x0000000000017941 */ /* 0x000fea0003800200 */
.L_x_5378:
        /* <DEDUP_REMOVED lines=18> */
.L_x_5389:
        /* <DEDUP_REMOVED lines=13> */
.L_x_5391:
[----:B------:R-:W-:Y:S05]  /*48b0*/  BSYNC.RECONVERGENT B3 ;  /* 0x0000000000037941 */ /* 0x000fea0003800200 */
.L_x_5390:
        /* <DEDUP_REMOVED lines=42> */
.L_x_5388:
[----:B------:R-:W-:Y:S05]  /*4b60*/  BSYNC.RECONVERGENT B2 ;  /* 0x0000000000027941 */ /* 0x000fea0003800200 */
.L_x_5387:
        /* <DEDUP_REMOVED lines=11> */
.L_x_5386:
[----:B------:R-:W-:Y:S05]  /*4c20*/  BSYNC.RECONVERGENT B1 ;  /* 0x0000000000017941 */ /* 0x000fea0003800200 */
.L_x_5385:
        /* <DEDUP_REMOVED lines=18> */
.L_x_5396:
        /* <DEDUP_REMOVED lines=13> */
.L_x_5398:
[----:B------:R-:W-:Y:S05]  /*4e20*/  BSYNC.RECONVERGENT B3 ;  /* 0x0000000000037941 */ /* 0x000fea0003800200 */
.L_x_5397:
        /* <DEDUP_REMOVED lines=42> */
.L_x_5395:
[----:B------:R-:W-:Y:S05]  /*50d0*/  BSYNC.RECONVERGENT B2 ;  /* 0x0000000000027941 */ /* 0x000fea0003800200 */
.L_x_5394:
        /* <DEDUP_REMOVED lines=11> */
.L_x_5393:
[----:B------:R-:W-:Y:S05]  /*5190*/  BSYNC.RECONVERGENT B1 ;  /* 0x0000000000017941 */ /* 0x000fea0003800200 */
.L_x_5392:
        /* <DEDUP_REMOVED lines=18> */
.L_x_5403:
        /* <DEDUP_REMOVED lines=13> */
.L_x_5405:
[----:B------:R-:W-:Y:S05]  /*5390*/  BSYNC.RECONVERGENT B3 ;  /* 0x0000000000037941 */ /* 0x000fea0003800200 */
.L_x_5404:
        /* <DEDUP_REMOVED lines=42> */
.L_x_5402:
[----:B------:R-:W-:Y:S05]  /*5640*/  BSYNC.RECONVERGENT B2 ;  /* 0x0000000000027941 */ /* 0x000fea0003800200 */
.L_x_5401:
        /* <DEDUP_REMOVED lines=11> */
.L_x_5400:
[----:B------:R-:W-:Y:S05]  /*5700*/  BSYNC.RECONVERGENT B1 ;  /* 0x0000000000017941 */ /* 0x000fea0003800200 */
.L_x_5399:
        /* <DEDUP_REMOVED lines=18> */
.L_x_5410:
        /* <DEDUP_REMOVED lines=13> */
.L_x_5412:
[----:B------:R-:W-:Y:S05]  /*5900*/  BSYNC.RECONVERGENT B3 ;  /* 0x0000000000037941 */ /* 0x000fea0003800200 */
.L_x_5411:
        /* <DEDUP_REMOVED lines=42> */
.L_x_5409:
[----:B------:R-:W-:Y:S05]  /*5bb0*/  BSYNC.RECONVERGENT B2 ;  /* 0x0000000000027941 */ /* 0x000fea0003800200 */
.L_x_5408:
        /* <DEDUP_REMOVED lines=11> */
.L_x_5407:
[----:B------:R-:W-:Y:S05]  /*5c70*/  BSYNC.RECONVERGENT B1 ;  /* 0x0000000000017941 */ /* 0x000fea0003800200 */
.L_x_5406:
        /* <DEDUP_REMOVED lines=18> */
.L_x_5417:
        /* <DEDUP_REMOVED lines=13> */
.L_x_5419:
[----:B------:R-:W-:Y:S05]  /*5e70*/  BSYNC.RECONVERGENT B3 ;  /* 0x0000000000037941 */ /* 0x000fea0003800200 */
.L_x_5418:
        /* <DEDUP_REMOVED lines=42> */
.L_x_5416:
[----:B------:R-:W-:Y:S05]  /*6120*/  BSYNC.RECONVERGENT B2 ;  /* 0x0000000000027941 */ /* 0x000fea0003800200 */
.L_x_5415:
        /* <DEDUP_REMOVED lines=11> */
.L_x_5414:
[----:B------:R-:W-:Y:S05]  /*61e0*/  BSYNC.RECONVERGENT B1 ;  /* 0x0000000000017941 */ /* 0x000fea0003800200 */
.L_x_5413:
        /* <DEDUP_REMOVED lines=18> */
.L_x_5424:
        /* <DEDUP_REMOVED lines=13> */
.L_x_5426:
[----:B------:R-:W-:Y:S05]  /*63e0*/  BSYNC.RECONVERGENT B3 ;  /* 0x0000000000037941 */ /* 0x000fea0003800200 */
.L_x_5425:
        /* <DEDUP_REMOVED lines=42> */
.L_x_5423:
[----:B------:R-:W-:Y:S05]  /*6690*/  BSYNC.RECONVERGENT B2 ;  /* 0x0000000000027941 */ /* 0x000fea0003800200 */
.L_x_5422:
        /* <DEDUP_REMOVED lines=11> */
.L_x_5421:
[----:B------:R-:W-:Y:S05]  /*6750*/  BSYNC.RECONVERGENT B1 ;  /* 0x0000000000017941 */ /* 0x000fea0003800200 */
.L_x_5420:
[----:B------:R-:W-:Y:S02]  /*6760*/  F2FP.F16.F32.PACK_AB R47, RZ, R48 ;  /* 0x00000030ff2f723e */ /* 0x000fe400000000ff */
[----:B------:R-:W-:Y:S02]  /*6770*/  PRMT R46, R85, 0x5410, R86 ;  /* 0x00005410552e7816 */ /* 0x000fe40000000056 */
[----:B------:R-:W-:Y:S02]  /*6780*/  PRMT R45, R84, 0x5410, R83 ;  /* 0x00005410542d7816 */ /* 0x000fe40000000053 */
[----:B------:R-:W-:Y:S02]  /*6790*/  PRMT R44, R82, 0x5410, R70 ;  /* 0x00005410522c7816 */ /* 0x000fe40000000046 */
[----:B------:R-:W-:-:S07]  /*67a0*/  PRMT R47, R87, 0x5410, R47 ;  /* 0x00005410572f7816 */ /* 0x000fce000000002f */
.L_x_5370:
[----:B------:R-:W0:Y:S01]  /*67b0*/  LDC.64 R72, c[0x0][0x3a8] ;  /* 0x0000ea00ff487b82 */ /* 0x000e220000000a00 */
[----:B------:R-:W-:Y:S01]  /*67c0*/  IADD3 R99, PT, PT, R78, 0x20, RZ ;  /* 0x000000204e637810 */ /* 0x000fe20007ffe0ff */
[C---:B------:R-:W-:Y:S01]  /*67d0*/  @P0 VIADD R91, R81.reuse, 0x20 ;  /* 0x00000020515b0836 */ /* 0x040fe20000000000 */
        /* <DEDUP_REMOVED lines=28> */
.L_x_5428:
[----:B------:R-:W-:Y:S05]  /*69a0*/  BSYNC.RECONVERGENT B1 ;  /* 0x0000000000017941 */ /* 0x000fea0003800200 */
.L_x_5427:
[----:B------:R2:W5:Y:S04]  /*69b0*/  @P0 LDG.E.128 R40, desc[UR8][R82.64] ;  /* 0x0000000852280981 */ /* 0x000568000c1e1d00 */
[----:B-----5:R2:W5:Y:S01]  /*69c0*/  @P1 LDG.E.128 R36, desc[UR8][R84.64] ;  /* 0x0000000854241981 */ /* 0x020562000c1e1d00 */
[----:B------:R-:W-:Y:S05]  /*69d0*/  @!P0 BRA `(.L_x_5429) ;  /* 0x0000002c00948947 */ /* 0x000fea0003800000 */
[----:B------:R-:W-:Y:S01]  /*69e0*/  ISETP.GT.AND P2, PT, R89, RZ, PT ;  /* 0x000000ff5900720c */ /* 0x000fe20003f44270 */
[----:B------:R-:W-:-:S12]  /*69f0*/  BSSY.RECONVERGENT B1, `(.L_x_5430) ;  /* 0x000005a000017945 */ /* 0x000fd80003800200 */
[----:B------:R-:W-:Y:S01]  /*6a00*/  @!P2 HADD2.F32 R88, -RZ, R40.H0_H0 ;  /* 0x20000028ff58a230 */ /* 0x000fe20000004100 */
[----:B--2---:R-:W-:Y:S01]  /*6a10*/  @!P2 MOV R84, R80 ;  /* 0x000000500054a202 */ /* 0x004fe20000000f00 */
[----:B01----:R-:W-:Y:S01]  /*6a20*/  @!P2 IMAD.MOV.U32 R44, RZ, RZ, R92 ;  /* 0x000000ffff2ca224 */ /* 0x003fe200078e005c */
        /* <DEDUP_REMOVED lines=17> */
.L_x_5434:
        /* <DEDUP_REMOVED lines=13> */
.L_x_5436:
[----:B------:R-:W-:Y:S05]  /*6c10*/  BSYNC.RECONVERGENT B3 ;  /* 0x0000000000037941 */ /* 0x000fea0003800200 */
.L_x_5435:
        /* <DEDUP_REMOVED lines=42> */
.L_x_5433:
[----:B------:R-:W-:Y:S05]  /*6ec0*/  BSYNC.RECONVERGENT B2 ;  /* 0x0000000000027941 */ /* 0x000fea0003800200 */
.L_x_5432:
[----:B------:R-:W-:Y:S01]  /*6ed0*/  I2FP.F32.U32 R45, R45 ;  /* 0x0000002d002d7245 */ /* 0x000fe20000201000 */
[----:B-----5:R-:W-:Y:S02]  /*6ee0*/  HADD2.F32 R47, -RZ, R36.H0_H0 ;  /* 0x20000024ff2f7230 */ /* 0x020fe40000004100 */
[----:B------:R-:W-:Y:S02]  /*6ef0*/  IMAD.MOV.U32 R46, RZ, RZ, 0x2f800000 ;  /* 0x2f800000ff2e7424 */ /* 0x000fe400078e00ff */
[----:B------:R-:W-:Y:S02]  /*6f00*/  HADD2.F32 R83, -RZ, R40.H0_H0 ;  /* 0x20000028ff537230 */ /* 0x000fe40000004100 */
        /* <DEDUP_REMOVED lines=8> */
.L_x_5431:
[----:B------:R-:W-:Y:S05]  /*6f90*/  BSYNC.RECONVERGENT B1 ;  /* 0x0000000000017941 */ /* 0x000fea0003800200 */
.L_x_5430:
        /* <DEDUP_REMOVED lines=22> */
.L_x_5441:
        /* <DEDUP_REMOVED lines=13> */
.L_x_5443:
[----:B------:R-:W-:Y:S05]  /*71d0*/  BSYNC.RECONVERGENT B3 ;  /* 0x0000000000037941 */ /* 0x000fea0003800200 */
.L_x_5442:
        /* <DEDUP_REMOVED lines=42> */
.L_x_5440:
[----:B------:R-:W-:Y:S05]  /*7480*/  BSYNC.RECONVERGENT B2 ;  /* 0x0000000000027941 */ /* 0x000fea0003800200 */
.L_x_5439:
        /* <DEDUP_REMOVED lines=12> */
.L_x_5438:
[----:B------:R-:W-:Y:S05]  /*7550*/  BSYNC.RECONVERGENT B1 ;  /* 0x0000000000017941 */ /* 0x000fea0003800200 */
.L_x_5437:
        /* <DEDUP_REMOVED lines=22> */
.L_x_5448:
        /* <DEDUP_REMOVED lines=13> */
.L_x_5450:
[----:B------:R-:W-:Y:S05]  /*7790*/  BSYNC.RECONVERGENT B3 ;  /* 0x0000000000037941 */ /* 0x000fea0003800200 */
.L_x_5449:
        /* <DEDUP_REMOVED lines=42> */
.L_x_5447:
[----:B------:R-:W-:Y:S05]  /*7a40*/  BSYNC.RECONVERGENT B2 ;  /* 0x0000000000027941 */ /* 0x000fea0003800200 */
.L_x_5446:
        /* <DEDUP_REMOVED lines=12> */
.L_x_5445:
[----:B------:R-:W-:Y:S05]  /*7b10*/  BSYNC.RECONVERGENT B1 ;  /* 0x0000000000017941 */ /* 0x000fea0003800200 */
.L_x_5444:
        /* <DEDUP_REMOVED lines=22> */
.L_x_5455:
        /* <DEDUP_REMOVED lines=13> */
.L_x_5457:
[----:B------:R-:W-:Y:S05]  /*7d50*/  BSYNC.RECONVERGENT B3 ;  /* 0x0000000000037941 */ /* 0x000fea0003800200 */
.L_x_5456:
        /* <DEDUP_REMOVED lines=42> */
.L_x_5454:
[----:B------:R-:W-:Y:S05]  /*8000*/  BSYNC.RECONVERGENT B2 ;  /* 0x0000000000027941 */ /* 0x000fea0003800200 */
.L_x_5453:
        /* <DEDUP_REMOVED lines=12> */
.L_x_5452:
[----:B------:R-:W-:Y:S05]  /*80d0*/  BSYNC.RECONVERGENT B1 ;  /* 0x0000000000017941 */ /* 0x000fea0003800200 */
.L_x_5451:
        /* <DEDUP_REMOVED lines=22> */
.L_x_5462:
        /* <DEDUP_REMOVED lines=13> */
.L_x_5464:
[----:B------:R-:W-:Y:S05]  /*8310*/  BSYNC.RECONVERGENT B3 ;  /* 0x0000000000037941 */ /* 0x000fea0003800200 */
.L_x_5463:
        /* <DEDUP_REMOVED lines=42> */
.L_x_5461:
[----:B------:R-:W-:Y:S05]  /*85c0*/  BSYNC.RECONVERGENT B2 ;  /* 0x0000000000027941 */ /* 0x000fea0003800200 */
.L_x_5460:
        /* <DEDUP_REMOVED lines=12> */
.L_x_5459:
[----:B------:R-:W-:Y:S05]  /*8690*/  BSYNC.RECONVERGENT B1 ;  /* 0x0000000000017941 */ /* 0x000fea0003800200 */
.L_x_5458:
        /* <DEDUP_REMOVED lines=22> */
.L_x_5469:
        /* <DEDUP_REMOVED lines=13> */
.L_x_5471:
[----:B------:R-:W-:Y:S05]  /*88d0*/  BSYNC.RECONVERGENT B3 ;  /* 0x0000000000037941 */ /* 0x000fea0003800200 */
.L_x_5470:
        /* <DEDUP_REMOVED lines=42> */
.L_x_5468:
[----:B------:R-:W-:Y:S05]  /*8b80*/  BSYNC.RECONVERGENT B2 ;  /* 0x0000000000027941 */ /* 0x000fea0003800200 */
.L_x_5467:
        /* <DEDUP_REMOVED lines=12> */
.L_x_5466:
[----:B------:R-:W-:Y:S05]  /*8c50*/  BSYNC.RECONVERGENT B1 ;  /* 0x0000000000017941 */ /* 0x000fea0003800200 */
.L_x_5465:
        /* <DEDUP_REMOVED lines=22> */
.L_x_5476:
        /* <DEDUP_REMOVED lines=13> */
.L_x_5478:
[----:B------:R-:W-:Y:S05]  /*8e90*/  BSYNC.RECONVERGENT B3 ;  /* 0x0000000000037941 */ /* 0x000fea0003800200 */
.L_x_5477:
        /* <DEDUP_REMOVED lines=41> */
.L_x_5475:
[----:B------:R-:W-:Y:S05]  /*9130*/  BSYNC.RECONVERGENT B2 ;  /* 0x0000000000027941 */ /* 0x000fea0003800200 */
.L_x_5474:
[----:B------:R-:W-:Y:S01]  /*9140*/  I2FP.F32.U32 R45, R46 ;  /* 0x0000002e002d7245 */ /* 0x000fe20000201000 */
[----:B------:R-:W-:Y:S02]  /*9150*/  HFMA2 R46, -RZ, RZ, 0.1171875, 0 ;  /* 0x2f800000ff2e7431 */ /* 0x000fe400000001ff */
        /* <DEDUP_REMOVED lines=10> */
.L_x_5473:
[----:B------:R-:W-:Y:S05]  /*9200*/  BSYNC.RECONVERGENT B1 ;  /* 0x0000000000017941 */ /* 0x000fea0003800200 */
.L_x_5472:
        /* <DEDUP_REMOVED lines=22> */
.L_x_5483:
        /* <DEDUP_REMOVED lines=13> */
.L_x_5485:
[----:B------:R-:W-:Y:S05]  /*9440*/  BSYNC.RECONVERGENT B3 ;  /* 0x0000000000037941 */ /* 0x000fea0003800200 */
.L_x_5484:
        /* <DEDUP_REMOVED lines=42> */
.L_x_5482:
[----:B------:R-:W-:Y:S05]  /*96f0*/  BSYNC.RECONVERGENT B2 ;  /* 0x0000000000027941 */ /* 0x000fea0003800200 */
.L_x_5481:
        /* <DEDUP_REMOVED lines=12> */
.L_x_5480:
[----:B------:R-:W-:Y:S05]  /*97c0*/  BSYNC.RECONVERGENT B1 ;  /* 0x0000000000017941 */ /* 0x000fea0003800200 */
.L_x_5479:
[----:B------:R-:W-:Y:S02]  /*97d0*/  F2FP.F16.F32.PACK_AB R47, RZ, R80 ;  /* 0x00000050ff2f723e */ /* 0x000fe400000000ff */
[----:B------:R-:W-:Y:S02]  /*97e0*/  PRMT R46, R94, 0x5410, R95 ;  /* 0x000054105e2e7816 */ /* 0x000fe4000000005f */
[----:B------:R-:W-:Y:S02]  /*97f0*/  PRMT R45, R93, 0x5410, R92 ;  /* 0x000054105d2d7816 */ /* 0x000fe4000000005c */
[----:B------:R-:W-:Y:S02]  /*9800*/  PRMT R44, R91, 0x5410, R90 ;  /* 0x000054105b2c7816 */ /* 0x000fe4000000005a */
[----:B------:R-:W-:Y:S01]  /*9810*/  PRMT R47, R70, 0x5410, R47 ;  /* 0x00005410462f7816 */ /* 0x000fe2000000002f */
[----:B------:R-:W-:Y:S06]  /*9820*/  BRA `(.L_x_5486) ;  /* 0x0000002c00007947 */ /* 0x000fec0003800000 */
.L_x_5429:
[----:B------:R-:W-:Y:S01]  /*9830*/  BSSY.RECONVERGENT B1, `(.L_x_5487) ;  /* 0x0000059000017945 */ /* 0x000fe20003800200 */
[----:B------:R-:W-:Y:S01]  /*9840*/  IMAD.MOV.U32 R88, RZ, RZ, RZ ;  /* 0x000000ffff587224 */ /* 0x000fe200078e00ff */
[----:B------:R-:W-:Y:S01]  /*9850*/  MOV R98, R80 ;  /* 0x0000005000627202 */ /* 0x000fe20000000f00 */
[----:B01----:R-:W-:Y:S01]  /*9860*/  IMAD.MOV.U32 R44, RZ, RZ, R92 ;  /* 0x000000ffff2c7224 */ /* 0x003fe200078e005c */
        /* <DEDUP_REMOVED lines=17> */
.L_x_5491:
        /* <DEDUP_REMOVED lines=13> */
.L_x_5493:
[----:B------:R-:W-:Y:S05]  /*9a50*/  BSYNC.RECONVERGENT B3 ;  /* 0x0000000000037941 */ /* 0x000fea0003800200 */
.L_x_5492:
        /* <DEDUP_REMOVED lines=42> */
.L_x_5490:
[----:B------:R-:W-:Y:S05]  /*9d00*/  BSYNC.RECONVERGENT B2 ;  /* 0x0000000000027941 */ /* 0x000fea0003800200 */
.L_x_5489:
        /* <DEDUP_REMOVED lines=11> */
.L_x_5488:
[----:B------:R-:W-:Y:S05]  /*9dc0*/  BSYNC.RECONVERGENT B1 ;  /* 0x0000000000017941 */ /* 0x000fea0003800200 */
.L_x_5487:
        /* <DEDUP_REMOVED lines=18> */
.L_x_5498:
        /* <DEDUP_REMOVED lines=13> */
.L_x_5500:
[----:B------:R-:W-:Y:S05]  /*9fc0*/  BSYNC.RECONVERGENT B3 ;  /* 0x0000000000037941 */ /* 0x000fea0003800200 */
.L_x_5499:
        /* <DEDUP_REMOVED lines=42> */
.L_x_5497:
[----:B------:R-:W-:Y:S05]  /*a270*/  BSYNC.RECONVERGENT B2 ;  /* 0x0000000000027941 */ /* 0x000fea0003800200 */
.L_x_5496:
        /* <DEDUP_REMOVED lines=11> */
.L_x_5495:
[----:B------:R-:W-:Y:S05]  /*a330*/  BSYNC.RECONVERGENT B1 ;  /* 0x0000000000017941 */ /* 0x000fea0003800200 */
.L_x_5494:
        /* <DEDUP_REMOVED lines=18> */
.L_x_5505:
        /* <DEDUP_REMOVED lines=13> */
.L_x_5507:
[----:B------:R-:W-:Y:S05]  /*a530*/  BSYNC.RECONVERGENT B3 ;  /* 0x0000000000037941 */ /* 0x000fea0003800200 */
.L_x_5506:
        /* <DEDUP_REMOVED lines=42> */
.L_x_5504:
[----:B------:R-:W-:Y:S05]  /*a7e0*/  BSYNC.RECONVERGENT B2 ;  /* 0x0000000000027941 */ /* 0x000fea0003800200 */
.L_x_5503:
        /* <DEDUP_REMOVED lines=11> */
.L_x_5502:
[----:B------:R-:W-:Y:S05]  /*a8a0*/  BSYNC.RECONVERGENT B1 ;  /* 0x0000000000017941 */ /* 0x000fea0003800200 */
.L_x_5501:
[----:B------:R-:W-:Y:S01]  /*a8b0*/  BSSY.RECONVERGENT B1, `(.L_x_5508) ;  /* 0x0000056000017945 */ /* 0x000fe20003800200 */
[----:B------:R-:W-:Y:S01]  /*a8c0*/  F2FP.F16.F32.PACK_AB R93, RZ, R86 ;  /* 0x00000056ff5d723e */ /* 0x000fe200000000ff */
[----:B------:R-:W-:Y:S01]  /*a8d0*/  IMAD.MOV.U32 R45, RZ, RZ, R44 ;  /* 0x000000ffff2d7224 */ /* 0x000fe200078e002c */
[----:B--2---:R-:W-:Y:S01]  /*a8e0*/  MOV R85, RZ ;  /* 0x000000ff00557202 */ /* 0x004fe20000000f00 */
        /* <DEDUP_REMOVED lines=14> */
.L_x_5512:
        /* <DEDUP_REMOVED lines=13> */
.L_x_5514:
[----:B------:R-:W-:Y:S05]  /*aaa0*/  BSYNC.RECONVERGENT B3 ;  /* 0x0000000000037941 */ /* 0x000fea0003800200 */
.L_x_5513:
        /* <DEDUP_REMOVED lines=42> */
.L_x_5511:
[----:B------:R-:W-:Y:S05]  /*ad50*/  BSYNC.RECONVERGENT B2 ;  /* 0x0000000000027941 */ /* 0x000fea0003800200 */
.L_x_5510:
        /* <DEDUP_REMOVED lines=11> */
.L_x_5509:
[----:B------:R-:W-:Y:S05]  /*ae10*/  BSYNC.RECONVERGENT B1 ;  /* 0x0000000000017941 */ /* 0x000fea0003800200 */
.L_x_5508:
        /* <DEDUP_REMOVED lines=18> */
.L_x_5519:
        /* <DEDUP_REMOVED lines=13> */
.L_x_5521:
[----:B------:R-:W-:Y:S05]  /*b010*/  BSYNC.RECONVERGENT B3 ;  /* 0x0000000000037941 */ /* 0x000fea0003800200 */
.L_x_5520:
        /* <DEDUP_REMOVED lines=42> */
.L_x_5518:
[----:B------:R-:W-:Y:S05]  /*b2c0*/  BSYNC.RECONVERGENT B2 ;  /* 0x0000000000027941 */ /* 0x000fea0003800200 */
.L_x_5517:
        /* <DEDUP_REMOVED lines=11> */
.L_x_5516:
[----:B------:R-:W-:Y:S05]  /*b380*/  BSYNC.RECONVERGENT B1 ;  /* 0x0000000000017941 */ /* 0x000fea0003800200 */
.L_x_5515:
        /* <DEDUP_REMOVED lines=18> */
.L_x_5526:
        /* <DEDUP_REMOVED lines=13> */
.L_x_5528:
[----:B------:R-:W-:Y:S05]  /*b580*/  BSYNC.RECONVERGENT B3 ;  /* 0x0000000000037941 */ /* 0x000fea0003800200 */
.L_x_5527:
        /* <DEDUP_REMOVED lines=42> */
.L_x_5525:
[----:B------:R-:W-:Y:S05]  /*b830*/  BSYNC.RECONVERGENT B2 ;  /* 0x0000000000027941 */ /* 0x000fea0003800200 */
.L_x_5524:
        /* <DEDUP_REMOVED lines=11> */
.L_x_5523:
[----:B------:R-:W-:Y:S05]  /*b8f0*/  BSYNC.RECONVERGENT B1 ;  /* 0x0000000000017941 */ /* 0x000fea0003800200 */
.L_x_5522:
        /* <DEDUP_REMOVED lines=18> */
.L_x_5533:
        /* <DEDUP_REMOVED lines=13> */
.L_x_5535:
[----:B------:R-:W-:Y:S05]  /*baf0*/  BSYNC.RECONVERGENT B3 ;  /* 0x0000000000037941 */ /* 0x000fea0003800200 */
.L_x_5534:
        /* <DEDUP_REMOVED lines=42> */
.L_x_5532:
[----:B------:R-:W-:Y:S05]  /*bda0*/  BSYNC.RECONVERGENT B2 ;  /* 0x0000000000027941 */ /* 0x000fea0003800200 */
.L_x_5531:
        /* <DEDUP_REMOVED lines=11> */
.L_x_5530:
[----:B------:R-:W-:Y:S05]  /*be60*/  BSYNC.RECONVERGENT B1 ;  /* 0x0000000000017941 */ /* 0x000fea0003800200 */
.L_x_5529:
        /* <DEDUP_REMOVED lines=18> */
.L_x_5540:
        /* <DEDUP_REMOVED lines=13> */
.L_x_5542:
[----:B------:R-:W-:Y:S05]  /*c060*/  BSYNC.RECONVERGENT B3 ;  /* 0x0000000000037941 */ /* 0x000fea0003800200 */
.L_x_5541:
        /* <DEDUP_REMOVED lines=42> */
.L_x_5539:
[----:B------:R-:W-:Y:S05]  /*c310*/  BSYNC.RECONVERGENT B2 ;  /* 0x0000000000027941 */ /* 0x000fea0003800200 */
.L_x_5538:
        /* <DEDUP_REMOVED lines=11> */
.L_x_5537:
[----:B------:R-:W-:Y:S05]  /*c3d0*/  BSYNC.RECONVERGENT B1 ;  /* 0x0000000000017941 */ /* 0x000fea0003800200 */
.L_x_5536:
[----:B------:R-:W-:Y:S02]  /*c3e0*/  F2FP.F16.F32.PACK_AB R47, RZ, R80 ;  /* 0x00000050ff2f723e */ /* 0x000fe400000000ff */
[----:B------:R-:W-:Y:S02]  /*c3f0*/  PRMT R46, R94, 0x5410, R95 ;  /* 0x000054105e2e7816 */ /* 0x000fe4000000005f */
[----:B------:R-:W-:Y:S02]  /*c400*/  PRMT R45, R93, 0x5410, R92 ;  /* 0x000054105d2d7816 */ /* 0x000fe4000000005c */
[----:B------:R-:W-:Y:S02]  /*c410*/  PRMT R44, R91, 0x5410, R90 ;  /* 0x000054105b2c7816 */ /* 0x000fe4000000005a */
[----:B------:R-:W-:-:S07]  /*c420*/  PRMT R47, R70, 0x5410, R47 ;  /* 0x00005410462f7816 */ /* 0x000fce000000002f */
.L_x_5486:
[C---:B------:R-:W-:Y:S01]  /*c430*/  VIADD R95, R81.reuse, 0x20 ;  /* 0x00000020515f7836 */ /* 0x040fe20000000000 */
[----:B------:R-:W0:Y:S01]  /*c440*/  @P1 LDC.64 R92, c[0x0][0x390] ;  /* 0x0000e400ff5c1b82 */ /* 0x000e220000000a00 */
        /* <DEDUP_REMOVED lines=9> */
[----:B------:R-:W-:Y:S01]  /*c4e0*/  SHF.L.U32 R47, R62, 0x10, RZ ;  /* 0x000000103e2f7819 */ /* 0x000fe200000006ff */
        /* <DEDUP_REMOVED lines=19> */
.L_x_5544:
[----:B------:R-:W-:Y:S05]  /*c620*/  BSYNC.RECONVERGENT B1 ;  /* 0x0000000000017941 */ /* 0x000fea0003800200 */
.L_x_5543:
[----:B-----5:R1:W5:Y:S04]  /*c630*/  @P1 LDG.E.128 R36, desc[UR8][R92.64] ;  /* 0x000000085c241981 */ /* 0x020368000c1e1d00 */
[----:B------:R1:W5:Y:S01]  /*c640*/  @P0 LDG.E.128 R40, desc[UR8][R90.64] ;  /* 0x000000085a280981 */ /* 0x000362000c1e1d00 */
[----:B------:R-:W-:Y:S05]  /*c650*/  @!P0 BRA `(.L_x_5545) ;  /* 0x0000002c00948947 */ /* 0x000fea0003800000 */
[----:B------:R-:W-:Y:S01]  /*c660*/  ISETP.GT.AND P0, PT, R89, RZ, PT ;  /* 0x000000ff5900720c */ /* 0x000fe20003f04270 */
[----:B------:R-:W-:-:S12]  /*c670*/  BSSY.RECONVERGENT B1, `(.L_x_5546) ;  /* 0x0000059000017945 */ /* 0x000fd80003800200 */
[----:B-----5:R-:W-:Y:S01]  /*c680*/  @!P0 HADD2.F32 R95, -RZ, R40.H0_H0 ;  /* 0x20000028ff5f8230 */ /* 0x020fe20000004100 */
[----:B0-----:R-:W-:Y:S01]  /*c690*/  @!P0 MOV R44, R100 ;  /* 0x00000064002c8202 */ /* 0x001fe20000000f00 */
[----:B-1----:R-:W-:Y:S01]  /*c6a0*/  @!P0 IMAD.MOV.U32 R92, RZ, RZ, R98 ;  /* 0x000000ffff5c8224 */ /* 0x002fe200078e0062 */
        /* <DEDUP_REMOVED lines=17> */
.L_x_5550:
        /* <DEDUP_REMOVED lines=13> */
.L_x_5552:
[----:B------:R-:W-:Y:S05]  /*c890*/  BSYNC.RECONVERGENT B3 ;  /* 0x0000000000037941 */ /* 0x000fea0003800200 */
.L_x_5551:
        /* <DEDUP_REMOVED lines=41> */
.L_x_5549:
[----:B------:R-:W-:Y:S05]  /*cb30*/  BSYNC.RECONVERGENT B2 ;  /* 0x0000000000027941 */ /* 0x000fea0003800200 */
.L_x_5548:
        /* <DEDUP_REMOVED lines=12> */
.L_x_5547:
[----:B------:R-:W-:Y:S05]  /*cc00*/  BSYNC.RECONVERGENT B1 ;  /* 0x0000000000017941 */ /* 0x000fea0003800200 */
.L_x_5546:
        /* <DEDUP_REMOVED lines=22> */
.L_x_5557:
        /* <DEDUP_REMOVED lines=13> */
.L_x_5559:
[----:B------:R-:W-:Y:S05]  /*ce40*/  BSYNC.RECONVERGENT B3 ;  /* 0x0000000000037941 */ /* 0x000fea0003800200 */
.L_x_5558:
        /* <DEDUP_REMOVED lines=42> */
.L_x_5556:
[----:B------:R-:W-:Y:S05]  /*d0f0*/  BSYNC.RECONVERGENT B2 ;  /* 0x0000000000027941 */ /* 0x000fea0003800200 */
.L_x_5555:
[----:B------:R-:W-:Y:S01]  /*d100*/  I2FP.F32.U32 R44, R46 ;  /* 0x0000002e002c7245 */ /* 0x000fe20000201000 */
[----:B------:R-:W-:Y:S02]  /*d110*/  HADD2.F32 R46, -RZ, R36.H1_H1 ;  /* 0x30000024ff2e7230 */ /* 0x000fe40000004100 */
        /* <DEDUP_REMOVED lines=10> */
.L_x_5554:
[----:B------:R-:W-:Y:S05]  /*d1c0*/  BSYNC.RECONVERGENT B1 ;  /* 0x0000000000017941 */ /* 0x000fea0003800200 */
.L_x_5553:
        /* <DEDUP_REMOVED lines=22> */
.L_x_5564:
        /* <DEDUP_REMOVED lines=13> */
.L_x_5566:
[----:B------:R-:W-:Y:S05]  /*d400*/  BSYNC.RECONVERGENT B3 ;  /* 0x0000000000037941 */ /* 0x000fea0003800200 */
.L_x_5565:
        /* <DEDUP_REMOVED lines=42> */
.L_x_5563:
[----:B------:R-:W-:Y:S05]  /*d6b0*/  BSYNC.RECONVERGENT B2 ;  /* 0x0000000000027941 */ /* 0x000fea0003800200 */
.L_x_5562:
        /* <DEDUP_REMOVED lines=12> */
.L_x_5561:
[----:B------:R-:W-:Y:S05]  /*d780*/  BSYNC.RECONVERGENT B1 ;  /* 0x0000000000017941 */ /* 0x000fea0003800200 */
.L_x_5560:
        /* <DEDUP_REMOVED lines=22> */
.L_x_5571:
        /* <DEDUP_REMOVED lines=13> */
.L_x_5573:
[----:B------:R-:W-:Y:S05]  /*d9c0*/  BSYNC.RECONVERGENT B3 ;  /* 0x0000000000037941 */ /* 0x000fea0003800200 */
.L_x_5572:
        /* <DEDUP_REMOVED lines=42> */
.L_x_5570:
[----:B------:R-:W-:Y:S05]  /*dc70*/  BSYNC.RECONVERGENT B2 ;  /* 0x0000000000027941 */ /* 0x000fea0003800200 */
.L_x_5569:
        /* <DEDUP_REMOVED lines=12> */
.L_x_5568:
[----:B------:R-:W-:Y:S05]  /*dd40*/  BSYNC.RECONVERGENT B1 ;  /* 0x0000000000017941 */ /* 0x000fea0003800200 */
.L_x_5567:
        /* <DEDUP_REMOVED lines=22> */
.L_x_5578:
        /* <DEDUP_REMOVED lines=13> */
.L_x_5580:
[----:B------:R-:W-:Y:S05]  /*df80*/  BSYNC.RECONVERGENT B3 ;  /* 0x0000000000037941 */ /* 0x000fea0003800200 */
.L_x_5579:
        /* <DEDUP_REMOVED lines=42> */
.L_x_5577:
[----:B------:R-:W-:Y:S05]  /*e230*/  BSYNC.RECONVERGENT B2 ;  /* 0x0000000000027941 */ /* 0x000fea0003800200 */
.L_x_5576:
        /* <DEDUP_REMOVED lines=12> */
.L_x_5575:
[----:B------:R-:W-:Y:S05]  /*e300*/  BSYNC.RECONVERGENT B1 ;  /* 0x0000000000017941 */ /* 0x000fea0003800200 */
.L_x_5574:
        /* <DEDUP_REMOVED lines=22> */
.L_x_5585:
        /* <DEDUP_REMOVED lines=13> */
.L_x_5587:
[----:B------:R-:W-:Y:S05]  /*e540*/  BSYNC.RECONVERGENT B3 ;  /* 0x0000000000037941 */ /* 0x000fea0003800200 */
.L_x_5586:
        /* <DEDUP_REMOVED lines=42> */
.L_x_5584:
[----:B------:R-:W-:Y:S05]  /*e7f0*/  BSYNC.RECONVERGENT B2 ;  /* 0x0000000000027941 */ /* 0x000fea0003800200 */
.L_x_5583:
        /* <DEDUP_REMOVED lines=12> */
.L_x_5582:
[----:B------:R-:W-:Y:S05]  /*e8c0*/  BSYNC.RECONVERGENT B1 ;  /* 0x0000000000017941 */ /* 0x000fea0003800200 */
.L_x_5581:
        /* <DEDUP_REMOVED lines=22> */
.L_x_5592:
        /* <DEDUP_REMOVED lines=13> */
.L_x_5594:
[----:B------:R-:W-:Y:S05]  /*eb00*/  BSYNC.RECONVERGENT B3 ;  /* 0x0000000000037941 */ /* 0x000fea0003800200 */
.L_x_5593:
        /* <DEDUP_REMOVED lines=42> */
.L_x_5591:
[----:B------:R-:W-:Y:S05]  /*edb0*/  BSYNC.RECONVERGENT B2 ;  /* 0x0000000000027941 */ /* 0x000fea0003800200 */
.L_x_5590:
        /* <DEDUP_REMOVED lines=12> */
.L_x_5589:
[----:B------:R-:W-:Y:S05]  /*ee80*/  BSYNC.RECONVERGENT B1 ;  /* 0x0000000000017941 */ /* 0x000fea0003800200 */
.L_x_5588:
        /* <DEDUP_REMOVED lines=22> */
.L_x_5599:
        /* <DEDUP_REMOVED lines=13> */
.L_x_5601:
[----:B------:R-:W-:Y:S05]  /*f0c0*/  BSYNC.RECONVERGENT B3 ;  /* 0x0000000000037941 */ /* 0x000fea0003800200 */
.L_x_5600:
        /* <DEDUP_REMOVED lines=42> */
.L_x_5598:
[----:B------:R-:W-:Y:S05]  /*f370*/  BSYNC.RECONVERGENT B2 ;  /* 0x0000000000027941 */ /* 0x000fea0003800200 */
.L_x_5597:
        /* <DEDUP_REMOVED lines=12> */
.L_x_5596:
[----:B------:R-:W-:Y:S05]  /*f440*/  BSYNC.RECONVERGENT B1 ;  /* 0x0000000000017941 */ /* 0x000fea0003800200 */
.L_x_5595:
[----:B------:R-:W-:Y:S02]  /*f450*/  F2FP.F16.F32.PACK_AB R47, RZ, R105 ;  /* 0x00000069ff2f723e */ /* 0x000fe400000000ff */
[----:B------:R-:W-:Y:S02]  /*f460*/  PRMT R46, R101, 0x5410, R103 ;  /* 0x00005410652e7816 */ /* 0x000fe40000000067 */
[----:B------:R-:W-:Y:S02]  /*f470*/  PRMT R45, R100, 0x5410, R99 ;  /* 0x00005410642d7816 */ /* 0x000fe40000000063 */
[----:B------:R-:W-:Y:S02]  /*f480*/  PRMT R44, R98, 0x5410, R97 ;  /* 0x00005410622c7816 */ /* 0x000fe40000000061 */
[----:B------:R-:W-:Y:S01]  /*f490*/  PRMT R47, R96, 0x5410, R47 ;  /* 0x00005410602f7816 */ /* 0x000fe2000000002f */
[----:B------:R-:W-:Y:S06]  /*f4a0*/  BRA `(.L_x_5602) ;  /* 0x0000002c00007947 */ /* 0x000fec0003800000 */
.L_x_5545:
        /* <DEDUP_REMOVED lines=21> */
.L_x_5607:
        /* <DEDUP_REMOVED lines=13> */
.L_x_5609:
[----:B------:R-:W-:Y:S05]  /*f6d0*/  BSYNC.RECONVERGENT B3 ;  /* 0x0000000000037941 */ /* 0x000fea0003800200 */
.L_x_5608:
        /* <DEDUP_REMOVED lines=42> */
.L_x_5606:
[----:B------:R-:W-:Y:S05]  /*f980*/  BSYNC.RECONVERGENT B2 ;  /* 0x0000000000027941 */ /* 0x000fea0003800200 */
.L_x_5605:
        /* <DEDUP_REMOVED lines=11> */
.L_x_5604:
[----:B------:R-:W-:Y:S05]  /*fa40*/  BSYNC.RECONVERGENT B1 ;  /* 0x0000000000017941 */ /* 0x000fea0003800200 */
.L_x_5603:
        /* <DEDUP_REMOVED lines=18> */
.L_x_5614:
        /* <DEDUP_REMOVED lines=13> */
.L_x_5616:
[----:B------:R-:W-:Y:S05]  /*fc40*/  BSYNC.RECONVERGENT B3 ;  /* 0x0000000000037941 */ /* 0x000fea0003800200 */
.L_x_5615:
        /* <DEDUP_REMOVED lines=42> */
.L_x_5613:
[----:B------:R-:W-:Y:S05]  /*fef0*/  BSYNC.RECONVERGENT B2 ;  /* 0x0000000000027941 */ /* 0x000fea0003800200 */
.L_x_5612:
        /* <DEDUP_REMOVED lines=11> */
.L_x_5611:
[----:B------:R-:W-:Y:S05]  /*ffb0*/  BSYNC.RECONVERGENT B1 ;  /* 0x0000000000017941 */ /* 0x000fea0003800200 */
.L_x_5610:
[----:B------:R-:W-:Y:S01]  /*ffc0*/  BSSY.RECONVERGENT B1, `(.L_x_5617) ;  /* 0x0000056000017945 */ /* 0x000fe20003800200 */
[----:B------:R-:W-:Y:S01]  /*ffd0*/  F2FP.F16.F32.PACK_AB R97, RZ, R94 ;  /* 0x0000005eff61723e */ /* 0x000fe200000000ff */
[----:B------:R-:W-:Y:S01]  /*ffe0*/  IMAD.MOV.U32 R44, RZ, RZ, R45 ;  /* 0x000000ffff2c7224 */ /* 0x000fe200078e002d */
[----:B-1----:R-:W-:Y:S01]  /*fff0*/  MOV R93, RZ ;  /* 0x000000ff005d7202 */ /* 0x002fe20000000f00 */
        /* <DEDUP_REMOVED lines=14> */
.L_x_5621:
        /* <DEDUP_REMOVED lines=13> */
.L_x_5623:
[----:B------:R-:W-:Y:S05]  /*101b0*/  BSYNC.RECONVERGENT B3 ;  /* 0x0000000000037941 */ /* 0x000fea0003800200 */
.L_x_5622:
        /* <DEDUP_REMOVED lines=42> */
.L_x_5620:
[----:B------:R-:W-:Y:S05]  /*10460*/  BSYNC.RECONVERGENT B2 ;  /* 0x0000000000027941 */ /* 0x000fea0003800200 */
.L_x_5619:
[----:B------:R-:W-:Y:S01]  /*10470*/  I2FP.F32.U32 R45, R46 ;  /* 0x0000002e002d7245 */ /* 0x000fe20000201000 */
[----:B------:R-:W-:Y:S02]  /*10480*/  HFMA2 R46, -RZ, RZ, 0.1171875, 0 ;  /* 0x2f800000ff2e7431 */ /* 0x000fe400000001ff */
        /* <DEDUP_REMOVED lines=9> */
.L_x_5618:
[----:B------:R-:W-:Y:S05]  /*10520*/  BSYNC.RECONVERGENT B1 ;  /* 0x0000000000017941 */ /* 0x000fea0003800200 */
.L_x_5617:
        /* <DEDUP_REMOVED lines=18> */
.L_x_5628:
        /* <DEDUP_REMOVED lines=13> */
.L_x_5630:
[----:B------:R-:W-:Y:S05]  /*10720*/  BSYNC.RECONVERGENT B3 ;  /* 0x0000000000037941 */ /* 0x000fea0003800200 */
.L_x_5629:
        /* <DEDUP_REMOVED lines=42> */
.L_x_5627:
[----:B------:R-:W-:Y:S05]  /*109d0*/  BSYNC.RECONVERGENT B2 ;  /* 0x0000000000027941 */ /* 0x000fea0003800200 */
.L_x_5626:
        /* <DEDUP_REMOVED lines=11> */
.L_x_5625:
[----:B------:R-:W-:Y:S05]  /*10a90*/  BSYNC.RECONVERGENT B1 ;  /* 0x0000000000017941 */ /* 0x000fea0003800200 */
.L_x_5624:
        /* <DEDUP_REMOVED lines=18> */
.L_x_5635:
        /* <DEDUP_REMOVED lines=13> */
.L_x_5637:
[----:B------:R-:W-:Y:S05]  /*10c90*/  BSYNC.RECONVERGENT B3 ;  /* 0x0000000000037941 */ /* 0x000fea0003800200 */
.L_x_5636:
        /* <DEDUP_REMOVED lines=42> */
.L_x_5634:
[----:B------:R-:W-:Y:S05]  /*10f40*/  BSYNC.RECONVERGENT B2 ;  /* 0x0000000000027941 */ /* 0x000fea0003800200 */
.L_x_5633:
        /* <DEDUP_REMOVED lines=11> */
.L_x_5632:
[----:B------:R-:W-:Y:S05]  /*11000*/  BSYNC.RECONVERGENT B1 ;  /* 0x0000000000017941 */ /* 0x000fea0003800200 */
.L_x_5631:
        /* <DEDUP_REMOVED lines=18> */
.L_x_5642:
        /* <DEDUP_REMOVED lines=13> */
.L_x_5644:
[----:B------:R-:W-:Y:S05]  /*11200*/  BSYNC.RECONVERGENT B3 ;  /* 0x0000000000037941 */ /* 0x000fea0003800200 */
.L_x_5643:
        /* <DEDUP_REMOVED lines=42> */
.L_x_5641:
[----:B------:R-:W-:Y:S05]  /*114b0*/  BSYNC.RECONVERGENT B2 ;  /* 0x0000000000027941 */ /* 0x000fea0003800200 */
.L_x_5640:
        /* <DEDUP_REMOVED lines=11> */
.L_x_5639:
[----:B------:R-:W-:Y:S05]  /*11570*/  BSYNC.RECONVERGENT B1 ;  /* 0x0000000000017941 */ /* 0x000fea0003800200 */
.L_x_5638:
        /* <DEDUP_REMOVED lines=18> */
.L_x_5649:
        /* <DEDUP_REMOVED lines=13> */
.L_x_5651:
[----:B------:R-:W-:Y:S05]  /*11770*/  BSYNC.RECONVERGENT B3 ;  /* 0x0000000000037941 */ /* 0x000fea0003800200 */
.L_x_5650:
        /* <DEDUP_REMOVED lines=42> */
.L_x_5648:
[----:B------:R-:W-:Y:S05]  /*11a20*/  BSYNC.RECONVERGENT B2 ;  /* 0x0000000000027941 */ /* 0x000fea0003800200 */
.L_x_5647:
        /* <DEDUP_REMOVED lines=11> */
.L_x_5646:
[----:B------:R-:W-:Y:S05]  /*11ae0*/  BSYNC.RECONVERGENT B1 ;  /* 0x0000000000017941 */ /* 0x000fea0003800200 */
.L_x_5645:
        /* <DEDUP_REMOVED lines=18> */
.L_x_5656:
        /* <DEDUP_REMOVED lines=13> */
.L_x_5658:
[----:B------:R-:W-:Y:S05]  /*11ce0*/  BSYNC.RECONVERGENT B3 ;  /* 0x0000000000037941 */ /* 0x000fea0003800200 */
.L_x_5657:
        /* <DEDUP_REMOVED lines=40> */
[----:B------:R-:W-:Y:S01]  /*11f70*/  IMAD.MOV.U32 R70, RZ, RZ, R76 ;  /* 0x000000ffff467224 */ /* 0x000fe200078e004c */
[----:B------:R-:W-:-:S07]  /*11f80*/  LOP3.LUT R77, R46, UR32, R77, 0x96, !PT ;  /* 0x000000202e4d7c12 */ /* 0x000fce000f8e964d */
.L_x_5655:
[----:B------:R-:W-:Y:S05]  /*11f90*/  BSYNC.RECONVERGENT B2 ;  /* 0x0000000000027941 */ /* 0x000fea0003800200 */
.L_x_5654:
        /* <DEDUP_REMOVED lines=11> */
.L_x_5653:
[----:B------:R-:W-:Y:S05]  /*12050*/  BSYNC.RECONVERGENT B1 ;  /* 0x0000000000017941 */ /* 0x000fea0003800200 */
.L_x_5652:
[----:B------:R-:W-:Y:S02]  /*12060*/  F2FP.F16.F32.PACK_AB R47, RZ, R105 ;  /* 0x00000069ff2f723e */ /* 0x000fe400000000ff */
[----:B------:R-:W-:Y:S02]  /*12070*/  PRMT R46, R101, 0x5410, R102 ;  /* 0x00005410652e7816 */ /* 0x000fe40000000066 */
[----:B------:R-:W-:Y:S02]  /*12080*/  PRMT R45, R99, 0x5410, R100 ;  /* 0x00005410632d7816 */ /* 0x000fe40000000064 */
[----:B------:R-:W-:Y:S02]  /*12090*/  PRMT R44, R98, 0x5410, R97 ;  /* 0x00005410622c7816 */ /* 0x000fe40000000061 */
[----:B------:R-:W-:-:S07]  /*120a0*/  PRMT R47, R96, 0x5410, R47 ;  /* 0x00005410602f7816 */ /* 0x000fce000000002f */
.L_x_5602:
        /* <DEDUP_REMOVED lines=48> */
.L_x_5660:
[----:B------:R-:W-:Y:S05]  /*123b0*/  BSYNC.RECONVERGENT B1 ;  /* 0x0000000000017941 */ /* 0x000fea0003800200 */
.L_x_5659:
        /* <DEDUP_REMOVED lines=72> */
.L_x_5676:
        /* <DEDUP_REMOVED lines=16> */
[----:B0-----:R-:W-:Y:S01]  /*12940*/  VIADD R44, R71, 0xffffffff ;  /* 0xffffffff472c7836 */ /* 0x001fe20000000000 */
[----:B------:R-:W-:Y:S01]  /*12950*/  FSEL R73, R73, RZ, !P0 ;  /* 0x000000ff49497208 */ /* 0x000fe20004000000 */
[----:B------:R-:W-:Y:S02]  /*12960*/  HADD2.F32 R97, -RZ, R35.H0_H0 ;  /* 0x20000023ff617230 */ /* 0x000fe40000004100 */
[----:B------:R-:W-:Y:S02]  /*12970*/  IMAD R79, R44, R79, RZ ;  /* 0x0000004f2c4f7224 */ /* 0x000fe400078e02ff */
[C---:B------:R-:W-:Y:S01]  /*12980*/  FADD.FTZ R44, -R73.reuse, R55 ;  /* 0x00000037492c7221 */ /* 0x040fe20000010100 */
[C---:B------:R-:W-:Y:S01]  /*12990*/  FADD.FTZ R54, -R73.reuse, R54 ;  /* 0x0000003649367221 */ /* 0x040fe20000010100 */
[C---:B------:R-:W-:Y:S01]  /*129a0*/  FADD.FTZ R78, -R73.reuse, R49 ;  /* 0x00000031494e7221 */ /* 0x040fe20000010100 */
[C---:B------:R-:W-:Y:S01]  /*129b0*/  FADD.FTZ R120, -R73.reuse, R89 ;  /* 0x0000005949787221 */ /* 0x040fe20000010100 */
[C---:B------:R-:W-:Y:S01]  /*129c0*/  FADD.FTZ R114, -R73.reuse, R93 ;  /* 0x0000005d49727221 */ /* 0x040fe20000010100 */
[----:B------:R-:W-:Y:S01]  /*129d0*/  FADD.FTZ R116, -R73, R91 ;  /* 0x0000005b49747221 */ /* 0x000fe20000010100 */
[----:B------:R-:W-:-:S02]  /*129e0*/  HADD2.F32 R49, -RZ, R21.H0_H0 ;  /* 0x20000015ff317230 */ /* 0x000fc40000004100 */
[C---:B------:R-:W-:Y:S01]  /*129f0*/  FADD.FTZ R46, -R73.reuse, R53 ;  /* 0x00000035492e7221 */ /* 0x040fe20000010100 */
[--C-:B------:R-:W-:Y:S02]  /*12a00*/  HADD2.F32 R89, -RZ, R32.reuse.H0_H0 ;  /* 0x20000020ff597230 */ /* 0x100fe40000004100 */
[C---:B------:R-:W-:Y:S01]  /*12a10*/  FADD.FTZ R52, -R73.reuse, R52 ;  /* 0x0000003449347221 */ /* 0x040fe20000010100 */
[C---:B------:R-:W-:Y:S01]  /*12a20*/  FADD.FTZ R72, -R73.reuse, R51 ;  /* 0x0000003349487221 */ /* 0x040fe20000010100 */
[C---:B------:R-:W-:Y:S01]  /*12a30*/  FADD.FTZ R50, -R73.reuse, R50 ;  /* 0x0000003249327221 */ /* 0x040fe20000010100 */
[C---:B------:R-:W-:Y:S01]  /*12a40*/  FADD.FTZ R48, -R73.reuse, R48 ;  /* 0x0000003049307221 */ /* 0x040fe20000010100 */
[----:B------:R-:W-:Y:S01]  /*12a50*/  FADD.FTZ R118, -R73, R90 ;  /* 0x0000005a49767221 */ /* 0x000fe20000010100 */
[----:B------:R-:W-:Y:S02]  /*12a60*/  HADD2.F32 R91, -RZ, R21.H1_H1 ;  /* 0x30000015ff5b7230 */ /* 0x000fe40000004100 */
[----:B------:R-:W-:Y:S01]  /*12a70*/  FMUL.FTZ R44, R81, R44 ;  /* 0x0000002c512c7220 */ /* 0x000fe20000410000 */
[----:B------:R-:W-:-:S02]  /*12a80*/  HADD2.F32 R93, -RZ, R32.H1_H1 ;  /* 0x30000020ff5d7230 */ /* 0x000fc40000004100 */
        /* <DEDUP_REMOVED lines=14> */
[C---:B------:R-:W-:Y:S01]  /*12b70*/  FMUL.FTZ R54, R81.reuse, R52 ;  /* 0x0000003451367220 */ /* 0x040fe20000410000 */
[C---:B------:R-:W-:Y:S01]  /*12b80*/  FMUL.FTZ R71, R81.reuse, R72 ;  /* 0x0000004851477220 */ /* 0x040fe20000410000 */
[C---:B------:R-:W-:Y:S01]  /*12b90*/  FMUL.FTZ R82, R81.reuse, R50 ;  /* 0x0000003251527220 */ /* 0x040fe20000410000 */
        /* <DEDUP_REMOVED lines=21> */
[--C-:B------:R-:W-:Y:S02]  /*12cf0*/  HADD2.F32 R89, -RZ, R33.reuse.H1_H1 ;  /* 0x30000021ff597230 */ /* 0x100fe40000004100 */
[----:B------:R-:W-:Y:S01]  /*12d00*/  HADD2.F32 R91, -RZ, R18.H1_H1 ;  /* 0x30000012ff5b7230 */ /* 0x000fe20000004100 */
[----:B------:R-:W-:Y:S01]  /*12d10*/  F2FP.F16.F32.PACK_AB R44, R49, R44 ;  /* 0x0000002c312c723e */ /* 0x000fe200000000ff */
[----:B------:R-:W-:Y:S02]  /*12d20*/  HADD2.F32 R93, -RZ, R34.H1_H1 ;  /* 0x30000022ff5d7230 */ /* 0x000fe40000004100 */
[----:B------:R-:W-:Y:S01]  /*12d30*/  FFMA.FTZ R54, R54, R81, R89 ;  /* 0x0000005136367223 */ /* 0x000fe20000010059 */
[----:B------:R-:W-:Y:S02]  /*12d40*/  HADD2.F32 R90, -RZ, R20.H0_H0 ;  /* 0x20000014ff5a7230 */ /* 0x000fe40000004100 */
[----:B------:R-:W-:Y:S02]  /*12d50*/  HADD2.F32 R92, -RZ, R33.H0_H0 ;  /* 0x20000021ff5c7230 */ /* 0x000fe40000004100 */
[----:B------:R-:W-:Y:S01]  /*12d60*/  FFMA.FTZ R82, R82, R91, R93 ;  /* 0x0000005b52527223 */ /* 0x000fe2000001005d */
[----:B------:R-:W-:-:S02]  /*12d70*/  HADD2.F32 R94, -RZ, R18.H0_H0 ;  /* 0x20000012ff5e7230 */ /* 0x000fc40000004100 */
[----:B------:R-:W-:Y:S02]  /*12d80*/  HADD2.F32 R96, -RZ, R34.H0_H0 ;  /* 0x20000022ff607230 */ /* 0x000fe40000004100 */
[----:B------:R-:W-:Y:S01]  /*12d90*/  FFMA.FTZ R51, R51, R90, R92 ;  /* 0x0000005a33337223 */ /* 0x000fe2000001005c */
[----:B------:R-:W-:Y:S02]  /*12da0*/  HADD2.F32 R81, -RZ, R12.H0_H0 ;  /* 0x2000000cff517230 */ /* 0x000fe40000004100 */
[----:B------:R-:W-:Y:S02]  /*12db0*/  HADD2.F32 R89, -RZ, R28.H0_H0 ;  /* 0x2000001cff597230 */ /* 0x000fe40000004100 */
[----:B------:R-:W-:Y:S01]  /*12dc0*/  FFMA.FTZ R71, R71, R94, R96 ;  /* 0x0000005e47477223 */ /* 0x000fe20000010060 */
[----:B------:R-:W-:Y:S02]  /*12dd0*/  HADD2.F32 R91, -RZ, R11.H0_H0 ;  /* 0x2000000bff5b7230 */ /* 0x000fe40000004100 */
[----:B------:R-:W-:-:S02]  /*12de0*/  HADD2.F32 R93, -RZ, R29.H0_H0 ;  /* 0x2000001dff5d7230 */ /* 0x000fc40000004100 */
[----:B------:R-:W-:Y:S01]  /*12df0*/  FFMA.FTZ R84, R84, R81, R89 ;  /* 0x0000005154547223 */ /* 0x000fe20000010059 */
[--C-:B------:R-:W-:Y:S02]  /*12e00*/  HADD2.F32 R95, -RZ, R17.reuse.H0_H0 ;  /* 0x20000011ff5f7230 */ /* 0x100fe40000004100 */
[----:B------:R-:W-:Y:S02]  /*12e10*/  HADD2.F32 R90, -RZ, R17.H1_H1 ;  /* 0x30000011ff5a7230 */ /* 0x000fe40000004100 */
[----:B------:R-:W-:Y:S01]  /*12e20*/  FFMA.FTZ R86, R86, R91, R93 ;  /* 0x0000005b56567223 */ /* 0x000fe2000001005d */
[----:B------:R-:W-:Y:S02]  /*12e30*/  HADD2.F32 R92, -RZ, R35.H1_H1 ;  /* 0x30000023ff5c7230 */ /* 0x000fe40000004100 */
[----:B------:R-:W-:Y:S01]  /*12e40*/  FFMA.FTZ R88, R88, R95, R97 ;  /* 0x0000005f58587223 */ /* 0x000fe20000010061 */
[----:B------:R-:W-:Y:S02]  /*12e50*/  HADD2.F32 R94, -RZ, R12.H1_H1 ;  /* 0x3000000cff5e7230 */ /* 0x000fe40000004100 */
[----:B------:R-:W-:-:S02]  /*12e60*/  HADD2.F32 R96, -RZ, R28.H1_H1 ;  /* 0x3000001cff607230 */ /* 0x000fc40000004100 */
        /* <DEDUP_REMOVED lines=11> */
[----:B------:R-:W-:Y:S02]  /*12f20*/  HADD2.F32 R95, -RZ, R9.H1_H1 ;  /* 0x30000009ff5f7230 */ /* 0x000fe40000004100 */
[----:B------:R-:W-:Y:S02]  /*12f30*/  HADD2.F32 R97, -RZ, R31.H1_H1 ;  /* 0x3000001fff617230 */ /* 0x000fe40000004100 */
[----:B------:R-:W-:Y:S01]  /*12f40*/  FFMA.FTZ R92, R73, R92, R94 ;  /* 0x0000005c495c7223 */ /* 0x000fe2000001005e */
[----:B------:R-:W-:Y:S02]  /*12f50*/  HADD2.F32 R98, -RZ, R11.H1_H1 ;  /* 0x3000000bff627230 */ /* 0x000fe40000004100 */
[----:B------:R-:W-:Y:S02]  /*12f60*/  HADD2.F32 R100, -RZ, R29.H1_H1 ;  /* 0x3000001dff647230 */ /* 0x000fe40000004100 */
[----:B------:R-:W-:Y:S01]  /*12f70*/  FFMA.FTZ R93, R72, R95, R97 ;  /* 0x0000005f485d7223 */ /* 0x000fe20000010061 */
[----:B------:R-:W-:-:S02]  /*12f80*/  HADD2.F32 R94, -RZ, R4.H1_H1 ;  /* 0x30000004ff5e7230 */ /* 0x000fc40000004100 */
[----:B------:R-:W-:Y:S02]  /*12f90*/  HADD2.F32 R72, -RZ, R24.H1_H1 ;  /* 0x30000018ff487230 */ /* 0x000fe40000004100 */
[----:B------:R-:W-:Y:S01]  /*12fa0*/  FFMA.FTZ R87, R87, R98, R100 ;  /* 0x0000006257577223 */ /* 0x000fe20000010064 */
[----:B------:R-:W-:Y:S02]  /*12fb0*/  HADD2.F32 R96, -RZ, R4.H0_H0 ;  /* 0x20000004ff607230 */ /* 0x000fe40000004100 */
[----:B------:R-:W-:Y:S02]  /*12fc0*/  HADD2.F32 R98, -RZ, R24.H0_H0 ;  /* 0x20000018ff627230 */ /* 0x000fe40000004100 */
[----:B------:R-:W-:Y:S01]  /*12fd0*/  FFMA.FTZ R94, R53, R94, R72 ;  /* 0x0000005e355e7223 */ /* 0x000fe20000010048 */
[----:B------:R-:W-:Y:S01]  /*12fe0*/  SHF.R.S32.HI R72, RZ, 0x1f, R79 ;  /* 0x0000001fff487819 */ /* 0x000fe2000001144f */
[----:B------:R-:W-:Y:S01]  /*12ff0*/  HADD2.F32 R73, -RZ, R25.H0_H0 ;  /* 0x20000019ff497230 */ /* 0x000fe20000004100 */
[----:B------:R-:W-:Y:S01]  /*13000*/  F2FP.F16.F32.PACK_AB R49, R87, R86 ;  /* 0x000000565731723e */ /* 0x000fe200000000ff */
[----:B------:R-:W-:Y:S01]  /*13010*/  FFMA.FTZ R91, R55, R96, R98 ;  /* 0x00000060375b7223 */ /* 0x000fe20000010062 */
[--C-:B------:R-:W-:Y:S01]  /*13020*/  HADD2.F32 R55, -RZ, R3.reuse.H0_H0 ;  /* 0x20000003ff377230 */ /* 0x100fe20000004100 */
[----:B------:R-:W-:Y:S01]  /*13030*/  LEA.HI R72, R72, R79, RZ, 0x3 ;  /* 0x0000004f48487211 */ /* 0x000fe200078f18ff */
        /* <DEDUP_REMOVED lines=8> */
[----:B------:R-:W-:Y:S01]  /*130c0*/  IADD3 R79, PT, PT, R73, 0x20, RZ ;  /* 0x00000020494f7810 */ /* 0x000fe20007ffe0ff */
[----:B------:R-:W-:-:S02]  /*130d0*/  HADD2.F32 R55, -RZ, R26.H1_H1 ;  /* 0x3000001aff377230 */ /* 0x000fc40000004100 */
[----:B------:R-:W-:Y:S01]  /*130e0*/  FFMA.FTZ R99, R48, R99, R101 ;  /* 0x0000006330637223 */ /* 0x000fe20000010065 */
[--C-:B------:R-:W-:Y:S02]  /*130f0*/  HADD2.F32 R48, -RZ, R0.reuse.H0_H0 ;  /* 0x20000000ff307230 */ /* 0x100fe40000004100 */
[--C-:B------:R-:W-:Y:S02]  /*13100*/  HADD2.F32 R50, -RZ, R27.reuse.H0_H0 ;  /* 0x2000001bff327230 */ /* 0x100fe40000004100 */
[----:B------:R-:W-:Y:S01]  /*13110*/  FFMA.FTZ R96, R46, R53, R55 ;  /* 0x000000352e607223 */ /* 0x000fe20000010037 */
[----:B------:R-:W-:Y:S01]  /*13120*/  HADD2.F32 R72, -RZ, R0.H1_H1 ;  /* 0x30000000ff487230 */ /* 0x000fe20000004100 */
[----:B------:R-:W-:Y:S01]  /*13130*/  F2FP.F16.F32.PACK_AB R46, R82, R71 ;  /* 0x00000047522e723e */ /* 0x000fe200000000ff */
[----:B------:R-:W-:Y:S02]  /*13140*/  HADD2.F32 R78, -RZ, R27.H1_H1 ;  /* 0x3000001bff4e7230 */ /* 0x000fe40000004100 */
[----:B------:R-:W-:Y:S01]  /*13150*/  FFMA.FTZ R55, R45, R48, R50 ;  /* 0x000000302d377223 */ /* 0x000fe20000010032 */
[----:B------:R-:W-:Y:S01]  /*13160*/  VIADD R53, R73, 0x40 ;  /* 0x0000004049357836 */ /* 0x000fe20000000000 */
[----:B------:R-:W-:Y:S01]  /*13170*/  F2FP.F16.F32.PACK_AB R45, R54, R51 ;  /* 0x00000033362d723e */ /* 0x000fe200000000ff */
[----:B------:R-:W-:Y:S01]  /*13180*/  FFMA.FTZ R98, R47, R72, R78 ;  /* 0x000000482f627223 */ /* 0x000fe2000001004e */
[----:B0-----:R-:W-:Y:S01]  /*13190*/  IMAD.WIDE.U32 R72, R73, 0x10, R80 ;  /* 0x0000001049487825 */ /* 0x001fe200078e0050 */
[----:B------:R-:W-:-:S02]  /*131a0*/  F2FP.F16.F32.PACK_AB R47, R83, R88 ;  /* 0x00000058532f723e */ /* 0x000fc400000000ff */
[----:B------:R-:W-:Y:S01]  /*131b0*/  F2FP.F16.F32.PACK_AB R51, R93, R92 ;  /* 0x0000005c5d33723e */ /* 0x000fe200000000ff */
[--C-:B------:R-:W-:Y:S01]  /*131c0*/  IMAD.WIDE.U32 R78, R79, 0x10, R80.reuse ;  /* 0x000000104f4e7825 */ /* 0x100fe200078e0050 */
[----:B------:R-:W-:Y:S01]  /*131d0*/  F2FP.F16.F32.PACK_AB R50, R90, R89 ;  /* 0x000000595a32723e */ /* 0x000fe200000000ff */
[----:B------:R1:W-:Y:S01]  /*131e0*/  STG.E.128 desc[UR8][R72.64], R44 ;  /* 0x0000002c48007986 */ /* 0x0003e2000c101d08 */
[----:B------:R-:W-:Y:S01]  /*131f0*/  F2FP.F16.F32.PACK_AB R48, R85, R84 ;  /* 0x000000545530723e */ /* 0x000fe200000000ff */
[----:B------:R-:W-:Y:S01]  /*13200*/  IMAD.WIDE.U32 R80, R53, 0x10, R80 ;  /* 0x0000001035507825 */ /* 0x000fe200078e0050 */
[----:B------:R-:W-:Y:S02]  /*13210*/  F2FP.F16.F32.PACK_AB R53, R95, R52 ;  /* 0x000000345f35723e */ /* 0x000fe400000000ff */
[----:B------:R-:W-:Y:S01]  /*13220*/  F2FP.F16.F32.PACK_AB R55, R98, R55 ;  /* 0x000000376237723e */ /* 0x000fe200000000ff */
[----:B------:R1:W-:Y:S01]  /*13230*/  STG.E.128 desc[UR8][R78.64], R48 ;  /* 0x000000304e007986 */ /* 0x0003e2000c101d08 */
[----:B------:R-:W-:-:S02]  /*13240*/  F2FP.F16.F32.PACK_AB R54, R96, R99 ;  /* 0x000000636036723e */ /* 0x000fc400000000ff */
[----:B------:R-:W-:-:S05]  /*13250*/  F2FP.F16.F32.PACK_AB R52, R94, R91 ;  /* 0x0000005b5e34723e */ /* 0x000fca00000000ff */
[----:B------:R1:W-:Y:S02]  /*13260*/  STG.E.128 desc[UR8][R80.64], R52 ;  /* 0x0000003450007986 */ /* 0x0003e4000c101d08 */
.L_x_5663:
[----:B------:R-:W-:Y:S05]  /*13270*/  BSYNC.RECONVERGENT B1 ;  /* 0x0000000000017941 */ /* 0x000fea0003800200 */
.L_x_5662:
[----:B01----:R-:W0:Y:S02]  /*13280*/  LDC.64 R44, c[0x0][0x380] ;  /* 0x0000e000ff2c7b82 */ /* 0x003e240000000a00 */
[----:B0-----:R-:W-:-:S04]  /*13290*/  LEA R56, R44, R56, 0x2 ;  /* 0x000000382c387211 */ /* 0x001fc800078e10ff */
[----:B------:R-:W-:-:S13]  /*132a0*/  ISETP.GE.AND P0, PT, R56, R45, PT ;  /* 0x0000002d3800720c */ /* 0x000fda0003f06270 */
[----:B------:R-:W-:Y:S05]  /*132b0*/  @!P0 BRA `(.L_x_5664) ;  /* 0xfffffed8003c8947 */ /* 0x000fea000383ffff */
[----:B------:R-:W-:Y:S05]  /*132c0*/  BSYNC B0 ;  /* 0x0000000000007941 */ /* 0x000fea0003800000 */
.L_x_5312:
[----:B------:R-:W-:Y:S05]  /*132d0*/  EXIT ;  /* 0x000000000000794d */ /* 0x000fea0003800000 */
.L_x_5661:
[----:B------:R-:W-:Y:S01]  /*132e0*/  HFMA2 R99, -RZ, RZ, 0, 5.9604644775390625e-08 ;  /* 0x00000001ff637431 */ /* 0x000fe200000001ff */
[----:B------:R-:W-:Y:S01]  /*132f0*/  BSSY B1, `(.L_x_5665) ;  /* 0x0000007000017945 */ /* 0x000fe20003800000 */
[----:B------:R-:W-:Y:S01]  /*13300*/  IMAD.MOV.U32 R97, RZ, RZ, R98 ;  /* 0x000000ffff617224 */ /* 0x000fe200078e0062 */
[----:B------:R-:W-:Y:S01]  /*13310*/  MOV R100, 0x1f ;  /* 0x0000001f00647802 */ /* 0x000fe20000000f00 */
[----:B------:R-:W-:-:S07]  /*13320*/  IMAD.MOV.U32 R96, RZ, RZ, -0x1 ;  /* 0xffffffffff607424 */ /* 0x000fce00078e00ff */
[----:B0----5:R-:W-:Y:S05]  /*13330*/  WARPSYNC.COLLECTIVE R96, `(.L_x_5666) ;  /* 0x0000000060087348 */ /* 0x021fea0003c00000 */
[----:B------:R1:W2:Y:S02]  /*13340*/  SHFL.BFLY P0, R81, R97, R99, R100 ;  /* 0x0c00006361517389 */ /* 0x0002a40000000064 */
[----:B012--5:R-:W-:Y:S05]  /*13350*/  ENDCOLLECTIVE ;  /* 0x000000000000791b */ /* 0x027fea0003800000 */
.L_x_5666:
[----:B------:R-:W-:Y:S05]  /*13360*/  BSYNC B1 ;  /* 0x0000000000017941 */ /* 0x000fea0003800000 */
.L_x_5665:
[----:B------:R-:W-:Y:S01]  /*13370*/  MOV R45, R81 ;  /* 0x00000051002d7202 */ /* 0x000fe20000000f00 */
[----:B------:R-:W-:Y:S02]  /*13380*/  HFMA2 R100, -RZ, RZ, 0, 1.847743988037109375e-06 ;  /* 0x0000001fff647431 */ /* 0x000fe400000001ff */
[----:B------:R-:W-:Y:S01]  /*13390*/  IMAD.MOV.U32 R99, RZ, RZ, 0x2 ;  /* 0x00000002ff637424 */ /* 0x000fe200078e00ff */
[----:B------:R-:W-:Y:S01]  /*133a0*/  MOV R96, 0xffffffff ;  /* 0xffffffff00607802 */ /* 0x000fe20000000f00 */
[----:B------:R-:W0:Y:S01]  /*133b0*/  LDC R72, c[0x0][0x400] ;  /* 0x00010000ff487b82 */ /* 0x000e220000000800 */
[----:B------:R-:W-:-:S05]  /*133c0*/  FADD.FTZ R45, R98, R45 ;  /* 0x0000002d622d7221 */ /* 0x000fca0000010000 */
[----:B------:R-:W-:-:S07]  /*133d0*/  MOV R97, R45 ;  /* 0x0000002d00617202 */ /* 0x000fce0000000f00 */
[----:B0-----:R-:W-:Y:S05]  /*133e0*/  WARPSYNC.COLLECTIVE R96, `(.L_x_5667) ;  /* 0x0000000060087348 */ /* 0x001fea0003c00000 */
[----:B------:R1:W2:Y:S02]  /*133f0*/  SHFL.BFLY P0, R81, R97, R99, R100 ;  /* 0x0c00006361517389 */ /* 0x0002a40000000064 */
[----:B012---:R-:W-:Y:S05]  /*13400*/  ENDCOLLECTIVE ;  /* 0x000000000000791b */ /* 0x007fea0003800000 */
.L_x_5667:
[----:B------:R-:W-:Y:S02]  /*13410*/  HFMA2 R99, -RZ, RZ, 0, 2.384185791015625e-07 ;  /* 0x00000004ff637431 */ /* 0x000fe400000001ff */
[----:B------:R-:W-:-:S04]  /*13420*/  IMAD.MOV.U32 R44, RZ, RZ, R81 ;  /* 0x000000ffff2c7224 */ /* 0x000fc800078e0051 */
[----:B------:R-:W-:-:S05]  /*13430*/  FADD.FTZ R46, R45, R44 ;  /* 0x0000002c2d2e7221 */ /* 0x000fca0000010000 */
[----:B------:R-:W-:-:S07]  /*13440*/  MOV R97, R46 ;  /* 0x0000002e00617202 */ /* 0x000fce0000000f00 */
[----:B------:R-:W-:Y:S05]  /*13450*/  WARPSYNC.COLLECTIVE R96, `(.L_x_5668) ;  /* 0x0000000060087348 */ /* 0x000fea0003c00000 */
[----:B------:R0:W1:Y:S02]  /*13460*/  SHFL.BFLY P0, R81, R97, R99, R100 ;  /* 0x0c00006361517389 */ /* 0x0000640000000064 */
[----:B01----:R-:W-:Y:S05]  /*13470*/  ENDCOLLECTIVE ;  /* 0x000000000000791b */ /* 0x003fea0003800000 */
.L_x_5668:
[----:B------:R-:W-:Y:S02]  /*13480*/  HFMA2 R99, -RZ, RZ, 0, 4.76837158203125e-07 ;  /* 0x00000008ff637431 */ /* 0x000fe400000001ff */
[----:B------:R-:W-:-:S04]  /*13490*/  IMAD.MOV.U32 R47, RZ, RZ, R81 ;  /* 0x000000ffff2f7224 */ /* 0x000fc800078e0051 */
[----:B------:R-:W-:-:S05]  /*134a0*/  FADD.FTZ R47, R46, R47 ;  /* 0x0000002f2e2f7221 */ /* 0x000fca0000010000 */
[----:B------:R-:W-:-:S07]  /*134b0*/  MOV R97, R47 ;  /* 0x0000002f00617202 */ /* 0x000fce0000000f00 */
[----:B------:R-:W-:Y:S05]  /*134c0*/  WARPSYNC.COLLECTIVE R96, `(.L_x_5669) ;  /* 0x0000000060087348 */ /* 0x000fea0003c00000 */
[----:B------:R0:W1:Y:S02]  /*134d0*/  SHFL.BFLY P0, R81, R97, R99, R100 ;  /* 0x0c00006361517389 */ /* 0x0000640000000064 */
[----:B01----:R-:W-:Y:S05]  /*134e0*/  ENDCOLLECTIVE ;  /* 0x000000000000791b */ /* 0x003fea0003800000 */
.L_x_5669:
[----:B------:R-:W-:Y:S02]  /*134f0*/  HFMA2 R99, -RZ, RZ, 0, 9.5367431640625e-07 ;  /* 0x00000010ff637431 */ /* 0x000fe400000001ff */
[----:B------:R-:W-:-:S04]  /*13500*/  IMAD.MOV.U32 R44, RZ, RZ, R81 ;  /* 0x000000ffff2c7224 */ /* 0x000fc800078e0051 */
[----:B------:R-:W-:-:S05]  /*13510*/  FADD.FTZ R78, R47, R44 ;  /* 0x0000002c2f4e7221 */ /* 0x000fca0000010000 */
[----:B------:R-:W-:-:S07]  /*13520*/  MOV R97, R78 ;  /* 0x0000004e00617202 */ /* 0x000fce0000000f00 */
[----:B------:R-:W-:Y:S05]  /*13530*/  WARPSYNC.COLLECTIVE R96, `(.L_x_5670) ;  /* 0x0000000060087348 */ /* 0x000fea0003c00000 */
[----:B------:R0:W1:Y:S02]  /*13540*/  SHFL.BFLY P0, R81, R97, R99, R100 ;  /* 0x0c00006361517389 */ /* 0x0000640000000064 */
[----:B01----:R-:W-:Y:S05]  /*13550*/  ENDCOLLECTIVE ;  /* 0x000000000000791b */ /* 0x003fea0003800000 */
.L_x_5670:
[----:B------:R-:W-:Y:S02]  /*13560*/  HFMA2 R99, -RZ, RZ, 0, 5.9604644775390625e-08 ;  /* 0x00000001ff637431 */ /* 0x000fe400000001ff */
        /* <DEDUP_REMOVED lines=55> */
.L_x_5671:
[----:B------:R-:W-:Y:S02]  /*138e0*/  HFMA2 R99, -RZ, RZ, 0, 1.1920928955078125e-07 ;  /* 0x00000002ff637431 */ /* 0x000fe400000001ff */
[----:B------:R-:W-:-:S04]  /*138f0*/  IMAD.MOV.U32 R45, RZ, RZ, R81 ;  /* 0x000000ffff2d7224 */ /* 0x000fc800078e0051 */
[----:B------:R-:W-:-:S05]  /*13900*/  FADD.FTZ R45, R44, R45 ;  /* 0x0000002d2c2d7221 */ /* 0x000fca0000010000 */
[----:B------:R-:W-:-:S07]  /*13910*/  MOV R97, R45 ;  /* 0x0000002d00617202 */ /* 0x000fce0000000f00 */
[----:B------:R-:W-:Y:S05]  /*13920*/  WARPSYNC.COLLECTIVE R96, `(.L_x_5672) ;  /* 0x0000000060087348 */ /* 0x000fea0003c00000 */
[----:B------:R0:W1:Y:S02]  /*13930*/  SHFL.BFLY P0, R81, R97, R99, R100 ;  /* 0x0c00006361517389 */ /* 0x0000640000000064 */
[----:B01----:R-:W-:Y:S05]  /*13940*/  ENDCOLLECTIVE ;  /* 0x000000000000791b */ /* 0x003fea0003800000 */
.L_x_5672:
[----:B------:R-:W-:Y:S02]  /*13950*/  HFMA2 R99, -RZ, RZ, 0, 2.384185791015625e-07 ;  /* 0x00000004ff637431 */ /* 0x000fe400000001ff */
[----:B------:R-:W-:-:S04]  /*13960*/  IMAD.MOV.U32 R46, RZ, RZ, R81 ;  /* 0x000000ffff2e7224 */ /* 0x000fc800078e0051 */
[----:B------:R-:W-:-:S05]  /*13970*/  FADD.FTZ R46, R45, R46 ;  /* 0x0000002e2d2e7221 */ /* 0x000fca0000010000 */
[----:B------:R-:W-:-:S07]  /*13980*/  MOV R97, R46 ;  /* 0x0000002e00617202 */ /* 0x000fce0000000f00 */
[----:B------:R-:W-:Y:S05]  /*13990*/  WARPSYNC.COLLECTIVE R96, `(.L_x_5673) ;  /* 0x0000000060087348 */ /* 0x000fea0003c00000 */
[----:B------:R0:W1:Y:S02]  /*139a0*/  SHFL.BFLY P0, R81, R97, R99, R100 ;  /* 0x0c00006361517389 */ /* 0x0000640000000064 */
[----:B01----:R-:W-:Y:S05]  /*139b0*/  ENDCOLLECTIVE ;  /* 0x000000000000791b */ /* 0x003fea0003800000 */
.L_x_5673:
[----:B------:R-:W-:Y:S02]  /*139c0*/  HFMA2 R99, -RZ, RZ, 0, 4.76837158203125e-07 ;  /* 0x00000008ff637431 */ /* 0x000fe400000001ff */
[----:B------:R-:W-:-:S04]  /*139d0*/  IMAD.MOV.U32 R47, RZ, RZ, R81 ;  /* 0x000000ffff2f7224 */ /* 0x000fc800078e0051 */
[----:B------:R-:W-:-:S05]  /*139e0*/  FADD.FTZ R47, R46, R47 ;  /* 0x0000002f2e2f7221 */ /* 0x000fca0000010000 */
[----:B------:R-:W-:-:S07]  /*139f0*/  MOV R97, R47 ;  /* 0x0000002f00617202 */ /* 0x000fce0000000f00 */
[----:B------:R-:W-:Y:S05]  /*13a00*/  WARPSYNC.COLLECTIVE R96, `(.L_x_5674) ;  /* 0x0000000060087348 */ /* 0x000fea0003c00000 */
[----:B------:R0:W1:Y:S02]  /*13a10*/  SHFL.BFLY P0, R81, R97, R99, R100 ;  /* 0x0c00006361517389 */ /* 0x0000640000000064 */
[----:B01----:R-:W-:Y:S05]  /*13a20*/  ENDCOLLECTIVE ;  /* 0x000000000000791b */ /* 0x003fea0003800000 */
.L_x_5674:
[----:B------:R-:W-:Y:S02]  /*13a30*/  HFMA2 R99, -RZ, RZ, 0, 9.5367431640625e-07 ;  /* 0x00000010ff637431 */ /* 0x000fe400000001ff */
[----:B------:R-:W-:-:S04]  /*13a40*/  IMAD.MOV.U32 R78, RZ, RZ, R81 ;  /* 0x000000ffff4e7224 */ /* 0x000fc800078e0051 */
[----:B------:R-:W-:-:S05]  /*13a50*/  FADD.FTZ R78, R47, R78 ;  /* 0x0000004e2f4e7221 */ /* 0x000fca0000010000 */
[----:B------:R-:W-:-:S07]  /*13a60*/  MOV R97, R78 ;  /* 0x0000004e00617202 */ /* 0x000fce0000000f00 */
[----:B------:R-:W-:Y:S05]  /*13a70*/  WARPSYNC.COLLECTIVE R96, `(.L_x_5675) ;  /* 0x0000000060087348 */ /* 0x000fea0003c00000 */
[----:B------:R0:W1:Y:S02]  /*13a80*/  SHFL.BFLY P0, R81, R97, R99, R100 ;  /* 0x0c00006361517389 */ /* 0x0000640000000064 */
[----:B01----:R-:W-:Y:S05]  /*13a90*/  ENDCOLLECTIVE ;  /* 0x000000000000791b */ /* 0x003fea0003800000 */
.L_x_5675:
[----:B------:R-:W-:Y:S05]  /*13aa0*/  BRA `(.L_x_5676) ;  /* 0xffffffec00647947 */ /* 0x000fea000383ffff */
.L_x_5677:
        /* <DEDUP_REMOVED lines=13> */
.L_x_28733:


//--------------------- .text._ZN10layer_norm13ln_fwd_kernelINS_13Kernel_traitsIf13__nv_bfloat16S2_S2_fjLj768ELj1ELj4ELj1ELj16ENS_18Kernel_traits_baseILj768EfS2_S2_S2_fjLj128EEEEELb0ELb0ELb0ELb0EEEvNS_9FwdParamsE --------------------------
	.section	.text._ZN10layer_norm13ln_fwd_kernelINS_13Kernel_traitsIf13__nv_bfloat16S2_S2_fjLj768ELj1ELj4ELj1ELj16ENS_18Kernel_traits_baseILj768EfS2_S2_S2_fjLj128EEEEELb0ELb0ELb0ELb0EEEvNS_9FwdParamsE,"ax",@progbits
	.align	128
        .global         _ZN10layer_norm13ln_fwd_kernelINS_13Kernel_traitsIf13__nv_bfloat16S2_S2_fjLj768ELj1ELj4ELj1ELj16ENS_18Kernel_traits_baseILj768EfS2_S2_S2_fjLj128EEEEELb0ELb0ELb0ELb0EEEvNS_9FwdParamsE
        .type           _ZN10layer_norm13ln_fwd_kernelINS_13Kernel_traitsIf13__nv_bfloat16S2_S2_fjLj768ELj1ELj4ELj1ELj16ENS_18Kernel_traits_baseILj768EfS2_S2_S2_fjLj128EEEEELb0ELb0ELb0ELb0EEEvNS_9FwdParamsE,@function
        .size           _ZN10layer_norm13ln_fwd_kernelINS_13Kernel_traitsIf13__nv_bfloat16S2_S2_fjLj768ELj1ELj4ELj1ELj16ENS_18Kernel_traits_baseILj768EfS2_S2_S2_fjLj128EEEEELb0ELb0ELb0ELb0EEEvNS_9FwdParamsE,(.L_x_28734 - _ZN10layer_norm13ln_fwd_kernelINS_13Kernel_traitsIf13__nv_bfloat16S2_S2_fjLj768ELj1ELj4ELj1ELj16ENS_18Kernel_traits_baseILj768EfS2_S2_S2_fjLj128EEEEELb0ELb0ELb0ELb0EEEvNS_9FwdParamsE)
        .other          _ZN10layer_norm13ln_fwd_kernelINS_13Kernel_traitsIf13__nv_bfloat16S2_S2_fjLj768ELj1ELj4ELj1ELj16ENS_18Kernel_traits_baseILj768EfS2_S2_S2_fjLj128EEEEELb0ELb0ELb0ELb0EEEvNS_9FwdParamsE,@"STO_CUDA_ENTRY STV_DEFAULT"
_ZN10layer_norm13ln_fwd_kernelINS_13Kernel_traitsIf13__nv_bfloat16S2_S2_fjLj768ELj1ELj4ELj1ELj16ENS_18Kernel_traits_baseILj768EfS2_S2_S2_fjLj128EEEEELb0ELb0ELb0ELb0EEEvNS_9FwdParamsE:
.text._ZN10layer_norm13ln_fwd_kernelINS_13Kernel_traitsIf13__nv_bfloat16S2_S2_fjLj768ELj1ELj4ELj1ELj16ENS_18Kernel_traits_baseILj768EfS2_S2_S2_fjLj128EEEEELb0ELb0ELb0ELb0EEEvNS_9FwdParamsE:
        /* <DEDUP_REMOVED lines=13> */
[----:B0-----:R-:W-:Y:S01]  /*00d0*/  LOP3.LUT R5, R2, 0x1f, RZ, 0xc, !PT ;  /* 0x0000001f02057812 */ /* 0x001fe200078e0cff */
        /* <DEDUP_REMOVED lines=18> */
[----:B--2---:R-:W-:-:S03]  /*0200*/  @P1 IMAD.WIDE.U32 R10, R13, 0x20, R10 ;  /* 0x000000200d0a1825 */ /* 0x004fc600078e000a */
[----:B------:R0:W5:Y:S04]  /*0210*/  @P1 LDG.E.128 R40, desc[UR6][R8.64+0x10] ;  /* 0x0000100608281981 */ /* 0x000168000c1e1d00 */
[----:B------:R0:W5:Y:S01]  /*0220*/  @P1 LD.E.128 R36, desc[UR6][R10.64] ;  /* 0x000000060a241980 */ /* 0x000162000c101d00 */
[----:B---3--:R-:W-:-:S03]  /*0230*/  @P0 IMAD.WIDE.U32 R4, R2, 0x20, R4 ;  /* 0x0000002002040825 */ /* 0x008fc600078e0004 */
[----:B------:R0:W5:Y:S04]  /*0240*/  @P1 LD.E.128 R32, desc[UR6][R10.64+0x10] ;  /* 0x000010060a201980 */ /* 0x000168000c101d00 */
[----:B------:R0:W5:Y:S01]  /*0250*/  @P0 LDG.E.128 R60, desc[UR6][R4.64] ;  /* 0x00000006043c0981 */ /* 0x000162000c1e1d00 */
[----:B-1----:R-:W-:-:S03]  /*0260*/  @P0 IMAD.WIDE.U32 R6, R2, 0x20, R6 ;  /* 0x0000002002060825 */ /* 0x002fc600078e0006 */
[----:B------:R0:W5:Y:S04]  /*0270*/  @P0 LDG.E.128 R56, desc[UR6][R4.64+0x10] ;  /* 0x0000100604380981 */ /* 0x000168000c1e1d00 */
[----:B------:R0:W5:Y:S04]  /*0280*/  @P0 LD.E.128 R52, desc[UR6][R6.64] ;  /* 0x0000000606340980 */ /* 0x000168000c101d00 */
[----:B------:R0:W5:Y:S01]  /*0290*/  @P0 LD.E.128 R48, desc[UR6][R6.64+0x10] ;  /* 0x0000100606300980 */ /* 0x000162000c101d00 */
[----:B------:R-:W-:Y:S02]  /*02a0*/  ISETP.GE.U32.AND P0, PT, R0, 0x60, PT ;  /* 0x000000600000780c */ /* 0x000fe40003f06070 */
[----:B------:R-:W-:-:S11]  /*02b0*/  @P1 IADD3 R13, PT, PT, R13, 0x20, RZ ;  /* 0x000000200d0d1810 */ /* 0x000fd60007ffe0ff */
[----:B0-----:R-:W-:Y:S05]  /*02c0*/  @!P0 BRA `(.L_x_5680) ;  /* 0x00000000009c8947 */ /* 0x001fea0003800000 */
[----:B------:R-:W0:Y:S08]  /*02d0*/  LDC.64 R4, c[0x0][0x3d0] ;  /* 0x0000f400ff047b82 */ /* 0x000e300000000a00 */
[----:B------:R-:W1:Y:S01]  /*02e0*/  LDC.64 R6, c[0x0][0x438] ;  /* 0x00010e00ff067b82 */ /* 0x000e620000000a00 */
[----:B0-----:R-:W-:-:S05]  /*02f0*/  IMAD.WIDE.U32 R4, R13, 0x20, R4 ;  /* 0x000000200d047825 */ /* 0x001fca00078e0004 */
[----:B------:R0:W5:Y:S01]  /*0300*/  LDG.E.128 R28, desc[UR6][R4.64] ;  /* 0x00000006041c7981 */ /* 0x000162000c1e1d00 */
[----:B-1----:R-:W-:-:S03]  /*0310*/  IMAD.WIDE.U32 R6, R13, 0x20, R6 ;  /* 0x000000200d067825 */ /* 0x002fc600078e0006 */
[----:B------:R0:W5:Y:S04]  /*0320*/  LDG.E.128 R24, desc[UR6][R4.64+0x10] ;  /* 0x0000100604187981 */ /* 0x000168000c1e1d00 */
[----:B------:R0:W5:Y:S04]  /*0330*/  LD.E.128 R20, desc[UR6][R6.64] ;  /* 0x0000000606147980 */ /* 0x000168000c101d00 */
[----:B------:R0:W5:Y:S01]  /*0340*/  LD.E.128 R16, desc[UR6][R6.64+0x10] ;  /* 0x0000100606107980 */ /* 0x000162000c101d00 */
[----:B------:R-:W-:Y:S05]  /*0350*/  BRA `(.L_x_5680) ;  /* 0x0000000000787947 */ /* 0x000fea0003800000 */
.L_x_5679:
        /* <DEDUP_REMOVED lines=11> */
[----:B--2---:R-:W-:-:S03]  /*0410*/  @P0 IMAD.WIDE.U32 R8, R2, 0x20, R6 ;  /* 0x0000002002080825 */ /* 0x004fc600078e0006 */
[----:B------:R0:W5:Y:S04]  /*0420*/  @P1 LDG.E.128 R40, desc[UR6][R4.64+0x10] ;  /* 0x0000100604281981 */ /* 0x000168000c1e1d00 */
[----:B------:R0:W5:Y:S01]  /*0430*/  @P0 LDG.E.128 R60, desc[UR6][R8.64] ;  /* 0x00000006083c0981 */ /* 0x000162000c1e1d00 */
[----:B---3--:R-:W-:-:S03]  /*0440*/  @P2 IMAD.WIDE.U32 R6, R13, 0x20, R10 ;  /* 0x000000200d062825 */ /* 0x008fc600078e000a */
[----:B------:R0:W5:Y:S04]  /*0450*/  @P0 LDG.E.128 R56, desc[UR6][R8.64+0x10] ;  /* 0x0000100608380981 */ /* 0x000168000c1e1d00 */
[----:B------:R0:W5:Y:S04]  /*0460*/  @P2 LDG.E.128 R28, desc[UR6][R6.64] ;  /* 0x00000006061c2981 */ /* 0x000168000c1e1d00 */
[----:B------:R0:W5:Y:S01]  /*0470*/  @P2 LDG.E.128 R24, desc[UR6][R6.64+0x10] ;  /* 0x0000100606182981 */ /* 0x000162000c1e1d00 */
[----:B------:R-:W-:Y:S02]  /*0480*/  CS2R R34, SRZ ;  /* 0x0000000000227805 */ /* 0x000fe4000001ff00 */
[----:B------:R-:W-:-:S02]  /*0490*/  CS2R R32, SRZ ;  /* 0x0000000000207805 */ /* 0x000fc4000001ff00 */
[----:B------:R-:W-:Y:S02]  /*04a0*/  CS2R R38, SRZ ;  /* 0x0000000000267805 */ /* 0x000fe4000001ff00 */
[----:B------:R-:W-:Y:S02]  /*04b0*/  CS2R R36, SRZ ;  /* 0x0000000000247805 */ /* 0x000fe4000001ff00 */
[----:B------:R-:W-:Y:S02]  /*04c0*/  CS2R R50, SRZ ;  /* 0x0000000000327805 */ /* 0x000fe4000001ff00 */
[----:B------:R-:W-:Y:S02]  /*04d0*/  CS2R R48, SRZ ;  /* 0x0000000000307805 */ /* 0x000fe4000001ff00 */
[----:B------:R-:W-:Y:S02]  /*04e0*/  CS2R R54, SRZ ;  /* 0x0000000000367805 */ /* 0x000fe4000001ff00 */
[----:B------:R-:W-:-:S02]  /*04f0*/  CS2R R52, SRZ ;  /* 0x0000000000347805 */ /* 0x000fc4000001ff00 */
[----:B------:R-:W-:Y:S02]  /*0500*/  @P2 CS2R R18, SRZ ;  /* 0x0000000000122805 */ /* 0x000fe4000001ff00 */
[----:B------:R-:W-:Y:S02]  /*0510*/  @P2 CS2R R16, SRZ ;  /* 0x0000000000102805 */ /* 0x000fe4000001ff00 */
[----:B------:R-:W-:Y:S02]  /*0520*/  @P2 CS2R R22, SRZ ;  /* 0x0000000000162805 */ /* 0x000fe4000001ff00 */
[----:B0-----:R-:W-:-:S07]  /*0530*/  @P2 CS2R R20, SRZ ;  /* 0x0000000000142805 */ /* 0x001fce000001ff00 */
.L_x_5680:
[----:B------:R-:W-:Y:S05]  /*0540*/  BSYNC.RECONVERGENT B0 ;  /* 0x0000000000007941 */ /* 0x000fea0003800200 */
.L_x_5678:
[----:B------:R-:W1:Y:S02]  /*0550*/  LDCU UR4, c[0x0][0x384] ;  /* 0x00007080ff0477ac */ /* 0x000e640008000800 */
[----:B-1----:R-:W-:-:S13]  /*0560*/  ISETP.GE.AND P0, PT, R3, UR4, PT ;  /* 0x0000000403007c0c */ /* 0x002fda000bf06270 */
[----:B------:R-:W-:Y:S05]  /*0570*/  @P0 EXIT ;  /* 0x000000000000094d */ /* 0x000fea0003800000 */
[----:B------:R-:W-:Y:S01]  /*0580*/  UISETP.NE.U32.AND UP1, UPT, UR8, URZ, UPT ;  /* 0x000000ff0800728c */ /* 0x000fe2000bf25070 */
[----:B------:R-:W1:Y:S03]  /*0590*/  LDCU UR10, c[0x0][0x388] ;  /* 0x00007100ff0a77ac */ /* 0x000e660008000800 */
[----:B------:R-:W-:Y:S01]  /*05a0*/  UISETP.NE.AND.EX UP1, UPT, UR9, URZ, UPT, UP1 ;  /* 0x000000ff0900728c */ /* 0x000fe2000bf25310 */
[----:B------:R-:W2:Y:S05]  /*05b0*/  LDCU.U8 UR8, c[0x0][0x410] ;  /* 0x00008200ff0877ac */ /* 0x000eaa0008000000 */
[----:B------:R-:W-:Y:S01]  /*05c0*/  PLOP3.LUT P1, PT, PT, PT, UP1, 0x80, 0x8 ;  /* 0x000000000008781c */ /* 0x000fe20003f2f018 */
[----:B------:R-:W3:Y:S01]  /*05d0*/  LDCU UR9, c[0x0][0x448] ;  /* 0x00008900ff0977ac */ /* 0x000ee20008000800 */
[----:B------:R-:W4:Y:S01]  /*05e0*/  LDCU.64 UR12, c[0x0][0x3a0] ;  /* 0x00007400ff0c77ac */ /* 0x000f220008000a00 */
[----:B------:R-:W0:Y:S10]  /*05f0*/  LDCU.64 UR14, c[0x0][0x3e0] ;  /* 0x00007c00ff0e77ac */ /* 0x000e340008000a00 */
.L_x_5703:
[----:B------:R-:W1:Y:S02]  /*0600*/  @P1 LDC.64 R64, c[0x0][0x3e0] ;  /* 0x0000f800ff401b82 */ /* 0x000e640000000a00 */
[----:B-1----:R-:W-:-:S06]  /*0610*/  @P1 IMAD.WIDE R64, R3, 0x2, R64 ;  /* 0x0000000203401825 */ /* 0x002fcc00078e0240 */
[----:B------:R-:W2:Y:S01]  /*0620*/  @P1 LDG.E.U16 R64, desc[UR6][R64.64] ;  /* 0x0000000640401981 */ /* 0x000ea2000c1e1500 */
[----:B0-----:R-:W-:Y:S01]  /*0630*/  IMAD R6, R3, UR10, RZ ;  /* 0x0000000a03067c24 */ /* 0x001fe2000f8e02ff */
[----:B------:R-:W-:Y:S01]  /*0640*/  ISETP.GE.U32.AND P0, PT, R0, 0x20, PT ;  /* 0x000000200000780c */ /* 0x000fe20003f06070 */
[----:B------:R-:W-:Y:S01]  /*0650*/  HFMA2 R85, -RZ, RZ, 1.875, 0 ;  /* 0x3f800000ff557431 */ /* 0x000fe200000001ff */
[----:B------:R-:W-:Y:S02]  /*0660*/  BSSY.RECONVERGENT B0, `(.L_x_5681) ;  /* 0x000006d000007945 */ /* 0x000fe40003800200 */
[----:B------:R-:W-:-:S04]  /*0670*/  SHF.R.S32.HI R67, RZ, 0x1f, R6 ;  /* 0x0000001fff437819 */ /* 0x000fc80000011406 */
        /* <DEDUP_REMOVED lines=8> */
[----:B----4-:R-:W-:-:S04]  /*0700*/  UISETP.NE.U32.AND UP1, UPT, UR12, URZ, UPT ;  /* 0x000000ff0c00728c */ /* 0x010fc8000bf25070 */
[----:B------:R-:W-:-:S09]  /*0710*/  UISETP.NE.AND.EX UP1, UPT, UR13, URZ, UPT, UP1 ;  /* 0x000000ff0d00728c */ /* 0x000fd2000bf25310 */
[----:B------:R-:W-:Y:S05]  /*0720*/  BRA.U !UP1, `(.L_x_5683) ;  /* 0x0000000109a07547 */ /* 0x000fea000b800000 */
[----:B------:R-:W0:Y:S02]  /*0730*/  LDC.64 R12, c[0x0][0x3a0] ;  /* 0x0000e800ff0c7b82 */ /* 0x000e240000000a00 */
[----:B0-----:R-:W-:-:S06]  /*0740*/  IMAD.WIDE.U32 R12, R6, 0x10, R12 ;  /* 0x00000010060c7825 */ /* 0x001fcc00078e000c */
[----:B------:R-:W2:Y:S01]  /*0750*/  LDG.E.128 R12, desc[UR6][R12.64] ;  /* 0x000000060c0c7981 */ /* 0x000ea2000c1e1d00 */
[C---:B-----5:R-:W-:Y:S02]  /*0760*/  SHF.L.U32 R10, R64.reuse, 0x10, RZ ;  /* 0x00000010400a7819 */ /* 0x060fe400000006ff */
[C---:B------:R-:W-:Y:S02]  /*0770*/  SHF.L.U32 R72, R65.reuse, 0x10, RZ ;  /* 0x0000001041487819 */ /* 0x040fe400000006ff */
[----:B------:R-:W-:Y:S02]  /*0780*/  PRMT R69, R64, 0x7632, R69 ;  /* 0x0000763240457816 */ /* 0x000fe40000000045 */
[----:B------:R-:W-:Y:S02]  /*0790*/  PRMT R64, R65, 0x7632, R64 ;  /* 0x0000763241407816 */ /* 0x000fe40000000040 */
[C---:B------:R-:W-:Y:S02]  /*07a0*/  PRMT R65, R66.reuse, 0x7632, R65 ;  /* 0x0000763242417816 */ /* 0x040fe40000000041 */
[----:B------:R-:W-:-:S02]  /*07b0*/  SHF.L.U32 R74, R66, 0x10, RZ ;  /* 0x00000010424a7819 */ /* 0x000fc400000006ff */
[C---:B------:R-:W-:Y:S02]  /*07c0*/  PRMT R70, R67.reuse, 0x7632, R70 ;  /* 0x0000763243467816 */ /* 0x040fe40000000046 */
[----:B------:R-:W-:Y:S02]  /*07d0*/  SHF.L.U32 R66, R67, 0x10, RZ ;  /* 0x0000001043427819 */ /* 0x000fe400000006ff */
[----:B------:R-:W-:Y:S02]  /*07e0*/  SHF.L.U32 R70, R70, 0x10, RZ ;  /* 0x0000001046467819 */ /* 0x000fe400000006ff */
[----:B------:R-:W-:Y:S02]  /*07f0*/  SHF.L.U32 R64, R64, 0x10, RZ ;  /* 0x0000001040407819 */ /* 0x000fe400000006ff */
[----:B--2---:R-:W-:Y:S02]  /*0800*/  SHF.L.U32 R9, R12, 0x10, RZ ;  /* 0x000000100c097819 */ /* 0x004fe400000006ff */
[----:B------:R-:W-:-:S02]  /*0810*/  SHF.L.U32 R71, R13, 0x10, RZ ;  /* 0x000000100d477819 */ /* 0x000fc400000006ff */
[----:B------:R-:W-:Y:S01]  /*0820*/  PRMT R13, R13, 0x7632, R13 ;  /* 0x000076320d0d7816 */ /* 0x000fe2000000000d */
[-C--:B------:R-:W-:Y:S01]  /*0830*/  FFMA.FTZ R9, R10, R85.reuse, R9 ;  /* 0x000000550a097223 */ /* 0x080fe20000010009 */
[----:B------:R-:W-:Y:S01]  /*0840*/  PRMT R73, R15, 0x7632, R73 ;  /* 0x000076320f497816 */ /* 0x000fe20000000049 */
[----:B------:R-:W-:Y:S01]  /*0850*/  FFMA.FTZ R10, R72, R85, R71 ;  /* 0x00000055480a7223 */ /* 0x000fe20000010047 */
[----:B------:R-:W-:Y:S02]  /*0860*/  PRMT R12, R12, 0x7632, R12 ;  /* 0x000076320c0c7816 */ /* 0x000fe4000000000c */
[C---:B------:R-:W-:Y:S02]  /*0870*/  PRMT R67, R14.reuse, 0x7632, R67 ;  /* 0x000076320e437816 */ /* 0x040fe40000000043 */
[----:B------:R-:W-:Y:S02]  /*0880*/  SHF.L.U32 R71, R14, 0x10, RZ ;  /* 0x000000100e477819 */ /* 0x000fe400000006ff */
[----:B------:R-:W-:-:S02]  /*0890*/  SHF.L.U32 R14, R69, 0x10, RZ ;  /* 0x00000010450e7819 */ /* 0x000fc400000006ff */
[----:B------:R-:W-:Y:S01]  /*08a0*/  SHF.L.U32 R72, R65, 0x10, RZ ;  /* 0x0000001041487819 */ /* 0x000fe200000006ff */
[-C--:B------:R-:W-:Y:S01]  /*08b0*/  FFMA.FTZ R71, R74, R85.reuse, R71 ;  /* 0x000000554a477223 */ /* 0x080fe20000010047 */
[----:B------:R-:W-:Y:S02]  /*08c0*/  SHF.L.U32 R65, R73, 0x10, RZ ;  /* 0x0000001049417819 */ /* 0x000fe400000006ff */
[----:B------:R-:W-:Y:S02]  /*08d0*/  SHF.L.U32 R69, R13, 0x10, RZ ;  /* 0x000000100d457819 */ /* 0x000fe400000006ff */
[----:B------:R-:W-:Y:S01]  /*08e0*/  SHF.L.U32 R15, R15, 0x10, RZ ;  /* 0x000000100f0f7819 */ /* 0x000fe200000006ff */
[-C--:B------:R-:W-:Y:S01]  /*08f0*/  FFMA.FTZ R74, R70, R85.reuse, R65 ;  /* 0x00000055464a7223 */ /* 0x080fe20000010041 */
[----:B------:R-:W-:Y:S01]  /*0900*/  SHF.L.U32 R67, R67, 0x10, RZ ;  /* 0x0000001043437819 */ /* 0x000fe200000006ff */
[-C--:B------:R-:W-:Y:S01]  /*0910*/  FFMA.FTZ R69, R64, R85.reuse, R69 ;  /* 0x0000005540457223 */ /* 0x080fe20000010045 */
[----:B------:R-:W-:Y:S01]  /*0920*/  SHF.L.U32 R13, R12, 0x10, RZ ;  /* 0x000000100c0d7819 */ /* 0x000fe200000006ff */
[----:B------:R-:W-:-:S02]  /*0930*/  FFMA.FTZ R73, R66, R85, R15 ;  /* 0x0000005542497223 */ /* 0x000fc4000001000f */
[-C--:B------:R-:W-:Y:S02]  /*0940*/  FFMA.FTZ R72, R72, R85.reuse, R67 ;  /* 0x0000005548487223 */ /* 0x080fe40000010043 */
[----:B------:R-:W-:Y:S01]  /*0950*/  FFMA.FTZ R70, R14, R85, R13 ;  /* 0x000000550e467223 */ /* 0x000fe2000001000d */
[----:B------:R-:W-:Y:S02]  /*0960*/  F2FP.BF16.F32.PACK_AB R15, R74, R73 ;  /* 0x000000494a0f723e */ /* 0x000fe400000010ff */
[----:B------:R-:W-:Y:S02]  /*0970*/  F2FP.BF16.F32.PACK_AB R14, R72, R71 ;  /* 0x00000047480e723e */ /* 0x000fe400000010ff */
[----:B------:R-:W-:Y:S02]  /*0980*/  F2FP.BF16.F32.PACK_AB R13, R69, R10 ;  /* 0x0000000a450d723e */ /* 0x000fe400000010ff */
[----:B------:R-:W-:Y:S01]  /*0990*/  F2FP.BF16.F32.PACK_AB R12, R70, R9 ;  /* 0x00000009460c723e */ /* 0x000fe200000010ff */
[----:B------:R-:W-:Y:S06]  /*09a0*/  BRA `(.L_x_5684) ;  /* 0x0000000000c47947 */ /* 0x000fec0003800000 */
.L_x_5683:
[----:B------:R-:W-:-:S04]  /*09b0*/  UISETP.NE.U32.AND UP1, UPT, UR14, URZ, UPT ;  /* 0x000000ff0e00728c */ /* 0x000fc8000bf25070 */
[----:B------:R-:W-:-:S06]  /*09c0*/  UISETP.NE.AND.EX UP1, UPT, UR15, URZ, UPT, UP1 ;  /* 0x000000ff0f00728c */ /* 0x000fcc000bf25310 */
[----:B------:R-:W-:-:S13]  /*09d0*/  PLOP3.LUT P1, PT, PT, PT, UP1, 0x80, 0x8 ;  /* 0x000000000008781c */ /* 0x000fda0003f2f018 */
[----:B------:R-:W-:Y:S05]  /*09e0*/  @!P1 BRA `(.L_x_5685) ;  /* 0x0000000000649947 */ /* 0x000fea0003800000 */
[----:B-----5:R-:W-:Y:S02]  /*09f0*/  PRMT R10, R64, 0x7632, R10 ;  /* 0x00007632400a7816 */ /* 0x020fe4000000000a */
[C---:B------:R-:W-:Y:S02]  /*0a00*/  SHF.L.U32 R14, R65.reuse, 0x10, RZ ;  /* 0x00000010410e7819 */ /* 0x040fe400000006ff */
[----:B------:R-:W-:Y:S02]  /*0a10*/  PRMT R12, R65, 0x7632, R12 ;  /* 0x00007632410c7816 */ /* 0x000fe4000000000c */
[----:B------:R-:W-:Y:S02]  /*0a20*/  PRMT R13, R66, 0x7632, R13 ;  /* 0x00007632420d7816 */ /* 0x000fe4000000000d */
[C---:B------:R-:W-:Y:S02]  /*0a30*/  PRMT R15, R67.reuse, 0x7632, R15 ;  /* 0x00007632430f7816 */ /* 0x040fe4000000000f */
[----:B------:R-:W-:Y:S01]  /*0a40*/  SHF.L.U32 R70, R10, 0x10, RZ ;  /* 0x000000100a467819 */ /* 0x000fe200000006ff */
[----:B------:R-:W-:Y:S01]  /*0a50*/  FMUL.FTZ R10, R14, R85 ;  /* 0x000000550e0a7220 */ /* 0x000fe20000410000 */
        /* <DEDUP_REMOVED lines=13> */
[----:B------:R-:W-:Y:S02]  /*0b30*/  F2FP.BF16.F32.PACK_AB R15, R74, R73 ;  /* 0x000000494a0f723e */ /* 0x000fe400000010ff */
[----:B------:R-:W-:Y:S02]  /*0b40*/  F2FP.BF16.F32.PACK_AB R14, R72, R71 ;  /* 0x00000047480e723e */ /* 0x000fe400000010ff */
[----:B------:R-:W-:Y:S02]  /*0b50*/  F2FP.BF16.F32.PACK_AB R13, R69, R10 ;  /* 0x0000000a450d723e */ /* 0x000fe400000010ff */
[----:B------:R-:W-:Y:S01]  /*0b60*/  F2FP.BF16.F32.PACK_AB R12, R70, R9 ;  /* 0x00000009460c723e */ /* 0x000fe200000010ff */
[----:B------:R-:W-:Y:S06]  /*0b70*/  BRA `(.L_x_5684) ;  /* 0x0000000000507947 */ /* 0x000fec0003800000 */
.L_x_5685:
[C---:B-----5:R-:W-:Y:S02]  /*0b80*/  PRMT R69, R65.reuse, 0x7632, R69 ;  /* 0x0000763241457816 */ /* 0x060fe40000000045 */
[----:B------:R-:W-:Y:S02]  /*0b90*/  SHF.L.U32 R72, R65, 0x10, RZ ;  /* 0x0000001041487819 */ /* 0x000fe400000006ff */
[----:B------:R-:W-:Y:S02]  /*0ba0*/  PRMT R10, R64, 0x7632, R10 ;  /* 0x00007632400a7816 */ /* 0x000fe4000000000a */
[----:B------:R-:W-:Y:S02]  /*0bb0*/  PRMT R65, R66, 0x7632, R65 ;  /* 0x0000763242417816 */ /* 0x000fe40000000041 */
[----:B------:R-:W-:Y:S02]  /*0bc0*/  SHF.L.U32 R64, R64, 0x10, RZ ;  /* 0x0000001040407819 */ /* 0x000fe400000006ff */
[----:B------:R-:W-:-:S02]  /*0bd0*/  SHF.L.U32 R66, R66, 0x10, RZ ;  /* 0x0000001042427819 */ /* 0x000fc400000006ff */
[C---:B------:R-:W-:Y:S01]  /*0be0*/  PRMT R73, R67.reuse, 0x7632, R73 ;  /* 0x0000763243497816 */ /* 0x040fe20000000049 */
[-C--:B------:R-:W-:Y:S01]  /*0bf0*/  FMUL.FTZ R9, R64, R85.reuse ;  /* 0x0000005540097220 */ /* 0x080fe20000410000 */
[----:B------:R-:W-:Y:S01]  /*0c00*/  SHF.L.U32 R70, R10, 0x10, RZ ;  /* 0x000000100a467819 */ /* 0x000fe200000006ff */
[-C--:B------:R-:W-:Y:S01]  /*0c10*/  FMUL.FTZ R10, R72, R85.reuse ;  /* 0x00000055480a7220 */ /* 0x080fe20000410000 */
[----:B------:R-:W-:Y:S01]  /*0c20*/  SHF.L.U32 R74, R67, 0x10, RZ ;  /* 0x00000010434a7819 */ /* 0x000fe200000006ff */
[-C--:B------:R-:W-:Y:S01]  /*0c30*/  FMUL.FTZ R71, R66, R85.reuse ;  /* 0x0000005542477220 */ /* 0x080fe20000410000 */
[----:B------:R-:W-:Y:S01]  /*0c40*/  SHF.L.U32 R64, R69, 0x10, RZ ;  /* 0x0000001045407819 */ /* 0x000fe200000006ff */
[-C--:B------:R-:W-:Y:S01]  /*0c50*/  FMUL.FTZ R70, R70, R85.reuse ;  /* 0x0000005546467220 */ /* 0x080fe20000410000 */
[----:B------:R-:W-:Y:S02]  /*0c60*/  SHF.L.U32 R72, R65, 0x10, RZ ;  /* 0x0000001041487819 */ /* 0x000fe400000006ff */
[----:B------:R-:W-:Y:S01]  /*0c70*/  SHF.L.U32 R66, R73, 0x10, RZ ;  /* 0x0000001049427819 */ /* 0x000fe200000006ff */
[-C--:B------:R-:W-:Y:S01]  /*0c80*/  FMUL.FTZ R73, R74, R85.reuse ;  /* 0x000000554a497220 */ /* 0x080fe20000410000 */
[-C--:B------:R-:W-:Y:S01]  /*0c90*/  FMUL.FTZ R69, R64, R85.reuse ;  /* 0x0000005540457220 */ /* 0x080fe20000410000 */
[----:B------:R-:W-:-:S02]  /*0ca0*/  FMUL.FTZ R72, R72, R85 ;  /* 0x0000005548487220 */ /* 0x000fc40000410000 */
[----:B------:R-:W-:-:S07]  /*0cb0*/  FMUL.FTZ R74, R66, R85 ;  /* 0x00000055424a7220 */ /* 0x000fce0000410000 */
.L_x_5684:
[----:B------:R-:W0:Y:S01]  /*0cc0*/  @UP0 LDCU.64 UR4, c[0x0][0x3a8] ;  /* 0x00007500ff0407ac */ /* 0x000e220008000a00 */
[----:B------:R-:W-:Y:S01]  /*0cd0*/  PLOP3.LUT P2, PT, PT, PT, UP0, 0x80, 0x8 ;  /* 0x000000000008781c */ /* 0x000fe20003f4f008 */
[----:B------:R-:W-:Y:S01]  /*0ce0*/  HFMA2 R65, -RZ, RZ, 0, 9.5367431640625e-07 ;  /* 0x00000010ff417431 */ /* 0x000fe200000001ff */
[----:B------:R-:W-:Y:S02]  /*0cf0*/  PLOP3.LUT P3, PT, PT, PT, UP0, 0x80, 0x8 ;  /* 0x000000000008781c */ /* 0x000fe40003f6f008 */
[----:B------:R-:W-:-:S09]  /*0d00*/  IADD3 R86, PT, PT, R6, 0x20, RZ ;  /* 0x0000002006567810 */ /* 0x000fd20007ffe0ff */
[----:B0-----:R-:W-:-:S05]  /*0d10*/  @P2 IMAD.WIDE.U32 R64, R6, R65, UR4 ;  /* 0x0000000406402e25 */ /* 0x001fca000f8e0041 */
[----:B------:R0:W-:Y:S02]  /*0d20*/  @P3 STG.E.128 desc[UR6][R64.64], R12 ;  /* 0x0000000c40003986 */ /* 0x0001e4000c101d06 */
.L_x_5682:
[----:B---34-:R-:W-:Y:S05]  /*0d30*/  BSYNC.RECONVERGENT B0 ;  /* 0x0000000000007941 */ /* 0x018fea0003800200 */
.L_x_5681:
        /* <DEDUP_REMOVED lines=14> */
[----:B------:R-:W-:Y:S02]  /*0e20*/  SHF.L.U32 R76, R65, 0x10, RZ ;  /* 0x00000010414c7819 */ /* 0x000fe400000006ff */
[----:B------:R-:W-:Y:S02]  /*0e30*/  PRMT R65, R64, 0x7632, R65 ;  /* 0x0000763240417816 */ /* 0x000fe40000000041 */
[----:B------:R-:W-:Y:S02]  /*0e40*/  PRMT R75, R66, 0x7632, R75 ;  /* 0x00007632424b7816 */ /* 0x000fe4000000004b */
[C---:B------:R-:W-:Y:S02]  /*0e50*/  PRMT R77, R67.reuse, 0x7632, R77 ;  /* 0x00007632434d7816 */ /* 0x040fe4000000004d */
[----:B------:R-:W-:-:S02]  /*0e60*/  SHF.L.U32 R64, R67, 0x10, RZ ;  /* 0x0000001043407819 */ /* 0x000fc400000006ff */
[----:B------:R-:W-:Y:S02]  /*0e70*/  SHF.L.U32 R78, R75, 0x10, RZ ;  /* 0x000000104b4e7819 */ /* 0x000fe400000006ff */
[----:B------:R-:W-:Y:S02]  /*0e80*/  SHF.L.U32 R80, R77, 0x10, RZ ;  /* 0x000000104d507819 */ /* 0x000fe400000006ff */
[C---:B--2---:R-:W-:Y:S02]  /*0e90*/  SHF.L.U32 R7, R12.reuse, 0x10, RZ ;  /* 0x000000100c077819 */ /* 0x044fe400000006ff */
[----:B------:R-:W-:Y:S02]  /*0ea0*/  SHF.L.U32 R11, R13, 0x10, RZ ;  /* 0x000000100d0b7819 */ /* 0x000fe400000006ff */
[----:B------:R-:W-:Y:S01]  /*0eb0*/  PRMT R13, R12, 0x7632, R13 ;  /* 0x000076320c0d7816 */ /* 0x000fe2000000000d */
[-C--:B------:R-:W-:Y:S01]  /*0ec0*/  FFMA.FTZ R4, R4, R85.reuse, R7 ;  /* 0x0000005504047223 */ /* 0x080fe20000010007 */
[----:B------:R-:W-:Y:S01]  /*0ed0*/  SHF.L.U32 R87, R15, 0x10, RZ ;  /* 0x000000100f577819 */ /* 0x000fe200000006ff */
[----:B------:R-:W-:Y:S01]  /*0ee0*/  FFMA.FTZ R7, R76, R85, R11 ;  /* 0x000000554c077223 */ /* 0x000fe2000001000b */
[----:B------:R-:W-:-:S02]  /*0ef0*/  SHF.L.U32 R76, R66, 0x10, RZ ;  /* 0x00000010424c7819 */ /* 0x000fc400000006ff */
[----:B------:R-:W-:Y:S01]  /*0f00*/  SHF.L.U32 R11, R14, 0x10, RZ ;  /* 0x000000100e0b7819 */ /* 0x000fe200000006ff */
[-C--:B------:R-:W-:Y:S01]  /*0f10*/  FFMA.FTZ R77, R64, R85.reuse, R87 ;  /* 0x00000055404d7223 */ /* 0x080fe20000010057 */
[----:B------:R-:W-:Y:S02]  /*0f20*/  PRMT R14, R65, 0x7632, R14 ;  /* 0x00007632410e7816 */ /* 0x000fe4000000000e */
        /* <DEDUP_REMOVED lines=19> */
.L_x_5688:
[----:B------:R-:W-:-:S04]  /*1060*/  UISETP.NE.U32.AND UP1, UPT, UR14, URZ, UPT ;  /* 0x000000ff0e00728c */ /* 0x000fc8000bf25070 */
[----:B------:R-:W-:-:S09]  /*1070*/  UISETP.NE.AND.EX UP1, UPT, UR15, URZ, UPT, UP1 ;  /* 0x000000ff0f00728c */ /* 0x000fd2000bf25310 */
[----:B------:R-:W-:Y:S05]  /*1080*/  BRA.U UP1, `(.L_x_5690) ;  /* 0x0000000101547547 */ /* 0x000fea000b800000 */
[----:B-----5:R-:W-:Y:S02]  /*1090*/  PRMT R7, R64, 0x7632, R7 ;  /* 0x0000763240077816 */ /* 0x020fe40000000007 */
[C---:B------:R-:W-:Y:S02]  /*10a0*/  PRMT R11, R65.reuse, 0x7632, R11 ;  /* 0x00007632410b7816 */ /* 0x040fe4000000000b */
[----:B------:R-:W-:Y:S02]  /*10b0*/  SHF.L.U32 R76, R65, 0x10, RZ ;  /* 0x00000010414c7819 */ /* 0x000fe400000006ff */
[C---:B------:R-:W-:Y:S02]  /*10c0*/  PRMT R65, R66.reuse, 0x7632, R65 ;  /* 0x0000763242417816 */ /* 0x040fe40000000041 */
[----:B------:R-:W-:Y:S02]  /*10d0*/  SHF.L.U32 R66, R66, 0x10, RZ ;  /* 0x0000001042427819 */ /* 0x000fe400000006ff */
        /* <DEDUP_REMOVED lines=12> */
[-C--:B------:R-:W-:Y:S01]  /*11a0*/  FMUL.FTZ R75, R64, R85.reuse ;  /* 0x00000055404b7220 */ /* 0x080fe20000410000 */
[----:B------:R-:W-:-:S02]  /*11b0*/  FMUL.FTZ R78, R78, R85 ;  /* 0x000000554e4e7220 */ /* 0x000fc40000410000 */
[----:B------:R-:W-:Y:S01]  /*11c0*/  FMUL.FTZ R80, R66, R85 ;  /* 0x0000005542507220 */ /* 0x000fe20000410000 */
[----:B------:R-:W-:Y:S06]  /*11d0*/  BRA `(.L_x_5689) ;  /* 0x0000000000607947 */ /* 0x000fec0003800000 */
.L_x_5690:
        /* <DEDUP_REMOVED lines=19> */
[----:B------:R-:W-:Y:S01]  /*1310*/  F2FP.BF16.F32.PACK_AB R12, R75, R4 ;  /* 0x000000044b0c723e */ /* 0x000fe200000010ff */
[----:B------:R-:W-:-:S02]  /*1320*/  FMUL.FTZ R76, R76, R85 ;  /* 0x000000554c4c7220 */ /* 0x000fc40000410000 */
[----:B------:R-:W-:Y:S02]  /*1330*/  F2FP.BF16.F32.PACK_AB R15, R80, R77 ;  /* 0x0000004d500f723e */ /* 0x000fe400000010ff */
[----:B------:R-:W-:Y:S02]  /*1340*/  F2FP.BF16.F32.PACK_AB R14, R78, R11 ;  /* 0x0000000b4e0e723e */ /* 0x000fe400000010ff */
[----:B------:R-:W-:-:S07]  /*1350*/  F2FP.BF16.F32.PACK_AB R13, R76, R7 ;  /* 0x000000074c0d723e */ /* 0x000fce00000010ff */
.L_x_5689:
[----:B------:R-:W0:Y:S01]  /*1360*/  @UP0 LDCU.64 UR4, c[0x0][0x3a8] ;  /* 0x00007500ff0407ac */ /* 0x000e220008000a00 */
[----:B------:R-:W-:Y:S02]  /*1370*/  PLOP3.LUT P2, PT, PT, PT, UP0, 0x80, 0x8 ;  /* 0x000000000008781c */ /* 0x000fe40003f4f008 */
[----:B------:R-:W-:Y:S02]  /*1380*/  PLOP3.LUT P3, PT, PT, PT, UP0, 0x80, 0x8 ;  /* 0x000000000008781c */ /* 0x000fe40003f6f008 */
[----:B------:R-:W-:-:S09]  /*1390*/  MOV R65, 0x10 ;  /* 0x0000001000417802 */ /* 0x000fd20000000f00 */
[C---:B0-----:R-:W-:Y:S01]  /*13a0*/  @P2 IMAD.WIDE.U32 R64, R86.reuse, R65, UR4 ;  /* 0x0000000456402e25 */ /* 0x041fe2000f8e0041 */
[----:B------:R-:W-:-:S04]  /*13b0*/  IADD3 R86, PT, PT, R86, 0x20, RZ ;  /* 0x0000002056567810 */ /* 0x000fc80007ffe0ff */
[----:B------:R0:W-:Y:S03]  /*13c0*/  @P3 STG.E.128 desc[UR6][R64.64], R12 ;  /* 0x0000000c40003986 */ /* 0x0001e6000c101d06 */
.L_x_5687:
[----:B------:R-:W-:Y:S05]  /*13d0*/  BSYNC.RECONVERGENT B0 ;  /* 0x0000000000007941 */ /* 0x000fea0003800200 */
.L_x_5686:
        /* <DEDUP_REMOVED lines=16> */
[----:B------:R-:W-:Y:S02]  /*14e0*/  SHF.L.U32 R84, R82, 0x10, RZ ;  /* 0x0000001052547819 */ /* 0x000fe400000006ff */
[----:B------:R-:W-:-:S02]  /*14f0*/  SHF.L.U32 R64, R64, 0x10, RZ ;  /* 0x0000001040407819 */ /* 0x000fc400000006ff */
[----:B--2---:R-:W-:Y:S02]  /*1500*/  SHF.L.U32 R5, R15, 0x10, RZ ;  /* 0x000000100f057819 */ /* 0x004fe400000006ff */
[----:B------:R-:W-:Y:S02]  /*1510*/  SHF.L.U32 R79, R12, 0x10, RZ ;  /* 0x000000100c4f7819 */ /* 0x000fe400000006ff */
[----:B------:R-:W-:Y:S01]  /*1520*/  SHF.L.U32 R67, R13, 0x10, RZ ;  /* 0x000000100d437819 */ /* 0x000fe200000006ff */
[-C--:B------:R-:W-:Y:S01]  /*1530*/  FFMA.FTZ R5, R68, R85.reuse, R5 ;  /* 0x0000005544057223 */ /* 0x080fe20000010005 */
[C---:B------:R-:W-:Y:S01]  /*1540*/  SHF.L.U32 R68, R65.reuse, 0x10, RZ ;  /* 0x0000001041447819 */ /* 0x040fe200000006ff */
[-C--:B------:R-:W-:Y:S01]  /*1550*/  FFMA.FTZ R8, R8, R85.reuse, R79 ;  /* 0x0000005508087223 */ /* 0x080fe2000001004f */
[----:B------:R-:W-:Y:S02]  /*1560*/  PRMT R15, R66, 0x7632, R15 ;  /* 0x00007632420f7816 */ /* 0x000fe4000000000f */
[----:B------:R-:W-:Y:S01]  /*1570*/  PRMT R65, R65, 0x7632, R65 ;  /* 0x0000763241417816 */ /* 0x000fe20000000041 */
[----:B------:R-:W-:Y:S01]  /*1580*/  FFMA.FTZ R68, R68, R85, R67 ;  /* 0x0000005544447223 */ /* 0x000fe20000010043 */
[----:B------:R-:W-:-:S02]  /*1590*/  PRMT R79, R15, 0x7632, R79 ;  /* 0x000076320f4f7816 */ /* 0x000fc4000000004f */
[----:B------:R-:W-:Y:S02]  /*15a0*/  PRMT R12, R12, 0x7632, R12 ;  /* 0x000076320c0c7816 */ /* 0x000fe4000000000c */
[----:B------:R-:W-:Y:S02]  /*15b0*/  PRMT R13, R13, 0x7632, R13 ;  /* 0x000076320d0d7816 */ /* 0x000fe4000000000d */
[----:B------:R-:W-:Y:S02]  /*15c0*/  PRMT R67, R14, 0x7632, R67 ;  /* 0x000076320e437816 */ /* 0x000fe40000000043 */
[----:B------:R-:W-:Y:S02]  /*15d0*/  SHF.L.U32 R88, R15, 0x10, RZ ;  /* 0x000000100f587819 */ /* 0x000fe400000006ff */
[----:B------:R-:W-:Y:S02]  /*15e0*/  SHF.L.U32 R66, R66, 0x10, RZ ;  /* 0x0000001042427819 */ /* 0x000fe400000006ff */
[----:B------:R-:W-:-:S02]  /*15f0*/  SHF.L.U32 R81, R14, 0x10, RZ ;  /* 0x000000100e517819 */ /* 0x000fc400000006ff */
[----:B------:R-:W-:Y:S02]  /*1600*/  SHF.L.U32 R15, R79, 0x10, RZ ;  /* 0x000000104f0f7819 */ /* 0x000fe400000006ff */
[----:B------:R-:W-:Y:S01]  /*1610*/  SHF.L.U32 R14, R65, 0x10, RZ ;  /* 0x00000010410e7819 */ /* 0x000fe200000006ff */
[-C--:B------:R-:W-:Y:S01]  /*1620*/  FFMA.FTZ R82, R66, R85.reuse, R81 ;  /* 0x0000005542527223 */ /* 0x080fe20000010051 */
[----:B------:R-:W-:Y:S01]  /*1630*/  SHF.L.U32 R67, R67, 0x10, RZ ;  /* 0x0000001043437819 */ /* 0x000fe200000006ff */
[-C--:B------:R-:W-:Y:S01]  /*1640*/  FFMA.FTZ R84, R84, R85.reuse, R15 ;  /* 0x0000005554547223 */ /* 0x080fe2000001000f */
[----:B------:R-:W-:Y:S02]  /*1650*/  SHF.L.U32 R13, R13, 0x10, RZ ;  /* 0x000000100d0d7819 */ /* 0x000fe400000006ff */
[----:B------:R-:W-:Y:S01]  /*1660*/  SHF.L.U32 R79, R12, 0x10, RZ ;  /* 0x000000100c4f7819 */ /* 0x000fe200000006ff */
[----:B------:R-:W-:Y:S01]  /*1670*/  FFMA.FTZ R83, R88, R85, R67 ;  /* 0x0000005558537223 */ /* 0x000fe20000010043 */
[----:B------:R-:W-:Y:S01]  /*1680*/  F2FP.BF16.F32.PACK_AB R15, R84, R5 ;  /* 0x00000005540f723e */ /* 0x000fe200000010ff */
[----:B------:R-:W-:-:S02]  /*1690*/  FFMA.FTZ R81, R14, R85, R13 ;  /* 0x000000550e517223 */ /* 0x000fc4000001000d */
[----:B------:R-:W-:Y:S01]  /*16a0*/  FFMA.FTZ R79, R64, R85, R79 ;  /* 0x00000055404f7223 */ /* 0x000fe2000001004f */
[----:B------:R-:W-:Y:S02]  /*16b0*/  F2FP.BF16.F32.PACK_AB R14, R83, R82 ;  /* 0x00000052530e723e */ /* 0x000fe400000010ff */
[----:B------:R-:W-:Y:S02]  /*16c0*/  F2FP.BF16.F32.PACK_AB R13, R81, R68 ;  /* 0x00000044510d723e */ /* 0x000fe400000010ff */
[----:B------:R-:W-:Y:S01]  /*16d0*/  F2FP.BF16.F32.PACK_AB R12, R79, R8 ;  /* 0x000000084f0c723e */ /* 0x000fe200000010ff */
[----:B------:R-:W-:Y:S06]  /*16e0*/  BRA `(.L_x_5694) ;  /* 0x0000000000c07947 */ /* 0x000fec0003800000 */
.L_x_5693:
[----:B------:R-:W-:-:S04]  /*16f0*/  UISETP.NE.U32.AND UP1, UPT, UR14, URZ, UPT ;  /* 0x000000ff0e00728c */ /* 0x000fc8000bf25070 */
[----:B------:R-:W-:-:S09]  /*1700*/  UISETP.NE.AND.EX UP1, UPT, UR15, URZ, UPT, UP1 ;  /* 0x000000ff0f00728c */ /* 0x000fd2000bf25310 */
[----:B------:R-:W-:Y:S05]  /*1710*/  BRA.U UP1, `(.L_x_5695) ;  /* 0x0000000101547547 */ /* 0x000fea000b800000 */
[C---:B-----5:R-:W-:Y:S02]  /*1720*/  SHF.L.U32 R84, R67.reuse, 0x10, RZ ;  /* 0x0000001043547819 */ /* 0x060fe400000006ff */
[----:B------:R-:W-:Y:S02]  /*1730*/  PRMT R81, R67, 0x7632, R81 ;  /* 0x0000763243517816 */ /* 0x000fe40000000051 */
[C---:B------:R-:W-:Y:S01]  /*1740*/  PRMT R79, R65.reuse, 0x7632, R79 ;  /* 0x00007632414f7816 */ /* 0x040fe2000000004f */
[-C--:B------:R-:W-:Y:S01]  /*1750*/  FMUL.FTZ R5, R84, R85.reuse ;  /* 0x0000005554057220 */ /* 0x080fe20000410000 */
[----:B------:R-:W-:Y:S02]  /*1760*/  SHF.L.U32 R68, R65, 0x10, RZ ;  /* 0x0000001041447819 */ /* 0x000fe400000006ff */
[----:B------:R-:W-:Y:S02]  /*1770*/  PRMT R67, R64, 0x7632, R67 ;  /* 0x0000763240437816 */ /* 0x000fe40000000043 */
[----:B------:R-:W-:Y:S01]  /*1780*/  PRMT R65, R66, 0x7632, R65 ;  /* 0x0000763242417816 */ /* 0x000fe20000000041 */
[----:B------:R-:W-:Y:S01]  /*1790*/  FMUL.FTZ R68, R68, R85 ;  /* 0x0000005544447220 */ /* 0x000fe20000410000 */
        /* <DEDUP_REMOVED lines=13> */
.L_x_5695:
[----:B-----5:R-:W-:Y:S02]  /*1870*/  PRMT R14, R66, 0x7632, R14 ;  /* 0x00007632420e7816 */ /* 0x020fe4000000000e */
[----:B------:R-:W-:Y:S02]  /*1880*/  PRMT R15, R67, 0x7632, R15 ;  /* 0x00007632430f7816 */ /* 0x000fe4000000000f */
[C---:B------:R-:W-:Y:S02]  /*1890*/  PRMT R12, R64.reuse, 0x7632, R12 ;  /* 0x00007632400c7816 */ /* 0x040fe4000000000c */
        /* <DEDUP_REMOVED lines=17> */
[----:B------:R-:W-:Y:S02]  /*19b0*/  F2FP.BF16.F32.PACK_AB R15, R84, R5 ;  /* 0x00000005540f723e */ /* 0x000fe400000010ff */
[----:B------:R-:W-:Y:S02]  /*19c0*/  F2FP.BF16.F32.PACK_AB R14, R83, R82 ;  /* 0x00000052530e723e */ /* 0x000fe400000010ff */
[----:B------:R-:W-:Y:S02]  /*19d0*/  F2FP.BF16.F32.PACK_AB R13, R81, R68 ;  /* 0x00000044510d723e */ /* 0x000fe400000010ff */
[----:B------:R-:W-:-:S07]  /*19e0*/  F2FP.BF16.F32.PACK_AB R12, R79, R8 ;  /* 0x000000084f0c723e */ /* 0x000fce00000010ff */
.L_x_5694:
[----:B------:R-:W0:Y:S01]  /*19f0*/  @UP0 LDCU.64 UR4, c[0x0][0x3a8] ;  /* 0x00007500ff0407ac */ /* 0x000e220008000a00 */
[----:B------:R-:W-:Y:S01]  /*1a00*/  PLOP3.LUT P3, PT, PT, PT, UP0, 0x80, 0x8 ;  /* 0x000000000008781c */ /* 0x000fe20003f6f008 */
[----:B------:R-:W-:Y:S01]  /*1a10*/  HFMA2 R65, -RZ, RZ, 0, 9.5367431640625e-07 ;  /* 0x00000010ff417431 */ /* 0x000fe200000001ff */
[----:B------:R-:W-:-:S11]  /*1a20*/  PLOP3.LUT P4, PT, PT, PT, UP0, 0x80, 0x8 ;  /* 0x000000000008781c */ /* 0x000fd60003f8f008 */
[----:B0-----:R-:W-:-:S05]  /*1a30*/  @P3 IMAD.WIDE.U32 R64, R86, R65, UR4 ;  /* 0x0000000456403e25 */ /* 0x001fca000f8e0041 */
[----:B------:R1:W-:Y:S02]  /*1a40*/  @P4 STG.E.128 desc[UR6][R64.64], R12 ;  /* 0x0000000c40004986 */ /* 0x0003e4000c101d06 */
.L_x_5692:
[----:B------:R-:W-:Y:S05]  /*1a50*/  BSYNC.RECONVERGENT B0 ;  /* 0x0000000000007941 */ /* 0x000fea0003800200 */
.L_x_5691:
        /* <DEDUP_REMOVED lines=100> */
.L_x_5715:
[----:B-1----:R-:W-:Y:S01]  /*20a0*/  FADD.FTZ R85, R90, R91 ;  /* 0x0000005b5a557221 */ /* 0x002fe20000010000 */
[----:B------:R-:W-:Y:S01]  /*20b0*/  FMUL.FTZ R64, R87, R87 ;  /* 0x0000005757407220 */ /* 0x000fe20000410000 */
[----:B------:R-:W-:Y:S01]  /*20c0*/  ISETP.NE.AND P3, PT, RZ, UR8, PT ;  /* 0x00000008ff007c0c */ /* 0x000fe2000bf65270 */
[----:B------:R-:W-:Y:S01]  /*20d0*/  BSSY.RECONVERGENT B0, `(.L_x_5697) ;  /* 0x000002d000007945 */ /* 0x000fe20003800200 */
[----:B------:R-:W-:Y:S02]  /*20e0*/  FFMA.FTZ R85, R85, R66, UR9 ;  /* 0x0000000955557e23 */ /* 0x000fe40008010042 */
[----:B------:R-:W1:Y:S01]  /*20f0*/  @!P5 LDC.64 R66, c[0x0][0x3c0] ;  /* 0x0000f000ff42db82 */ /* 0x000e620000000a00 */
[----:B------:R-:W-:-:S05]  /*2100*/  FSEL R86, R64, RZ, P3 ;  /* 0x000000ff40567208 */ /* 0x000fca0001800000 */
[----:B------:R-:W-:Y:S01]  /*2110*/  FADD.FTZ R86, R85, R86 ;  /* 0x0000005655567221 */ /* 0x000fe20000010000 */
[----:B------:R-:W-:Y:S01]  /*2120*/  FSEL R85, R87, RZ, !P3 ;  /* 0x000000ff57557208 */ /* 0x000fe20005800000 */
[----:B------:R-:W2:Y:S02]  /*2130*/  @!P5 LDC.64 R64, c[0x0][0x3c8] ;  /* 0x0000f200ff40db82 */ /* 0x000ea40000000a00 */
[----:B------:R-:W3:Y:S01]  /*2140*/  MUFU.RSQ R88, R86 ;  /* 0x0000005600587308 */ /* 0x000ee20000001400 */
[----:B-1----:R-:W-:-:S05]  /*2150*/  @!P5 IMAD.WIDE R66, R3, 0x4, R66 ;  /* 0x000000040342d825 */ /* 0x002fca00078e0242 */
[----:B------:R1:W-:Y:S01]  /*2160*/  @!P5 STG.E desc[UR6][R66.64], R87 ;  /* 0x000000574200d986 */ /* 0x0003e2000c101906 */
[----:B--2---:R-:W-:-:S05]  /*2170*/  @!P5 IMAD.WIDE R64, R3, 0x4, R64 ;  /* 0x000000040340d825 */ /* 0x004fca00078e0240 */
[----:B---3--:R1:W-:Y:S01]  /*2180*/  @!P5 STG.E desc[UR6][R64.64], R88 ;  /* 0x000000584000d986 */ /* 0x0083e2000c101906 */
[----:B------:R-:W-:Y:S05]  /*2190*/  @!P0 BRA `(.L_x_5698) ;  /* 0x0000000000808947 */ /* 0x000fea0003800000 */
[--C-:B-1----:R-:W-:Y:S01]  /*21a0*/  FADD.FTZ R65, R9, -R85.reuse ;  /* 0x8000005509417221 */ /* 0x102fe20000010000 */
[--C-:B------:R-:W-:Y:S01]  /*21b0*/  FADD.FTZ R67, R70, -R85.reuse ;  /* 0x8000005546437221 */ /* 0x100fe20000010000 */
[--C-:B------:R-:W-:Y:S01]  /*21c0*/  FADD.FTZ R87, R71, -R85.reuse ;  /* 0x8000005547577221 */ /* 0x100fe20000010000 */
[--C-:B------:R-:W-:Y:S01]  /*21d0*/  FADD.FTZ R89, R72, -R85.reuse ;  /* 0x8000005548597221 */ /* 0x100fe20000010000 */
[C---:B------:R-:W-:Y:S01]  /*21e0*/  FMUL.FTZ R65, R88.reuse, R65 ;  /* 0x0000004158417220 */ /* 0x040fe20000410000 */
[C---:B------:R-:W-:Y:S01]  /*21f0*/  FMUL.FTZ R66, R88.reuse, R67 ;  /* 0x0000004358427220 */ /* 0x040fe20000410000 */
[----:B------:R-:W-:Y:S01]  /*2200*/  FADD.FTZ R67, R69, -R85 ;  /* 0x8000005545437221 */ /* 0x000fe20000010000 */
[----:B------:R-:W-:Y:S01]  /*2210*/  FMUL.FTZ R87, R88, R87 ;  /* 0x0000005758577220 */ /* 0x000fe20000410000 */
[----:B-----5:R-:W-:Y:S01]  /*2220*/  FFMA.FTZ R64, R65, R60, R52 ;  /* 0x0000003c41407223 */ /* 0x020fe20000010034 */
[----:B------:R-:W-:Y:S01]  /*2230*/  FFMA.FTZ R65, R66, R61, R53 ;  /* 0x0000003d42417223 */ /* 0x000fe20000010035 */
[C---:B------:R-:W-:Y:S01]  /*2240*/  FMUL.FTZ R86, R88.reuse, R89 ;  /* 0x0000005958567220 */ /* 0x040fe20000410000 */
[----:B------:R-:W-:Y:S01]  /*2250*/  FMUL.FTZ R66, R88, R67 ;  /* 0x0000004358427220 */ /* 0x000fe20000410000 */
[----:B------:R-:W-:Y:S01]  /*2260*/  FFMA.FTZ R67, R87, R56, R48 ;  /* 0x0000003857437223 */ /* 0x000fe20000010030 */
[--C-:B------:R-:W-:Y:S01]  /*2270*/  FADD.FTZ R89, R74, -R85.reuse ;  /* 0x800000554a597221 */ /* 0x100fe20000010000 */
[----:B------:R-:W-:Y:S01]  /*2280*/  F2FP.BF16.F32.PACK_AB R64, R65, R64 ;  /* 0x000000404140723e */ /* 0x000fe200000010ff */
[----:B------:R-:W-:Y:S01]  /*2290*/  FADD.FTZ R65, R10, -R85 ;  /* 0x800000550a417221 */ /* 0x000fe20000010000 */
[----:B0-----:R-:W-:Y:S01]  /*22a0*/  FFMA.FTZ R90, R86, R57, R49 ;  /* 0x00000039565a7223 */ /* 0x001fe20000010031 */
[----:B------:R-:W-:Y:S01]  /*22b0*/  FFMA.FTZ R66, R66, R63, R55 ;  /* 0x0000003f42427223 */ /* 0x000fe20000010037 */
[----:B------:R-:W0:Y:S01]  /*22c0*/  LDC.64 R86, c[0x0][0x428] ;  /* 0x00010a00ff567b82 */ /* 0x000e220000000a00 */
[----:B------:R-:W-:-:S04]  /*22d0*/  FMUL.FTZ R65, R88, R65 ;  /* 0x0000004158417220 */ /* 0x000fc80000410000 */
[----:B------:R-:W-:-:S05]  /*22e0*/  FFMA.FTZ R65, R65, R62, R54 ;  /* 0x0000003e41417223 */ /* 0x000fca0000010036 */
[----:B------:R-:W-:Y:S02]  /*22f0*/  F2FP.BF16.F32.PACK_AB R65, R66, R65 ;  /* 0x000000414241723e */ /* 0x000fe400000010ff */
[----:B------:R-:W-:Y:S01]  /*2300*/  F2FP.BF16.F32.PACK_AB R66, R90, R67 ;  /* 0x000000435a42723e */ /* 0x000fe200000010ff */
[----:B------:R-:W-:Y:S01]  /*2310*/  FADD.FTZ R67, R73, -R85 ;  /* 0x8000005549437221 */ /* 0x000fe20000010000 */
[----:B------:R-:W-:-:S03]  /*2320*/  FMUL.FTZ R90, R88, R89 ;  /* 0x00000059585a7220 */ /* 0x000fc60000410000 */
[----:B------:R-:W-:Y:S01]  /*2330*/  FMUL.FTZ R67, R88, R67 ;  /* 0x0000004358437220 */ /* 0x000fe20000410000 */
[----:B------:R-:W-:-:S03]  /*2340*/  FFMA.FTZ R90, R90, R59, R51 ;  /* 0x0000003b5a5a7223 */ /* 0x000fc60000010033 */
[----:B------:R-:W-:Y:S01]  /*2350*/  FFMA.FTZ R67, R67, R58, R50 ;  /* 0x0000003a43437223 */ /* 0x000fe20000010032 */
[C---:B0-----:R-:W-:Y:S01]  /*2360*/  IMAD.WIDE.U32 R86, R6.reuse, 0x10, R86 ;  /* 0x0000001006567825 */ /* 0x041fe200078e0056 */
[----:B------:R-:W-:-:S03]  /*2370*/  IADD3 R6, PT, PT, R6, 0x20, RZ ;  /* 0x0000002006067810 */ /* 0x000fc60007ffe0ff */
[----:B------:R-:W-:-:S05]  /*2380*/  F2FP.BF16.F32.PACK_AB R67, R90, R67 ;  /* 0x000000435a43723e */ /* 0x000fca00000010ff */
[----:B------:R2:W-:Y:S02]  /*2390*/  STG.E.128 desc[UR6][R86.64], R64 ;  /* 0x0000004056007986 */ /* 0x0005e4000c101d06 */
.L_x_5698:
[----:B------:R-:W-:Y:S05]  /*23a0*/  BSYNC.RECONVERGENT B0 ;  /* 0x0000000000007941 */ /* 0x000fea0003800200 */
.L_x_5697:
[----:B------:R-:W-:Y:S01]  /*23b0*/  ISETP.GE.U32.AND P0, PT, R0, 0x40, PT ;  /* 0x000000400000780c */ /* 0x000fe20003f06070 */
[----:B------:R-:W-:-:S12]  /*23c0*/  BSSY.RECONVERGENT B0, `(.L_x_5699) ;  /* 0x0000022000007945 */ /* 0x000fd80003800200 */
[----:B------:R-:W-:Y:S05]  /*23d0*/  @!P0 BRA `(.L_x_5700) ;  /* 0x0000000000808947 */ /* 0x000fea0003800000 */
[--C-:B-12---:R-:W-:Y:S01]  /*23e0*/  FADD.FTZ R65, R4, -R85.reuse ;  /* 0x8000005504417221 */ /* 0x106fe20000010000 */
[--C-:B------:R-:W-:Y:S01]  /*23f0*/  FADD.FTZ R67, R75, -R85.reuse ;  /* 0x800000554b437221 */ /* 0x100fe20000010000 */
[--C-:B------:R-:W-:Y:S01]  /*2400*/  FADD.FTZ R87, R11, -R85.reuse ;  /* 0x800000550b577221 */ /* 0x100fe20000010000 */
[--C-:B------:R-:W-:Y:S01]  /*2410*/  FADD.FTZ R89, R78, -R85.reuse ;  /* 0x800000554e597221 */ /* 0x100fe20000010000 */
[C---:B------:R-:W-:Y:S01]  /*2420*/  FMUL.FTZ R65, R88.reuse, R65 ;  /* 0x0000004158417220 */ /* 0x040fe20000410000 */
[----:B------:R-:W-:Y:S01]  /*2430*/  FMUL.FTZ R66, R88, R67 ;  /* 0x0000004358427220 */ /* 0x000fe20000410000 */
        /* <DEDUP_REMOVED lines=26> */
.L_x_5700:
[----:B------:R-:W-:Y:S05]  /*25e0*/  BSYNC.RECONVERGENT B0 ;  /* 0x0000000000007941 */ /* 0x000fea0003800200 */
.L_x_5699:
[----:B------:R-:W-:Y:S04]  /*25f0*/  BSSY.RECONVERGENT B0, `(.L_x_5701) ;  /* 0x0000021000007945 */ /* 0x000fe80003800200 */
[----:B------:R-:W-:Y:S05]  /*2600*/  @!P2 BRA `(.L_x_5702) ;  /* 0x00000000007ca947 */ /* 0x000fea0003800000 */
[--C-:B-123--:R-:W-:Y:S01]  /*2610*/  FADD.FTZ R64, R5, -R85.reuse ;  /* 0x8000005505407221 */ /* 0x10efe20000010000 */
[--C-:B------:R-:W-:Y:S01]  /*2620*/  FADD.FTZ R66, R84, -R85.reuse ;  /* 0x8000005554427221 */ /* 0x100fe20000010000 */
[--C-:B------:R-:W-:Y:S01]  /*2630*/  FADD.FTZ R65, R8, -R85.reuse ;  /* 0x8000005508417221 */ /* 0x100fe20000010000 */
[--C-:B------:R-:W-:Y:S01]  /*2640*/  FADD.FTZ R93, R79, -R85.reuse ;  /* 0x800000554f5d7221 */ /* 0x100fe20000010000 */
[--C-:B------:R-:W-:Y:S01]  /*2650*/  FADD.FTZ R91, R68, -R85.reuse ;  /* 0x80000055445b7221 */ /* 0x100fe20000010000 */
[--C-:B------:R-:W-:Y:S01]  /*2660*/  FADD.FTZ R87, R81, -R85.reuse ;  /* 0x8000005551577221 */ /* 0x100fe20000010000 */
[--C-:B------:R-:W-:Y:S01]  /*2670*/  FADD.FTZ R89, R82, -R85.reuse ;  /* 0x8000005552597221 */ /* 0x100fe20000010000 */
[----:B------:R-:W-:Y:S01]  /*2680*/  FADD.FTZ R67, R83, -R85 ;  /* 0x8000005553437221 */ /* 0x000fe20000010000 */
[C---:B------:R-:W-:Y:S01]  /*2690*/  FMUL.FTZ R85, R88.reuse, R64 ;  /* 0x0000004058557220 */ /* 0x040fe20000410000 */
[C---:B------:R-:W-:Y:S01]  /*26a0*/  FMUL.FTZ R66, R88.reuse, R66 ;  /* 0x0000004258427220 */ /* 0x040fe20000410000 */
[C---:B------:R-:W-:Y:S01]  /*26b0*/  FMUL.FTZ R64, R88.reuse, R93 ;  /* 0x0000005d58407220 */ /* 0x040fe20000410000 */
[----:B0-----:R-:W-:Y:S01]  /*26c0*/  FMUL.FTZ R90, R88, R67 ;  /* 0x00000043585a7220 */ /* 0x001fe20000410000 */
[----:B-----5:R-:W-:Y:S01]  /*26d0*/  FFMA.FTZ R86, R85, R26, R18 ;  /* 0x0000001a55567223 */ /* 0x020fe20000010012 */
[----:B------:R-:W-:Y:S01]  /*26e0*/  FFMA.FTZ R93, R66, R27, R19 ;  /* 0x0000001b425d7223 */ /* 0x000fe20000010013 */
[C---:B------:R-:W-:Y:S01]  /*26f0*/  FMUL.FTZ R66, R88.reuse, R87 ;  /* 0x0000005758427220 */ /* 0x040fe20000410000 */
[C---:B------:R-:W-:Y:S01]  /*2700*/  FMUL.FTZ R65, R88.reuse, R65 ;  /* 0x0000004158417220 */ /* 0x040fe20000410000 */
[C---:B------:R-:W-:Y:S01]  /*2710*/  FMUL.FTZ R85, R88.reuse, R91 ;  /* 0x0000005b58557220 */ /* 0x040fe20000410000 */
[----:B------:R-:W-:Y:S01]  /*2720*/  FMUL.FTZ R89, R88, R89 ;  /* 0x0000005958597220 */ /* 0x000fe20000410000 */
[----:B------:R-:W-:Y:S01]  /*2730*/  F2FP.BF16.F32.PACK_AB R67, R93, R86 ;  /* 0x000000565d43723e */ /* 0x000fe200000010ff */
[----:B------:R-:W-:Y:S01]  /*2740*/  FFMA.FTZ R88, R65, R28, R20 ;  /* 0x0000001c41587223 */ /* 0x000fe20000010014 */
[----:B------:R-:W0:Y:S01]  /*2750*/  LDC.64 R86, c[0x0][0x428] ;  /* 0x00010a00ff567b82 */ /* 0x000e220000000a00 */
[----:B------:R-:W-:Y:S01]  /*2760*/  FFMA.FTZ R65, R85, R30, R22 ;  /* 0x0000001e55417223 */ /* 0x000fe20000010016 */
[----:B------:R-:W-:Y:S01]  /*2770*/  FFMA.FTZ R92, R90, R25, R17 ;  /* 0x000000195a5c7223 */ /* 0x000fe20000010011 */
[----:B------:R-:W-:Y:S01]  /*2780*/  FFMA.FTZ R89, R89, R24, R16 ;  /* 0x0000001859597223 */ /* 0x000fe20000010010 */
[----:B------:R-:W-:Y:S01]  /*2790*/  FFMA.FTZ R90, R66, R31, R23 ;  /* 0x0000001f425a7223 */ /* 0x000fe20000010017 */
[----:B------:R-:W-:-:S03]  /*27a0*/  FFMA.FTZ R85, R64, R29, R21 ;  /* 0x0000001d40557223 */ /* 0x000fc60000010015 */
[----:B------:R-:W-:Y:S02]  /*27b0*/  F2FP.BF16.F32.PACK_AB R66, R92, R89 ;  /* 0x000000595c42723e */ /* 0x000fe400000010ff */
[----:B------:R-:W-:Y:S02]  /*27c0*/  F2FP.BF16.F32.PACK_AB R65, R90, R65 ;  /* 0x000000415a41723e */ /* 0x000fe400000010ff */
[----:B------:R-:W-:Y:S01]  /*27d0*/  F2FP.BF16.F32.PACK_AB R64, R85, R88 ;  /* 0x000000585540723e */ /* 0x000fe200000010ff */
[----:B0-----:R-:W-:-:S05]  /*27e0*/  IMAD.WIDE.U32 R86, R6, 0x10, R86 ;  /* 0x0000001006567825 */ /* 0x001fca00078e0056 */
[----:B------:R4:W-:Y:S02]  /*27f0*/  STG.E.128 desc[UR6][R86.64], R64 ;  /* 0x0000004056007986 */ /* 0x0009e4000c101d06 */
.L_x_5702:
[----:B------:R-:W-:Y:S05]  /*2800*/  BSYNC.RECONVERGENT B0 ;  /* 0x0000000000007941 */ /* 0x000fea0003800200 */
.L_x_5701:
[----:B-1234-:R-:W1:Y:S02]  /*2810*/  LDC.64 R64, c[0x0][0x380] ;  /* 0x0000e000ff407b82 */ /* 0x01ee640000000a00 */
[----:B-1----:R-:W-:-:S04]  /*2820*/  LEA R3, R64, R3, 0x2 ;  /* 0x0000000340037211 */ /* 0x002fc800078e10ff */
[----:B------:R-:W-:-:S13]  /*2830*/  ISETP.GE.AND P0, PT, R3, R65, PT ;  /* 0x000000410300720c */ /* 0x000fda0003f06270 */
[----:B------:R-:W-:Y:S05]  /*2840*/  @!P0 BRA `(.L_x_5703) ;  /* 0xffffffdc006c8947 */ /* 0x000fea000383ffff */
[----:B------:R-:W-:Y:S05]  /*2850*/  EXIT ;  /* 0x000000000000794d */ /* 0x000fea0003800000 */
.L_x_5696:
        /* <DEDUP_REMOVED lines=8> */
.L_x_5705:
[----:B------:R-:W-:Y:S05]  /*28e0*/  BSYNC B0 ;  /* 0x0000000000007941 */ /* 0x000fea0003800000 */
.L_x_5704:
        /* <DEDUP_REMOVED lines=10> */
.L_x_5706:
[----:B------:R-:W-:Y:S01]  /*2990*/  HFMA2 R85, -RZ, RZ, 0, 2.384185791015625e-07 ;  /* 0x00000004ff557431 */ /* 0x000fe200000001ff */
[----:B------:R-:W-:-:S05]  /*29a0*/  MOV R87, R92 ;  /* 0x0000005c00577202 */ /* 0x000fca0000000f00 */
[----:B------:R-:W-:-:S05]  /*29b0*/  FADD.FTZ R89, R88, R87 ;  /* 0x0000005758597221 */ /* 0x000fca0000010000 */
[----:B------:R-:W-:-:S07]  /*29c0*/  MOV R93, R89 ;  /* 0x00000059005d7202 */ /* 0x000fce0000000f00 */
[----:B------:R-:W-:Y:S05]  /*29d0*/  WARPSYNC.COLLECTIVE R67, `(.L_x_5707) ;  /* 0x0000000043087348 */ /* 0x000fea0003c00000 */
[----:B------:R0:W1:Y:S02]  /*29e0*/  SHFL.BFLY P6, R92, R93, R85, R86 ;  /* 0x0c0000555d5c7389 */ /* 0x00006400000c0056 */
[----:B01----:R-:W-:Y:S05]  /*29f0*/  ENDCOLLECTIVE ;  /* 0x000000000000791b */ /* 0x003fea0003800000 */
.L_x_5707:
[----:B------:R-:W-:Y:S01]  /*2a00*/  HFMA2 R85, -RZ, RZ, 0, 4.76837158203125e-07 ;  /* 0x00000008ff557431 */ /* 0x000fe200000001ff */
[----:B------:R-:W-:-:S05]  /*2a10*/  MOV R64, R92 ;  /* 0x0000005c00407202 */ /* 0x000fca0000000f00 */
[----:B------:R-:W-:-:S05]  /*2a20*/  FADD.FTZ R90, R89, R64 ;  /* 0x00000040595a7221 */ /* 0x000fca0000010000 */
[----:B------:R-:W-:-:S07]  /*2a30*/  MOV R93, R90 ;  /* 0x0000005a005d7202 */ /* 0x000fce0000000f00 */
[----:B------:R-:W-:Y:S05]  /*2a40*/  WARPSYNC.COLLECTIVE R67, `(.L_x_5708) ;  /* 0x0000000043087348 */ /* 0x000fea0003c00000 */
[----:B------:R0:W1:Y:S02]  /*2a50*/  SHFL.BFLY P6, R92, R93, R85, R86 ;  /* 0x0c0000555d5c7389 */ /* 0x00006400000c0056 */
[----:B01----:R-:W-:Y:S05]  /*2a60*/  ENDCOLLECTIVE ;  /* 0x000000000000791b */ /* 0x003fea0003800000 */
.L_x_5708:
[----:B------:R-:W-:Y:S01]  /*2a70*/  HFMA2 R85, -RZ, RZ, 0, 9.5367431640625e-07 ;  /* 0x00000010ff557431 */ /* 0x000fe200000001ff */
[----:B------:R-:W-:-:S05]  /*2a80*/  MOV R87, R92 ;  /* 0x0000005c00577202 */ /* 0x000fca0000000f00 */
[----:B------:R-:W-:-:S05]  /*2a90*/  FADD.FTZ R91, R90, R87 ;  /* 0x000000575a5b7221 */ /* 0x000fca0000010000 */
[----:B------:R-:W-:-:S07]  /*2aa0*/  MOV R93, R91 ;  /* 0x0000005b005d7202 */ /* 0x000fce0000000f00 */
[----:B------:R-:W-:Y:S05]  /*2ab0*/  WARPSYNC.COLLECTIVE R67, `(.L_x_5709) ;  /* 0x0000000043087348 */ /* 0x000fea0003c00000 */
[----:B------:R0:W1:Y:S02]  /*2ac0*/  SHFL.BFLY P6, R92, R93, R85, R86 ;  /* 0x0c0000555d5c7389 */ /* 0x00006400000c0056 */
[----:B01----:R-:W-:Y:S05]  /*2ad0*/  ENDCOLLECTIVE ;  /* 0x000000000000791b */ /* 0x003fea0003800000 */
.L_x_5709:
        /* <DEDUP_REMOVED lines=53> */
[----:B------:R-:W-:-:S04]  /*2e30*/  MOV R86, 0x1f ;  /* 0x0000001f00567802 */ /* 0x000fc80000000f00 */
[----:B------:R-:W-:-:S07]  /*2e40*/  MOV R93, R64 ;  /* 0x00000040005d7202 */ /* 0x000fce0000000f00 */
[----:B------:R-:W-:Y:S05]  /*2e50*/  WARPSYNC.COLLECTIVE R67, `(.L_x_5710) ;  /* 0x0000000043087348 */ /* 0x000fea0003c00000 */
[----:B------:R0:W1:Y:S02]  /*2e60*/  SHFL.BFLY P6, R92, R93, R85, R86 ;  /* 0x0c0000555d5c7389 */ /* 0x00006400000c0056 */
[----:B01----:R-:W-:Y:S05]  /*2e70*/  ENDCOLLECTIVE ;  /* 0x000000000000791b */ /* 0x003fea0003800000 */
.L_x_5710:
[----:B------:R-:W-:Y:S01]  /*2e80*/  HFMA2 R85, -RZ, RZ, 0, 1.1920928955078125e-07 ;  /* 0x00000002ff557431 */ /* 0x000fe200000001ff */
[----:B------:R-:W-:-:S05]  /*2e90*/  MOV R65, R92 ;  /* 0x0000005c00417202 */ /* 0x000fca0000000f00 */
[----:B------:R-:W-:-:S05]  /*2ea0*/  FADD.FTZ R65, R64, R65 ;  /* 0x0000004140417221 */ /* 0x000fca0000010000 */
[----:B------:R-:W-:-:S07]  /*2eb0*/  MOV R93, R65 ;  /* 0x00000041005d7202 */ /* 0x000fce0000000f00 */
[----:B------:R-:W-:Y:S05]  /*2ec0*/  WARPSYNC.COLLECTIVE R67, `(.L_x_5711) ;  /* 0x0000000043087348 */ /* 0x000fea0003c00000 */
[----:B------:R0:W1:Y:S02]  /*2ed0*/  SHFL.BFLY P6, R92, R93, R85, R86 ;  /* 0x0c0000555d5c7389 */ /* 0x00006400000c0056 */
[----:B01----:R-:W-:Y:S05]  /*2ee0*/  ENDCOLLECTIVE ;  /* 0x000000000000791b */ /* 0x003fea0003800000 */
.L_x_5711:
[----:B------:R-:W-:Y:S01]  /*2ef0*/  HFMA2 R85, -RZ, RZ, 0, 2.384185791015625e-07 ;  /* 0x00000004ff557431 */ /* 0x000fe200000001ff */
[----:B------:R-:W-:-:S05]  /*2f00*/  MOV R88, R92 ;  /* 0x0000005c00587202 */ /* 0x000fca0000000f00 */
[----:B------:R-:W-:-:S05]  /*2f10*/  FADD.FTZ R88, R65, R88 ;  /* 0x0000005841587221 */ /* 0x000fca0000010000 */
[----:B------:R-:W-:-:S07]  /*2f20*/  MOV R93, R88 ;  /* 0x00000058005d7202 */ /* 0x000fce0000000f00 */
[----:B------:R-:W-:Y:S05]  /*2f30*/  WARPSYNC.COLLECTIVE R67, `(.L_x_5712) ;  /* 0x0000000043087348 */ /* 0x000fea0003c00000 */
[----:B------:R0:W1:Y:S02]  /*2f40*/  SHFL.BFLY P6, R92, R93, R85, R86 ;  /* 0x0c0000555d5c7389 */ /* 0x00006400000c0056 */
[----:B01----:R-:W-:Y:S05]  /*2f50*/  ENDCOLLECTIVE ;  /* 0x000000000000791b */ /* 0x003fea0003800000 */
.L_x_5712:
[----:B------:R-:W-:Y:S01]  /*2f60*/  HFMA2 R85, -RZ, RZ, 0, 4.76837158203125e-07 ;  /* 0x00000008ff557431 */ /* 0x000fe200000001ff */
[----:B------:R-:W-:-:S05]  /*2f70*/  MOV R89, R92 ;  /* 0x0000005c00597202 */ /* 0x000fca0000000f00 */
[----:B------:R-:W-:-:S05]  /*2f80*/  FADD.FTZ R89, R88, R89 ;  /* 0x0000005958597221 */ /* 0x000fca0000010000 */
[----:B------:R-:W-:-:S07]  /*2f90*/  MOV R93, R89 ;  /* 0x00000059005d7202 */ /* 0x000fce0000000f00 */
[----:B------:R-:W-:Y:S05]  /*2fa0*/  WARPSYNC.COLLECTIVE R67, `(.L_x_5713) ;  /* 0x0000000043087348 */ /* 0x000fea0003c00000 */
[----:B------:R0:W1:Y:S02]  /*2fb0*/  SHFL.BFLY P6, R92, R93, R85, R86 ;  /* 0x0c0000555d5c7389 */ /* 0x00006400000c0056 */
[----:B01----:R-:W-:Y:S05]  /*2fc0*/  ENDCOLLECTIVE ;  /* 0x000000000000791b */ /* 0x003fea0003800000 */
.L_x_5713:
[----:B------:R-:W-:Y:S01]  /*2fd0*/  HFMA2 R85, -RZ, RZ, 0, 9.5367431640625e-07 ;  /* 0x00000010ff557431 */ /* 0x000fe200000001ff */
[----:B------:R-:W-:-:S05]  /*2fe0*/  MOV R90, R92 ;  /* 0x0000005c005a7202 */ /* 0x000fca0000000f00 */
[----:B------:R-:W-:-:S05]  /*2ff0*/  FADD.FTZ R90, R89, R90 ;  /* 0x0000005a595a7221 */ /* 0x000fca0000010000 */
[----:B------:R-:W-:-:S07]  /*3000*/  MOV R93, R90 ;  /* 0x0000005a005d7202 */ /* 0x000fce0000000f00 */
[----:B------:R-:W-:Y:S05]  /*3010*/  WARPSYNC.COLLECTIVE R67, `(.L_x_5714) ;  /* 0x0000000043087348 */ /* 0x000fea0003c00000 */
[----:B------:R0:W1:Y:S02]  /*3020*/  SHFL.BFLY P6, R92, R93, R85, R86 ;  /* 0x0c0000555d5c7389 */ /* 0x00006400000c0056 */
[----:B01----:R-:W-:Y:S05]  /*3030*/  ENDCOLLECTIVE ;  /* 0x000000000000791b */ /* 0x003fea0003800000 */
.L_x_5714:
[----:B------:R-:W-:Y:S01]  /*3040*/  MOV R91, R92 ;  /* 0x0000005c005b7202 */ /* 0x000fe20000000f00 */
[----:B------:R-:W-:Y:S06]  /*3050*/  BRA `(.L_x_5715) ;  /* 0xfffffff000107947 */ /* 0x000fec000383ffff */
.L_x_5716:
        /* <DEDUP_REMOVED lines=10> */
.L_x_28734:


//--------------------- .text._ZN10layer_norm13ln_fwd_kernelINS_13Kernel_traitsIf13__nv_bfloat16S2_S2_fjLj768ELj1ELj4ELj1ELj16ENS_18Kernel_traits_baseILj768EfS2_S2_S2_fjLj128EEEEELb0ELb0ELb0ELb1EEEvNS_9FwdParamsE --------------------------
	.section	.text._ZN10layer_norm13ln_fwd_kernelINS_13Kernel_traitsIf13__nv_bfloat16S2_S2_fjLj768ELj1ELj4ELj1ELj16ENS_18Kernel_traits_baseILj768EfS2_S2_S2_fjLj128EEEEELb0ELb0ELb0ELb1EEEvNS_9FwdParamsE,"ax",@progbits
	.align	128
        .global         _ZN10layer_norm13ln_fwd_kernelINS_13Kernel_traitsIf13__nv_bfloat16S2_S2_fjLj768ELj1ELj4ELj1ELj16ENS_18Kernel_traits_baseILj768EfS2_S2_S2_fjLj128EEEEELb0ELb0ELb0ELb1EEEvNS_9FwdParamsE
        .type           _ZN10layer_norm13ln_fwd_kernelINS_13Kernel_traitsIf13__nv_bfloat16S2_S2_fjLj768ELj1ELj4ELj1ELj16ENS_18Kernel_traits_baseILj768EfS2_S2_S2_fjLj128EEEEELb0ELb0ELb0ELb1EEEvNS_9FwdParamsE,@function
        .size           _ZN10layer_norm13ln_fwd_kernelINS_13Kernel_traitsIf13__nv_bfloat16S2_S2_fjLj768ELj1ELj4ELj1ELj16ENS_18Kernel_traits_baseILj768EfS2_S2_S2_fjLj128EEEEELb0ELb0ELb0ELb1EEEvNS_9FwdParamsE,(.L_x_28735 - _ZN10layer_norm13ln_fwd_kernelINS_13Kernel_traitsIf13__nv_bfloat16S2_S2_fjLj768ELj1ELj4ELj1ELj16ENS_18Kernel_traits_baseILj768EfS2_S2_S2_fjLj128EEEEELb0ELb0ELb0ELb1EEEvNS_9FwdParamsE)
        .other          _ZN10layer_norm13ln_fwd_kernelINS_13Kernel_traitsIf13__nv_bfloat16S2_S2_fjLj768ELj1ELj4ELj1ELj16ENS_18Kernel_traits_baseILj768EfS2_S2_S2_fjLj128EEEEELb0ELb0ELb0ELb1EEEvNS_9FwdParamsE,@"STO_CUDA_ENTRY STV_DEFAULT"
_ZN10layer_norm13ln_fwd_kernelINS_13Kernel_traitsIf13__nv_bfloat16S2_S2_fjLj768ELj1ELj4ELj1ELj16ENS_18Kernel_traits_baseILj768EfS2_S2_S2_fjLj128EEEEELb0ELb0ELb0ELb1EEEvNS_9FwdParamsE:
.text._ZN10layer_norm13ln_fwd_kernelINS_13Kernel_traitsIf13__nv_bfloat16S2_S2_fjLj768ELj1ELj4ELj1ELj16ENS_18Kernel_traits_baseILj768EfS2_S2_S2_fjLj128EEEEELb0ELb0ELb0ELb1EEEvNS_9FwdParamsE:
[----:B------:R-:W-:Y:S01]  /*0000*/  LDC R1, c[0x0][0x37c] ;  /* 0x0000df00ff017b82 */ /* 0x000fe20000000800 */
[----:B------:R-:W0:Y:S01]  /*0010*/  LDCU.64 UR4, c[0x0][0x438] ;  /* 0x00008700ff0477ac */ /* 0x000e220008000a00 */
[----:B------:R-:W1:Y:S06]  /*0020*/  S2R R68, SR_TID.X ;  /* 0x0000000000447919 */ /* 0x000e6c0000002100 */
[----:B------:R-:W2:Y:S01]  /*0030*/  LDC.64 R6, c[0x0][0x3e0] ;  /* 0x0000f800ff067b82 */ /* 0x000ea20000000a00 */
[----:B------:R-:W3:Y:S01]  /*0040*/  LDCU.64 UR6, c[0x0][0x358] ;  /* 0x00006b00ff0677ac */ /* 0x000ee20008000a00 */
[----:B------:R-:W2:Y:S01]  /*0050*/  LDCU.64 UR8, c[0x0][0x3a0] ;  /* 0x00007400ff0877ac */ /* 0x000ea20008000a00 */
[----:B0-----:R-:W-:-:S04]  /*0060*/  ISETP.NE.U32.AND P1, PT, RZ, UR4, PT ;  /* 0x00000004ff007c0c */ /* 0x001fc8000bf25070 */
[----:B------:R-:W-:Y:S02]  /*0070*/  ISETP.NE.AND.EX P1, PT, RZ, UR5, PT, P1 ;  /* 0x00000005ff007c0c */ /* 0x000fe4000bf25310 */
[----:B-1----:R-:W-:-:S11]  /*0080*/  LOP3.LUT R69, R68, 0x1f, RZ, 0xc0, !PT ;  /* 0x0000001f44457812 */ /* 0x002fd600078ec0ff */
[----:B------:R-:W0:Y:S08]  /*0090*/  @P1 LDC.64 R2, c[0x0][0x3d0] ;  /* 0x0000f400ff021b82 */ /* 0x000e300000000a00 */
[----:B------:R-:W1:Y:S01]  /*00a0*/  @P1 LDC.64 R4, c[0x0][0x438] ;  /* 0x00010e00ff041b82 */ /* 0x000e620000000a00 */
[----:B0-----:R-:W-:-:S05]  /*00b0*/  @P1 IMAD.WIDE.U32 R2, R69, 0x20, R2 ;  /* 0x0000002045021825 */ /* 0x001fca00078e0002 */
[----:B---3--:R0:W5:Y:S01]  /*00c0*/  @P1 LDG.E.128 R60, desc[UR6][R2.64] ;  /* 0x00000006023c1981 */ /* 0x008162000c1e1d00 */
[----:B-1----:R-:W-:-:S03]  /*00d0*/  @P1 IMAD.WIDE.U32 R4, R69, 0x20, R4 ;  /* 0x0000002045041825 */ /* 0x002fc600078e0004 */
[----:B------:R0:W5:Y:S04]  /*00e0*/  @P1 LDG.E.128 R56, desc[UR6][R2.64+0x10] ;  /* 0x0000100602381981 */ /* 0x000168000c1e1d00 */
        /* <DEDUP_REMOVED lines=9> */
[----:B------:R0:W5:Y:S01]  /*0180*/  @P1 LDG.E.128 R16, desc[UR6][R4.64+0x810] ;  /* 0x0008100604101981 */ /* 0x000162000c1e1d00 */
[----:B------:R-:W1:Y:S01]  /*0190*/  S2UR UR4, SR_CTAID.X ;  /* 0x00000000000479c3 */ /* 0x000e620000002500 */
[----:B--2---:R-:W-:-:S02]  /*01a0*/  LOP3.LUT P0, RZ, R6, UR8, RZ, 0xfc, !PT ;  /* 0x0000000806ff7c12 */ /* 0x004fc4000f80fcff */
[----:B------:R-:W-:Y:S02]  /*01b0*/  SHF.R.U32.HI R68, RZ, 0x5, R68 ;  /* 0x00000005ff447819 */ /* 0x000fe40000011644 */
[----:B------:R-:W-:Y:S01]  /*01c0*/  LOP3.LUT P0, RZ, R7, UR9, RZ, 0xfc, P0 ;  /* 0x0000000907ff7c12 */ /* 0x000fe2000800fcff */
[----:B-1----:R-:W-:-:S06]  /*01d0*/  USHF.L.U32 UR4, UR4, 0x2, URZ ;  /* 0x0000000204047899 */ /* 0x002fcc00080006ff */
[----:B------:R-:W-:Y:S01]  /*01e0*/  LOP3.LUT R68, R68, UR4, RZ, 0xfc, !PT ;  /* 0x0000000444447c12 */ /* 0x000fe2000f8efcff */
[----:B0-----:R-:W-:Y:S06]  /*01f0*/  @P1 BRA `(.L_x_5717) ;  /* 0x0000000000501947 */ /* 0x001fec0003800000 */
[----:B------:R-:W0:Y:S02]  /*0200*/  LDC.64 R2, c[0x0][0x3d0] ;  /* 0x0000f400ff027b82 */ /* 0x000e240000000a00 */
[----:B0-----:R-:W-:-:S05]  /*0210*/  IMAD.WIDE.U32 R2, R69, 0x20, R2 ;  /* 0x0000002045027825 */ /* 0x001fca00078e0002 */
[----:B-----5:R0:W5:Y:S04]  /*0220*/  LDG.E.128 R60, desc[UR6][R2.64] ;  /* 0x00000006023c7981 */ /* 0x020168000c1e1d00 */
[----:B------:R0:W5:Y:S04]  /*0230*/  LDG.E.128 R56, desc[UR6][R2.64+0x10] ;  /* 0x0000100602387981 */ /* 0x000168000c1e1d00 */
[----:B------:R0:W5:Y:S04]  /*0240*/  LDG.E.128 R52, desc[UR6][R2.64+0x400] ;  /* 0x0004000602347981 */ /* 0x000168000c1e1d00 */
[----:B------:R0:W5:Y:S04]  /*0250*/  LDG.E.128 R48, desc[UR6][R2.64+0x410] ;  /* 0x0004100602307981 */ /* 0x000168000c1e1d00 */
[----:B------:R0:W5:Y:S04]  /*0260*/  LDG.E.128 R44, desc[UR6][R2.64+0x800] ;  /* 0x00080006022c7981 */ /* 0x000168000c1e1d00 */
[----:B------:R0:W5:Y:S01]  /*0270*/  LDG.E.128 R40, desc[UR6][R2.64+0x810] ;  /* 0x0008100602287981 */ /* 0x000162000c1e1d00 */
[----:B------:R-:W-:-:S02]  /*0280*/  CS2R R18, SRZ ;  /* 0x0000000000127805 */ /* 0x000fc4000001ff00 */
[----:B------:R-:W-:Y:S02]  /*0290*/  CS2R R16, SRZ ;  /* 0x0000000000107805 */ /* 0x000fe4000001ff00 */
[----:B------:R-:W-:Y:S02]  /*02a0*/  CS2R R22, SRZ ;  /* 0x0000000000167805 */ /* 0x000fe4000001ff00 */
[----:B------:R-:W-:Y:S02]  /*02b0*/  CS2R R20, SRZ ;  /* 0x0000000000147805 */ /* 0x000fe4000001ff00 */
[----:B------:R-:W-:Y:S02]  /*02c0*/  CS2R R26, SRZ ;  /* 0x00000000001a7805 */ /* 0x000fe4000001ff00 */
[----:B------:R-:W-:Y:S02]  /*02d0*/  CS2R R24, SRZ ;  /* 0x0000000000187805 */ /* 0x000fe4000001ff00 */
[----:B------:R-:W-:-:S02]  /*02e0*/  CS2R R30, SRZ ;  /* 0x00000000001e7805 */ /* 0x000fc4000001ff00 */
[----:B------:R-:W-:Y:S02]  /*02f0*/  CS2R R28, SRZ ;  /* 0x00000000001c7805 */ /* 0x000fe4000001ff00 */
[----:B------:R-:W-:Y:S02]  /*0300*/  CS2R R34, SRZ ;  /* 0x0000000000227805 */ /* 0x000fe4000001ff00 */
[----:B------:R-:W-:Y:S02]  /*0310*/  CS2R R32, SRZ ;  /* 0x0000000000207805 */ /* 0x000fe4000001ff00 */
[----:B------:R-:W-:Y:S02]  /*0320*/  CS2R R38, SRZ ;  /* 0x0000000000267805 */ /* 0x000fe4000001ff00 */
[----:B0-----:R-:W-:-:S07]  /*0330*/  CS2R R36, SRZ ;  /* 0x0000000000247805 */ /* 0x001fce000001ff00 */
.L_x_5717:
[----:B------:R-:W0:Y:S02]  /*0340*/  LDCU UR4, c[0x0][0x384] ;  /* 0x00007080ff0477ac */ /* 0x000e240008000800 */
[----:B0-----:R-:W-:-:S13]  /*0350*/  ISETP.GE.AND P1, PT, R68, UR4, PT ;  /* 0x0000000444007c0c */ /* 0x001fda000bf26270 */
[----:B------:R-:W-:Y:S05]  /*0360*/  @P1 EXIT ;  /* 0x000000000000194d */ /* 0x000fea0003800000 */
[----:B------:R-:W-:Y:S01]  /*0370*/  ISETP.NE.U32.AND P1, PT, R6, RZ, PT ;  /* 0x000000ff0600720c */ /* 0x000fe20003f25070 */
[----:B------:R-:W0:Y:S03]  /*0380*/  LDCU UR4, c[0x0][0x388] ;  /* 0x00007100ff0477ac */ /* 0x000e260008000800 */
[----:B------:R-:W-:Y:S01]  /*0390*/  ISETP.NE.AND.EX P1, PT, R7, RZ, PT, P1 ;  /* 0x000000ff0700720c */ /* 0x000fe20003f25310 */
[----:B------:R-:W1:Y:S01]  /*03a0*/  LDCU.U8 UR12, c[0x0][0x410] ;  /* 0x00008200ff0c77ac */ /* 0x000e620008000000 */
[----:B------:R-:W2:Y:S01]  /*03b0*/  LDCU UR5, c[0x0][0x448] ;  /* 0x00008900ff0577ac */ /* 0x000ea20008000800 */
[----:B------:R-:W3:Y:S01]  /*03c0*/  LDCU.64 UR10, c[0x0][0x3e0] ;  /* 0x00007c00ff0a77ac */ /* 0x000ee20008000a00 */
[----:B------:R-:W4:Y:S09]  /*03d0*/  LDCU.64 UR8, c[0x0][0x3a0] ;  /* 0x00007400ff0877ac */ /* 0x000f320008000a00 */
.L_x_5728:
[----:B-1----:R-:W1:Y:S01]  /*03e0*/  @P1 LDC.64 R2, c[0x0][0x3e0] ;  /* 0x0000f800ff021b82 */ /* 0x002e620000000a00 */
[----:B0-----:R-:W-:-:S05]  /*03f0*/  IMAD R0, R68, UR4, RZ ;  /* 0x0000000444007c24 */ /* 0x001fca000f8e02ff */
[----:B------:R-:W-:Y:S02]  /*0400*/  SHF.R.S32.HI R5, RZ, 0x1f, R0 ;  /* 0x0000001fff057819 */ /* 0x000fe40000011400 */
[----:B------:R-:W0:Y:S02]  /*0410*/  LDC.64 R80, c[0x0][0x390] ;  /* 0x0000e400ff507b82 */ /* 0x000e240000000a00 */
[----:B------:R-:W-:-:S04]  /*0420*/  LEA.HI R0, R5, R0, RZ, 0x3 ;  /* 0x0000000005007211 */ /* 0x000fc800078f18ff */
[----:B------:R-:W-:Y:S01]  /*0430*/  LEA.HI.SX32 R11, R0, R69, 0x1d ;  /* 0x00000045000b7211 */ /* 0x000fe200078feaff */
[----:B-1----:R-:W-:-:S06]  /*0440*/  @P1 IMAD.WIDE R2, R68, 0x2, R2 ;  /* 0x0000000244021825 */ /* 0x002fcc00078e0202 */
[----:B------:R-:W2:Y:S01]  /*0450*/  @P1 LDG.E.U16 R2, desc[UR6][R2.64] ;  /* 0x0000000602021981 */ /* 0x000ea2000c1e1500 */
[----:B0-----:R-:W-:-:S06]  /*0460*/  IMAD.WIDE.U32 R4, R11, 0x10, R80 ;  /* 0x000000100b047825 */ /* 0x001fcc00078e0050 */
[----:B-----5:R-:W5:Y:S01]  /*0470*/  LDG.E.128 R4, desc[UR6][R4.64] ;  /* 0x0000000604047981 */ /* 0x020f62000c1e1d00 */
[----:B----4-:R-:W-:Y:S01]  /*0480*/  UISETP.NE.U32.AND UP0, UPT, UR8, URZ, UPT ;  /* 0x000000ff0800728c */ /* 0x010fe2000bf05070 */
        /* <DEDUP_REMOVED lines=8> */
[C---:B------:R-:W-:Y:S02]  /*0510*/  PRMT R0, R4.reuse, 0x7632, R0 ;  /* 0x0000763204007816 */ /* 0x040fe40000000000 */
[----:B------:R-:W-:Y:S02]  /*0520*/  SHF.L.U32 R9, R4, 0x10, RZ ;  /* 0x0000001004097819 */ /* 0x000fe400000006ff */
[----:B------:R-:W-:Y:S02]  /*0530*/  SHF.L.U32 R5, R5, 0x10, RZ ;  /* 0x0000001005057819 */ /* 0x000fe400000006ff */
[C---:B------:R-:W-:Y:S02]  /*0540*/  PRMT R64, R6.reuse, 0x7632, R64 ;  /* 0x0000763206407816 */ /* 0x040fe40000000040 */
[----:B------:R-:W-:-:S02]  /*0550*/  SHF.L.U32 R65, R6, 0x10, RZ ;  /* 0x0000001006417819 */ /* 0x000fc400000006ff */
[C---:B------:R-:W-:Y:S02]  /*0560*/  PRMT R66, R7.reuse, 0x7632, R66 ;  /* 0x0000763207427816 */ /* 0x040fe40000000042 */
        /* <DEDUP_REMOVED lines=8> */
[----:B------:R-:W-:Y:S01]  /*05f0*/  FFMA.FTZ R9, R9, R10, R4 ;  /* 0x0000000a09097223 */ /* 0x000fe20000010004 */
[C---:B------:R-:W-:Y:S02]  /*0600*/  PRMT R70, R15.reuse, 0x7632, R70 ;  /* 0x000076320f467816 */ /* 0x040fe40000000046 */
[----:B------:R-:W-:Y:S02]  /*0610*/  SHF.L.U32 R72, R15, 0x10, RZ ;  /* 0x000000100f487819 */ /* 0x000fe400000006ff */
[----:B------:R-:W-:Y:S02]  /*0620*/  SHF.L.U32 R13, R0, 0x10, RZ ;  /* 0x00000010000d7819 */ /* 0x000fe400000006ff */
        /* <DEDUP_REMOVED lines=10> */
[-C--:B------:R-:W-:Y:S01]  /*06d0*/  FFMA.FTZ R4, R15, R10.reuse, R12 ;  /* 0x0000000a0f047223 */ /* 0x080fe2000001000c */
[----:B------:R-:W-:-:S02]  /*06e0*/  FFMA.FTZ R3, R3, R10, R0 ;  /* 0x0000000a03037223 */ /* 0x000fc40000010000 */
[----:B------:R-:W-:Y:S01]  /*06f0*/  FFMA.FTZ R2, R13, R10, R2 ;  /* 0x0000000a0d027223 */ /* 0x000fe20000010002 */
[----:B------:R-:W-:Y:S02]  /*0700*/  F2FP.BF16.F32.PACK_AB R15, R5, R6 ;  /* 0x00000006050f723e */ /* 0x000fe400000010ff */
[----:B------:R-:W-:Y:S02]  /*0710*/  F2FP.BF16.F32.PACK_AB R14, R4, R7 ;  /* 0x00000007040e723e */ /* 0x000fe400000010ff */
[----:B------:R-:W-:Y:S02]  /*0720*/  F2FP.BF16.F32.PACK_AB R13, R3, R8 ;  /* 0x00000008030d723e */ /* 0x000fe400000010ff */
[----:B------:R-:W-:Y:S01]  /*0730*/  F2FP.BF16.F32.PACK_AB R12, R2, R9 ;  /* 0x00000009020c723e */ /* 0x000fe200000010ff */
[----:B------:R-:W-:Y:S06]  /*0740*/  BRA `(.L_x_5719) ;  /* 0x0000000000c47947 */ /* 0x000fec0003800000 */
.L_x_5718:
[----:B---3--:R-:W-:-:S04]  /*0750*/  UISETP.NE.U32.AND UP1, UPT, UR10, URZ, UPT ;  /* 0x000000ff0a00728c */ /* 0x008fc8000bf25070 */
[----:B------:R-:W-:-:S06]  /*0760*/  UISETP.NE.AND.EX UP1, UPT, UR11, URZ, UPT, UP1 ;  /* 0x000000ff0b00728c */ /* 0x000fcc000bf25310 */
[----:B------:R-:W-:-:S13]  /*0770*/  PLOP3.LUT P1, PT, PT, PT, UP1, 0x80, 0x8 ;  /* 0x000000000008781c */ /* 0x000fda0003f2f018 */
[----:B------:R-:W-:Y:S05]  /*0780*/  @!P1 BRA `(.L_x_5720) ;  /* 0x0000000000649947 */ /* 0x000fea0003800000 */
[C---:B-----5:R-:W-:Y:S02]  /*0790*/  PRMT R2, R5.reuse, 0x7632, R2 ;  /* 0x0000763205027816 */ /* 0x060fe40000000002 */
[----:B------:R-:W-:Y:S02]  /*07a0*/  SHF.L.U32 R5, R5, 0x10, RZ ;  /* 0x0000001005057819 */ /* 0x000fe400000006ff */
[C---:B------:R-:W-:Y:S02]  /*07b0*/  PRMT R0, R4.reuse, 0x7632, R0 ;  /* 0x0000763204007816 */ /* 0x040fe40000000000 */
[----:B------:R-:W-:Y:S01]  /*07c0*/  SHF.L.U32 R9, R4, 0x10, RZ ;  /* 0x0000001004097819 */ /* 0x000fe200000006ff */
[-C--:B------:R-:W-:Y:S01]  /*07d0*/  FMUL.FTZ R8, R5, R10.reuse ;  /* 0x0000000a05087220 */ /* 0x080fe20000410000 */
[----:B------:R-:W-:Y:S02]  /*07e0*/  PRMT R3, R6, 0x7632, R3 ;  /* 0x0000763206037816 */ /* 0x000fe40000000003 */
[----:B------:R-:W-:Y:S01]  /*07f0*/  PRMT R4, R7, 0x7632, R4 ;  /* 0x0000763207047816 */ /* 0x000fe20000000004 */
[----:B------:R-:W-:Y:S01]  /*0800*/  FMUL.FTZ R9, R9, R10 ;  /* 0x0000000a09097220 */ /* 0x000fe20000410000 */
[----:B------:R-:W-:-:S02]  /*0810*/  SHF.L.U32 R65, R3, 0x10, RZ ;  /* 0x0000001003417819 */ /* 0x000fc400000006ff */
        /* <DEDUP_REMOVED lines=11> */
[----:B------:R-:W-:Y:S02]  /*08d0*/  F2FP.BF16.F32.PACK_AB R14, R4, R7 ;  /* 0x00000007040e723e */ /* 0x000fe400000010ff */
[----:B------:R-:W-:Y:S02]  /*08e0*/  F2FP.BF16.F32.PACK_AB R15, R5, R6 ;  /* 0x00000006050f723e */ /* 0x000fe400000010ff */
[----:B------:R-:W-:Y:S02]  /*08f0*/  F2FP.BF16.F32.PACK_AB R13, R3, R8 ;  /* 0x00000008030d723e */ /* 0x000fe400000010ff */
[----:B------:R-:W-:Y:S01]  /*0900*/  F2FP.BF16.F32.PACK_AB R12, R2, R9 ;  /* 0x00000009020c723e */ /* 0x000fe200000010ff */
[----:B------:R-:W-:Y:S06]  /*0910*/  BRA `(.L_x_5719) ;  /* 0x0000000000507947 */ /* 0x000fec0003800000 */
.L_x_5720:
[C---:B-----5:R-:W-:Y:S02]  /*0920*/  PRMT R2, R5.reuse, 0x7632, R2 ;  /* 0x0000763205027816 */ /* 0x060fe40000000002 */
[----:B------:R-:W-:Y:S02]  /*0930*/  SHF.L.U32 R5, R5, 0x10, RZ ;  /* 0x0000001005057819 */ /* 0x000fe400000006ff */
[C---:B------:R-:W-:Y:S02]  /*0940*/  PRMT R0, R4.reuse, 0x7632, R0 ;  /* 0x0000763204007816 */ /* 0x040fe40000000000 */
[----:B------:R-:W-:Y:S01]  /*0950*/  SHF.L.U32 R9, R4, 0x10, RZ ;  /* 0x0000001004097819 */ /* 0x000fe200000006ff */
[-C--:B------:R-:W-:Y:S01]  /*0960*/  FMUL.FTZ R8, R5, R10.reuse ;  /* 0x0000000a05087220 */ /* 0x080fe20000410000 */
[C---:B------:R-:W-:Y:S02]  /*0970*/  SHF.L.U32 R65, R6.reuse, 0x10, RZ ;  /* 0x0000001006417819 */ /* 0x040fe400000006ff */
[----:B------:R-:W-:Y:S01]  /*0980*/  PRMT R4, R6, 0x7632, R4 ;  /* 0x0000763206047816 */ /* 0x000fe20000000004 */
        /* <DEDUP_REMOVED lines=8> */
[----:B------:R-:W-:Y:S01]  /*0a10*/  SHF.L.U32 R71, R6, 0x10, RZ ;  /* 0x0000001006477819 */ /* 0x000fe200000006ff */
[-C--:B------:R-:W-:Y:S01]  /*0a20*/  FMUL.FTZ R3, R5, R10.reuse ;  /* 0x0000000a05037220 */ /* 0x080fe20000410000 */
[-C--:B------:R-:W-:Y:S01]  /*0a30*/  FMUL.FTZ R6, R67, R10.reuse ;  /* 0x0000000a43067220 */ /* 0x080fe20000410000 */
[----:B------:R-:W-:-:S02]  /*0a40*/  FMUL.FTZ R4, R65, R10 ;  /* 0x0000000a41047220 */ /* 0x000fc40000410000 */
[----:B------:R-:W-:-:S07]  /*0a50*/  FMUL.FTZ R5, R71, R10 ;  /* 0x0000000a47057220 */ /* 0x000fce0000410000 */
.L_x_5719:
[----:B------:R-:W0:Y:S01]  /*0a60*/  @P0 LDC.64 R70, c[0x0][0x3a8] ;  /* 0x0000ea00ff460b82 */ /* 0x000e220000000a00 */
[----:B------:R-:W-:-:S05]  /*0a70*/  IADD3 R0, PT, PT, R11, 0x20, RZ ;  /* 0x000000200b007810 */ /* 0x000fca0007ffe0ff */
[----:B------:R-:W-:-:S04]  /*0a80*/  IMAD.WIDE.U32 R64, R0, 0x10, R80 ;  /* 0x0000001000407825 */ /* 0x000fc800078e0050 */
[----:B0-----:R-:W-:-:S05]  /*0a90*/  @P0 IMAD.WIDE.U32 R70, R11, 0x10, R70 ;  /* 0x000000100b460825 */ /* 0x001fca00078e0046 */
[----:B------:R0:W-:Y:S04]  /*0aa0*/  @P0 STG.E.128 desc[UR6][R70.64], R12 ;  /* 0x0000000c46000986 */ /* 0x0001e8000c101d06 */
[----:B------:R-:W5:Y:S01]  /*0ab0*/  LDG.E.128 R64, desc[UR6][R64.64] ;  /* 0x0000000640407981 */ /* 0x000f62000c1e1d00 */
[----:B------:R-:W-:Y:S05]  /*0ac0*/  BRA.U !UP0, `(.L_x_5721) ;  /* 0x0000000108a07547 */ /* 0x000fea000b800000 */
[----:B0-----:R-:W0:Y:S02]  /*0ad0*/  LDC.64 R12, c[0x0][0x3a0] ;  /* 0x0000e800ff0c7b82 */ /* 0x001e240000000a00 */
        /* <DEDUP_REMOVED lines=39> */
.L_x_5721:
[----:B---3--:R-:W-:-:S04]  /*0d50*/  UISETP.NE.U32.AND UP1, UPT, UR10, URZ, UPT ;  /* 0x000000ff0a00728c */ /* 0x008fc8000bf25070 */
[----:B------:R-:W-:-:S09]  /*0d60*/  UISETP.NE.AND.EX UP1, UPT, UR11, URZ, UPT, UP1 ;  /* 0x000000ff0b00728c */ /* 0x000fd2000bf25310 */
[----:B------:R-:W-:Y:S05]  /*0d70*/  BRA.U UP1, `(.L_x_5723) ;  /* 0x0000000101547547 */ /* 0x000fea000b800000 */
[C---:B0----5:R-:W-:Y:S02]  /*0d80*/  PRMT R70, R64.reuse, 0x7632, R70 ;  /* 0x0000763240467816 */ /* 0x061fe40000000046 */
        /* <DEDUP_REMOVED lines=20> */
.L_x_5723:
        /* <DEDUP_REMOVED lines=18> */
[----:B------:R-:W-:Y:S01]  /*0ff0*/  F2FP.BF16.F32.PACK_AB R14, R77, R74 ;  /* 0x0000004a4d0e723e */ /* 0x000fe200000010ff */
[----:B------:R-:W-:-:S02]  /*1000*/  FMUL.FTZ R76, R65, R10 ;  /* 0x0000000a414c7220 */ /* 0x000fc40000410000 */
[----:B------:R-:W-:Y:S01]  /*1010*/  FMUL.FTZ R72, R15, R10 ;  /* 0x0000000a0f487220 */ /* 0x000fe20000410000 */
[----:B------:R-:W-:Y:S02]  /*1020*/  F2FP.BF16.F32.PACK_AB R12, R70, R79 ;  /* 0x0000004f460c723e */ /* 0x000fe400000010ff */
[----:B------:R-:W-:Y:S02]  /*1030*/  F2FP.BF16.F32.PACK_AB R15, R76, R73 ;  /* 0x000000494c0f723e */ /* 0x000fe400000010ff */
[----:B------:R-:W-:-:S07]  /*1040*/  F2FP.BF16.F32.PACK_AB R13, R72, R75 ;  /* 0x0000004b480d723e */ /* 0x000fce00000010ff */
.L_x_5722:
[----:B------:R-:W0:Y:S01]  /*1050*/  @P0 LDC.64 R64, c[0x0][0x3a8] ;  /* 0x0000ea00ff400b82 */ /* 0x000e220000000a00 */
[----:B------:R-:W-:Y:S01]  /*1060*/  IADD3 R78, PT, PT, R11, 0x40, RZ ;  /* 0x000000400b4e7810 */ /* 0x000fe20007ffe0ff */
[----:B0-----:R-:W-:-:S04]  /*1070*/  @P0 IMAD.WIDE.U32 R82, R0, 0x10, R64 ;  /* 0x0000001000520825 */ /* 0x001fc800078e0040 */
[----:B------:R-:W-:Y:S01]  /*1080*/  IMAD.WIDE.U32 R64, R78, 0x10, R80 ;  /* 0x000000104e407825 */ /* 0x000fe200078e0050 */
[----:B------:R0:W-:Y:S05]  /*1090*/  @P0 STG.E.128 desc[UR6][R82.64], R12 ;  /* 0x0000000c52000986 */ /* 0x0001ea000c101d06 */
[----:B------:R-:W5:Y:S01]  /*10a0*/  LDG.E.128 R64, desc[UR6][R64.64] ;  /* 0x0000000640407981 */ /* 0x000f62000c1e1d00 */
[----:B------:R-:W-:Y:S05]  /*10b0*/  BRA.U !UP0, `(.L_x_5724) ;  /* 0x0000000108a07547 */ /* 0x000fea000b800000 */
[----:B0-----:R-:W0:Y:S02]  /*10c0*/  LDC.64 R12, c[0x0][0x3a0] ;  /* 0x0000e800ff0c7b82 */ /* 0x001e240000000a00 */
[----:B0-----:R-:W-:-:S06]  /*10d0*/  IMAD.WIDE.U32 R12, R78, 0x10, R12 ;  /* 0x000000104e0c7825 */ /* 0x001fcc00078e000c */
[----:B------:R-:W2:Y:S01]  /*10e0*/  LDG.E.128 R12, desc[UR6][R12.64] ;  /* 0x000000060c0c7981 */ /* 0x000ea2000c1e1d00 */
[----:B-----5:R-:W-:Y:S02]  /*10f0*/  SHF.L.U32 R81, R64, 0x10, RZ ;  /* 0x0000001040517819 */ /* 0x020fe400000006ff */
[C---:B------:R-:W-:Y:S02]  /*1100*/  SHF.L.U32 R71, R67.reuse, 0x10, RZ ;  /* 0x0000001043477819 */ /* 0x040fe400000006ff */
[----:B------:R-:W-:-:S04]  /*1110*/  PRMT R83, R67, 0x7632, R83 ;  /* 0x0000763243537816 */ /* 0x000fc80000000053 */
[----:B------:R-:W-:Y:S02]  /*1120*/  SHF.L.U32 R83, R83, 0x10, RZ ;  /* 0x0000001053537819 */ /* 0x000fe400000006ff */
[----:B--2---:R-:W-:Y:S02]  /*1130*/  SHF.L.U32 R80, R12, 0x10, RZ ;  /* 0x000000100c507819 */ /* 0x004fe400000006ff */
[----:B------:R-:W-:Y:S02]  /*1140*/  SHF.L.U32 R82, R15, 0x10, RZ ;  /* 0x000000100f527819 */ /* 0x000fe400000006ff */
[----:B------:R-:W-:Y:S01]  /*1150*/  PRMT R15, R64, 0x7632, R15 ;  /* 0x00007632400f7816 */ /* 0x000fe2000000000f */
[-C--:B------:R-:W-:Y:S01]  /*1160*/  FFMA.FTZ R67, R81, R10.reuse, R80 ;  /* 0x0000000a51437223 */ /* 0x080fe20000010050 */
[----:B------:R-:W-:Y:S01]  /*1170*/  SHF.L.U32 R81, R65, 0x10, RZ ;  /* 0x0000001041517819 */ /* 0x000fe200000006ff */
[----:B------:R-:W-:Y:S01]  /*1180*/  FFMA.FTZ R71, R71, R10, R82 ;  /* 0x0000000a47477223 */ /* 0x000fe20000010052 */
[----:B------:R-:W-:-:S02]  /*1190*/  SHF.L.U32 R80, R13, 0x10, RZ ;  /* 0x000000100d507819 */ /* 0x000fc400000006ff */
[----:B------:R-:W-:Y:S02]  /*11a0*/  PRMT R13, R65, 0x7632, R13 ;  /* 0x00007632410d7816 */ /* 0x000fe4000000000d */
[C---:B------:R-:W-:Y:S01]  /*11b0*/  PRMT R82, R66.reuse, 0x7632, R82 ;  /* 0x0000763242527816 */ /* 0x040fe20000000052 */
[----:B------:R-:W-:Y:S01]  /*11c0*/  FFMA.FTZ R64, R81, R10, R80 ;  /* 0x0000000a51407223 */ /* 0x000fe20000010050 */
[----:B------:R-:W-:Y:S02]  /*11d0*/  SHF.L.U32 R65, R66, 0x10, RZ ;  /* 0x0000001042417819 */ /* 0x000fe400000006ff */
[----:B------:R-:W-:Y:S02]  /*11e0*/  PRMT R84, R15, 0x7632, R84 ;  /* 0x000076320f547816 */ /* 0x000fe40000000054 */
[----:B------:R-:W-:Y:S02]  /*11f0*/  PRMT R66, R13, 0x7632, R66 ;  /* 0x000076320d427816 */ /* 0x000fe40000000042 */
[----:B------:R-:W-:-:S02]  /*1200*/  PRMT R12, R12, 0x7632, R12 ;  /* 0x000076320c0c7816 */ /* 0x000fc4000000000c */
[C---:B------:R-:W-:Y:S02]  /*1210*/  PRMT R80, R14.reuse, 0x7632, R80 ;  /* 0x000076320e507816 */ /* 0x040fe40000000050 */
[----:B------:R-:W-:Y:S02]  /*1220*/  SHF.L.U32 R14, R14, 0x10, RZ ;  /* 0x000000100e0e7819 */ /* 0x000fe400000006ff */
[----:B------:R-:W-:Y:S02]  /*1230*/  SHF.L.U32 R13, R13, 0x10, RZ ;  /* 0x000000100d0d7819 */ /* 0x000fe400000006ff */
[----:B------:R-:W-:Y:S02]  /*1240*/  SHF.L.U32 R86, R84, 0x10, RZ ;  /* 0x0000001054567819 */ /* 0x000fe400000006ff */
[----:B------:R-:W-:Y:S02]  /*1250*/  SHF.L.U32 R66, R66, 0x10, RZ ;  /* 0x0000001042427819 */ /* 0x000fe400000006ff */
[----:B------:R-:W-:-:S02]  /*1260*/  SHF.L.U32 R15, R15, 0x10, RZ ;  /* 0x000000100f0f7819 */ /* 0x000fc400000006ff */
        /* <DEDUP_REMOVED lines=13> */
.L_x_5724:
[----:B---3--:R-:W-:-:S04]  /*1340*/  UISETP.NE.U32.AND UP0, UPT, UR10, URZ, UPT ;  /* 0x000000ff0a00728c */ /* 0x008fc8000bf05070 */
[----:B------:R-:W-:-:S09]  /*1350*/  UISETP.NE.AND.EX UP0, UPT, UR11, URZ, UPT, UP0 ;  /* 0x000000ff0b00728c */ /* 0x000fd2000bf05300 */
[----:B------:R-:W-:Y:S05]  /*1360*/  BRA.U UP0, `(.L_x_5726) ;  /* 0x0000000100547547 */ /* 0x000fea000b800000 */
[----:B-----5:R-:W-:Y:S02]  /*1370*/  PRMT R80, R64, 0x7632, R80 ;  /* 0x0000763240507816 */ /* 0x020fe40000000050 */
[C---:B0-----:R-:W-:Y:S02]  /*1380*/  SHF.L.U32 R83, R65.reuse, 0x10, RZ ;  /* 0x0000001041537819 */ /* 0x041fe400000006ff */
[----:B------:R-:W-:Y:S02]  /*1390*/  PRMT R81, R65, 0x7632, R81 ;  /* 0x0000763241517816 */ /* 0x000fe40000000051 */
[C---:B------:R-:W-:Y:S02]  /*13a0*/  PRMT R84, R67.reuse, 0x7632, R84 ;  /* 0x0000763243547816 */ /* 0x040fe40000000054 */
[----:B------:R-:W-:Y:S02]  /*13b0*/  PRMT R82, R66, 0x7632, R82 ;  /* 0x0000763242527816 */ /* 0x000fe40000000052 */
        /* <DEDUP_REMOVED lines=16> */
.L_x_5726:
[----:B0----5:R-:W-:Y:S02]  /*14c0*/  PRMT R13, R67, 0x7632, R13 ;  /* 0x00007632430d7816 */ /* 0x021fe4000000000d */
        /* <DEDUP_REMOVED lines=22> */
[----:B------:R-:W-:-:S07]  /*1630*/  F2FP.BF16.F32.PACK_AB R12, R66, R67 ;  /* 0x00000043420c723e */ /* 0x000fce00000010ff */
.L_x_5725:
        /* <DEDUP_REMOVED lines=99> */
.L_x_5740:
        /* <DEDUP_REMOVED lines=34> */
[----:B------:R-:W-:Y:S01]  /*1e90*/  FFMA.FTZ R5, R64, R57, R33 ;  /* 0x0000003940057223 */ /* 0x000fe20000010021 */
[----:B-1----:R-:W-:-:S04]  /*1ea0*/  IMAD.WIDE.U32 R86, R11, 0x10, R94 ;  /* 0x000000100b567825 */ /* 0x002fc800078e005e */
[C---:B------:R-:W-:Y:S01]  /*1eb0*/  FMUL.FTZ R9, R84.reuse, R9 ;  /* 0x0000000954097220 */ /* 0x040fe20000410000 */
[C---:B------:R-:W-:Y:S01]  /*1ec0*/  FMUL.FTZ R2, R84.reuse, R2 ;  /* 0x0000000254027220 */ /* 0x040fe20000410000 */
[C---:B------:R-:W-:Y:S01]  /*1ed0*/  FMUL.FTZ R11, R84.reuse, R74 ;  /* 0x0000004a540b7220 */ /* 0x040fe20000410000 */
[----:B------:R-:W-:Y:S01]  /*1ee0*/  F2FP.BF16.F32.PACK_AB R6, R5, R6 ;  /* 0x000000060506723e */ /* 0x000fe200000010ff */
[C---:B------:R-:W-:Y:S01]  /*1ef0*/  FMUL.FTZ R5, R84.reuse, R8 ;  /* 0x0000000854057220 */ /* 0x040fe20000410000 */
[----:B------:R-:W-:Y:S01]  /*1f00*/  FMUL.FTZ R8, R84, R4 ;  /* 0x0000000454087220 */ /* 0x000fe20000410000 */
[----:B------:R-:W-:Y:S01]  /*1f10*/  FFMA.FTZ R7, R89, R58, R34 ;  /* 0x0000003a59077223 */ /* 0x000fe20000010022 */
[----:B------:R-:W-:-:S04]  /*1f20*/  IMAD.WIDE.U32 R88, R0, 0x10, R94 ;  /* 0x0000001000587825 */ /* 0x000fc800078e005e */
[----:B------:R-:W-:Y:S01]  /*1f30*/  FFMA.FTZ R66, R66, R59, R35 ;  /* 0x0000003b42427223 */ /* 0x000fe20000010023 */
        /* <DEDUP_REMOVED lines=8> */
[----:B------:R-:W-:Y:S01]  /*1fc0*/  FMUL.FTZ R70, R84, R70 ;  /* 0x0000004654467220 */ /* 0x000fe20000410000 */
[----:B------:R-:W-:Y:S01]  /*1fd0*/  FADD.FTZ R83, -R83, R80 ;  /* 0x0000005053537221 */ /* 0x000fe20000010100 */
[----:B------:R-:W-:Y:S01]  /*1fe0*/  F2FP.BF16.F32.PACK_AB R7, R66, R7 ;  /* 0x000000074207723e */ /* 0x000fe200000010ff */
[C---:B------:R-:W-:Y:S01]  /*1ff0*/  FMUL.FTZ R65, R84.reuse, R72 ;  /* 0x0000004854417220 */ /* 0x040fe20000410000 */
[C---:B------:R-:W-:Y:S01]  /*2000*/  FMUL.FTZ R76, R84.reuse, R76 ;  /* 0x0000004c544c7220 */ /* 0x040fe20000410000 */
[----:B------:R-:W-:Y:S01]  /*2010*/  F2FP.BF16.F32.PACK_AB R4, R3, R4 ;  /* 0x000000040304723e */ /* 0x000fe200000010ff */
[----:B------:R-:W-:Y:S01]  /*2020*/  FMUL.FTZ R79, R84, R79 ;  /* 0x0000004f544f7220 */ /* 0x000fe20000410000 */
[----:B------:R-:W-:Y:S01]  /*2030*/  F2FP.BF16.F32.PACK_AB R66, R8, R11 ;  /* 0x0000000b0842723e */ /* 0x000fe200000010ff */
[C---:B------:R-:W-:Y:S01]  /*2040*/  FMUL.FTZ R11, R84.reuse, R71 ;  /* 0x00000047540b7220 */ /* 0x040fe20000410000 */
[----:B------:R-:W1:Y:S01]  /*2050*/  @!P2 LDC.64 R8, c[0x0][0x3c0] ;  /* 0x0000f000ff08ab82 */ /* 0x000e620000000a00 */
[----:B------:R-:W-:Y:S01]  /*2060*/  FMUL.FTZ R2, R84, R83 ;  /* 0x0000005354027220 */ /* 0x000fe20000410000 */
[----:B------:R-:W-:Y:S01]  /*2070*/  FFMA.FTZ R3, R70, R53, R29 ;  /* 0x0000003546037223 */ /* 0x000fe2000001001d */
[----:B------:R-:W-:Y:S01]  /*2080*/  FFMA.FTZ R65, R65, R50, R26 ;  /* 0x0000003241417223 */ /* 0x000fe2000001001a */
[----:B------:R-:W-:Y:S01]  /*2090*/  FFMA.FTZ R76, R76, R51, R27 ;  /* 0x000000334c4c7223 */ /* 0x000fe2000001001b */
[----:B------:R-:W-:Y:S01]  /*20a0*/  FFMA.FTZ R5, R5, R62, R38 ;  /* 0x0000003e05057223 */ /* 0x000fe20000010026 */
[----:B------:R-:W-:Y:S01]  /*20b0*/  FFMA.FTZ R0, R0, R63, R39 ;  /* 0x0000003f00007223 */ /* 0x000fe20000010027 */
[----:B------:R-:W-:Y:S01]  /*20c0*/  FMUL.FTZ R75, R84, R75 ;  /* 0x0000004b544b7220 */ /* 0x000fe20000410000 */
[----:B------:R-:W2:Y:S01]  /*20d0*/  @!P2 LDC.64 R70, c[0x0][0x3c8] ;  /* 0x0000f200ff46ab82 */ /* 0x000ea20000000a00 */
[----:B------:R-:W-:Y:S01]  /*20e0*/  FFMA.FTZ R64, R79, R52, R28 ;  /* 0x000000344f407223 */ /* 0x000fe2000001001c */
[----:B------:R-:W-:Y:S01]  /*20f0*/  FFMA.FTZ R11, R11, R42, R18 ;  /* 0x0000002a0b0b7223 */ /* 0x000fe20000010012 */
[----:B------:R-:W-:Y:S01]  /*2100*/  FFMA.FTZ R2, R2, R43, R19 ;  /* 0x0000002b02027223 */ /* 0x000fe20000010013 */
[----:B------:R-:W-:Y:S01]  /*2110*/  F2FP.BF16.F32.PACK_AB R67, R76, R65 ;  /* 0x000000414c43723e */ /* 0x000fe200000010ff */
[----:B------:R-:W-:Y:S01]  /*2120*/  FFMA.FTZ R65, R75, R54, R30 ;  /* 0x000000364b417223 */ /* 0x000fe2000001001e */
[----:B------:R-:W-:Y:S01]  /*2130*/  F2FP.BF16.F32.PACK_AB R5, R0, R5 ;  /* 0x000000050005723e */ /* 0x000fe200000010ff */
[C---:B------:R-:W-:Y:S01]  /*2140*/  FMUL.FTZ R0, R84.reuse, R85 ;  /* 0x0000005554007220 */ /* 0x040fe20000410000 */
[----:B------:R-:W-:Y:S01]  /*2150*/  F2FP.BF16.F32.PACK_AB R64, R3, R64 ;  /* 0x000000400340723e */ /* 0x000fe200000010ff */
[----:B------:R-:W-:Y:S01]  /*2160*/  FMUL.FTZ R73, R84, R73 ;  /* 0x0000004954497220 */ /* 0x000fe20000410000 */
[----:B------:R-:W-:Y:S01]  /*2170*/  F2FP.BF16.F32.PACK_AB R75, R2, R11 ;  /* 0x0000000b024b723e */ /* 0x000fe200000010ff */
[----:B------:R-:W-:Y:S01]  /*2180*/  FFMA.FTZ R0, R0, R55, R31 ;  /* 0x0000003700007223 */ /* 0x000fe2000001001f */
[----:B------:R-:W4:Y:S01]  /*2190*/  LDC.64 R2, c[0x0][0x380] ;  /* 0x0000e000ff027b82 */ /* 0x000f220000000a00 */
[C---:B------:R-:W-:Y:S01]  /*21a0*/  FMUL.FTZ R11, R84.reuse, R82 ;  /* 0x00000052540b7220 */ /* 0x040fe20000410000 */
[C---:B------:R-:W-:Y:S01]  /*21b0*/  FMUL.FTZ R76, R84.reuse, R81 ;  /* 0x00000051544c7220 */ /* 0x040fe20000410000 */
[----:B------:R-:W-:Y:S01]  /*21c0*/  FMUL.FTZ R91, R84, R91 ;  /* 0x0000005b545b7220 */ /* 0x000fe20000410000 */
[----:B------:R-:W-:Y:S01]  /*21d0*/  F2FP.BF16.F32.PACK_AB R65, R0, R65 ;  /* 0x000000410041723e */ /* 0x000fe200000010ff */
[C---:B------:R-:W-:Y:S01]  /*21e0*/  FMUL.FTZ R0, R84.reuse, R77 ;  /* 0x0000004d54007220 */ /* 0x040fe20000410000 */
[----:B------:R-:W-:Y:S01]  /*21f0*/  FMUL.FTZ R74, R84, R93 ;  /* 0x0000005d544a7220 */ /* 0x000fe20000410000 */
[----:B------:R-:W-:-:S04]  /*2200*/  IMAD.WIDE.U32 R94, R78, 0x10, R94 ;  /* 0x000000104e5e7825 */ /* 0x000fc800078e005e */
[----:B------:R-:W-:Y:S01]  /*2210*/  FFMA.FTZ R72, R73, R44, R20 ;  /* 0x0000002c49487223 */ /* 0x000fe20000010014 */
[----:B------:R-:W-:Y:S01]  /*2220*/  FFMA.FTZ R77, R11, R40, R16 ;  /* 0x000000280b4d7223 */ /* 0x000fe20000010010 */
[----:B------:R-:W-:Y:S01]  /*2230*/  FFMA.FTZ R78, R76, R41, R17 ;  /* 0x000000294c4e7223 */ /* 0x000fe20000010011 */
[----:B------:R-:W-:Y:S01]  /*2240*/  FFMA.FTZ R73, R91, R46, R22 ;  /* 0x0000002e5b497223 */ /* 0x000fe20000010016 */
[----:B------:R-:W-:Y:S01]  /*2250*/  FFMA.FTZ R76, R74, R47, R23 ;  /* 0x0000002f4a4c7223 */ /* 0x000fe20000010017 */
[----:B------:R-:W-:Y:S01]  /*2260*/  FFMA.FTZ R11, R0, R45, R21 ;  /* 0x0000002d000b7223 */ /* 0x000fe20000010015 */
[----:B-1----:R-:W-:Y:S01]  /*2270*/  @!P2 IMAD.WIDE R8, R68, 0x4, R8 ;  /* 0x000000044408a825 */ /* 0x002fe200078e0208 */
[----:B------:R-:W-:Y:S02]  /*2280*/  F2FP.BF16.F32.PACK_AB R74, R78, R77 ;  /* 0x0000004d4e4a723e */ /* 0x000fe400000010ff */
[----:B------:R-:W-:Y:S01]  /*2290*/  F2FP.BF16.F32.PACK_AB R73, R76, R73 ;  /* 0x000000494c49723e */ /* 0x000fe200000010ff */
[----:B--2---:R-:W-:Y:S01]  /*22a0*/  @!P2 IMAD.WIDE R70, R68, 0x4, R70 ;  /* 0x000000044446a825 */ /* 0x004fe200078e0246 */
[----:B------:R-:W-:Y:S01]  /*22b0*/  F2FP.BF16.F32.PACK_AB R72, R11, R72 ;  /* 0x000000480b48723e */ /* 0x000fe200000010ff */
[----:B------:R1:W-:Y:S04]  /*22c0*/  @!P2 STG.E desc[UR6][R8.64], R10 ;  /* 0x0000000a0800a986 */ /* 0x0003e8000c101906 */
[----:B------:R1:W-:Y:S01]  /*22d0*/  @!P2 STG.E desc[UR6][R70.64], R84 ;  /* 0x000000544600a986 */ /* 0x0003e2000c101906 */
[----:B----4-:R-:W-:-:S03]  /*22e0*/  LEA R68, R2, R68, 0x2 ;  /* 0x0000004402447211 */ /* 0x010fc600078e10ff */
[----:B------:R1:W-:Y:S01]  /*22f0*/  STG.E.128 desc[UR6][R86.64], R4 ;  /* 0x0000000456007986 */ /* 0x0003e2000c101d06 */
[----:B------:R-:W-:-:S03]  /*2300*/  ISETP.GE.AND P2, PT, R68, R3, PT ;  /* 0x000000034400720c */ /* 0x000fc60003f46270 */
[----:B------:R1:W-:Y:S04]  /*2310*/  STG.E.128 desc[UR6][R88.64], R64 ;  /* 0x0000004058007986 */ /* 0x0003e8000c101d06 */
[----:B------:R1:W-:Y:S06]  /*2320*/  STG.E.128 desc[UR6][R94.64], R72 ;  /* 0x000000485e007986 */ /* 0x0003ec000c101d06 */
[----:B------:R-:W-:Y:S05]  /*2330*/  @!P2 BRA `(.L_x_5728) ;  /* 0xffffffe00028a947 */ /* 0x000fea000383ffff */
[----:B---3--:R-:W-:Y:S05]  /*2340*/  EXIT ;  /* 0x000000000000794d */ /* 0x008fea0003800000 */
.L_x_5727:
[----:B------:R-:W-:Y:S01]  /*2350*/  HFMA2 R87, -RZ, RZ, 0, 5.9604644775390625e-08 ;  /* 0x00000001ff577431 */ /* 0x000fe200000001ff */
[----:B------:R-:W-:Y:S01]  /*2360*/  BSSY B0, `(.L_x_5729) ;  /* 0x0000007000007945 */ /* 0x000fe20003800000 */
[----:B------:R-:W-:Y:S02]  /*2370*/  MOV R94, R10 ;  /* 0x0000000a005e7202 */ /* 0x000fe40000000f00 */
[----:B------:R-:W-:Y:S02]  /*2380*/  MOV R86, 0x1f ;  /* 0x0000001f00567802 */ /* 0x000fe40000000f00 */
[----:B------:R-:W-:-:S07]  /*2390*/  MOV R85, 0xffffffff ;  /* 0xffffffff00557802 */ /* 0x000fce0000000f00 */
[----:B---3--:R-:W-:Y:S05]  /*23a0*/  WARPSYNC.COLLECTIVE R85, `(.L_x_5730) ;  /* 0x0000000055087348 */ /* 0x008fea0003c00000 */
[----:B------:R0:W1:Y:S02]  /*23b0*/  SHFL.BFLY P3, R83, R94, R87, R86 ;  /* 0x0c0000575e537389 */ /* 0x0000640000060056 */
[----:B01-3--:R-:W-:Y:S05]  /*23c0*/  ENDCOLLECTIVE ;  /* 0x000000000000791b */ /* 0x00bfea0003800000 */
.L_x_5730:
[----:B------:R-:W-:Y:S05]  /*23d0*/  BSYNC B0 ;  /* 0x0000000000007941 */ /* 0x000fea0003800000 */
.L_x_5729:
        /* <DEDUP_REMOVED lines=9> */
.L_x_5731:
[----:B------:R-:W-:Y:S02]  /*2470*/  HFMA2 R87, -RZ, RZ, 0, 2.384185791015625e-07 ;  /* 0x00000004ff577431 */ /* 0x000fe400000001ff */
[----:B------:R-:W-:-:S05]  /*2480*/  FADD.FTZ R89, R88, R83 ;  /* 0x0000005358597221 */ /* 0x000fca0000010000 */
[----:B------:R-:W-:-:S07]  /*2490*/  MOV R94, R89 ;  /* 0x00000059005e7202 */ /* 0x000fce0000000f00 */
[----:B------:R-:W-:Y:S05]  /*24a0*/  WARPSYNC.COLLECTIVE R85, `(.L_x_5732) ;  /* 0x0000000055087348 */ /* 0x000fea0003c00000 */
[----:B------:R0:W1:Y:S02]  /*24b0*/  SHFL.BFLY P3, R83, R94, R87, R86 ;  /* 0x0c0000575e537389 */ /* 0x0000640000060056 */
[----:B01----:R-:W-:Y:S05]  /*24c0*/  ENDCOLLECTIVE ;  /* 0x000000000000791b */ /* 0x003fea0003800000 */
.L_x_5732:
[----:B------:R-:W-:Y:S02]  /*24d0*/  HFMA2 R87, -RZ, RZ, 0, 4.76837158203125e-07 ;  /* 0x00000008ff577431 */ /* 0x000fe400000001ff */
[----:B------:R-:W-:-:S05]  /*24e0*/  FADD.FTZ R90, R89, R83 ;  /* 0x00000053595a7221 */ /* 0x000fca0000010000 */
[----:B------:R-:W-:-:S07]  /*24f0*/  MOV R94, R90 ;  /* 0x0000005a005e7202 */ /* 0x000fce0000000f00 */
[----:B------:R-:W-:Y:S05]  /*2500*/  WARPSYNC.COLLECTIVE R85, `(.L_x_5733) ;  /* 0x0000000055087348 */ /* 0x000fea0003c00000 */
[----:B------:R0:W1:Y:S02]  /*2510*/  SHFL.BFLY P3, R83, R94, R87, R86 ;  /* 0x0c0000575e537389 */ /* 0x0000640000060056 */
[----:B01----:R-:W-:Y:S05]  /*2520*/  ENDCOLLECTIVE ;  /* 0x000000000000791b */ /* 0x003fea0003800000 */
.L_x_5733:
[----:B------:R-:W-:Y:S02]  /*2530*/  HFMA2 R87, -RZ, RZ, 0, 9.5367431640625e-07 ;  /* 0x00000010ff577431 */ /* 0x000fe400000001ff */
[----:B------:R-:W-:-:S05]  /*2540*/  FADD.FTZ R91, R90, R83 ;  /* 0x000000535a5b7221 */ /* 0x000fca0000010000 */
[----:B------:R-:W-:-:S07]  /*2550*/  MOV R94, R91 ;  /* 0x0000005b005e7202 */ /* 0x000fce0000000f00 */
[----:B------:R-:W-:Y:S05]  /*2560*/  WARPSYNC.COLLECTIVE R85, `(.L_x_5734) ;  /* 0x0000000055087348 */ /* 0x000fea0003c00000 */
[----:B------:R0:W1:Y:S02]  /*2570*/  SHFL.BFLY P3, R83, R94, R87, R86 ;  /* 0x0c0000575e537389 */ /* 0x0000640000060056 */
[----:B01----:R-:W-:Y:S05]  /*2580*/  ENDCOLLECTIVE ;  /* 0x000000000000791b */ /* 0x003fea0003800000 */
.L_x_5734:
        /* <DEDUP_REMOVED lines=56> */
.L_x_5735:
[----:B------:R-:W-:Y:S02]  /*2910*/  HFMA2 R87, -RZ, RZ, 0, 1.1920928955078125e-07 ;  /* 0x00000002ff577431 */ /* 0x000fe400000001ff */
[----:B------:R-:W-:-:S05]  /*2920*/  FADD.FTZ R89, R88, R83 ;  /* 0x0000005358597221 */ /* 0x000fca0000010000 */
[----:B------:R-:W-:-:S07]  /*2930*/  MOV R94, R89 ;  /* 0x00000059005e7202 */ /* 0x000fce0000000f00 */
[----:B------:R-:W-:Y:S05]  /*2940*/  WARPSYNC.COLLECTIVE R85, `(.L_x_5736) ;  /* 0x0000000055087348 */ /* 0x000fea0003c00000 */
[----:B------:R0:W1:Y:S02]  /*2950*/  SHFL.BFLY P3, R83, R94, R87, R86 ;  /* 0x0c0000575e537389 */ /* 0x0000640000060056 */
[----:B01----:R-:W-:Y:S05]  /*2960*/  ENDCOLLECTIVE ;  /* 0x000000000000791b */ /* 0x003fea0003800000 */
.L_x_5736:
[----:B------:R-:W-:Y:S02]  /*2970*/  HFMA2 R87, -RZ, RZ, 0, 2.384185791015625e-07 ;  /* 0x00000004ff577431 */ /* 0x000fe400000001ff */
[----:B------:R-:W-:-:S05]  /*2980*/  FADD.FTZ R90, R89, R83 ;  /* 0x00000053595a7221 */ /* 0x000fca0000010000 */
[----:B------:R-:W-:-:S07]  /*2990*/  MOV R94, R90 ;  /* 0x0000005a005e7202 */ /* 0x000fce0000000f00 */
[----:B------:R-:W-:Y:S05]  /*29a0*/  WARPSYNC.COLLECTIVE R85, `(.L_x_5737) ;  /* 0x0000000055087348 */ /* 0x000fea0003c00000 */
[----:B------:R0:W1:Y:S02]  /*29b0*/  SHFL.BFLY P3, R83, R94, R87, R86 ;  /* 0x0c0000575e537389 */ /* 0x0000640000060056 */
[----:B01----:R-:W-:Y:S05]  /*29c0*/  ENDCOLLECTIVE ;  /* 0x000000000000791b */ /* 0x003fea0003800000 */
.L_x_5737:
[----:B------:R-:W-:Y:S02]  /*29d0*/  HFMA2 R87, -RZ, RZ, 0, 4.76837158203125e-07 ;  /* 0x00000008ff577431 */ /* 0x000fe400000001ff */
[----:B------:R-:W-:-:S05]  /*29e0*/  FADD.FTZ R91, R90, R83 ;  /* 0x000000535a5b7221 */ /* 0x000fca0000010000 */
[----:B------:R-:W-:-:S07]  /*29f0*/  MOV R94, R91 ;  /* 0x0000005b005e7202 */ /* 0x000fce0000000f00 */
[----:B------:R-:W-:Y:S05]  /*2a00*/  WARPSYNC.COLLECTIVE R85, `(.L_x_5738) ;  /* 0x0000000055087348 */ /* 0x000fea0003c00000 */
[----:B------:R0:W1:Y:S02]  /*2a10*/  SHFL.BFLY P3, R83, R94, R87, R86 ;  /* 0x0c0000575e537389 */ /* 0x0000640000060056 */
[----:B01----:R-:W-:Y:S05]  /*2a20*/  ENDCOLLECTIVE ;  /* 0x000000000000791b */ /* 0x003fea0003800000 */
.L_x_5738:
[----:B------:R-:W-:Y:S02]  /*2a30*/  HFMA2 R87, -RZ, RZ, 0, 9.5367431640625e-07 ;  /* 0x00000010ff577431 */ /* 0x000fe400000001ff */
[----:B------:R-:W-:-:S05]  /*2a40*/  FADD.FTZ R92, R91, R83 ;  /* 0x000000535b5c7221 */ /* 0x000fca0000010000 */
[----:B------:R-:W-:-:S07]  /*2a50*/  MOV R94, R92 ;  /* 0x0000005c005e7202 */ /* 0x000fce0000000f00 */
[----:B------:R-:W-:Y:S05]  /*2a60*/  WARPSYNC.COLLECTIVE R85, `(.L_x_5739) ;  /* 0x0000000055087348 */ /* 0x000fea0003c00000 */
[----:B------:R0:W1:Y:S02]  /*2a70*/  SHFL.BFLY P3, R83, R94, R87, R86 ;  /* 0x0c0000575e537389 */ /* 0x0000640000060056 */
[----:B01----:R-:W-:Y:S05]  /*2a80*/  ENDCOLLECTIVE ;  /* 0x000000000000791b */ /* 0x003fea0003800000 */
.L_x_5739:
[----:B------:R-:W-:Y:S05]  /*2a90*/  BRA `(.L_x_5740) ;  /* 0xfffffff000747947 */ /* 0x000fea000383ffff */
.L_x_5741:
        /* <DEDUP_REMOVED lines=14> */
.L_x_28735:


//--------------------- .text._ZN10layer_norm13ln_fwd_kernelINS_13Kernel_traitsIf13__nv_bfloat16S2_S2_fjLj768ELj1ELj4ELj1ELj16ENS_18Kernel_traits_baseILj768EfS2_S2_S2_fjLj128EEEEELb0ELb0ELb1ELb0EEEvNS_9FwdParamsE --------------------------
	.section	.text._ZN10layer_norm13ln_fwd_kernelINS_13Kernel_traitsIf13__nv_bfloat16S2_S2_fjLj768ELj1ELj4ELj1ELj16ENS_18Kernel_traits_baseILj768EfS2_S2_S2_fjLj128EEEEELb0ELb0ELb1ELb0EEEvNS_9FwdParamsE,"ax",@progbits
	.align	128
        .global         _ZN10layer_norm13ln_fwd_kernelINS_13Kernel_traitsIf13__nv_bfloat16S2_S2_fjLj768ELj1ELj4ELj1ELj16ENS_18Kernel_traits_baseILj768EfS2_S2_S2_fjLj128EEEEELb0ELb0ELb1ELb0EEEvNS_9FwdParamsE
        .type           _ZN10layer_norm13ln_fwd_kernelINS_13Kernel_traitsIf13__nv_bfloat16S2_S2_fjLj768ELj1ELj4ELj1ELj16ENS_18Kernel_traits_baseILj768EfS2_S2_S2_fjLj128EEEEELb0ELb0ELb1ELb0EEEvNS_9FwdParamsE,@function
        .size           _ZN10layer_norm13ln_fwd_kernelINS_13Kernel_traitsIf13__nv_bfloat16S2_S2_fjLj768ELj1ELj4ELj1ELj16ENS_18Kernel_traits_baseILj768EfS2_S2_S2_fjLj128EEEEELb0ELb0ELb1ELb0EEEvNS_9FwdParamsE,(.L_x_28736 - _ZN10layer_norm13ln_fwd_kernelINS_13Kernel_traitsIf13__nv_bfloat16S2_S2_fjLj768ELj1ELj4ELj1ELj16ENS_18Kernel_traits_baseILj768EfS2_S2_S2_fjLj128EEEEELb0ELb0ELb1ELb0EEEvNS_9FwdParamsE)
        .other          _ZN10layer_norm13ln_fwd_kernelINS_13Kernel_traitsIf13__nv_bfloat16S2_S2_fjLj768ELj1ELj4ELj1ELj16ENS_18Kernel_traits_baseILj768EfS2_S2_S2_fjLj128EEEEELb0ELb0ELb1ELb0EEEvNS_9FwdParamsE,@"STO_CUDA_ENTRY STV_DEFAULT"
_ZN10layer_norm13ln_fwd_kernelINS_13Kernel_traitsIf13__nv_bfloat16S2_S2_fjLj768ELj1ELj4ELj1ELj16ENS_18Kernel_traits_baseILj768EfS2_S2_S2_fjLj128EEEEELb0ELb0ELb1ELb0EEEvNS_9FwdParamsE:
.text._ZN10layer_norm13ln_fwd_kernelINS_13Kernel_traitsIf13__nv_bfloat16S2_S2_fjLj768ELj1ELj4ELj1ELj16ENS_18Kernel_traits_baseILj768EfS2_S2_S2_fjLj128EEEEELb0ELb0ELb1ELb0EEEvNS_9FwdParamsE:
        /* <DEDUP_REMOVED lines=28> */
[----:B-1----:R-:W-:-:S03]  /*01c0*/  @P1 IMAD.WIDE.U32 R10, R13, 0x20, R10 ;  /* 0x000000200d0a1825 */ /* 0x002fc600078e000a */
[----:B------:R3:W5:Y:S04]  /*01d0*/  @P1 LDG.E.128 R40, desc[UR6][R8.64+0x10] ;  /* 0x0000100608281981 */ /* 0x000768000c1e1d00 */
[----:B------:R3:W5:Y:S01]  /*01e0*/  @P1 LD.E.128 R36, desc[UR6][R10.64] ;  /* 0x000000060a241980 */ /* 0x000762000c101d00 */
[----:B--2---:R-:W-:-:S03]  /*01f0*/  @P0 IMAD.WIDE.U32 R4, R2, 0x20, R4 ;  /* 0x0000002002040825 */ /* 0x004fc600078e0004 */
[----:B------:R3:W5:Y:S04]  /*0200*/  @P1 LD.E.128 R32, desc[UR6][R10.64+0x10] ;  /* 0x000010060a201980 */ /* 0x000768000c101d00 */
[----:B------:R3:W5:Y:S01]  /*0210*/  @P0 LDG.E.128 R60, desc[UR6][R4.64] ;  /* 0x00000006043c0981 */ /* 0x000762000c1e1d00 */
[----:B0-----:R-:W-:-:S03]  /*0220*/  @P0 IMAD.WIDE.U32 R6, R2, 0x20, R6 ;  /* 0x0000002002060825 */ /* 0x001fc600078e0006 */
[----:B------:R3:W5:Y:S04]  /*0230*/  @P0 LDG.E.128 R56, desc[UR6][R4.64+0x10] ;  /* 0x0000100604380981 */ /* 0x000768000c1e1d00 */
[----:B------:R3:W5:Y:S04]  /*0240*/  @P0 LD.E.128 R52, desc[UR6][R6.64] ;  /* 0x0000000606340980 */ /* 0x000768000c101d00 */
[----:B------:R3:W5:Y:S01]  /*0250*/  @P0 LD.E.128 R48, desc[UR6][R6.64+0x10] ;  /* 0x0000100606300980 */ /* 0x000762000c101d00 */
[----:B------:R-:W-:Y:S02]  /*0260*/  ISETP.GE.U32.AND P0, PT, R0, 0x60, PT ;  /* 0x000000600000780c */ /* 0x000fe40003f06070 */
[----:B------:R-:W-:-:S11]  /*0270*/  @P1 IADD3 R13, PT, PT, R13, 0x20, RZ ;  /* 0x000000200d0d1810 */ /* 0x000fd60007ffe0ff */
[----:B---3--:R-:W-:Y:S05]  /*0280*/  @!P0 BRA `(.L_x_5744) ;  /* 0x00000000009c8947 */ /* 0x008fea0003800000 */
        /* <DEDUP_REMOVED lines=9> */
.L_x_5743:
        /* <DEDUP_REMOVED lines=11> */
[----:B-1----:R-:W-:-:S03]  /*03d0*/  @P0 IMAD.WIDE.U32 R8, R2, 0x20, R6 ;  /* 0x0000002002080825 */ /* 0x002fc600078e0006 */
[----:B------:R0:W5:Y:S04]  /*03e0*/  @P1 LDG.E.128 R40, desc[UR6][R4.64+0x10] ;  /* 0x0000100604281981 */ /* 0x000168000c1e1d00 */
[----:B------:R0:W5:Y:S01]  /*03f0*/  @P0 LDG.E.128 R60, desc[UR6][R8.64] ;  /* 0x00000006083c0981 */ /* 0x000162000c1e1d00 */
[----:B--2---:R-:W-:-:S03]  /*0400*/  @P2 IMAD.WIDE.U32 R6, R13, 0x20, R10 ;  /* 0x000000200d062825 */ /* 0x004fc600078e000a */
        /* <DEDUP_REMOVED lines=15> */
.L_x_5744:
[----:B------:R-:W-:Y:S05]  /*0500*/  BSYNC.RECONVERGENT B0 ;  /* 0x0000000000007941 */ /* 0x000fea0003800200 */
.L_x_5742:
[----:B------:R-:W1:Y:S01]  /*0510*/  LDCU UR4, c[0x0][0x384] ;  /* 0x00007080ff0477ac */ /* 0x000e620008000800 */
[----:B------:R-:W2:Y:S01]  /*0520*/  LDCU.U8 UR5, c[0x0][0x410] ;  /* 0x00008200ff0577ac */ /* 0x000ea20008000000 */
[----:B------:R-:W3:Y:S01]  /*0530*/  LDCU UR10, c[0x0][0x448] ;  /* 0x00008900ff0a77ac */ /* 0x000ee20008000800 */
[----:B------:R-:W4:Y:S01]  /*0540*/  LDCU.64 UR8, c[0x0][0x3a0] ;  /* 0x00007400ff0877ac */ /* 0x000f220008000a00 */
[----:B-1----:R-:W-:-:S13]  /*0550*/  ISETP.GE.AND P0, PT, R3, UR4, PT ;  /* 0x0000000403007c0c */ /* 0x002fda000bf06270 */
[----:B--234-:R-:W-:Y:S05]  /*0560*/  @P0 EXIT ;  /* 0x000000000000094d */ /* 0x01cfea0003800000 */
.L_x_5770:
[----:B-1----:R-:W1:Y:S08]  /*0570*/  LDC.64 R64, c[0x0][0x3f0] ;  /* 0x0000fc00ff407b82 */ /* 0x002e700000000a00 */
[----:B------:R-:W2:Y:S01]  /*0580*/  LDC R84, c[0x0][0x388] ;  /* 0x0000e200ff547b82 */ /* 0x000ea20000000800 */
[----:B-1----:R-:W-:-:S07]  /*0590*/  IMAD.WIDE R66, R3, 0x4, R64 ;  /* 0x0000000403427825 */ /* 0x002fce00078e0240 */
[----:B------:R-:W1:Y:S01]  /*05a0*/  LDC.64 R64, c[0x0][0x3f8] ;  /* 0x0000fe00ff407b82 */ /* 0x000e620000000a00 */
[----:B------:R-:W3:Y:S01]  /*05b0*/  LDG.E R87, desc[UR6][R66.64] ;  /* 0x0000000642577981 */ /* 0x000ee2000c1e1900 */
[----:B-1----:R-:W-:-:S05]  /*05c0*/  IMAD.WIDE R64, R3, 0x4, R64 ;  /* 0x0000000403407825 */ /* 0x002fca00078e0240 */
[----:B-----5:R1:W5:Y:S01]  /*05d0*/  LDG.E R85, desc[UR6][R64.64] ;  /* 0x0000000640557981 */ /* 0x020362000c1e1900 */
[----:B------:R-:W-:Y:S01]  /*05e0*/  ISETP.GE.U32.AND P0, PT, R0, 0x20, PT ;  /* 0x000000200000780c */ /* 0x000fe20003f06070 */
[----:B--2---:R-:W-:Y:S01]  /*05f0*/  IMAD R86, R3, R84, RZ ;  /* 0x0000005403567224 */ /* 0x004fe200078e02ff */
[----:B------:R-:W-:Y:S01]  /*0600*/  BSSY.RECONVERGENT B0, `(.L_x_5745) ;  /* 0x0000083000007945 */ /* 0x000fe20003800200 */
[----:B---3--:R-:W-:-:S13]  /*0610*/  ISETP.GE.AND P3, PT, R87, 0x1, PT ;  /* 0x000000015700780c */ /* 0x008fda0003f66270 */
        /* <DEDUP_REMOVED lines=9> */
[----:B-1----:R-:W-:Y:S06]  /*06b0*/  @!P0 BRA `(.L_x_5746) ;  /* 0x0000000400dc8947 */ /* 0x002fec0003800000 */
[----:B------:R-:W-:Y:S04]  /*06c0*/  BSSY.RECONVERGENT B1, `(.L_x_5747) ;  /* 0x0000005000017945 */ /* 0x000fe80003800200 */
[----:B------:R-:W-:Y:S05]  /*06d0*/  @!P3 BRA `(.L_x_5748) ;  /* 0x00000000000cb947 */ /* 0x000fea0003800000 */
[----:B0-----:R-:W0:Y:S02]  /*06e0*/  LDC.64 R4, c[0x0][0x390] ;  /* 0x0000e400ff047b82 */ /* 0x001e240000000a00 */
[----:B0-----:R-:W-:-:S05]  /*06f0*/  IMAD.WIDE.U32 R4, R88, 0x10, R4 ;  /* 0x0000001058047825 */ /* 0x001fca00078e0004 */
[----:B------:R1:W5:Y:S02]  /*0700*/  LDG.E.128 R12, desc[UR6][R4.64] ;  /* 0x00000006040c7981 */ /* 0x000364000c1e1d00 */
.L_x_5748:
[----:B------:R-:W-:Y:S05]  /*0710*/  BSYNC.RECONVERGENT B1 ;  /* 0x0000000000017941 */ /* 0x000fea0003800200 */
.L_x_5747:
        /* <DEDUP_REMOVED lines=8> */
[----:B-----5:R-:W-:-:S07]  /*07a0*/  @P1 SHF.L.U32 R5, R13, 0x10, RZ ;  /* 0x000000100d051819 */ /* 0x020fce00000006ff */
[----:B------:R-:W1:Y:S08]  /*07b0*/  @P1 LDC R71, c[0x0][0x40c] ;  /* 0x00010300ff471b82 */ /* 0x000e700000000800 */
[----:B------:R-:W3:Y:S08]  /*07c0*/  @P1 LDC R72, c[0x0][0x40c] ;  /* 0x00010300ff481b82 */ /* 0x000ef00000000800 */
[----:B------:R-:W4:Y:S08]  /*07d0*/  @P1 LDC R78, c[0x0][0x40c] ;  /* 0x00010300ff4e1b82 */ /* 0x000f300000000800 */
[----:B------:R-:W4:Y:S01]  /*07e0*/  @P1 LDC R81, c[0x0][0x40c] ;  /* 0x00010300ff511b82 */ /* 0x000f220000000800 */
[----:B--2---:R-:W-:-:S02]  /*07f0*/  SHF.L.U32 R4, R65, 0x10, RZ ;  /* 0x0000001041047819 */ /* 0x004fc400000006ff */
[----:B------:R-:W-:-:S03]  /*0800*/  PRMT R65, R65, 0x7632, R65 ;  /* 0x0000763241417816 */ /* 0x000fc60000000041 */
[----:B0-----:R-:W-:Y:S01]  /*0810*/  @P1 FFMA.FTZ R4, R5, R9, R4 ;  /* 0x0000000905041223 */ /* 0x001fe20000010004 */
[----:B------:R-:W-:Y:S02]  /*0820*/  PRMT R5, R64, 0x7632, R5 ;  /* 0x0000763240057816 */ /* 0x000fe40000000005 */
[----:B------:R-:W-:Y:S02]  /*0830*/  @P1 PRMT R9, R12, 0x7632, R9 ;  /* 0x000076320c091816 */ /* 0x000fe40000000009 */
[----:B------:R-:W-:Y:S02]  /*0840*/  SHF.L.U32 R5, R5, 0x10, RZ ;  /* 0x0000001005057819 */ /* 0x000fe400000006ff */
[----:B------:R-:W-:Y:S02]  /*0850*/  @P1 SHF.L.U32 R10, R9, 0x10, RZ ;  /* 0x00000010090a1819 */ /* 0x000fe400000006ff */
[----:B------:R-:W-:Y:S02]  /*0860*/  SHF.L.U32 R9, R65, 0x10, RZ ;  /* 0x0000001041097819 */ /* 0x000fe400000006ff */
[----:B------:R-:W-:Y:S01]  /*0870*/  @P1 SHF.L.U32 R65, R14, 0x10, RZ ;  /* 0x000000100e411819 */ /* 0x000fe200000006ff */
[----:B-1----:R-:W-:Y:S01]  /*0880*/  @P1 FFMA.FTZ R5, R10, R71, R5 ;  /* 0x000000470a051223 */ /* 0x002fe20000010005 */
[----:B------:R-:W-:Y:S01]  /*0890*/  @P1 PRMT R10, R13, 0x7632, R10 ;  /* 0x000076320d0a1816 */ /* 0x000fe2000000000a */
[----:B------:R-:W0:Y:S03]  /*08a0*/  @P1 LDC R71, c[0x0][0x40c] ;  /* 0x00010300ff471b82 */ /* 0x000e260000000800 */
[----:B------:R-:W-:-:S05]  /*08b0*/  @P1 SHF.L.U32 R10, R10, 0x10, RZ ;  /* 0x000000100a0a1819 */ /* 0x000fca00000006ff */
[----:B---3--:R-:W-:Y:S01]  /*08c0*/  @P1 FFMA.FTZ R9, R10, R72, R9 ;  /* 0x000000480a091223 */ /* 0x008fe20000010009 */
[C---:B------:R-:W-:Y:S01]  /*08d0*/  SHF.L.U32 R10, R66.reuse, 0x10, RZ ;  /* 0x00000010420a7819 */ /* 0x040fe200000006ff */
[----:B------:R-:W1:Y:S01]  /*08e0*/  @P1 LDC R72, c[0x0][0x40c] ;  /* 0x00010300ff481b82 */ /* 0x000e620000000800 */
[----:B------:R-:W-:-:S03]  /*08f0*/  PRMT R66, R66, 0x7632, R66 ;  /* 0x0000763242427816 */ /* 0x000fc60000000042 */
[----:B0-----:R-:W-:Y:S01]  /*0900*/  @P1 FFMA.FTZ R10, R65, R71, R10 ;  /* 0x00000047410a1223 */ /* 0x001fe2000001000a */
[----:B------:R-:W-:Y:S01]  /*0910*/  @P1 PRMT R65, R14, 0x7632, R65 ;  /* 0x000076320e411816 */ /* 0x000fe20000000041 */
[----:B------:R-:W-:-:S03]  /*0920*/  IMAD.U32 R71, R66, 0x10000, RZ ;  /* 0x0001000042477824 */ /* 0x000fc600078e00ff */
[----:B------:R-:W-:Y:S02]  /*0930*/  @P1 SHF.L.U32 R66, R65, 0x10, RZ ;  /* 0x0000001041421819 */ /* 0x000fe400000006ff */
[----:B------:R-:W-:Y:S02]  /*0940*/  @P1 SHF.L.U32 R65, R15, 0x10, RZ ;  /* 0x000000100f411819 */ /* 0x000fe400000006ff */
[----:B------:R-:W-:Y:S01]  /*0950*/  F2FP.BF16.F32.PACK_AB R91, RZ, R10 ;  /* 0x0000000aff5b723e */ /* 0x000fe200000010ff */
[----:B-1----:R-:W-:Y:S01]  /*0960*/  @P1 FFMA.FTZ R71, R66, R72, R71 ;  /* 0x0000004842471223 */ /* 0x002fe20000010047 */
[C---:B------:R-:W-:Y:S02]  /*0970*/  SHF.L.U32 R72, R67.reuse, 0x10, RZ ;  /* 0x0000001043487819 */ /* 0x040fe400000006ff */
[----:B------:R-:W-:Y:S02]  /*0980*/  PRMT R67, R67, 0x7632, R67 ;  /* 0x0000763243437816 */ /* 0x000fe40000000043 */
[----:B------:R-:W-:Y:S01]  /*0990*/  F2FP.BF16.F32.PACK_AB R66, RZ, R9 ;  /* 0x00000009ff42723e */ /* 0x000fe200000010ff */
[----:B----4-:R-:W-:Y:S01]  /*09a0*/  @P1 FFMA.FTZ R72, R65, R78, R72 ;  /* 0x0000004e41481223 */ /* 0x010fe20000010048 */
[----:B------:R-:W-:Y:S01]  /*09b0*/  SHF.L.U32 R78, R64, 0x10, RZ ;  /* 0x00000010404e7819 */ /* 0x000fe200000006ff */
[----:B------:R-:W0:Y:S01]  /*09c0*/  @P1 LDC R65, c[0x0][0x40c] ;  /* 0x00010300ff411b82 */ /* 0x000e220000000800 */
[----:B------:R-:W-:-:S02]  /*09d0*/  @P1 SHF.L.U32 R64, R12, 0x10, RZ ;  /* 0x000000100c401819 */ /* 0x000fc400000006ff */
[----:B------:R-:W-:-:S03]  /*09e0*/  F2FP.BF16.F32.PACK_AB R92, RZ, R71 ;  /* 0x00000047ff5c723e */ /* 0x000fc600000010ff */
[----:B------:R-:W-:Y:S01]  /*09f0*/  @P1 FFMA.FTZ R78, R64, R81, R78 ;  /* 0x00000051404e1223 */ /* 0x000fe2000001004e */
[----:B------:R-:W-:Y:S02]  /*0a00*/  @P1 PRMT R64, R15, 0x7632, R64 ;  /* 0x000076320f401816 */ /* 0x000fe40000000040 */
[----:B------:R-:W-:Y:S02]  /*0a10*/  SHF.L.U32 R81, R67, 0x10, RZ ;  /* 0x0000001043517819 */ /* 0x000fe400000006ff */
[----:B------:R-:W-:Y:S02]  /*0a20*/  @P1 SHF.L.U32 R64, R64, 0x10, RZ ;  /* 0x0000001040401819 */ /* 0x000fe400000006ff */
[----:B------:R-:W-:Y:S02]  /*0a30*/  F2FP.BF16.F32.PACK_AB R67, RZ, R72 ;  /* 0x00000048ff43723e */ /* 0x000fe400000010ff */
[----:B------:R-:W-:Y:S01]  /*0a40*/  F2FP.BF16.F32.PACK_AB R90, RZ, R78 ;  /* 0x0000004eff5a723e */ /* 0x000fe200000010ff */
[----:B0-----:R-:W-:Y:S01]  /*0a50*/  @P1 FFMA.FTZ R81, R64, R65, R81 ;  /* 0x0000004140511223 */ /* 0x001fe20000010051 */
        /* <DEDUP_REMOVED lines=8> */
.L_x_5749:
[----:B------:R-:W2:Y:S01]  /*0ae0*/  @P3 LDC R67, c[0x0][0x40c] ;  /* 0x00010300ff433b82 */ /* 0x000ea20000000800 */
[----:B-----5:R-:W-:Y:S01]  /*0af0*/  @P3 PRMT R9, R12, 0x7632, R9 ;  /* 0x000076320c093816 */ /* 0x020fe20000000009 */
[----:B------:R-:W-:Y:S01]  /*0b00*/  HFMA2 R72, -RZ, RZ, 0, 0 ;  /* 0x00000000ff487431 */ /* 0x000fe200000001ff */
[----:B------:R-:W-:Y:S02]  /*0b10*/  @P3 PRMT R64, R13, 0x7632, R64 ;  /* 0x000076320d403816 */ /* 0x000fe40000000040 */
[----:B------:R-:W-:Y:S01]  /*0b20*/  @P3 SHF.L.U32 R10, R9, 0x10, RZ ;  /* 0x00000010090a3819 */ /* 0x000fe200000006ff */
[----:B------:R-:W-:Y:S01]  /*0b30*/  HFMA2 R9, -RZ, RZ, 0, 0 ;  /* 0x00000000ff097431 */ /* 0x000fe200000001ff */
[----:B------:R-:W-:Y:S01]  /*0b40*/  @P3 SHF.L.U32 R64, R64, 0x10, RZ ;  /* 0x0000001040403819 */ /* 0x000fe200000006ff */
[----:B------:R-:W3:Y:S01]  /*0b50*/  @P3 LDC R65, c[0x0][0x40c] ;  /* 0x00010300ff413b82 */ /* 0x000ee20000000800 */
[----:B01----:R-:W-:Y:S02]  /*0b60*/  MOV R5, RZ ;  /* 0x000000ff00057202 */ /* 0x003fe40000000f00 */
[----:B------:R-:W-:-:S02]  /*0b70*/  MOV R71, RZ ;  /* 0x000000ff00477202 */ /* 0x000fc40000000f00 */
[----:B------:R-:W-:-:S03]  /*0b80*/  MOV R78, RZ ;  /* 0x000000ff004e7202 */ /* 0x000fc60000000f00 */
[----:B------:R-:W0:Y:S08]  /*0b90*/  @P3 LDC R81, c[0x0][0x40c] ;  /* 0x00010300ff513b82 */ /* 0x000e300000000800 */
[----:B------:R-:W1:Y:S01]  /*0ba0*/  @P3 LDC R4, c[0x0][0x40c] ;  /* 0x00010300ff043b82 */ /* 0x000e620000000800 */
[----:B--2---:R-:W-:Y:S01]  /*0bb0*/  @P3 FMUL.FTZ R9, R64, R67 ;  /* 0x0000004340093220 */ /* 0x004fe20000410000 */
[----:B------:R-:W-:-:S04]  /*0bc0*/  @P3 PRMT R64, R15, 0x7632, R64 ;  /* 0x000076320f403816 */ /* 0x000fc80000000040 */
[----:B------:R-:W-:Y:S02]  /*0bd0*/  F2FP.BF16.F32.PACK_AB R92, RZ, R9 ;  /* 0x00000009ff5c723e */ /* 0x000fe400000010ff */
[----:B------:R-:W2:Y:S01]  /*0be0*/  @P3 LDC R67, c[0x0][0x40c] ;  /* 0x00010300ff433b82 */ /* 0x000ea20000000800 */
[----:B---3--:R-:W-:Y:S01]  /*0bf0*/  @P3 FMUL.FTZ R5, R10, R65 ;  /* 0x000000410a053220 */ /* 0x008fe20000410000 */
[----:B------:R-:W-:Y:S02]  /*0c00*/  @P3 PRMT R10, R14, 0x7632, R10 ;  /* 0x000076320e0a3816 */ /* 0x000fe4000000000a */
[----:B------:R-:W-:Y:S02]  /*0c10*/  @P3 SHF.L.U32 R65, R64, 0x10, RZ ;  /* 0x0000001040413819 */ /* 0x000fe400000006ff */
[----:B------:R-:W-:Y:S01]  /*0c20*/  @P3 SHF.L.U32 R64, R14, 0x10, RZ ;  /* 0x000000100e403819 */ /* 0x000fe200000006ff */
[----:B------:R-:W-:Y:S01]  /*0c30*/  @P3 IMAD.U32 R10, R10, 0x10000, RZ ;  /* 0x000100000a0a3824 */ /* 0x000fe200078e00ff */
[----:B------:R-:W3:Y:S03]  /*0c40*/  @P3 LDC R89, c[0x0][0x40c] ;  /* 0x00010300ff593b82 */ /* 0x000ee60000000800 */
[----:B0-----:R-:W-:Y:S01]  /*0c50*/  @P3 FMUL.FTZ R71, R10, R81 ;  /* 0x000000510a473220 */ /* 0x001fe20000410000 */
[----:B------:R-:W-:Y:S01]  /*0c60*/  HFMA2 R81, -RZ, RZ, 0, 0 ;  /* 0x00000000ff517431 */ /* 0x000fe200000001ff */
[----:B------:R-:W-:-:S03]  /*0c70*/  @P3 SHF.L.U32 R10, R13, 0x10, RZ ;  /* 0x000000100d0a3819 */ /* 0x000fc600000006ff */
[----:B------:R-:W-:Y:S01]  /*0c80*/  F2FP.BF16.F32.PACK_AB R66, RZ, R71 ;  /* 0x00000047ff42723e */ /* 0x000fe200000010ff */
[----:B-1----:R-:W-:Y:S01]  /*0c90*/  @P3 FMUL.FTZ R81, R65, R4 ;  /* 0x0000000441513220 */ /* 0x002fe20000410000 */
[----:B------:R-:W-:Y:S01]  /*0ca0*/  @P3 SHF.L.U32 R4, R12, 0x10, RZ ;  /* 0x000000100c043819 */ /* 0x000fe200000006ff */
[----:B------:R-:W0:Y:S04]  /*0cb0*/  @P3 LDC R65, c[0x0][0x40c] ;  /* 0x00010300ff413b82 */ /* 0x000e280000000800 */
[----:B--2---:R-:W-:Y:S01]  /*0cc0*/  @P3 FMUL.FTZ R78, R4, R67 ;  /* 0x00000043044e3220 */ /* 0x004fe20000410000 */
[----:B------:R-:W-:-:S03]  /*0cd0*/  HFMA2 R4, -RZ, RZ, 0, 0 ;  /* 0x00000000ff047431 */ /* 0x000fc600000001ff */
[----:B------:R-:W1:Y:S01]  /*0ce0*/  @P3 LDC R67, c[0x0][0x40c] ;  /* 0x00010300ff433b82 */ /* 0x000e620000000800 */
[----:B---3--:R-:W-:Y:S01]  /*0cf0*/  @P3 FMUL.FTZ R4, R10, R89 ;  /* 0x000000590a043220 */ /* 0x008fe20000410000 */
[----:B------:R-:W-:-:S04]  /*0d00*/  MOV R10, RZ ;  /* 0x000000ff000a7202 */ /* 0x000fc80000000f00 */
[----:B------:R-:W-:Y:S01]  /*0d10*/  F2FP.BF16.F32.PACK_AB R91, RZ, R4 ;  /* 0x00000004ff5b723e */ /* 0x000fe200000010ff */
[----:B0-----:R-:W-:Y:S01]  /*0d20*/  @P3 FMUL.FTZ R10, R64, R65 ;  /* 0x00000041400a3220 */ /* 0x001fe20000410000 */
[----:B------:R-:W-:Y:S02]  /*0d30*/  @P3 SHF.L.U32 R64, R15, 0x10, RZ ;  /* 0x000000100f403819 */ /* 0x000fe400000006ff */
[----:B------:R-:W-:Y:S02]  /*0d40*/  F2FP.BF16.F32.PACK_AB R65, RZ, R5 ;  /* 0x00000005ff41723e */ /* 0x000fe400000010ff */
[----:B------:R-:W-:Y:S01]  /*0d50*/  F2FP.BF16.F32.PACK_AB R90, RZ, R10 ;  /* 0x0000000aff5a723e */ /* 0x000fe200000010ff */
[----:B-1----:R-:W-:Y:S01]  /*0d60*/  @P3 FMUL.FTZ R72, R64, R67 ;  /* 0x0000004340483220 */ /* 0x002fe20000410000 */
[----:B------:R-:W-:Y:S02]  /*0d70*/  F2FP.BF16.F32.PACK_AB R64, RZ, R78 ;  /* 0x0000004eff40723e */ /* 0x000fe400000010ff */
[----:B------:R-:W-:-:S02]  /*0d80*/  F2FP.BF16.F32.PACK_AB R67, RZ, R81 ;  /* 0x00000051ff43723e */ /* 0x000fc400000010ff */
[----:B------:R-:W-:Y:S02]  /*0d90*/  F2FP.BF16.F32.PACK_AB R89, RZ, R72 ;  /* 0x00000048ff59723e */ /* 0x000fe400000010ff */
[----:B------:R-:W-:Y:S02]  /*0da0*/  PRMT R64, R64, 0x5410, R65 ;  /* 0x0000541040407816 */ /* 0x000fe40000000041 */
[----:B------:R-:W-:Y:S02]  /*0db0*/  PRMT R65, R91, 0x5410, R92 ;  /* 0x000054105b417816 */ /* 0x000fe4000000005c */
[----:B------:R-:W-:Y:S02]  /*0dc0*/  PRMT R66, R90, 0x5410, R66 ;  /* 0x000054105a427816 */ /* 0x000fe40000000042 */
[----:B------:R-:W-:-:S07]  /*0dd0*/  PRMT R67, R89, 0x5410, R67 ;  /* 0x0000541059437816 */ /* 0x000fce0000000043 */
.L_x_5750:
[----:B------:R-:W0:Y:S01]  /*0de0*/  LDC.64 R90, c[0x0][0x3a8] ;  /* 0x0000ea00ff5a7b82 */ /* 0x000e220000000a00 */
[----:B------:R-:W-:Y:S01]  /*0df0*/  IADD3 R88, PT, PT, R88, 0x20, RZ ;  /* 0x0000002058587810 */ /* 0x000fe20007ffe0ff */
[C---:B0-----:R-:W-:Y:S01]  /*0e00*/  IMAD.WIDE.U32 R90, R86.reuse, 0x10, R90 ;  /* 0x00000010565a7825 */ /* 0x041fe200078e005a */
[----:B------:R-:W-:-:S04]  /*0e10*/  IADD3 R86, PT, PT, R86, 0x20, RZ ;  /* 0x0000002056567810 */ /* 0x000fc80007ffe0ff */
[----:B------:R1:W-:Y:S03]  /*0e20*/  STG.E.128 desc[UR6][R90.64], R64 ;  /* 0x000000405a007986 */ /* 0x0003e6000c101d06 */
.L_x_5746:
[----:B------:R-:W-:Y:S05]  /*0e30*/  BSYNC.RECONVERGENT B0 ;  /* 0x0000000000007941 */ /* 0x000fea0003800200 */
.L_x_5745:
        /* <DEDUP_REMOVED lines=8> */
.L_x_5754:
[----:B------:R-:W-:Y:S05]  /*0ec0*/  BSYNC.RECONVERGENT B1 ;  /* 0x0000000000017941 */ /* 0x000fea0003800200 */
.L_x_5753:
[----:B------:R-:W-:-:S04]  /*0ed0*/  UISETP.NE.U32.AND UP0, UPT, UR8, URZ, UPT ;  /* 0x000000ff0800728c */ /* 0x000fc8000bf05070 */
[----:B------:R-:W-:-:S09]  /*0ee0*/  UISETP.NE.AND.EX UP0, UPT, UR9, URZ, UPT, UP0 ;  /* 0x000000ff0900728c */ /* 0x000fd2000bf05300 */
[----:B------:R-:W-:Y:S05]  /*0ef0*/  BRA.U !UP0, `(.L_x_5755) ;  /* 0x0000000108e47547 */ /* 0x000fea000b800000 */
[----:B-1----:R-:W1:Y:S02]  /*0f00*/  LDC.64 R64, c[0x0][0x3a0] ;  /* 0x0000e800ff407b82 */ /* 0x002e640000000a00 */
[----:B-1----:R-:W-:-:S06]  /*0f10*/  IMAD.WIDE.U32 R64, R86, 0x10, R64 ;  /* 0x0000001056407825 */ /* 0x002fcc00078e0040 */
[----:B------:R-:W2:Y:S01]  /*0f20*/  LDG.E.128 R64, desc[UR6][R64.64] ;  /* 0x0000000640407981 */ /* 0x000ea2000c1e1d00 */
[----:B------:R-:W-:-:S13]  /*0f30*/  ISETP.GT.AND P2, PT, R87, RZ, PT ;  /* 0x000000ff5700720c */ /* 0x000fda0003f44270 */
[----:B------:R-:W1:Y:S01]  /*0f40*/  @P2 LDC R11, c[0x0][0x40c] ;  /* 0x00010300ff0b2b82 */ /* 0x000e620000000800 */
[----:B0----5:R-:W-:Y:S02]  /*0f50*/  @P2 SHF.L.U32 R7, R13, 0x10, RZ ;  /* 0x000000100d072819 */ /* 0x021fe400000006ff */
[----:B------:R-:W-:-:S05]  /*0f60*/  @P2 SHF.L.U32 R79, R15, 0x10, RZ ;  /* 0x000000100f4f2819 */ /* 0x000fca00000006ff */
[----:B------:R-:W0:Y:S08]  /*0f70*/  @P2 LDC R73, c[0x0][0x40c] ;  /* 0x00010300ff492b82 */ /* 0x000e300000000800 */
[----:B------:R-:W3:Y:S08]  /*0f80*/  @P2 LDC R74, c[0x0][0x40c] ;  /* 0x00010300ff4a2b82 */ /* 0x000ef00000000800 */
[----:B------:R-:W4:Y:S01]  /*0f90*/  @P2 LDC R82, c[0x0][0x40c] ;  /* 0x00010300ff522b82 */ /* 0x000f220000000800 */
[C---:B--2---:R-:W-:Y:S01]  /*0fa0*/  IMAD.U32 R6, R65.reuse, 0x10000, RZ ;  /* 0x0001000041067824 */ /* 0x044fe200078e00ff */
[----:B------:R-:W-:-:S03]  /*0fb0*/  PRMT R65, R65, 0x7632, R65 ;  /* 0x0000763241417816 */ /* 0x000fc60000000041 */
[----:B-1----:R-:W-:Y:S01]  /*0fc0*/  @P2 FFMA.FTZ R6, R7, R11, R6 ;  /* 0x0000000b07062223 */ /* 0x002fe20000010006 */
[----:B------:R-:W-:Y:S02]  /*0fd0*/  PRMT R7, R64, 0x7632, R7 ;  /* 0x0000763240077816 */ /* 0x000fe40000000007 */
[----:B------:R-:W-:Y:S02]  /*0fe0*/  @P2 PRMT R11, R12, 0x7632, R11 ;  /* 0x000076320c0b2816 */ /* 0x000fe4000000000b */
[----:B------:R-:W-:Y:S02]  /*0ff0*/  SHF.L.U32 R7, R7, 0x10, RZ ;  /* 0x0000001007077819 */ /* 0x000fe400000006ff */
[----:B------:R-:W-:Y:S02]  /*1000*/  @P2 SHF.L.U32 R68, R11, 0x10, RZ ;  /* 0x000000100b442819 */ /* 0x000fe400000006ff */
[----:B------:R-:W-:Y:S02]  /*1010*/  SHF.L.U32 R11, R65, 0x10, RZ ;  /* 0x00000010410b7819 */ /* 0x000fe400000006ff */
[----:B------:R-:W-:Y:S01]  /*1020*/  @P2 PRMT R65, R13, 0x7632, R65 ;  /* 0x000076320d412816 */ /* 0x000fe20000000041 */
[----:B0-----:R-:W-:-:S02]  /*1030*/  @P2 FFMA.FTZ R7, R68, R73, R7 ;  /* 0x0000004944072223 */ /* 0x001fc40000010007 */
[----:B------:R-:W0:Y:S01]  /*1040*/  @P2 LDC R73, c[0x0][0x40c] ;  /* 0x00010300ff492b82 */ /* 0x000e220000000800 */
[----:B------:R-:W-:Y:S02]  /*1050*/  @P2 SHF.L.U32 R68, R65, 0x10, RZ ;  /* 0x0000001041442819 */ /* 0x000fe400000006ff */
[----:B------:R-:W-:-:S03]  /*1060*/  @P2 SHF.L.U32 R65, R14, 0x10, RZ ;  /* 0x000000100e412819 */ /* 0x000fc600000006ff */
[----:B---3--:R-:W-:Y:S01]  /*1070*/  @P2 FFMA.FTZ R11, R68, R74, R11 ;  /* 0x0000004a440b2223 */ /* 0x008fe2000001000b */
[C---:B------:R-:W-:Y:S01]  /*1080*/  SHF.L.U32 R68, R66.reuse, 0x10, RZ ;  /* 0x0000001042447819 */ /* 0x040fe200000006ff */
[----:B------:R-:W1:Y:S01]  /*1090*/  @P2 LDC R74, c[0x0][0x40c] ;  /* 0x00010300ff4a2b82 */ /* 0x000e620000000800 */
[----:B------:R-:W-:-:S03]  /*10a0*/  PRMT R66, R66, 0x7632, R66 ;  /* 0x0000763242427816 */ /* 0x000fc60000000042 */
[----:B0-----:R-:W-:Y:S01]  /*10b0*/  @P2 FFMA.FTZ R68, R65, R73, R68 ;  /* 0x0000004941442223 */ /* 0x001fe20000010044 */
[----:B------:R-:W-:Y:S02]  /*10c0*/  @P2 PRMT R65, R14, 0x7632, R65 ;  /* 0x000076320e412816 */ /* 0x000fe40000000041 */
[----:B------:R-:W-:Y:S02]  /*10d0*/  SHF.L.U32 R73, R66, 0x10, RZ ;  /* 0x0000001042497819 */ /* 0x000fe400000006ff */
[----:B------:R-:W-:Y:S02]  /*10e0*/  @P2 SHF.L.U32 R66, R65, 0x10, RZ ;  /* 0x0000001041422819 */ /* 0x000fe400000006ff */
[----:B------:R-:W0:Y:S01]  /*10f0*/  @P2 LDC R65, c[0x0][0x40c] ;  /* 0x00010300ff412b82 */ /* 0x000e220000000800 */
[----:B------:R-:W-:Y:S02]  /*1100*/  F2FP.BF16.F32.PACK_AB R91, RZ, R68 ;  /* 0x00000044ff5b723e */ /* 0x000fe400000010ff */
[----:B-1----:R-:W-:Y:S01]  /*1110*/  @P2 FFMA.FTZ R73, R66, R74, R73 ;  /* 0x0000004a42492223 */ /* 0x002fe20000010049 */
[----:B------:R-:W-:-:S02]  /*1120*/  SHF.L.U32 R74, R67, 0x10, RZ ;  /* 0x00000010434a7819 */ /* 0x000fc400000006ff */
[----:B------:R-:W-:Y:S02]  /*1130*/  PRMT R67, R67, 0x7632, R67 ;  /* 0x0000763243437816 */ /* 0x000fe40000000043 */
[----:B------:R-:W1:Y:S01]  /*1140*/  @P2 LDC R66, c[0x0][0x40c] ;  /* 0x00010300ff422b82 */ /* 0x000e620000000800 */
[----:B----4-:R-:W-:Y:S01]  /*1150*/  @P2 FFMA.FTZ R74, R79, R82, R74 ;  /* 0x000000524f4a2223 */ /* 0x010fe2000001004a */
[----:B------:R-:W-:Y:S01]  /*1160*/  SHF.L.U32 R79, R64, 0x10, RZ ;  /* 0x00000010404f7819 */ /* 0x000fe200000006ff */
[----:B------:R-:W-:Y:S01]  /*1170*/  @P2 IMAD.U32 R64, R12, 0x10000, RZ ;  /* 0x000100000c402824 */ /* 0x000fe200078e00ff */
[----:B------:R-:W-:Y:S02]  /*1180*/  SHF.L.U32 R82, R67, 0x10, RZ ;  /* 0x0000001043527819 */ /* 0x000fe400000006ff */
[----:B------:R-:W-:Y:S02]  /*1190*/  F2FP.BF16.F32.PACK_AB R92, RZ, R73 ;  /* 0x00000049ff5c723e */ /* 0x000fe400000010ff */
[----:B------:R-:W-:Y:S01]  /*11a0*/  F2FP.BF16.F32.PACK_AB R67, RZ, R74 ;  /* 0x0000004aff43723e */ /* 0x000fe200000010ff */
[----:B0-----:R-:W-:Y:S01]  /*11b0*/  @P2 FFMA.FTZ R79, R64, R65, R79 ;  /* 0x00000041404f2223 */ /* 0x001fe2000001004f */
[----:B------:R-:W-:-:S04]  /*11c0*/  @P2 PRMT R64, R15, 0x7632, R64 ;  /* 0x000076320f402816 */ /* 0x000fc80000000040 */
[----:B------:R-:W-:Y:S02]  /*11d0*/  @P2 SHF.L.U32 R65, R64, 0x10, RZ ;  /* 0x0000001040412819 */ /* 0x000fe400000006ff */
[----:B------:R-:W-:Y:S02]  /*11e0*/  F2FP.BF16.F32.PACK_AB R64, RZ, R7 ;  /* 0x00000007ff40723e */ /* 0x000fe400000010ff */
[----:B------:R-:W-:Y:S01]  /*11f0*/  F2FP.BF16.F32.PACK_AB R90, RZ, R79 ;  /* 0x0000004fff5a723e */ /* 0x000fe200000010ff */
[----:B-1----:R-:W-:Y:S01]  /*1200*/  @P2 FFMA.FTZ R82, R65, R66, R82 ;  /* 0x0000004241522223 */ /* 0x002fe20000010052 */
        /* <DEDUP_REMOVED lines=8> */
.L_x_5755:
[----:B-1----:R-:W1:Y:S01]  /*1290*/  @P3 LDC R67, c[0x0][0x40c] ;  /* 0x00010300ff433b82 */ /* 0x002e620000000800 */
[----:B-----5:R-:W-:Y:S01]  /*12a0*/  @P3 PRMT R11, R12, 0x7632, R11 ;  /* 0x000076320c0b3816 */ /* 0x020fe2000000000b */
[----:B------:R-:W-:Y:S01]  /*12b0*/  HFMA2 R82, -RZ, RZ, 0, 0 ;  /* 0x00000000ff527431 */ /* 0x000fe200000001ff */
[----:B0-----:R-:W-:Y:S01]  /*12c0*/  MOV R7, RZ ;  /* 0x000000ff00077202 */ /* 0x001fe20000000f00 */
[----:B------:R-:W-:Y:S01]  /*12d0*/  HFMA2 R68, -RZ, RZ, 0, 0 ;  /* 0x00000000ff447431 */ /* 0x000fe200000001ff */
[----:B------:R-:W-:Y:S01]  /*12e0*/  @P3 SHF.L.U32 R64, R11, 0x10, RZ ;  /* 0x000000100b403819 */ /* 0x000fe200000006ff */
[----:B------:R-:W-:Y:S01]  /*12f0*/  HFMA2 R11, -RZ, RZ, 0, 0 ;  /* 0x00000000ff0b7431 */ /* 0x000fe200000001ff */
[----:B------:R-:W-:Y:S01]  /*1300*/  @P3 PRMT R65, R13, 0x7632, R65 ;  /* 0x000076320d413816 */ /* 0x000fe20000000041 */
[----:B------:R-:W0:Y:S01]  /*1310*/  @P3 LDC R66, c[0x0][0x40c] ;  /* 0x00010300ff423b82 */ /* 0x000e220000000800 */
[----:B------:R-:W-:Y:S02]  /*1320*/  MOV R73, RZ ;  /* 0x000000ff00497202 */ /* 0x000fe40000000f00 */
[----:B------:R-:W-:-:S02]  /*1330*/  @P3 SHF.L.U32 R65, R65, 0x10, RZ ;  /* 0x0000001041413819 */ /* 0x000fc400000006ff */
[----:B------:R-:W-:-:S03]  /*1340*/  MOV R74, RZ ;  /* 0x000000ff004a7202 */ /* 0x000fc60000000f00 */
[----:B------:R-:W2:Y:S08]  /*1350*/  @P3 LDC R6, c[0x0][0x40c] ;  /* 0x00010300ff063b82 */ /* 0x000eb00000000800 */
[----:B------:R-:W3:Y:S01]  /*1360*/  @P3 LDC R79, c[0x0][0x40c] ;  /* 0x00010300ff4f3b82 */ /* 0x000ee20000000800 */
[----:B-1----:R-:W-:Y:S01]  /*1370*/  @P3 FMUL.FTZ R7, R64, R67 ;  /* 0x0000004340073220 */ /* 0x002fe20000410000 */
[----:B------:R-:W-:-:S04]  /*1380*/  @P3 PRMT R64, R14, 0x7632, R64 ;  /* 0x000076320e403816 */ /* 0x000fc80000000040 */
[----:B------:R-:W-:Y:S02]  /*1390*/  @P3 SHF.L.U32 R64, R64, 0x10, RZ ;  /* 0x0000001040403819 */ /* 0x000fe400000006ff */
[----:B------:R-:W1:Y:S01]  /*13a0*/  @P3 LDC R67, c[0x0][0x40c] ;  /* 0x00010300ff433b82 */ /* 0x000e620000000800 */
[----:B0-----:R-:W-:Y:S01]  /*13b0*/  @P3 FMUL.FTZ R11, R65, R66 ;  /* 0x00000042410b3220 */ /* 0x001fe20000410000 */
[----:B------:R-:W-:-:S04]  /*13c0*/  @P3 PRMT R65, R15, 0x7632, R65 ;  /* 0x000076320f413816 */ /* 0x000fc80000000041 */
[----:B------:R-:W-:Y:S02]  /*13d0*/  @P3 SHF.L.U32 R65, R65, 0x10, RZ ;  /* 0x0000001041413819 */ /* 0x000fe400000006ff */
[----:B------:R-:W0:Y:S01]  /*13e0*/  @P3 LDC R89, c[0x0][0x40c] ;  /* 0x00010300ff593b82 */ /* 0x000e220000000800 */
[----:B------:R-:W-:Y:S02]  /*13f0*/  F2FP.BF16.F32.PACK_AB R92, RZ, R11 ;  /* 0x0000000bff5c723e */ /* 0x000fe400000010ff */
[----:B--2---:R-:W-:Y:S01]  /*1400*/  @P3 FMUL.FTZ R82, R65, R6 ;  /* 0x0000000641523220 */ /* 0x004fe20000410000 */
[----:B------:R-:W-:-:S04]  /*1410*/  @P3 SHF.L.U32 R6, R12, 0x10, RZ ;  /* 0x000000100c063819 */ /* 0x000fc800000006ff */
[----:B------:R-:W2:Y:S01]  /*1420*/  @P3 LDC R65, c[0x0][0x40c] ;  /* 0x00010300ff413b82 */ /* 0x000ea20000000800 */
[----:B---3--:R-:W-:Y:S01]  /*1430*/  @P3 FMUL.FTZ R73, R64, R79 ;  /* 0x0000004f40493220 */ /* 0x008fe20000410000 */
[----:B------:R-:W-:Y:S02]  /*1440*/  MOV R79, RZ ;  /* 0x000000ff004f7202 */ /* 0x000fe40000000f00 */
[----:B------:R-:W-:Y:S02]  /*1450*/  @P3 SHF.L.U32 R64, R13, 0x10, RZ ;  /* 0x000000100d403819 */ /* 0x000fe400000006ff */
[----:B------:R-:W-:Y:S01]  /*1460*/  F2FP.BF16.F32.PACK_AB R66, RZ, R73 ;  /* 0x00000049ff42723e */ /* 0x000fe200000010ff */
[----:B-1----:R-:W-:Y:S01]  /*1470*/  @P3 FMUL.FTZ R79, R6, R67 ;  /* 0x00000043064f3220 */ /* 0x002fe20000410000 */
[----:B------:R-:W-:Y:S01]  /*1480*/  IMAD.MOV.U32 R6, RZ, RZ, RZ ;  /* 0x000000ffff067224 */ /* 0x000fe200078e00ff */
[----:B------:R-:W1:Y:S01]  /*1490*/  @P3 LDC R67, c[0x0][0x40c] ;  /* 0x00010300ff433b82 */ /* 0x000e620000000800 */
[----:B0-----:R-:W-:Y:S01]  /*14a0*/  @P3 FMUL.FTZ R6, R64, R89 ;  /* 0x0000005940063220 */ /* 0x001fe20000410000 */
[----:B------:R-:W-:-:S04]  /*14b0*/  @P3 SHF.L.U32 R64, R14, 0x10, RZ ;  /* 0x000000100e403819 */ /* 0x000fc800000006ff */
[----:B------:R-:W-:Y:S01]  /*14c0*/  F2FP.BF16.F32.PACK_AB R91, RZ, R6 ;  /* 0x00000006ff5b723e */ /* 0x000fe200000010ff */
[----:B--2---:R-:W-:Y:S01]  /*14d0*/  @P3 FMUL.FTZ R68, R64, R65 ;  /* 0x0000004140443220 */ /* 0x004fe20000410000 */
[----:B------:R-:W-:Y:S02]  /*14e0*/  @P3 SHF.L.U32 R64, R15, 0x10, RZ ;  /* 0x000000100f403819 */ /* 0x000fe400000006ff */
[----:B------:R-:W-:Y:S02]  /*14f0*/  F2FP.BF16.F32.PACK_AB R65, RZ, R7 ;  /* 0x00000007ff41723e */ /* 0x000fe400000010ff */
[----:B------:R-:W-:-:S04]  /*1500*/  F2FP.BF16.F32.PACK_AB R90, RZ, R68 ;  /* 0x00000044ff5a723e */ /* 0x000fc800000010ff */
[----:B------:R-:W-:Y:S01]  /*1510*/  PRMT R66, R90, 0x5410, R66 ;  /* 0x000054105a427816 */ /* 0x000fe20000000042 */
[----:B-1----:R-:W-:Y:S01]  /*1520*/  @P3 FMUL.FTZ R74, R64, R67 ;  /* 0x00000043404a3220 */ /* 0x002fe20000410000 */
[----:B------:R-:W-:Y:S02]  /*1530*/  F2FP.BF16.F32.PACK_AB R64, RZ, R79 ;  /* 0x0000004fff40723e */ /* 0x000fe400000010ff */
[----:B------:R-:W-:Y:S02]  /*1540*/  F2FP.BF16.F32.PACK_AB R67, RZ, R82 ;  /* 0x00000052ff43723e */ /* 0x000fe400000010ff */
[----:B------:R-:W-:Y:S02]  /*1550*/  F2FP.BF16.F32.PACK_AB R89, RZ, R74 ;  /* 0x0000004aff59723e */ /* 0x000fe400000010ff */
[----:B------:R-:W-:Y:S02]  /*1560*/  PRMT R64, R64, 0x5410, R65 ;  /* 0x0000541040407816 */ /* 0x000fe40000000041 */
[----:B------:R-:W-:-:S02]  /*1570*/  PRMT R65, R91, 0x5410, R92 ;  /* 0x000054105b417816 */ /* 0x000fc4000000005c */
[----:B------:R-:W-:-:S07]  /*1580*/  PRMT R67, R89, 0x5410, R67 ;  /* 0x0000541059437816 */ /* 0x000fce0000000043 */
.L_x_5756:
[----:B------:R-:W0:Y:S01]  /*1590*/  LDC.64 R90, c[0x0][0x3a8] ;  /* 0x0000ea00ff5a7b82 */ /* 0x000e220000000a00 */
[----:B------:R-:W-:Y:S01]  /*15a0*/  IADD3 R88, PT, PT, R88, 0x20, RZ ;  /* 0x0000002058587810 */ /* 0x000fe20007ffe0ff */
[C---:B0-----:R-:W-:Y:S01]  /*15b0*/  IMAD.WIDE.U32 R90, R86.reuse, 0x10, R90 ;  /* 0x00000010565a7825 */ /* 0x041fe200078e005a */
[----:B------:R-:W-:-:S04]  /*15c0*/  IADD3 R86, PT, PT, R86, 0x20, RZ ;  /* 0x0000002056567810 */ /* 0x000fc80007ffe0ff */
[----:B------:R2:W-:Y:S03]  /*15d0*/  STG.E.128 desc[UR6][R90.64], R64 ;  /* 0x000000405a007986 */ /* 0x0005e6000c101d06 */
.L_x_5752:
[----:B------:R-:W-:Y:S05]  /*15e0*/  BSYNC.RECONVERGENT B0 ;  /* 0x0000000000007941 */ /* 0x000fea0003800200 */
.L_x_5751:
[----:B------:R-:W-:Y:S01]  /*15f0*/  ISETP.GE.U32.AND P2, PT, R0, 0x60, PT ;  /* 0x000000600000780c */ /* 0x000fe20003f46070 */
[----:B------:R-:W-:-:S12]  /*1600*/  BSSY.RECONVERGENT B0, `(.L_x_5757) ;  /* 0x0000077000007945 */ /* 0x000fd80003800200 */
[----:B------:R-:W-:Y:S05]  /*1610*/  @!P2 BRA `(.L_x_5758) ;  /* 0x0000000400d4a947 */ /* 0x000fea0003800000 */
[----:B------:R-:W-:Y:S04]  /*1620*/  BSSY.RECONVERGENT B1, `(.L_x_5759) ;  /* 0x0000005000017945 */ /* 0x000fe80003800200 */
[----:B------:R-:W-:Y:S05]  /*1630*/  @!P3 BRA `(.L_x_5760) ;  /* 0x00000000000cb947 */ /* 0x000fea0003800000 */
[----:B------:R-:W3:Y:S02]  /*1640*/  LDC.64 R12, c[0x0][0x390] ;  /* 0x0000e400ff0c7b82 */ /* 0x000ee40000000a00 */
[----:B---3--:R-:W-:-:S06]  /*1650*/  IMAD.WIDE.U32 R12, R88, 0x10, R12 ;  /* 0x00000010580c7825 */ /* 0x008fcc00078e000c */
[----:B------:R-:W5:Y:S02]  /*1660*/  LDG.E.128 R12, desc[UR6][R12.64] ;  /* 0x000000060c0c7981 */ /* 0x000f64000c1e1d00 */
.L_x_5760:
[----:B------:R-:W-:Y:S05]  /*1670*/  BSYNC.RECONVERGENT B1 ;  /* 0x0000000000017941 */ /* 0x000fea0003800200 */
.L_x_5759:
[----:B------:R-:W-:-:S04]  /*1680*/  UISETP.NE.U32.AND UP0, UPT, UR8, URZ, UPT ;  /* 0x000000ff0800728c */ /* 0x000fc8000bf05070 */
[----:B------:R-:W-:-:S09]  /*1690*/  UISETP.NE.AND.EX UP0, UPT, UR9, URZ, UPT, UP0 ;  /* 0x000000ff0900728c */ /* 0x000fd2000bf05300 */
[----:B------:R-:W-:Y:S05]  /*16a0*/  BRA.U !UP0, `(.L_x_5761) ;  /* 0x0000000108e47547 */ /* 0x000fea000b800000 */
[----:B-12---:R-:W1:Y:S02]  /*16b0*/  LDC.64 R64, c[0x0][0x3a0] ;  /* 0x0000e800ff407b82 */ /* 0x006e640000000a00 */
[----:B-1----:R-:W-:-:S06]  /*16c0*/  IMAD.WIDE.U32 R64, R86, 0x10, R64 ;  /* 0x0000001056407825 */ /* 0x002fcc00078e0040 */
[----:B------:R-:W2:Y:S01]  /*16d0*/  LDG.E.128 R64, desc[UR6][R64.64] ;  /* 0x0000000640407981 */ /* 0x000ea2000c1e1d00 */
[----:B------:R-:W-:-:S13]  /*16e0*/  ISETP.GT.AND P3, PT, R87, RZ, PT ;  /* 0x000000ff5700720c */ /* 0x000fda0003f64270 */
[----:B------:R-:W1:Y:S01]  /*16f0*/  @P3 LDC R70, c[0x0][0x40c] ;  /* 0x00010300ff463b82 */ /* 0x000e620000000800 */
[----:B-----5:R-:W-:-:S07]  /*1700*/  @P3 SHF.L.U32 R75, R13, 0x10, RZ ;  /* 0x000000100d4b3819 */ /* 0x020fce00000006ff */
[----:B------:R-:W3:Y:S08]  /*1710*/  @P3 LDC R76, c[0x0][0x40c] ;  /* 0x00010300ff4c3b82 */ /* 0x000ef00000000800 */
[----:B------:R-:W4:Y:S08]  /*1720*/  @P3 LDC R77, c[0x0][0x40c] ;  /* 0x00010300ff4d3b82 */ /* 0x000f300000000800 */
[----:B------:R-:W0:Y:S08]  /*1730*/  @P3 LDC R83, c[0x0][0x40c] ;  /* 0x00010300ff533b82 */ /* 0x000e300000000800 */
[----:B------:R-:W0:Y:S01]  /*1740*/  @P3 LDC R80, c[0x0][0x40c] ;  /* 0x00010300ff503b82 */ /* 0x000e220000000800 */
[----:B--2---:R-:W-:-:S02]  /*1750*/  SHF.L.U32 R8, R65, 0x10, RZ ;  /* 0x0000001041087819 */ /* 0x004fc400000006ff */
[----:B------:R-:W-:Y:S02]  /*1760*/  PRMT R69, R65, 0x7632, R69 ;  /* 0x0000763241457816 */ /* 0x000fe40000000045 */
[----:B------:R-:W-:Y:S01]  /*1770*/  @P3 SHF.L.U32 R65, R14, 0x10, RZ ;  /* 0x000000100e413819 */ /* 0x000fe200000006ff */
[----:B-1----:R-:W-:Y:S01]  /*1780*/  @P3 FFMA.FTZ R8, R75, R70, R8 ;  /* 0x000000464b083223 */ /* 0x002fe20000010008 */
[----:B------:R-:W-:Y:S01]  /*1790*/  @P3 PRMT R70, R13, 0x7632, R70 ;  /* 0x000076320d463816 */ /* 0x000fe20000000046 */
[----:B------:R-:W1:Y:S01]  /*17a0*/  @P3 LDC R75, c[0x0][0x40c] ;  /* 0x00010300ff4b3b82 */ /* 0x000e620000000800 */
[----:B------:R-:W-:Y:S02]  /*17b0*/  SHF.L.U32 R69, R69, 0x10, RZ ;  /* 0x0000001045457819 */ /* 0x000fe400000006ff */
[----:B------:R-:W-:-:S05]  /*17c0*/  @P3 SHF.L.U32 R70, R70, 0x10, RZ ;  /* 0x0000001046463819 */ /* 0x000fca00000006ff */
[----:B---3--:R-:W-:Y:S01]  /*17d0*/  @P3 FFMA.FTZ R69, R70, R76, R69 ;  /* 0x0000004c46453223 */ /* 0x008fe20000010045 */
[C---:B------:R-:W-:Y:S02]  /*17e0*/  SHF.L.U32 R70, R66.reuse, 0x10, RZ ;  /* 0x0000001042467819 */ /* 0x040fe400000006ff */
[----:B------:R-:W-:-:S03]  /*17f0*/  PRMT R66, R66, 0x7632, R66 ;  /* 0x0000763242427816 */ /* 0x000fc60000000042 */
[----:B----4-:R-:W-:Y:S01]  /*1800*/  @P3 FFMA.FTZ R70, R65, R77, R70 ;  /* 0x0000004d41463223 */ /* 0x010fe20000010046 */
[----:B------:R-:W-:Y:S01]  /*1810*/  @P3 PRMT R65, R14, 0x7632, R65 ;  /* 0x000076320e413816 */ /* 0x000fe20000000041 */
[----:B------:R-:W-:Y:S01]  /*1820*/  IMAD.U32 R76, R66, 0x10000, RZ ;  /* 0x00010000424c7824 */ /* 0x000fe200078e00ff */
[----:B------:R-:W-:Y:S02]  /*1830*/  SHF.L.U32 R77, R67, 0x10, RZ ;  /* 0x00000010434d7819 */ /* 0x000fe400000006ff */
[----:B------:R-:W-:Y:S02]  /*1840*/  @P3 SHF.L.U32 R65, R65, 0x10, RZ ;  /* 0x0000001041413819 */ /* 0x000fe400000006ff */
[----:B------:R-:W-:Y:S02]  /*1850*/  @P3 SHF.L.U32 R66, R15, 0x10, RZ ;  /* 0x000000100f423819 */ /* 0x000fe400000006ff */
[----:B------:R-:W-:Y:S01]  /*1860*/  PRMT R67, R67, 0x7632, R67 ;  /* 0x0000763243437816 */ /* 0x000fe20000000043 */
[----:B-1----:R-:W-:Y:S01]  /*1870*/  @P3 FFMA.FTZ R76, R65, R75, R76 ;  /* 0x0000004b414c3223 */ /* 0x002fe2000001004c */
[----:B------:R-:W-:Y:S01]  /*1880*/  PRMT R65, R64, 0x7632, R65 ;  /* 0x0000763240417816 */ /* 0x000fe20000000041 */
[----:B0-----:R-:W-:Y:S01]  /*1890*/  @P3 FFMA.FTZ R77, R66, R83, R77 ;  /* 0x00000053424d3223 */ /* 0x001fe2000001004d */
[----:B------:R-:W-:Y:S01]  /*18a0*/  F2FP.BF16.F32.PACK_AB R88, RZ, R70 ;  /* 0x00000046ff58723e */ /* 0x000fe200000010ff */
[----:B------:R-:W0:Y:S01]  /*18b0*/  @P3 LDC R83, c[0x0][0x40c] ;  /* 0x00010300ff533b82 */ /* 0x000e220000000800 */
[----:B------:R-:W-:-:S02]  /*18c0*/  SHF.L.U32 R75, R65, 0x10, RZ ;  /* 0x00000010414b7819 */ /* 0x000fc400000006ff */
[C---:B------:R-:W-:Y:S02]  /*18d0*/  @P3 PRMT R65, R12.reuse, 0x7632, R65 ;  /* 0x000076320c413816 */ /* 0x040fe40000000041 */
[----:B------:R-:W-:Y:S02]  /*18e0*/  F2FP.BF16.F32.PACK_AB R89, RZ, R76 ;  /* 0x0000004cff59723e */ /* 0x000fe400000010ff */
[----:B------:R-:W-:Y:S02]  /*18f0*/  @P3 SHF.L.U32 R66, R65, 0x10, RZ ;  /* 0x0000001041423819 */ /* 0x000fe400000006ff */
[----:B------:R-:W-:Y:S02]  /*1900*/  @P3 SHF.L.U32 R65, R12, 0x10, RZ ;  /* 0x000000100c413819 */ /* 0x000fe400000006ff */
[----:B------:R-:W-:Y:S01]  /*1910*/  F2FP.BF16.F32.PACK_AB R90, RZ, R77 ;  /* 0x0000004dff5a723e */ /* 0x000fe200000010ff */
[----:B------:R-:W-:Y:S01]  /*1920*/  @P3 FFMA.FTZ R75, R66, R80, R75 ;  /* 0x00000050424b3223 */ /* 0x000fe2000001004b */
[----:B------:R-:W-:Y:S01]  /*1930*/  SHF.L.U32 R80, R64, 0x10, RZ ;  /* 0x0000001040507819 */ /* 0x000fe200000006ff */
[----:B------:R-:W1:Y:S01]  /*1940*/  @P3 LDC R66, c[0x0][0x40c] ;  /* 0x00010300ff423b82 */ /* 0x000e620000000800 */
[----:B------:R-:W-:-:S02]  /*1950*/  @P3 PRMT R64, R15, 0x7632, R64 ;  /* 0x000076320f403816 */ /* 0x000fc40000000040 */
[----:B------:R-:W-:Y:S02]  /*1960*/  F2FP.BF16.F32.PACK_AB R87, RZ, R75 ;  /* 0x0000004bff57723e */ /* 0x000fe400000010ff */
[----:B------:R-:W-:Y:S01]  /*1970*/  @P3 SHF.L.U32 R64, R64, 0x10, RZ ;  /* 0x0000001040403819 */ /* 0x000fe200000006ff */
[----:B0-----:R-:W-:Y:S01]  /*1980*/  @P3 FFMA.FTZ R80, R65, R83, R80 ;  /* 0x0000005341503223 */ /* 0x001fe20000010050 */
[----:B------:R-:W-:Y:S02]  /*1990*/  SHF.L.U32 R83, R67, 0x10, RZ ;  /* 0x0000001043537819 */ /* 0x000fe400000006ff */
[----:B------:R-:W-:-:S03]  /*19a0*/  F2FP.BF16.F32.PACK_AB R65, RZ, R8 ;  /* 0x00000008ff41723e */ /* 0x000fc600000010ff */
[----:B-1----:R-:W-:Y:S01]  /*19b0*/  @P3 FFMA.FTZ R83, R64, R66, R83 ;  /* 0x0000004240533223 */ /* 0x002fe20000010053 */
        /* <DEDUP_REMOVED lines=8> */
.L_x_5761:
[----:B-12---:R-:W1:Y:S01]  /*1a40*/  @P3 LDC R67, c[0x0][0x40c] ;  /* 0x00010300ff433b82 */ /* 0x006e620000000800 */
[----:B-----5:R-:W-:Y:S01]  /*1a50*/  @P3 PRMT R8, R12, 0x7632, R8 ;  /* 0x000076320c083816 */ /* 0x020fe20000000008 */
[----:B------:R-:W-:Y:S01]  /*1a60*/  HFMA2 R75, -RZ, RZ, 0, 0 ;  /* 0x00000000ff4b7431 */ /* 0x000fe200000001ff */
[----:B------:R-:W-:Y:S01]  /*1a70*/  @P3 PRMT R66, R14, 0x7632, R66 ;  /* 0x000076320e423816 */ /* 0x000fe20000000042 */
[----:B------:R-:W-:Y:S01]  /*1a80*/  IMAD.MOV.U32 R76, RZ, RZ, RZ ;  /* 0x000000ffff4c7224 */ /* 0x000fe200078e00ff */
[----:B------:R-:W-:Y:S01]  /*1a90*/  @P3 SHF.L.U32 R64, R8, 0x10, RZ ;  /* 0x0000001008403819 */ /* 0x000fe200000006ff */
[----:B------:R-:W-:Y:S01]  /*1aa0*/  HFMA2 R83, -RZ, RZ, 0, 0 ;  /* 0x00000000ff537431 */ /* 0x000fe200000001ff */
[----:B------:R-:W-:Y:S01]  /*1ab0*/  @P3 SHF.L.U32 R66, R66, 0x10, RZ ;  /* 0x0000001042423819 */ /* 0x000fe200000006ff */
[----:B------:R-:W2:Y:S01]  /*1ac0*/  @P3 LDC R77, c[0x0][0x40c] ;  /* 0x00010300ff4d3b82 */ /* 0x000ea20000000800 */
[----:B------:R-:W-:Y:S02]  /*1ad0*/  @P3 PRMT R65, R13, 0x7632, R65 ;  /* 0x000076320d413816 */ /* 0x000fe40000000041 */
[----:B------:R-:W-:-:S02]  /*1ae0*/  MOV R69, RZ ;  /* 0x000000ff00457202 */ /* 0x000fc40000000f00 */
[----:B------:R-:W-:Y:S02]  /*1af0*/  @P3 SHF.L.U32 R65, R65, 0x10, RZ ;  /* 0x0000001041413819 */ /* 0x000fe400000006ff */
[----:B------:R-:W-:Y:S01]  /*1b00*/  MOV R80, RZ ;  /* 0x000000ff00507202 */ /* 0x000fe20000000f00 */
[----:B------:R-:W3:Y:S08]  /*1b10*/  @P3 LDC R70, c[0x0][0x40c] ;  /* 0x00010300ff463b82 */ /* 0x000ef00000000800 */
[----:B------:R-:W4:Y:S01]  /*1b20*/  @P3 LDC R87, c[0x0][0x40c] ;  /* 0x00010300ff573b82 */ /* 0x000f220000000800 */
[----:B-1----:R-:W-:Y:S01]  /*1b30*/  @P3 FMUL.FTZ R75, R64, R67 ;  /* 0x00000043404b3220 */ /* 0x002fe20000410000 */
[----:B------:R-:W-:-:S04]  /*1b40*/  @P3 PRMT R64, R15, 0x7632, R64 ;  /* 0x000076320f403816 */ /* 0x000fc80000000040 */
[----:B------:R-:W-:Y:S02]  /*1b50*/  @P3 SHF.L.U32 R64, R64, 0x10, RZ ;  /* 0x0000001040403819 */ /* 0x000fe400000006ff */
[----:B------:R-:W1:Y:S01]  /*1b60*/  @P3 LDC R8, c[0x0][0x40c] ;  /* 0x00010300ff083b82 */ /* 0x000e620000000800 */
[----:B--2---:R-:W-:-:S05]  /*1b70*/  @P3 FMUL.FTZ R76, R66, R77 ;  /* 0x0000004d424c3220 */ /* 0x004fca0000410000 */
[----:B------:R-:W-:Y:S02]  /*1b80*/  F2FP.BF16.F32.PACK_AB R88, RZ, R76 ;  /* 0x0000004cff58723e */ /* 0x000fe400000010ff */
[----:B------:R-:W2:Y:S01]  /*1b90*/  @P3 LDC R67, c[0x0][0x40c] ;  /* 0x00010300ff433b82 */ /* 0x000ea20000000800 */
[----:B---3--:R-:W-:Y:S01]  /*1ba0*/  @P3 FMUL.FTZ R69, R65, R70 ;  /* 0x0000004641453220 */ /* 0x008fe20000410000 */
[----:B------:R-:W-:Y:S02]  /*1bb0*/  @P3 SHF.L.U32 R65, R12, 0x10, RZ ;  /* 0x000000100c413819 */ /* 0x000fe400000006ff */
[----:B------:R-:W-:-:S04]  /*1bc0*/  MOV R70, RZ ;  /* 0x000000ff00467202 */ /* 0x000fc80000000f00 */
[----:B------:R-:W3:Y:S01]  /*1bd0*/  @P3 LDC R77, c[0x0][0x40c] ;  /* 0x00010300ff4d3b82 */ /* 0x000ee20000000800 */
[----:B----4-:R-:W-:Y:S01]  /*1be0*/  @P3 FMUL.FTZ R83, R64, R87 ;  /* 0x0000005740533220 */ /* 0x010fe20000410000 */
[----:B------:R-:W-:-:S04]  /*1bf0*/  @P3 SHF.L.U32 R64, R13, 0x10, RZ ;  /* 0x000000100d403819 */ /* 0x000fc800000006ff */
[----:B------:R-:W-:Y:S02]  /*1c00*/  F2FP.BF16.F32.PACK_AB R90, RZ, R83 ;  /* 0x00000053ff5a723e */ /* 0x000fe400000010ff */
[----:B------:R-:W4:Y:S01]  /*1c10*/  @P3 LDC R87, c[0x0][0x40c] ;  /* 0x00010300ff573b82 */ /* 0x000f220000000800 */
[----:B-1----:R-:W-:Y:S01]  /*1c20*/  @P3 FMUL.FTZ R80, R65, R8 ;  /* 0x0000000841503220 */ /* 0x002fe20000410000 */
[----:B------:R-:W-:Y:S01]  /*1c30*/  HFMA2 R8, -RZ, RZ, 0, 0 ;  /* 0x00000000ff087431 */ /* 0x000fe200000001ff */
[----:B------:R-:W-:Y:S01]  /*1c40*/  F2FP.BF16.F32.PACK_AB R65, RZ, R75 ;  /* 0x0000004bff41723e */ /* 0x000fe200000010ff */
[----:B--2---:R-:W-:Y:S01]  /*1c50*/  @P3 FMUL.FTZ R8, R64, R67 ;  /* 0x0000004340083220 */ /* 0x004fe20000410000 */
[----:B------:R-:W-:Y:S02]  /*1c60*/  @P3 SHF.L.U32 R64, R14, 0x10, RZ ;  /* 0x000000100e403819 */ /* 0x000fe400000006ff */
[----:B------:R-:W-:Y:S02]  /*1c70*/  F2FP.BF16.F32.PACK_AB R67, RZ, R69 ;  /* 0x00000045ff43723e */ /* 0x000fe400000010ff */
[----:B------:R-:W-:Y:S01]  /*1c80*/  F2FP.BF16.F32.PACK_AB R66, RZ, R8 ;  /* 0x00000008ff42723e */ /* 0x000fe200000010ff */
[----:B---3--:R-:W-:Y:S01]  /*1c90*/  @P3 FMUL.FTZ R70, R64, R77 ;  /* 0x0000004d40463220 */ /* 0x008fe20000410000 */
[----:B------:R-:W-:Y:S01]  /*1ca0*/  HFMA2 R77, -RZ, RZ, 0, 0 ;  /* 0x00000000ff4d7431 */ /* 0x000fe200000001ff */
[----:B------:R-:W-:-:S05]  /*1cb0*/  @P3 SHF.L.U32 R64, R15, 0x10, RZ ;  /* 0x000000100f403819 */ /* 0x000fca00000006ff */
[----:B----4-:R-:W-:Y:S01]  /*1cc0*/  @P3 FMUL.FTZ R77, R64, R87 ;  /* 0x00000057404d3220 */ /* 0x010fe20000410000 */
[----:B------:R-:W-:Y:S02]  /*1cd0*/  F2FP.BF16.F32.PACK_AB R64, RZ, R80 ;  /* 0x00000050ff40723e */ /* 0x000fe400000010ff */
[----:B------:R-:W-:Y:S02]  /*1ce0*/  F2FP.BF16.F32.PACK_AB R87, RZ, R70 ;  /* 0x00000046ff57723e */ /* 0x000fe400000010ff */
[----:B------:R-:W-:Y:S02]  /*1cf0*/  F2FP.BF16.F32.PACK_AB R89, RZ, R77 ;  /* 0x0000004dff59723e */ /* 0x000fe400000010ff */
[----:B------:R-:W-:Y:S02]  /*1d00*/  PRMT R64, R64, 0x5410, R65 ;  /* 0x0000541040407816 */ /* 0x000fe40000000041 */
[----:B------:R-:W-:Y:S02]  /*1d10*/  PRMT R65, R66, 0x5410, R67 ;  /* 0x0000541042417816 */ /* 0x000fe40000000043 */
[----:B------:R-:W-:-:S02]  /*1d20*/  PRMT R66, R87, 0x5410, R88 ;  /* 0x0000541057427816 */ /* 0x000fc40000000058 */
[----:B------:R-:W-:-:S07]  /*1d30*/  PRMT R67, R89, 0x5410, R90 ;  /* 0x0000541059437816 */ /* 0x000fce000000005a */
.L_x_5762:
[----:B------:R-:W1:Y:S02]  /*1d40*/  LDC.64 R88, c[0x0][0x3a8] ;  /* 0x0000ea00ff587b82 */ /* 0x000e640000000a00 */
[----:B-1----:R-:W-:-:S05]  /*1d50*/  IMAD.WIDE.U32 R88, R86, 0x10, R88 ;  /* 0x0000001056587825 */ /* 0x002fca00078e0058 */
[----:B------:R3:W-:Y:S02]  /*1d60*/  STG.E.128 desc[UR6][R88.64], R64 ;  /* 0x0000004058007986 */ /* 0x0007e4000c101d06 */
.L_x_5758:
[----:B------:R-:W-:Y:S05]  /*1d70*/  BSYNC.RECONVERGENT B0 ;  /* 0x0000000000007941 */ /* 0x000fea0003800200 */
.L_x_5757:
[----:B-123--:R-:W-:Y:S01]  /*1d80*/  FADD.FTZ R64, RZ, R78 ;  /* 0x0000004eff407221 */ /* 0x00efe20000010000 */
        /* <DEDUP_REMOVED lines=29> */
[----:B------:R-:W1:Y:S01]  /*1f60*/  SHFL.BFLY PT, R88, R64, 0x1, 0x1f ;  /* 0x0c201f0040587f89 */ /* 0x000e6200000e0000 */
[----:B------:R-:W2:Y:S01]  /*1f70*/  LDC R65, c[0x0][0x400] ;  /* 0x00010000ff417b82 */ /* 0x000ea20000000800 */
[----:B-1----:R-:W-:-:S05]  /*1f80*/  FADD.FTZ R89, R64, R88 ;  /* 0x0000005840597221 */ /* 0x002fca0000010000 */
[----:B------:R-:W1:Y:S02]  /*1f90*/  SHFL.BFLY PT, R88, R89, 0x2, 0x1f ;  /* 0x0c401f0059587f89 */ /* 0x000e6400000e0000 */
[----:B-1----:R-:W-:-:S05]  /*1fa0*/  FADD.FTZ R90, R89, R88 ;  /* 0x00000058595a7221 */ /* 0x002fca0000010000 */
[----:B------:R-:W1:Y:S02]  /*1fb0*/  SHFL.BFLY PT, R88, R90, 0x4, 0x1f ;  /* 0x0c801f005a587f89 */ /* 0x000e6400000e0000 */
[----:B-1----:R-:W-:-:S05]  /*1fc0*/  FADD.FTZ R91, R90, R88 ;  /* 0x000000585a5b7221 */ /* 0x002fca0000010000 */
[----:B------:R-:W1:Y:S02]  /*1fd0*/  SHFL.BFLY PT, R88, R91, 0x8, 0x1f ;  /* 0x0d001f005b587f89 */ /* 0x000e6400000e0000 */
[----:B-1----:R-:W-:-:S05]  /*1fe0*/  FADD.FTZ R92, R91, R88 ;  /* 0x000000585b5c7221 */ /* 0x002fca0000010000 */
[----:B------:R-:W1:Y:S02]  /*1ff0*/  SHFL.BFLY PT, R88, R92, 0x10, 0x1f ;  /* 0x0e001f005c587f89 */ /* 0x000e6400000e0000 */
[----:B-1----:R-:W-:-:S04]  /*2000*/  FADD.FTZ R88, R92, R88 ;  /* 0x000000585c587221 */ /* 0x002fc80000010000 */
[----:B--2---:R-:W-:-:S04]  /*2010*/  FMUL.FTZ R87, R88, R65 ;  /* 0x0000004158577220 */ /* 0x004fc80000410000 */
        /* <DEDUP_REMOVED lines=49> */
[----:B------:R-:W1:Y:S02]  /*2330*/  SHFL.BFLY PT, R88, R64, 0x1, 0x1f ;  /* 0x0c201f0040587f89 */ /* 0x000e6400000e0000 */
[----:B-1----:R-:W-:-:S05]  /*2340*/  FADD.FTZ R89, R64, R88 ;  /* 0x0000005840597221 */ /* 0x002fca0000010000 */
[----:B------:R-:W1:Y:S02]  /*2350*/  SHFL.BFLY PT, R88, R89, 0x2, 0x1f ;  /* 0x0c401f0059587f89 */ /* 0x000e6400000e0000 */
[----:B-1----:R-:W-:-:S05]  /*2360*/  FADD.FTZ R90, R89, R88 ;  /* 0x00000058595a7221 */ /* 0x002fca0000010000 */
[----:B------:R-:W1:Y:S02]  /*2370*/  SHFL.BFLY PT, R88, R90, 0x4, 0x1f ;  /* 0x0c801f005a587f89 */ /* 0x000e6400000e0000 */
[----:B-1----:R-:W-:-:S05]  /*2380*/  FADD.FTZ R91, R90, R88 ;  /* 0x000000585a5b7221 */ /* 0x002fca0000010000 */
[----:B------:R-:W1:Y:S02]  /*2390*/  SHFL.BFLY PT, R88, R91, 0x8, 0x1f ;  /* 0x0d001f005b587f89 */ /* 0x000e6400000e0000 */
[----:B-1----:R-:W-:-:S05]  /*23a0*/  FADD.FTZ R92, R91, R88 ;  /* 0x000000585b5c7221 */ /* 0x002fca0000010000 */
[----:B------:R1:W2:Y:S02]  /*23b0*/  SHFL.BFLY PT, R88, R92, 0x10, 0x1f ;  /* 0x0e001f005c587f89 */ /* 0x0002a400000e0000 */
.L_x_5782:
[----:B------:R-:W-:Y:S01]  /*23c0*/  FMUL.FTZ R64, R87, R87 ;  /* 0x0000005757407220 */ /* 0x000fe20000410000 */
[----:B--2---:R-:W-:Y:S01]  /*23d0*/  FADD.FTZ R86, R92, R88 ;  /* 0x000000585c567221 */ /* 0x004fe20000010000 */
[----:B------:R-:W-:Y:S01]  /*23e0*/  ISETP.NE.AND P4, PT, RZ, UR5, PT ;  /* 0x00000005ff007c0c */ /* 0x000fe2000bf85270 */
[----:B------:R-:W2:Y:S01]  /*23f0*/  @!P3 LDC.64 R66, c[0x0][0x3c0] ;  /* 0x0000f000ff42bb82 */ /* 0x000ea20000000a00 */
[----:B------:R-:W-:Y:S01]  /*2400*/  BSSY.RECONVERGENT B0, `(.L_x_5764) ;  /* 0x0000078000007945 */ /* 0x000fe20003800200 */
[----:B------:R-:W-:Y:S01]  /*2410*/  FFMA.FTZ R86, R86, R65, UR10 ;  /* 0x0000000a56567e23 */ /* 0x000fe20008010041 */
[----:B------:R-:W-:-:S05]  /*2420*/  FSEL R89, R64, RZ, P4 ;  /* 0x000000ff40597208 */ /* 0x000fca0002000000 */
[----:B------:R-:W3:Y:S01]  /*2430*/  @!P3 LDC.64 R64, c[0x0][0x3c8] ;  /* 0x0000f200ff40bb82 */ /* 0x000ee20000000a00 */
[----:B------:R-:W-:-:S04]  /*2440*/  FADD.FTZ R86, R86, R89 ;  /* 0x0000005956567221 */ /* 0x000fc80000010000 */
[----:B------:R-:W4:Y:S01]  /*2450*/  MUFU.RSQ R88, R86 ;  /* 0x0000005600587308 */ /* 0x000f220000001400 */
[----:B--2---:R-:W-:-:S05]  /*2460*/  @!P3 IMAD.WIDE R66, R3, 0x4, R66 ;  /* 0x000000040342b825 */ /* 0x004fca00078e0242 */
[----:B------:R2:W-:Y:S01]  /*2470*/  @!P3 STG.E desc[UR6][R66.64], R87 ;  /* 0x000000574200b986 */ /* 0x0005e2000c101906 */
[----:B---3--:R-:W-:-:S05]  /*2480*/  @!P3 IMAD.WIDE R64, R3, 0x4, R64 ;  /* 0x000000040340b825 */ /* 0x008fca00078e0240 */
[----:B----4-:R2:W-:Y:S01]  /*2490*/  @!P3 STG.E desc[UR6][R64.64], R88 ;  /* 0x000000584000b986 */ /* 0x0105e2000c101906 */
[----:B-----5:R-:W-:-:S13]  /*24a0*/  ISETP.GE.AND P3, PT, R85, 0x1, PT ;  /* 0x000000015500780c */ /* 0x020fda0003f66270 */
[----:B--2---:R-:W-:Y:S05]  /*24b0*/  @!P3 BRA `(.L_x_5765) ;  /* 0x0000000400b0b947 */ /* 0x004fea0003800000 */
        /* <DEDUP_REMOVED lines=9> */
[--C-:B------:R-:W-:Y:S01]  /*2550*/  FADD.FTZ R67, R5, -R85.reuse ;  /* 0x8000005505437221 */ /* 0x100fe20000010000 */
[--C-:B------:R-:W-:Y:S01]  /*2560*/  FADD.FTZ R87, R10, -R85.reuse ;  /* 0x800000550a577221 */ /* 0x100fe20000010000 */
[--C-:B------:R-:W-:Y:S01]  /*2570*/  FADD.FTZ R89, R71, -R85.reuse ;  /* 0x8000005547597221 */ /* 0x100fe20000010000 */
[C---:B------:R-:W-:Y:S01]  /*2580*/  FMUL.FTZ R65, R88.reuse, R65 ;  /* 0x0000004158417220 */ /* 0x040fe20000410000 */
[C---:B------:R-:W-:Y:S01]  /*2590*/  FMUL.FTZ R66, R88.reuse, R67 ;  /* 0x0000004358427220 */ /* 0x040fe20000410000 */
[----:B------:R-:W-:Y:S01]  /*25a0*/  FADD.FTZ R67, R9, -R85 ;  /* 0x8000005509437221 */ /* 0x000fe20000010000 */
[----:B------:R-:W-:Y:S01]  /*25b0*/  FMUL.FTZ R87, R88, R87 ;  /* 0x0000005758577220 */ /* 0x000fe20000410000 */
[----:B------:R-:W-:Y:S01]  /*25c0*/  FFMA.FTZ R64, R65, R60, R52 ;  /* 0x0000003c41407223 */ /* 0x000fe20000010034 */
[----:B------:R-:W-:Y:S01]  /*25d0*/  FFMA.FTZ R65, R66, R61, R53 ;  /* 0x0000003d42417223 */ /* 0x000fe20000010035 */
[C---:B------:R-:W-:Y:S01]  /*25e0*/  FMUL.FTZ R86, R88.reuse, R89 ;  /* 0x0000005958567220 */ /* 0x040fe20000410000 */
[----:B------:R-:W-:Y:S01]  /*25f0*/  FMUL.FTZ R66, R88, R67 ;  /* 0x0000004358427220 */ /* 0x000fe20000410000 */
[----:B------:R-:W-:Y:S01]  /*2600*/  FFMA.FTZ R67, R87, R56, R48 ;  /* 0x0000003857437223 */ /* 0x000fe20000010030 */
[--C-:B------:R-:W-:Y:S01]  /*2610*/  FADD.FTZ R89, R81, -R85.reuse ;  /* 0x8000005551597221 */ /* 0x100fe20000010000 */
[----:B------:R-:W-:Y:S01]  /*2620*/  F2FP.BF16.F32.PACK_AB R64, R65, R64 ;  /* 0x000000404140723e */ /* 0x000fe200000010ff */
[----:B------:R-:W-:Y:S01]  /*2630*/  FADD.FTZ R65, R4, -R85 ;  /* 0x8000005504417221 */ /* 0x000fe20000010000 */
[----:B------:R-:W-:Y:S01]  /*2640*/  FFMA.FTZ R90, R86, R57, R49 ;  /* 0x00000039565a7223 */ /* 0x000fe20000010031 */
[----:B------:R-:W-:Y:S01]  /*2650*/  FFMA.FTZ R66, R66, R63, R55 ;  /* 0x0000003f42427223 */ /* 0x000fe20000010037 */
[----:B------:R-:W2:Y:S01]  /*2660*/  LDC.64 R86, c[0x0][0x428] ;  /* 0x00010a00ff567b82 */ /* 0x000ea20000000a00 */
        /* <DEDUP_REMOVED lines=9> */
[C---:B--2---:R-:W-:Y:S01]  /*2700*/  IMAD.WIDE.U32 R86, R84.reuse, 0x10, R86 ;  /* 0x0000001054567825 */ /* 0x044fe200078e0056 */
[----:B------:R-:W-:-:S03]  /*2710*/  IADD3 R84, PT, PT, R84, 0x20, RZ ;  /* 0x0000002054547810 */ /* 0x000fc60007ffe0ff */
[----:B------:R-:W-:-:S05]  /*2720*/  F2FP.BF16.F32.PACK_AB R67, R90, R67 ;  /* 0x000000435a43723e */ /* 0x000fca00000010ff */
[----:B------:R2:W-:Y:S02]  /*2730*/  STG.E.128 desc[UR6][R86.64], R64 ;  /* 0x0000004056007986 */ /* 0x0005e4000c101d06 */
.L_x_5767:
[----:B------:R-:W-:Y:S05]  /*2740*/  BSYNC.RECONVERGENT B1 ;  /* 0x0000000000017941 */ /* 0x000fea0003800200 */
.L_x_5766:
[----:B------:R-:W-:Y:S04]  /*2750*/  BSSY.RECONVERGENT B1, `(.L_x_5768) ;  /* 0x0000022000017945 */ /* 0x000fe80003800200 */
[----:B------:R-:W-:Y:S05]  /*2760*/  @!P1 BRA `(.L_x_5769) ;  /* 0x0000000000809947 */ /* 0x000fea0003800000 */
[--C-:B--2---:R-:W-:Y:S01]  /*2770*/  FADD.FTZ R65, R79, -R85.reuse ;  /* 0x800000554f417221 */ /* 0x104fe20000010000 */
        /* <DEDUP_REMOVED lines=27> */
[----:B--2---:R-:W-:-:S04]  /*2930*/  IMAD.WIDE.U32 R86, R84, 0x10, R86 ;  /* 0x0000001054567825 */ /* 0x004fc800078e0056 */
[----:B------:R-:W-:Y:S01]  /*2940*/  F2FP.BF16.F32.PACK_AB R67, R90, R67 ;  /* 0x000000435a43723e */ /* 0x000fe200000010ff */
[----:B------:R-:W-:-:S04]  /*2950*/  VIADD R84, R84, 0x20 ;  /* 0x0000002054547836 */ /* 0x000fc80000000000 */
[----:B------:R3:W-:Y:S03]  /*2960*/  STG.E.128 desc[UR6][R86.64], R64 ;  /* 0x0000004056007986 */ /* 0x0007e6000c101d06 */
.L_x_5769:
[----:B------:R-:W-:Y:S05]  /*2970*/  BSYNC.RECONVERGENT B1 ;  /* 0x0000000000017941 */ /* 0x000fea0003800200 */
.L_x_5768:
[----:B------:R-:W-:Y:S05]  /*2980*/  @!P2 BRA `(.L_x_5765) ;  /* 0x00000000007ca947 */ /* 0x000fea0003800000 */
[--C-:B--23--:R-:W-:Y:S01]  /*2990*/  FADD.FTZ R64, R77, -R85.reuse ;  /* 0x800000554d407221 */ /* 0x10cfe20000010000 */
        /* <DEDUP_REMOVED lines=10> */
[----:B------:R-:W-:Y:S01]  /*2a40*/  FMUL.FTZ R90, R88, R67 ;  /* 0x00000043585a7220 */ /* 0x000fe20000410000 */
[----:B------:R-:W-:Y:S01]  /*2a50*/  FFMA.FTZ R86, R85, R26, R18 ;  /* 0x0000001a55567223 */ /* 0x000fe20000010012 */
[----:B------:R-:W-:Y:S01]  /*2a60*/  FFMA.FTZ R93, R66, R27, R19 ;  /* 0x0000001b425d7223 */ /* 0x000fe20000010013 */
[C---:B------:R-:W-:Y:S01]  /*2a70*/  FMUL.FTZ R66, R88.reuse, R87 ;  /* 0x0000005758427220 */ /* 0x040fe20000410000 */
[C---:B------:R-:W-:Y:S01]  /*2a80*/  FMUL.FTZ R65, R88.reuse, R65 ;  /* 0x0000004158417220 */ /* 0x040fe20000410000 */
[C---:B------:R-:W-:Y:S01]  /*2a90*/  FMUL.FTZ R85, R88.reuse, R91 ;  /* 0x0000005b58557220 */ /* 0x040fe20000410000 */
[----:B------:R-:W-:Y:S01]  /*2aa0*/  FMUL.FTZ R89, R88, R89 ;  /* 0x0000005958597220 */ /* 0x000fe20000410000 */
[----:B------:R-:W-:Y:S01]  /*2ab0*/  F2FP.BF16.F32.PACK_AB R67, R93, R86 ;  /* 0x000000565d43723e */ /* 0x000fe200000010ff */
[----:B------:R-:W-:Y:S01]  /*2ac0*/  FFMA.FTZ R88, R65, R28, R20 ;  /* 0x0000001c41587223 */ /* 0x000fe20000010014 */
[----:B------:R-:W2:Y:S01]  /*2ad0*/  LDC.64 R86, c[0x0][0x428] ;  /* 0x00010a00ff567b82 */ /* 0x000ea20000000a00 */
[----:B------:R-:W-:Y:S01]  /*2ae0*/  FFMA.FTZ R65, R85, R30, R22 ;  /* 0x0000001e55417223 */ /* 0x000fe20000010016 */
[----:B-1----:R-:W-:Y:S01]  /*2af0*/  FFMA.FTZ R92, R90, R25, R17 ;  /* 0x000000195a5c7223 */ /* 0x002fe20000010011 */
[----:B------:R-:W-:Y:S01]  /*2b00*/  FFMA.FTZ R89, R89, R24, R16 ;  /* 0x0000001859597223 */ /* 0x000fe20000010010 */
[----:B------:R-:W-:Y:S01]  /*2b10*/  FFMA.FTZ R90, R66, R31, R23 ;  /* 0x0000001f425a7223 */ /* 0x000fe20000010017 */
[----:B------:R-:W-:-:S03]  /*2b20*/  FFMA.FTZ R85, R64, R29, R21 ;  /* 0x0000001d40557223 */ /* 0x000fc60000010015 */
[----:B------:R-:W-:Y:S02]  /*2b30*/  F2FP.BF16.F32.PACK_AB R66, R92, R89 ;  /* 0x000000595c42723e */ /* 0x000fe400000010ff */
[----:B------:R-:W-:Y:S02]  /*2b40*/  F2FP.BF16.F32.PACK_AB R65, R90, R65 ;  /* 0x000000415a41723e */ /* 0x000fe400000010ff */
[----:B------:R-:W-:Y:S01]  /*2b50*/  F2FP.BF16.F32.PACK_AB R64, R85, R88 ;  /* 0x000000585540723e */ /* 0x000fe200000010ff */
[----:B--2---:R-:W-:-:S05]  /*2b60*/  IMAD.WIDE.U32 R86, R84, 0x10, R86 ;  /* 0x0000001054567825 */ /* 0x004fca00078e0056 */
[----:B------:R4:W-:Y:S02]  /*2b70*/  STG.E.128 desc[UR6][R86.64], R64 ;  /* 0x0000004056007986 */ /* 0x0009e4000c101d06 */
.L_x_5765:
[----:B------:R-:W-:Y:S05]  /*2b80*/  BSYNC.RECONVERGENT B0 ;  /* 0x0000000000007941 */ /* 0x000fea0003800200 */
.L_x_5764:
[----:B--234-:R-:W2:Y:S02]  /*2b90*/  LDC.64 R64, c[0x0][0x380] ;  /* 0x0000e000ff407b82 */ /* 0x01cea40000000a00 */
[----:B--2---:R-:W-:-:S04]  /*2ba0*/  LEA R3, R64, R3, 0x2 ;  /* 0x0000000340037211 */ /* 0x004fc800078e10ff */
[----:B------:R-:W-:-:S13]  /*2bb0*/  ISETP.GE.AND P0, PT, R3, R65, PT ;  /* 0x000000410300720c */ /* 0x000fda0003f06270 */
[----:B------:R-:W-:Y:S05]  /*2bc0*/  @!P0 BRA `(.L_x_5770) ;  /* 0xffffffd800688947 */ /* 0x000fea000383ffff */
[----:B------:R-:W-:Y:S05]  /*2bd0*/  EXIT ;  /* 0x000000000000794d */ /* 0x000fea0003800000 */
.L_x_5763:
[----:B------:R-:W-:Y:S01]  /*2be0*/  HFMA2 R86, -RZ, RZ, 0, 5.9604644775390625e-08 ;  /* 0x00000001ff567431 */ /* 0x000fe200000001ff */
[----:B------:R-:W-:Y:S01]  /*2bf0*/  BSSY B0, `(.L_x_5771) ;  /* 0x0000007000007945 */ /* 0x000fe20003800000 */
[----:B------:R-:W-:Y:S02]  /*2c00*/  MOV R93, R64 ;  /* 0x00000040005d7202 */ /* 0x000fe40000000f00 */
[----:B------:R-:W-:Y:S02]  /*2c10*/  MOV R67, 0x1f ;  /* 0x0000001f00437802 */ /* 0x000fe40000000f00 */
[----:B------:R-:W-:-:S07]  /*2c20*/  MOV R66, 0xffffffff ;  /* 0xffffffff00427802 */ /* 0x000fce0000000f00 */
[----:B0----5:R-:W-:Y:S05]  /*2c30*/  WARPSYNC.COLLECTIVE R66, `(.L_x_5772) ;  /* 0x0000000042087348 */ /* 0x021fea0003c00000 */
[----:B------:R1:W2:Y:S02]  /*2c40*/  SHFL.BFLY P6, R88, R93, R86, R67 ;  /* 0x0c0000565d587389 */ /* 0x0002a400000c0043 */
[----:B012--5:R-:W-:Y:S05]  /*2c50*/  ENDCOLLECTIVE ;  /* 0x000000000000791b */ /* 0x027fea0003800000 */
.L_x_5772:
[----:B------:R-:W-:Y:S05]  /*2c60*/  BSYNC B0 ;  /* 0x0000000000007941 */ /* 0x000fea0003800000 */
.L_x_5771:
        /* <DEDUP_REMOVED lines=9> */
.L_x_5773:
[----:B------:R-:W-:Y:S02]  /*2d00*/  HFMA2 R86, -RZ, RZ, 0, 2.384185791015625e-07 ;  /* 0x00000004ff567431 */ /* 0x000fe400000001ff */
[----:B------:R-:W-:-:S05]  /*2d10*/  FADD.FTZ R90, R89, R88 ;  /* 0x00000058595a7221 */ /* 0x000fca0000010000 */
[----:B------:R-:W-:-:S07]  /*2d20*/  MOV R93, R90 ;  /* 0x0000005a005d7202 */ /* 0x000fce0000000f00 */
[----:B------:R-:W-:Y:S05]  /*2d30*/  WARPSYNC.COLLECTIVE R66, `(.L_x_5774) ;  /* 0x0000000042087348 */ /* 0x000fea0003c00000 */
[----:B------:R0:W1:Y:S02]  /*2d40*/  SHFL.BFLY P6, R88, R93, R86, R67 ;  /* 0x0c0000565d587389 */ /* 0x00006400000c0043 */
[----:B01----:R-:W-:Y:S05]  /*2d50*/  ENDCOLLECTIVE ;  /* 0x000000000000791b */ /* 0x003fea0003800000 */
.L_x_5774:
[----:B------:R-:W-:Y:S02]  /*2d60*/  HFMA2 R86, -RZ, RZ, 0, 4.76837158203125e-07 ;  /* 0x00000008ff567431 */ /* 0x000fe400000001ff */
[----:B------:R-:W-:-:S05]  /*2d70*/  FADD.FTZ R91, R90, R88 ;  /* 0x000000585a5b7221 */ /* 0x000fca0000010000 */
[----:B------:R-:W-:-:S07]  /*2d80*/  MOV R93, R91 ;  /* 0x0000005b005d7202 */ /* 0x000fce0000000f00 */
[----:B------:R-:W-:Y:S05]  /*2d90*/  WARPSYNC.COLLECTIVE R66, `(.L_x_5775) ;  /* 0x0000000042087348 */ /* 0x000fea0003c00000 */
[----:B------:R0:W1:Y:S02]  /*2da0*/  SHFL.BFLY P6, R88, R93, R86, R67 ;  /* 0x0c0000565d587389 */ /* 0x00006400000c0043 */
[----:B01----:R-:W-:Y:S05]  /*2db0*/  ENDCOLLECTIVE ;  /* 0x000000000000791b */ /* 0x003fea0003800000 */
.L_x_5775:
[----:B------:R-:W-:Y:S01]  /*2dc0*/  MOV R86, 0x10 ;  /* 0x0000001000567802 */ /* 0x000fe20000000f00 */
[----:B------:R-:W-:-:S04]  /*2dd0*/  FADD.FTZ R92, R91, R88 ;  /* 0x000000585b5c7221 */ /* 0x000fc80000010000 */
[----:B------:R-:W-:-:S07]  /*2de0*/  IMAD.MOV.U32 R93, RZ, RZ, R92 ;  /* 0x000000ffff5d7224 */ /* 0x000fce00078e005c */
[----:B------:R-:W-:Y:S05]  /*2df0*/  WARPSYNC.COLLECTIVE R66, `(.L_x_5776) ;  /* 0x0000000042087348 */ /* 0x000fea0003c00000 */
[----:B------:R0:W1:Y:S02]  /*2e00*/  SHFL.BFLY P6, R88, R93, R86, R67 ;  /* 0x0c0000565d587389 */ /* 0x00006400000c0043 */
[----:B01----:R-:W-:Y:S05]  /*2e10*/  ENDCOLLECTIVE ;  /* 0x000000000000791b */ /* 0x003fea0003800000 */
.L_x_5776:
        /* <DEDUP_REMOVED lines=58> */
.L_x_5777:
[----:B------:R-:W-:Y:S02]  /*31c0*/  HFMA2 R86, -RZ, RZ, 0, 1.1920928955078125e-07 ;  /* 0x00000002ff567431 */ /* 0x000fe400000001ff */
[----:B------:R-:W-:-:S05]  /*31d0*/  FADD.FTZ R89, R64, R88 ;  /* 0x0000005840597221 */ /* 0x000fca0000010000 */
[----:B------:R-:W-:-:S07]  /*31e0*/  MOV R93, R89 ;  /* 0x00000059005d7202 */ /* 0x000fce0000000f00 */
[----:B------:R-:W-:Y:S05]  /*31f0*/  WARPSYNC.COLLECTIVE R66, `(.L_x_5778) ;  /* 0x0000000042087348 */ /* 0x000fea0003c00000 */
[----:B------:R0:W1:Y:S02]  /*3200*/  SHFL.BFLY P6, R88, R93, R86, R67 ;  /* 0x0c0000565d587389 */ /* 0x00006400000c0043 */
[----:B01----:R-:W-:Y:S05]  /*3210*/  ENDCOLLECTIVE ;  /* 0x000000000000791b */ /* 0x003fea0003800000 */
.L_x_5778:
[----:B------:R-:W-:Y:S02]  /*3220*/  HFMA2 R86, -RZ, RZ, 0, 2.384185791015625e-07 ;  /* 0x00000004ff567431 */ /* 0x000fe400000001ff */
[----:B------:R-:W-:-:S05]  /*3230*/  FADD.FTZ R90, R89, R88 ;  /* 0x00000058595a7221 */ /* 0x000fca0000010000 */
[----:B------:R-:W-:-:S07]  /*3240*/  MOV R93, R90 ;  /* 0x0000005a005d7202 */ /* 0x000fce0000000f00 */
[----:B------:R-:W-:Y:S05]  /*3250*/  WARPSYNC.COLLECTIVE R66, `(.L_x_5779) ;  /* 0x0000000042087348 */ /* 0x000fea0003c00000 */
[----:B------:R0:W1:Y:S02]  /*3260*/  SHFL.BFLY P6, R88, R93, R86, R67 ;  /* 0x0c0000565d587389 */ /* 0x00006400000c0043 */
[----:B01----:R-:W-:Y:S05]  /*3270*/  ENDCOLLECTIVE ;  /* 0x000000000000791b */ /* 0x003fea0003800000 */
.L_x_5779:
[----:B------:R-:W-:Y:S02]  /*3280*/  HFMA2 R86, -RZ, RZ, 0, 4.76837158203125e-07 ;  /* 0x00000008ff567431 */ /* 0x000fe400000001ff */
[----:B------:R-:W-:-:S05]  /*3290*/  FADD.FTZ R91, R90, R88 ;  /* 0x000000585a5b7221 */ /* 0x000fca0000010000 */
[----:B------:R-:W-:-:S07]  /*32a0*/  MOV R93, R91 ;  /* 0x0000005b005d7202 */ /* 0x000fce0000000f00 */
[----:B------:R-:W-:Y:S05]  /*32b0*/  WARPSYNC.COLLECTIVE R66, `(.L_x_5780) ;  /* 0x0000000042087348 */ /* 0x000fea0003c00000 */
[----:B------:R0:W1:Y:S02]  /*32c0*/  SHFL.BFLY P6, R88, R93, R86, R67 ;  /* 0x0c0000565d587389 */ /* 0x00006400000c0043 */
[----:B01----:R-:W-:Y:S05]  /*32d0*/  ENDCOLLECTIVE ;  /* 0x000000000000791b */ /* 0x003fea0003800000 */
.L_x_5780:
[----:B------:R-:W-:Y:S02]  /*32e0*/  HFMA2 R86, -RZ, RZ, 0, 9.5367431640625e-07 ;  /* 0x00000010ff567431 */ /* 0x000fe400000001ff */
[----:B------:R-:W-:-:S05]  /*32f0*/  FADD.FTZ R92, R91, R88 ;  /* 0x000000585b5c7221 */ /* 0x000fca0000010000 */
[----:B------:R-:W-:-:S07]  /*3300*/  MOV R93, R92 ;  /* 0x0000005c005d7202 */ /* 0x000fce0000000f00 */
[----:B------:R-:W-:Y:S05]  /*3310*/  WARPSYNC.COLLECTIVE R66, `(.L_x_5781) ;  /* 0x0000000042087348 */ /* 0x000fea0003c00000 */
[----:B------:R0:W1:Y:S02]  /*3320*/  SHFL.BFLY P6, R88, R93, R86, R67 ;  /* 0x0c0000565d587389 */ /* 0x00006400000c0043 */
[----:B01----:R-:W-:Y:S05]  /*3330*/  ENDCOLLECTIVE ;  /* 0x000000000000791b */ /* 0x003fea0003800000 */
.L_x_5781:
[----:B------:R-:W-:Y:S05]  /*3340*/  BRA `(.L_x_5782) ;  /* 0xfffffff0001c7947 */ /* 0x000fea000383ffff */
.L_x_5783:
        /* <DEDUP_REMOVED lines=11> */
.L_x_28736:


//--------------------- .text._ZN10layer_norm13ln_fwd_kernelINS_13Kernel_traitsIf13__nv_bfloat16S2_S2_fjLj768ELj1ELj4ELj1ELj16ENS_18Kernel_traits_baseILj768EfS2_S2_S2_fjLj128EEEEELb0ELb0ELb1ELb1EEEvNS_9FwdParamsE --------------------------
	.section	.text._ZN10layer_norm13ln_fwd_kernelINS_13Kernel_traitsIf13__nv_bfloat16S2_S2_fjLj768ELj1ELj4ELj1ELj16ENS_18Kernel_traits_baseILj768EfS2_S2_S2_fjLj128EEEEELb0ELb0ELb1ELb1EEEvNS_9FwdParamsE,"ax",@progbits
	.align	128
        .global         _ZN10layer_norm13ln_fwd_kernelINS_13Kernel_traitsIf13__nv_bfloat16S2_S2_fjLj768ELj1ELj4ELj1ELj16ENS_18Kernel_traits_baseILj768EfS2_S2_S2_fjLj128EEEEELb0ELb0ELb1ELb1EEEvNS_9FwdParamsE
        .type           _ZN10layer_norm13ln_fwd_kernelINS_13Kernel_traitsIf13__nv_bfloat16S2_S2_fjLj768ELj1ELj4ELj1ELj16ENS_18Kernel_traits_baseILj768EfS2_S2_S2_fjLj128EEEEELb0ELb0ELb1ELb1EEEvNS_9FwdParamsE,@function
        .size           _ZN10layer_norm13ln_fwd_kernelINS_13Kernel_traitsIf13__nv_bfloat16S2_S2_fjLj768ELj1ELj4ELj1ELj16ENS_18Kernel_traits_baseILj768EfS2_S2_S2_fjLj128EEEEELb0ELb0ELb1ELb1EEEvNS_9FwdParamsE,(.L_x_28737 - _ZN10layer_norm13ln_fwd_kernelINS_13Kernel_traitsIf13__nv_bfloat16S2_S2_fjLj768ELj1ELj4ELj1ELj16ENS_18Kernel_traits_baseILj768EfS2_S2_S2_fjLj128EEEEELb0ELb0ELb1ELb1EEEvNS_9FwdParamsE)
        .other          _ZN10layer_norm13ln_fwd_kernelINS_13Kernel_traitsIf13__nv_bfloat16S2_S2_fjLj768ELj1ELj4ELj1ELj16ENS_18Kernel_traits_baseILj768EfS2_S2_S2_fjLj128EEEEELb0ELb0ELb1ELb1EEEvNS_9FwdParamsE,@"STO_CUDA_ENTRY STV_DEFAULT"
_ZN10layer_norm13ln_fwd_kernelINS_13Kernel_traitsIf13__nv_bfloat16S2_S2_fjLj768ELj1ELj4ELj1ELj16ENS_18Kernel_traits_baseILj768EfS2_S2_S2_fjLj128EEEEELb0ELb0ELb1ELb1EEEvNS_9FwdParamsE:
.text._ZN10layer_norm13ln_fwd_kernelINS_13Kernel_traitsIf13__nv_bfloat16S2_S2_fjLj768ELj1ELj4ELj1ELj16ENS_18Kernel_traits_baseILj768EfS2_S2_S2_fjLj128EEEEELb0ELb0ELb1ELb1EEEvNS_9FwdParamsE:
[----:B------:R-:W-:Y:S01]  /*0000*/  LDC R1, c[0x0][0x37c] ;  /* 0x0000df00ff017b82 */ /* 0x000fe20000000800 */
[----:B------:R-:W0:Y:S01]  /*0010*/  S2R R70, SR_TID.X ;  /* 0x0000000000467919 */ /* 0x000e220000002100 */
[----:B------:R-:W1:Y:S06]  /*0020*/  LDCU.64 UR8, c[0x0][0x438] ;  /* 0x00008700ff0877ac */ /* 0x000e6c0008000a00 */
[----:B------:R-:W2:Y:S01]  /*0030*/  S2UR UR4, SR_CTAID.X ;  /* 0x00000000000479c3 */ /* 0x000ea20000002500 */
[----:B------:R-:W3:Y:S01]  /*0040*/  LDCU.64 UR6, c[0x0][0x358] ;  /* 0x00006b00ff0677ac */ /* 0x000ee20008000a00 */
[----:B-1----:R-:W-:-:S04]  /*0050*/  UISETP.NE.U32.AND UP0, UPT, UR8, URZ, UPT ;  /* 0x000000ff0800728c */ /* 0x002fc8000bf05070 */
[----:B------:R-:W-:Y:S02]  /*0060*/  UISETP.NE.AND.EX UP0, UPT, UR9, URZ, UPT, UP0 ;  /* 0x000000ff0900728c */ /* 0x000fe4000bf05300 */
[----:B--2---:R-:W-:Y:S01]  /*0070*/  USHF.L.U32 UR4, UR4, 0x2, URZ ;  /* 0x0000000204047899 */ /* 0x004fe200080006ff */
[----:B0-----:R-:W-:Y:S02]  /*0080*/  SHF.R.U32.HI R69, RZ, 0x5, R70 ;  /* 0x00000005ff457819 */ /* 0x001fe40000011646 */
[----:B------:R-:W-:-:S03]  /*0090*/  LOP3.LUT R70, R70, 0x1f, RZ, 0xc0, !PT ;  /* 0x0000001f46467812 */ /* 0x000fc600078ec0ff */
[----:B------:R-:W-:Y:S01]  /*00a0*/  LOP3.LUT R69, R69, UR4, RZ, 0xfc, !PT ;  /* 0x0000000445457c12 */ /* 0x000fe2000f8efcff */
[----:B---3--:R-:W-:Y:S06]  /*00b0*/  BRA.U !UP0, `(.L_x_5784) ;  /* 0x0000000108447547 */ /* 0x008fec000b800000 */
[----:B------:R-:W0:Y:S08]  /*00c0*/  LDC.64 R2, c[0x0][0x3d0] ;  /* 0x0000f400ff027b82 */ /* 0x000e300000000a00 */
[----:B------:R-:W1:Y:S01]  /*00d0*/  LDC.64 R4, c[0x0][0x438] ;  /* 0x00010e00ff047b82 */ /* 0x000e620000000a00 */
[----:B0-----:R-:W-:-:S05]  /*00e0*/  IMAD.WIDE.U32 R2, R70, 0x20, R2 ;  /* 0x0000002046027825 */ /* 0x001fca00078e0002 */
[----:B------:R0:W5:Y:S01]  /*00f0*/  LDG.E.128 R60, desc[UR6][R2.64] ;  /* 0x00000006023c7981 */ /* 0x000162000c1e1d00 */
[----:B-1----:R-:W-:-:S03]  /*0100*/  IMAD.WIDE.U32 R4, R70, 0x20, R4 ;  /* 0x0000002046047825 */ /* 0x002fc600078e0004 */
[----:B------:R0:W5:Y:S04]  /*0110*/  LDG.E.128 R56, desc[UR6][R2.64+0x10] ;  /* 0x0000100602387981 */ /* 0x000168000c1e1d00 */
        /* <DEDUP_REMOVED lines=9> */
[----:B------:R0:W5:Y:S01]  /*01b0*/  LDG.E.128 R16, desc[UR6][R4.64+0x810] ;  /* 0x0008100604107981 */ /* 0x000162000c1e1d00 */
[----:B------:R-:W-:Y:S05]  /*01c0*/  BRA `(.L_x_5785) ;  /* 0x0000000000507947 */ /* 0x000fea0003800000 */
.L_x_5784:
[----:B------:R-:W0:Y:S02]  /*01d0*/  LDC.64 R2, c[0x0][0x3d0] ;  /* 0x0000f400ff027b82 */ /* 0x000e240000000a00 */
[----:B0-----:R-:W-:-:S05]  /*01e0*/  IMAD.WIDE.U32 R2, R70, 0x20, R2 ;  /* 0x0000002046027825 */ /* 0x001fca00078e0002 */
[----:B------:R0:W5:Y:S04]  /*01f0*/  LDG.E.128 R60, desc[UR6][R2.64] ;  /* 0x00000006023c7981 */ /* 0x000168000c1e1d00 */
        /* <DEDUP_REMOVED lines=17> */
.L_x_5785:
[----:B------:R-:W1:Y:S01]  /*0310*/  LDCU UR4, c[0x0][0x384] ;  /* 0x00007080ff0477ac */ /* 0x000e620008000800 */
[----:B------:R-:W2:Y:S01]  /*0320*/  LDCU.U8 UR5, c[0x0][0x410] ;  /* 0x00008200ff0577ac */ /* 0x000ea20008000000 */
[----:B------:R-:W3:Y:S01]  /*0330*/  LDCU UR10, c[0x0][0x448] ;  /* 0x00008900ff0a77ac */ /* 0x000ee20008000800 */
[----:B------:R-:W4:Y:S01]  /*0340*/  LDCU.64 UR8, c[0x0][0x3a0] ;  /* 0x00007400ff0877ac */ /* 0x000f220008000a00 */
[----:B-1----:R-:W-:-:S13]  /*0350*/  ISETP.GE.AND P0, PT, R69, UR4, PT ;  /* 0x0000000445007c0c */ /* 0x002fda000bf06270 */
[----:B--234-:R-:W-:Y:S05]  /*0360*/  @P0 EXIT ;  /* 0x000000000000094d */ /* 0x01cfea0003800000 */
.L_x_5795:
[----:B0-----:R-:W0:Y:S08]  /*0370*/  LDC.64 R2, c[0x0][0x3f0] ;  /* 0x0000fc00ff027b82 */ /* 0x001e300000000a00 */
[----:B------:R-:W1:Y:S01]  /*0380*/  LDC R68, c[0x0][0x388] ;  /* 0x0000e200ff447b82 */ /* 0x000e620000000800 */
[----:B0-----:R-:W-:-:S05]  /*0390*/  IMAD.WIDE R2, R69, 0x4, R2 ;  /* 0x0000000445027825 */ /* 0x001fca00078e0202 */
[----:B------:R-:W2:Y:S01]  /*03a0*/  LDG.E R79, desc[UR6][R2.64] ;  /* 0x00000006024f7981 */ /* 0x000ea2000c1e1900 */
[----:B------:R-:W-:Y:S01]  /*03b0*/  HFMA2 R80, -RZ, RZ, 0, 0 ;  /* 0x00000000ff507431 */ /* 0x000fe200000001ff */
[----:B--2---:R-:W-:-:S13]  /*03c0*/  ISETP.GE.AND P0, PT, R79, 0x1, PT ;  /* 0x000000014f00780c */ /* 0x004fda0003f06270 */
[----:B------:R-:W-:Y:S01]  /*03d0*/  @P0 IADD3 R7, PT, PT, R79, -0x1, RZ ;  /* 0xffffffff4f070810 */ /* 0x000fe20007ffe0ff */
[----:B------:R-:W0:Y:S04]  /*03e0*/  @P0 LDC.64 R4, c[0x0][0x390] ;  /* 0x0000e400ff040b82 */ /* 0x000e280000000a00 */
[----:B-1----:R-:W-:-:S04]  /*03f0*/  @P0 IMAD R0, R7, R68, RZ ;  /* 0x0000004407000224 */ /* 0x002fc800078e02ff */
[----:B------:R-:W1:Y:S01]  /*0400*/  LDC.64 R6, c[0x0][0x3f8] ;  /* 0x0000fe00ff067b82 */ /* 0x000e620000000a00 */
[----:B------:R-:W-:-:S04]  /*0410*/  @P0 SHF.R.S32.HI R9, RZ, 0x1f, R0 ;  /* 0x0000001fff090819 */ /* 0x000fc80000011400 */
[----:B------:R-:W-:-:S04]  /*0420*/  @P0 LEA.HI R9, R9, R0, RZ, 0x3 ;  /* 0x0000000009090211 */ /* 0x000fc800078f18ff */
[----:B------:R-:W-:-:S05]  /*0430*/  @P0 LEA.HI.SX32 R80, R9, R70, 0x1d ;  /* 0x0000004609500211 */ /* 0x000fca00078feaff */
[----:B0-----:R-:W-:-:S05]  /*0440*/  @P0 IMAD.WIDE.U32 R4, R80, 0x10, R4 ;  /* 0x0000001050040825 */ /* 0x001fca00078e0004 */
[----:B------:R-:W2:Y:S01]  /*0450*/  @P0 LDG.E.128 R12, desc[UR6][R4.64] ;  /* 0x00000006040c0981 */ /* 0x000ea2000c1e1d00 */
[----:B-1----:R-:W-:-:S05]  /*0460*/  IMAD.WIDE R2, R69, 0x4, R6 ;  /* 0x0000000445027825 */ /* 0x002fca00078e0206 */
[----:B-----5:R0:W5:Y:S01]  /*0470*/  LDG.E R9, desc[UR6][R2.64] ;  /* 0x0000000602097981 */ /* 0x020162000c1e1900 */
[----:B------:R-:W-:Y:S01]  /*0480*/  UISETP.NE.U32.AND UP0, UPT, UR8, URZ, UPT ;  /* 0x000000ff0800728c */ /* 0x000fe2000bf05070 */
[----:B------:R-:W-:-:S03]  /*0490*/  IMAD R0, R69, R68, RZ ;  /* 0x0000004445007224 */ /* 0x000fc600078e02ff */
[----:B------:R-:W-:Y:S02]  /*04a0*/  UISETP.NE.AND.EX UP0, UPT, UR9, URZ, UPT, UP0 ;  /* 0x000000ff0900728c */ /* 0x000fe4000bf05300 */
[----:B------:R-:W-:-:S04]  /*04b0*/  SHF.R.S32.HI R7, RZ, 0x1f, R0 ;  /* 0x0000001fff077819 */ /* 0x000fc80000011400 */
[----:B------:R-:W-:-:S04]  /*04c0*/  LEA.HI R7, R7, R0, RZ, 0x3 ;  /* 0x0000000007077211 */ /* 0x000fc800078f18ff */
[----:B------:R-:W-:Y:S02]  /*04d0*/  LEA.HI.SX32 R81, R7, R70, 0x1d ;  /* 0x0000004607517211 */ /* 0x000fe400078feaff */
[----:B--2---:R-:W-:Y:S02]  /*04e0*/  PRMT R0, R13, 0x7632, R0 ;  /* 0x000076320d007816 */ /* 0x004fe40000000000 */
[----:B------:R-:W-:Y:S01]  /*04f0*/  PRMT R6, R12, 0x7632, R6 ;  /* 0x000076320c067816 */ /* 0x000fe20000000006 */
[----:B0-----:R-:W-:Y:S06]  /*0500*/  BRA.U !UP0, `(.L_x_5786) ;  /* 0x0000000108e47547 */ /* 0x001fec000b800000 */
[----:B------:R-:W0:Y:S02]  /*0510*/  LDC.64 R64, c[0x0][0x3a0] ;  /* 0x0000e800ff407b82 */ /* 0x000e240000000a00 */
[----:B0-----:R-:W-:-:S06]  /*0520*/  IMAD.WIDE.U32 R64, R81, 0x10, R64 ;  /* 0x0000001051407825 */ /* 0x001fcc00078e0040 */
[----:B------:R-:W2:Y:S01]  /*0530*/  LDG.E.128 R64, desc[UR6][R64.64] ;  /* 0x0000000640407981 */ /* 0x000ea2000c1e1d00 */
[----:B------:R-:W-:-:S13]  /*0540*/  ISETP.GT.AND P1, PT, R79, RZ, PT ;  /* 0x000000ff4f00720c */ /* 0x000fda0003f24270 */
[----:B------:R-:W0:Y:S01]  /*0550*/  @P1 LDC R74, c[0x0][0x40c] ;  /* 0x00010300ff4a1b82 */ /* 0x000e220000000800 */
[----:B------:R-:W-:Y:S02]  /*0560*/  @P1 PRMT R0, R12, 0x7632, R0 ;  /* 0x000076320c001816 */ /* 0x000fe40000000000 */
[C---:B------:R-:W-:Y:S02]  /*0570*/  @P1 SHF.L.U32 R4, R13.reuse, 0x10, RZ ;  /* 0x000000100d041819 */ /* 0x040fe400000006ff */
[----:B------:R-:W-:Y:S02]  /*0580*/  @P1 SHF.L.U32 R75, R0, 0x10, RZ ;  /* 0x00000010004b1819 */ /* 0x000fe400000006ff */
[----:B------:R-:W-:Y:S01]  /*0590*/  @P1 PRMT R2, R13, 0x7632, R2 ;  /* 0x000076320d021816 */ /* 0x000fe20000000002 */
[----:B------:R-:W1:Y:S03]  /*05a0*/  @P1 LDC R78, c[0x0][0x40c] ;  /* 0x00010300ff4e1b82 */ /* 0x000e660000000800 */
[----:B------:R-:W-:-:S05]  /*05b0*/  @P1 SHF.L.U32 R77, R2, 0x10, RZ ;  /* 0x00000010024d1819 */ /* 0x000fca00000006ff */
[----:B------:R-:W3:Y:S08]  /*05c0*/  @P1 LDC R82, c[0x0][0x40c] ;  /* 0x00010300ff521b82 */ /* 0x000ef00000000800 */
[----:B------:R-:W4:Y:S08]  /*05d0*/  @P1 LDC R11, c[0x0][0x40c] ;  /* 0x00010300ff0b1b82 */ /* 0x000f300000000800 */
[----:B------:R-:W4:Y:S08]  /*05e0*/  @P1 LDC R10, c[0x0][0x40c] ;  /* 0x00010300ff0a1b82 */ /* 0x000f300000000800 */
[----:B------:R-:W4:Y:S08]  /*05f0*/  @P1 LDC R73, c[0x0][0x40c] ;  /* 0x00010300ff491b82 */ /* 0x000f300000000800 */
[----:B------:R-:W4:Y:S08]  /*0600*/  @P1 LDC R72, c[0x0][0x40c] ;  /* 0x00010300ff481b82 */ /* 0x000f300000000800 */
[----:B------:R-:W4:Y:S01]  /*0610*/  @P1 LDC R71, c[0x0][0x40c] ;  /* 0x00010300ff471b82 */ /* 0x000f220000000800 */
[----:B--2---:R-:W-:-:S02]  /*0620*/  PRMT R0, R64, 0x7632, R0 ;  /* 0x0000763240007816 */ /* 0x004fc40000000000 */
[C---:B------:R-:W-:Y:S02]  /*0630*/  SHF.L.U32 R7, R65.reuse, 0x10, RZ ;  /* 0x0000001041077819 */ /* 0x040fe400000006ff */
[----:B------:R-:W-:Y:S02]  /*0640*/  SHF.L.U32 R8, R0, 0x10, RZ ;  /* 0x0000001000087819 */ /* 0x000fe400000006ff */
[----:B------:R-:W-:Y:S01]  /*0650*/  PRMT R65, R65, 0x7632, R65 ;  /* 0x0000763241417816 */ /* 0x000fe20000000041 */
[----:B-1----:R-:W-:Y:S01]  /*0660*/  @P1 FFMA.FTZ R7, R4, R78, R7 ;  /* 0x0000004e04071223 */ /* 0x002fe20000010007 */
[----:B------:R-:W-:Y:S01]  /*0670*/  SHF.L.U32 R5, R66, 0x10, RZ ;  /* 0x0000001042057819 */ /* 0x000fe200000006ff */
[----:B0-----:R-:W-:Y:S01]  /*0680*/  @P1 FFMA.FTZ R8, R75, R74, R8 ;  /* 0x0000004a4b081223 */ /* 0x001fe20000010008 */
[----:B------:R-:W-:Y:S02]  /*0690*/  @P1 PRMT R0, R14, 0x7632, R0 ;  /* 0x000076320e001816 */ /* 0x000fe40000000000 */
[----:B------:R-:W-:-:S02]  /*06a0*/  PRMT R66, R66, 0x7632, R66 ;  /* 0x0000763242427816 */ /* 0x000fc40000000042 */
[----:B------:R-:W-:Y:S02]  /*06b0*/  PRMT R76, R67, 0x7632, R76 ;  /* 0x00007632434c7816 */ /* 0x000fe4000000004c */
[----:B------:R-:W-:Y:S02]  /*06c0*/  @P1 PRMT R75, R15, 0x7632, R75 ;  /* 0x000076320f4b1816 */ /* 0x000fe4000000004b */
[----:B------:R-:W-:Y:S02]  /*06d0*/  SHF.L.U32 R3, R67, 0x10, RZ ;  /* 0x0000001043037819 */ /* 0x000fe400000006ff */
[----:B------:R-:W-:Y:S02]  /*06e0*/  SHF.L.U32 R2, R64, 0x10, RZ ;  /* 0x0000001040027819 */ /* 0x000fe400000006ff */
[----:B------:R-:W-:Y:S02]  /*06f0*/  SHF.L.U32 R6, R65, 0x10, RZ ;  /* 0x0000001041067819 */ /* 0x000fe400000006ff */
[----:B------:R-:W-:-:S02]  /*0700*/  @P1 SHF.L.U32 R67, R0, 0x10, RZ ;  /* 0x0000001000431819 */ /* 0x000fc400000006ff */
[----:B------:R-:W-:Y:S01]  /*0710*/  @P1 SHF.L.U32 R64, R14, 0x10, RZ ;  /* 0x000000100e401819 */ /* 0x000fe200000006ff */
[----:B---3--:R-:W-:Y:S01]  /*0720*/  @P1 FFMA.FTZ R6, R77, R82, R6 ;  /* 0x000000524d061223 */ /* 0x008fe20000010006 */
[----:B------:R-:W-:Y:S02]  /*0730*/  @P1 SHF.L.U32 R74, R15, 0x10, RZ ;  /* 0x000000100f4a1819 */ /* 0x000fe400000006ff */
[----:B------:R-:W-:Y:S01]  /*0740*/  @P1 SHF.L.U32 R65, R12, 0x10, RZ ;  /* 0x000000100c411819 */ /* 0x000fe200000006ff */
[----:B----4-:R-:W-:Y:S01]  /*0750*/  @P1 FFMA.FTZ R5, R64, R11, R5 ;  /* 0x0000000b40051223 */ /* 0x010fe20000010005 */
[----:B------:R-:W-:Y:S01]  /*0760*/  SHF.L.U32 R4, R66, 0x10, RZ ;  /* 0x0000001042047819 */ /* 0x000fe200000006ff */
[----:B------:R-:W-:Y:S01]  /*0770*/  @P1 FFMA.FTZ R3, R74, R73, R3 ;  /* 0x000000494a031223 */ /* 0x000fe20000010003 */
[----:B------:R-:W-:Y:S01]  /*0780*/  @P1 SHF.L.U32 R75, R75, 0x10, RZ ;  /* 0x000000104b4b1819 */ /* 0x000fe200000006ff */
[----:B------:R-:W-:Y:S01]  /*0790*/  @P1 FFMA.FTZ R2, R65, R72, R2 ;  /* 0x0000004841021223 */ /* 0x000fe20000010002 */
[----:B------:R-:W-:Y:S01]  /*07a0*/  SHF.L.U32 R0, R76, 0x10, RZ ;  /* 0x000000104c007819 */ /* 0x000fe200000006ff */
[----:B------:R-:W-:Y:S01]  /*07b0*/  @P1 FFMA.FTZ R4, R67, R10, R4 ;  /* 0x0000000a43041223 */ /* 0x000fe20000010004 */
[----:B------:R-:W-:-:S02]  /*07c0*/  F2FP.BF16.F32.PACK_AB R10, RZ, R8 ;  /* 0x00000008ff0a723e */ /* 0x000fc400000010ff */
[----:B------:R-:W-:Y:S01]  /*07d0*/  F2FP.BF16.F32.PACK_AB R65, RZ, R7 ;  /* 0x00000007ff41723e */ /* 0x000fe200000010ff */
[----:B------:R-:W-:Y:S01]  /*07e0*/  @P1 FFMA.FTZ R0, R75, R71, R0 ;  /* 0x000000474b001223 */ /* 0x000fe20000010000 */
        /* <DEDUP_REMOVED lines=11> */
.L_x_5786:
[----:B------:R-:W0:Y:S01]  /*08a0*/  @P0 LDC R10, c[0x0][0x40c] ;  /* 0x00010300ff0a0b82 */ /* 0x000e220000000800 */
[----:B------:R-:W-:Y:S02]  /*08b0*/  @P0 PRMT R3, R14, 0x7632, R3 ;  /* 0x000076320e030816 */ /* 0x000fe40000000003 */
[----:B------:R-:W-:Y:S02]  /*08c0*/  MOV R4, RZ ;  /* 0x000000ff00047202 */ /* 0x000fe40000000f00 */
[----:B------:R-:W-:Y:S02]  /*08d0*/  @P0 SHF.L.U32 R3, R3, 0x10, RZ ;  /* 0x0000001003030819 */ /* 0x000fe400000006ff */
[----:B------:R-:W-:Y:S01]  /*08e0*/  @P0 SHF.L.U32 R2, R6, 0x10, RZ ;  /* 0x0000001006020819 */ /* 0x000fe200000006ff */
[----:B------:R-:W1:Y:S01]  /*08f0*/  @P0 LDC R5, c[0x0][0x40c] ;  /* 0x00010300ff050b82 */ /* 0x000e620000000800 */
[----:B------:R-:W-:Y:S02]  /*0900*/  @P0 SHF.L.U32 R0, R0, 0x10, RZ ;  /* 0x0000001000000819 */ /* 0x000fe400000006ff */
[----:B------:R-:W-:-:S02]  /*0910*/  @P0 SHF.L.U32 R67, R14, 0x10, RZ ;  /* 0x000000100e430819 */ /* 0x000fc400000006ff */
[----:B------:R-:W-:Y:S02]  /*0920*/  @P0 SHF.L.U32 R11, R12, 0x10, RZ ;  /* 0x000000100c0b0819 */ /* 0x000fe400000006ff */
[----:B------:R-:W-:Y:S01]  /*0930*/  @P0 SHF.L.U32 R65, R13, 0x10, RZ ;  /* 0x000000100d410819 */ /* 0x000fe200000006ff */
[----:B------:R-:W2:Y:S01]  /*0940*/  @P0 LDC R7, c[0x0][0x40c] ;  /* 0x00010300ff070b82 */ /* 0x000ea20000000800 */
[----:B------:R-:W-:Y:S02]  /*0950*/  @P0 SHF.L.U32 R71, R15, 0x10, RZ ;  /* 0x000000100f470819 */ /* 0x000fe400000006ff */
[----:B------:R-:W-:Y:S02]  /*0960*/  MOV R8, RZ ;  /* 0x000000ff00087202 */ /* 0x000fe40000000f00 */
[----:B------:R-:W-:-:S03]  /*0970*/  MOV R6, RZ ;  /* 0x000000ff00067202 */ /* 0x000fc60000000f00 */
[----:B------:R-:W3:Y:S01]  /*0980*/  @P0 LDC R72, c[0x0][0x40c] ;  /* 0x00010300ff480b82 */ /* 0x000ee20000000800 */
[----:B0-----:R-:W-:Y:S01]  /*0990*/  @P0 FMUL.FTZ R4, R3, R10 ;  /* 0x0000000a03040220 */ /* 0x001fe20000410000 */
[----:B------:R-:W-:-:S04]  /*09a0*/  @P0 PRMT R3, R15, 0x7632, R3 ;  /* 0x000076320f030816 */ /* 0x000fc80000000003 */
[----:B------:R-:W-:Y:S02]  /*09b0*/  @P0 SHF.L.U32 R10, R3, 0x10, RZ ;  /* 0x00000010030a0819 */ /* 0x000fe400000006ff */
[----:B------:R-:W0:Y:S01]  /*09c0*/  @P0 LDC R73, c[0x0][0x40c] ;  /* 0x00010300ff490b82 */ /* 0x000e220000000800 */
[----:B-1----:R-:W-:Y:S01]  /*09d0*/  @P0 FMUL.FTZ R8, R2, R5 ;  /* 0x0000000502080220 */ /* 0x002fe20000410000 */
[----:B------:R-:W-:Y:S02]  /*09e0*/  MOV R5, RZ ;  /* 0x000000ff00057202 */ /* 0x000fe40000000f00 */
[----:B------:R-:W-:-:S04]  /*09f0*/  CS2R R2, SRZ ;  /* 0x0000000000027805 */ /* 0x000fc8000001ff00 */
[----:B------:R-:W1:Y:S01]  /*0a00*/  @P0 LDC R64, c[0x0][0x40c] ;  /* 0x00010300ff400b82 */ /* 0x000e620000000800 */
[----:B--2---:R-:W-:Y:S01]  /*0a10*/  @P0 FMUL.FTZ R6, R0, R7 ;  /* 0x0000000700060220 */ /* 0x004fe20000410000 */
[----:B------:R-:W-:Y:S02]  /*0a20*/  MOV R0, RZ ;  /* 0x000000ff00007202 */ /* 0x000fe40000000f00 */
[----:B------:R-:W-:-:S04]  /*0a30*/  MOV R7, RZ ;  /* 0x000000ff00077202 */ /* 0x000fc80000000f00 */
[----:B------:R-:W2:Y:S01]  /*0a40*/  @P0 LDC R66, c[0x0][0x40c] ;  /* 0x00010300ff420b82 */ /* 0x000ea20000000800 */
[----:B---3--:R-:W-:Y:S01]  /*0a50*/  @P0 FMUL.FTZ R5, R67, R72 ;  /* 0x0000004843050220 */ /* 0x008fe20000410000 */
[----:B------:R-:W-:-:S06]  /*0a60*/  F2FP.BF16.F32.PACK_AB R67, RZ, R4 ;  /* 0x00000004ff43723e */ /* 0x000fcc00000010ff */
[----:B------:R-:W3:Y:S01]  /*0a70*/  @P0 LDC R74, c[0x0][0x40c] ;  /* 0x00010300ff4a0b82 */ /* 0x000ee20000000800 */
[----:B0-----:R-:W-:Y:S01]  /*0a80*/  @P0 FMUL.FTZ R0, R10, R73 ;  /* 0x000000490a000220 */ /* 0x001fe20000410000 */
[----:B------:R-:W-:-:S04]  /*0a90*/  F2FP.BF16.F32.PACK_AB R10, RZ, R8 ;  /* 0x00000008ff0a723e */ /* 0x000fc800000010ff */
[----:B------:R-:W-:Y:S01]  /*0aa0*/  F2FP.BF16.F32.PACK_AB R72, RZ, R0 ;  /* 0x00000000ff48723e */ /* 0x000fe200000010ff */
[----:B-1----:R-:W-:Y:S01]  /*0ab0*/  @P0 FMUL.FTZ R2, R11, R64 ;  /* 0x000000400b020220 */ /* 0x002fe20000410000 */
[----:B------:R-:W-:-:S04]  /*0ac0*/  F2FP.BF16.F32.PACK_AB R11, RZ, R6 ;  /* 0x00000006ff0b723e */ /* 0x000fc800000010ff */
[----:B------:R-:W-:Y:S01]  /*0ad0*/  F2FP.BF16.F32.PACK_AB R64, RZ, R2 ;  /* 0x00000002ff40723e */ /* 0x000fe200000010ff */
[----:B--2---:R-:W-:Y:S01]  /*0ae0*/  @P0 FMUL.FTZ R7, R65, R66 ;  /* 0x0000004241070220 */ /* 0x004fe20000410000 */
[----:B------:R-:W-:Y:S02]  /*0af0*/  F2FP.BF16.F32.PACK_AB R66, RZ, R5 ;  /* 0x00000005ff42723e */ /* 0x000fe400000010ff */
[----:B------:R-:W-:Y:S02]  /*0b00*/  PRMT R64, R64, 0x5410, R10 ;  /* 0x0000541040407816 */ /* 0x000fe4000000000a */
[----:B------:R-:W-:Y:S02]  /*0b10*/  F2FP.BF16.F32.PACK_AB R65, RZ, R7 ;  /* 0x00000007ff41723e */ /* 0x000fe400000010ff */
[----:B------:R-:W-:Y:S01]  /*0b20*/  PRMT R66, R66, 0x5410, R67 ;  /* 0x0000541042427816 */ /* 0x000fe20000000043 */
[----:B---3--:R-:W-:Y:S01]  /*0b30*/  @P0 FMUL.FTZ R3, R71, R74 ;  /* 0x0000004a47030220 */ /* 0x008fe20000410000 */
[----:B------:R-:W-:-:S04]  /*0b40*/  PRMT R65, R65, 0x5410, R11 ;  /* 0x0000541041417816 */ /* 0x000fc8000000000b */
[----:B------:R-:W-:-:S04]  /*0b50*/  F2FP.BF16.F32.PACK_AB R71, RZ, R3 ;  /* 0x00000003ff47723e */ /* 0x000fc800000010ff */
[----:B------:R-:W-:-:S07]  /*0b60*/  PRMT R67, R71, 0x5410, R72 ;  /* 0x0000541047437816 */ /* 0x000fce0000000048 */
.L_x_5787:
        /* <DEDUP_REMOVED lines=14> */
[----:B-----5:R-:W-:Y:S02]  /*0c50*/  @P1 PRMT R72, R12, 0x7632, R72 ;  /* 0x000076320c481816 */ /* 0x020fe40000000048 */
[----:B------:R-:W-:Y:S02]  /*0c60*/  @P1 SHF.L.U32 R83, R13, 0x10, RZ ;  /* 0x000000100d531819 */ /* 0x000fe400000006ff */
[----:B------:R-:W-:-:S03]  /*0c70*/  @P1 SHF.L.U32 R72, R72, 0x10, RZ ;  /* 0x0000001048481819 */ /* 0x000fc600000006ff */
[----:B------:R-:W1:Y:S08]  /*0c80*/  @P1 LDC R78, c[0x0][0x40c] ;  /* 0x00010300ff4e1b82 */ /* 0x000e700000000800 */
[----:B------:R-:W3:Y:S08]  /*0c90*/  @P1 LDC R76, c[0x0][0x40c] ;  /* 0x00010300ff4c1b82 */ /* 0x000ef00000000800 */
[----:B------:R-:W4:Y:S08]  /*0ca0*/  @P1 LDC R75, c[0x0][0x40c] ;  /* 0x00010300ff4b1b82 */ /* 0x000f300000000800 */
[----:B------:R-:W4:Y:S01]  /*0cb0*/  @P1 LDC R82, c[0x0][0x40c] ;  /* 0x00010300ff521b82 */ /* 0x000f220000000800 */
[----:B--2---:R-:W-:-:S02]  /*0cc0*/  PRMT R71, R64, 0x7632, R71 ;  /* 0x0000763240477816 */ /* 0x004fc40000000047 */
[----:B------:R-:W-:Y:S02]  /*0cd0*/  SHF.L.U32 R74, R65, 0x10, RZ ;  /* 0x00000010414a7819 */ /* 0x000fe400000006ff */
[----:B------:R-:W-:Y:S02]  /*0ce0*/  SHF.L.U32 R71, R71, 0x10, RZ ;  /* 0x0000001047477819 */ /* 0x000fe400000006ff */
[----:B------:R-:W-:Y:S01]  /*0cf0*/  PRMT R73, R65, 0x7632, R73 ;  /* 0x0000763241497816 */ /* 0x000fe20000000049 */
[----:B-1----:R-:W-:Y:S01]  /*0d00*/  @P1 FFMA.FTZ R74, R83, R78, R74 ;  /* 0x0000004e534a1223 */ /* 0x002fe2000001004a */
[----:B------:R-:W1:Y:S01]  /*0d10*/  @P1 LDC R65, c[0x0][0x40c] ;  /* 0x00010300ff411b82 */ /* 0x000e620000000800 */
[----:B0-----:R-:W-:Y:S01]  /*0d20*/  @P1 FFMA.FTZ R71, R72, R77, R71 ;  /* 0x0000004d48471223 */ /* 0x001fe20000010047 */
[----:B------:R-:W-:Y:S02]  /*0d30*/  @P1 PRMT R72, R13, 0x7632, R72 ;  /* 0x000076320d481816 */ /* 0x000fe40000000048 */
[----:B------:R-:W-:-:S02]  /*0d40*/  SHF.L.U32 R73, R73, 0x10, RZ ;  /* 0x0000001049497819 */ /* 0x000fc400000006ff */
[----:B------:R-:W-:Y:S02]  /*0d50*/  @P1 SHF.L.U32 R78, R72, 0x10, RZ ;  /* 0x00000010484e1819 */ /* 0x000fe400000006ff */
[C---:B------:R-:W-:Y:S01]  /*0d60*/  SHF.L.U32 R72, R66.reuse, 0x10, RZ ;  /* 0x0000001042487819 */ /* 0x040fe200000006ff */
[----:B------:R-:W0:Y:S01]  /*0d70*/  @P1 LDC R77, c[0x0][0x40c] ;  /* 0x00010300ff4d1b82 */ /* 0x000e220000000800 */
[----:B------:R-:W-:Y:S01]  /*0d80*/  PRMT R66, R66, 0x7632, R66 ;  /* 0x0000763242427816 */ /* 0x000fe20000000042 */
[----:B---3--:R-:W-:Y:S01]  /*0d90*/  @P1 FFMA.FTZ R73, R78, R76, R73 ;  /* 0x0000004c4e491223 */ /* 0x008fe20000010049 */
[----:B------:R-:W-:Y:S02]  /*0da0*/  @P1 SHF.L.U32 R83, R14, 0x10, RZ ;  /* 0x000000100e531819 */ /* 0x000fe400000006ff */
[----:B------:R-:W-:Y:S02]  /*0db0*/  SHF.L.U32 R76, R66, 0x10, RZ ;  /* 0x00000010424c7819 */ /* 0x000fe400000006ff */
[----:B------:R-:W-:Y:S01]  /*0dc0*/  SHF.L.U32 R84, R67, 0x10, RZ ;  /* 0x0000001043547819 */ /* 0x000fe200000006ff */
[----:B------:R-:W2:Y:S01]  /*0dd0*/  @P1 LDC R66, c[0x0][0x40c] ;  /* 0x00010300ff421b82 */ /* 0x000ea20000000800 */
[----:B----4-:R-:W-:Y:S01]  /*0de0*/  @P1 FFMA.FTZ R72, R83, R75, R72 ;  /* 0x0000004b53481223 */ /* 0x010fe20000010048 */
[----:B------:R-:W-:-:S02]  /*0df0*/  @P1 PRMT R75, R14, 0x7632, R75 ;  /* 0x000076320e4b1816 */ /* 0x000fc4000000004b */
[----:B------:R-:W-:Y:S02]  /*0e00*/  SHF.L.U32 R78, R64, 0x10, RZ ;  /* 0x00000010404e7819 */ /* 0x000fe400000006ff */
[----:B------:R-:W-:Y:S01]  /*0e10*/  PRMT R67, R67, 0x7632, R67 ;  /* 0x0000763243437816 */ /* 0x000fe20000000043 */
[----:B------:R-:W-:Y:S01]  /*0e20*/  @P1 IMAD.U32 R75, R75, 0x10000, RZ ;  /* 0x000100004b4b1824 */ /* 0x000fe200078e00ff */
[----:B------:R-:W-:Y:S02]  /*0e30*/  @P1 PRMT R64, R15, 0x7632, R64 ;  /* 0x000076320f401816 */ /* 0x000fe40000000040 */
[----:B------:R-:W-:Y:S01]  /*0e40*/  F2FP.BF16.F32.PACK_AB R83, RZ, R72 ;  /* 0x00000048ff53723e */ /* 0x000fe200000010ff */
[----:B-1----:R-:W-:Y:S01]  /*0e50*/  @P1 FFMA.FTZ R76, R75, R65, R76 ;  /* 0x000000414b4c1223 */ /* 0x002fe2000001004c */
[----:B------:R-:W-:Y:S02]  /*0e60*/  @P1 SHF.L.U32 R65, R15, 0x10, RZ ;  /* 0x000000100f411819 */ /* 0x000fe400000006ff */
[----:B------:R-:W-:-:S02]  /*0e70*/  @!P1 MOV R75, R84 ;  /* 0x00000054004b9202 */ /* 0x000fc40000000f00 */
[----:B------:R-:W-:Y:S01]  /*0e80*/  @P1 SHF.L.U32 R64, R64, 0x10, RZ ;  /* 0x0000001040401819 */ /* 0x000fe200000006ff */
[----:B0-----:R-:W-:Y:S01]  /*0e90*/  @P1 FFMA.FTZ R75, R65, R77, R84 ;  /* 0x0000004d414b1223 */ /* 0x001fe20000010054 */
[----:B------:R-:W-:Y:S02]  /*0ea0*/  SHF.L.U32 R77, R67, 0x10, RZ ;  /* 0x00000010434d7819 */ /* 0x000fe400000006ff */
[----:B------:R-:W-:Y:S02]  /*0eb0*/  @P1 SHF.L.U32 R65, R12, 0x10, RZ ;  /* 0x000000100c411819 */ /* 0x000fe400000006ff */
[----:B------:R-:W-:Y:S01]  /*0ec0*/  F2FP.BF16.F32.PACK_AB R84, RZ, R76 ;  /* 0x0000004cff54723e */ /* 0x000fe200000010ff */
[----:B------:R-:W-:Y:S01]  /*0ed0*/  @P1 FFMA.FTZ R77, R64, R82, R77 ;  /* 0x00000052404d1223 */ /* 0x000fe2000001004d */
[----:B------:R-:W-:Y:S01]  /*0ee0*/  F2FP.BF16.F32.PACK_AB R82, RZ, R71 ;  /* 0x00000047ff52723e */ /* 0x000fe200000010ff */
[----:B--2---:R-:W-:Y:S01]  /*0ef0*/  @P1 FFMA.FTZ R78, R65, R66, R78 ;  /* 0x00000042414e1223 */ /* 0x004fe2000001004e */
[----:B------:R-:W-:-:S02]  /*0f00*/  F2FP.BF16.F32.PACK_AB R65, RZ, R74 ;  /* 0x0000004aff41723e */ /* 0x000fc400000010ff */
[----:B------:R-:W-:Y:S02]  /*0f10*/  F2FP.BF16.F32.PACK_AB R66, RZ, R73 ;  /* 0x00000049ff42723e */ /* 0x000fe400000010ff */
[----:B------:R-:W-:Y:S02]  /*0f20*/  F2FP.BF16.F32.PACK_AB R85, RZ, R75 ;  /* 0x0000004bff55723e */ /* 0x000fe400000010ff */
[----:B------:R-:W-:Y:S02]  /*0f30*/  F2FP.BF16.F32.PACK_AB R64, RZ, R78 ;  /* 0x0000004eff40723e */ /* 0x000fe400000010ff */
[----:B------:R-:W-:Y:S02]  /*0f40*/  F2FP.BF16.F32.PACK_AB R67, RZ, R77 ;  /* 0x0000004dff43723e */ /* 0x000fe400000010ff */
[----:B------:R-:W-:Y:S02]  /*0f50*/  PRMT R65, R65, 0x5410, R66 ;  /* 0x0000541041417816 */ /* 0x000fe40000000042 */
[----:B------:R-:W-:-:S02]  /*0f60*/  PRMT R66, R83, 0x5410, R84 ;  /* 0x0000541053427816 */ /* 0x000fc40000000054 */
[----:B------:R-:W-:Y:S02]  /*0f70*/  PRMT R64, R64, 0x5410, R82 ;  /* 0x0000541040407816 */ /* 0x000fe40000000052 */
[----:B------:R-:W-:Y:S01]  /*0f80*/  PRMT R67, R85, 0x5410, R67 ;  /* 0x0000541055437816 */ /* 0x000fe20000000043 */
[----:B------:R-:W-:Y:S06]  /*0f90*/  BRA `(.L_x_5789) ;  /* 0x0000000000b87947 */ /* 0x000fec0003800000 */
.L_x_5788:
[----:B0-----:R-:W0:Y:S01]  /*0fa0*/  @P0 LDC R75, c[0x0][0x40c] ;  /* 0x00010300ff4b0b82 */ /* 0x001e220000000800 */
[----:B-----5:R-:W-:Y:S01]  /*0fb0*/  @P0 PRMT R64, R12, 0x7632, R64 ;  /* 0x000076320c400816 */ /* 0x020fe20000000040 */
[----:B------:R-:W-:Y:S01]  /*0fc0*/  HFMA2 R71, -RZ, RZ, 0, 0 ;  /* 0x00000000ff477431 */ /* 0x000fe200000001ff */
[----:B------:R-:W-:Y:S01]  /*0fd0*/  @P0 PRMT R65, R13, 0x7632, R65 ;  /* 0x000076320d410816 */ /* 0x000fe20000000041 */
[----:B------:R-:W-:Y:S01]  /*0fe0*/  HFMA2 R78, -RZ, RZ, 0, 0 ;  /* 0x00000000ff4e7431 */ /* 0x000fe200000001ff */
[----:B------:R-:W-:Y:S02]  /*0ff0*/  @P0 SHF.L.U32 R64, R64, 0x10, RZ ;  /* 0x0000001040400819 */ /* 0x000fe400000006ff */
[----:B------:R-:W-:Y:S02]  /*1000*/  CS2R R76, SRZ ;  /* 0x00000000004c7805 */ /* 0x000fe4000001ff00 */
[----:B------:R-:W-:Y:S01]  /*1010*/  @P0 SHF.L.U32 R65, R65, 0x10, RZ ;  /* 0x0000001041410819 */ /* 0x000fe200000006ff */
[----:B------:R-:W1:Y:S01]  /*1020*/  @P0 LDC R66, c[0x0][0x40c] ;  /* 0x00010300ff420b82 */ /* 0x000e620000000800 */
[----:B------:R-:W-:-:S07]  /*1030*/  MOV R73, RZ ;  /* 0x000000ff00497202 */ /* 0x000fce0000000f00 */
[----:B------:R-:W2:Y:S08]  /*1040*/  @P0 LDC R85, c[0x0][0x40c] ;  /* 0x00010300ff550b82 */ /* 0x000eb00000000800 */
[----:B------:R-:W3:Y:S01]  /*1050*/  @P0 LDC R72, c[0x0][0x40c] ;  /* 0x00010300ff480b82 */ /* 0x000ee20000000800 */
[----:B0-----:R-:W-:Y:S01]  /*1060*/  @P0 FMUL.FTZ R71, R64, R75 ;  /* 0x0000004b40470220 */ /* 0x001fe20000410000 */
[----:B------:R-:W-:-:S02]  /*1070*/  @P0 PRMT R64, R14, 0x7632, R64 ;  /* 0x000076320e400816 */ /* 0x000fc40000000040 */
[----:B------:R-:W-:Y:S02]  /*1080*/  CS2R R74, SRZ ;  /* 0x00000000004a7805 */ /* 0x000fe4000001ff00 */
[----:B------:R-:W-:Y:S02]  /*1090*/  @P0 SHF.L.U32 R64, R64, 0x10, RZ ;  /* 0x0000001040400819 */ /* 0x000fe400000006ff */
[----:B------:R-:W0:Y:S01]  /*10a0*/  @P0 LDC R67, c[0x0][0x40c] ;  /* 0x00010300ff430b82 */ /* 0x000e220000000800 */
[----:B-1----:R-:W-:Y:S01]  /*10b0*/  @P0 FMUL.FTZ R73, R65, R66 ;  /* 0x0000004241490220 */ /* 0x002fe20000410000 */
[----:B------:R-:W-:Y:S02]  /*10c0*/  @P0 PRMT R65, R15, 0x7632, R65 ;  /* 0x000076320f410816 */ /* 0x000fe40000000041 */
[----:B------:R-:W-:Y:S02]  /*10d0*/  @P0 SHF.L.U32 R66, R12, 0x10, RZ ;  /* 0x000000100c420819 */ /* 0x000fe400000006ff */
[----:B------:R-:W-:-:S02]  /*10e0*/  @P0 SHF.L.U32 R65, R65, 0x10, RZ ;  /* 0x0000001041410819 */ /* 0x000fc400000006ff */
[----:B------:R-:W1:Y:S01]  /*10f0*/  @P0 LDC R83, c[0x0][0x40c] ;  /* 0x00010300ff530b82 */ /* 0x000e620000000800 */
[----:B--2---:R-:W-:Y:S01]  /*1100*/  @P0 FMUL.FTZ R76, R64, R85 ;  /* 0x00000055404c0220 */ /* 0x004fe20000410000 */
[----:B------:R-:W-:-:S06]  /*1110*/  @P0 SHF.L.U32 R64, R13, 0x10, RZ ;  /* 0x000000100d400819 */ /* 0x000fcc00000006ff */
[----:B------:R-:W2:Y:S01]  /*1120*/  @P0 LDC R82, c[0x0][0x40c] ;  /* 0x00010300ff520b82 */ /* 0x000ea20000000800 */
[----:B---3--:R-:W-:Y:S01]  /*1130*/  @P0 FMUL.FTZ R77, R65, R72 ;  /* 0x00000048414d0220 */ /* 0x008fe20000410000 */
[----:B------:R-:W-:Y:S02]  /*1140*/  @P0 SHF.L.U32 R65, R14, 0x10, RZ ;  /* 0x000000100e410819 */ /* 0x000fe400000006ff */
[----:B------:R-:W-:Y:S02]  /*1150*/  MOV R72, RZ ;  /* 0x000000ff00487202 */ /* 0x000fe40000000f00 */
[----:B------:R-:W-:Y:S02]  /*1160*/  F2FP.BF16.F32.PACK_AB R85, RZ, R77 ;  /* 0x0000004dff55723e */ /* 0x000fe400000010ff */
[----:B------:R-:W3:Y:S01]  /*1170*/  @P0 LDC R87, c[0x0][0x40c] ;  /* 0x00010300ff570b82 */ /* 0x000ee20000000800 */
[----:B0-----:R-:W-:Y:S01]  /*1180*/  @P0 FMUL.FTZ R78, R66, R67 ;  /* 0x00000043424e0220 */ /* 0x001fe20000410000 */
[----:B------:R-:W-:-:S02]  /*1190*/  @P0 SHF.L.U32 R66, R15, 0x10, RZ ;  /* 0x000000100f420819 */ /* 0x000fc400000006ff */
        /* <DEDUP_REMOVED lines=14> */
.L_x_5789:
[----:B------:R-:W0:Y:S01]  /*1280*/  @P0 LDC.64 R82, c[0x0][0x390] ;  /* 0x0000e400ff520b82 */ /* 0x000e220000000a00 */
[----:B------:R-:W-:Y:S02]  /*1290*/  @P0 IADD3 R85, PT, PT, R80, 0x40, RZ ;  /* 0x0000004050550810 */ /* 0x000fe40007ffe0ff */
[----:B------:R-:W-:-:S03]  /*12a0*/  IADD3 R87, PT, PT, R81, 0x20, RZ ;  /* 0x0000002051577810 */ /* 0x000fc60007ffe0ff */
[----:B0-----:R-:W-:-:S04]  /*12b0*/  @P0 IMAD.WIDE.U32 R82, R85, 0x10, R82 ;  /* 0x0000001055520825 */ /* 0x001fc800078e0052 */
[----:B------:R-:W-:-:S05]  /*12c0*/  IMAD.WIDE.U32 R84, R87, 0x10, R10 ;  /* 0x0000001057547825 */ /* 0x000fca00078e000a */
[----:B------:R0:W-:Y:S04]  /*12d0*/  STG.E.128 desc[UR6][R84.64], R64 ;  /* 0x0000004054007986 */ /* 0x0001e8000c101d06 */
[----:B------:R0:W5:Y:S01]  /*12e0*/  @P0 LDG.E.128 R12, desc[UR6][R82.64] ;  /* 0x00000006520c0981 */ /* 0x000162000c1e1d00 */
[----:B------:R-:W-:Y:S01]  /*12f0*/  IADD3 R87, PT, PT, R81, 0x40, RZ ;  /* 0x0000004051577810 */ /* 0x000fe20007ffe0ff */
[----:B------:R-:W-:Y:S06]  /*1300*/  BRA.U !UP0, `(.L_x_5790) ;  /* 0x0000000108e47547 */ /* 0x000fec000b800000 */
[----:B0-----:R-:W0:Y:S02]  /*1310*/  LDC.64 R64, c[0x0][0x3a0] ;  /* 0x0000e800ff407b82 */ /* 0x001e240000000a00 */
[----:B0-----:R-:W-:-:S06]  /*1320*/  IMAD.WIDE.U32 R64, R87, 0x10, R64 ;  /* 0x0000001057407825 */ /* 0x001fcc00078e0040 */
[----:B------:R-:W2:Y:S01]  /*1330*/  LDG.E.128 R64, desc[UR6][R64.64] ;  /* 0x0000000640407981 */ /* 0x000ea2000c1e1d00 */
[----:B------:R-:W-:-:S13]  /*1340*/  ISETP.GT.AND P0, PT, R79, RZ, PT ;  /* 0x000000ff4f00720c */ /* 0x000fda0003f04270 */
[----:B------:R-:W0:Y:S01]  /*1350*/  @P0 LDC R81, c[0x0][0x40c] ;  /* 0x00010300ff510b82 */ /* 0x000e220000000800 */
[C---:B-----5:R-:W-:Y:S02]  /*1360*/  @P0 SHF.L.U32 R80, R13.reuse, 0x10, RZ ;  /* 0x000000100d500819 */ /* 0x060fe400000006ff */
[----:B------:R-:W-:-:S04]  /*1370*/  @P0 PRMT R82, R13, 0x7632, R82 ;  /* 0x000076320d520816 */ /* 0x000fc80000000052 */
[----:B------:R-:W-:Y:S01]  /*1380*/  @P0 SHF.L.U32 R82, R82, 0x10, RZ ;  /* 0x0000001052520819 */ /* 0x000fe200000006ff */
[----:B------:R-:W1:Y:S08]  /*1390*/  @P0 LDC R83, c[0x0][0x40c] ;  /* 0x00010300ff530b82 */ /* 0x000e700000000800 */
[----:B------:R-:W3:Y:S08]  /*13a0*/  @P0 LDC R84, c[0x0][0x40c] ;  /* 0x00010300ff540b82 */ /* 0x000ef00000000800 */
[----:B------:R-:W4:Y:S08]  /*13b0*/  @P0 LDC R86, c[0x0][0x40c] ;  /* 0x00010300ff560b82 */ /* 0x000f300000000800 */
[----:B------:R-:W4:Y:S08]  /*13c0*/  @P0 LDC R85, c[0x0][0x40c] ;  /* 0x00010300ff550b82 */ /* 0x000f300000000800 */
[----:B------:R-:W4:Y:S01]  /*13d0*/  @P0 LDC R88, c[0x0][0x40c] ;  /* 0x00010300ff580b82 */ /* 0x000f220000000800 */
[----:B--2---:R-:W-:-:S05]  /*13e0*/  SHF.L.U32 R79, R65, 0x10, RZ ;  /* 0x00000010414f7819 */ /* 0x004fca00000006ff */
[----:B0-----:R-:W-:Y:S01]  /*13f0*/  @P0 FFMA.FTZ R79, R80, R81, R79 ;  /* 0x00000051504f0223 */ /* 0x001fe2000001004f */
[----:B------:R-:W-:Y:S02]  /*1400*/  PRMT R80, R65, 0x7632, R80 ;  /* 0x0000763241507816 */ /* 0x000fe40000000050 */
[----:B------:R-:W-:Y:S02]  /*1410*/  @P0 SHF.L.U32 R65, R14, 0x10, RZ ;  /* 0x000000100e410819 */ /* 0x000fe400000006ff */
[----:B------:R-:W-:Y:S02]  /*1420*/  SHF.L.U32 R81, R80, 0x10, RZ ;  /* 0x0000001050517819 */ /* 0x000fe400000006ff */
[C---:B------:R-:W-:Y:S02]  /*1430*/  SHF.L.U32 R80, R66.reuse, 0x10, RZ ;  /* 0x0000001042507819 */ /* 0x040fe400000006ff */
[----:B------:R-:W-:Y:S01]  /*1440*/  PRMT R66, R66, 0x7632, R66 ;  /* 0x0000763242427816 */ /* 0x000fe20000000042 */
[----:B-1----:R-:W-:Y:S01]  /*1450*/  @P0 FFMA.FTZ R81, R82, R83, R81 ;  /* 0x0000005352510223 */ /* 0x002fe20000010051 */
[----:B------:R-:W-:Y:S01]  /*1460*/  SHF.L.U32 R83, R67, 0x10, RZ ;  /* 0x0000001043537819 */ /* 0x000fe200000006ff */
[----:B------:R-:W0:Y:S01]  /*1470*/  @P0 LDC R82, c[0x0][0x40c] ;  /* 0x00010300ff520b82 */ /* 0x000e220000000800 */
[----:B---3--:R-:W-:Y:S01]  /*1480*/  @P0 FFMA.FTZ R80, R65, R84, R80 ;  /* 0x0000005441500223 */ /* 0x008fe20000010050 */
[----:B------:R-:W-:-:S02]  /*1490*/  @P0 PRMT R65, R14, 0x7632, R65 ;  /* 0x000076320e410816 */ /* 0x000fc40000000041 */
[----:B------:R-:W-:Y:S02]  /*14a0*/  SHF.L.U32 R84, R66, 0x10, RZ ;  /* 0x0000001042547819 */ /* 0x000fe400000006ff */
[----:B------:R-:W-:Y:S01]  /*14b0*/  @P0 SHF.L.U32 R66, R15, 0x10, RZ ;  /* 0x000000100f420819 */ /* 0x000fe200000006ff */
[----:B------:R-:W-:Y:S01]  /*14c0*/  @P0 IMAD.U32 R65, R65, 0x10000, RZ ;  /* 0x0001000041410824 */ /* 0x000fe200078e00ff */
[----:B------:R-:W-:Y:S02]  /*14d0*/  PRMT R67, R67, 0x7632, R67 ;  /* 0x0000763243437816 */ /* 0x000fe40000000043 */
[----:B------:R-:W-:Y:S01]  /*14e0*/  F2FP.BF16.F32.PACK_AB R90, RZ, R80 ;  /* 0x00000050ff5a723e */ /* 0x000fe200000010ff */
[----:B----4-:R-:W-:Y:S01]  /*14f0*/  @P0 FFMA.FTZ R83, R66, R86, R83 ;  /* 0x0000005642530223 */ /* 0x010fe20000010053 */
[----:B------:R-:W-:Y:S01]  /*1500*/  SHF.L.U32 R86, R67, 0x10, RZ ;  /* 0x0000001043567819 */ /* 0x000fe200000006ff */
[----:B------:R-:W1:Y:S03]  /*1510*/  @P0 LDC R66, c[0x0][0x40c] ;  /* 0x00010300ff420b82 */ /* 0x000e660000000800 */
[----:B------:R-:W-:Y:S01]  /*1520*/  F2FP.BF16.F32.PACK_AB R67, RZ, R83 ;  /* 0x00000053ff43723e */ /* 0x000fe200000010ff */
[----:B0-----:R-:W-:Y:S01]  /*1530*/  @P0 FFMA.FTZ R84, R65, R82, R84 ;  /* 0x0000005241540223 */ /* 0x001fe20000010054 */
[----:B------:R-:W-:-:S04]  /*1540*/  PRMT R65, R64, 0x7632, R65 ;  /* 0x0000763240417816 */ /* 0x000fc80000000041 */
[----:B------:R-:W-:Y:S02]  /*1550*/  SHF.L.U32 R82, R65, 0x10, RZ ;  /* 0x0000001041527819 */ /* 0x000fe400000006ff */
[----:B------:R-:W-:Y:S02]  /*1560*/  @P0 PRMT R65, R12, 0x7632, R65 ;  /* 0x000076320c410816 */ /* 0x000fe40000000041 */
[----:B------:R-:W-:Y:S02]  /*1570*/  F2FP.BF16.F32.PACK_AB R91, RZ, R84 ;  /* 0x00000054ff5b723e */ /* 0x000fe400000010ff */
[----:B------:R-:W-:-:S05]  /*1580*/  @P0 SHF.L.U32 R65, R65, 0x10, RZ ;  /* 0x0000001041410819 */ /* 0x000fca00000006ff */
[----:B------:R-:W-:Y:S01]  /*1590*/  @P0 FFMA.FTZ R82, R65, R85, R82 ;  /* 0x0000005541520223 */ /* 0x000fe20000010052 */
[----:B------:R-:W-:Y:S02]  /*15a0*/  SHF.L.U32 R85, R64, 0x10, RZ ;  /* 0x0000001040557819 */ /* 0x000fe400000006ff */
[----:B------:R-:W-:Y:S02]  /*15b0*/  @P0 SHF.L.U32 R64, R12, 0x10, RZ ;  /* 0x000000100c400819 */ /* 0x000fe400000006ff */
[----:B------:R-:W-:-:S03]  /*15c0*/  F2FP.BF16.F32.PACK_AB R89, RZ, R82 ;  /* 0x00000052ff59723e */ /* 0x000fc600000010ff */
[----:B-1----:R-:W-:Y:S01]  /*15d0*/  @P0 FFMA.FTZ R85, R64, R66, R85 ;  /* 0x0000004240550223 */ /* 0x002fe20000010055 */
[----:B------:R-:W-:Y:S02]  /*15e0*/  @P0 PRMT R64, R15, 0x7632, R64 ;  /* 0x000076320f400816 */ /* 0x000fe40000000040 */
[----:B------:R-:W-:Y:S02]  /*15f0*/  F2FP.BF16.F32.PACK_AB R66, RZ, R81 ;  /* 0x00000051ff42723e */ /* 0x000fe400000010ff */
[----:B------:R-:W-:Y:S02]  /*1600*/  @P0 SHF.L.U32 R65, R64, 0x10, RZ ;  /* 0x0000001040410819 */ /* 0x000fe400000006ff */
        /* <DEDUP_REMOVED lines=9> */
.L_x_5790:
[----:B------:R-:W1:Y:S01]  /*16a0*/  @P0 LDC R80, c[0x0][0x40c] ;  /* 0x00010300ff500b82 */ /* 0x000e620000000800 */
[----:B0----5:R-:W-:Y:S01]  /*16b0*/  @P0 PRMT R65, R12, 0x7632, R65 ;  /* 0x000076320c410816 */ /* 0x021fe20000000041 */
[----:B------:R-:W-:Y:S01]  /*16c0*/  HFMA2 R82, -RZ, RZ, 0, 0 ;  /* 0x00000000ff527431 */ /* 0x000fe200000001ff */
[----:B------:R-:W-:Y:S02]  /*16d0*/  @P0 PRMT R66, R13, 0x7632, R66 ;  /* 0x000076320d420816 */ /* 0x000fe40000000042 */
[----:B------:R-:W-:Y:S02]  /*16e0*/  CS2R R84, SRZ ;  /* 0x0000000000547805 */ /* 0x000fe4000001ff00 */
[----:B------:R-:W-:Y:S02]  /*16f0*/  @P0 SHF.L.U32 R65, R65, 0x10, RZ ;  /* 0x0000001041410819 */ /* 0x000fe400000006ff */
[----:B------:R-:W-:Y:S01]  /*1700*/  @P0 SHF.L.U32 R66, R66, 0x10, RZ ;  /* 0x0000001042420819 */ /* 0x000fe200000006ff */
[----:B------:R-:W0:Y:S01]  /*1710*/  @P0 LDC R79, c[0x0][0x40c] ;  /* 0x00010300ff4f0b82 */ /* 0x000e220000000800 */
[----:B------:R-:W-:-:S07]  /*1720*/  MOV R81, RZ ;  /* 0x000000ff00517202 */ /* 0x000fce0000000f00 */
[----:B------:R-:W2:Y:S08]  /*1730*/  @P0 LDC R86, c[0x0][0x40c] ;  /* 0x00010300ff560b82 */ /* 0x000eb00000000800 */
[----:B------:R-:W3:Y:S01]  /*1740*/  @P0 LDC R64, c[0x0][0x40c] ;  /* 0x00010300ff400b82 */ /* 0x000ee20000000800 */
[----:B-1----:R-:W-:Y:S01]  /*1750*/  @P0 FMUL.FTZ R82, R65, R80 ;  /* 0x0000005041520220 */ /* 0x002fe20000410000 */
[----:B------:R-:W-:Y:S01]  /*1760*/  @P0 PRMT R65, R14, 0x7632, R65 ;  /* 0x000076320e410816 */ /* 0x000fe20000000041 */
[----:B------:R-:W-:-:S03]  /*1770*/  HFMA2 R80, -RZ, RZ, 0, 0 ;  /* 0x00000000ff507431 */ /* 0x000fc600000001ff */
[----:B------:R-:W-:Y:S02]  /*1780*/  @P0 SHF.L.U32 R65, R65, 0x10, RZ ;  /* 0x0000001041410819 */ /* 0x000fe400000006ff */
[----:B------:R-:W1:Y:S01]  /*1790*/  @P0 LDC R67, c[0x0][0x40c] ;  /* 0x00010300ff430b82 */ /* 0x000e620000000800 */
[----:B0-----:R-:W-:Y:S01]  /*17a0*/  @P0 FMUL.FTZ R81, R66, R79 ;  /* 0x0000004f42510220 */ /* 0x001fe20000410000 */
[----:B------:R-:W-:Y:S02]  /*17b0*/  @P0 PRMT R66, R15, 0x7632, R66 ;  /* 0x000076320f420816 */ /* 0x000fe40000000042 */
[----:B------:R-:W-:-:S04]  /*17c0*/  MOV R79, RZ ;  /* 0x000000ff004f7202 */ /* 0x000fc80000000f00 */
[----:B------:R-:W0:Y:S01]  /*17d0*/  @P0 LDC R83, c[0x0][0x40c] ;  /* 0x00010300ff530b82 */ /* 0x000e220000000800 */
[----:B--2---:R-:W-:Y:S01]  /*17e0*/  @P0 FMUL.FTZ R84, R65, R86 ;  /* 0x0000005641540220 */ /* 0x004fe20000410000 */
[----:B------:R-:W-:Y:S01]  /*17f0*/  HFMA2 R86, -RZ, RZ, 0, 0 ;  /* 0x00000000ff567431 */ /* 0x000fe200000001ff */
[----:B------:R-:W-:-:S03]  /*1800*/  @P0 SHF.L.U32 R65, R66, 0x10, RZ ;  /* 0x0000001042410819 */ /* 0x000fc600000006ff */
[----:B------:R-:W-:Y:S02]  /*1810*/  F2FP.BF16.F32.PACK_AB R91, RZ, R84 ;  /* 0x00000054ff5b723e */ /* 0x000fe400000010ff */
[----:B------:R-:W2:Y:S01]  /*1820*/  @P0 LDC R89, c[0x0][0x40c] ;  /* 0x00010300ff590b82 */ /* 0x000ea20000000800 */
[----:B---3--:R-:W-:Y:S01]  /*1830*/  @P0 FMUL.FTZ R86, R65, R64 ;  /* 0x0000004041560220 */ /* 0x008fe20000410000 */
[----:B------:R-:W-:-:S06]  /*1840*/  @P0 SHF.L.U32 R64, R12, 0x10, RZ ;  /* 0x000000100c400819 */ /* 0x000fcc00000006ff */
[----:B------:R-:W3:Y:S01]  /*1850*/  @P0 LDC R65, c[0x0][0x40c] ;  /* 0x00010300ff410b82 */ /* 0x000ee20000000800 */
[----:B-1----:R-:W-:Y:S01]  /*1860*/  @P0 FMUL.FTZ R85, R64, R67 ;  /* 0x0000004340550220 */ /* 0x002fe20000410000 */
[----:B------:R-:W-:Y:S02]  /*1870*/  @P0 SHF.L.U32 R64, R13, 0x10, RZ ;  /* 0x000000100d400819 */ /* 0x000fe400000006ff */
[----:B------:R-:W-:-:S03]  /*1880*/  F2FP.BF16.F32.PACK_AB R67, RZ, R86 ;  /* 0x00000056ff43723e */ /* 0x000fc600000010ff */
[----:B0-----:R-:W-:Y:S01]  /*1890*/  @P0 FMUL.FTZ R79, R64, R83 ;  /* 0x00000053404f0220 */ /* 0x001fe20000410000 */
[----:B------:R-:W-:Y:S02]  /*18a0*/  @P0 SHF.L.U32 R64, R14, 0x10, RZ ;  /* 0x000000100e400819 */ /* 0x000fe400000006ff */
[----:B------:R-:W-:Y:S02]  /*18b0*/  MOV R83, RZ ;  /* 0x000000ff00537202 */ /* 0x000fe40000000f00 */
[----:B------:R-:W-:Y:S01]  /*18c0*/  F2FP.BF16.F32.PACK_AB R66, RZ, R79 ;  /* 0x0000004fff42723e */ /* 0x000fe200000010ff */
[----:B--2---:R-:W-:Y:S01]  /*18d0*/  @P0 FMUL.FTZ R80, R64, R89 ;  /* 0x0000005940500220 */ /* 0x004fe20000410000 */
[----:B------:R-:W-:Y:S02]  /*18e0*/  @P0 SHF.L.U32 R64, R15, 0x10, RZ ;  /* 0x000000100f400819 */ /* 0x000fe400000006ff */
[----:B------:R-:W-:Y:S02]  /*18f0*/  F2FP.BF16.F32.PACK_AB R89, RZ, R81 ;  /* 0x00000051ff59723e */ /* 0x000fe400000010ff */
[----:B------:R-:W-:Y:S01]  /*1900*/  F2FP.BF16.F32.PACK_AB R90, RZ, R80 ;  /* 0x00000050ff5a723e */ /* 0x000fe200000010ff */
[----:B---3--:R-:W-:Y:S01]  /*1910*/  @P0 FMUL.FTZ R83, R64, R65 ;  /* 0x0000004140530220 */ /* 0x008fe20000410000 */
[----:B------:R-:W-:-:S02]  /*1920*/  F2FP.BF16.F32.PACK_AB R65, RZ, R82 ;  /* 0x00000052ff41723e */ /* 0x000fc400000010ff */
[----:B------:R-:W-:Y:S02]  /*1930*/  F2FP.BF16.F32.PACK_AB R64, RZ, R85 ;  /* 0x00000055ff40723e */ /* 0x000fe400000010ff */
[----:B------:R-:W-:Y:S02]  /*1940*/  F2FP.BF16.F32.PACK_AB R88, RZ, R83 ;  /* 0x00000053ff58723e */ /* 0x000fe400000010ff */
[----:B------:R-:W-:Y:S02]  /*1950*/  PRMT R64, R64, 0x5410, R65 ;  /* 0x0000541040407816 */ /* 0x000fe40000000041 */
[----:B------:R-:W-:Y:S02]  /*1960*/  PRMT R65, R66, 0x5410, R89 ;  /* 0x0000541042417816 */ /* 0x000fe40000000059 */
[----:B------:R-:W-:Y:S02]  /*1970*/  PRMT R66, R90, 0x5410, R91 ;  /* 0x000054105a427816 */ /* 0x000fe4000000005b */
[----:B------:R-:W-:-:S07]  /*1980*/  PRMT R67, R88, 0x5410, R67 ;  /* 0x0000541058437816 */ /* 0x000fce0000000043 */
.L_x_5791:
        /* <DEDUP_REMOVED lines=98> */
.L_x_5807:
[----:B-1----:R-:W-:Y:S01]  /*1fb0*/  FADD.FTZ R66, R90, R91 ;  /* 0x0000005b5a427221 */ /* 0x002fe20000010000 */
[----:B------:R-:W-:Y:S01]  /*1fc0*/  FMUL.FTZ R64, R87, R87 ;  /* 0x0000005757407220 */ /* 0x000fe20000410000 */
[----:B------:R-:W-:Y:S01]  /*1fd0*/  ISETP.NE.AND P0, PT, RZ, UR5, PT ;  /* 0x00000005ff007c0c */ /* 0x000fe2000bf05270 */
[----:B------:R-:W-:Y:S01]  /*1fe0*/  BSSY.RECONVERGENT B0, `(.L_x_5793) ;  /* 0x0000070000007945 */ /* 0x000fe20003800200 */
[----:B------:R-:W-:Y:S02]  /*1ff0*/  FFMA.FTZ R66, R66, R11, UR10 ;  /* 0x0000000a42427e23 */ /* 0x000fe4000801000b */
[----:B------:R-:W1:Y:S01]  /*2000*/  @!P1 LDC.64 R10, c[0x0][0x3c0] ;  /* 0x0000f000ff0a9b82 */ /* 0x000e620000000a00 */
[----:B------:R-:W-:-:S05]  /*2010*/  FSEL R67, R64, RZ, P0 ;  /* 0x000000ff40437208 */ /* 0x000fca0000000000 */
[----:B------:R-:W-:Y:S02]  /*2020*/  FADD.FTZ R67, R66, R67 ;  /* 0x0000004342437221 */ /* 0x000fe40000010000 */
[----:B------:R-:W2:Y:S04]  /*2030*/  @!P1 LDC.64 R64, c[0x0][0x3c8] ;  /* 0x0000f200ff409b82 */ /* 0x000ea80000000a00 */
[----:B------:R-:W3:Y:S01]  /*2040*/  MUFU.RSQ R67, R67 ;  /* 0x0000004300437308 */ /* 0x000ee20000001400 */
[----:B-1----:R-:W-:-:S05]  /*2050*/  @!P1 IMAD.WIDE R10, R69, 0x4, R10 ;  /* 0x00000004450a9825 */ /* 0x002fca00078e020a */
[----:B------:R1:W-:Y:S01]  /*2060*/  @!P1 STG.E desc[UR6][R10.64], R87 ;  /* 0x000000570a009986 */ /* 0x0003e2000c101906 */
[----:B--2---:R-:W-:-:S05]  /*2070*/  @!P1 IMAD.WIDE R64, R69, 0x4, R64 ;  /* 0x0000000445409825 */ /* 0x004fca00078e0240 */
[----:B---3--:R1:W-:Y:S01]  /*2080*/  @!P1 STG.E desc[UR6][R64.64], R67 ;  /* 0x0000004340009986 */ /* 0x0083e2000c101906 */
[----:B------:R-:W-:-:S13]  /*2090*/  ISETP.GE.AND P1, PT, R9, 0x1, PT ;  /* 0x000000010900780c */ /* 0x000fda0003f26270 */
[----:B-1----:R-:W-:Y:S05]  /*20a0*/  @!P1 BRA `(.L_x_5794) ;  /* 0x00000004008c9947 */ /* 0x002fea0003800000 */
[----:B------:R-:W-:Y:S02]  /*20b0*/  IADD3 R11, PT, PT, R9, -0x1, RZ ;  /* 0xffffffff090b7810 */ /* 0x000fe40007ffe0ff */
[----:B------:R-:W-:-:S03]  /*20c0*/  FSEL R9, R87, RZ, !P0 ;  /* 0x000000ff57097208 */ /* 0x000fc60004000000 */
[----:B------:R-:W-:Y:S02]  /*20d0*/  IMAD R68, R11, R68, RZ ;  /* 0x000000440b447224 */ /* 0x000fe400078e02ff */
[C---:B------:R-:W-:Y:S01]  /*20e0*/  FADD.FTZ R64, -R9.reuse, R5 ;  /* 0x0000000509407221 */ /* 0x040fe20000010100 */
[C---:B------:R-:W-:Y:S01]  /*20f0*/  FADD.FTZ R66, -R9.reuse, R3 ;  /* 0x0000000309427221 */ /* 0x040fe20000010100 */
[C---:B------:R-:W-:Y:S01]  /*2100*/  FADD.FTZ R3, -R9.reuse, R81 ;  /* 0x0000005109037221 */ /* 0x040fe20000010100 */
[C---:B------:R-:W-:Y:S01]  /*2110*/  FADD.FTZ R5, -R9.reuse, R80 ;  /* 0x0000005009057221 */ /* 0x040fe20000010100 */
[C---:B------:R-:W-:Y:S01]  /*2120*/  FADD.FTZ R10, -R9.reuse, R7 ;  /* 0x00000007090a7221 */ /* 0x040fe20000010100 */
[----:B------:R-:W1:Y:S01]  /*2130*/  LDC.64 R80, c[0x0][0x428] ;  /* 0x00010a00ff507b82 */ /* 0x000e620000000a00 */
[----:B------:R-:W-:Y:S01]  /*2140*/  SHF.R.S32.HI R7, RZ, 0x1f, R68 ;  /* 0x0000001fff077819 */ /* 0x000fe20000011444 */
[C---:B------:R-:W-:Y:S01]  /*2150*/  FADD.FTZ R0, -R9.reuse, R0 ;  /* 0x0000000009007221 */ /* 0x040fe20000010100 */
[C---:B------:R-:W-:Y:S01]  /*2160*/  FADD.FTZ R4, -R9.reuse, R4 ;  /* 0x0000000409047221 */ /* 0x040fe20000010100 */
[----:B------:R-:W-:Y:S01]  /*2170*/  FADD.FTZ R2, -R9, R2 ;  /* 0x0000000209027221 */ /* 0x000fe20000010100 */
[----:B------:R-:W-:Y:S01]  /*2180*/  LEA.HI R7, R7, R68, RZ, 0x3 ;  /* 0x0000004407077211 */ /* 0x000fe200078f18ff */
        /* <DEDUP_REMOVED lines=19> */
[----:B------:R-:W-:Y:S01]  /*22c0*/  FMUL.FTZ R4, R67, R4 ;  /* 0x0000000443047220 */ /* 0x000fe20000410000 */
[----:B------:R-:W-:Y:S01]  /*22d0*/  LEA.HI.SX32 R7, R7, R70, 0x1d ;  /* 0x0000004607077211 */ /* 0x000fe200078feaff */
        /* <DEDUP_REMOVED lines=23> */
[C---:B------:R-:W-:Y:S01]  /*2450*/  IADD3 R77, PT, PT, R7.reuse, 0x20, RZ ;  /* 0x00000020074d7810 */ /* 0x040fe20007ffe0ff */
[----:B------:R-:W-:Y:S01]  /*2460*/  FFMA.FTZ R4, R4, R57, R33 ;  /* 0x0000003904047223 */ /* 0x000fe20000010021 */
[----:B------:R-:W-:Y:S01]  /*2470*/  IADD3 R5, PT, PT, R7, 0x40, RZ ;  /* 0x0000004007057810 */ /* 0x000fe20007ffe0ff */
[----:B------:R-:W-:Y:S01]  /*2480*/  FFMA.FTZ R9, R9, R60, R36 ;  /* 0x0000003c09097223 */ /* 0x000fe20000010024 */
[----:B------:R-:W-:Y:S01]  /*2490*/  FFMA.FTZ R8, R8, R61, R37 ;  /* 0x0000003d08087223 */ /* 0x000fe20000010025 */
[----:B------:R-:W-:Y:S01]  /*24a0*/  FFMA.FTZ R11, R11, R62, R38 ;  /* 0x0000003e0b0b7223 */ /* 0x000fe20000010026 */
[----:B------:R-:W-:Y:S01]  /*24b0*/  FFMA.FTZ R6, R6, R63, R39 ;  /* 0x0000003f06067223 */ /* 0x000fe20000010027 */
[----:B------:R-:W-:Y:S01]  /*24c0*/  FFMA.FTZ R87, R87, R48, R24 ;  /* 0x0000003057577223 */ /* 0x000fe20000010018 */
[----:B------:R-:W-:Y:S01]  /*24d0*/  FFMA.FTZ R10, R10, R49, R25 ;  /* 0x000000310a0a7223 */ /* 0x000fe20000010019 */
[----:B------:R-:W-:Y:S01]  /*24e0*/  F2FP.BF16.F32.PACK_AB R67, R0, R67 ;  /* 0x000000430043723e */ /* 0x000fe200000010ff */
[----:B-1----:R-:W-:Y:S01]  /*24f0*/  IMAD.WIDE.U32 R2, R7, 0x10, R80 ;  /* 0x0000001007027825 */ /* 0x002fe200078e0050 */
[----:B------:R-:W-:-:S03]  /*2500*/  F2FP.BF16.F32.PACK_AB R66, R4, R65 ;  /* 0x000000410442723e */ /* 0x000fc600000010ff */
[----:B------:R-:W-:Y:S01]  /*2510*/  FFMA.FTZ R0, R64, R51, R27 ;  /* 0x0000003340007223 */ /* 0x000fe2000001001b */
[----:B------:R-:W-:Y:S01]  /*2520*/  F2FP.BF16.F32.PACK_AB R65, R6, R11 ;  /* 0x0000000b0641723e */ /* 0x000fe200000010ff */
[----:B------:R-:W-:Y:S01]  /*2530*/  IMAD.WIDE.U32 R76, R77, 0x10, R80 ;  /* 0x000000104d4c7825 */ /* 0x000fe200078e0050 */
[----:B------:R-:W-:-:S03]  /*2540*/  F2FP.BF16.F32.PACK_AB R64, R8, R9 ;  /* 0x000000090840723e */ /* 0x000fc600000010ff */
[----:B------:R-:W-:Y:S01]  /*2550*/  FFMA.FTZ R7, R89, R50, R26 ;  /* 0x0000003259077223 */ /* 0x000fe2000001001a */
[----:B------:R-:W-:Y:S01]  /*2560*/  FFMA.FTZ R90, R90, R55, R31 ;  /* 0x000000375a5a7223 */ /* 0x000fe2000001001f */
[----:B------:R-:W-:-:S04]  /*2570*/  IMAD.WIDE.U32 R80, R5, 0x10, R80 ;  /* 0x0000001005507825 */ /* 0x000fc800078e0050 */
[----:B------:R-:W-:Y:S01]  /*2580*/  FFMA.FTZ R5, R75, R54, R30 ;  /* 0x000000364b057223 */ /* 0x000fe2000001001e */
[----:B------:R-:W-:Y:S01]  /*2590*/  F2FP.BF16.F32.PACK_AB R6, R10, R87 ;  /* 0x000000570a06723e */ /* 0x000fe200000010ff */
        /* <DEDUP_REMOVED lines=20> */
.L_x_5794:
[----:B------:R-:W-:Y:S05]  /*26e0*/  BSYNC.RECONVERGENT B0 ;  /* 0x0000000000007941 */ /* 0x000fea0003800200 */
.L_x_5793:
[----:B-1----:R-:W1:Y:S02]  /*26f0*/  LDC.64 R2, c[0x0][0x380] ;  /* 0x0000e000ff027b82 */ /* 0x002e640000000a00 */
[----:B-1----:R-:W-:-:S04]  /*2700*/  LEA R69, R2, R69, 0x2 ;  /* 0x0000004502457211 */ /* 0x002fc800078e10ff */
[----:B------:R-:W-:-:S13]  /*2710*/  ISETP.GE.AND P0, PT, R69, R3, PT ;  /* 0x000000034500720c */ /* 0x000fda0003f06270 */
[----:B------:R-:W-:Y:S05]  /*2720*/  @!P0 BRA `(.L_x_5795) ;  /* 0xffffffdc00108947 */ /* 0x000fea000383ffff */
[----:B------:R-:W-:Y:S05]  /*2730*/  EXIT ;  /* 0x000000000000794d */ /* 0x000fea0003800000 */
.L_x_5792:
[----:B------:R-:W-:Y:S01]  /*2740*/  HFMA2 R66, -RZ, RZ, 0, 5.9604644775390625e-08 ;  /* 0x00000001ff427431 */ /* 0x000fe200000001ff */
[----:B------:R-:W-:Y:S01]  /*2750*/  BSSY B0, `(.L_x_5796) ;  /* 0x0000007000007945 */ /* 0x000fe20003800000 */
[----:B------:R-:W-:Y:S01]  /*2760*/  MOV R93, R10 ;  /* 0x0000000a005d7202 */ /* 0x000fe20000000f00 */
[----:B------:R-:W-:Y:S01]  /*2770*/  IMAD.MOV.U32 R64, RZ, RZ, -0x1 ;  /* 0xffffffffff407424 */ /* 0x000fe200078e00ff */
[----:B------:R-:W-:-:S07]  /*2780*/  MOV R65, 0x1f ;  /* 0x0000001f00417802 */ /* 0x000fce0000000f00 */
[----:B------:R-:W-:Y:S05]  /*2790*/  WARPSYNC.COLLECTIVE R64, `(.L_x_5797) ;  /* 0x0000000040087348 */ /* 0x000fea0003c00000 */
[----:B------:R0:W1:Y:S02]  /*27a0*/  SHFL.BFLY P0, R91, R93, R66, R65 ;  /* 0x0c0000425d5b7389 */ /* 0x0000640000000041 */
[----:B01----:R-:W-:Y:S05]  /*27b0*/  ENDCOLLECTIVE ;  /* 0x000000000000791b */ /* 0x003fea0003800000 */
.L_x_5797:
[----:B------:R-:W-:Y:S05]  /*27c0*/  BSYNC B0 ;  /* 0x0000000000007941 */ /* 0x000fea0003800000 */
.L_x_5796:
        /* <DEDUP_REMOVED lines=9> */
.L_x_5798:
[----:B------:R-:W-:Y:S01]  /*2860*/  HFMA2 R66, -RZ, RZ, 0, 2.384185791015625e-07 ;  /* 0x00000004ff427431 */ /* 0x000fe200000001ff */
[----:B------:R-:W-:-:S05]  /*2870*/  MOV R88, R91 ;  /* 0x0000005b00587202 */ /* 0x000fca0000000f00 */
[----:B------:R-:W-:-:S05]  /*2880*/  FADD.FTZ R88, R67, R88 ;  /* 0x0000005843587221 */ /* 0x000fca0000010000 */
[----:B------:R-:W-:-:S07]  /*2890*/  MOV R93, R88 ;  /* 0x00000058005d7202 */ /* 0x000fce0000000f00 */
[----:B------:R-:W-:Y:S05]  /*28a0*/  WARPSYNC.COLLECTIVE R64, `(.L_x_5799) ;  /* 0x0000000040087348 */ /* 0x000fea0003c00000 */
[----:B------:R0:W1:Y:S02]  /*28b0*/  SHFL.BFLY P0, R91, R93, R66, R65 ;  /* 0x0c0000425d5b7389 */ /* 0x0000640000000041 */
[----:B01----:R-:W-:Y:S05]  /*28c0*/  ENDCOLLECTIVE ;  /* 0x000000000000791b */ /* 0x003fea0003800000 */
.L_x_5799:
        /* <DEDUP_REMOVED lines=8> */
.L_x_5800:
[----:B------:R-:W-:Y:S01]  /*2950*/  HFMA2 R66, -RZ, RZ, 0, 9.5367431640625e-07 ;  /* 0x00000010ff427431 */ /* 0x000fe200000001ff */
[----:B------:R-:W-:-:S05]  /*2960*/  MOV R90, R91 ;  /* 0x0000005b005a7202 */ /* 0x000fca0000000f00 */
[----:B------:R-:W-:-:S05]  /*2970*/  FADD.FTZ R90, R89, R90 ;  /* 0x0000005a595a7221 */ /* 0x000fca0000010000 */
[----:B------:R-:W-:-:S07]  /*2980*/  MOV R93, R90 ;  /* 0x0000005a005d7202 */ /* 0x000fce0000000f00 */
[----:B------:R-:W-:Y:S05]  /*2990*/  WARPSYNC.COLLECTIVE R64, `(.L_x_5801) ;  /* 0x0000000040087348 */ /* 0x000fea0003c00000 */
[----:B------:R0:W1:Y:S02]  /*29a0*/  SHFL.BFLY P0, R91, R93, R66, R65 ;  /* 0x0c0000425d5b7389 */ /* 0x0000640000000041 */
[----:B01----:R-:W-:Y:S05]  /*29b0*/  ENDCOLLECTIVE ;  /* 0x000000000000791b */ /* 0x003fea0003800000 */
.L_x_5801:
        /* <DEDUP_REMOVED lines=57> */
.L_x_5802:
[----:B------:R-:W-:Y:S01]  /*2d50*/  HFMA2 R66, -RZ, RZ, 0, 1.1920928955078125e-07 ;  /* 0x00000002ff427431 */ /* 0x000fe200000001ff */
[----:B------:R-:W-:-:S05]  /*2d60*/  MOV R67, R91 ;  /* 0x0000005b00437202 */ /* 0x000fca0000000f00 */
[----:B------:R-:W-:-:S05]  /*2d70*/  FADD.FTZ R67, R10, R67 ;  /* 0x000000430a437221 */ /* 0x000fca0000010000 */
[----:B------:R-:W-:-:S07]  /*2d80*/  MOV R93, R67 ;  /* 0x00000043005d7202 */ /* 0x000fce0000000f00 */
[----:B------:R-:W-:Y:S05]  /*2d90*/  WARPSYNC.COLLECTIVE R64, `(.L_x_5803) ;  /* 0x0000000040087348 */ /* 0x000fea0003c00000 */
[----:B------:R0:W1:Y:S02]  /*2da0*/  SHFL.BFLY P0, R91, R93, R66, R65 ;  /* 0x0c0000425d5b7389 */ /* 0x0000640000000041 */
[----:B01----:R-:W-:Y:S05]  /*2db0*/  ENDCOLLECTIVE ;  /* 0x000000000000791b */ /* 0x003fea0003800000 */
.L_x_5803:
[----:B------:R-:W-:Y:S01]  /*2dc0*/  HFMA2 R66, -RZ, RZ, 0, 2.384185791015625e-07 ;  /* 0x00000004ff427431 */ /* 0x000fe200000001ff */
[----:B------:R-:W-:-:S05]  /*2dd0*/  MOV R88, R91 ;  /* 0x0000005b00587202 */ /* 0x000fca0000000f00 */
[----:B------:R-:W-:-:S05]  /*2de0*/  FADD.FTZ R88, R67, R88 ;  /* 0x0000005843587221 */ /* 0x000fca0000010000 */
[----:B------:R-:W-:-:S07]  /*2df0*/  MOV R93, R88 ;  /* 0x00000058005d7202 */ /* 0x000fce0000000f00 */
[----:B------:R-:W-:Y:S05]  /*2e00*/  WARPSYNC.COLLECTIVE R64, `(.L_x_5804) ;  /* 0x0000000040087348 */ /* 0x000fea0003c00000 */
[----:B------:R0:W1:Y:S02]  /*2e10*/  SHFL.BFLY P0, R91, R93, R66, R65 ;  /* 0x0c0000425d5b7389 */ /* 0x0000640000000041 */
[----:B01----:R-:W-:Y:S05]  /*2e20*/  ENDCOLLECTIVE ;  /* 0x000000000000791b */ /* 0x003fea0003800000 */
.L_x_5804:
[----:B------:R-:W-:Y:S01]  /*2e30*/  HFMA2 R66, -RZ, RZ, 0, 4.76837158203125e-07 ;  /* 0x00000008ff427431 */ /* 0x000fe200000001ff */
[----:B------:R-:W-:-:S05]  /*2e40*/  MOV R89, R91 ;  /* 0x0000005b00597202 */ /* 0x000fca0000000f00 */
[----:B------:R-:W-:-:S05]  /*2e50*/  FADD.FTZ R89, R88, R89 ;  /* 0x0000005958597221 */ /* 0x000fca0000010000 */
[----:B------:R-:W-:-:S07]  /*2e60*/  MOV R93, R89 ;  /* 0x00000059005d7202 */ /* 0x000fce0000000f00 */
[----:B------:R-:W-:Y:S05]  /*2e70*/  WARPSYNC.COLLECTIVE R64, `(.L_x_5805) ;  /* 0x0000000040087348 */ /* 0x000fea0003c00000 */
[----:B------:R0:W1:Y:S02]  /*2e80*/  SHFL.BFLY P0, R91, R93, R66, R65 ;  /* 0x0c0000425d5b7389 */ /* 0x0000640000000041 */
[----:B01----:R-:W-:Y:S05]  /*2e90*/  ENDCOLLECTIVE ;  /* 0x000000000000791b */ /* 0x003fea0003800000 */
.L_x_5805:
[----:B------:R-:W-:Y:S01]  /*2ea0*/  HFMA2 R66, -RZ, RZ, 0, 9.5367431640625e-07 ;  /* 0x00000010ff427431 */ /* 0x000fe200000001ff */
[----:B------:R-:W-:-:S05]  /*2eb0*/  MOV R90, R91 ;  /* 0x0000005b005a7202 */ /* 0x000fca0000000f00 */
[----:B------:R-:W-:-:S05]  /*2ec0*/  FADD.FTZ R90, R89, R90 ;  /* 0x0000005a595a7221 */ /* 0x000fca0000010000 */
[----:B------:R-:W-:-:S07]  /*2ed0*/  MOV R93, R90 ;  /* 0x0000005a005d7202 */ /* 0x000fce0000000f00 */
[----:B------:R-:W-:Y:S05]  /*2ee0*/  WARPSYNC.COLLECTIVE R64, `(.L_x_5806) ;  /* 0x0000000040087348 */ /* 0x000fea0003c00000 */
[----:B------:R0:W1:Y:S02]  /*2ef0*/  SHFL.BFLY P0, R91, R93, R66, R65 ;  /* 0x0c0000425d5b7389 */ /* 0x0000640000000041 */
[----:B01----:R-:W-:Y:S05]  /*2f00*/  ENDCOLLECTIVE ;  /* 0x000000000000791b */ /* 0x003fea0003800000 */
.L_x_5806:
[----:B------:R-:W-:Y:S05]  /*2f10*/  BRA `(.L_x_5807) ;  /* 0xfffffff000247947 */ /* 0x000fea000383ffff */
.L_x_5808:
        /* <DEDUP_REMOVED lines=14> */
.L_x_28737:


//--------------------- .text._ZN10layer_norm13ln_fwd_kernelINS_13Kernel_traitsIf13__nv_bfloat16S2_S2_fjLj768ELj1ELj4ELj1ELj16ENS_18Kernel_traits_baseILj768EfS2_S2_S2_fjLj128EEEEELb0ELb1ELb0ELb0EEEvNS_9FwdParamsE --------------------------
	.section	.text._ZN10layer_norm13ln_fwd_kernelINS_13Kernel_traitsIf13__nv_bfloat16S2_S2_fjLj768ELj1ELj4ELj1ELj16ENS_18Kernel_traits_baseILj768EfS2_S2_S2_fjLj128EEEEELb0ELb1ELb0ELb0EEEvNS_9FwdParamsE,"ax",@progbits
	.align	128
        .global         _ZN10layer_norm13ln_fwd_kernelINS_13Kernel_traitsIf13__nv_bfloat16S2_S2_fjLj768ELj1ELj4ELj1ELj16ENS_18Kernel_traits_baseILj768EfS2_S2_S2_fjLj128EEEEELb0ELb1ELb0ELb0EEEvNS_9FwdParamsE
        .type           _ZN10layer_norm13ln_fwd_kernelINS_13Kernel_traitsIf13__nv_bfloat16S2_S2_fjLj768ELj1ELj4ELj1ELj16ENS_18Kernel_traits_baseILj768EfS2_S2_S2_fjLj128EEEEELb0ELb1ELb0ELb0EEEvNS_9FwdParamsE,@function
        .size           _ZN10layer_norm13ln_fwd_kernelINS_13Kernel_traitsIf13__nv_bfloat16S2_S2_fjLj768ELj1ELj4ELj1ELj16ENS_18Kernel_traits_baseILj768EfS2_S2_S2_fjLj128EEEEELb0ELb1ELb0ELb0EEEvNS_9FwdParamsE,(.L_x_28738 - _ZN10layer_norm13ln_fwd_kernelINS_13Kernel_traitsIf13__nv_bfloat16S2_S2_fjLj768ELj1ELj4ELj1ELj16ENS_18Kernel_traits_baseILj768EfS2_S2_S2_fjLj128EEEEELb0ELb1ELb0ELb0EEEvNS_9FwdParamsE)
        .other          _ZN10layer_norm13ln_fwd_kernelINS_13Kernel_traitsIf13__nv_bfloat16S2_S2_fjLj768ELj1ELj4ELj1ELj16ENS_18Kernel_traits_baseILj768EfS2_S2_S2_fjLj128EEEEELb0ELb1ELb0ELb0EEEvNS_9FwdParamsE,@"STO_CUDA_ENTRY STV_DEFAULT"
_ZN10layer_norm13ln_fwd_kernelINS_13Kernel_traitsIf13__nv_bfloat16S2_S2_fjLj768ELj1ELj4ELj1ELj16ENS_18Kernel_traits_baseILj768EfS2_S2_S2_fjLj128EEEEELb0ELb1ELb0ELb0EEEvNS_9FwdParamsE:
.text._ZN10layer_norm13ln_fwd_kernelINS_13Kernel_traitsIf13__nv_bfloat16S2_S2_fjLj768ELj1ELj4ELj1ELj16ENS_18Kernel_traits_baseILj768EfS2_S2_S2_fjLj128EEEEELb0ELb1ELb0ELb0EEEvNS_9FwdParamsE:
        /* <DEDUP_REMOVED lines=29> */
[----:B------:R3:W5:Y:S03]  /*01d0*/  @P1 LDG.E.128 R56, desc[UR6][R12.64+0x10] ;  /* 0x000010060c381981 */ /* 0x000766000c1e1d00 */
[----:B------:R-:W1:Y:S01]  /*01e0*/  @P0 LDC.64 R4, c[0x0][0x438] ;  /* 0x00010e00ff040b82 */ /* 0x000e620000000a00 */
[----:B------:R3:W5:Y:S01]  /*01f0*/  @P1 LD.E.128 R52, desc[UR6][R14.64] ;  /* 0x000000060e341980 */ /* 0x000762000c101d00 */
[----:B--2---:R-:W-:-:S03]  /*0200*/  @P1 IMAD.WIDE.U32 R16, R9, 0x20, R16 ;  /* 0x0000002009101825 */ /* 0x004fc600078e0010 */
[----:B------:R3:W5:Y:S03]  /*0210*/  @P1 LD.E.128 R48, desc[UR6][R14.64+0x10] ;  /* 0x000010060e301980 */ /* 0x000766000c101d00 */
[----:B------:R-:W2:Y:S01]  /*0220*/  @P0 LDC.64 R6, c[0x0][0x3e8] ;  /* 0x0000fa00ff060b82 */ /* 0x000ea20000000a00 */
[----:B------:R3:W5:Y:S04]  /*0230*/  @P1 LDG.E.128 R44, desc[UR6][R16.64] ;  /* 0x00000006102c1981 */ /* 0x000768000c1e1d00 */
[----:B------:R3:W5:Y:S01]  /*0240*/  @P1 LDG.E.128 R40, desc[UR6][R16.64+0x10] ;  /* 0x0000100610281981 */ /* 0x000762000c1e1d00 */
[----:B0-----:R-:W-:-:S05]  /*0250*/  @P0 IMAD.WIDE.U32 R2, R10, 0x20, R2 ;  /* 0x000000200a020825 */ /* 0x001fca00078e0002 */
[----:B------:R3:W5:Y:S01]  /*0260*/  @P0 LDG.E.128 R84, desc[UR6][R2.64] ;  /* 0x0000000602540981 */ /* 0x000762000c1e1d00 */
[----:B-1----:R-:W-:-:S03]  /*0270*/  @P0 IMAD.WIDE.U32 R4, R10, 0x20, R4 ;  /* 0x000000200a040825 */ /* 0x002fc600078e0004 */
[----:B------:R3:W5:Y:S04]  /*0280*/  @P0 LDG.E.128 R80, desc[UR6][R2.64+0x10] ;  /* 0x0000100602500981 */ /* 0x000768000c1e1d00 */
[----:B------:R3:W5:Y:S01]  /*0290*/  @P0 LD.E.128 R76, desc[UR6][R4.64] ;  /* 0x00000006044c0980 */ /* 0x000762000c101d00 */
[----:B--2---:R-:W-:-:S03]  /*02a0*/  @P0 IMAD.WIDE.U32 R6, R10, 0x20, R6 ;  /* 0x000000200a060825 */ /* 0x004fc600078e0006 */
[----:B------:R3:W5:Y:S04]  /*02b0*/  @P0 LD.E.128 R72, desc[UR6][R4.64+0x10] ;  /* 0x0000100604480980 */ /* 0x000768000c101d00 */
[----:B------:R3:W5:Y:S04]  /*02c0*/  @P0 LDG.E.128 R68, desc[UR6][R6.64] ;  /* 0x0000000606440981 */ /* 0x000768000c1e1d00 */
[----:B------:R3:W5:Y:S01]  /*02d0*/  @P0 LDG.E.128 R64, desc[UR6][R6.64+0x10] ;  /* 0x0000100606400981 */ /* 0x000762000c1e1d00 */
[----:B------:R-:W-:Y:S02]  /*02e0*/  ISETP.GE.U32.AND P0, PT, R11, 0x60, PT ;  /* 0x000000600b00780c */ /* 0x000fe40003f06070 */
[----:B------:R-:W-:-:S11]  /*02f0*/  @P1 IADD3 R9, PT, PT, R9, 0x20, RZ ;  /* 0x0000002009091810 */ /* 0x000fd60007ffe0ff */
[----:B---3--:R-:W-:Y:S05]  /*0300*/  @!P0 BRA `(.L_x_5811) ;  /* 0x0000000000dc8947 */ /* 0x008fea0003800000 */
[----:B------:R-:W0:Y:S08]  /*0310*/  LDC.64 R2, c[0x0][0x3d0] ;  /* 0x0000f400ff027b82 */ /* 0x000e300000000a00 */
[----:B------:R-:W1:Y:S08]  /*0320*/  LDC.64 R4, c[0x0][0x438] ;  /* 0x00010e00ff047b82 */ /* 0x000e700000000a00 */
[----:B------:R-:W2:Y:S01]  /*0330*/  LDC.64 R6, c[0x0][0x3e8] ;  /* 0x0000fa00ff067b82 */ /* 0x000ea20000000a00 */
[----:B0-----:R-:W-:-:S05]  /*0340*/  IMAD.WIDE.U32 R2, R9, 0x20, R2 ;  /* 0x0000002009027825 */ /* 0x001fca00078e0002 */
[----:B------:R0:W5:Y:S01]  /*0350*/  LDG.E.128 R36, desc[UR6][R2.64] ;  /* 0x0000000602247981 */ /* 0x000162000c1e1d00 */
[----:B-1----:R-:W-:-:S03]  /*0360*/  IMAD.WIDE.U32 R4, R9, 0x20, R4 ;  /* 0x0000002009047825 */ /* 0x002fc600078e0004 */
[----:B------:R0:W5:Y:S04]  /*0370*/  LDG.E.128 R32, desc[UR6][R2.64+0x10] ;  /* 0x0000100602207981 */ /* 0x000168000c1e1d00 */
[----:B------:R0:W5:Y:S01]  /*0380*/  LD.E.128 R28, desc[UR6][R4.64] ;  /* 0x00000006041c7980 */ /* 0x000162000c101d00 */
[----:B--2---:R-:W-:-:S03]  /*0390*/  IMAD.WIDE.U32 R6, R9, 0x20, R6 ;  /* 0x0000002009067825 */ /* 0x004fc600078e0006 */
[----:B------:R0:W5:Y:S04]  /*03a0*/  LD.E.128 R24, desc[UR6][R4.64+0x10] ;  /* 0x0000100604187980 */ /* 0x000168000c101d00 */
[----:B------:R0:W5:Y:S04]  /*03b0*/  LDG.E.128 R20, desc[UR6][R6.64] ;  /* 0x0000000606147981 */ /* 0x000168000c1e1d00 */
[----:B------:R0:W5:Y:S01]  /*03c0*/  LDG.E.128 R16, desc[UR6][R6.64+0x10] ;  /* 0x0000100606107981 */ /* 0x000162000c1e1d00 */
[----:B------:R-:W-:Y:S05]  /*03d0*/  BRA `(.L_x_5811) ;  /* 0x0000000000a87947 */ /* 0x000fea0003800000 */
.L_x_5810:
[C---:B------:R-:W-:Y:S02]  /*03e0*/  ISETP.GE.U32.AND P1, PT, R11.reuse, 0x40, PT ;  /* 0x000000400b00780c */ /* 0x040fe40003f26070 */
[C---:B------:R-:W-:Y:S02]  /*03f0*/  ISETP.GE.U32.AND P0, PT, R11.reuse, 0x20, PT ;  /* 0x000000200b00780c */ /* 0x040fe40003f06070 */
[----:B------:R-:W-:Y:S02]  /*0400*/  ISETP.GE.U32.AND P2, PT, R11, 0x60, PT ;  /* 0x000000600b00780c */ /* 0x000fe40003f46070 */
[----:B------:R-:W-:-:S07]  /*0410*/  MOV R9, R10 ;  /* 0x0000000a00097202 */ /* 0x000fce0000000f00 */
[----:B------:R-:W0:Y:S02]  /*0420*/  @P1 LDC.64 R2, c[0x0][0x3d0] ;  /* 0x0000f400ff021b82 */ /* 0x000e240000000a00 */
[----:B------:R-:W-:-:S06]  /*0430*/  @P0 LOP3.LUT R9, R10, 0x20, RZ, 0xfc, !PT ;  /* 0x000000200a090812 */ /* 0x000fcc00078efcff */
[----:B------:R-:W1:Y:S08]  /*0440*/  @P1 LDC.64 R4, c[0x0][0x3e8] ;  /* 0x0000fa00ff041b82 */ /* 0x000e700000000a00 */
[----:B------:R-:W2:Y:S08]  /*0450*/  @P0 LDC.64 R6, c[0x0][0x3d0] ;  /* 0x0000f400ff060b82 */ /* 0x000eb00000000a00 */
[----:B------:R-:W3:Y:S01]  /*0460*/  @P0 LDC.64 R12, c[0x0][0x3e8] ;  /* 0x0000fa00ff0c0b82 */ /* 0x000ee20000000a00 */
[----:B0-----:R-:W-:-:S05]  /*0470*/  @P1 IMAD.WIDE.U32 R2, R9, 0x20, R2 ;  /* 0x0000002009021825 */ /* 0x001fca00078e0002 */
[----:B------:R-:W5:Y:S02]  /*0480*/  @P1 LDG.E.128 R60, desc[UR6][R2.64] ;  /* 0x00000006023c1981 */ /* 0x000f64000c1e1d00 */
[----:B------:R-:W0:Y:S01]  /*0490*/  @P2 LDC.64 R50, c[0x0][0x3d0] ;  /* 0x0000f400ff322b82 */ /* 0x000e220000000a00 */
[C---:B-1----:R-:W-:Y:S01]  /*04a0*/  @P1 IMAD.WIDE.U32 R4, R9.reuse, 0x20, R4 ;  /* 0x0000002009041825 */ /* 0x042fe200078e0004 */
[----:B------:R-:W-:Y:S01]  /*04b0*/  @P1 IADD3 R9, PT, PT, R9, 0x20, RZ ;  /* 0x0000002009091810 */ /* 0x000fe20007ffe0ff */
[----:B------:R-:W5:Y:S04]  /*04c0*/  @P1 LDG.E.128 R56, desc[UR6][R2.64+0x10] ;  /* 0x0000100602381981 */ /* 0x000f68000c1e1d00 */
[----:B------:R-:W5:Y:S01]  /*04d0*/  @P1 LDG.E.128 R44, desc[UR6][R4.64] ;  /* 0x00000006042c1981 */ /* 0x000f62000c1e1d00 */
[----:B------:R-:W1:Y:S01]  /*04e0*/  @P2 LDC.64 R52, c[0x0][0x3e8] ;  /* 0x0000fa00ff342b82 */ /* 0x000e620000000a00 */
[----:B--2---:R-:W-:-:S02]  /*04f0*/  @P0 IMAD.WIDE.U32 R14, R10, 0x20, R6 ;  /* 0x000000200a0e0825 */ /* 0x004fc400078e0006 */
[----:B------:R-:W5:Y:S04]  /*0500*/  @P1 LDG.E.128 R40, desc[UR6][R4.64+0x10] ;  /* 0x0000100604281981 */ /* 0x000f68000c1e1d00 */
[----:B------:R-:W5:Y:S01]  /*0510*/  @P0 LDG.E.128 R84, desc[UR6][R14.64] ;  /* 0x000000060e540981 */ /* 0x000f62000c1e1d00 */
[----:B---3--:R-:W-:-:S03]  /*0520*/  @P0 IMAD.WIDE.U32 R48, R10, 0x20, R12 ;  /* 0x000000200a300825 */ /* 0x008fc600078e000c */
[----:B------:R-:W5:Y:S01]  /*0530*/  @P0 LDG.E.128 R80, desc[UR6][R14.64+0x10] ;  /* 0x000010060e500981 */ /* 0x000f62000c1e1d00 */
[----:B------:R-:W-:Y:S02]  /*0540*/  CS2R R54, SRZ ;  /* 0x0000000000367805 */ /* 0x000fe4000001ff00 */
[----:B------:R-:W-:Y:S02]  /*0550*/  CS2R R74, SRZ ;  /* 0x00000000004a7805 */ /* 0x000fe4000001ff00 */
[----:B------:R-:W-:Y:S01]  /*0560*/  CS2R R72, SRZ ;  /* 0x0000000000487805 */ /* 0x000fe2000001ff00 */
[----:B------:R-:W5:Y:S01]  /*0570*/  @P0 LDG.E.128 R68, desc[UR6][R48.64] ;  /* 0x0000000630440981 */ /* 0x000f62000c1e1d00 */
[C---:B0-----:R-:W-:Y:S01]  /*0580*/  @P2 IMAD.WIDE.U32 R6, R9.reuse, 0x20, R50 ;  /* 0x0000002009062825 */ /* 0x041fe200078e0032 */
[----:B------:R-:W-:Y:S02]  /*0590*/  CS2R R78, SRZ ;  /* 0x00000000004e7805 */ /* 0x000fe4000001ff00 */
[----:B------:R-:W-:Y:S01]  /*05a0*/  CS2R R76, SRZ ;  /* 0x00000000004c7805 */ /* 0x000fe2000001ff00 */
[----:B------:R0:W5:Y:S04]  /*05b0*/  @P0 LDG.E.128 R64, desc[UR6][R48.64+0x10] ;  /* 0x0000100630400981 */ /* 0x000168000c1e1d00 */
[----:B------:R2:W5:Y:S01]  /*05c0*/  @P2 LDG.E.128 R36, desc[UR6][R6.64] ;  /* 0x0000000606242981 */ /* 0x000562000c1e1d00 */
[----:B-1----:R-:W-:-:S03]  /*05d0*/  @P2 IMAD.WIDE.U32 R12, R9, 0x20, R52 ;  /* 0x00000020090c2825 */ /* 0x002fc600078e0034 */
[----:B------:R2:W5:Y:S04]  /*05e0*/  @P2 LDG.E.128 R32, desc[UR6][R6.64+0x10] ;  /* 0x0000100606202981 */ /* 0x000568000c1e1d00 */
[----:B------:R2:W5:Y:S04]  /*05f0*/  @P2 LDG.E.128 R20, desc[UR6][R12.64] ;  /* 0x000000060c142981 */ /* 0x000568000c1e1d00 */
[----:B------:R2:W5:Y:S01]  /*0600*/  @P2 LDG.E.128 R16, desc[UR6][R12.64+0x10] ;  /* 0x000010060c102981 */ /* 0x000562000c1e1d00 */
[----:B------:R-:W-:Y:S02]  /*0610*/  CS2R R50, SRZ ;  /* 0x0000000000327805 */ /* 0x000fe4000001ff00 */
[----:B0-----:R-:W-:-:S02]  /*0620*/  CS2R R48, SRZ ;  /* 0x0000000000307805 */ /* 0x001fc4000001ff00 */
[----:B------:R-:W-:Y:S02]  /*0630*/  CS2R R52, SRZ ;  /* 0x0000000000347805 */ /* 0x000fe4000001ff00 */
[----:B------:R-:W-:Y:S02]  /*0640*/  @P2 CS2R R26, SRZ ;  /* 0x00000000001a2805 */ /* 0x000fe4000001ff00 */
[----:B------:R-:W-:Y:S02]  /*0650*/  @P2 CS2R R24, SRZ ;  /* 0x0000000000182805 */ /* 0x000fe4000001ff00 */
[----:B------:R-:W-:Y:S02]  /*0660*/  @P2 CS2R R30, SRZ ;  /* 0x00000000001e2805 */ /* 0x000fe4000001ff00 */
[----:B--2---:R-:W-:-:S07]  /*0670*/  @P2 CS2R R28, SRZ ;  /* 0x00000000001c2805 */ /* 0x004fce000001ff00 */
.L_x_5811:
[----:B------:R-:W-:Y:S05]  /*0680*/  BSYNC.RECONVERGENT B0 ;  /* 0x0000000000007941 */ /* 0x000fea0003800200 */
.L_x_5809:
[----:B------:R-:W1:Y:S02]  /*0690*/  LDCU UR4, c[0x0][0x384] ;  /* 0x00007080ff0477ac */ /* 0x000e640008000800 */
[----:B-1----:R-:W-:-:S13]  /*06a0*/  ISETP.GE.AND P0, PT, R8, UR4, PT ;  /* 0x0000000408007c0c */ /* 0x002fda000bf06270 */
[----:B------:R-:W-:Y:S05]  /*06b0*/  @P0 EXIT ;  /* 0x000000000000094d */ /* 0x000fea0003800000 */
[----:B------:R-:W1:Y:S01]  /*06c0*/  LDCU.64 UR8, c[0x0][0x3e0] ;  /* 0x00007c00ff0877ac */ /* 0x000e620008000a00 */
[----:B------:R-:W2:Y:S01]  /*06d0*/  LDCU.U8 UR4, c[0x0][0x410] ;  /* 0x00008200ff0477ac */ /* 0x000ea20008000000 */
[----:B------:R-:W3:Y:S01]  /*06e0*/  LDCU UR13, c[0x0][0x388] ;  /* 0x00007100ff0d77ac */ /* 0x000ee20008000800 */
[----:B------:R-:W4:Y:S01]  /*06f0*/  LDCU UR12, c[0x0][0x448] ;  /* 0x00008900ff0c77ac */ /* 0x000f220008000800 */
[----:B------:R-:W0:Y:S01]  /*0700*/  LDCU.64 UR10, c[0x0][0x3a0] ;  /* 0x00007400ff0a77ac */ /* 0x000e220008000a00 */
[----:B-1----:R-:W-:Y:S02]  /*0710*/  UISETP.NE.U32.AND UP0, UPT, UR8, URZ, UPT ;  /* 0x000000ff0800728c */ /* 0x002fe4000bf05070 */
[----:B--2---:R-:W-:Y:S02]  /*0720*/  UISETP.NE.AND UP2, UPT, UR4, URZ, UPT ;  /* 0x000000ff0400728c */ /* 0x004fe4000bf45270 */
[----:B0--34-:R-:W-:-:S11]  /*0730*/  UISETP.NE.AND.EX UP0, UPT, UR9, URZ, UPT, UP0 ;  /* 0x000000ff0900728c */ /* 0x019fd6000bf05300 */
.L_x_5831:
        /* <DEDUP_REMOVED lines=27> */
[C---:B------:R-:W-:Y:S02]  /*08f0*/  SHF.L.U32 R2, R5.reuse, 0x10, RZ ;  /* 0x0000001005027819 */ /* 0x040fe400000006ff */
[----:B------:R-:W-:Y:S02]  /*0900*/  SHF.L.U32 R4, R4, 0x10, RZ ;  /* 0x0000001004047819 */ /* 0x000fe400000006ff */
[----:B------:R-:W-:Y:S01]  /*0910*/  PRMT R3, R5, 0x7632, R3 ;  /* 0x0000763205037816 */ /* 0x000fe20000000003 */
[-C--:B------:R-:W-:Y:S01]  /*0920*/  FMUL.FTZ R5, R2, R109.reuse ;  /* 0x0000006d02057220 */ /* 0x080fe20000410000 */
[----:B------:R-:W-:Y:S01]  /*0930*/  PRMT R88, R6, 0x7632, R88 ;  /* 0x0000763206587816 */ /* 0x000fe20000000058 */
[----:B------:R-:W-:Y:S01]  /*0940*/  FMUL.FTZ R9, R4, R109 ;  /* 0x0000006d04097220 */ /* 0x000fe20000410000 */
[----:B------:R-:W-:-:S02]  /*0950*/  SHF.L.U32 R6, R6, 0x10, RZ ;  /* 0x0000001006067819 */ /* 0x000fc400000006ff */
[C---:B------:R-:W-:Y:S02]  /*0960*/  SHF.L.U32 R110, R7.reuse, 0x10, RZ ;  /* 0x00000010076e7819 */ /* 0x040fe400000006ff */
[----:B------:R-:W-:Y:S01]  /*0970*/  PRMT R91, R7, 0x7632, R91 ;  /* 0x00007632075b7816 */ /* 0x000fe2000000005b */
[-C--:B------:R-:W-:Y:S01]  /*0980*/  FMUL.FTZ R89, R6, R109.reuse ;  /* 0x0000006d06597220 */ /* 0x080fe20000410000 */
[----:B--2---:R-:W-:Y:S02]  /*0990*/  SHF.L.U32 R2, R12, 0x10, RZ ;  /* 0x000000100c027819 */ /* 0x004fe400000006ff */
[----:B------:R-:W-:Y:S02]  /*09a0*/  SHF.L.U32 R4, R13, 0x10, RZ ;  /* 0x000000100d047819 */ /* 0x000fe400000006ff */
[----:B------:R-:W-:Y:S01]  /*09b0*/  SHF.L.U32 R90, R14, 0x10, RZ ;  /* 0x000000100e5a7819 */ /* 0x000fe200000006ff */
[----:B------:R-:W-:Y:S01]  /*09c0*/  FFMA.FTZ R9, R9, R68, R2 ;  /* 0x0000004409097223 */ /* 0x000fe20000010002 */
[----:B------:R-:W-:Y:S01]  /*09d0*/  SHF.L.U32 R2, R15, 0x10, RZ ;  /* 0x000000100f027819 */ /* 0x000fe200000006ff */
[----:B------:R-:W-:Y:S01]  /*09e0*/  FFMA.FTZ R7, R5, R70, R4 ;  /* 0x0000004605077223 */ /* 0x000fe20000010004 */
[-C--:B------:R-:W-:Y:S01]  /*09f0*/  FMUL.FTZ R5, R110, R109.reuse ;  /* 0x0000006d6e057220 */ /* 0x080fe20000410000 */
[----:B------:R-:W-:Y:S01]  /*0a00*/  SHF.L.U32 R4, R3, 0x10, RZ ;  /* 0x0000001003047819 */ /* 0x000fe200000006ff */
[----:B------:R-:W-:Y:S01]  /*0a10*/  FFMA.FTZ R6, R89, R64, R90 ;  /* 0x0000004059067223 */ /* 0x000fe2000001005a */
[----:B------:R-:W-:Y:S01]  /*0a20*/  SHF.L.U32 R90, R88, 0x10, RZ ;  /* 0x00000010585a7819 */ /* 0x000fe200000006ff */
[----:B------:R-:W-:Y:S01]  /*0a30*/  FFMA.FTZ R5, R5, R66, R2 ;  /* 0x0000004205057223 */ /* 0x000fe20000010002 */
[----:B------:R-:W-:Y:S01]  /*0a40*/  SHF.L.U32 R2, R0, 0x10, RZ ;  /* 0x0000001000027819 */ /* 0x000fe200000006ff */
[-C--:B------:R-:W-:Y:S01]  /*0a50*/  FMUL.FTZ R88, R4, R109.reuse ;  /* 0x0000006d04587220 */ /* 0x080fe20000410000 */
[----:B------:R-:W-:Y:S01]  /*0a60*/  PRMT R89, R15, 0x7632, R89 ;  /* 0x000076320f597816 */ /* 0x000fe20000000059 */
[----:B------:R-:W-:Y:S01]  /*0a70*/  FMUL.FTZ R90, R90, R109 ;  /* 0x0000006d5a5a7220 */ /* 0x000fe20000410000 */
[----:B------:R-:W-:-:S02]  /*0a80*/  SHF.L.U32 R110, R91, 0x10, RZ ;  /* 0x000000105b6e7819 */ /* 0x000fc400000006ff */
[----:B------:R-:W-:Y:S02]  /*0a90*/  PRMT R4, R14, 0x7632, R4 ;  /* 0x000076320e047816 */ /* 0x000fe40000000004 */
[----:B------:R-:W-:Y:S01]  /*0aa0*/  PRMT R3, R13, 0x7632, R3 ;  /* 0x000076320d037816 */ /* 0x000fe20000000003 */
[----:B------:R-:W-:Y:S01]  /*0ab0*/  FMUL.FTZ R110, R110, R109 ;  /* 0x0000006d6e6e7220 */ /* 0x000fe20000410000 */
[----:B------:R-:W-:Y:S02]  /*0ac0*/  PRMT R0, R12, 0x7632, R0 ;  /* 0x000076320c007816 */ /* 0x000fe40000000000 */
[----:B------:R-:W-:Y:S02]  /*0ad0*/  SHF.L.U32 R113, R89, 0x10, RZ ;  /* 0x0000001059717819 */ /* 0x000fe400000006ff */
[----:B------:R-:W-:Y:S02]  /*0ae0*/  SHF.L.U32 R111, R4, 0x10, RZ ;  /* 0x00000010046f7819 */ /* 0x000fe400000006ff */
[----:B------:R-:W-:Y:S01]  /*0af0*/  SHF.L.U32 R91, R3, 0x10, RZ ;  /* 0x00000010035b7819 */ /* 0x000fe200000006ff */
[----:B------:R-:W-:Y:S01]  /*0b00*/  FFMA.FTZ R4, R110, R67, R113 ;  /* 0x000000436e047223 */ /* 0x000fe20000010071 */
[----:B------:R-:W-:Y:S01]  /*0b10*/  SHF.L.U32 R89, R0, 0x10, RZ ;  /* 0x0000001000597819 */ /* 0x000fe200000006ff */
[----:B------:R-:W-:Y:S01]  /*0b20*/  FMUL.FTZ R0, R2, R109 ;  /* 0x0000006d02007220 */ /* 0x000fe20000410000 */
[----:B------:R-:W-:Y:S01]  /*0b30*/  FFMA.FTZ R3, R90, R65, R111 ;  /* 0x000000415a037223 */ /* 0x000fe2000001006f */
[----:B------:R-:W-:Y:S01]  /*0b40*/  FFMA.FTZ R2, R88, R71, R91 ;  /* 0x0000004758027223 */ /* 0x000fe2000001005b */
[----:B------:R-:W-:Y:S01]  /*0b50*/  F2FP.BF16.F32.PACK_AB R91, R4, R5 ;  /* 0x00000005045b723e */ /* 0x000fe200000010ff */
[----:B------:R-:W-:-:S02]  /*0b60*/  FFMA.FTZ R0, R0, R69, R89 ;  /* 0x0000004500007223 */ /* 0x000fc40000010059 */
[----:B------:R-:W-:Y:S02]  /*0b70*/  F2FP.BF16.F32.PACK_AB R90, R3, R6 ;  /* 0x00000006035a723e */ /* 0x000fe400000010ff */
[----:B------:R-:W-:Y:S02]  /*0b80*/  F2FP.BF16.F32.PACK_AB R89, R2, R7 ;  /* 0x000000070259723e */ /* 0x000fe400000010ff */
[----:B------:R-:W-:Y:S01]  /*0b90*/  F2FP.BF16.F32.PACK_AB R88, R0, R9 ;  /* 0x000000090058723e */ /* 0x000fe200000010ff */
[----:B------:R-:W-:Y:S06]  /*0ba0*/  BRA `(.L_x_5815) ;  /* 0x0000000000807947 */ /* 0x000fec0003800000 */
.L_x_5814:
[----:B-----5:R-:W-:Y:S02]  /*0bb0*/  PRMT R0, R4, 0x7632, R0 ;  /* 0x0000763204007816 */ /* 0x020fe40000000000 */
[----:B------:R-:W-:Y:S02]  /*0bc0*/  PRMT R3, R6, 0x7632, R3 ;  /* 0x0000763206037816 */ /* 0x000fe40000000003 */
[----:B------:R-:W-:Y:S02]  /*0bd0*/  SHF.L.U32 R4, R4, 0x10, RZ ;  /* 0x0000001004047819 */ /* 0x000fe400000006ff */
[----:B------:R-:W-:Y:S02]  /*0be0*/  SHF.L.U32 R6, R6, 0x10, RZ ;  /* 0x0000001006067819 */ /* 0x000fe400000006ff */
[----:B------:R-:W-:Y:S01]  /*0bf0*/  PRMT R2, R5, 0x7632, R2 ;  /* 0x0000763205027816 */ /* 0x000fe20000000002 */
[----:B------:R-:W-:Y:S01]  /*0c00*/  FMUL.FTZ R9, R4, R109 ;  /* 0x0000006d04097220 */ /* 0x000fe20000410000 */
[----:B------:R-:W-:-:S02]  /*0c10*/  PRMT R89, R7, 0x7632, R89 ;  /* 0x0000763207597816 */ /* 0x000fc40000000059 */
[----:B------:R-:W-:Y:S01]  /*0c20*/  SHF.L.U32 R88, R5, 0x10, RZ ;  /* 0x0000001005587819 */ /* 0x000fe200000006ff */
[-C--:B------:R-:W-:Y:S01]  /*0c30*/  FMUL.FTZ R5, R6, R109.reuse ;  /* 0x0000006d06057220 */ /* 0x080fe20000410000 */
[----:B------:R-:W-:Y:S01]  /*0c40*/  SHF.L.U32 R90, R7, 0x10, RZ ;  /* 0x00000010075a7819 */ /* 0x000fe200000006ff */
[----:B------:R-:W-:Y:S01]  /*0c50*/  FMUL.FTZ R9, R9, R68 ;  /* 0x0000004409097220 */ /* 0x000fe20000410000 */
[----:B------:R-:W-:Y:S01]  /*0c60*/  SHF.L.U32 R0, R0, 0x10, RZ ;  /* 0x0000001000007819 */ /* 0x000fe200000006ff */
[-C--:B------:R-:W-:Y:S01]  /*0c70*/  FMUL.FTZ R7, R88, R109.reuse ;  /* 0x0000006d58077220 */ /* 0x080fe20000410000 */
[----:B------:R-:W-:Y:S02]  /*0c80*/  SHF.L.U32 R2, R2, 0x10, RZ ;  /* 0x0000001002027819 */ /* 0x000fe400000006ff */
[----:B------:R-:W-:Y:S01]  /*0c90*/  SHF.L.U32 R4, R3, 0x10, RZ ;  /* 0x0000001003047819 */ /* 0x000fe200000006ff */
[-C--:B------:R-:W-:Y:S01]  /*0ca0*/  FMUL.FTZ R3, R90, R109.reuse ;  /* 0x0000006d5a037220 */ /* 0x080fe20000410000 */
[----:B------:R-:W-:Y:S01]  /*0cb0*/  SHF.L.U32 R6, R89, 0x10, RZ ;  /* 0x0000001059067819 */ /* 0x000fe200000006ff */
[-C--:B------:R-:W-:Y:S01]  /*0cc0*/  FMUL.FTZ R0, R0, R109.reuse ;  /* 0x0000006d00007220 */ /* 0x080fe20000410000 */
[-C--:B------:R-:W-:Y:S01]  /*0cd0*/  FMUL.FTZ R2, R2, R109.reuse ;  /* 0x0000006d02027220 */ /* 0x080fe20000410000 */
[-C--:B------:R-:W-:Y:S01]  /*0ce0*/  FMUL.FTZ R88, R4, R109.reuse ;  /* 0x0000006d04587220 */ /* 0x080fe20000410000 */
[----:B------:R-:W-:Y:S01]  /*0cf0*/  FMUL.FTZ R7, R7, R70 ;  /* 0x0000004607077220 */ /* 0x000fe20000410000 */
[----:B------:R-:W-:Y:S01]  /*0d00*/  FMUL.FTZ R90, R6, R109 ;  /* 0x0000006d065a7220 */ /* 0x000fe20000410000 */
[----:B------:R-:W-:Y:S01]  /*0d10*/  FMUL.FTZ R6, R5, R64 ;  /* 0x0000004005067220 */ /* 0x000fe20000410000 */
        /* <DEDUP_REMOVED lines=9> */
.L_x_5815:
[----:B------:R-:W0:Y:S01]  /*0db0*/  LDC.64 R110, c[0x0][0x3a8] ;  /* 0x0000ea00ff6e7b82 */ /* 0x000e220000000a00 */
[C---:B------:R-:W-:Y:S01]  /*0dc0*/  IADD3 R113, PT, PT, R108.reuse, 0x20, RZ ;  /* 0x000000206c717810 */ /* 0x040fe20007ffe0ff */
[----:B0-----:R-:W-:-:S05]  /*0dd0*/  IMAD.WIDE.U32 R110, R108, 0x10, R110 ;  /* 0x000000106c6e7825 */ /* 0x001fca00078e006e */
[----:B------:R0:W-:Y:S02]  /*0de0*/  STG.E.128 desc[UR6][R110.64], R88 ;  /* 0x000000586e007986 */ /* 0x0001e4000c101d06 */
.L_x_5813:
[----:B------:R-:W-:Y:S05]  /*0df0*/  BSYNC.RECONVERGENT B0 ;  /* 0x0000000000007941 */ /* 0x000fea0003800200 */
.L_x_5812:
        /* <DEDUP_REMOVED lines=12> */
[C---:B0----5:R-:W-:Y:S02]  /*0ec0*/  SHF.L.U32 R92, R88.reuse, 0x10, RZ ;  /* 0x00000010585c7819 */ /* 0x061fe400000006ff */
[----:B------:R-:W-:Y:S02]  /*0ed0*/  PRMT R96, R88, 0x7632, R96 ;  /* 0x0000763258607816 */ /* 0x000fe40000000060 */
[----:B------:R-:W-:Y:S02]  /*0ee0*/  SHF.L.U32 R112, R90, 0x10, RZ ;  /* 0x000000105a707819 */ /* 0x000fe400000006ff */
[C---:B------:R-:W-:Y:S02]  /*0ef0*/  PRMT R88, R89.reuse, 0x7632, R88 ;  /* 0x0000763259587816 */ /* 0x040fe40000000058 */
[----:B------:R-:W-:Y:S01]  /*0f00*/  SHF.L.U32 R98, R89, 0x10, RZ ;  /* 0x0000001059627819 */ /* 0x000fe200000006ff */
[----:B------:R-:W-:Y:S01]  /*0f10*/  FMUL.FTZ R95, R112, R109 ;  /* 0x0000006d705f7220 */ /* 0x000fe20000410000 */
[----:B------:R-:W-:-:S02]  /*0f20*/  SHF.L.U32 R116, R91, 0x10, RZ ;  /* 0x000000105b747819 */ /* 0x000fc400000006ff */
[----:B------:R-:W-:Y:S01]  /*0f30*/  PRMT R89, R90, 0x7632, R89 ;  /* 0x000076325a597816 */ /* 0x000fe20000000059 */
[-C--:B------:R-:W-:Y:S01]  /*0f40*/  FMUL.FTZ R93, R98, R109.reuse ;  /* 0x0000006d625d7220 */ /* 0x080fe20000410000 */
[----:B------:R-:W-:Y:S01]  /*0f50*/  PRMT R90, R91, 0x7632, R90 ;  /* 0x000076325b5a7816 */ /* 0x000fe2000000005a */
[-C--:B------:R-:W-:Y:S01]  /*0f60*/  FMUL.FTZ R91, R92, R109.reuse ;  /* 0x0000006d5c5b7220 */ /* 0x080fe20000410000 */
[----:B------:R-:W-:Y:S01]  /*0f70*/  SHF.L.U32 R94, R12, 0x10, RZ ;  /* 0x000000100c5e7819 */ /* 0x000fe200000006ff */
[----:B------:R-:W-:Y:S01]  /*0f80*/  FMUL.FTZ R97, R116, R109 ;  /* 0x0000006d74617220 */ /* 0x000fe20000410000 */
[C---:B------:R-:W-:Y:S02]  /*0f90*/  SHF.L.U32 R114, R14.reuse, 0x10, RZ ;  /* 0x000000100e727819 */ /* 0x040fe400000006ff */
[----:B------:R-:W-:Y:S01]  /*0fa0*/  SHF.L.U32 R118, R15, 0x10, RZ ;  /* 0x000000100f767819 */ /* 0x000fe200000006ff */
[----:B------:R-:W-:Y:S01]  /*0fb0*/  FFMA.FTZ R92, R91, R44, R94 ;  /* 0x0000002c5b5c7223 */ /* 0x000fe2000001005e */
[----:B------:R-:W-:Y:S01]  /*0fc0*/  SHF.L.U32 R110, R13, 0x10, RZ ;  /* 0x000000100d6e7819 */ /* 0x000fe200000006ff */
[----:B------:R-:W-:Y:S01]  /*0fd0*/  FFMA.FTZ R94, R95, R40, R114 ;  /* 0x000000285f5e7223 */ /* 0x000fe20000010072 */
[----:B------:R-:W-:Y:S01]  /*0fe0*/  PRMT R98, R14, 0x7632, R98 ;  /* 0x000076320e627816 */ /* 0x000fe20000000062 */
[----:B------:R-:W-:Y:S01]  /*0ff0*/  FFMA.FTZ R95, R97, R42, R118 ;  /* 0x0000002a615f7223 */ /* 0x000fe20000010076 */
[----:B------:R-:W-:Y:S01]  /*1000*/  PRMT R97, R13, 0x7632, R97 ;  /* 0x000076320d617816 */ /* 0x000fe20000000061 */
[----:B------:R-:W-:Y:S01]  /*1010*/  FFMA.FTZ R93, R93, R46, R110 ;  /* 0x0000002e5d5d7223 */ /* 0x000fe2000001006e */
[----:B------:R-:W-:-:S02]  /*1020*/  SHF.L.U32 R110, R90, 0x10, RZ ;  /* 0x000000105a6e7819 */ /* 0x000fc400000006ff */
[----:B------:R-:W-:Y:S02]  /*1030*/  SHF.L.U32 R90, R89, 0x10, RZ ;  /* 0x00000010595a7819 */ /* 0x000fe400000006ff */
[----:B------:R-:W-:Y:S02]  /*1040*/  PRMT R99, R15, 0x7632, R99 ;  /* 0x000076320f637816 */ /* 0x000fe40000000063 */
[----:B------:R-:W-:Y:S02]  /*1050*/  SHF.L.U32 R88, R88, 0x10, RZ ;  /* 0x0000001058587819 */ /* 0x000fe400000006ff */
        /* <DEDUP_REMOVED lines=9> */
[----:B------:R-:W-:Y:S01]  /*10f0*/  FMUL.FTZ R88, R96, R109 ;  /* 0x0000006d60587220 */ /* 0x000fe20000410000 */
[----:B------:R-:W-:Y:S01]  /*1100*/  FFMA.FTZ R98, R98, R43, R99 ;  /* 0x0000002b62627223 */ /* 0x000fe20000010063 */
[----:B------:R-:W-:Y:S01]  /*1110*/  FFMA.FTZ R97, R110, R41, R97 ;  /* 0x000000296e617223 */ /* 0x000fe20000010061 */
[----:B------:R-:W-:Y:S01]  /*1120*/  FFMA.FTZ R96, R90, R47, R89 ;  /* 0x0000002f5a607223 */ /* 0x000fe20000010059 */
[----:B------:R-:W-:-:S02]  /*1130*/  FFMA.FTZ R99, R88, R45, R91 ;  /* 0x0000002d58637223 */ /* 0x000fc4000001005b */
[----:B------:R-:W-:Y:S02]  /*1140*/  F2FP.BF16.F32.PACK_AB R91, R98, R95 ;  /* 0x0000005f625b723e */ /* 0x000fe400000010ff */
[----:B------:R-:W-:Y:S02]  /*1150*/  F2FP.BF16.F32.PACK_AB R90, R97, R94 ;  /* 0x0000005e615a723e */ /* 0x000fe400000010ff */
[----:B------:R-:W-:Y:S02]  /*1160*/  F2FP.BF16.F32.PACK_AB R89, R96, R93 ;  /* 0x0000005d6059723e */ /* 0x000fe400000010ff */
[----:B------:R-:W-:Y:S01]  /*1170*/  F2FP.BF16.F32.PACK_AB R88, R99, R92 ;  /* 0x0000005c6358723e */ /* 0x000fe200000010ff */
[----:B------:R-:W-:Y:S06]  /*1180*/  BRA `(.L_x_5819) ;  /* 0x0000000000807947 */ /* 0x000fec0003800000 */
.L_x_5818:
[C---:B0----5:R-:W-:Y:S02]  /*1190*/  PRMT R92, R88.reuse, 0x7632, R92 ;  /* 0x00007632585c7816 */ /* 0x061fe4000000005c */
[C---:B------:R-:W-:Y:S02]  /*11a0*/  SHF.L.U32 R94, R89.reuse, 0x10, RZ ;  /* 0x00000010595e7819 */ /* 0x040fe400000006ff */
[----:B------:R-:W-:Y:S02]  /*11b0*/  SHF.L.U32 R88, R88, 0x10, RZ ;  /* 0x0000001058587819 */ /* 0x000fe400000006ff */
[----:B------:R-:W-:Y:S02]  /*11c0*/  PRMT R95, R90, 0x7632, R95 ;  /* 0x000076325a5f7816 */ /* 0x000fe4000000005f */
[----:B------:R-:W-:Y:S01]  /*11d0*/  PRMT R93, R89, 0x7632, R93 ;  /* 0x00007632595d7816 */ /* 0x000fe2000000005d */
        /* <DEDUP_REMOVED lines=23> */
[----:B------:R-:W-:-:S02]  /*1350*/  F2FP.BF16.F32.PACK_AB R90, R97, R94 ;  /* 0x0000005e615a723e */ /* 0x000fc400000010ff */
[----:B------:R-:W-:Y:S02]  /*1360*/  F2FP.BF16.F32.PACK_AB R91, R98, R95 ;  /* 0x0000005f625b723e */ /* 0x000fe400000010ff */
[----:B------:R-:W-:Y:S02]  /*1370*/  F2FP.BF16.F32.PACK_AB R89, R96, R93 ;  /* 0x0000005d6059723e */ /* 0x000fe400000010ff */
[----:B------:R-:W-:-:S07]  /*1380*/  F2FP.BF16.F32.PACK_AB R88, R99, R92 ;  /* 0x0000005c6358723e */ /* 0x000fce00000010ff */
.L_x_5819:
[----:B------:R-:W0:Y:S02]  /*1390*/  LDC.64 R110, c[0x0][0x3a8] ;  /* 0x0000ea00ff6e7b82 */ /* 0x000e240000000a00 */
[C---:B0-----:R-:W-:Y:S01]  /*13a0*/  IMAD.WIDE.U32 R110, R113.reuse, 0x10, R110 ;  /* 0x00000010716e7825 */ /* 0x041fe200078e006e */
[----:B------:R-:W-:-:S04]  /*13b0*/  IADD3 R113, PT, PT, R113, 0x20, RZ ;  /* 0x0000002071717810 */ /* 0x000fc80007ffe0ff */
[----:B------:R1:W-:Y:S03]  /*13c0*/  STG.E.128 desc[UR6][R110.64], R88 ;  /* 0x000000586e007986 */ /* 0x0003e6000c101d06 */
.L_x_5817:
[----:B------:R-:W-:Y:S05]  /*13d0*/  BSYNC.RECONVERGENT B0 ;  /* 0x0000000000007941 */ /* 0x000fea0003800200 */
.L_x_5816:
        /* <DEDUP_REMOVED lines=14> */
[C---:B------:R-:W-:Y:S02]  /*14c0*/  SHF.L.U32 R100, R89.reuse, 0x10, RZ ;  /* 0x0000001059647819 */ /* 0x040fe400000006ff */
[C---:B------:R-:W-:Y:S02]  /*14d0*/  PRMT R107, R90.reuse, 0x7632, R107 ;  /* 0x000076325a6b7816 */ /* 0x040fe4000000006b */
[----:B------:R-:W-:Y:S01]  /*14e0*/  SHF.L.U32 R90, R90, 0x10, RZ ;  /* 0x000000105a5a7819 */ /* 0x000fe200000006ff */
[-C--:B------:R-:W-:Y:S01]  /*14f0*/  FMUL.FTZ R105, R100, R109.reuse ;  /* 0x0000006d64697220 */ /* 0x080fe20000410000 */
[----:B------:R-:W-:Y:S01]  /*1500*/  PRMT R103, R89, 0x7632, R103 ;  /* 0x0000763259677816 */ /* 0x000fe20000000067 */
[-C--:B------:R-:W-:Y:S01]  /*1510*/  FMUL.FTZ R89, R88, R109.reuse ;  /* 0x0000006d58597220 */ /* 0x080fe20000410000 */
[----:B------:R-:W-:Y:S01]  /*1520*/  SHF.L.U32 R102, R12, 0x10, RZ ;  /* 0x000000100c667819 */ /* 0x000fe200000006ff */
[----:B------:R-:W-:Y:S01]  /*1530*/  FMUL.FTZ R111, R90, R109 ;  /* 0x0000006d5a6f7220 */ /* 0x000fe20000410000 */
[----:B------:R-:W-:-:S02]  /*1540*/  SHF.L.U32 R104, R13, 0x10, RZ ;  /* 0x000000100d687819 */ /* 0x000fc400000006ff */
[----:B------:R-:W-:Y:S01]  /*1550*/  SHF.L.U32 R106, R14, 0x10, RZ ;  /* 0x000000100e6a7819 */ /* 0x000fe200000006ff */
[----:B------:R-:W-:Y:S01]  /*1560*/  FFMA.FTZ R100, R89, R20, R102 ;  /* 0x0000001459647223 */ /* 0x000fe20000010066 */
[----:B------:R-:W-:Y:S01]  /*1570*/  SHF.L.U32 R90, R91, 0x10, RZ ;  /* 0x000000105b5a7819 */ /* 0x000fe200000006ff */
[----:B------:R-:W-:Y:S01]  /*1580*/  FFMA.FTZ R102, R105, R22, R104 ;  /* 0x0000001669667223 */ /* 0x000fe20000010068 */
[----:B------:R-:W-:Y:S01]  /*1590*/  SHF.L.U32 R88, R101, 0x10, RZ ;  /* 0x0000001065587819 */ /* 0x000fe200000006ff */
[----:B------:R-:W-:Y:S01]  /*15a0*/  FFMA.FTZ R104, R111, R16, R106 ;  /* 0x000000106f687223 */ /* 0x000fe2000001006a */
[----:B------:R-:W-:Y:S02]  /*15b0*/  PRMT R110, R91, 0x7632, R110 ;  /* 0x000076325b6e7816 */ /* 0x000fe4000000006e */
[----:B------:R-:W-:Y:S01]  /*15c0*/  SHF.L.U32 R106, R103, 0x10, RZ ;  /* 0x00000010676a7819 */ /* 0x000fe200000006ff */
[-C--:B------:R-:W-:Y:S01]  /*15d0*/  FMUL.FTZ R103, R90, R109.reuse ;  /* 0x0000006d5a677220 */ /* 0x080fe20000410000 */
[----:B------:R-:W-:Y:S01]  /*15e0*/  FMUL.FTZ R90, R88, R109 ;  /* 0x0000006d585a7220 */ /* 0x000fe20000410000 */
[----:B------:R-:W-:-:S02]  /*15f0*/  PRMT R101, R15, 0x7632, R101 ;  /* 0x000076320f657816 */ /* 0x000fc40000000065 */
[----:B------:R-:W-:Y:S02]  /*1600*/  SHF.L.U32 R112, R107, 0x10, RZ ;  /* 0x000000106b707819 */ /* 0x000fe400000006ff */
[----:B------:R-:W-:Y:S01]  /*1610*/  SHF.L.U32 R114, R110, 0x10, RZ ;  /* 0x000000106e727819 */ /* 0x000fe200000006ff */
[-C--:B------:R-:W-:Y:S01]  /*1620*/  FMUL.FTZ R110, R106, R109.reuse ;  /* 0x0000006d6a6e7220 */ /* 0x080fe20000410000 */
[----:B------:R-:W-:Y:S01]  /*1630*/  PRMT R88, R12, 0x7632, R88 ;  /* 0x000076320c587816 */ /* 0x000fe20000000058 */
[-C--:B------:R-:W-:Y:S01]  /*1640*/  FMUL.FTZ R112, R112, R109.reuse ;  /* 0x0000006d70707220 */ /* 0x080fe20000410000 */
[----:B------:R-:W-:Y:S01]  /*1650*/  PRMT R91, R14, 0x7632, R91 ;  /* 0x000076320e5b7816 */ /* 0x000fe2000000005b */
[----:B------:R-:W-:Y:S01]  /*1660*/  FMUL.FTZ R114, R114, R109 ;  /* 0x0000006d72727220 */ /* 0x000fe20000410000 */
[----:B------:R-:W-:Y:S02]  /*1670*/  PRMT R89, R13, 0x7632, R89 ;  /* 0x000076320d597816 */ /* 0x000fe40000000059 */
[----:B------:R-:W-:-:S02]  /*1680*/  SHF.L.U32 R106, R15, 0x10, RZ ;  /* 0x000000100f6a7819 */ /* 0x000fc400000006ff */
[----:B------:R-:W-:Y:S02]  /*1690*/  SHF.L.U32 R107, R101, 0x10, RZ ;  /* 0x00000010656b7819 */ /* 0x000fe400000006ff */
[----:B------:R-:W-:Y:S01]  /*16a0*/  SHF.L.U32 R91, R91, 0x10, RZ ;  /* 0x000000105b5b7819 */ /* 0x000fe200000006ff */
[----:B------:R-:W-:Y:S01]  /*16b0*/  FFMA.FTZ R106, R103, R18, R106 ;  /* 0x00000012676a7223 */ /* 0x000fe2000001006a */
[----:B------:R-:W-:Y:S01]  /*16c0*/  SHF.L.U32 R89, R89, 0x10, RZ ;  /* 0x0000001059597819 */ /* 0x000fe200000006ff */
[----:B------:R-:W-:Y:S01]  /*16d0*/  FFMA.FTZ R107, R114, R19, R107 ;  /* 0x00000013726b7223 */ /* 0x000fe2000001006b */
        /* <DEDUP_REMOVED lines=9> */
.L_x_5822:
[C---:B0----5:R-:W-:Y:S02]  /*1770*/  PRMT R101, R89.reuse, 0x7632, R101 ;  /* 0x0000763259657816 */ /* 0x061fe40000000065 */
[----:B------:R-:W-:Y:S02]  /*1780*/  SHF.L.U32 R102, R89, 0x10, RZ ;  /* 0x0000001059667819 */ /* 0x000fe400000006ff */
[----:B------:R-:W-:Y:S02]  /*1790*/  SHF.L.U32 R104, R90, 0x10, RZ ;  /* 0x000000105a687819 */ /* 0x000fe400000006ff */
[----:B------:R-:W-:Y:S02]  /*17a0*/  PRMT R100, R88, 0x7632, R100 ;  /* 0x0000763258647816 */ /* 0x000fe40000000064 */
[----:B------:R-:W-:Y:S02]  /*17b0*/  PRMT R103, R90, 0x7632, R103 ;  /* 0x000076325a677816 */ /* 0x000fe40000000067 */
[----:B------:R-:W-:-:S02]  /*17c0*/  PRMT R105, R91, 0x7632, R105 ;  /* 0x000076325b697816 */ /* 0x000fc40000000069 */
[----:B------:R-:W-:Y:S01]  /*17d0*/  SHF.L.U32 R106, R91, 0x10, RZ ;  /* 0x000000105b6a7819 */ /* 0x000fe200000006ff */
[-C--:B------:R-:W-:Y:S01]  /*17e0*/  FMUL.FTZ R91, R102, R109.reuse ;  /* 0x0000006d665b7220 */ /* 0x080fe20000410000 */
        /* <DEDUP_REMOVED lines=24> */
.L_x_5823:
[----:B------:R-:W0:Y:S02]  /*1970*/  LDC.64 R110, c[0x0][0x3a8] ;  /* 0x0000ea00ff6e7b82 */ /* 0x000e240000000a00 */
[----:B0-----:R-:W-:-:S05]  /*1980*/  IMAD.WIDE.U32 R110, R113, 0x10, R110 ;  /* 0x00000010716e7825 */ /* 0x001fca00078e006e */
[----:B------:R2:W-:Y:S02]  /*1990*/  STG.E.128 desc[UR6][R110.64], R88 ;  /* 0x000000586e007986 */ /* 0x0005e4000c101d06 */
.L_x_5821:
[----:B------:R-:W-:Y:S05]  /*19a0*/  BSYNC.RECONVERGENT B0 ;  /* 0x0000000000007941 */ /* 0x000fea0003800200 */
.L_x_5820:
        /* <DEDUP_REMOVED lines=100> */
.L_x_5843:
        /* <DEDUP_REMOVED lines=19> */
[----:B------:R-:W0:Y:S01]  /*2120*/  LDC.64 R110, c[0x0][0x428] ;  /* 0x00010a00ff6e7b82 */ /* 0x000e220000000a00 */
[--C-:B------:R-:W-:Y:S01]  /*2130*/  FADD.FTZ R116, R6, -R112.reuse ;  /* 0x8000007006747221 */ /* 0x100fe20000010000 */
[C---:B------:R-:W-:Y:S01]  /*2140*/  FMUL.FTZ R89, R109.reuse, R88 ;  /* 0x000000586d597220 */ /* 0x040fe20000410000 */
[----:B------:R-:W-:Y:S01]  /*2150*/  FMUL.FTZ R90, R109, R90 ;  /* 0x0000005a6d5a7220 */ /* 0x000fe20000410000 */
[----:B------:R-:W-:Y:S01]  /*2160*/  FADD.FTZ R118, R3, -R112 ;  /* 0x8000007003767221 */ /* 0x000fe20000010000 */
[----:B------:R-:W-:Y:S01]  /*2170*/  FMUL.FTZ R91, R109, R116 ;  /* 0x000000746d5b7220 */ /* 0x000fe20000410000 */
[----:B-----5:R-:W-:Y:S01]  /*2180*/  FFMA.FTZ R88, R89, R84, R76 ;  /* 0x0000005459587223 */ /* 0x020fe2000001004c */
[----:B------:R-:W-:Y:S01]  /*2190*/  FFMA.FTZ R89, R90, R85, R77 ;  /* 0x000000555a597223 */ /* 0x000fe2000001004d */
[--C-:B------:R-:W-:Y:S01]  /*21a0*/  FADD.FTZ R90, R7, -R112.reuse ;  /* 0x80000070075a7221 */ /* 0x100fe20000010000 */
[--C-:B------:R-:W-:Y:S01]  /*21b0*/  FADD.FTZ R114, R2, -R112.reuse ;  /* 0x8000007002727221 */ /* 0x100fe20000010000 */
[--C-:B------:R-:W-:Y:S01]  /*21c0*/  FADD.FTZ R116, R4, -R112.reuse ;  /* 0x8000007004747221 */ /* 0x100fe20000010000 */
[----:B------:R-:W-:Y:S01]  /*21d0*/  FMUL.FTZ R118, R109, R118 ;  /* 0x000000766d767220 */ /* 0x000fe20000410000 */
[----:B------:R-:W-:Y:S01]  /*21e0*/  F2FP.BF16.F32.PACK_AB R88, R89, R88 ;  /* 0x000000585958723e */ /* 0x000fe200000010ff */
[----:B------:R-:W-:Y:S01]  /*21f0*/  FMUL.FTZ R89, R109, R90 ;  /* 0x0000005a6d597220 */ /* 0x000fe20000410000 */
[----:B------:R-:W-:Y:S01]  /*2200*/  FADD.FTZ R90, R5, -R112 ;  /* 0x80000070055a7221 */ /* 0x000fe20000010000 */
        /* <DEDUP_REMOVED lines=13> */
[----:B------:R-:W-:-:S03]  /*22e0*/  IADD3 R108, PT, PT, R108, 0x20, RZ ;  /* 0x000000206c6c7810 */ /* 0x000fc60007ffe0ff */
[----:B------:R1:W-:Y:S04]  /*22f0*/  STG.E.128 desc[UR6][R110.64], R88 ;  /* 0x000000586e007986 */ /* 0x0003e8000c101d06 */
.L_x_5826:
[----:B------:R-:W-:Y:S05]  /*2300*/  BSYNC.RECONVERGENT B0 ;  /* 0x0000000000007941 */ /* 0x000fea0003800200 */
.L_x_5825:
[----:B------:R-:W-:Y:S04]  /*2310*/  BSSY.RECONVERGENT B0, `(.L_x_5827) ;  /* 0x0000022000007945 */ /* 0x000fe80003800200 */
[----:B------:R-:W-:Y:S05]  /*2320*/  @!P1 BRA `(.L_x_5828) ;  /* 0x0000000000809947 */ /* 0x000fea0003800000 */
[--C-:B01----:R-:W-:Y:S01]  /*2330*/  FADD.FTZ R88, R92, -R112.reuse ;  /* 0x800000705c587221 */ /* 0x103fe20000010000 */
        /* <DEDUP_REMOVED lines=31> */
.L_x_5828:
[----:B------:R-:W-:Y:S05]  /*2530*/  BSYNC.RECONVERGENT B0 ;  /* 0x0000000000007941 */ /* 0x000fea0003800200 */
.L_x_5827:
        /* <DEDUP_REMOVED lines=19> */
[----:B-----5:R-:W-:Y:S01]  /*2670*/  FFMA.FTZ R110, R91, R36, R28 ;  /* 0x000000245b6e7223 */ /* 0x020fe2000001001c */
[----:B------:R-:W-:Y:S01]  /*2680*/  FFMA.FTZ R112, R111, R38, R30 ;  /* 0x000000266f707223 */ /* 0x000fe2000001001e */
[----:B------:R-:W-:Y:S01]  /*2690*/  FFMA.FTZ R114, R113, R32, R24 ;  /* 0x0000002071727223 */ /* 0x000fe20000010018 */
        /* <DEDUP_REMOVED lines=9> */
[----:B------:R-:W-:-:S05]  /*2730*/  F2FP.BF16.F32.PACK_AB R88, R111, R110 ;  /* 0x0000006e6f58723e */ /* 0x000fca00000010ff */
[----:B------:R3:W-:Y:S02]  /*2740*/  STG.E.128 desc[UR6][R108.64], R88 ;  /* 0x000000586c007986 */ /* 0x0007e4000c101d06 */
.L_x_5830:
[----:B------:R-:W-:Y:S05]  /*2750*/  BSYNC.RECONVERGENT B0 ;  /* 0x0000000000007941 */ /* 0x000fea0003800200 */
.L_x_5829:
[----:B0123--:R-:W0:Y:S02]  /*2760*/  LDC.64 R88, c[0x0][0x380] ;  /* 0x0000e000ff587b82 */ /* 0x00fe240000000a00 */
[----:B0-----:R-:W-:-:S04]  /*2770*/  LEA R8, R88, R8, 0x2 ;  /* 0x0000000858087211 */ /* 0x001fc800078e10ff */
[----:B------:R-:W-:-:S13]  /*2780*/  ISETP.GE.AND P0, PT, R8, R89, PT ;  /* 0x000000590800720c */ /* 0x000fda0003f06270 */
[----:B------:R-:W-:Y:S05]  /*2790*/  @!P0 BRA `(.L_x_5831) ;  /* 0xffffffdc00e88947 */ /* 0x000fea000383ffff */
[----:B------:R-:W-:Y:S05]  /*27a0*/  EXIT ;  /* 0x000000000000794d */ /* 0x000fea0003800000 */
.L_x_5824:
        /* <DEDUP_REMOVED lines=8> */
.L_x_5833:
[----:B------:R-:W-:Y:S05]  /*2830*/  BSYNC B0 ;  /* 0x0000000000007941 */ /* 0x000fea0003800000 */
.L_x_5832:
        /* <DEDUP_REMOVED lines=9> */
.L_x_5834:
[----:B------:R-:W-:Y:S01]  /*28d0*/  HFMA2 R116, -RZ, RZ, 0, 2.384185791015625e-07 ;  /* 0x00000004ff747431 */ /* 0x000fe200000001ff */
[----:B------:R-:W-:-:S05]  /*28e0*/  MOV R91, R113 ;  /* 0x00000071005b7202 */ /* 0x000fca0000000f00 */
[----:B------:R-:W-:-:S05]  /*28f0*/  FADD.FTZ R91, R90, R91 ;  /* 0x0000005b5a5b7221 */ /* 0x000fca0000010000 */
[----:B------:R-:W-:-:S07]  /*2900*/  MOV R115, R91 ;  /* 0x0000005b00737202 */ /* 0x000fce0000000f00 */
[----:B------:R-:W-:Y:S05]  /*2910*/  WARPSYNC.COLLECTIVE R114, `(.L_x_5835) ;  /* 0x0000000072087348 */ /* 0x000fea0003c00000 */
[----:B------:R0:W1:Y:S02]  /*2920*/  SHFL.BFLY P6, R113, R115, R116, R117 ;  /* 0x0c00007473717389 */ /* 0x00006400000c0075 */
[----:B01----:R-:W-:Y:S05]  /*2930*/  ENDCOLLECTIVE ;  /* 0x000000000000791b */ /* 0x003fea0003800000 */
.L_x_5835:
[----:B------:R-:W-:Y:S01]  /*2940*/  HFMA2 R116, -RZ, RZ, 0, 4.76837158203125e-07 ;  /* 0x00000008ff747431 */ /* 0x000fe200000001ff */
[----:B------:R-:W-:-:S05]  /*2950*/  MOV R88, R113 ;  /* 0x0000007100587202 */ /* 0x000fca0000000f00 */
[----:B------:R-:W-:-:S05]  /*2960*/  FADD.FTZ R110, R91, R88 ;  /* 0x000000585b6e7221 */ /* 0x000fca0000010000 */
[----:B------:R-:W-:-:S07]  /*2970*/  MOV R115, R110 ;  /* 0x0000006e00737202 */ /* 0x000fce0000000f00 */
[----:B------:R-:W-:Y:S05]  /*2980*/  WARPSYNC.COLLECTIVE R114, `(.L_x_5836) ;  /* 0x0000000072087348 */ /* 0x000fea0003c00000 */
[----:B------:R0:W1:Y:S02]  /*2990*/  SHFL.BFLY P6, R113, R115, R116, R117 ;  /* 0x0c00007473717389 */ /* 0x00006400000c0075 */
[----:B01----:R-:W-:Y:S05]  /*29a0*/  ENDCOLLECTIVE ;  /* 0x000000000000791b */ /* 0x003fea0003800000 */
.L_x_5836:
        /* <DEDUP_REMOVED lines=8> */
.L_x_5837:
        /* <DEDUP_REMOVED lines=57> */
.L_x_5838:
[----:B------:R-:W-:Y:S01]  /*2dc0*/  HFMA2 R116, -RZ, RZ, 0, 1.1920928955078125e-07 ;  /* 0x00000002ff747431 */ /* 0x000fe200000001ff */
[----:B------:R-:W-:-:S05]  /*2dd0*/  MOV R89, R113 ;  /* 0x0000007100597202 */ /* 0x000fca0000000f00 */
[----:B------:R-:W-:-:S05]  /*2de0*/  FADD.FTZ R89, R88, R89 ;  /* 0x0000005958597221 */ /* 0x000fca0000010000 */
[----:B------:R-:W-:-:S07]  /*2df0*/  MOV R115, R89 ;  /* 0x0000005900737202 */ /* 0x000fce0000000f00 */
[----:B------:R-:W-:Y:S05]  /*2e00*/  WARPSYNC.COLLECTIVE R114, `(.L_x_5839) ;  /* 0x0000000072087348 */ /* 0x000fea0003c00000 */
[----:B------:R0:W1:Y:S02]  /*2e10*/  SHFL.BFLY P6, R113, R115, R116, R117 ;  /* 0x0c00007473717389 */ /* 0x00006400000c0075 */
[----:B01----:R-:W-:Y:S05]  /*2e20*/  ENDCOLLECTIVE ;  /* 0x000000000000791b */ /* 0x003fea0003800000 */
.L_x_5839:
[----:B------:R-:W-:Y:S01]  /*2e30*/  HFMA2 R116, -RZ, RZ, 0, 2.384185791015625e-07 ;  /* 0x00000004ff747431 */ /* 0x000fe200000001ff */
[----:B------:R-:W-:-:S05]  /*2e40*/  MOV R90, R113 ;  /* 0x00000071005a7202 */ /* 0x000fca0000000f00 */
[----:B------:R-:W-:-:S05]  /*2e50*/  FADD.FTZ R90, R89, R90 ;  /* 0x0000005a595a7221 */ /* 0x000fca0000010000 */
[----:B------:R-:W-:-:S07]  /*2e60*/  MOV R115, R90 ;  /* 0x0000005a00737202 */ /* 0x000fce0000000f00 */
[----:B------:R-:W-:Y:S05]  /*2e70*/  WARPSYNC.COLLECTIVE R114, `(.L_x_5840) ;  /* 0x0000000072087348 */ /* 0x000fea0003c00000 */
[----:B------:R0:W1:Y:S02]  /*2e80*/  SHFL.BFLY P6, R113, R115, R116, R117 ;  /* 0x0c00007473717389 */ /* 0x00006400000c0075 */
[----:B01----:R-:W-:Y:S05]  /*2e90*/  ENDCOLLECTIVE ;  /* 0x000000000000791b */ /* 0x003fea0003800000 */
.L_x_5840:
[----:B------:R-:W-:Y:S01]  /*2ea0*/  HFMA2 R116, -RZ, RZ, 0, 4.76837158203125e-07 ;  /* 0x00000008ff747431 */ /* 0x000fe200000001ff */
[----:B------:R-:W-:-:S05]  /*2eb0*/  MOV R91, R113 ;  /* 0x00000071005b7202 */ /* 0x000fca0000000f00 */
[----:B------:R-:W-:-:S05]  /*2ec0*/  FADD.FTZ R91, R90, R91 ;  /* 0x0000005b5a5b7221 */ /* 0x000fca0000010000 */
[----:B------:R-:W-:-:S07]  /*2ed0*/  MOV R115, R91 ;  /* 0x0000005b00737202 */ /* 0x000fce0000000f00 */
[----:B------:R-:W-:Y:S05]  /*2ee0*/  WARPSYNC.COLLECTIVE R114, `(.L_x_5841) ;  /* 0x0000000072087348 */ /* 0x000fea0003c00000 */
[----:B------:R0:W1:Y:S02]  /*2ef0*/  SHFL.BFLY P6, R113, R115, R116, R117 ;  /* 0x0c00007473717389 */ /* 0x00006400000c0075 */
[----:B01----:R-:W-:Y:S05]  /*2f00*/  ENDCOLLECTIVE ;  /* 0x000000000000791b */ /* 0x003fea0003800000 */
.L_x_5841:
[----:B------:R-:W-:Y:S01]  /*2f10*/  HFMA2 R116, -RZ, RZ, 0, 9.5367431640625e-07 ;  /* 0x00000010ff747431 */ /* 0x000fe200000001ff */
[----:B------:R-:W-:-:S05]  /*2f20*/  MOV R110, R113 ;  /* 0x00000071006e7202 */ /* 0x000fca0000000f00 */
[----:B------:R-:W-:-:S05]  /*2f30*/  FADD.FTZ R110, R91, R110 ;  /* 0x0000006e5b6e7221 */ /* 0x000fca0000010000 */
[----:B------:R-:W-:-:S07]  /*2f40*/  MOV R115, R110 ;  /* 0x0000006e00737202 */ /* 0x000fce0000000f00 */
[----:B------:R-:W-:Y:S05]  /*2f50*/  WARPSYNC.COLLECTIVE R114, `(.L_x_5842) ;  /* 0x0000000072087348 */ /* 0x000fea0003c00000 */
[----:B------:R0:W1:Y:S02]  /*2f60*/  SHFL.BFLY P6, R113, R115, R116, R117 ;  /* 0x0c00007473717389 */ /* 0x00006400000c0075 */
[----:B01----:R-:W-:Y:S05]  /*2f70*/  ENDCOLLECTIVE ;  /* 0x000000000000791b */ /* 0x003fea0003800000 */
.L_x_5842:
[----:B------:R-:W-:Y:S05]  /*2f80*/  BRA `(.L_x_5843) ;  /* 0xfffffff000187947 */ /* 0x000fea000383ffff */
.L_x_5844:
        /* <DEDUP_REMOVED lines=15> */
.L_x_28738:


//--------------------- .text._ZN10layer_norm13ln_fwd_kernelINS_13Kernel_traitsIf13__nv_bfloat16S2_S2_fjLj768ELj1ELj4ELj1ELj16ENS_18Kernel_traits_baseILj768EfS2_S2_S2_fjLj128EEEEELb0ELb1ELb0ELb1EEEvNS_9FwdParamsE --------------------------
	.section	.text._ZN10layer_norm13ln_fwd_kernelINS_13Kernel_traitsIf13__nv_bfloat16S2_S2_fjLj768ELj1ELj4ELj1ELj16ENS_18Kernel_traits_baseILj768EfS2_S2_S2_fjLj128EEEEELb0ELb1ELb0ELb1EEEvNS_9FwdParamsE,"ax",@progbits
	.align	128
        .global         _ZN10layer_norm13ln_fwd_kernelINS_13Kernel_traitsIf13__nv_bfloat16S2_S2_fjLj768ELj1ELj4ELj1ELj16ENS_18Kernel_traits_baseILj768EfS2_S2_S2_fjLj128EEEEELb0ELb1ELb0ELb1EEEvNS_9FwdParamsE
        .type           _ZN10layer_norm13ln_fwd_kernelINS_13Kernel_traitsIf13__nv_bfloat16S2_S2_fjLj768ELj1ELj4ELj1ELj16ENS_18Kernel_traits_baseILj768EfS2_S2_S2_fjLj128EEEEELb0ELb1ELb0ELb1EEEvNS_9FwdParamsE,@function
        .size           _ZN10layer_norm13ln_fwd_kernelINS_13Kernel_traitsIf13__nv_bfloat16S2_S2_fjLj768ELj1ELj4ELj1ELj16ENS_18Kernel_traits_baseILj768EfS2_S2_S2_fjLj128EEEEELb0ELb1ELb0ELb1EEEvNS_9FwdParamsE,(.L_x_28739 - _ZN10layer_norm13ln_fwd_kernelINS_13Kernel_traitsIf13__nv_bfloat16S2_S2_fjLj768ELj1ELj4ELj1ELj16ENS_18Kernel_traits_baseILj768EfS2_S2_S2_fjLj128EEEEELb0ELb1ELb0ELb1EEEvNS_9FwdParamsE)
        .other          _ZN10layer_norm13ln_fwd_kernelINS_13Kernel_traitsIf13__nv_bfloat16S2_S2_fjLj768ELj1ELj4ELj1ELj16ENS_18Kernel_traits_baseILj768EfS2_S2_S2_fjLj128EEEEELb0ELb1ELb0ELb1EEEvNS_9FwdParamsE,@"STO_CUDA_ENTRY STV_DEFAULT"
_ZN10layer_norm13ln_fwd_kernelINS_13Kernel_traitsIf13__nv_bfloat16S2_S2_fjLj768ELj1ELj4ELj1ELj16ENS_18Kernel_traits_baseILj768EfS2_S2_S2_fjLj128EEEEELb0ELb1ELb0ELb1EEEvNS_9FwdParamsE:
.text._ZN10layer_norm13ln_fwd_kernelINS_13Kernel_traitsIf13__nv_bfloat16S2_S2_fjLj768ELj1ELj4ELj1ELj16ENS_18Kernel_traits_baseILj768EfS2_S2_S2_fjLj128EEEEELb0ELb1ELb0ELb1EEEvNS_9FwdParamsE:
        /* <DEDUP_REMOVED lines=13> */
[----:B------:R-:W1:Y:S08]  /*00d0*/  LDC.64 R6, c[0x0][0x438] ;  /* 0x00010e00ff067b82 */ /* 0x000e700000000a00 */
[----:B------:R-:W2:Y:S01]  /*00e0*/  LDC.64 R8, c[0x0][0x3e8] ;  /* 0x0000fa00ff087b82 */ /* 0x000ea20000000a00 */
[----:B0-----:R-:W-:-:S05]  /*00f0*/  IMAD.WIDE.U32 R4, R0, 0x20, R4 ;  /* 0x0000002000047825 */ /* 0x001fca00078e0004 */
[----:B------:R0:W5:Y:S01]  /*0100*/  LDG.E.128 R88, desc[UR6][R4.64] ;  /* 0x0000000604587981 */ /* 0x000162000c1e1d00 */
[----:B-1----:R-:W-:-:S03]  /*0110*/  IMAD.WIDE.U32 R6, R0, 0x20, R6 ;  /* 0x0000002000067825 */ /* 0x002fc600078e0006 */
[----:B------:R0:W5:Y:S04]  /*0120*/  LDG.E.128 R84, desc[UR6][R4.64+0x10] ;  /* 0x0000100604547981 */ /* 0x000168000c1e1d00 */
[----:B------:R0:W5:Y:S01]  /*0130*/  LDG.E.128 R80, desc[UR6][R4.64+0x400] ;  /* 0x0004000604507981 */ /* 0x000162000c1e1d00 */
[----:B--2---:R-:W-:-:S03]  /*0140*/  IMAD.WIDE.U32 R8, R0, 0x20, R8 ;  /* 0x0000002000087825 */ /* 0x004fc600078e0008 */
        /* <DEDUP_REMOVED lines=16> */
.L_x_5845:
        /* <DEDUP_REMOVED lines=28> */
.L_x_5846:
[----:B------:R-:W1:Y:S02]  /*0410*/  LDCU UR4, c[0x0][0x384] ;  /* 0x00007080ff0477ac */ /* 0x000e640008000800 */
[----:B-1----:R-:W-:-:S13]  /*0420*/  ISETP.GE.AND P0, PT, R2, UR4, PT ;  /* 0x0000000402007c0c */ /* 0x002fda000bf06270 */
[----:B------:R-:W-:Y:S05]  /*0430*/  @P0 EXIT ;  /* 0x000000000000094d */ /* 0x000fea0003800000 */
[----:B------:R-:W1:Y:S01]  /*0440*/  LDCU.64 UR4, c[0x0][0x3e0] ;  /* 0x00007c00ff0477ac */ /* 0x000e620008000a00 */
[----:B------:R-:W2:Y:S01]  /*0450*/  LDCU.U8 UR8, c[0x0][0x410] ;  /* 0x00008200ff0877ac */ /* 0x000ea20008000000 */
[----:B-1----:R-:W-:-:S04]  /*0460*/  UISETP.NE.U32.AND UP0, UPT, UR4, URZ, UPT ;  /* 0x000000ff0400728c */ /* 0x002fc8000bf05070 */
[----:B------:R-:W-:-:S09]  /*0470*/  UISETP.NE.AND.EX UP0, UPT, UR5, URZ, UPT, UP0 ;  /* 0x000000ff0500728c */ /* 0x000fd2000bf05300 */
[----:B--2---:R-:W-:Y:S05]  /*0480*/  BRA.U !UP0, `(.L_x_5847) ;  /* 0x0000001d08787547 */ /* 0x004fea000b800000 */
[----:B------:R-:W1:Y:S01]  /*0490*/  LDCU.64 UR4, c[0x0][0x3a0] ;  /* 0x00007400ff0477ac */ /* 0x000e620008000a00 */
[----:B------:R-:W2:Y:S01]  /*04a0*/  LDCU UR9, c[0x0][0x388] ;  /* 0x00007100ff0977ac */ /* 0x000ea20008000800 */
[----:B------:R-:W3:Y:S01]  /*04b0*/  LDCU UR10, c[0x0][0x448] ;  /* 0x00008900ff0a77ac */ /* 0x000ee20008000800 */
[----:B-1----:R-:W-:-:S04]  /*04c0*/  ISETP.NE.U32.AND P0, PT, RZ, UR4, PT ;  /* 0x00000004ff007c0c */ /* 0x002fc8000bf05070 */
[----:B--23--:R-:W-:-:S13]  /*04d0*/  ISETP.NE.AND.EX P0, PT, RZ, UR5, PT, P0 ;  /* 0x00000005ff007c0c */ /* 0x00cfda000bf05300 */
.L_x_5855:
[----:B-1----:R-:W1:Y:S01]  /*04e0*/  LDC.64 R12, c[0x0][0x3e0] ;  /* 0x0000f800ff0c7b82 */ /* 0x002e620000000a00 */
[----:B------:R-:W-:-:S05]  /*04f0*/  IMAD R3, R2, UR9, RZ ;  /* 0x0000000902037c24 */ /* 0x000fca000f8e02ff */
[----:B0-----:R-:W-:Y:S02]  /*0500*/  SHF.R.S32.HI R4, RZ, 0x1f, R3 ;  /* 0x0000001fff047819 */ /* 0x001fe40000011403 */
[----:B------:R-:W0:Y:S02]  /*0510*/  LDC.64 R100, c[0x0][0x390] ;  /* 0x0000e400ff647b82 */ /* 0x000e240000000a00 */
[----:B------:R-:W-:-:S04]  /*0520*/  LEA.HI R3, R4, R3, RZ, 0x3 ;  /* 0x0000000304037211 */ /* 0x000fc800078f18ff */
[----:B------:R-:W-:Y:S01]  /*0530*/  LEA.HI.SX32 R96, R3, R0, 0x1d ;  /* 0x0000000003607211 */ /* 0x000fe200078feaff */
[----:B-1----:R-:W-:-:S06]  /*0540*/  IMAD.WIDE R12, R2, 0x2, R12 ;  /* 0x00000002020c7825 */ /* 0x002fcc00078e020c */
[----:B------:R-:W2:Y:S01]  /*0550*/  LDG.E.U16 R12, desc[UR6][R12.64] ;  /* 0x000000060c0c7981 */ /* 0x000ea2000c1e1500 */
[----:B0-----:R-:W-:-:S06]  /*0560*/  IMAD.WIDE.U32 R4, R96, 0x10, R100 ;  /* 0x0000001060047825 */ /* 0x001fcc00078e0064 */
[----:B-----5:R-:W5:Y:S01]  /*0570*/  LDG.E.128 R4, desc[UR6][R4.64] ;  /* 0x0000000604047981 */ /* 0x020f62000c1e1d00 */
[----:B--2---:R-:W-:Y:S01]  /*0580*/  SHF.L.U32 R112, R12, 0x10, RZ ;  /* 0x000000100c707819 */ /* 0x004fe200000006ff */
[----:B------:R-:W-:Y:S06]  /*0590*/  @!P0 BRA `(.L_x_5848) ;  /* 0x0000000000c08947 */ /* 0x000fec0003800000 */
[----:B------:R-:W0:Y:S02]  /*05a0*/  LDC.64 R8, c[0x0][0x3a0] ;  /* 0x0000e800ff087b82 */ /* 0x000e240000000a00 */
[----:B0-----:R-:W-:-:S06]  /*05b0*/  IMAD.WIDE.U32 R8, R96, 0x10, R8 ;  /* 0x0000001060087825 */ /* 0x001fcc00078e0008 */
[----:B------:R-:W2:Y:S01]  /*05c0*/  LDG.E.128 R8, desc[UR6][R8.64] ;  /* 0x0000000608087981 */ /* 0x000ea2000c1e1d00 */
[C---:B-----5:R-:W-:Y:S02]  /*05d0*/  PRMT R12, R5.reuse, 0x7632, R12 ;  /* 0x00007632050c7816 */ /* 0x060fe4000000000c */
[C---:B------:R-:W-:Y:S02]  /*05e0*/  SHF.L.U32 R13, R4.reuse, 0x10, RZ ;  /* 0x00000010040d7819 */ /* 0x040fe400000006ff */
[----:B------:R-:W-:Y:S02]  /*05f0*/  SHF.L.U32 R5, R5, 0x10, RZ ;  /* 0x0000001005057819 */ /* 0x000fe400000006ff */
[----:B------:R-:W-:Y:S01]  /*0600*/  PRMT R3, R4, 0x7632, R3 ;  /* 0x0000763204037816 */ /* 0x000fe20000000003 */
[----:B------:R-:W-:Y:S01]  /*0610*/  FMUL.FTZ R13, R112, R13 ;  /* 0x0000000d700d7220 */ /* 0x000fe20000410000 */
[----:B------:R-:W-:Y:S01]  /*0620*/  SHF.L.U32 R15, R6, 0x10, RZ ;  /* 0x00000010060f7819 */ /* 0x000fe200000006ff */
[----:B------:R-:W-:Y:S01]  /*0630*/  FMUL.FTZ R5, R112, R5 ;  /* 0x0000000570057220 */ /* 0x000fe20000410000 */
[----:B------:R-:W-:-:S02]  /*0640*/  PRMT R18, R7, 0x7632, R18 ;  /* 0x0000763207127816 */ /* 0x000fc40000000012 */
[----:B------:R-:W-:Y:S01]  /*0650*/  SHF.L.U32 R7, R7, 0x10, RZ ;  /* 0x0000001007077819 */ /* 0x000fe200000006ff */
[----:B------:R-:W-:Y:S01]  /*0660*/  FMUL.FTZ R17, R112, R15 ;  /* 0x0000000f70117220 */ /* 0x000fe20000410000 */
[----:B------:R-:W-:Y:S02]  /*0670*/  PRMT R16, R6, 0x7632, R16 ;  /* 0x0000763206107816 */ /* 0x000fe40000000010 */
[----:B------:R-:W-:-:S05]  /*0680*/  SHF.L.U32 R19, R18, 0x10, RZ ;  /* 0x0000001012137819 */ /* 0x000fca00000006ff */
[----:B------:R-:W-:Y:S01]  /*0690*/  FMUL.FTZ R92, R112, R19 ;  /* 0x00000013705c7220 */ /* 0x000fe20000410000 */
[----:B--2---:R-:W-:Y:S02]  /*06a0*/  SHF.L.U32 R4, R8, 0x10, RZ ;  /* 0x0000001008047819 */ /* 0x004fe400000006ff */
[----:B------:R-:W-:Y:S02]  /*06b0*/  SHF.L.U32 R14, R9, 0x10, RZ ;  /* 0x00000010090e7819 */ /* 0x000fe400000006ff */
[----:B------:R-:W-:Y:S01]  /*06c0*/  SHF.L.U32 R6, R10, 0x10, RZ ;  /* 0x000000100a067819 */ /* 0x000fe200000006ff */
[----:B------:R-:W-:Y:S01]  /*06d0*/  FFMA.FTZ R15, R13, R40, R4 ;  /* 0x000000280d0f7223 */ /* 0x000fe20000010004 */
[----:B------:R-:W-:Y:S01]  /*06e0*/  SHF.L.U32 R4, R11, 0x10, RZ ;  /* 0x000000100b047819 */ /* 0x000fe200000006ff */
[----:B------:R-:W-:Y:S01]  /*06f0*/  FFMA.FTZ R14, R5, R42, R14 ;  /* 0x0000002a050e7223 */ /* 0x000fe2000001000e */
[----:B------:R-:W-:Y:S01]  /*0700*/  FMUL.FTZ R5, R112, R7 ;  /* 0x0000000770057220 */ /* 0x000fe20000410000 */
[----:B------:R-:W-:Y:S01]  /*0710*/  SHF.L.U32 R7, R12, 0x10, RZ ;  /* 0x000000100c077819 */ /* 0x000fe200000006ff */
[----:B------:R-:W-:Y:S01]  /*0720*/  FFMA.FTZ R13, R17, R36, R6 ;  /* 0x00000024110d7223 */ /* 0x000fe20000010006 */
[----:B------:R-:W-:Y:S01]  /*0730*/  SHF.L.U32 R17, R16, 0x10, RZ ;  /* 0x0000001010117819 */ /* 0x000fe200000006ff */
[----:B------:R-:W-:Y:S01]  /*0740*/  FFMA.FTZ R12, R5, R38, R4 ;  /* 0x00000026050c7223 */ /* 0x000fe20000010004 */
[----:B------:R-:W-:Y:S01]  /*0750*/  SHF.L.U32 R5, R3, 0x10, RZ ;  /* 0x0000001003057819 */ /* 0x000fe200000006ff */
[C---:B------:R-:W-:Y:S01]  /*0760*/  FMUL.FTZ R16, R112.reuse, R7 ;  /* 0x0000000770107220 */ /* 0x040fe20000410000 */
[----:B------:R-:W-:Y:S01]  /*0770*/  PRMT R7, R11, 0x7632, R7 ;  /* 0x000076320b077816 */ /* 0x000fe20000000007 */
[----:B------:R-:W-:Y:S01]  /*0780*/  FMUL.FTZ R18, R112, R17 ;  /* 0x0000001170127220 */ /* 0x000fe20000410000 */
[----:B------:R-:W-:-:S02]  /*0790*/  PRMT R6, R10, 0x7632, R6 ;  /* 0x000076320a067816 */ /* 0x000fc40000000006 */
[----:B------:R-:W-:Y:S02]  /*07a0*/  PRMT R4, R9, 0x7632, R4 ;  /* 0x0000763209047816 */ /* 0x000fe40000000004 */
[----:B------:R-:W-:Y:S02]  /*07b0*/  PRMT R3, R8, 0x7632, R3 ;  /* 0x0000763208037816 */ /* 0x000fe40000000003 */
        /* <DEDUP_REMOVED lines=14> */
.L_x_5848:
[C---:B-----5:R-:W-:Y:S02]  /*08a0*/  PRMT R3, R4.reuse, 0x7632, R3 ;  /* 0x0000763204037816 */ /* 0x060fe40000000003 */
[----:B------:R-:W-:Y:S02]  /*08b0*/  SHF.L.U32 R13, R4, 0x10, RZ ;  /* 0x00000010040d7819 */ /* 0x000fe400000006ff */
[C---:B------:R-:W-:Y:S02]  /*08c0*/  PRMT R12, R6.reuse, 0x7632, R12 ;  /* 0x00007632060c7816 */ /* 0x040fe4000000000c */
[----:B------:R-:W-:Y:S01]  /*08d0*/  SHF.L.U32 R15, R6, 0x10, RZ ;  /* 0x00000010060f7819 */ /* 0x000fe200000006ff */
[C---:B------:R-:W-:Y:S01]  /*08e0*/  FMUL.FTZ R13, R112.reuse, R13 ;  /* 0x0000000d700d7220 */ /* 0x040fe20000410000 */
[----:B------:R-:W-:Y:S02]  /*08f0*/  PRMT R4, R5, 0x7632, R4 ;  /* 0x0000763205047816 */ /* 0x000fe40000000004 */
[----:B------:R-:W-:Y:S01]  /*0900*/  PRMT R6, R7, 0x7632, R6 ;  /* 0x0000763207067816 */ /* 0x000fe20000000006 */
        /* <DEDUP_REMOVED lines=13> */
[----:B------:R-:W-:Y:S01]  /*09e0*/  FMUL.FTZ R14, R5, R42 ;  /* 0x0000002a050e7220 */ /* 0x000fe20000410000 */
[C---:B------:R-:W-:Y:S01]  /*09f0*/  FMUL.FTZ R6, R112.reuse, R19 ;  /* 0x0000001370067220 */ /* 0x040fe20000410000 */
        /* <DEDUP_REMOVED lines=10> */
.L_x_5849:
        /* <DEDUP_REMOVED lines=10> */
[C---:B0----5:R-:W-:Y:S02]  /*0b40*/  PRMT R16, R92.reuse, 0x7632, R16 ;  /* 0x000076325c107816 */ /* 0x061fe40000000010 */
[----:B------:R-:W-:Y:S02]  /*0b50*/  SHF.L.U32 R17, R92, 0x10, RZ ;  /* 0x000000105c117819 */ /* 0x000fe400000006ff */
[C---:B------:R-:W-:Y:S02]  /*0b60*/  PRMT R92, R93.reuse, 0x7632, R92 ;  /* 0x000076325d5c7816 */ /* 0x040fe4000000005c */
[----:B------:R-:W-:Y:S01]  /*0b70*/  SHF.L.U32 R93, R93, 0x10, RZ ;  /* 0x000000105d5d7819 */ /* 0x000fe200000006ff */
[----:B------:R-:W-:Y:S01]  /*0b80*/  FMUL.FTZ R17, R112, R17 ;  /* 0x0000001170117220 */ /* 0x000fe20000410000 */
[C---:B------:R-:W-:Y:S02]  /*0b90*/  SHF.L.U32 R19, R94.reuse, 0x10, RZ ;  /* 0x000000105e137819 */ /* 0x040fe400000006ff */
[----:B------:R-:W-:Y:S01]  /*0ba0*/  PRMT R97, R94, 0x7632, R97 ;  /* 0x000076325e617816 */ /* 0x000fe20000000061 */
[C---:B------:R-:W-:Y:S01]  /*0bb0*/  FMUL.FTZ R93, R112.reuse, R93 ;  /* 0x0000005d705d7220 */ /* 0x040fe20000410000 */
[C---:B------:R-:W-:Y:S01]  /*0bc0*/  PRMT R102, R95.reuse, 0x7632, R102 ;  /* 0x000076325f667816 */ /* 0x040fe20000000066 */
[----:B------:R-:W-:Y:S01]  /*0bd0*/  FMUL.FTZ R19, R112, R19 ;  /* 0x0000001370137220 */ /* 0x000fe20000410000 */
[----:B------:R-:W-:-:S02]  /*0be0*/  SHF.L.U32 R95, R95, 0x10, RZ ;  /* 0x000000105f5f7819 */ /* 0x000fc400000006ff */
[----:B------:R-:W-:Y:S02]  /*0bf0*/  SHF.L.U32 R18, R8, 0x10, RZ ;  /* 0x0000001008127819 */ /* 0x000fe400000006ff */
[----:B------:R-:W-:Y:S01]  /*0c00*/  SHF.L.U32 R108, R9, 0x10, RZ ;  /* 0x00000010096c7819 */ /* 0x000fe200000006ff */
[----:B------:R-:W-:Y:S01]  /*0c10*/  FMUL.FTZ R95, R112, R95 ;  /* 0x0000005f705f7220 */ /* 0x000fe20000410000 */
        /* <DEDUP_REMOVED lines=8> */
[----:B------:R-:W-:-:S02]  /*0ca0*/  PRMT R94, R10, 0x7632, R94 ;  /* 0x000076320a5e7816 */ /* 0x000fc4000000005e */
[----:B------:R-:W-:Y:S02]  /*0cb0*/  PRMT R104, R11, 0x7632, R104 ;  /* 0x000076320b687816 */ /* 0x000fe40000000068 */
[----:B------:R-:W-:Y:S02]  /*0cc0*/  SHF.L.U32 R19, R16, 0x10, RZ ;  /* 0x0000001010137819 */ /* 0x000fe400000006ff */
[----:B------:R-:W-:Y:S02]  /*0cd0*/  SHF.L.U32 R93, R92, 0x10, RZ ;  /* 0x000000105c5d7819 */ /* 0x000fe400000006ff */
[----:B------:R-:W-:Y:S01]  /*0ce0*/  SHF.L.U32 R105, R102, 0x10, RZ ;  /* 0x0000001066697819 */ /* 0x000fe200000006ff */
[C---:B------:R-:W-:Y:S01]  /*0cf0*/  FMUL.FTZ R102, R112.reuse, R19 ;  /* 0x0000001370667220 */ /* 0x040fe20000410000 */
[----:B------:R-:W-:Y:S01]  /*0d00*/  SHF.L.U32 R97, R97, 0x10, RZ ;  /* 0x0000001061617819 */ /* 0x000fe200000006ff */
[----:B------:R-:W-:Y:S01]  /*0d10*/  FMUL.FTZ R16, R112, R93 ;  /* 0x0000005d70107220 */ /* 0x000fe20000410000 */
[----:B------:R-:W-:-:S02]  /*0d20*/  SHF.L.U32 R17, R17, 0x10, RZ ;  /* 0x0000001011117819 */ /* 0x000fc400000006ff */
[----:B------:R-:W-:Y:S01]  /*0d30*/  SHF.L.U32 R103, R18, 0x10, RZ ;  /* 0x0000001012677819 */ /* 0x000fe200000006ff */
[----:B------:R-:W-:Y:S01]  /*0d40*/  FMUL.FTZ R18, R112, R105 ;  /* 0x0000006970127220 */ /* 0x000fe20000410000 */
[----:B------:R-:W-:Y:S01]  /*0d50*/  SHF.L.U32 R95, R94, 0x10, RZ ;  /* 0x000000105e5f7819 */ /* 0x000fe200000006ff */
[----:B------:R-:W-:Y:S01]  /*0d60*/  FFMA.FTZ R102, R102, R33, R17 ;  /* 0x0000002166667223 */ /* 0x000fe20000010011 */
[----:B------:R-:W-:Y:S01]  /*0d70*/  SHF.L.U32 R111, R104, 0x10, RZ ;  /* 0x00000010686f7819 */ /* 0x000fe200000006ff */
[----:B------:R-:W-:Y:S01]  /*0d80*/  FMUL.FTZ R104, R112, R97 ;  /* 0x0000006170687220 */ /* 0x000fe20000410000 */
[----:B------:R-:W-:Y:S02]  /*0d90*/  FFMA.FTZ R103, R16, R35, R103 ;  /* 0x0000002310677223 */ /* 0x000fe40000010067 */
[----:B------:R-:W-:Y:S01]  /*0da0*/  F2FP.BF16.F32.PACK_AB R16, R102, R109 ;  /* 0x0000006d6610723e */ /* 0x000fe200000010ff */
[----:B------:R-:W-:Y:S01]  /*0db0*/  FFMA.FTZ R105, R18, R31, R111 ;  /* 0x0000001f12697223 */ /* 0x000fe2000001006f */
[----:B------:R-:W-:Y:S01]  /*0dc0*/  FFMA.FTZ R104, R104, R29, R95 ;  /* 0x0000001d68687223 */ /* 0x000fe2000001005f */
[----:B------:R-:W-:-:S03]  /*0dd0*/  F2FP.BF16.F32.PACK_AB R17, R103, R108 ;  /* 0x0000006c6711723e */ /* 0x000fc600000010ff */
[----:B------:R-:W-:Y:S02]  /*0de0*/  F2FP.BF16.F32.PACK_AB R19, R105, R106 ;  /* 0x0000006a6913723e */ /* 0x000fe400000010ff */
[----:B------:R-:W-:Y:S01]  /*0df0*/  F2FP.BF16.F32.PACK_AB R18, R104, R107 ;  /* 0x0000006b6812723e */ /* 0x000fe200000010ff */
[----:B------:R-:W-:Y:S06]  /*0e00*/  BRA `(.L_x_5851) ;  /* 0x0000000000807947 */ /* 0x000fec0003800000 */
.L_x_5850:
[C---:B0----5:R-:W-:Y:S02]  /*0e10*/  PRMT R16, R92.reuse, 0x7632, R16 ;  /* 0x000076325c107816 */ /* 0x061fe40000000010 */
[----:B------:R-:W-:Y:S02]  /*0e20*/  SHF.L.U32 R17, R92, 0x10, RZ ;  /* 0x000000105c117819 */ /* 0x000fe400000006ff */
[C---:B------:R-:W-:Y:S02]  /*0e30*/  PRMT R92, R94.reuse, 0x7632, R92 ;  /* 0x000076325e5c7816 */ /* 0x040fe4000000005c */
[----:B------:R-:W-:Y:S01]  /*0e40*/  SHF.L.U32 R97, R94, 0x10, RZ ;  /* 0x000000105e617819 */ /* 0x000fe200000006ff */
[C---:B------:R-:W-:Y:S01]  /*0e50*/  FMUL.FTZ R17, R112.reuse, R17 ;  /* 0x0000001170117220 */ /* 0x040fe20000410000 */
[----:B------:R-:W-:Y:S02]  /*0e60*/  PRMT R18, R93, 0x7632, R18 ;  /* 0x000076325d127816 */ /* 0x000fe40000000012 */
[C---:B------:R-:W-:Y:S01]  /*0e70*/  PRMT R94, R95.reuse, 0x7632, R94 ;  /* 0x000076325f5e7816 */ /* 0x040fe2000000005e */
        /* <DEDUP_REMOVED lines=25> */
.L_x_5851:
        /* <DEDUP_REMOVED lines=11> */
[----:B------:R-:W-:Y:S01]  /*10c0*/  PRMT R16, R92, 0x7632, R16 ;  /* 0x000076325c107816 */ /* 0x000fe20000000010 */
[----:B------:R-:W-:Y:S01]  /*10d0*/  FMUL.FTZ R17, R112, R17 ;  /* 0x0000001170117220 */ /* 0x000fe20000410000 */
        /* <DEDUP_REMOVED lines=8> */
[----:B------:R-:W-:Y:S01]  /*1160*/  FMUL.FTZ R93, R112, R93 ;  /* 0x0000005d705d7220 */ /* 0x000fe20000410000 */
[----:B------:R-:W-:Y:S01]  /*1170*/  SHF.L.U32 R17, R16, 0x10, RZ ;  /* 0x0000001010117819 */ /* 0x000fe200000006ff */
[----:B------:R-:W-:Y:S01]  /*1180*/  FFMA.FTZ R117, R19, R20, R114 ;  /* 0x0000001413757223 */ /* 0x000fe20000010072 */
[----:B------:R-:W-:Y:S01]  /*1190*/  PRMT R100, R95, 0x7632, R100 ;  /* 0x000076325f647816 */ /* 0x000fe20000000064 */
[----:B------:R-:W-:Y:S01]  /*11a0*/  FFMA.FTZ R94, R93, R26, R110 ;  /* 0x0000001a5d5e7223 */ /* 0x000fe2000001006e */
[----:B------:R-:W-:Y:S01]  /*11b0*/  SHF.L.U32 R19, R18, 0x10, RZ ;  /* 0x0000001012137819 */ /* 0x000fe200000006ff */
[----:B------:R-:W-:Y:S01]  /*11c0*/  FMUL.FTZ R110, R112, R17 ;  /* 0x00000011706e7220 */ /* 0x000fe20000410000 */
[----:B------:R-:W-:-:S02]  /*11d0*/  SHF.L.U32 R95, R95, 0x10, RZ ;  /* 0x000000105f5f7819 */ /* 0x000fc400000006ff */
[----:B------:R-:W-:Y:S01]  /*11e0*/  SHF.L.U32 R93, R92, 0x10, RZ ;  /* 0x000000105c5d7819 */ /* 0x000fe200000006ff */
[----:B------:R-:W-:Y:S01]  /*11f0*/  FMUL.FTZ R18, R112, R19 ;  /* 0x0000001370127220 */ /* 0x000fe20000410000 */
[----:B------:R-:W-:Y:S01]  /*1200*/  SHF.L.U32 R101, R100, 0x10, RZ ;  /* 0x0000001064657819 */ /* 0x000fe200000006ff */
[C---:B------:R-:W-:Y:S01]  /*1210*/  FMUL.FTZ R95, R112.reuse, R95 ;  /* 0x0000005f705f7220 */ /* 0x040fe20000410000 */
[----:B------:R-:W-:Y:S01]  /*1220*/  PRMT R17, R9, 0x7632, R17 ;  /* 0x0000763209117816 */ /* 0x000fe20000000011 */
[----:B------:R-:W-:Y:S01]  /*1230*/  FMUL.FTZ R114, R112, R93 ;  /* 0x0000005d70727220 */ /* 0x000fe20000410000 */
[----:B------:R-:W-:Y:S01]  /*1240*/  PRMT R16, R8, 0x7632, R16 ;  /* 0x0000763208107816 */ /* 0x000fe20000000010 */
[----:B------:R-:W-:Y:S01]  /*1250*/  FMUL.FTZ R100, R112, R101 ;  /* 0x0000006570647220 */ /* 0x000fe20000410000 */
[----:B------:R-:W-:Y:S02]  /*1260*/  PRMT R92, R11, 0x7632, R92 ;  /* 0x000076320b5c7816 */ /* 0x000fe4000000005c */
[----:B------:R-:W-:-:S02]  /*1270*/  PRMT R19, R10, 0x7632, R19 ;  /* 0x000076320a137816 */ /* 0x000fc40000000013 */
[----:B------:R-:W-:Y:S02]  /*1280*/  SHF.L.U32 R113, R17, 0x10, RZ ;  /* 0x0000001011717819 */ /* 0x000fe400000006ff */
[----:B------:R-:W-:Y:S02]  /*1290*/  SHF.L.U32 R112, R11, 0x10, RZ ;  /* 0x000000100b707819 */ /* 0x000fe400000006ff */
[----:B------:R-:W-:Y:S01]  /*12a0*/  SHF.L.U32 R111, R92, 0x10, RZ ;  /* 0x000000105c6f7819 */ /* 0x000fe200000006ff */
[----:B------:R-:W-:Y:S01]  /*12b0*/  FFMA.FTZ R113, R18, R27, R113 ;  /* 0x0000001b12717223 */ /* 0x000fe20000010071 */
[----:B------:R-:W-:Y:S01]  /*12c0*/  SHF.L.U32 R19, R19, 0x10, RZ ;  /* 0x0000001013137819 */ /* 0x000fe200000006ff */
[----:B------:R-:W-:Y:S01]  /*12d0*/  FFMA.FTZ R112, R95, R22, R112 ;  /* 0x000000165f707223 */ /* 0x000fe20000010070 */
        /* <DEDUP_REMOVED lines=9> */
.L_x_5852:
[C---:B-1---5:R-:W-:Y:S02]  /*1370*/  PRMT R16, R92.reuse, 0x7632, R16 ;  /* 0x000076325c107816 */ /* 0x062fe40000000010 */
[----:B------:R-:W-:Y:S02]  /*1380*/  SHF.L.U32 R17, R92, 0x10, RZ ;  /* 0x000000105c117819 */ /* 0x000fe400000006ff */
[C---:B------:R-:W-:Y:S02]  /*1390*/  PRMT R92, R94.reuse, 0x7632, R92 ;  /* 0x000076325e5c7816 */ /* 0x040fe4000000005c */
[----:B------:R-:W-:Y:S01]  /*13a0*/  SHF.L.U32 R101, R94, 0x10, RZ ;  /* 0x000000105e657819 */ /* 0x000fe200000006ff */
[C---:B------:R-:W-:Y:S01]  /*13b0*/  FMUL.FTZ R17, R112.reuse, R17 ;  /* 0x0000001170117220 */ /* 0x040fe20000410000 */
[----:B------:R-:W-:Y:S02]  /*13c0*/  PRMT R18, R93, 0x7632, R18 ;  /* 0x000076325d127816 */ /* 0x000fe40000000012 */
[C---:B------:R-:W-:Y:S01]  /*13d0*/  PRMT R94, R95.reuse, 0x7632, R94 ;  /* 0x000076325f5e7816 */ /* 0x040fe2000000005e */
        /* <DEDUP_REMOVED lines=25> */
.L_x_5853:
        /* <DEDUP_REMOVED lines=98> */
.L_x_5875:
        /* <DEDUP_REMOVED lines=33> */
[----:B-1----:R-:W-:-:S04]  /*1da0*/  IMAD.WIDE.U32 R100, R96, 0x10, R16 ;  /* 0x0000001060647825 */ /* 0x002fc800078e0010 */
[C---:B--2---:R-:W-:Y:S01]  /*1db0*/  FMUL.FTZ R13, R92.reuse, R13 ;  /* 0x0000000d5c0d7220 */ /* 0x044fe20000410000 */
[C---:B------:R-:W-:Y:S01]  /*1dc0*/  FMUL.FTZ R96, R92.reuse, R6 ;  /* 0x000000065c607220 */ /* 0x040fe20000410000 */
[----:B------:R-:W-:Y:S01]  /*1dd0*/  FMUL.FTZ R111, R92, R12 ;  /* 0x0000000c5c6f7220 */ /* 0x000fe20000410000 */
[----:B------:R-:W-:-:S04]  /*1de0*/  IMAD.WIDE.U32 R104, R3, 0x10, R16 ;  /* 0x0000001003687825 */ /* 0x000fc800078e0010 */
[C---:B------:R-:W-:Y:S01]  /*1df0*/  FMUL.FTZ R3, R92.reuse, R14 ;  /* 0x0000000e5c037220 */ /* 0x040fe20000410000 */
[C---:B------:R-:W-:Y:S01]  /*1e00*/  FMUL.FTZ R94, R92.reuse, R4 ;  /* 0x000000045c5e7220 */ /* 0x040fe20000410000 */
[C---:B------:R-:W-:Y:S01]  /*1e10*/  FMUL.FTZ R14, R92.reuse, R5 ;  /* 0x000000055c0e7220 */ /* 0x040fe20000410000 */
[----:B------:R-:W-:Y:S01]  /*1e20*/  FFMA.FTZ R6, R13, R84, R60 ;  /* 0x000000540d067223 */ /* 0x000fe2000001003c */
[----:B------:R-:W-:Y:S01]  /*1e30*/  FMUL.FTZ R12, R92, R7 ;  /* 0x000000075c0c7220 */ /* 0x000fe20000410000 */
[----:B------:R-:W-:Y:S01]  /*1e40*/  FFMA.FTZ R5, R3, R90, R66 ;  /* 0x0000005a03057223 */ /* 0x000fe20000010042 */
[----:B------:R-:W-:Y:S01]  /*1e50*/  FFMA.FTZ R13, R96, R85, R61 ;  /* 0x00000055600d7223 */ /* 0x000fe2000001003d */
[----:B------:R-:W-:Y:S01]  /*1e60*/  FFMA.FTZ R7, R111, R86, R62 ;  /* 0x000000566f077223 */ /* 0x000fe2000001003e */
[----:B------:R-:W-:Y:S01]  /*1e70*/  FFMA.FTZ R3, R94, R89, R65 ;  /* 0x000000595e037223 */ /* 0x000fe20000010041 */
[----:B------:R-:W-:Y:S01]  /*1e80*/  IMAD.WIDE.U32 R16, R97, 0x10, R16 ;  /* 0x0000001061107825 */ /* 0x000fe200078e0010 */
[----:B------:R-:W0:Y:S03]  /*1e90*/  @!P2 LDC.64 R110, c[0x0][0x3c0] ;  /* 0x0000f000ff6eab82 */ /* 0x000e260000000a00 */
[C---:B------:R-:W-:Y:S01]  /*1ea0*/  FMUL.FTZ R95, R92.reuse, R95 ;  /* 0x0000005f5c5f7220 */ /* 0x040fe20000410000 */
[----:B------:R-:W-:Y:S01]  /*1eb0*/  FMUL.FTZ R94, R92, R103 ;  /* 0x000000675c5e7220 */ /* 0x000fe20000410000 */
[----:B------:R-:W-:Y:S01]  /*1ec0*/  F2FP.BF16.F32.PACK_AB R6, R13, R6 ;  /* 0x000000060d06723e */ /* 0x000fe200000010ff */
[----:B------:R-:W-:Y:S01]  /*1ed0*/  FFMA.FTZ R14, R14, R91, R67 ;  /* 0x0000005b0e0e7223 */ /* 0x000fe20000010043 */
[----:B------:R-:W-:Y:S01]  /*1ee0*/  FFMA.FTZ R13, R95, R82, R58 ;  /* 0x000000525f0d7223 */ /* 0x000fe2000001003a */
[----:B------:R-:W-:Y:S01]  /*1ef0*/  FFMA.FTZ R94, R94, R83, R59 ;  /* 0x000000535e5e7223 */ /* 0x000fe2000001003b */
[C---:B------:R-:W-:Y:S01]  /*1f00*/  FMUL.FTZ R15, R92.reuse, R15 ;  /* 0x0000000f5c0f7220 */ /* 0x040fe20000410000 */
[----:B------:R-:W1:Y:S01]  /*1f10*/  @!P2 LDC.64 R96, c[0x0][0x3c8] ;  /* 0x0000f200ff60ab82 */ /* 0x000e620000000a00 */
[C---:B------:R-:W-:Y:S01]  /*1f20*/  FMUL.FTZ R123, R92.reuse, R123 ;  /* 0x0000007b5c7b7220 */ /* 0x040fe20000410000 */
[----:B------:R-:W-:Y:S01]  /*1f30*/  FMUL.FTZ R102, R92, R125 ;  /* 0x0000007d5c667220 */ /* 0x000fe20000410000 */
[----:B------:R-:W-:Y:S01]  /*1f40*/  F2FP.BF16.F32.PACK_AB R13, R94, R13 ;  /* 0x0000000d5e0d723e */ /* 0x000fe200000010ff */
[----:B------:R-:W-:Y:S01]  /*1f50*/  FFMA.FTZ R4, R15, R88, R64 ;  /* 0x000000580f047223 */ /* 0x000fe20000010040 */
[----:B------:R-:W-:Y:S01]  /*1f60*/  F2FP.BF16.F32.PACK_AB R5, R14, R5 ;  /* 0x000000050e05723e */ /* 0x000fe200000010ff */
[C---:B------:R-:W-:Y:S01]  /*1f70*/  FMUL.FTZ R14, R92.reuse, R93 ;  /* 0x0000005d5c0e7220 */ /* 0x040fe20000410000 */
[C---:B------:R-:W-:Y:S01]  /*1f80*/  FMUL.FTZ R93, R92.reuse, R112 ;  /* 0x000000705c5d7220 */ /* 0x040fe20000410000 */
[----:B------:R-:W2:Y:S01]  /*1f90*/  LDC.64 R94, c[0x0][0x380] ;  /* 0x0000e000ff5e7b82 */ /* 0x000ea20000000a00 */
[----:B------:R-:W-:Y:S01]  /*1fa0*/  FMUL.FTZ R106, R92, R19 ;  /* 0x000000135c6a7220 */ /* 0x000fe20000410000 */
[----:B------:R-:W-:Y:S01]  /*1fb0*/  FFMA.FTZ R15, R123, R78, R54 ;  /* 0x0000004e7b0f7223 */ /* 0x000fe20000010036 */
[----:B------:R-:W-:Y:S01]  /*1fc0*/  FFMA.FTZ R102, R102, R79, R55 ;  /* 0x0000004f66667223 */ /* 0x000fe20000010037 */
[----:B------:R-:W-:Y:S01]  /*1fd0*/  FMUL.FTZ R98, R92, R99 ;  /* 0x000000635c627220 */ /* 0x000fe20000410000 */
[----:B------:R-:W-:Y:S01]  /*1fe0*/  FFMA.FTZ R12, R12, R87, R63 ;  /* 0x000000570c0c7223 */ /* 0x000fe2000001003f */
[----:B------:R-:W-:Y:S01]  /*1ff0*/  FFMA.FTZ R93, R93, R70, R46 ;  /* 0x000000465d5d7223 */ /* 0x000fe2000001002e */
[----:B------:R-:W-:Y:S01]  /*2000*/  FFMA.FTZ R106, R106, R71, R47 ;  /* 0x000000476a6a7223 */ /* 0x000fe2000001002f */
[C---:B------:R-:W-:Y:S01]  /*2010*/  FMUL.FTZ R109, R92.reuse, R109 ;  /* 0x0000006d5c6d7220 */ /* 0x040fe20000410000 */
[----:B------:R-:W-:Y:S01]  /*2020*/  FMUL.FTZ R107, R92, R107 ;  /* 0x0000006b5c6b7220 */ /* 0x000fe20000410000 */
[----:B------:R-:W-:Y:S01]  /*2030*/  FFMA.FTZ R19, R98, R77, R53 ;  /* 0x0000004d62137223 */ /* 0x000fe20000010035 */
[----:B------:R-:W-:Y:S01]  /*2040*/  F2FP.BF16.F32.PACK_AB R15, R102, R15 ;  /* 0x0000000f660f723e */ /* 0x000fe200000010ff */
[C---:B------:R-:W-:Y:S01]  /*2050*/  FMUL.FTZ R115, R92.reuse, R115 ;  /* 0x000000735c737220 */ /* 0x040fe20000410000 */
[C---:B------:R-:W-:Y:S01]  /*2060*/  FMUL.FTZ R98, R92.reuse, R119 ;  /* 0x000000775c627220 */ /* 0x040fe20000410000 */
[C---:B------:R-:W-:Y:S01]  /*2070*/  FMUL.FTZ R121, R92.reuse, R121 ;  /* 0x000000795c797220 */ /* 0x040fe20000410000 */
[C---:B------:R-:W-:Y:S01]  /*2080*/  FMUL.FTZ R102, R92.reuse, R113 ;  /* 0x000000715c667220 */ /* 0x040fe20000410000 */
[C---:B------:R-:W-:Y:S01]  /*2090*/  FMUL.FTZ R117, R92.reuse, R117 ;  /* 0x000000755c757220 */ /* 0x040fe20000410000 */
[----:B------:R-:W-:Y:S01]  /*20a0*/  FMUL.FTZ R114, R92, R114 ;  /* 0x000000725c727220 */ /* 0x000fe20000410000 */
[----:B------:R-:W-:Y:S01]  /*20b0*/  F2FP.BF16.F32.PACK_AB R4, R3, R4 ;  /* 0x000000040304723e */ /* 0x000fe200000010ff */
[----:B------:R-:W-:Y:S01]  /*20c0*/  FFMA.FTZ R3, R14, R81, R57 ;  /* 0x000000510e037223 */ /* 0x000fe20000010039 */
[----:B------:R-:W-:Y:S01]  /*20d0*/  F2FP.BF16.F32.PACK_AB R7, R12, R7 ;  /* 0x000000070c07723e */ /* 0x000fe200000010ff */
[----:B------:R-:W-:Y:S01]  /*20e0*/  FFMA.FTZ R12, R109, R80, R56 ;  /* 0x000000506d0c7223 */ /* 0x000fe20000010038 */
        /* <DEDUP_REMOVED lines=24> */
.L_x_5847:
[----:B------:R-:W1:Y:S01]  /*2270*/  LDCU.64 UR4, c[0x0][0x3a0] ;  /* 0x00007400ff0477ac */ /* 0x000e620008000a00 */
[----:B------:R-:W2:Y:S01]  /*2280*/  LDCU UR9, c[0x0][0x388] ;  /* 0x00007100ff0977ac */ /* 0x000ea20008000800 */
[----:B------:R-:W3:Y:S01]  /*2290*/  LDCU UR10, c[0x0][0x448] ;  /* 0x00008900ff0a77ac */ /* 0x000ee20008000800 */
[----:B-1----:R-:W-:-:S04]  /*22a0*/  ISETP.NE.U32.AND P0, PT, RZ, UR4, PT ;  /* 0x00000004ff007c0c */ /* 0x002fc8000bf05070 */
[----:B--23--:R-:W-:-:S13]  /*22b0*/  ISETP.NE.AND.EX P0, PT, RZ, UR5, PT, P0 ;  /* 0x00000005ff007c0c */ /* 0x00cfda000bf05300 */
.L_x_5863:
[----:B-1----:R-:W1:Y:S01]  /*22c0*/  LDC.64 R104, c[0x0][0x390] ;  /* 0x0000e400ff687b82 */ /* 0x002e620000000a00 */
[----:B------:R-:W-:-:S05]  /*22d0*/  IMAD R3, R2, UR9, RZ ;  /* 0x0000000902037c24 */ /* 0x000fca000f8e02ff */
[----:B0-----:R-:W-:-:S04]  /*22e0*/  SHF.R.S32.HI R4, RZ, 0x1f, R3 ;  /* 0x0000001fff047819 */ /* 0x001fc80000011403 */
[----:B------:R-:W-:-:S04]  /*22f0*/  LEA.HI R3, R4, R3, RZ, 0x3 ;  /* 0x0000000304037211 */ /* 0x000fc800078f18ff */
[----:B------:R-:W-:-:S05]  /*2300*/  LEA.HI.SX32 R4, R3, R0, 0x1d ;  /* 0x0000000003047211 */ /* 0x000fca00078feaff */
[----:B-1----:R-:W-:-:S06]  /*2310*/  IMAD.WIDE.U32 R8, R4, 0x10, R104 ;  /* 0x0000001004087825 */ /* 0x002fcc00078e0068 */
[----:B-----5:R-:W5:Y:S01]  /*2320*/  LDG.E.128 R8, desc[UR6][R8.64] ;  /* 0x0000000608087981 */ /* 0x020f62000c1e1d00 */
[----:B------:R-:W-:Y:S05]  /*2330*/  @!P0 BRA `(.L_x_5856) ;  /* 0x0000000000a08947 */ /* 0x000fea0003800000 */
[----:B------:R-:W0:Y:S02]  /*2340*/  LDC.64 R16, c[0x0][0x3a0] ;  /* 0x0000e800ff107b82 */ /* 0x000e240000000a00 */
[----:B0-----:R-:W-:-:S06]  /*2350*/  IMAD.WIDE.U32 R16, R4, 0x10, R16 ;  /* 0x0000001004107825 */ /* 0x001fcc00078e0010 */
[----:B------:R-:W2:Y:S01]  /*2360*/  LDG.E.128 R16, desc[UR6][R16.64] ;  /* 0x0000000610107981 */ /* 0x000ea2000c1e1d00 */
[C---:B-----5:R-:W-:Y:S02]  /*2370*/  PRMT R3, R8.reuse, 0x7632, R3 ;  /* 0x0000763208037816 */ /* 0x060fe40000000003 */
[----:B------:R-:W-:Y:S02]  /*2380*/  SHF.L.U32 R5, R8, 0x10, RZ ;  /* 0x0000001008057819 */ /* 0x000fe400000006ff */
[C---:B------:R-:W-:Y:S02]  /*2390*/  PRMT R6, R9.reuse, 0x7632, R6 ;  /* 0x0000763209067816 */ /* 0x040fe40000000006 */
[C---:B------:R-:W-:Y:S02]  /*23a0*/  PRMT R7, R10.reuse, 0x7632, R7 ;  /* 0x000076320a077816 */ /* 0x040fe40000000007 */
[----:B------:R-:W-:Y:S02]  /*23b0*/  SHF.L.U32 R13, R10, 0x10, RZ ;  /* 0x000000100a0d7819 */ /* 0x000fe400000006ff */
[----:B------:R-:W-:-:S02]  /*23c0*/  SHF.L.U32 R9, R9, 0x10, RZ ;  /* 0x0000001009097819 */ /* 0x000fc400000006ff */
[C---:B------:R-:W-:Y:S02]  /*23d0*/  PRMT R14, R11.reuse, 0x7632, R14 ;  /* 0x000076320b0e7816 */ /* 0x040fe4000000000e */
[----:B------:R-:W-:Y:S02]  /*23e0*/  SHF.L.U32 R15, R11, 0x10, RZ ;  /* 0x000000100b0f7819 */ /* 0x000fe400000006ff */
[----:B------:R-:W-:Y:S02]  /*23f0*/  SHF.L.U32 R92, R7, 0x10, RZ ;  /* 0x00000010075c7819 */ /* 0x000fe400000006ff */
[----:B------:R-:W-:Y:S02]  /*2400*/  SHF.L.U32 R94, R14, 0x10, RZ ;  /* 0x000000100e5e7819 */ /* 0x000fe400000006ff */
[----:B------:R-:W-:Y:S02]  /*2410*/  SHF.L.U32 R6, R6, 0x10, RZ ;  /* 0x0000001006067819 */ /* 0x000fe400000006ff */
[----:B--2---:R-:W-:-:S02]  /*2420*/  SHF.L.U32 R10, R16, 0x10, RZ ;  /* 0x00000010100a7819 */ /* 0x004fc400000006ff */
[----:B------:R-:W-:Y:S02]  /*2430*/  SHF.L.U32 R8, R17, 0x10, RZ ;  /* 0x0000001011087819 */ /* 0x000fe400000006ff */
[----:B------:R-:W-:Y:S01]  /*2440*/  SHF.L.U32 R12, R18, 0x10, RZ ;  /* 0x00000010120c7819 */ /* 0x000fe200000006ff */
[----:B------:R-:W-:Y:S01]  /*2450*/  FFMA.FTZ R10, R5, R40, R10 ;  /* 0x00000028050a7223 */ /* 0x000fe2000001000a */
[----:B------:R-:W-:Y:S01]  /*2460*/  PRMT R11, R19, 0x7632, R11 ;  /* 0x00007632130b7816 */ /* 0x000fe2000000000b */
[----:B------:R-:W-:Y:S01]  /*2470*/  FFMA.FTZ R9, R9, R42, R8 ;  /* 0x0000002a09097223 */ /* 0x000fe20000010008 */
[----:B------:R-:W-:Y:S01]  /*2480*/  SHF.L.U32 R8, R3, 0x10, RZ ;  /* 0x0000001003087819 */ /* 0x000fe200000006ff */
[----:B------:R-:W-:Y:S01]  /*2490*/  FFMA.FTZ R12, R13, R36, R12 ;  /* 0x000000240d0c7223 */ /* 0x000fe2000001000c */
[----:B------:R-:W-:Y:S02]  /*24a0*/  PRMT R5, R17, 0x7632, R5 ;  /* 0x0000763211057816 */ /* 0x000fe40000000005 */
[----:B------:R-:W-:-:S02]  /*24b0*/  PRMT R3, R16, 0x7632, R3 ;  /* 0x0000763210037816 */ /* 0x000fc40000000003 */
[----:B------:R-:W-:Y:S02]  /*24c0*/  PRMT R7, R18, 0x7632, R7 ;  /* 0x0000763212077816 */ /* 0x000fe40000000007 */
[----:B------:R-:W-:Y:S02]  /*24d0*/  SHF.L.U32 R13, R11, 0x10, RZ ;  /* 0x000000100b0d7819 */ /* 0x000fe400000006ff */
[----:B------:R-:W-:Y:S02]  /*24e0*/  SHF.L.U32 R11, R5, 0x10, RZ ;  /* 0x00000010050b7819 */ /* 0x000fe400000006ff */
[----:B------:R-:W-:Y:S02]  /*24f0*/  SHF.L.U32 R14, R19, 0x10, RZ ;  /* 0x00000010130e7819 */ /* 0x000fe400000006ff */
[----:B------:R-:W-:Y:S01]  /*2500*/  SHF.L.U32 R7, R7, 0x10, RZ ;  /* 0x0000001007077819 */ /* 0x000fe200000006ff */
[----:B------:R-:W-:Y:S01]  /*2510*/  FFMA.FTZ R6, R6, R43, R11 ;  /* 0x0000002b06067223 */ /* 0x000fe2000001000b */
[----:B------:R-:W-:Y:S01]  /*2520*/  SHF.L.U32 R5, R3, 0x10, RZ ;  /* 0x0000001003057819 */ /* 0x000fe200000006ff */
[----:B------:R-:W-:Y:S01]  /*2530*/  FFMA.FTZ R14, R15, R38, R14 ;  /* 0x000000260f0e7223 */ /* 0x000fe2000001000e */
        /* <DEDUP_REMOVED lines=8> */
.L_x_5856:
[----:B-----5:R-:W-:Y:S02]  /*25c0*/  PRMT R3, R8, 0x7632, R3 ;  /* 0x0000763208037816 */ /* 0x020fe40000000003 */
[----:B------:R-:W-:Y:S02]  /*25d0*/  PRMT R6, R9, 0x7632, R6 ;  /* 0x0000763209067816 */ /* 0x000fe40000000006 */
[----:B------:R-:W-:Y:S02]  /*25e0*/  PRMT R7, R10, 0x7632, R7 ;  /* 0x000076320a077816 */ /* 0x000fe40000000007 */
[----:B------:R-:W-:Y:S02]  /*25f0*/  PRMT R12, R11, 0x7632, R12 ;  /* 0x000076320b0c7816 */ /* 0x000fe4000000000c */
[----:B------:R-:W-:Y:S02]  /*2600*/  SHF.L.U32 R5, R8, 0x10, RZ ;  /* 0x0000001008057819 */ /* 0x000fe400000006ff */
[----:B------:R-:W-:-:S02]  /*2610*/  SHF.L.U32 R9, R9, 0x10, RZ ;  /* 0x0000001009097819 */ /* 0x000fc400000006ff */
[----:B------:R-:W-:Y:S01]  /*2620*/  SHF.L.U32 R13, R10, 0x10, RZ ;  /* 0x000000100a0d7819 */ /* 0x000fe200000006ff */
        /* <DEDUP_REMOVED lines=10> */
[----:B------:R-:W-:Y:S01]  /*26d0*/  FMUL.FTZ R5, R8, R41 ;  /* 0x0000002908057220 */ /* 0x000fe20000410000 */
[----:B------:R-:W-:-:S02]  /*26e0*/  FMUL.FTZ R7, R92, R37 ;  /* 0x000000255c077220 */ /* 0x000fc40000410000 */
[----:B------:R-:W-:Y:S01]  /*26f0*/  FMUL.FTZ R6, R6, R43 ;  /* 0x0000002b06067220 */ /* 0x000fe20000410000 */
[----:B------:R-:W-:Y:S02]  /*2700*/  F2FP.BF16.F32.PACK_AB R95, R3, R14 ;  /* 0x0000000e035f723e */ /* 0x000fe400000010ff */
[----:B------:R-:W-:Y:S02]  /*2710*/  F2FP.BF16.F32.PACK_AB R94, R7, R12 ;  /* 0x0000000c075e723e */ /* 0x000fe400000010ff */
[----:B------:R-:W-:Y:S02]  /*2720*/  F2FP.BF16.F32.PACK_AB R93, R6, R9 ;  /* 0x00000009065d723e */ /* 0x000fe400000010ff */
[----:B------:R-:W-:-:S07]  /*2730*/  F2FP.BF16.F32.PACK_AB R92, R5, R10 ;  /* 0x0000000a055c723e */ /* 0x000fce00000010ff */
.L_x_5857:
        /* <DEDUP_REMOVED lines=10> */
[C---:B-----5:R-:W-:Y:S02]  /*27e0*/  PRMT R15, R97.reuse, 0x7632, R15 ;  /* 0x00007632610f7816 */ /* 0x060fe4000000000f */
[----:B------:R-:W-:Y:S02]  /*27f0*/  SHF.L.U32 R13, R96, 0x10, RZ ;  /* 0x00000010600d7819 */ /* 0x000fe400000006ff */
[----:B------:R-:W-:Y:S02]  /*2800*/  SHF.L.U32 R97, R97, 0x10, RZ ;  /* 0x0000001061617819 */ /* 0x000fe400000006ff */
[----:B------:R-:W-:Y:S02]  /*2810*/  SHF.L.U32 R110, R16, 0x10, RZ ;  /* 0x00000010106e7819 */ /* 0x000fe400000006ff */
[----:B------:R-:W-:Y:S02]  /*2820*/  SHF.L.U32 R108, R17, 0x10, RZ ;  /* 0x00000010116c7819 */ /* 0x000fe400000006ff */
[----:B0-----:R-:W-:Y:S01]  /*2830*/  SHF.L.U32 R107, R98, 0x10, RZ ;  /* 0x00000010626b7819 */ /* 0x001fe200000006ff */
[----:B------:R-:W-:Y:S01]  /*2840*/  FFMA.FTZ R110, R13, R32, R110 ;  /* 0x000000200d6e7223 */ /* 0x000fe2000001006e */
        /* <DEDUP_REMOVED lines=8> */
[----:B------:R-:W-:Y:S02]  /*28d0*/  PRMT R96, R18, 0x7632, R96 ;  /* 0x0000763212607816 */ /* 0x000fe40000000060 */
[----:B------:R-:W-:-:S02]  /*28e0*/  PRMT R97, R19, 0x7632, R97 ;  /* 0x0000763213617816 */ /* 0x000fc40000000061 */
[----:B------:R-:W-:Y:S02]  /*28f0*/  SHF.L.U32 R92, R11, 0x10, RZ ;  /* 0x000000100b5c7819 */ /* 0x000fe400000006ff */
[----:B------:R-:W-:Y:S02]  /*2900*/  SHF.L.U32 R99, R99, 0x10, RZ ;  /* 0x0000001063637819 */ /* 0x000fe400000006ff */
[----:B------:R-:W-:Y:S02]  /*2910*/  SHF.L.U32 R106, R19, 0x10, RZ ;  /* 0x00000010136a7819 */ /* 0x000fe400000006ff */
[----:B------:R-:W-:Y:S02]  /*2920*/  SHF.L.U32 R94, R15, 0x10, RZ ;  /* 0x000000100f5e7819 */ /* 0x000fe400000006ff */
[----:B------:R-:W-:Y:S01]  /*2930*/  SHF.L.U32 R102, R95, 0x10, RZ ;  /* 0x000000105f667819 */ /* 0x000fe200000006ff */
[----:B------:R-:W-:Y:S01]  /*2940*/  FFMA.FTZ R106, R99, R30, R106 ;  /* 0x0000001e636a7223 */ /* 0x000fe2000001006a */
[----:B------:R-:W-:-:S02]  /*2950*/  SHF.L.U32 R98, R98, 0x10, RZ ;  /* 0x0000001062627819 */ /* 0x000fc400000006ff */
[----:B------:R-:W-:Y:S02]  /*2960*/  SHF.L.U32 R97, R97, 0x10, RZ ;  /* 0x0000001061617819 */ /* 0x000fe400000006ff */
[----:B------:R-:W-:Y:S02]  /*2970*/  SHF.L.U32 R11, R96, 0x10, RZ ;  /* 0x00000010600b7819 */ /* 0x000fe400000006ff */
        /* <DEDUP_REMOVED lines=11> */
.L_x_5858:
[----:B0----5:R-:W-:Y:S02]  /*2a30*/  PRMT R94, R99, 0x7632, R94 ;  /* 0x00007632635e7816 */ /* 0x021fe4000000005e */
        /* <DEDUP_REMOVED lines=23> */
.L_x_5859:
        /* <DEDUP_REMOVED lines=9> */
[C---:B-1---5:R-:W-:Y:S02]  /*2c40*/  PRMT R92, R96.reuse, 0x7632, R92 ;  /* 0x00007632605c7816 */ /* 0x062fe4000000005c */
[----:B------:R-:W-:Y:S02]  /*2c50*/  SHF.L.U32 R93, R96, 0x10, RZ ;  /* 0x00000010605d7819 */ /* 0x000fe400000006ff */
[C---:B------:R-:W-:Y:S02]  /*2c60*/  PRMT R94, R97.reuse, 0x7632, R94 ;  /* 0x00007632615e7816 */ /* 0x040fe4000000005e */
[----:B------:R-:W-:Y:S02]  /*2c70*/  SHF.L.U32 R97, R97, 0x10, RZ ;  /* 0x0000001061617819 */ /* 0x000fe400000006ff */
[----:B------:R-:W-:Y:S02]  /*2c80*/  SHF.L.U32 R96, R17, 0x10, RZ ;  /* 0x0000001011607819 */ /* 0x000fe400000006ff */
[----:B------:R-:W-:-:S02]  /*2c90*/  SHF.L.U32 R95, R98, 0x10, RZ ;  /* 0x00000010625f7819 */ /* 0x000fc400000006ff */
[----:B------:R-:W-:Y:S01]  /*2ca0*/  SHF.L.U32 R104, R16, 0x10, RZ ;  /* 0x0000001010687819 */ /* 0x000fe200000006ff */
[----:B------:R-:W-:Y:S01]  /*2cb0*/  FFMA.FTZ R96, R97, R26, R96 ;  /* 0x0000001a61607223 */ /* 0x000fe20000010060 */
[----:B------:R-:W-:Y:S02]  /*2cc0*/  SHF.L.U32 R112, R18, 0x10, RZ ;  /* 0x0000001012707819 */ /* 0x000fe400000006ff */
[----:B------:R-:W-:Y:S01]  /*2cd0*/  PRMT R105, R98, 0x7632, R105 ;  /* 0x0000763262697816 */ /* 0x000fe20000000069 */
[----:B------:R-:W-:Y:S01]  /*2ce0*/  FFMA.FTZ R104, R93, R24, R104 ;  /* 0x000000185d687223 */ /* 0x000fe20000010068 */
[----:B------:R-:W-:Y:S01]  /*2cf0*/  PRMT R98, R99, 0x7632, R98 ;  /* 0x0000763263627816 */ /* 0x000fe20000000062 */
[----:B------:R-:W-:Y:S01]  /*2d00*/  FFMA.FTZ R112, R95, R20, R112 ;  /* 0x000000145f707223 */ /* 0x000fe20000010070 */
[----:B------:R-:W-:Y:S02]  /*2d10*/  PRMT R109, R19, 0x7632, R109 ;  /* 0x00007632136d7816 */ /* 0x000fe4000000006d */
[----:B------:R-:W-:-:S02]  /*2d20*/  PRMT R97, R18, 0x7632, R97 ;  /* 0x0000763212617816 */ /* 0x000fc40000000061 */
[----:B------:R-:W-:Y:S02]  /*2d30*/  PRMT R93, R16, 0x7632, R93 ;  /* 0x00007632105d7816 */ /* 0x000fe4000000005d */
[----:B------:R-:W-:Y:S02]  /*2d40*/  PRMT R95, R17, 0x7632, R95 ;  /* 0x00007632115f7816 */ /* 0x000fe4000000005f */
[----:B------:R-:W-:Y:S02]  /*2d50*/  SHF.L.U32 R98, R98, 0x10, RZ ;  /* 0x0000001062627819 */ /* 0x000fe400000006ff */
[----:B------:R-:W-:Y:S02]  /*2d60*/  SHF.L.U32 R109, R109, 0x10, RZ ;  /* 0x000000106d6d7819 */ /* 0x000fe400000006ff */
[----:B------:R-:W-:Y:S02]  /*2d70*/  SHF.L.U32 R99, R99, 0x10, RZ ;  /* 0x0000001063637819 */ /* 0x000fe400000006ff */
[----:B------:R-:W-:Y:S01]  /*2d80*/  SHF.L.U32 R116, R19, 0x10, RZ ;  /* 0x0000001013747819 */ /* 0x000fe200000006ff */
[----:B------:R-:W-:Y:S01]  /*2d90*/  FFMA.FTZ R98, R98, R23, R109 ;  /* 0x0000001762627223 */ /* 0x000fe2000001006d */
[----:B------:R-:W-:-:S02]  /*2da0*/  SHF.L.U32 R114, R105, 0x10, RZ ;  /* 0x0000001069727819 */ /* 0x000fc400000006ff */
[----:B------:R-:W-:Y:S01]  /*2db0*/  SHF.L.U32 R97, R97, 0x10, RZ ;  /* 0x0000001061617819 */ /* 0x000fe200000006ff */
[----:B------:R-:W-:Y:S01]  /*2dc0*/  FFMA.FTZ R105, R99, R22, R116 ;  /* 0x0000001663697223 */ /* 0x000fe20000010074 */
        /* <DEDUP_REMOVED lines=12> */
.L_x_5860:
[C---:B-1---5:R-:W-:Y:S02]  /*2e90*/  PRMT R95, R98.reuse, 0x7632, R95 ;  /* 0x00007632625f7816 */ /* 0x062fe4000000005f */
        /* <DEDUP_REMOVED lines=23> */
.L_x_5861:
        /* <DEDUP_REMOVED lines=98> */
.L_x_5887:
[----:B------:R-:W-:Y:S01]  /*3630*/  FMUL.FTZ R92, R94, R94 ;  /* 0x0000005e5e5c7220 */ /* 0x000fe20000410000 */
[----:B------:R-:W-:Y:S01]  /*3640*/  ISETP.NE.AND P1, PT, RZ, UR8, PT ;  /* 0x00000008ff007c0c */ /* 0x000fe2000bf25270 */
[----:B01----:R-:W-:-:S03]  /*3650*/  FADD.FTZ R116, R116, R101 ;  /* 0x0000006574747221 */ /* 0x003fc60000010000 */
[----:B------:R-:W-:Y:S01]  /*3660*/  FSEL R100, R92, RZ, P1 ;  /* 0x000000ff5c647208 */ /* 0x000fe20000800000 */
[----:B------:R-:W-:Y:S01]  /*3670*/  FFMA.FTZ R111, R116, R111, UR10 ;  /* 0x0000000a746f7e23 */ /* 0x000fe2000801006f */
[----:B------:R-:W0:Y:S01]  /*3680*/  LDC.64 R92, c[0x0][0x428] ;  /* 0x00010a00ff5c7b82 */ /* 0x000e220000000a00 */
[----:B------:R-:W-:Y:S02]  /*3690*/  FSEL R95, R94, RZ, !P1 ;  /* 0x000000ff5e5f7208 */ /* 0x000fe40004800000 */
[----:B------:R-:W-:Y:S01]  /*36a0*/  FADD.FTZ R100, R111, R100 ;  /* 0x000000646f647221 */ /* 0x000fe20000010000 */
[----:B------:R-:W-:Y:S02]  /*36b0*/  ISETP.NE.AND P1, PT, R0, RZ, PT ;  /* 0x000000ff0000720c */ /* 0x000fe40003f25270 */
        /* <DEDUP_REMOVED lines=29> */
[----:B------:R-:W-:Y:S01]  /*3890*/  FADD.FTZ R95, -R95, R98 ;  /* 0x000000625f5f7221 */ /* 0x000fe20000010100 */
[----:B0-----:R-:W-:-:S04]  /*38a0*/  IMAD.WIDE.U32 R98, R8, 0x10, R92 ;  /* 0x0000001008627825 */ /* 0x001fc800078e005c */
[----:B------:R-:W-:Y:S01]  /*38b0*/  FFMA.FTZ R7, R7, R86, R62 ;  /* 0x0000005607077223 */ /* 0x000fe2000001003e */
[----:B------:R-:W-:Y:S01]  /*38c0*/  FFMA.FTZ R14, R12, R87, R63 ;  /* 0x000000570c0e7223 */ /* 0x000fe2000001003f */
        /* <DEDUP_REMOVED lines=8> */
[----:B------:R-:W-:Y:S01]  /*3950*/  F2FP.BF16.F32.PACK_AB R7, R14, R7 ;  /* 0x000000070e07723e */ /* 0x000fe200000010ff */
[----:B------:R-:W-:Y:S01]  /*3960*/  IMAD.WIDE.U32 R96, R4, 0x10, R92 ;  /* 0x0000001004607825 */ /* 0x000fe200078e005c */
[----:B------:R-:W-:-:S03]  /*3970*/  F2FP.BF16.F32.PACK_AB R6, R12, R125 ;  /* 0x0000007d0c06723e */ /* 0x000fc600000010ff */
[C---:B------:R-:W-:Y:S01]  /*3980*/  FMUL.FTZ R8, R100.reuse, R13 ;  /* 0x0000000d64087220 */ /* 0x040fe20000410000 */
[C---:B------:R-:W-:Y:S01]  /*3990*/  FMUL.FTZ R14, R100.reuse, R121 ;  /* 0x00000079640e7220 */ /* 0x040fe20000410000 */
[----:B------:R-:W-:Y:S01]  /*39a0*/  FFMA.FTZ R4, R105, R88, R64 ;  /* 0x0000005869047223 */ /* 0x000fe20000010040 */
[----:B------:R-:W0:Y:S01]  /*39b0*/  @!P2 LDC.64 R124, c[0x0][0x3c0] ;  /* 0x0000f000ff7cab82 */ /* 0x000e220000000a00 */
[C---:B------:R-:W-:Y:S01]  /*39c0*/  FMUL.FTZ R107, R100.reuse, R107 ;  /* 0x0000006b646b7220 */ /* 0x040fe20000410000 */
[C---:B------:R-:W-:Y:S01]  /*39d0*/  FMUL.FTZ R12, R100.reuse, R111 ;  /* 0x0000006f640c7220 */ /* 0x040fe20000410000 */
[C---:B------:R-:W-:Y:S01]  /*39e0*/  FMUL.FTZ R13, R100.reuse, R102 ;  /* 0x00000066640d7220 */ /* 0x040fe20000410000 */
[----:B------:R-:W-:Y:S01]  /*39f0*/  FMUL.FTZ R106, R100, R95 ;  /* 0x0000005f646a7220 */ /* 0x000fe20000410000 */
[----:B------:R-:W-:Y:S01]  /*3a00*/  F2FP.BF16.F32.PACK_AB R5, R10, R5 ;  /* 0x000000050a05723e */ /* 0x000fe200000010ff */
[----:B------:R-:W-:Y:S01]  /*3a10*/  FFMA.FTZ R102, R14, R79, R55 ;  /* 0x0000004f0e667223 */ /* 0x000fe20000010037 */
[----:B------:R-:W-:Y:S01]  /*3a20*/  FMUL.FTZ R10, R100, R15 ;  /* 0x0000000f640a7220 */ /* 0x000fe20000410000 */
[----:B------:R-:W1:Y:S01]  /*3a30*/  @!P1 LDC.64 R104, c[0x0][0x3c8] ;  /* 0x0000f200ff689b82 */ /* 0x000e620000000a00 */
[----:B------:R-:W-:Y:S01]  /*3a40*/  FFMA.FTZ R107, R107, R76, R52 ;  /* 0x0000004c6b6b7223 */ /* 0x000fe20000010034 */
[----:B------:R-:W-:Y:S01]  /*3a50*/  FFMA.FTZ R14, R12, R77, R53 ;  /* 0x0000004d0c0e7223 */ /* 0x000fe20000010035 */
[----:B------:R-:W-:Y:S01]  /*3a60*/  FFMA.FTZ R13, R13, R70, R46 ;  /* 0x000000460d0d7223 */ /* 0x000fe2000001002e */
[----:B------:R-:W-:Y:S01]  /*3a70*/  FFMA.FTZ R106, R106, R71, R47 ;  /* 0x000000476a6a7223 */ /* 0x000fe2000001002f */
[----:B------:R-:W-:Y:S01]  /*3a80*/  FFMA.FTZ R12, R10, R83, R59 ;  /* 0x000000530a0c7223 */ /* 0x000fe2000001003b */
[----:B------:R-:W-:Y:S01]  /*3a90*/  FMUL.FTZ R117, R100, R117 ;  /* 0x0000007564757220 */ /* 0x000fe20000410000 */
[----:B------:R-:W-:Y:S01]  /*3aa0*/  F2FP.BF16.F32.PACK_AB R10, R14, R107 ;  /* 0x0000006b0e0a723e */ /* 0x000fe200000010ff */
[----:B------:R-:W-:Y:S01]  /*3ab0*/  IMAD.WIDE.U32 R92, R11, 0x10, R92 ;  /* 0x000000100b5c7825 */ /* 0x000fe200078e005c */
[----:B------:R-:W-:-:S03]  /*3ac0*/  F2FP.BF16.F32.PACK_AB R15, R106, R13 ;  /* 0x0000000d6a0f723e */ /* 0x000fc600000010ff */
[C---:B------:R-:W-:Y:S01]  /*3ad0*/  FMUL.FTZ R101, R100.reuse, R101 ;  /* 0x0000006564657220 */ /* 0x040fe20000410000 */
[----:B------:R-:W2:Y:S01]  /*3ae0*/  LDC.64 R106, c[0x0][0x380] ;  /* 0x0000e000ff6a7b82 */ /* 0x000ea20000000a00 */
[----:B------:R-:W-:Y:S01]  /*3af0*/  F2FP.BF16.F32.PACK_AB R4, R3, R4 ;  /* 0x000000040304723e */ /* 0x000fe200000010ff */
[----:B------:R-:W-:Y:S01]  /*3b00*/  FMUL.FTZ R3, R100, R110 ;  /* 0x0000006e64037220 */ /* 0x000fe20000410000 */
[----:B------:R-:W-:Y:S01]  /*3b10*/  FFMA.FTZ R11, R117, R78, R54 ;  /* 0x0000004e750b7223 */ /* 0x000fe20000010036 */
[----:B------:R-:W-:Y:S01]  /*3b20*/  FFMA.FTZ R8, R8, R81, R57 ;  /* 0x0000005108087223 */ /* 0x000fe20000010039 */
[----:B------:R-:W-:Y:S01]  /*3b30*/  FFMA.FTZ R9, R101, R82, R58 ;  /* 0x0000005265097223 */ /* 0x000fe2000001003a */
[----:B------:R-:W-:Y:S01]  /*3b40*/  FFMA.FTZ R3, R3, R80, R56 ;  /* 0x0000005003037223 */ /* 0x000fe20000010038 */
[----:B------:R-:W-:Y:S01]  /*3b50*/  FMUL.FTZ R103, R100, R103 ;  /* 0x0000006764677220 */ /* 0x000fe20000410000 */
[----:B------:R-:W-:Y:S01]  /*3b60*/  F2FP.BF16.F32.PACK_AB R11, R102, R11 ;  /* 0x0000000b660b723e */ /* 0x000fe200000010ff */
        /* <DEDUP_REMOVED lines=27> */
.L_x_5854:
[----:B------:R-:W-:Y:S01]  /*3d20*/  HFMA2 R93, -RZ, RZ, 0, 5.9604644775390625e-08 ;  /* 0x00000001ff5d7431 */ /* 0x000fe200000001ff */
[----:B------:R-:W-:Y:S01]  /*3d30*/  BSSY B0, `(.L_x_5864) ;  /* 0x0000006000007945 */ /* 0x000fe20003800000 */
[----:B------:R-:W-:Y:S02]  /*3d40*/  MOV R95, 0x1f ;  /* 0x0000001f005f7802 */ /* 0x000fe40000000f00 */
[----:B------:R-:W-:-:S07]  /*3d50*/  MOV R100, 0xffffffff ;  /* 0xffffffff00647802 */ /* 0x000fce0000000f00 */
[----:B------:R-:W-:Y:S05]  /*3d60*/  WARPSYNC.COLLECTIVE R100, `(.L_x_5865) ;  /* 0x0000000064087348 */ /* 0x000fea0003c00000 */
[----:B------:R0:W1:Y:S02]  /*3d70*/  SHFL.BFLY P1, R101, R92, R93, R95 ;  /* 0x0c00005d5c657389 */ /* 0x000064000002005f */
[----:B01----:R-:W-:Y:S05]  /*3d80*/  ENDCOLLECTIVE ;  /* 0x000000000000791b */ /* 0x003fea0003800000 */
.L_x_5865:
[----:B------:R-:W-:Y:S05]  /*3d90*/  BSYNC B0 ;  /* 0x0000000000007941 */ /* 0x000fea0003800000 */
.L_x_5864:
        /* <DEDUP_REMOVED lines=8> */
.L_x_5866:
[----:B------:R-:W-:Y:S02]  /*3e20*/  HFMA2 R93, -RZ, RZ, 0, 2.384185791015625e-07 ;  /* 0x00000004ff5d7431 */ /* 0x000fe400000001ff */
[----:B------:R-:W-:-:S05]  /*3e30*/  FADD.FTZ R19, R92, R101 ;  /* 0x000000655c137221 */ /* 0x000fca0000010000 */
[----:B------:R-:W-:-:S07]  /*3e40*/  MOV R92, R19 ;  /* 0x00000013005c7202 */ /* 0x000fce0000000f00 */
[----:B------:R-:W-:Y:S05]  /*3e50*/  WARPSYNC.COLLECTIVE R100, `(.L_x_5867) ;  /* 0x0000000064087348 */ /* 0x000fea0003c00000 */
[----:B------:R0:W1:Y:S02]  /*3e60*/  SHFL.BFLY P1, R101, R92, R93, R95 ;  /* 0x0c00005d5c657389 */ /* 0x000064000002005f */
[----:B01----:R-:W-:Y:S05]  /*3e70*/  ENDCOLLECTIVE ;  /* 0x000000000000791b */ /* 0x003fea0003800000 */
.L_x_5867:
[----:B------:R-:W-:Y:S02]  /*3e80*/  HFMA2 R93, -RZ, RZ, 0, 4.76837158203125e-07 ;  /* 0x00000008ff5d7431 */ /* 0x000fe400000001ff */
[----:B------:R-:W-:-:S05]  /*3e90*/  FADD.FTZ R98, R19, R101 ;  /* 0x0000006513627221 */ /* 0x000fca0000010000 */
[----:B------:R-:W-:-:S07]  /*3ea0*/  MOV R92, R98 ;  /* 0x00000062005c7202 */ /* 0x000fce0000000f00 */
[----:B------:R-:W-:Y:S05]  /*3eb0*/  WARPSYNC.COLLECTIVE R100, `(.L_x_5868) ;  /* 0x0000000064087348 */ /* 0x000fea0003c00000 */
[----:B------:R0:W1:Y:S02]  /*3ec0*/  SHFL.BFLY P1, R101, R92, R93, R95 ;  /* 0x0c00005d5c657389 */ /* 0x000064000002005f */
[----:B01----:R-:W-:Y:S05]  /*3ed0*/  ENDCOLLECTIVE ;  /* 0x000000000000791b */ /* 0x003fea0003800000 */
.L_x_5868:
[----:B------:R-:W-:Y:S02]  /*3ee0*/  HFMA2 R93, -RZ, RZ, 0, 9.5367431640625e-07 ;  /* 0x00000010ff5d7431 */ /* 0x000fe400000001ff */
[----:B------:R-:W-:-:S05]  /*3ef0*/  FADD.FTZ R99, R98, R101 ;  /* 0x0000006562637221 */ /* 0x000fca0000010000 */
[----:B------:R-:W-:-:S07]  /*3f00*/  MOV R92, R99 ;  /* 0x00000063005c7202 */ /* 0x000fce0000000f00 */
[----:B------:R-:W-:Y:S05]  /*3f10*/  WARPSYNC.COLLECTIVE R100, `(.L_x_5869) ;  /* 0x0000000064087348 */ /* 0x000fea0003c00000 */
[----:B------:R0:W1:Y:S02]  /*3f20*/  SHFL.BFLY P1, R101, R92, R93, R95 ;  /* 0x0c00005d5c657389 */ /* 0x000064000002005f */
[----:B01----:R-:W-:Y:S05]  /*3f30*/  ENDCOLLECTIVE ;  /* 0x000000000000791b */ /* 0x003fea0003800000 */
.L_x_5869:
        /* <DEDUP_REMOVED lines=54> */
.L_x_5870:
[----:B------:R-:W-:Y:S02]  /*42a0*/  HFMA2 R93, -RZ, RZ, 0, 1.1920928955078125e-07 ;  /* 0x00000002ff5d7431 */ /* 0x000fe400000001ff */
[----:B------:R-:W-:-:S05]  /*42b0*/  FADD.FTZ R16, R92, R101 ;  /* 0x000000655c107221 */ /* 0x000fca0000010000 */
[----:B------:R-:W-:-:S07]  /*42c0*/  MOV R92, R16 ;  /* 0x00000010005c7202 */ /* 0x000fce0000000f00 */
[----:B------:R-:W-:Y:S05]  /*42d0*/  WARPSYNC.COLLECTIVE R100, `(.L_x_5871) ;  /* 0x0000000064087348 */ /* 0x000fea0003c00000 */
[----:B------:R0:W1:Y:S02]  /*42e0*/  SHFL.BFLY P1, R101, R92, R93, R95 ;  /* 0x0c00005d5c657389 */ /* 0x000064000002005f */
[----:B01----:R-:W-:Y:S05]  /*42f0*/  ENDCOLLECTIVE ;  /* 0x000000000000791b */ /* 0x003fea0003800000 */
.L_x_5871:
[----:B------:R-:W-:Y:S02]  /*4300*/  HFMA2 R93, -RZ, RZ, 0, 2.384185791015625e-07 ;  /* 0x00000004ff5d7431 */ /* 0x000fe400000001ff */
[----:B------:R-:W-:-:S05]  /*4310*/  FADD.FTZ R19, R16, R101 ;  /* 0x0000006510137221 */ /* 0x000fca0000010000 */
[----:B------:R-:W-:-:S07]  /*4320*/  MOV R92, R19 ;  /* 0x00000013005c7202 */ /* 0x000fce0000000f00 */
[----:B------:R-:W-:Y:S05]  /*4330*/  WARPSYNC.COLLECTIVE R100, `(.L_x_5872) ;  /* 0x0000000064087348 */ /* 0x000fea0003c00000 */
[----:B------:R0:W1:Y:S02]  /*4340*/  SHFL.BFLY P1, R101, R92, R93, R95 ;  /* 0x0c00005d5c657389 */ /* 0x000064000002005f */
[----:B01----:R-:W-:Y:S05]  /*4350*/  ENDCOLLECTIVE ;  /* 0x000000000000791b */ /* 0x003fea0003800000 */
.L_x_5872:
[----:B------:R-:W-:Y:S02]  /*4360*/  HFMA2 R93, -RZ, RZ, 0, 4.76837158203125e-07 ;  /* 0x00000008ff5d7431 */ /* 0x000fe400000001ff */
[----:B------:R-:W-:-:S05]  /*4370*/  FADD.FTZ R98, R19, R101 ;  /* 0x0000006513627221 */ /* 0x000fca0000010000 */
[----:B------:R-:W-:-:S07]  /*4380*/  MOV R92, R98 ;  /* 0x00000062005c7202 */ /* 0x000fce0000000f00 */
[----:B------:R-:W-:Y:S05]  /*4390*/  WARPSYNC.COLLECTIVE R100, `(.L_x_5873) ;  /* 0x0000000064087348 */ /* 0x000fea0003c00000 */
[----:B------:R0:W1:Y:S02]  /*43a0*/  SHFL.BFLY P1, R101, R92, R93, R95 ;  /* 0x0c00005d5c657389 */ /* 0x000064000002005f */
[----:B01----:R-:W-:Y:S05]  /*43b0*/  ENDCOLLECTIVE ;  /* 0x000000000000791b */ /* 0x003fea0003800000 */
.L_x_5873:
[----:B------:R-:W-:Y:S02]  /*43c0*/  HFMA2 R93, -RZ, RZ, 0, 9.5367431640625e-07 ;  /* 0x00000010ff5d7431 */ /* 0x000fe400000001ff */
[----:B------:R-:W-:-:S05]  /*43d0*/  FADD.FTZ R99, R98, R101 ;  /* 0x0000006562637221 */ /* 0x000fca0000010000 */
[----:B------:R-:W-:-:S07]  /*43e0*/  MOV R92, R99 ;  /* 0x00000063005c7202 */ /* 0x000fce0000000f00 */
[----:B------:R-:W-:Y:S05]  /*43f0*/  WARPSYNC.COLLECTIVE R100, `(.L_x_5874) ;  /* 0x0000000064087348 */ /* 0x000fea0003c00000 */
[----:B------:R0:W1:Y:S02]  /*4400*/  SHFL.BFLY P1, R101, R92, R93, R95 ;  /* 0x0c00005d5c657389 */ /* 0x000064000002005f */
[----:B01----:R-:W-:Y:S05]  /*4410*/  ENDCOLLECTIVE ;  /* 0x000000000000791b */ /* 0x003fea0003800000 */
.L_x_5874:
[----:B------:R-:W-:Y:S05]  /*4420*/  BRA `(.L_x_5875) ;  /* 0xffffffd400d87947 */ /* 0x000fea000383ffff */
.L_x_5862:
        /* <DEDUP_REMOVED lines=8> */
.L_x_5877:
[----:B------:R-:W-:Y:S05]  /*44b0*/  BSYNC B0 ;  /* 0x0000000000007941 */ /* 0x000fea0003800000 */
.L_x_5876:
        /* <DEDUP_REMOVED lines=8> */
.L_x_5878:
[----:B------:R-:W-:Y:S02]  /*4540*/  HFMA2 R93, -RZ, RZ, 0, 2.384185791015625e-07 ;  /* 0x00000004ff5d7431 */ /* 0x000fe400000001ff */
[----:B------:R-:W-:-:S05]  /*4550*/  FADD.FTZ R114, R92, R101 ;  /* 0x000000655c727221 */ /* 0x000fca0000010000 */
[----:B------:R-:W-:-:S07]  /*4560*/  MOV R92, R114 ;  /* 0x00000072005c7202 */ /* 0x000fce0000000f00 */
[----:B------:R-:W-:Y:S05]  /*4570*/  WARPSYNC.COLLECTIVE R100, `(.L_x_5879) ;  /* 0x0000000064087348 */ /* 0x000fea0003c00000 */
[----:B------:R0:W1:Y:S02]  /*4580*/  SHFL.BFLY P1, R101, R92, R93, R95 ;  /* 0x0c00005d5c657389 */ /* 0x000064000002005f */
[----:B01----:R-:W-:Y:S05]  /*4590*/  ENDCOLLECTIVE ;  /* 0x000000000000791b */ /* 0x003fea0003800000 */
.L_x_5879:
[----:B------:R-:W-:Y:S02]  /*45a0*/  HFMA2 R93, -RZ, RZ, 0, 4.76837158203125e-07 ;  /* 0x00000008ff5d7431 */ /* 0x000fe400000001ff */
[----:B------:R-:W-:-:S05]  /*45b0*/  FADD.FTZ R115, R114, R101 ;  /* 0x0000006572737221 */ /* 0x000fca0000010000 */
[----:B------:R-:W-:-:S07]  /*45c0*/  MOV R92, R115 ;  /* 0x00000073005c7202 */ /* 0x000fce0000000f00 */
[----:B------:R-:W-:Y:S05]  /*45d0*/  WARPSYNC.COLLECTIVE R100, `(.L_x_5880) ;  /* 0x0000000064087348 */ /* 0x000fea0003c00000 */
[----:B------:R0:W1:Y:S02]  /*45e0*/  SHFL.BFLY P1, R101, R92, R93, R95 ;  /* 0x0c00005d5c657389 */ /* 0x000064000002005f */
[----:B01----:R-:W-:Y:S05]  /*45f0*/  ENDCOLLECTIVE ;  /* 0x000000000000791b */ /* 0x003fea0003800000 */
.L_x_5880:
[----:B------:R-:W-:Y:S02]  /*4600*/  HFMA2 R93, -RZ, RZ, 0, 9.5367431640625e-07 ;  /* 0x00000010ff5d7431 */ /* 0x000fe400000001ff */
[----:B------:R-:W-:-:S05]  /*4610*/  FADD.FTZ R116, R115, R101 ;  /* 0x0000006573747221 */ /* 0x000fca0000010000 */
[----:B------:R-:W-:-:S07]  /*4620*/  MOV R92, R116 ;  /* 0x00000074005c7202 */ /* 0x000fce0000000f00 */
[----:B------:R-:W-:Y:S05]  /*4630*/  WARPSYNC.COLLECTIVE R100, `(.L_x_5881) ;  /* 0x0000000064087348 */ /* 0x000fea0003c00000 */
[----:B------:R0:W1:Y:S02]  /*4640*/  SHFL.BFLY P1, R101, R92, R93, R95 ;  /* 0x0c00005d5c657389 */ /* 0x000064000002005f */
[----:B01----:R-:W-:Y:S05]  /*4650*/  ENDCOLLECTIVE ;  /* 0x000000000000791b */ /* 0x003fea0003800000 */
.L_x_5881:
[----:B------:R-:W-:-:S04]  /*4660*/  FADD.FTZ R94, R116, R101 ;  /* 0x00000065745e7221 */ /* 0x000fc80000010000 */
[----:B------:R-:W-:-:S04]  /*4670*/  FMUL.FTZ R94, R94, R111 ;  /* 0x0000006f5e5e7220 */ /* 0x000fc80000410000 */
[C---:B------:R-:W-:Y:S01]  /*4680*/  FADD.FTZ R101, -R94.reuse, R10 ;  /* 0x0000000a5e657221 */ /* 0x040fe20000010100 */
[C---:B------:R-:W-:Y:S01]  /*4690*/  FADD.FTZ R114, -R94.reuse, R5 ;  /* 0x000000055e727221 */ /* 0x040fe20000010100 */
[C---:B------:R-:W-:Y:S01]  /*46a0*/  FADD.FTZ R92, -R94.reuse, R6 ;  /* 0x000000065e5c7221 */ /* 0x040fe20000010100 */
[----:B------:R-:W-:Y:S01]  /*46b0*/  FADD.FTZ R93, -R94, R98 ;  /* 0x000000625e5d7221 */ /* 0x000fe20000010100 */
        /* <DEDUP_REMOVED lines=43> */
[----:B------:R-:W-:Y:S01]  /*4970*/  FFMA.FTZ R92, R93, R93, R92 ;  /* 0x0000005d5d5c7223 */ /* 0x000fe2000001005c */
[----:B------:R-:W-:-:S07]  /*4980*/  MOV R93, 0x1 ;  /* 0x00000001005d7802 */ /* 0x000fce0000000f00 */
[----:B------:R-:W-:Y:S05]  /*4990*/  WARPSYNC.COLLECTIVE R100, `(.L_x_5882) ;  /* 0x0000000064087348 */ /* 0x000fea0003c00000 */
[----:B------:R0:W1:Y:S02]  /*49a0*/  SHFL.BFLY P1, R101, R92, R93, R95 ;  /* 0x0c00005d5c657389 */ /* 0x000064000002005f */
[----:B01----:R-:W-:Y:S05]  /*49b0*/  ENDCOLLECTIVE ;  /* 0x000000000000791b */ /* 0x003fea0003800000 */
.L_x_5882:
[----:B------:R-:W-:Y:S02]  /*49c0*/  HFMA2 R93, -RZ, RZ, 0, 1.1920928955078125e-07 ;  /* 0x00000002ff5d7431 */ /* 0x000fe400000001ff */
[----:B------:R-:W-:-:S05]  /*49d0*/  FADD.FTZ R113, R92, R101 ;  /* 0x000000655c717221 */ /* 0x000fca0000010000 */
[----:B------:R-:W-:-:S07]  /*49e0*/  MOV R92, R113 ;  /* 0x00000071005c7202 */ /* 0x000fce0000000f00 */
[----:B------:R-:W-:Y:S05]  /*49f0*/  WARPSYNC.COLLECTIVE R100, `(.L_x_5883) ;  /* 0x0000000064087348 */ /* 0x000fea0003c00000 */
[----:B------:R0:W1:Y:S02]  /*4a00*/  SHFL.BFLY P1, R101, R92, R93, R95 ;  /* 0x0c00005d5c657389 */ /* 0x000064000002005f */
[----:B01----:R-:W-:Y:S05]  /*4a10*/  ENDCOLLECTIVE ;  /* 0x000000000000791b */ /* 0x003fea0003800000 */
.L_x_5883:
[----:B------:R-:W-:Y:S02]  /*4a20*/  HFMA2 R93, -RZ, RZ, 0, 2.384185791015625e-07 ;  /* 0x00000004ff5d7431 */ /* 0x000fe400000001ff */
[----:B------:R-:W-:-:S05]  /*4a30*/  FADD.FTZ R114, R113, R101 ;  /* 0x0000006571727221 */ /* 0x000fca0000010000 */
[----:B------:R-:W-:-:S07]  /*4a40*/  MOV R92, R114 ;  /* 0x00000072005c7202 */ /* 0x000fce0000000f00 */
[----:B------:R-:W-:Y:S05]  /*4a50*/  WARPSYNC.COLLECTIVE R100, `(.L_x_5884) ;  /* 0x0000000064087348 */ /* 0x000fea0003c00000 */
[----:B------:R0:W1:Y:S02]  /*4a60*/  SHFL.BFLY P1, R101, R92, R93, R95 ;  /* 0x0c00005d5c657389 */ /* 0x000064000002005f */
[----:B01----:R-:W-:Y:S05]  /*4a70*/  ENDCOLLECTIVE ;  /* 0x000000000000791b */ /* 0x003fea0003800000 */
.L_x_5884:
[----:B------:R-:W-:Y:S02]  /*4a80*/  HFMA2 R93, -RZ, RZ, 0, 4.76837158203125e-07 ;  /* 0x00000008ff5d7431 */ /* 0x000fe400000001ff */
[----:B------:R-:W-:-:S05]  /*4a90*/  FADD.FTZ R115, R114, R101 ;  /* 0x0000006572737221 */ /* 0x000fca0000010000 */
[----:B------:R-:W-:-:S07]  /*4aa0*/  MOV R92, R115 ;  /* 0x00000073005c7202 */ /* 0x000fce0000000f00 */
[----:B------:R-:W-:Y:S05]  /*4ab0*/  WARPSYNC.COLLECTIVE R100, `(.L_x_5885) ;  /* 0x0000000064087348 */ /* 0x000fea0003c00000 */
[----:B------:R0:W1:Y:S02]  /*4ac0*/  SHFL.BFLY P1, R101, R92, R93, R95 ;  /* 0x0c00005d5c657389 */ /* 0x000064000002005f */
[----:B01----:R-:W-:Y:S05]  /*4ad0*/  ENDCOLLECTIVE ;  /* 0x000000000000791b */ /* 0x003fea0003800000 */
.L_x_5885:
[----:B------:R-:W-:Y:S02]  /*4ae0*/  HFMA2 R93, -RZ, RZ, 0, 9.5367431640625e-07 ;  /* 0x00000010ff5d7431 */ /* 0x000fe400000001ff */
[----:B------:R-:W-:-:S05]  /*4af0*/  FADD.FTZ R116, R115, R101 ;  /* 0x0000006573747221 */ /* 0x000fca0000010000 */
[----:B------:R-:W-:-:S07]  /*4b00*/  MOV R92, R116 ;  /* 0x00000074005c7202 */ /* 0x000fce0000000f00 */
[----:B------:R-:W-:Y:S05]  /*4b10*/  WARPSYNC.COLLECTIVE R100, `(.L_x_5886) ;  /* 0x0000000064087348 */ /* 0x000fea0003c00000 */
[----:B------:R0:W1:Y:S02]  /*4b20*/  SHFL.BFLY P1, R101, R92, R93, R95 ;  /* 0x0c00005d5c657389 */ /* 0x000064000002005f */
[----:B01----:R-:W-:Y:S05]  /*4b30*/  ENDCOLLECTIVE ;  /* 0x000000000000791b */ /* 0x003fea0003800000 */
.L_x_5886:
[----:B------:R-:W-:Y:S05]  /*4b40*/  BRA `(.L_x_5887) ;  /* 0xffffffe800b87947 */ /* 0x000fea000383ffff */
.L_x_5888:
        /* <DEDUP_REMOVED lines=11> */
.L_x_28739:


//--------------------- .text._ZN10layer_norm13ln_fwd_kernelINS_13Kernel_traitsIf13__nv_bfloat16S2_S2_fjLj768ELj1ELj4ELj1ELj16ENS_18Kernel_traits_baseILj768EfS2_S2_S2_fjLj128EEEEELb0ELb1ELb1ELb0EEEvNS_9FwdParamsE --------------------------
	.section	.text._ZN10layer_norm13ln_fwd_kernelINS_13Kernel_traitsIf13__nv_bfloat16S2_S2_fjLj768ELj1ELj4ELj1ELj16ENS_18Kernel_traits_baseILj768EfS2_S2_S2_fjLj128EEEEELb0ELb1ELb1ELb0EEEvNS_9FwdParamsE,"ax",@progbits
	.align	128
        .global         _ZN10layer_norm13ln_fwd_kernelINS_13Kernel_traitsIf13__nv_bfloat16S2_S2_fjLj768ELj1ELj4ELj1ELj16ENS_18Kernel_traits_baseILj768EfS2_S2_S2_fjLj128EEEEELb0ELb1ELb1ELb0EEEvNS_9FwdParamsE
        .type           _ZN10layer_norm13ln_fwd_kernelINS_13Kernel_traitsIf13__nv_bfloat16S2_S2_fjLj768ELj1ELj4ELj1ELj16ENS_18Kernel_traits_baseILj768EfS2_S2_S2_fjLj128EEEEELb0ELb1ELb1ELb0EEEvNS_9FwdParamsE,@function
        .size           _ZN10layer_norm13ln_fwd_kernelINS_13Kernel_traitsIf13__nv_bfloat16S2_S2_fjLj768ELj1ELj4ELj1ELj16ENS_18Kernel_traits_baseILj768EfS2_S2_S2_fjLj128EEEEELb0ELb1ELb1ELb0EEEvNS_9FwdParamsE,(.L_x_28740 - _ZN10layer_norm13ln_fwd_kernelINS_13Kernel_traitsIf13__nv_bfloat16S2_S2_fjLj768ELj1ELj4ELj1ELj16ENS_18Kernel_traits_baseILj768EfS2_S2_S2_fjLj128EEEEELb0ELb1ELb1ELb0EEEvNS_9FwdParamsE)
        .other          _ZN10layer_norm13ln_fwd_kernelINS_13Kernel_traitsIf13__nv_bfloat16S2_S2_fjLj768ELj1ELj4ELj1ELj16ENS_18Kernel_traits_baseILj768EfS2_S2_S2_fjLj128EEEEELb0ELb1ELb1ELb0EEEvNS_9FwdParamsE,@"STO_CUDA_ENTRY STV_DEFAULT"
_ZN10layer_norm13ln_fwd_kernelINS_13Kernel_traitsIf13__nv_bfloat16S2_S2_fjLj768ELj1ELj4ELj1ELj16ENS_18Kernel_traits_baseILj768EfS2_S2_S2_fjLj128EEEEELb0ELb1ELb1ELb0EEEvNS_9FwdParamsE:
.text._ZN10layer_norm13ln_fwd_kernelINS_13Kernel_traitsIf13__nv_bfloat16S2_S2_fjLj768ELj1ELj4ELj1ELj16ENS_18Kernel_traits_baseILj768EfS2_S2_S2_fjLj128EEEEELb0ELb1ELb1ELb0EEEvNS_9FwdParamsE:
        /* <DEDUP_REMOVED lines=62> */
.L_x_5890:
        /* <DEDUP_REMOVED lines=10> */
[----:B------:R0:W5:Y:S02]  /*0480*/  @P1 LDG.E.128 R64, desc[UR6][R2.64] ;  /* 0x0000000602401981 */ /* 0x000164000c1e1d00 */
[----:B------:R-:W4:Y:S01]  /*0490*/  @P2 LDC.64 R14, c[0x0][0x3d0] ;  /* 0x0000f400ff0e2b82 */ /* 0x000f220000000a00 */
[C---:B-1----:R-:W-:Y:S01]  /*04a0*/  @P1 IMAD.WIDE.U32 R4, R19.reuse, 0x20, R4 ;  /* 0x0000002013041825 */ /* 0x042fe200078e0004 */
[----:B------:R-:W-:Y:S01]  /*04b0*/  @P1 IADD3 R19, PT, PT, R19, 0x20, RZ ;  /* 0x0000002013131810 */ /* 0x000fe20007ffe0ff */
[----:B------:R0:W5:Y:S04]  /*04c0*/  @P1 LDG.E.128 R60, desc[UR6][R2.64+0x10] ;  /* 0x00001006023c1981 */ /* 0x000168000c1e1d00 */
[----:B------:R0:W5:Y:S01]  /*04d0*/  @P1 LDG.E.128 R48, desc[UR6][R4.64] ;  /* 0x0000000604301981 */ /* 0x000162000c1e1d00 */
[----:B------:R-:W1:Y:S01]  /*04e0*/  @P2 LDC.64 R16, c[0x0][0x3e8] ;  /* 0x0000fa00ff102b82 */ /* 0x000e620000000a00 */
[----:B--2---:R-:W-:-:S02]  /*04f0*/  @P0 IMAD.WIDE.U32 R10, R111, 0x20, R6 ;  /* 0x000000206f0a0825 */ /* 0x004fc400078e0006 */
[----:B------:R0:W5:Y:S04]  /*0500*/  @P1 LDG.E.128 R44, desc[UR6][R4.64+0x10] ;  /* 0x00001006042c1981 */ /* 0x000168000c1e1d00 */
[----:B------:R0:W5:Y:S01]  /*0510*/  @P0 LDG.E.128 R88, desc[UR6][R10.64] ;  /* 0x000000060a580981 */ /* 0x000162000c1e1d00 */
[----:B---3--:R-:W-:-:S03]  /*0520*/  @P0 IMAD.WIDE.U32 R12, R111, 0x20, R8 ;  /* 0x000000206f0c0825 */ /* 0x008fc600078e0008 */
[----:B------:R0:W5:Y:S04]  /*0530*/  @P0 LDG.E.128 R84, desc[UR6][R10.64+0x10] ;  /* 0x000010060a540981 */ /* 0x000168000c1e1d00 */
[----:B------:R0:W5:Y:S01]  /*0540*/  @P0 LDG.E.128 R72, desc[UR6][R12.64] ;  /* 0x000000060c480981 */ /* 0x000162000c1e1d00 */
[----:B----4-:R-:W-:-:S03]  /*0550*/  @P2 IMAD.WIDE.U32 R6, R19, 0x20, R14 ;  /* 0x0000002013062825 */ /* 0x010fc600078e000e */
[----:B------:R0:W5:Y:S04]  /*0560*/  @P0 LDG.E.128 R68, desc[UR6][R12.64+0x10] ;  /* 0x000010060c440981 */ /* 0x000168000c1e1d00 */
[----:B------:R0:W5:Y:S01]  /*0570*/  @P2 LDG.E.128 R40, desc[UR6][R6.64] ;  /* 0x0000000606282981 */ /* 0x000162000c1e1d00 */
[----:B-1----:R-:W-:-:S03]  /*0580*/  @P2 IMAD.WIDE.U32 R8, R19, 0x20, R16 ;  /* 0x0000002013082825 */ /* 0x002fc600078e0010 */
        /* <DEDUP_REMOVED lines=15> */
.L_x_5891:
[----:B------:R-:W-:Y:S05]  /*0680*/  BSYNC.RECONVERGENT B0 ;  /* 0x0000000000007941 */ /* 0x000fea0003800200 */
.L_x_5889:
[----:B------:R-:W1:Y:S01]  /*0690*/  LDCU UR4, c[0x0][0x384] ;  /* 0x00007080ff0477ac */ /* 0x000e620008000800 */
[----:B------:R-:W2:Y:S01]  /*06a0*/  LDCU.U8 UR5, c[0x0][0x410] ;  /* 0x00008200ff0577ac */ /* 0x000ea20008000000 */
[----:B------:R-:W3:Y:S01]  /*06b0*/  LDCU UR10, c[0x0][0x448] ;  /* 0x00008900ff0a77ac */ /* 0x000ee20008000800 */
[----:B------:R-:W4:Y:S01]  /*06c0*/  LDCU.64 UR8, c[0x0][0x3a0] ;  /* 0x00007400ff0877ac */ /* 0x000f220008000a00 */
[----:B-1----:R-:W-:-:S13]  /*06d0*/  ISETP.GE.AND P0, PT, R109, UR4, PT ;  /* 0x000000046d007c0c */ /* 0x002fda000bf06270 */
[----:B--234-:R-:W-:Y:S05]  /*06e0*/  @P0 EXIT ;  /* 0x000000000000094d */ /* 0x01cfea0003800000 */
.L_x_5913:
[----:B------:R-:W1:Y:S08]  /*06f0*/  LDC.64 R92, c[0x0][0x3f0] ;  /* 0x0000fc00ff5c7b82 */ /* 0x000e700000000a00 */
        /* <DEDUP_REMOVED lines=25> */
.L_x_5895:
[----:B------:R-:W-:Y:S05]  /*0890*/  BSYNC.RECONVERGENT B1 ;  /* 0x0000000000017941 */ /* 0x000fea0003800200 */
.L_x_5894:
[----:B------:R-:W-:-:S04]  /*08a0*/  UISETP.NE.U32.AND UP0, UPT, UR8, URZ, UPT ;  /* 0x000000ff0800728c */ /* 0x000fc8000bf05070 */
[----:B------:R-:W-:-:S09]  /*08b0*/  UISETP.NE.AND.EX UP0, UPT, UR9, URZ, UPT, UP0 ;  /* 0x000000ff0900728c */ /* 0x000fd2000bf05300 */
[----:B------:R-:W-:Y:S05]  /*08c0*/  BRA.U !UP0, `(.L_x_5896) ;  /* 0x0000000508347547 */ /* 0x000fea000b800000 */
[----:B01----:R-:W0:Y:S02]  /*08d0*/  LDC.64 R2, c[0x0][0x3a0] ;  /* 0x0000e800ff027b82 */ /* 0x003e240000000a00 */
[----:B0-----:R-:W-:-:S05]  /*08e0*/  IMAD.WIDE.U32 R2, R115, 0x10, R2 ;  /* 0x0000001073027825 */ /* 0x001fca00078e0002 */
[----:B------:R-:W2:Y:S01]  /*08f0*/  LDG.E.128 R12, desc[UR6][R2.64] ;  /* 0x00000006020c7981 */ /* 0x000ea2000c1e1d00 */
[----:B------:R-:W-:-:S13]  /*0900*/  ISETP.GT.AND P0, PT, R117, RZ, PT ;  /* 0x000000ff7500720c */ /* 0x000fda0003f04270 */
[----:B------:R-:W0:Y:S01]  /*0910*/  @P0 LDC R7, c[0x0][0x40c] ;  /* 0x00010300ff070b82 */ /* 0x000e220000000800 */
[C---:B-----5:R-:W-:Y:S02]  /*0920*/  @P0 PRMT R4, R16.reuse, 0x7632, R4 ;  /* 0x0000763210040816 */ /* 0x060fe40000000004 */
[----:B------:R-:W-:Y:S02]  /*0930*/  @P0 SHF.L.U32 R0, R16, 0x10, RZ ;  /* 0x0000001010000819 */ /* 0x000fe400000006ff */
[----:B------:R-:W-:-:S03]  /*0940*/  @P0 SHF.L.U32 R5, R4, 0x10, RZ ;  /* 0x0000001004050819 */ /* 0x000fc600000006ff */
[----:B------:R-:W1:Y:S08]  /*0950*/  @P0 LDC R6, c[0x0][0x40c] ;  /* 0x00010300ff060b82 */ /* 0x000e700000000800 */
[----:B------:R-:W3:Y:S08]  /*0960*/  @P0 LDC R92, c[0x0][0x40c] ;  /* 0x00010300ff5c0b82 */ /* 0x000ef00000000800 */
[----:B------:R-:W4:Y:S01]  /*0970*/  @P0 LDC R4, c[0x0][0x40c] ;  /* 0x00010300ff040b82 */ /* 0x000f220000000800 */
[----:B0-----:R-:W-:Y:S01]  /*0980*/  @P0 FMUL.FTZ R7, R0, R7 ;  /* 0x0000000700070220 */ /* 0x001fe20000410000 */
[----:B-1----:R-:W-:-:S06]  /*0990*/  @P0 FMUL.FTZ R6, R5, R6 ;  /* 0x0000000605060220 */ /* 0x002fcc0000410000 */
[----:B------:R-:W0:Y:S08]  /*09a0*/  @P0 LDC R95, c[0x0][0x40c] ;  /* 0x00010300ff5f0b82 */ /* 0x000e300000000800 */
[----:B------:R-:W1:Y:S01]  /*09b0*/  @P0 LDC R5, c[0x0][0x40c] ;  /* 0x00010300ff050b82 */ /* 0x000e620000000800 */
[C---:B--2---:R-:W-:Y:S02]  /*09c0*/  @P0 SHF.L.U32 R8, R12.reuse, 0x10, RZ ;  /* 0x000000100c080819 */ /* 0x044fe400000006ff */
[----:B------:R-:W-:-:S02]  /*09d0*/  @P0 PRMT R3, R12, 0x7632, R3 ;  /* 0x000076320c030816 */ /* 0x000fc40000000003 */
[C---:B------:R-:W-:Y:S01]  /*09e0*/  @!P0 SHF.L.U32 R0, R12.reuse, 0x10, RZ ;  /* 0x000000100c008819 */ /* 0x040fe200000006ff */
[----:B------:R-:W-:Y:S01]  /*09f0*/  @P0 FFMA.FTZ R0, R7, R72, R8 ;  /* 0x0000004807000223 */ /* 0x000fe20000010008 */
[----:B------:R-:W-:Y:S02]  /*0a00*/  @P0 SHF.L.U32 R7, R17, 0x10, RZ ;  /* 0x0000001011070819 */ /* 0x000fe400000006ff */
[----:B------:R-:W-:Y:S02]  /*0a10*/  @!P0 PRMT R2, R12, 0x7632, R2 ;  /* 0x000076320c028816 */ /* 0x000fe40000000002 */
[----:B------:R-:W-:Y:S01]  /*0a20*/  @P0 SHF.L.U32 R3, R3, 0x10, RZ ;  /* 0x0000001003030819 */ /* 0x000fe200000006ff */
[----:B---3--:R-:W-:Y:S01]  /*0a30*/  @P0 FMUL.FTZ R7, R7, R92 ;  /* 0x0000005c07070220 */ /* 0x008fe20000410000 */
[----:B------:R-:W-:Y:S02]  /*0a40*/  @P0 PRMT R8, R17, 0x7632, R8 ;  /* 0x0000763211080816 */ /* 0x000fe40000000008 */
[----:B------:R-:W-:-:S02]  /*0a50*/  @P0 SHF.L.U32 R94, R13, 0x10, RZ ;  /* 0x000000100d5e0819 */ /* 0x000fc400000006ff */
[----:B------:R-:W-:Y:S01]  /*0a60*/  @!P0 SHF.L.U32 R2, R2, 0x10, RZ ;  /* 0x0000001002028819 */ /* 0x000fe200000006ff */
[----:B------:R-:W-:Y:S01]  /*0a70*/  @P0 FFMA.FTZ R2, R6, R73, R3 ;  /* 0x0000004906020223 */ /* 0x000fe20000010003 */
[----:B------:R-:W-:Y:S01]  /*0a80*/  @!P0 SHF.L.U32 R3, R13, 0x10, RZ ;  /* 0x000000100d038819 */ /* 0x000fe200000006ff */
[----:B------:R-:W2:Y:S01]  /*0a90*/  @P0 LDC R6, c[0x0][0x40c] ;  /* 0x00010300ff060b82 */ /* 0x000ea20000000800 */
[----:B------:R-:W-:Y:S01]  /*0aa0*/  @P0 SHF.L.U32 R93, R8, 0x10, RZ ;  /* 0x00000010085d0819 */ /* 0x000fe200000006ff */
[----:B------:R-:W-:Y:S01]  /*0ab0*/  @P0 FFMA.FTZ R3, R7, R74, R94 ;  /* 0x0000004a07030223 */ /* 0x000fe2000001005e */
[C---:B------:R-:W-:Y:S02]  /*0ac0*/  @!P0 PRMT R7, R13.reuse, 0x7632, R7 ;  /* 0x000076320d078816 */ /* 0x040fe40000000007 */
[----:B------:R-:W-:Y:S01]  /*0ad0*/  @P0 PRMT R92, R13, 0x7632, R92 ;  /* 0x000076320d5c0816 */ /* 0x000fe2000000005c */
[----:B----4-:R-:W-:Y:S01]  /*0ae0*/  @P0 FMUL.FTZ R8, R93, R4 ;  /* 0x000000045d080220 */ /* 0x010fe20000410000 */
[----:B------:R-:W-:Y:S01]  /*0af0*/  @!P0 SHF.L.U32 R4, R7, 0x10, RZ ;  /* 0x0000001007048819 */ /* 0x000fe200000006ff */
[----:B------:R-:W3:Y:S01]  /*0b00*/  @P0 LDC R94, c[0x0][0x40c] ;  /* 0x00010300ff5e0b82 */ /* 0x000ee20000000800 */
[----:B------:R-:W-:-:S02]  /*0b10*/  @P0 SHF.L.U32 R7, R92, 0x10, RZ ;  /* 0x000000105c070819 */ /* 0x000fc400000006ff */
[----:B------:R-:W-:-:S03]  /*0b20*/  @P0 SHF.L.U32 R92, R18, 0x10, RZ ;  /* 0x00000010125c0819 */ /* 0x000fc600000006ff */
[----:B------:R-:W-:Y:S01]  /*0b30*/  @P0 FFMA.FTZ R4, R8, R75, R7 ;  /* 0x0000004b08040223 */ /* 0x000fe20000010007 */
[----:B------:R-:W-:Y:S01]  /*0b40*/  @P0 PRMT R8, R18, 0x7632, R8 ;  /* 0x0000763212080816 */ /* 0x000fe20000000008 */
[----:B-1----:R-:W-:Y:S01]  /*0b50*/  @P0 FMUL.FTZ R7, R92, R5 ;  /* 0x000000055c070220 */ /* 0x002fe20000410000 */
[C---:B------:R-:W-:Y:S02]  /*0b60*/  @P0 SHF.L.U32 R92, R14.reuse, 0x10, RZ ;  /* 0x000000100e5c0819 */ /* 0x040fe400000006ff */
[----:B------:R-:W-:Y:S02]  /*0b70*/  @!P0 SHF.L.U32 R5, R14, 0x10, RZ ;  /* 0x000000100e058819 */ /* 0x000fe400000006ff */
[----:B------:R-:W-:Y:S01]  /*0b80*/  @P0 SHF.L.U32 R93, R8, 0x10, RZ ;  /* 0x00000010085d0819 */ /* 0x000fe200000006ff */
[----:B------:R-:W-:Y:S01]  /*0b90*/  @P0 FFMA.FTZ R5, R7, R68, R92 ;  /* 0x0000004407050223 */ /* 0x000fe2000001005c */
[C---:B------:R-:W-:Y:S02]  /*0ba0*/  @P0 PRMT R7, R14.reuse, 0x7632, R7 ;  /* 0x000076320e070816 */ /* 0x040fe40000000007 */
[----:B------:R-:W-:Y:S01]  /*0bb0*/  @P0 SHF.L.U32 R92, R15, 0x10, RZ ;  /* 0x000000100f5c0819 */ /* 0x000fe200000006ff */
[----:B--2---:R-:W-:Y:S01]  /*0bc0*/  @P0 FMUL.FTZ R8, R93, R6 ;  /* 0x000000065d080220 */ /* 0x004fe20000410000 */
[----:B------:R-:W-:-:S02]  /*0bd0*/  @!P0 PRMT R6, R14, 0x7632, R6 ;  /* 0x000076320e068816 */ /* 0x000fc40000000006 */
[----:B------:R-:W-:Y:S02]  /*0be0*/  @P0 SHF.L.U32 R7, R7, 0x10, RZ ;  /* 0x0000001007070819 */ /* 0x000fe400000006ff */
[----:B------:R-:W-:Y:S02]  /*0bf0*/  @!P0 SHF.L.U32 R6, R6, 0x10, RZ ;  /* 0x0000001006068819 */ /* 0x000fe400000006ff */
[----:B------:R-:W-:Y:S01]  /*0c00*/  F2FP.BF16.F32.PACK_AB R112, RZ, R4 ;  /* 0x00000004ff70723e */ /* 0x000fe200000010ff */
[----:B------:R-:W-:Y:S01]  /*0c10*/  @P0 FFMA.FTZ R6, R8, R69, R7 ;  /* 0x0000004508060223 */ /* 0x000fe20000010007 */
[C---:B------:R-:W-:Y:S02]  /*0c20*/  @P0 SHF.L.U32 R7, R19.reuse, 0x10, RZ ;  /* 0x0000001013070819 */ /* 0x040fe400000006ff */
[----:B------:R-:W-:Y:S02]  /*0c30*/  @P0 PRMT R8, R19, 0x7632, R8 ;  /* 0x0000763213080816 */ /* 0x000fe40000000008 */
[----:B------:R-:W-:Y:S01]  /*0c40*/  F2FP.BF16.F32.PACK_AB R113, RZ, R5 ;  /* 0x00000005ff71723e */ /* 0x000fe200000010ff */
[----:B---3--:R-:W-:Y:S01]  /*0c50*/  @P0 FMUL.FTZ R93, R7, R94 ;  /* 0x0000005e075d0220 */ /* 0x008fe20000410000 */
[----:B------:R-:W-:-:S02]  /*0c60*/  @P0 SHF.L.U32 R8, R8, 0x10, RZ ;  /* 0x0000001008080819 */ /* 0x000fc400000006ff */
[----:B------:R-:W-:Y:S01]  /*0c70*/  @!P0 SHF.L.U32 R7, R15, 0x10, RZ ;  /* 0x000000100f078819 */ /* 0x000fe200000006ff */
[----:B------:R-:W-:Y:S01]  /*0c80*/  @P0 FFMA.FTZ R7, R93, R70, R92 ;  /* 0x000000465d070223 */ /* 0x000fe2000001005c */
[C---:B------:R-:W-:Y:S01]  /*0c90*/  @P0 PRMT R93, R15.reuse, 0x7632, R93 ;  /* 0x000076320f5d0816 */ /* 0x040fe2000000005d */
[----:B0-----:R-:W-:Y:S01]  /*0ca0*/  @P0 FMUL.FTZ R92, R8, R95 ;  /* 0x0000005f085c0220 */ /* 0x001fe20000410000 */
[----:B------:R-:W-:Y:S02]  /*0cb0*/  @!P0 PRMT R8, R15, 0x7632, R8 ;  /* 0x000076320f088816 */ /* 0x000fe40000000008 */
[----:B------:R-:W-:Y:S02]  /*0cc0*/  @P0 SHF.L.U32 R93, R93, 0x10, RZ ;  /* 0x000000105d5d0819 */ /* 0x000fe400000006ff */
[----:B------:R-:W-:Y:S02]  /*0cd0*/  @!P0 SHF.L.U32 R8, R8, 0x10, RZ ;  /* 0x0000001008088819 */ /* 0x000fe400000006ff */
[----:B------:R-:W-:Y:S01]  /*0ce0*/  F2FP.BF16.F32.PACK_AB R94, RZ, R3 ;  /* 0x00000003ff5e723e */ /* 0x000fe200000010ff */
[----:B------:R-:W-:Y:S01]  /*0cf0*/  @P0 FFMA.FTZ R8, R92, R71, R93 ;  /* 0x000000475c080223 */ /* 0x000fe2000001005d */
        /* <DEDUP_REMOVED lines=10> */
.L_x_5896:
[----:B01----:R-:W0:Y:S01]  /*0da0*/  @P3 LDC R3, c[0x0][0x40c] ;  /* 0x00010300ff033b82 */ /* 0x003e220000000800 */
[----:B-----5:R-:W-:Y:S01]  /*0db0*/  @P3 PRMT R0, R16, 0x7632, R0 ;  /* 0x0000763210003816 */ /* 0x020fe20000000000 */
[----:B------:R-:W-:Y:S01]  /*0dc0*/  HFMA2 R4, -RZ, RZ, 0, 0 ;  /* 0x00000000ff047431 */ /* 0x000fe200000001ff */
[----:B------:R-:W-:Y:S02]  /*0dd0*/  @P3 PRMT R2, R17, 0x7632, R2 ;  /* 0x0000763211023816 */ /* 0x000fe40000000002 */
[----:B------:R-:W-:Y:S02]  /*0de0*/  @P3 SHF.L.U32 R0, R0, 0x10, RZ ;  /* 0x0000001000003819 */ /* 0x000fe400000006ff */
[----:B------:R-:W-:Y:S01]  /*0df0*/  @P3 SHF.L.U32 R2, R2, 0x10, RZ ;  /* 0x0000001002023819 */ /* 0x000fe200000006ff */
[----:B------:R-:W1:Y:S08]  /*0e00*/  @P3 LDC R5, c[0x0][0x40c] ;  /* 0x00010300ff053b82 */ /* 0x000e700000000800 */
[----:B------:R-:W2:Y:S08]  /*0e10*/  @P3 LDC R8, c[0x0][0x40c] ;  /* 0x00010300ff083b82 */ /* 0x000eb00000000800 */
[----:B------:R-:W3:Y:S01]  /*0e20*/  @P3 LDC R92, c[0x0][0x40c] ;  /* 0x00010300ff5c3b82 */ /* 0x000ee20000000800 */
[----:B0-----:R-:W-:Y:S01]  /*0e30*/  @P3 FMUL.FTZ R0, R0, R3 ;  /* 0x0000000300003220 */ /* 0x001fe20000410000 */
[----:B------:R-:W-:-:S04]  /*0e40*/  @P3 PRMT R3, R18, 0x7632, R3 ;  /* 0x0000763212033816 */ /* 0x000fc80000000003 */
[----:B------:R-:W-:Y:S02]  /*0e50*/  @P3 SHF.L.U32 R3, R3, 0x10, RZ ;  /* 0x0000001003033819 */ /* 0x000fe400000006ff */
[----:B------:R-:W0:Y:S01]  /*0e60*/  @P3 LDC R93, c[0x0][0x40c] ;  /* 0x00010300ff5d3b82 */ /* 0x000e220000000800 */
[----:B-1----:R-:W-:Y:S01]  /*0e70*/  @P3 FMUL.FTZ R6, R2, R5 ;  /* 0x0000000502063220 */ /* 0x002fe20000410000 */
[----:B------:R-:W-:Y:S01]  /*0e80*/  MOV R2, RZ ;  /* 0x000000ff00027202 */ /* 0x000fe20000000f00 */
[----:B------:R-:W-:Y:S01]  /*0e90*/  @P3 FMUL.FTZ R2, R0, R73 ;  /* 0x0000004900023220 */ /* 0x000fe20000410000 */
[----:B------:R-:W-:Y:S01]  /*0ea0*/  @P3 PRMT R5, R19, 0x7632, R5 ;  /* 0x0000763213053816 */ /* 0x000fe20000000005 */
[----:B------:R-:W-:Y:S01]  /*0eb0*/  @P3 FMUL.FTZ R4, R6, R75 ;  /* 0x0000004b06043220 */ /* 0x000fe20000410000 */
[----:B------:R-:W-:Y:S02]  /*0ec0*/  MOV R6, RZ ;  /* 0x000000ff00067202 */ /* 0x000fe40000000f00 */
[----:B------:R-:W1:Y:S01]  /*0ed0*/  @P3 LDC R94, c[0x0][0x40c] ;  /* 0x00010300ff5e3b82 */ /* 0x000e620000000800 */
[----:B--2---:R-:W-:Y:S01]  /*0ee0*/  @P3 FMUL.FTZ R0, R3, R8 ;  /* 0x0000000803003220 */ /* 0x004fe20000410000 */
[----:B------:R-:W-:Y:S01]  /*0ef0*/  @P3 SHF.L.U32 R5, R5, 0x10, RZ ;  /* 0x0000001005053819 */ /* 0x000fe200000006ff */
[----:B------:R-:W-:Y:S01]  /*0f00*/  HFMA2 R8, -RZ, RZ, 0, 0 ;  /* 0x00000000ff087431 */ /* 0x000fe200000001ff */
[----:B------:R-:W-:Y:S01]  /*0f10*/  @P3 SHF.L.U32 R3, R18, 0x10, RZ ;  /* 0x0000001012033819 */ /* 0x000fe200000006ff */
[----:B------:R-:W-:Y:S01]  /*0f20*/  @P3 FMUL.FTZ R6, R0, R69 ;  /* 0x0000004500063220 */ /* 0x000fe20000410000 */
[----:B------:R-:W-:-:S02]  /*0f30*/  @P3 SHF.L.U32 R0, R17, 0x10, RZ ;  /* 0x0000001011003819 */ /* 0x000fc400000006ff */
[----:B------:R-:W2:Y:S01]  /*0f40*/  @P3 LDC R7, c[0x0][0x40c] ;  /* 0x00010300ff073b82 */ /* 0x000ea20000000800 */
[----:B---3--:R-:W-:Y:S01]  /*0f50*/  @P3 FMUL.FTZ R92, R5, R92 ;  /* 0x0000005c055c3220 */ /* 0x008fe20000410000 */
[----:B------:R-:W-:Y:S01]  /*0f60*/  HFMA2 R5, -RZ, RZ, 0, 0 ;  /* 0x00000000ff057431 */ /* 0x000fe200000001ff */
[----:B------:R-:W-:Y:S02]  /*0f70*/  F2FP.BF16.F32.PACK_AB R112, RZ, R2 ;  /* 0x00000002ff70723e */ /* 0x000fe400000010ff */
[----:B------:R-:W-:Y:S01]  /*0f80*/  @P3 FMUL.FTZ R8, R92, R71 ;  /* 0x000000475c083220 */ /* 0x000fe20000410000 */
[----:B------:R-:W-:Y:S02]  /*0f90*/  @P3 SHF.L.U32 R92, R19, 0x10, RZ ;  /* 0x00000010135c3819 */ /* 0x000fe400000006ff */
[----:B------:R-:W3:Y:S01]  /*0fa0*/  @P3 LDC R113, c[0x0][0x40c] ;  /* 0x00010300ff713b82 */ /* 0x000ee20000000800 */
[----:B0-----:R-:W-:Y:S01]  /*0fb0*/  @P3 FMUL.FTZ R93, R0, R93 ;  /* 0x0000005d005d3220 */ /* 0x001fe20000410000 */
[----:B------:R-:W-:-:S02]  /*0fc0*/  @P3 SHF.L.U32 R0, R16, 0x10, RZ ;  /* 0x0000001010003819 */ /* 0x000fc400000006ff */
[----:B------:R-:W-:Y:S01]  /*0fd0*/  F2FP.BF16.F32.PACK_AB R120, RZ, R8 ;  /* 0x00000008ff78723e */ /* 0x000fe200000010ff */
[----:B-1----:R-:W-:Y:S01]  /*0fe0*/  @P3 FMUL.FTZ R95, R3, R94 ;  /* 0x0000005e035f3220 */ /* 0x002fe20000410000 */
[----:B------:R-:W-:Y:S01]  /*0ff0*/  MOV R3, RZ ;  /* 0x000000ff00037202 */ /* 0x000fe20000000f00 */
[----:B------:R-:W-:Y:S01]  /*1000*/  @P3 FMUL.FTZ R3, R93, R74 ;  /* 0x0000004a5d033220 */ /* 0x000fe20000410000 */
[----:B------:R-:W-:Y:S01]  /*1010*/  F2FP.BF16.F32.PACK_AB R94, RZ, R4 ;  /* 0x00000004ff5e723e */ /* 0x000fe200000010ff */
[----:B------:R-:W-:Y:S01]  /*1020*/  @P3 FMUL.FTZ R5, R95, R68 ;  /* 0x000000445f053220 */ /* 0x000fe20000410000 */
[----:B--2---:R-:W-:Y:S01]  /*1030*/  @P3 FMUL.FTZ R93, R0, R7 ;  /* 0x00000007005d3220 */ /* 0x004fe20000410000 */
[----:B------:R-:W-:Y:S01]  /*1040*/  HFMA2 R0, -RZ, RZ, 0, 0 ;  /* 0x00000000ff007431 */ /* 0x000fe200000001ff */
[----:B------:R-:W-:Y:S02]  /*1050*/  MOV R7, RZ ;  /* 0x000000ff00077202 */ /* 0x000fe40000000f00 */
[----:B------:R-:W-:Y:S01]  /*1060*/  F2FP.BF16.F32.PACK_AB R95, RZ, R5 ;  /* 0x00000005ff5f723e */ /* 0x000fe200000010ff */
[----:B------:R-:W-:Y:S01]  /*1070*/  @P3 FMUL.FTZ R0, R93, R72 ;  /* 0x000000485d003220 */ /* 0x000fe20000410000 */
[----:B---3--:R-:W-:Y:S01]  /*1080*/  @P3 FMUL.FTZ R113, R92, R113 ;  /* 0x000000715c713220 */ /* 0x008fe20000410000 */
[----:B------:R-:W-:-:S03]  /*1090*/  F2FP.BF16.F32.PACK_AB R93, RZ, R3 ;  /* 0x00000003ff5d723e */ /* 0x000fc600000010ff */
[----:B------:R-:W-:Y:S01]  /*10a0*/  @P3 FMUL.FTZ R7, R113, R70 ;  /* 0x0000004671073220 */ /* 0x000fe20000410000 */
[----:B------:R-:W-:Y:S02]  /*10b0*/  F2FP.BF16.F32.PACK_AB R113, RZ, R6 ;  /* 0x00000006ff71723e */ /* 0x000fe400000010ff */
[----:B------:R-:W-:Y:S02]  /*10c0*/  F2FP.BF16.F32.PACK_AB R92, RZ, R0 ;  /* 0x00000000ff5c723e */ /* 0x000fe400000010ff */
[----:B------:R-:W-:Y:S02]  /*10d0*/  F2FP.BF16.F32.PACK_AB R119, RZ, R7 ;  /* 0x00000007ff77723e */ /* 0x000fe400000010ff */
[----:B------:R-:W-:Y:S02]  /*10e0*/  PRMT R93, R93, 0x5410, R94 ;  /* 0x000054105d5d7816 */ /* 0x000fe4000000005e */
[----:B------:R-:W-:Y:S02]  /*10f0*/  PRMT R94, R95, 0x5410, R113 ;  /* 0x000054105f5e7816 */ /* 0x000fe40000000071 */
[----:B------:R-:W-:-:S02]  /*1100*/  PRMT R95, R119, 0x5410, R120 ;  /* 0x00005410775f7816 */ /* 0x000fc40000000078 */
[----:B------:R-:W-:-:S07]  /*1110*/  PRMT R92, R92, 0x5410, R112 ;  /* 0x000054105c5c7816 */ /* 0x000fce0000000070 */
.L_x_5897:
[----:B------:R-:W0:Y:S01]  /*1120*/  LDC.64 R112, c[0x0][0x3a8] ;  /* 0x0000ea00ff707b82 */ /* 0x000e220000000a00 */
[----:B------:R-:W-:Y:S01]  /*1130*/  IADD3 R118, PT, PT, R118, 0x20, RZ ;  /* 0x0000002076767810 */ /* 0x000fe20007ffe0ff */
[C---:B0-----:R-:W-:Y:S01]  /*1140*/  IMAD.WIDE.U32 R112, R115.reuse, 0x10, R112 ;  /* 0x0000001073707825 */ /* 0x041fe200078e0070 */
[----:B------:R-:W-:-:S04]  /*1150*/  IADD3 R115, PT, PT, R115, 0x20, RZ ;  /* 0x0000002073737810 */ /* 0x000fc80007ffe0ff */
[----:B------:R1:W-:Y:S03]  /*1160*/  STG.E.128 desc[UR6][R112.64], R92 ;  /* 0x0000005c70007986 */ /* 0x0003e6000c101d06 */
.L_x_5893:
[----:B------:R-:W-:Y:S05]  /*1170*/  BSYNC.RECONVERGENT B0 ;  /* 0x0000000000007941 */ /* 0x000fea0003800200 */
.L_x_5892:
[----:B------:R-:W-:Y:S01]  /*1180*/  ISETP.GE.U32.AND P1, PT, R110, 0x40, PT ;  /* 0x000000406e00780c */ /* 0x000fe20003f26070 */
[----:B------:R-:W-:-:S12]  /*1190*/  BSSY.RECONVERGENT B0, `(.L_x_5898) ;  /* 0x0000085000007945 */ /* 0x000fd80003800200 */
[----:B------:R-:W-:Y:S05]  /*11a0*/  @!P1 BRA `(.L_x_5899) ;  /* 0x00000008000c9947 */ /* 0x000fea0003800000 */
[----:B------:R-:W-:Y:S01]  /*11b0*/  ISETP.NE.U32.AND P0, PT, RZ, UR8, PT ;  /* 0x00000008ff007c0c */ /* 0x000fe2000bf05070 */
[----:B-1----:R-:W1:Y:S03]  /*11c0*/  @P3 LDC.64 R92, c[0x0][0x390] ;  /* 0x0000e400ff5c3b82 */ /* 0x002e660000000a00 */
[----:B------:R-:W-:-:S13]  /*11d0*/  ISETP.NE.AND.EX P0, PT, RZ, UR9, PT, P0 ;  /* 0x00000009ff007c0c */ /* 0x000fda000bf05300 */
[----:B------:R-:W2:Y:S01]  /*11e0*/  @P0 LDC.64 R10, c[0x0][0x3a0] ;  /* 0x0000e800ff0a0b82 */ /* 0x000ea20000000a00 */
[----:B-1----:R-:W-:-:S05]  /*11f0*/  @P3 IMAD.WIDE.U32 R92, R118, 0x10, R92 ;  /* 0x00000010765c3825 */ /* 0x002fca00078e005c */
[----:B------:R1:W5:Y:S01]  /*1200*/  @P3 LDG.E.128 R16, desc[UR6][R92.64] ;  /* 0x000000065c103981 */ /* 0x000362000c1e1d00 */
[----:B--2---:R-:W-:-:S05]  /*1210*/  @P0 IMAD.WIDE.U32 R10, R115, 0x10, R10 ;  /* 0x00000010730a0825 */ /* 0x004fca00078e000a */
[----:B------:R1:W5:Y:S01]  /*1220*/  @P0 LDG.E.128 R12, desc[UR6][R10.64] ;  /* 0x000000060a0c0981 */ /* 0x000362000c1e1d00 */
[----:B------:R-:W-:Y:S05]  /*1230*/  @!P0 BRA `(.L_x_5900) ;  /* 0x0000000000fc8947 */ /* 0x000fea0003800000 */
[----:B------:R-:W-:Y:S02]  /*1240*/  ISETP.GT.AND P0, PT, R117, RZ, PT ;  /* 0x000000ff7500720c */ /* 0x000fe40003f04270 */
[----:B-----5:R-:W-:Y:S02]  /*1250*/  PRMT R9, R12, 0x7632, R9 ;  /* 0x000076320c097816 */ /* 0x020fe40000000009 */
[----:B------:R-:W-:Y:S02]  /*1260*/  SHF.L.U32 R95, R13, 0x10, RZ ;  /* 0x000000100d5f7819 */ /* 0x000fe400000006ff */
[----:B------:R-:W-:-:S07]  /*1270*/  SHF.L.U32 R9, R9, 0x10, RZ ;  /* 0x0000001009097819 */ /* 0x000fce00000006ff */
[----:B-1----:R-:W1:Y:S01]  /*1280*/  @P0 LDC R11, c[0x0][0x40c] ;  /* 0x00010300ff0b0b82 */ /* 0x002e620000000800 */
[----:B------:R-:W-:Y:S02]  /*1290*/  @P0 PRMT R10, R16, 0x7632, R10 ;  /* 0x00007632100a0816 */ /* 0x000fe4000000000a */
[C---:B------:R-:W-:Y:S02]  /*12a0*/  @P0 PRMT R93, R17.reuse, 0x7632, R93 ;  /* 0x00007632115d0816 */ /* 0x040fe4000000005d */
[----:B------:R-:W-:Y:S02]  /*12b0*/  @P0 SHF.L.U32 R10, R10, 0x10, RZ ;  /* 0x000000100a0a0819 */ /* 0x000fe400000006ff */
[----:B------:R-:W-:Y:S01]  /*12c0*/  @P0 SHF.L.U32 R94, R17, 0x10, RZ ;  /* 0x00000010115e0819 */ /* 0x000fe200000006ff */
[----:B------:R-:W2:Y:S01]  /*12d0*/  @P0 LDC R97, c[0x0][0x40c] ;  /* 0x00010300ff610b82 */ /* 0x000ea20000000800 */
[----:B------:R-:W-:-:S07]  /*12e0*/  @P0 SHF.L.U32 R93, R93, 0x10, RZ ;  /* 0x000000105d5d0819 */ /* 0x000fce00000006ff */
[----:B------:R-:W3:Y:S01]  /*12f0*/  @P0 LDC R98, c[0x0][0x40c] ;  /* 0x00010300ff620b82 */ /* 0x000ee20000000800 */
[----:B-1----:R-:W-:-:S07]  /*1300*/  @P0 FMUL.FTZ R10, R10, R11 ;  /* 0x0000000b0a0a0220 */ /* 0x002fce0000410000 */
[----:B------:R-:W1:Y:S01]  /*1310*/  @P0 LDC R92, c[0x0][0x40c] ;  /* 0x00010300ff5c0b82 */ /* 0x000e620000000800 */
[----:B------:R-:W-:Y:S01]  /*1320*/  @P0 FFMA.FTZ R9, R10, R49, R9 ;  /* 0x000000310a090223 */ /* 0x000fe20000010009 */
[----:B------:R-:W-:Y:S01]  /*1330*/  PRMT R10, R13, 0x7632, R10 ;  /* 0x000076320d0a7816 */ /* 0x000fe2000000000a */
[----:B--2---:R-:W-:-:S05]  /*1340*/  @P0 FMUL.FTZ R96, R94, R97 ;  /* 0x000000615e600220 */ /* 0x004fca0000410000 */
[----:B------:R-:W2:Y:S01]  /*1350*/  @P0 LDC R99, c[0x0][0x40c] ;  /* 0x00010300ff630b82 */ /* 0x000ea20000000800 */
[----:B------:R-:W-:Y:S02]  /*1360*/  SHF.L.U32 R11, R10, 0x10, RZ ;  /* 0x000000100a0b7819 */ /* 0x000fe400000006ff */
[----:B------:R-:W-:Y:S01]  /*1370*/  @!P0 MOV R10, R95 ;  /* 0x0000005f000a8202 */ /* 0x000fe20000000f00 */
[----:B------:R-:W-:Y:S01]  /*1380*/  @P0 FFMA.FTZ R10, R96, R50, R95 ;  /* 0x00000032600a0223 */ /* 0x000fe2000001005f */
[----:B------:R-:W-:Y:S01]  /*1390*/  @P0 SHF.L.U32 R96, R18, 0x10, RZ ;  /* 0x0000001012600819 */ /* 0x000fe200000006ff */
[----:B---3--:R-:W-:Y:S02]  /*13a0*/  @P0 FMUL.FTZ R94, R93, R98 ;  /* 0x000000625d5e0220 */ /* 0x008fe40000410000 */
[----:B------:R-:W3:Y:S01]  /*13b0*/  @P0 LDC R113, c[0x0][0x40c] ;  /* 0x00010300ff710b82 */ /* 0x000ee20000000800 */
[----:B------:R-:W-:Y:S01]  /*13c0*/  PRMT R93, R14, 0x7632, R93 ;  /* 0x000076320e5d7816 */ /* 0x000fe2000000005d */
[----:B------:R-:W-:Y:S01]  /*13d0*/  @P0 FFMA.FTZ R11, R94, R51, R11 ;  /* 0x000000335e0b0223 */ /* 0x000fe2000001000b */
[----:B------:R-:W-:-:S02]  /*13e0*/  @P0 PRMT R94, R18, 0x7632, R94 ;  /* 0x00007632125e0816 */ /* 0x000fc4000000005e */
[----:B------:R-:W-:-:S03]  /*13f0*/  SHF.L.U32 R97, R93, 0x10, RZ ;  /* 0x000000105d617819 */ /* 0x000fc600000006ff */
[----:B------:R-:W4:Y:S01]  /*1400*/  @P0 LDC R93, c[0x0][0x40c] ;  /* 0x00010300ff5d0b82 */ /* 0x000f220000000800 */
[----:B------:R-:W-:Y:S02]  /*1410*/  @P0 SHF.L.U32 R95, R94, 0x10, RZ ;  /* 0x000000105e5f0819 */ /* 0x000fe400000006ff */
[----:B------:R-:W-:Y:S02]  /*1420*/  SHF.L.U32 R98, R15, 0x10, RZ ;  /* 0x000000100f627819 */ /* 0x000fe400000006ff */
[----:B------:R-:W-:Y:S01]  /*1430*/  F2FP.BF16.F32.PACK_AB R112, RZ, R9 ;  /* 0x00000009ff70723e */ /* 0x000fe200000010ff */
[----:B-1----:R-:W-:Y:S02]  /*1440*/  @P0 FMUL.FTZ R92, R95, R92 ;  /* 0x0000005c5f5c0220 */ /* 0x002fe40000410000 */
[----:B------:R-:W1:Y:S01]  /*1450*/  @P0 LDC R94, c[0x0][0x40c] ;  /* 0x00010300ff5e0b82 */ /* 0x000e620000000800 */
[----:B--2---:R-:W-:Y:S01]  /*1460*/  @P0 FMUL.FTZ R99, R96, R99 ;  /* 0x0000006360630220 */ /* 0x004fe20000410000 */
[----:B------:R-:W-:Y:S01]  /*1470*/  @P0 FFMA.FTZ R97, R92, R45, R97 ;  /* 0x0000002d5c610223 */ /* 0x000fe20000010061 */
[----:B------:R-:W-:-:S02]  /*1480*/  @P0 SHF.L.U32 R92, R19, 0x10, RZ ;  /* 0x00000010135c0819 */ /* 0x000fc400000006ff */
[----:B------:R-:W-:Y:S02]  /*1490*/  SHF.L.U32 R96, R14, 0x10, RZ ;  /* 0x000000100e607819 */ /* 0x000fe400000006ff */
[----:B------:R-:W-:Y:S01]  /*14a0*/  F2FP.BF16.F32.PACK_AB R119, RZ, R97 ;  /* 0x00000061ff77723e */ /* 0x000fe200000010ff */
[----:B---3--:R-:W-:Y:S01]  /*14b0*/  @P0 FMUL.FTZ R113, R92, R113 ;  /* 0x000000715c710220 */ /* 0x008fe20000410000 */
[----:B------:R-:W-:Y:S01]  /*14c0*/  @P0 SHF.L.U32 R92, R16, 0x10, RZ ;  /* 0x00000010105c0819 */ /* 0x000fe200000006ff */
[----:B------:R-:W-:Y:S01]  /*14d0*/  @P0 FFMA.FTZ R96, R99, R44, R96 ;  /* 0x0000002c63600223 */ /* 0x000fe20000010060 */
[----:B------:R-:W-:Y:S01]  /*14e0*/  SHF.L.U32 R99, R12, 0x10, RZ ;  /* 0x000000100c637819 */ /* 0x000fe200000006ff */
[----:B------:R-:W-:-:S03]  /*14f0*/  @P0 FFMA.FTZ R98, R113, R46, R98 ;  /* 0x0000002e71620223 */ /* 0x000fc60000010062 */
[----:B------:R-:W-:Y:S01]  /*1500*/  F2FP.BF16.F32.PACK_AB R113, RZ, R96 ;  /* 0x00000060ff71723e */ /* 0x000fe200000010ff */
[----:B----4-:R-:W-:Y:S01]  /*1510*/  @P0 FMUL.FTZ R92, R92, R93 ;  /* 0x0000005d5c5c0220 */ /* 0x010fe20000410000 */
[----:B------:R-:W-:Y:S02]  /*1520*/  @P0 PRMT R93, R19, 0x7632, R93 ;  /* 0x00007632135d0816 */ /* 0x000fe4000000005d */
[----:B------:R-:W-:Y:S01]  /*1530*/  F2FP.BF16.F32.PACK_AB R120, RZ, R98 ;  /* 0x00000062ff78723e */ /* 0x000fe200000010ff */
[----:B------:R-:W-:Y:S01]  /*1540*/  @P0 FFMA.FTZ R99, R92, R48, R99 ;  /* 0x000000305c630223 */ /* 0x000fe20000010063 */
[----:B------:R-:W-:Y:S02]  /*1550*/  PRMT R92, R15, 0x7632, R92 ;  /* 0x000076320f5c7816 */ /* 0x000fe4000000005c */
[----:B------:R-:W-:Y:S02]  /*1560*/  @P0 SHF.L.U32 R93, R93, 0x10, RZ ;  /* 0x000000105d5d0819 */ /* 0x000fe400000006ff */
[----:B------:R-:W-:-:S02]  /*1570*/  SHF.L.U32 R100, R92, 0x10, RZ ;  /* 0x000000105c647819 */ /* 0x000fc400000006ff */
[----:B------:R-:W-:Y:S01]  /*1580*/  F2FP.BF16.F32.PACK_AB R92, RZ, R99 ;  /* 0x00000063ff5c723e */ /* 0x000fe200000010ff */
[----:B-1----:R-:W-:Y:S01]  /*1590*/  @P0 FMUL.FTZ R93, R93, R94 ;  /* 0x0000005e5d5d0220 */ /* 0x002fe20000410000 */
[----:B------:R-:W-:Y:S02]  /*15a0*/  F2FP.BF16.F32.PACK_AB R94, RZ, R11 ;  /* 0x0000000bff5e723e */ /* 0x000fe400000010ff */
[----:B------:R-:W-:Y:S01]  /*15b0*/  PRMT R92, R92, 0x5410, R112 ;  /* 0x000054105c5c7816 */ /* 0x000fe20000000070 */
[----:B------:R-:W-:Y:S01]  /*15c0*/  @P0 FFMA.FTZ R100, R93, R47, R100 ;  /* 0x0000002f5d640223 */ /* 0x000fe20000010064 */
[----:B------:R-:W-:-:S04]  /*15d0*/  F2FP.BF16.F32.PACK_AB R93, RZ, R10 ;  /* 0x0000000aff5d723e */ /* 0x000fc800000010ff */
[----:B------:R-:W-:Y:S02]  /*15e0*/  F2FP.BF16.F32.PACK_AB R95, RZ, R100 ;  /* 0x00000064ff5f723e */ /* 0x000fe400000010ff */
[----:B------:R-:W-:Y:S02]  /*15f0*/  PRMT R93, R93, 0x5410, R94 ;  /* 0x000054105d5d7816 */ /* 0x000fe4000000005e */
[----:B------:R-:W-:Y:S02]  /*1600*/  PRMT R94, R113, 0x5410, R119 ;  /* 0x00005410715e7816 */ /* 0x000fe40000000077 */
[----:B------:R-:W-:Y:S01]  /*1610*/  PRMT R95, R120, 0x5410, R95 ;  /* 0x00005410785f7816 */ /* 0x000fe2000000005f */
[----:B------:R-:W-:Y:S06]  /*1620*/  BRA `(.L_x_5901) ;  /* 0x0000000000d87947 */ /* 0x000fec0003800000 */
.L_x_5900:
[----:B-1----:R-:W1:Y:S01]  /*1630*/  @P3 LDC R92, c[0x0][0x40c] ;  /* 0x00010300ff5c3b82 */ /* 0x002e620000000800 */
[----:B-----5:R-:W-:Y:S01]  /*1640*/  @P3 PRMT R9, R16, 0x7632, R9 ;  /* 0x0000763210093816 */ /* 0x020fe20000000009 */
[----:B------:R-:W-:Y:S01]  /*1650*/  HFMA2 R100, -RZ, RZ, 0, 0 ;  /* 0x00000000ff647431 */ /* 0x000fe200000001ff */
[----:B------:R-:W-:Y:S02]  /*1660*/  @P3 PRMT R10, R17, 0x7632, R10 ;  /* 0x00007632110a3816 */ /* 0x000fe4000000000a */
[----:B------:R-:W-:Y:S02]  /*1670*/  @P3 SHF.L.U32 R9, R9, 0x10, RZ ;  /* 0x0000001009093819 */ /* 0x000fe400000006ff */
[----:B------:R-:W-:Y:S01]  /*1680*/  @P3 SHF.L.U32 R11, R10, 0x10, RZ ;  /* 0x000000100a0b3819 */ /* 0x000fe200000006ff */
[----:B------:R-:W2:Y:S01]  /*1690*/  @P3 LDC R96, c[0x0][0x40c] ;  /* 0x00010300ff603b82 */ /* 0x000ea20000000800 */
[----:B------:R-:W-:-:S04]  /*16a0*/  @P3 PRMT R93, R18, 0x7632, R93 ;  /* 0x00007632125d3816 */ /* 0x000fc8000000005d */
[----:B------:R-:W-:-:S03]  /*16b0*/  @P3 SHF.L.U32 R93, R93, 0x10, RZ ;  /* 0x000000105d5d3819 */ /* 0x000fc600000006ff */
[----:B------:R-:W3:Y:S08]  /*16c0*/  @P3 LDC R94, c[0x0][0x40c] ;  /* 0x00010300ff5e3b82 */ /* 0x000ef00000000800 */
[----:B------:R-:W4:Y:S01]  /*16d0*/  @P3 LDC R97, c[0x0][0x40c] ;  /* 0x00010300ff613b82 */ /* 0x000f220000000800 */
[----:B-1----:R-:W-:Y:S01]  /*16e0*/  @P3 FMUL.FTZ R10, R9, R92 ;  /* 0x0000005c090a3220 */ /* 0x002fe20000410000 */
[----:B------:R-:W-:-:S06]  /*16f0*/  HFMA2 R9, -RZ, RZ, 0, 0 ;  /* 0x00000000ff097431 */ /* 0x000fcc00000001ff */
[----:B------:R-:W1:Y:S01]  /*1700*/  @P3 LDC R99, c[0x0][0x40c] ;  /* 0x00010300ff633b82 */ /* 0x000e620000000800 */
[----:B------:R-:W-:Y:S01]  /*1710*/  @P3 FMUL.FTZ R9, R10, R49 ;  /* 0x000000310a093220 */ /* 0x000fe20000410000 */
[----:B--2---:R-:W-:-:S04]  /*1720*/  @P3 FMUL.FTZ R10, R93, R96 ;  /* 0x000000605d0a3220 */ /* 0x004fc80000410000 */
[----:B------:R-:W-:Y:S02]  /*1730*/  F2FP.BF16.F32.PACK_AB R112, RZ, R9 ;  /* 0x00000009ff70723e */ /* 0x000fe400000010ff */
[----:B------:R-:W2:Y:S01]  /*1740*/  @P3 LDC R95, c[0x0][0x40c] ;  /* 0x00010300ff5f3b82 */ /* 0x000ea20000000800 */
[----:B---3--:R-:W-:Y:S01]  /*1750*/  @P3 FMUL.FTZ R92, R11, R94 ;  /* 0x0000005e0b5c3220 */ /* 0x008fe20000410000 */
[----:B------:R-:W-:Y:S02]  /*1760*/  @P3 PRMT R94, R19, 0x7632, R94 ;  /* 0x00007632135e3816 */ /* 0x000fe4000000005e */
[----:B------:R-:W-:Y:S01]  /*1770*/  MOV R11, RZ ;  /* 0x000000ff000b7202 */ /* 0x000fe20000000f00 */
[----:B------:R-:W-:Y:S01]  /*1780*/  @P3 FMUL.FTZ R11, R92, R51 ;  /* 0x000000335c0b3220 */ /* 0x000fe20000410000 */
[----:B------:R-:W-:Y:S02]  /*1790*/  @P3 SHF.L.U32 R94, R94, 0x10, RZ ;  /* 0x000000105e5e3819 */ /* 0x000fe400000006ff */
[----:B------:R-:W3:Y:S01]  /*17a0*/  @P3 LDC R113, c[0x0][0x40c] ;  /* 0x00010300ff713b82 */ /* 0x000ee20000000800 */
[----:B------:R-:W-:-:S02]  /*17b0*/  @P3 SHF.L.U32 R92, R18, 0x10, RZ ;  /* 0x00000010125c3819 */ /* 0x000fc400000006ff */
[----:B----4-:R-:W-:Y:S01]  /*17c0*/  @P3 FMUL.FTZ R94, R94, R97 ;  /* 0x000000615e5e3220 */ /* 0x010fe20000410000 */
[----:B------:R-:W-:Y:S02]  /*17d0*/  CS2R R96, SRZ ;  /* 0x0000000000607805 */ /* 0x000fe4000001ff00 */
[----:B------:R-:W-:Y:S01]  /*17e0*/  @P3 FMUL.FTZ R97, R10, R45 ;  /* 0x0000002d0a613220 */ /* 0x000fe20000410000 */
[----:B------:R-:W-:Y:S01]  /*17f0*/  @P3 SHF.L.U32 R10, R17, 0x10, RZ ;  /* 0x00000010110a3819 */ /* 0x000fe200000006ff */
[----:B------:R-:W4:Y:S01]  /*1800*/  @P3 LDC R93, c[0x0][0x40c] ;  /* 0x00010300ff5d3b82 */ /* 0x000f220000000800 */
[----:B------:R-:W-:Y:S01]  /*1810*/  @P3 FMUL.FTZ R100, R94, R47 ;  /* 0x0000002f5e643220 */ /* 0x000fe20000410000 */
[----:B-1----:R-:W-:Y:S01]  /*1820*/  @P3 FMUL.FTZ R99, R92, R99 ;  /* 0x000000635c633220 */ /* 0x002fe20000410000 */
[----:B------:R-:W-:Y:S02]  /*1830*/  @P3 SHF.L.U32 R94, R19, 0x10, RZ ;  /* 0x00000010135e3819 */ /* 0x000fe400000006ff */
[----:B------:R-:W-:Y:S01]  /*1840*/  @P3 SHF.L.U32 R92, R16, 0x10, RZ ;  /* 0x00000010105c3819 */ /* 0x000fe200000006ff */
[----:B------:R-:W-:Y:S01]  /*1850*/  @P3 FMUL.FTZ R96, R99, R44 ;  /* 0x0000002c63603220 */ /* 0x000fe20000410000 */
[----:B------:R-:W-:Y:S01]  /*1860*/  CS2R R98, SRZ ;  /* 0x0000000000627805 */ /* 0x000fe2000001ff00 */
[----:B--2---:R-:W-:Y:S01]  /*1870*/  @P3 FMUL.FTZ R95, R10, R95 ;  /* 0x0000005f0a5f3220 */ /* 0x004fe20000410000 */
[----:B------:R-:W-:-:S02]  /*1880*/  MOV R10, RZ ;  /* 0x000000ff000a7202 */ /* 0x000fc40000000f00 */
[----:B------:R-:W-:Y:S01]  /*1890*/  F2FP.BF16.F32.PACK_AB R120, RZ, R100 ;  /* 0x00000064ff78723e */ /* 0x000fe200000010ff */
[----:B------:R-:W-:Y:S01]  /*18a0*/  @P3 FMUL.FTZ R10, R95, R50 ;  /* 0x000000325f0a3220 */ /* 0x000fe20000410000 */
[----:B------:R-:W-:Y:S01]  /*18b0*/  F2FP.BF16.F32.PACK_AB R95, RZ, R96 ;  /* 0x00000060ff5f723e */ /* 0x000fe200000010ff */
[----:B---3--:R-:W-:Y:S01]  /*18c0*/  @P3 FMUL.FTZ R113, R94, R113 ;  /* 0x000000715e713220 */ /* 0x008fe20000410000 */
[----:B------:R-:W-:-:S03]  /*18d0*/  F2FP.BF16.F32.PACK_AB R94, RZ, R11 ;  /* 0x0000000bff5e723e */ /* 0x000fc600000010ff */
[----:B------:R-:W-:Y:S01]  /*18e0*/  @P3 FMUL.FTZ R98, R113, R46 ;  /* 0x0000002e71623220 */ /* 0x000fe20000410000 */
[----:B------:R-:W-:Y:S01]  /*18f0*/  F2FP.BF16.F32.PACK_AB R113, RZ, R97 ;  /* 0x00000061ff71723e */ /* 0x000fe200000010ff */
[----:B----4-:R-:W-:-:S03]  /*1900*/  @P3 FMUL.FTZ R93, R92, R93 ;  /* 0x0000005d5c5d3220 */ /* 0x010fc60000410000 */
        /* <DEDUP_REMOVED lines=8> */
.L_x_5901:
[----:B------:R-:W1:Y:S01]  /*1990*/  LDC.64 R112, c[0x0][0x3a8] ;  /* 0x0000ea00ff707b82 */ /* 0x000e620000000a00 */
[----:B------:R-:W-:Y:S01]  /*19a0*/  IADD3 R118, PT, PT, R118, 0x20, RZ ;  /* 0x0000002076767810 */ /* 0x000fe20007ffe0ff */
[C---:B-1----:R-:W-:Y:S01]  /*19b0*/  IMAD.WIDE.U32 R112, R115.reuse, 0x10, R112 ;  /* 0x0000001073707825 */ /* 0x042fe200078e0070 */
[----:B------:R-:W-:-:S04]  /*19c0*/  IADD3 R115, PT, PT, R115, 0x20, RZ ;  /* 0x0000002073737810 */ /* 0x000fc80007ffe0ff */
[----:B------:R2:W-:Y:S03]  /*19d0*/  STG.E.128 desc[UR6][R112.64], R92 ;  /* 0x0000005c70007986 */ /* 0x0005e6000c101d06 */
.L_x_5899:
[----:B------:R-:W-:Y:S05]  /*19e0*/  BSYNC.RECONVERGENT B0 ;  /* 0x0000000000007941 */ /* 0x000fea0003800200 */
.L_x_5898:
[----:B------:R-:W-:Y:S01]  /*19f0*/  ISETP.GE.U32.AND P4, PT, R110, 0x60, PT ;  /* 0x000000606e00780c */ /* 0x000fe20003f86070 */
[----:B------:R-:W-:-:S12]  /*1a00*/  BSSY.RECONVERGENT B0, `(.L_x_5902) ;  /* 0x0000083000007945 */ /* 0x000fd80003800200 */
[----:B------:R-:W-:Y:S05]  /*1a10*/  @!P4 BRA `(.L_x_5903) ;  /* 0x000000080004c947 */ /* 0x000fea0003800000 */
[----:B------:R-:W-:Y:S01]  /*1a20*/  ISETP.NE.U32.AND P0, PT, RZ, UR8, PT ;  /* 0x00000008ff007c0c */ /* 0x000fe2000bf05070 */
[----:B-12---:R-:W1:Y:S03]  /*1a30*/  @P3 LDC.64 R94, c[0x0][0x390] ;  /* 0x0000e400ff5e3b82 */ /* 0x006e660000000a00 */
        /* <DEDUP_REMOVED lines=8> */
[----:B-1---5:R-:W-:Y:S02]  /*1ac0*/  PRMT R92, R12, 0x7632, R92 ;  /* 0x000076320c5c7816 */ /* 0x022fe4000000005c */
[----:B------:R-:W-:Y:S02]  /*1ad0*/  SHF.L.U32 R102, R13, 0x10, RZ ;  /* 0x000000100d667819 */ /* 0x000fe400000006ff */
[----:B------:R-:W-:-:S07]  /*1ae0*/  SHF.L.U32 R101, R92, 0x10, RZ ;  /* 0x000000105c657819 */ /* 0x000fce00000006ff */
[----:B------:R-:W1:Y:S01]  /*1af0*/  @P0 LDC R94, c[0x0][0x40c] ;  /* 0x00010300ff5e0b82 */ /* 0x000e620000000800 */
[C---:B------:R-:W-:Y:S02]  /*1b00*/  @P0 PRMT R93, R16.reuse, 0x7632, R93 ;  /* 0x00007632105d0816 */ /* 0x040fe4000000005d */
[----:B------:R-:W-:Y:S02]  /*1b10*/  @P0 SHF.L.U32 R113, R16, 0x10, RZ ;  /* 0x0000001010710819 */ /* 0x000fe400000006ff */
[----:B------:R-:W-:-:S03]  /*1b20*/  @P0 SHF.L.U32 R93, R93, 0x10, RZ ;  /* 0x000000105d5d0819 */ /* 0x000fc600000006ff */
[----:B------:R-:W2:Y:S08]  /*1b30*/  @P0 LDC R95, c[0x0][0x40c] ;  /* 0x00010300ff5f0b82 */ /* 0x000eb00000000800 */
[----:B------:R-:W3:Y:S08]  /*1b40*/  @P0 LDC R104, c[0x0][0x40c] ;  /* 0x00010300ff680b82 */ /* 0x000ef00000000800 */
[----:B------:R-:W4:Y:S01]  /*1b50*/  @P0 LDC R106, c[0x0][0x40c] ;  /* 0x00010300ff6a0b82 */ /* 0x000f220000000800 */
[----:B-1----:R-:W-:Y:S01]  /*1b60*/  @P0 FMUL.FTZ R92, R93, R94 ;  /* 0x0000005e5d5c0220 */ /* 0x002fe20000410000 */
[----:B------:R-:W-:-:S02]  /*1b70*/  @P0 SHF.L.U32 R94, R17, 0x10, RZ ;  /* 0x00000010115e0819 */ /* 0x000fc400000006ff */
[----:B------:R-:W-:Y:S01]  /*1b80*/  @P0 PRMT R93, R17, 0x7632, R93 ;  /* 0x00007632115d0816 */ /* 0x000fe2000000005d */
[----:B------:R-:W-:Y:S01]  /*1b90*/  @P0 FFMA.FTZ R101, R92, R25, R101 ;  /* 0x000000195c650223 */ /* 0x000fe20000010065 */
[----:B------:R-:W-:Y:S01]  /*1ba0*/  PRMT R92, R13, 0x7632, R92 ;  /* 0x000076320d5c7816 */ /* 0x000fe2000000005c */
[----:B--2---:R-:W-:Y:S01]  /*1bb0*/  @P0 FMUL.FTZ R105, R94, R95 ;  /* 0x0000005f5e690220 */ /* 0x004fe20000410000 */
[----:B------:R-:W-:Y:S01]  /*1bc0*/  @P0 SHF.L.U32 R93, R93, 0x10, RZ ;  /* 0x000000105d5d0819 */ /* 0x000fe200000006ff */
[----:B------:R-:W1:Y:S01]  /*1bd0*/  @P0 LDC R95, c[0x0][0x40c] ;  /* 0x00010300ff5f0b82 */ /* 0x000e620000000800 */
[----:B------:R-:W-:Y:S01]  /*1be0*/  SHF.L.U32 R103, R92, 0x10, RZ ;  /* 0x000000105c677819 */ /* 0x000fe200000006ff */
[----:B------:R-:W-:Y:S01]  /*1bf0*/  @P0 FFMA.FTZ R102, R105, R26, R102 ;  /* 0x0000001a69660223 */ /* 0x000fe20000010066 */
[----:B------:R-:W-:Y:S01]  /*1c00*/  PRMT R105, R14, 0x7632, R105 ;  /* 0x000076320e697816 */ /* 0x000fe20000000069 */
[----:B---3--:R-:W-:Y:S01]  /*1c10*/  @P0 FMUL.FTZ R94, R93, R104 ;  /* 0x000000685d5e0220 */ /* 0x008fe20000410000 */
[----:B------:R-:W-:-:S03]  /*1c20*/  @P0 SHF.L.U32 R93, R18, 0x10, RZ ;  /* 0x00000010125d0819 */ /* 0x000fc600000006ff */
[----:B------:R-:W2:Y:S01]  /*1c30*/  @P0 LDC R92, c[0x0][0x40c] ;  /* 0x00010300ff5c0b82 */ /* 0x000ea20000000800 */
[----:B------:R-:W-:Y:S01]  /*1c40*/  SHF.L.U32 R104, R14, 0x10, RZ ;  /* 0x000000100e687819 */ /* 0x000fe200000006ff */
[----:B------:R-:W-:Y:S01]  /*1c50*/  @P0 FFMA.FTZ R103, R94, R27, R103 ;  /* 0x0000001b5e670223 */ /* 0x000fe20000010067 */
[----:B----4-:R-:W-:Y:S01]  /*1c60*/  @P0 FMUL.FTZ R107, R93, R106 ;  /* 0x0000006a5d6b0220 */ /* 0x010fe20000410000 */
[----:B------:R-:W-:-:S04]  /*1c70*/  @P0 PRMT R106, R18, 0x7632, R106 ;  /* 0x00007632126a0816 */ /* 0x000fc8000000006a */
[----:B------:R-:W3:Y:S01]  /*1c80*/  @P0 LDC R94, c[0x0][0x40c] ;  /* 0x00010300ff5e0b82 */ /* 0x000ee20000000800 */
[----:B------:R-:W-:Y:S01]  /*1c90*/  @P0 FFMA.FTZ R104, R107, R20, R104 ;  /* 0x000000146b680223 */ /* 0x000fe20000010068 */
[----:B------:R-:W-:Y:S02]  /*1ca0*/  @P0 SHF.L.U32 R108, R106, 0x10, RZ ;  /* 0x000000106a6c0819 */ /* 0x000fe400000006ff */
[----:B------:R-:W-:Y:S02]  /*1cb0*/  SHF.L.U32 R106, R105, 0x10, RZ ;  /* 0x00000010696a7819 */ /* 0x000fe400000006ff */
[----:B------:R-:W-:Y:S02]  /*1cc0*/  @P0 SHF.L.U32 R105, R19, 0x10, RZ ;  /* 0x0000001013690819 */ /* 0x000fe400000006ff */
[----:B------:R-:W4:Y:S01]  /*1cd0*/  @P0 LDC R93, c[0x0][0x40c] ;  /* 0x00010300ff5d0b82 */ /* 0x000f220000000800 */
[----:B-1----:R-:W-:Y:S01]  /*1ce0*/  @P0 FMUL.FTZ R95, R108, R95 ;  /* 0x0000005f6c5f0220 */ /* 0x002fe20000410000 */
[----:B------:R-:W-:-:S03]  /*1cf0*/  SHF.L.U32 R107, R15, 0x10, RZ ;  /* 0x000000100f6b7819 */ /* 0x000fc600000006ff */
[----:B------:R-:W-:Y:S01]  /*1d00*/  @P0 FFMA.FTZ R106, R95, R21, R106 ;  /* 0x000000155f6a0223 */ /* 0x000fe2000001006a */
[----:B------:R-:W-:Y:S01]  /*1d10*/  @P0 PRMT R95, R19, 0x7632, R95 ;  /* 0x00007632135f0816 */ /* 0x000fe2000000005f */
[----:B--2---:R-:W-:Y:S01]  /*1d20*/  @P0 FMUL.FTZ R92, R105, R92 ;  /* 0x0000005c695c0220 */ /* 0x004fe20000410000 */
[----:B------:R-:W-:Y:S02]  /*1d30*/  SHF.L.U32 R105, R12, 0x10, RZ ;  /* 0x000000100c697819 */ /* 0x000fe400000006ff */
[----:B------:R-:W-:Y:S01]  /*1d40*/  @P0 SHF.L.U32 R112, R95, 0x10, RZ ;  /* 0x000000105f700819 */ /* 0x000fe200000006ff */
[----:B------:R-:W-:Y:S01]  /*1d50*/  @P0 FFMA.FTZ R107, R92, R22, R107 ;  /* 0x000000165c6b0223 */ /* 0x000fe2000001006b */
[----:B------:R-:W-:Y:S02]  /*1d60*/  PRMT R92, R15, 0x7632, R92 ;  /* 0x000076320f5c7816 */ /* 0x000fe4000000005c */
[----:B------:R-:W-:Y:S01]  /*1d70*/  F2FP.BF16.F32.PACK_AB R117, RZ, R106 ;  /* 0x0000006aff75723e */ /* 0x000fe200000010ff */
[----:B---3--:R-:W-:Y:S01]  /*1d80*/  @P0 FMUL.FTZ R94, R113, R94 ;  /* 0x0000005e715e0220 */ /* 0x008fe20000410000 */
[----:B------:R-:W-:-:S02]  /*1d90*/  SHF.L.U32 R108, R92, 0x10, RZ ;  /* 0x000000105c6c7819 */ /* 0x000fc400000006ff */
[----:B------:R-:W-:Y:S01]  /*1da0*/  F2FP.BF16.F32.PACK_AB R113, RZ, R104 ;  /* 0x00000068ff71723e */ /* 0x000fe200000010ff */
[----:B------:R-:W-:Y:S01]  /*1db0*/  @P0 FFMA.FTZ R105, R94, R24, R105 ;  /* 0x000000185e690223 */ /* 0x000fe20000010069 */
[----:B------:R-:W-:Y:S02]  /*1dc0*/  F2FP.BF16.F32.PACK_AB R94, RZ, R103 ;  /* 0x00000067ff5e723e */ /* 0x000fe400000010ff */
[----:B------:R-:W-:Y:S01]  /*1dd0*/  F2FP.BF16.F32.PACK_AB R118, RZ, R107 ;  /* 0x0000006bff76723e */ /* 0x000fe200000010ff */
[----:B----4-:R-:W-:Y:S01]  /*1de0*/  @P0 FMUL.FTZ R93, R112, R93 ;  /* 0x0000005d705d0220 */ /* 0x010fe20000410000 */
[----:B------:R-:W-:Y:S02]  /*1df0*/  F2FP.BF16.F32.PACK_AB R112, RZ, R101 ;  /* 0x00000065ff70723e */ /* 0x000fe400000010ff */
[----:B------:R-:W-:Y:S01]  /*1e00*/  F2FP.BF16.F32.PACK_AB R92, RZ, R105 ;  /* 0x00000069ff5c723e */ /* 0x000fe200000010ff */
[----:B------:R-:W-:Y:S01]  /*1e10*/  @P0 FFMA.FTZ R108, R93, R23, R108 ;  /* 0x000000175d6c0223 */ /* 0x000fe2000001006c */
[----:B------:R-:W-:-:S02]  /*1e20*/  F2FP.BF16.F32.PACK_AB R93, RZ, R102 ;  /* 0x00000066ff5d723e */ /* 0x000fc400000010ff */
[----:B------:R-:W-:Y:S02]  /*1e30*/  PRMT R92, R92, 0x5410, R112 ;  /* 0x000054105c5c7816 */ /* 0x000fe40000000070 */
[----:B------:R-:W-:Y:S02]  /*1e40*/  F2FP.BF16.F32.PACK_AB R95, RZ, R108 ;  /* 0x0000006cff5f723e */ /* 0x000fe400000010ff */
[----:B------:R-:W-:Y:S02]  /*1e50*/  PRMT R93, R93, 0x5410, R94 ;  /* 0x000054105d5d7816 */ /* 0x000fe4000000005e */
[----:B------:R-:W-:Y:S02]  /*1e60*/  PRMT R94, R113, 0x5410, R117 ;  /* 0x00005410715e7816 */ /* 0x000fe40000000075 */
[----:B------:R-:W-:Y:S01]  /*1e70*/  PRMT R95, R118, 0x5410, R95 ;  /* 0x00005410765f7816 */ /* 0x000fe2000000005f */
[----:B------:R-:W-:Y:S06]  /*1e80*/  BRA `(.L_x_5905) ;  /* 0x0000000000dc7947 */ /* 0x000fec0003800000 */
.L_x_5904:
[----:B------:R-:W2:Y:S01]  /*1e90*/  @P3 LDC R108, c[0x0][0x40c] ;  /* 0x00010300ff6c3b82 */ /* 0x000ea20000000800 */
[----:B-1---5:R-:W-:Y:S02]  /*1ea0*/  @P3 PRMT R95, R16, 0x7632, R95 ;  /* 0x00007632105f3816 */ /* 0x022fe4000000005f */
[----:B------:R-:W-:Y:S02]  /*1eb0*/  @P3 PRMT R102, R17, 0x7632, R102 ;  /* 0x0000763211663816 */ /* 0x000fe40000000066 */
[----:B------:R-:W-:Y:S02]  /*1ec0*/  @P3 SHF.L.U32 R101, R95, 0x10, RZ ;  /* 0x000000105f653819 */ /* 0x000fe400000006ff */
[----:B------:R-:W-:Y:S01]  /*1ed0*/  @P3 SHF.L.U32 R103, R102, 0x10, RZ ;  /* 0x0000001066673819 */ /* 0x000fe200000006ff */
[----:B------:R-:W1:Y:S01]  /*1ee0*/  @P3 LDC R112, c[0x0][0x40c] ;  /* 0x00010300ff703b82 */ /* 0x000e620000000800 */
[----:B------:R-:W-:Y:S02]  /*1ef0*/  @P3 PRMT R104, R18, 0x7632, R104 ;  /* 0x0000763212683816 */ /* 0x000fe40000000068 */
[----:B------:R-:W-:-:S02]  /*1f00*/  @P3 PRMT R106, R19, 0x7632, R106 ;  /* 0x00007632136a3816 */ /* 0x000fc4000000006a */
[----:B------:R-:W-:Y:S02]  /*1f10*/  @P3 SHF.L.U32 R105, R104, 0x10, RZ ;  /* 0x0000001068693819 */ /* 0x000fe400000006ff */
[----:B------:R-:W-:Y:S01]  /*1f20*/  @P3 SHF.L.U32 R106, R106, 0x10, RZ ;  /* 0x000000106a6a3819 */ /* 0x000fe200000006ff */
[----:B------:R-:W3:Y:S08]  /*1f30*/  @P3 LDC R118, c[0x0][0x40c] ;  /* 0x00010300ff763b82 */ /* 0x000ef00000000800 */
[----:B------:R-:W4:Y:S01]  /*1f40*/  @P3 LDC R107, c[0x0][0x40c] ;  /* 0x00010300ff6b3b82 */ /* 0x000f220000000800 */
[----:B--2---:R-:W-:Y:S01]  /*1f50*/  @P3 FMUL.FTZ R102, R101, R108 ;  /* 0x0000006c65663220 */ /* 0x004fe20000410000 */
[----:B------:R-:W-:Y:S01]  /*1f60*/  HFMA2 R101, -RZ, RZ, 0, 0 ;  /* 0x00000000ff657431 */ /* 0x000fe200000001ff */
[----:B------:R-:W-:-:S05]  /*1f70*/  MOV R108, RZ ;  /* 0x000000ff006c7202 */ /* 0x000fca0000000f00 */
[----:B------:R-:W2:Y:S01]  /*1f80*/  @P3 LDC R95, c[0x0][0x40c] ;  /* 0x00010300ff5f3b82 */ /* 0x000ea20000000800 */
[----:B-1----:R-:W-:Y:S01]  /*1f90*/  @P3 FMUL.FTZ R104, R103, R112 ;  /* 0x0000007067683220 */ /* 0x002fe20000410000 */
[----:B------:R-:W-:Y:S01]  /*1fa0*/  @P3 FMUL.FTZ R101, R102, R25 ;  /* 0x0000001966653220 */ /* 0x000fe20000410000 */
[----:B------:R-:W-:Y:S02]  /*1fb0*/  @P3 SHF.L.U32 R102, R16, 0x10, RZ ;  /* 0x0000001010663819 */ /* 0x000fe400000006ff */
[----:B------:R-:W-:Y:S01]  /*1fc0*/  MOV R103, RZ ;  /* 0x000000ff00677202 */ /* 0x000fe20000000f00 */
[----:B------:R-:W-:Y:S01]  /*1fd0*/  @P3 FMUL.FTZ R103, R104, R27 ;  /* 0x0000001b68673220 */ /* 0x000fe20000410000 */
[----:B------:R-:W-:Y:S01]  /*1fe0*/  @P3 SHF.L.U32 R104, R18, 0x10, RZ ;  /* 0x0000001012683819 */ /* 0x000fe200000006ff */
[----:B------:R-:W1:Y:S01]  /*1ff0*/  @P3 LDC R94, c[0x0][0x40c] ;  /* 0x00010300ff5e3b82 */ /* 0x000e620000000800 */
[----:B---3--:R-:W-:Y:S01]  /*2000*/  @P3 FMUL.FTZ R112, R105, R118 ;  /* 0x0000007669703220 */ /* 0x008fe20000410000 */
[----:B------:R-:W-:-:S06]  /*2010*/  @P3 SHF.L.U32 R105, R17, 0x10, RZ ;  /* 0x0000001011693819 */ /* 0x000fcc00000006ff */
[----:B------:R-:W3:Y:S01]  /*2020*/  @P3 LDC R93, c[0x0][0x40c] ;  /* 0x00010300ff5d3b82 */ /* 0x000ee20000000800 */
[----:B----4-:R-:W-:Y:S01]  /*2030*/  @P3 FMUL.FTZ R118, R106, R107 ;  /* 0x0000006b6a763220 */ /* 0x010fe20000410000 */
[----:B------:R-:W-:Y:S01]  /*2040*/  @P3 SHF.L.U32 R107, R19, 0x10, RZ ;  /* 0x00000010136b3819 */ /* 0x000fe200000006ff */
[----:B------:R-:W-:Y:S02]  /*2050*/  HFMA2 R106, -RZ, RZ, 0, 0 ;  /* 0x00000000ff6a7431 */ /* 0x000fe400000001ff */
[----:B------:R-:W-:-:S03]  /*2060*/  @P3 FMUL.FTZ R108, R118, R23 ;  /* 0x00000017766c3220 */ /* 0x000fc60000410000 */
[----:B------:R-:W4:Y:S01]  /*2070*/  @P3 LDC R92, c[0x0][0x40c] ;  /* 0x00010300ff5c3b82 */ /* 0x000f220000000800 */
[----:B--2---:R-:W-:Y:S01]  /*2080*/  @P3 FMUL.FTZ R95, R102, R95 ;  /* 0x0000005f665f3220 */ /* 0x004fe20000410000 */
[----:B------:R-:W-:Y:S02]  /*2090*/  HFMA2 R102, -RZ, RZ, 0, 0 ;  /* 0x00000000ff667431 */ /* 0x000fe400000001ff */
[----:B------:R-:W-:Y:S01]  /*20a0*/  @P3 FMUL.FTZ R106, R112, R21 ;  /* 0x00000015706a3220 */ /* 0x000fe20000410000 */
[----:B------:R-:W-:Y:S02]  /*20b0*/  F2FP.BF16.F32.PACK_AB R112, RZ, R101 ;  /* 0x00000065ff70723e */ /* 0x000fe400000010ff */
[----:B------:R-:W-:Y:S01]  /*20c0*/  F2FP.BF16.F32.PACK_AB R118, RZ, R108 ;  /* 0x0000006cff76723e */ /* 0x000fe200000010ff */
[----:B-1----:R-:W-:Y:S01]  /*20d0*/  @P3 FMUL.FTZ R113, R105, R94 ;  /* 0x0000005e69713220 */ /* 0x002fe20000410000 */
[----:B------:R-:W-:-:S03]  /*20e0*/  F2FP.BF16.F32.PACK_AB R94, RZ, R103 ;  /* 0x00000067ff5e723e */ /* 0x000fc600000010ff */
[----:B------:R-:W-:Y:S01]  /*20f0*/  @P3 FMUL.FTZ R102, R113, R26 ;  /* 0x0000001a71663220 */ /* 0x000fe20000410000 */
[----:B------:R-:W-:Y:S01]  /*2100*/  F2FP.BF16.F32.PACK_AB R113, RZ, R106 ;  /* 0x0000006aff71723e */ /* 0x000fe200000010ff */
[----:B---3--:R-:W-:Y:S01]  /*2110*/  @P3 FMUL.FTZ R93, R104, R93 ;  /* 0x0000005d685d3220 */ /* 0x008fe20000410000 */
[----:B------:R-:W-:Y:S02]  /*2120*/  CS2R R104, SRZ ;  /* 0x0000000000687805 */ /* 0x000fe4000001ff00 */
[----:B------:R-:W-:Y:S01]  /*2130*/  @P3 FMUL.FTZ R105, R95, R24 ;  /* 0x000000185f693220 */ /* 0x000fe20000410000 */
[----:B------:R-:W-:Y:S01]  /*2140*/  @P3 FMUL.FTZ R104, R93, R20 ;  /* 0x000000145d683220 */ /* 0x000fe20000410000 */
[----:B------:R-:W-:Y:S01]  /*2150*/  F2FP.BF16.F32.PACK_AB R93, RZ, R102 ;  /* 0x00000066ff5d723e */ /* 0x000fe200000010ff */
[----:B----4-:R-:W-:Y:S01]  /*2160*/  @P3 FMUL.FTZ R117, R107, R92 ;  /* 0x0000005c6b753220 */ /* 0x010fe20000410000 */
[----:B------:R-:W-:Y:S02]  /*2170*/  MOV R107, RZ ;  /* 0x000000ff006b7202 */ /* 0x000fe40000000f00 */
[----:B------:R-:W-:Y:S01]  /*2180*/  F2FP.BF16.F32.PACK_AB R95, RZ, R104 ;  /* 0x00000068ff5f723e */ /* 0x000fe200000010ff */
[----:B------:R-:W-:Y:S01]  /*2190*/  @P3 FMUL.FTZ R107, R117, R22 ;  /* 0x00000016756b3220 */ /* 0x000fe20000410000 */
[----:B------:R-:W-:-:S02]  /*21a0*/  F2FP.BF16.F32.PACK_AB R92, RZ, R105 ;  /* 0x00000069ff5c723e */ /* 0x000fc400000010ff */
[----:B------:R-:W-:Y:S02]  /*21b0*/  PRMT R93, R93, 0x5410, R94 ;  /* 0x000054105d5d7816 */ /* 0x000fe4000000005e */
[----:B------:R-:W-:Y:S02]  /*21c0*/  F2FP.BF16.F32.PACK_AB R117, RZ, R107 ;  /* 0x0000006bff75723e */ /* 0x000fe400000010ff */
[----:B------:R-:W-:Y:S02]  /*21d0*/  PRMT R94, R95, 0x5410, R113 ;  /* 0x000054105f5e7816 */ /* 0x000fe40000000071 */
[----:B------:R-:W-:Y:S02]  /*21e0*/  PRMT R95, R117, 0x5410, R118 ;  /* 0x00005410755f7816 */ /* 0x000fe40000000076 */
[----:B------:R-:W-:-:S07]  /*21f0*/  PRMT R92, R92, 0x5410, R112 ;  /* 0x000054105c5c7816 */ /* 0x000fce0000000070 */
.L_x_5905:
[----:B------:R-:W1:Y:S02]  /*2200*/  LDC.64 R112, c[0x0][0x3a8] ;  /* 0x0000ea00ff707b82 */ /* 0x000e640000000a00 */
[----:B-1----:R-:W-:-:S05]  /*2210*/  IMAD.WIDE.U32 R112, R115, 0x10, R112 ;  /* 0x0000001073707825 */ /* 0x002fca00078e0070 */
[----:B------:R3:W-:Y:S02]  /*2220*/  STG.E.128 desc[UR6][R112.64], R92 ;  /* 0x0000005c70007986 */ /* 0x0007e4000c101d06 */
.L_x_5903:
[----:B------:R-:W-:Y:S05]  /*2230*/  BSYNC.RECONVERGENT B0 ;  /* 0x0000000000007941 */ /* 0x000fea0003800200 */
.L_x_5902:
        /* <DEDUP_REMOVED lines=30> */
[----:B------:R-:W1:Y:S02]  /*2420*/  SHFL.BFLY PT, R93, R92, 0x1, 0x1f ;  /* 0x0c201f005c5d7f89 */ /* 0x000e6400000e0000 */
[----:B-1----:R-:W-:-:S05]  /*2430*/  FADD.FTZ R94, R92, R93 ;  /* 0x0000005d5c5e7221 */ /* 0x002fca0000010000 */
[----:B------:R-:W1:Y:S02]  /*2440*/  SHFL.BFLY PT, R93, R94, 0x2, 0x1f ;  /* 0x0c401f005e5d7f89 */ /* 0x000e6400000e0000 */
[----:B-1----:R-:W-:-:S05]  /*2450*/  FADD.FTZ R95, R94, R93 ;  /* 0x0000005d5e5f7221 */ /* 0x002fca0000010000 */
[----:B------:R-:W1:Y:S02]  /*2460*/  SHFL.BFLY PT, R112, R95, 0x4, 0x1f ;  /* 0x0c801f005f707f89 */ /* 0x000e6400000e0000 */
[----:B-1----:R-:W-:-:S05]  /*2470*/  FADD.FTZ R112, R95, R112 ;  /* 0x000000705f707221 */ /* 0x002fca0000010000 */
[----:B------:R-:W1:Y:S02]  /*2480*/  SHFL.BFLY PT, R93, R112, 0x8, 0x1f ;  /* 0x0d001f00705d7f89 */ /* 0x000e6400000e0000 */
[----:B-1----:R-:W-:Y:S02]  /*2490*/  FADD.FTZ R113, R112, R93 ;  /* 0x0000005d70717221 */ /* 0x002fe40000010000 */
[----:B------:R-:W1:Y:S03]  /*24a0*/  LDC R93, c[0x0][0x400] ;  /* 0x00010000ff5d7b82 */ /* 0x000e660000000800 */
[----:B------:R-:W2:Y:S02]  /*24b0*/  SHFL.BFLY PT, R118, R113, 0x10, 0x1f ;  /* 0x0e001f0071767f89 */ /* 0x000ea400000e0000 */
[----:B--2---:R-:W-:-:S04]  /*24c0*/  FADD.FTZ R118, R113, R118 ;  /* 0x0000007671767221 */ /* 0x004fc80000010000 */
[----:B-1----:R-:W-:-:S04]  /*24d0*/  FMUL.FTZ R119, R118, R93 ;  /* 0x0000005d76777220 */ /* 0x002fc80000410000 */
[--C-:B------:R-:W-:Y:S01]  /*24e0*/  FADD.FTZ R92, R0, -R119.reuse ;  /* 0x80000077005c7221 */ /* 0x100fe20000010000 */
[--C-:B------:R-:W-:Y:S01]  /*24f0*/  FADD.FTZ R115, R2, -R119.reuse ;  /* 0x8000007702737221 */ /* 0x100fe20000010000 */
[--C-:B------:R-:W-:Y:S01]  /*2500*/  FADD.FTZ R95, R3, -R119.reuse ;  /* 0x80000077035f7221 */ /* 0x100fe20000010000 */
[----:B------:R-:W-:Y:S01]  /*2510*/  FADD.FTZ R94, R9, -R119 ;  /* 0x80000077095e7221 */ /* 0x000fe20000010000 */
[----:B------:R-:W-:-:S04]  /*2520*/  FFMA.FTZ R92, R92, R92, RZ ;  /* 0x0000005c5c5c7223 */ /* 0x000fc800000100ff */
        /* <DEDUP_REMOVED lines=53> */
.L_x_5925:
[----:B------:R-:W-:Y:S01]  /*2880*/  FMUL.FTZ R92, R119, R119 ;  /* 0x00000077775c7220 */ /* 0x000fe20000410000 */
[----:B-12---:R-:W-:Y:S01]  /*2890*/  FADD.FTZ R112, R112, R115 ;  /* 0x0000007370707221 */ /* 0x006fe20000010000 */
        /* <DEDUP_REMOVED lines=24> */
[----:B------:R-:W1:Y:S01]  /*2a20*/  LDC.64 R112, c[0x0][0x428] ;  /* 0x00010a00ff707b82 */ /* 0x000e620000000a00 */
[--C-:B------:R-:W-:Y:S01]  /*2a30*/  FADD.FTZ R114, R4, -R119.reuse ;  /* 0x8000007704727221 */ /* 0x100fe20000010000 */
[C---:B------:R-:W-:Y:S01]  /*2a40*/  FMUL.FTZ R93, R117.reuse, R92 ;  /* 0x0000005c755d7220 */ /* 0x040fe20000410000 */
[----:B------:R-:W-:Y:S01]  /*2a50*/  FMUL.FTZ R94, R117, R94 ;  /* 0x0000005e755e7220 */ /* 0x000fe20000410000 */
[--C-:B------:R-:W-:Y:S01]  /*2a60*/  FADD.FTZ R118, R7, -R119.reuse ;  /* 0x8000007707767221 */ /* 0x100fe20000010000 */
[----:B------:R-:W-:Y:S01]  /*2a70*/  FADD.FTZ R120, R8, -R119 ;  /* 0x8000007708787221 */ /* 0x000fe20000010000 */
[----:B------:R-:W-:Y:S01]  /*2a80*/  FFMA.FTZ R92, R93, R88, R80 ;  /* 0x000000585d5c7223 */ /* 0x000fe20000010050 */
[----:B------:R-:W-:Y:S01]  /*2a90*/  FFMA.FTZ R93, R94, R89, R81 ;  /* 0x000000595e5d7223 */ /* 0x000fe20000010051 */
[--C-:B------:R-:W-:Y:S01]  /*2aa0*/  FADD.FTZ R94, R3, -R119.reuse ;  /* 0x80000077035e7221 */ /* 0x100fe20000010000 */
[C---:B------:R-:W-:Y:S01]  /*2ab0*/  FMUL.FTZ R114, R117.reuse, R114 ;  /* 0x0000007275727220 */ /* 0x040fe20000410000 */
[C---:B------:R-:W-:Y:S01]  /*2ac0*/  FMUL.FTZ R121, R117.reuse, R118 ;  /* 0x0000007675797220 */ /* 0x040fe20000410000 */
[----:B------:R-:W-:Y:S01]  /*2ad0*/  FMUL.FTZ R120, R117, R120 ;  /* 0x0000007875787220 */ /* 0x000fe20000410000 */
[----:B------:R-:W-:Y:S01]  /*2ae0*/  F2FP.BF16.F32.PACK_AB R92, R93, R92 ;  /* 0x0000005c5d5c723e */ /* 0x000fe200000010ff */
[----:B------:R-:W-:Y:S01]  /*2af0*/  FMUL.FTZ R93, R117, R94 ;  /* 0x0000005e755d7220 */ /* 0x000fe20000410000 */
[----:B------:R-:W-:Y:S01]  /*2b00*/  FADD.FTZ R94, R5, -R119 ;  /* 0x80000077055e7221 */ /* 0x000fe20000010000 */
[----:B------:R-:W-:Y:S01]  /*2b10*/  FFMA.FTZ R114, R114, R91, R83 ;  /* 0x0000005b72727223 */ /* 0x000fe20000010053 */
[----:B------:R-:W-:Y:S01]  /*2b20*/  FFMA.FTZ R121, R121, R86, R78 ;  /* 0x0000005679797223 */ /* 0x000fe2000001004e */
[----:B------:R-:W-:Y:S01]  /*2b30*/  FFMA.FTZ R93, R93, R90, R82 ;  /* 0x0000005a5d5d7223 */ /* 0x000fe20000010052 */
[----:B------:R-:W-:Y:S01]  /*2b40*/  FMUL.FTZ R95, R117, R94 ;  /* 0x0000005e755f7220 */ /* 0x000fe20000410000 */
[----:B------:R-:W-:Y:S01]  /*2b50*/  FADD.FTZ R94, R6, -R119 ;  /* 0x80000077065e7221 */ /* 0x000fe20000010000 */
[----:B------:R-:W-:-:S02]  /*2b60*/  FFMA.FTZ R120, R120, R87, R79 ;  /* 0x0000005778787223 */ /* 0x000fc4000001004f */
[----:B------:R-:W-:Y:S01]  /*2b70*/  F2FP.BF16.F32.PACK_AB R93, R114, R93 ;  /* 0x0000005d725d723e */ /* 0x000fe200000010ff */
[----:B------:R-:W-:Y:S01]  /*2b80*/  FMUL.FTZ R116, R117, R94 ;  /* 0x0000005e75747220 */ /* 0x000fe20000410000 */
[----:B------:R-:W-:Y:S01]  /*2b90*/  FFMA.FTZ R94, R95, R84, R76 ;  /* 0x000000545f5e7223 */ /* 0x000fe2000001004c */
[C---:B-1----:R-:W-:Y:S01]  /*2ba0*/  IMAD.WIDE.U32 R112, R115.reuse, 0x10, R112 ;  /* 0x0000001073707825 */ /* 0x042fe200078e0070 */
[----:B------:R-:W-:-:S03]  /*2bb0*/  IADD3 R115, PT, PT, R115, 0x20, RZ ;  /* 0x0000002073737810 */ /* 0x000fc60007ffe0ff */
[----:B------:R-:W-:-:S05]  /*2bc0*/  FFMA.FTZ R95, R116, R85, R77 ;  /* 0x00000055745f7223 */ /* 0x000fca000001004d */
[----:B------:R-:W-:Y:S02]  /*2bd0*/  F2FP.BF16.F32.PACK_AB R94, R95, R94 ;  /* 0x0000005e5f5e723e */ /* 0x000fe400000010ff */
[----:B------:R-:W-:-:S05]  /*2be0*/  F2FP.BF16.F32.PACK_AB R95, R120, R121 ;  /* 0x00000079785f723e */ /* 0x000fca00000010ff */
[----:B------:R1:W-:Y:S02]  /*2bf0*/  STG.E.128 desc[UR6][R112.64], R92 ;  /* 0x0000005c70007986 */ /* 0x0003e4000c101d06 */
.L_x_5910:
[----:B------:R-:W-:Y:S05]  /*2c00*/  BSYNC.RECONVERGENT B1 ;  /* 0x0000000000017941 */ /* 0x000fea0003800200 */
.L_x_5909:
[----:B------:R-:W-:Y:S04]  /*2c10*/  BSSY.RECONVERGENT B1, `(.L_x_5911) ;  /* 0x0000022000017945 */ /* 0x000fe80003800200 */
[----:B------:R-:W-:Y:S05]  /*2c20*/  @!P1 BRA `(.L_x_5912) ;  /* 0x0000000000809947 */ /* 0x000fea0003800000 */
[--C-:B-1----:R-:W-:Y:S01]  /*2c30*/  FADD.FTZ R92, R99, -R119.reuse ;  /* 0x80000077635c7221 */ /* 0x102fe20000010000 */
        /* <DEDUP_REMOVED lines=31> */
.L_x_5912:
[----:B------:R-:W-:Y:S05]  /*2e30*/  BSYNC.RECONVERGENT B1 ;  /* 0x0000000000017941 */ /* 0x000fea0003800200 */
.L_x_5911:
[----:B------:R-:W-:Y:S05]  /*2e40*/  @!P4 BRA `(.L_x_5908) ;  /* 0x00000000007cc947 */ /* 0x000fea0003800000 */
[--C-:B-12---:R-:W-:Y:S01]  /*2e50*/  FADD.FTZ R112, R107, -R119.reuse ;  /* 0x800000776b707221 */ /* 0x106fe20000010000 */
[--C-:B------:R-:W-:Y:S01]  /*2e60*/  FADD.FTZ R92, R105, -R119.reuse ;  /* 0x80000077695c7221 */ /* 0x100fe20000010000 */
[--C-:B------:R-:W-:Y:S01]  /*2e70*/  FADD.FTZ R118, R102, -R119.reuse ;  /* 0x8000007766767221 */ /* 0x100fe20000010000 */
[--C-:B------:R-:W-:Y:S01]  /*2e80*/  FADD.FTZ R120, R101, -R119.reuse ;  /* 0x8000007765787221 */ /* 0x100fe20000010000 */
[----:B------:R-:W-:Y:S01]  /*2e90*/  FMUL.FTZ R95, R117, R112 ;  /* 0x00000070755f7220 */ /* 0x000fe20000410000 */
[--C-:B------:R-:W-:Y:S01]  /*2ea0*/  FADD.FTZ R116, R103, -R119.reuse ;  /* 0x8000007767747221 */ /* 0x100fe20000010000 */
[----:B------:R-:W1:Y:S01]  /*2eb0*/  LDC.64 R112, c[0x0][0x428] ;  /* 0x00010a00ff707b82 */ /* 0x000e620000000a00 */
        /* <DEDUP_REMOVED lines=18> */
[----:B------:R-:W-:-:S02]  /*2fe0*/  F2FP.BF16.F32.PACK_AB R95, R122, R95 ;  /* 0x0000005f7a5f723e */ /* 0x000fc400000010ff */
[----:B------:R-:W-:Y:S02]  /*2ff0*/  F2FP.BF16.F32.PACK_AB R94, R119, R94 ;  /* 0x0000005e775e723e */ /* 0x000fe400000010ff */
[----:B------:R-:W-:Y:S01]  /*3000*/  F2FP.BF16.F32.PACK_AB R93, R116, R93 ;  /* 0x0000005d745d723e */ /* 0x000fe200000010ff */
[----:B-1----:R-:W-:Y:S01]  /*3010*/  IMAD.WIDE.U32 R112, R115, 0x10, R112 ;  /* 0x0000001073707825 */ /* 0x002fe200078e0070 */
[----:B------:R-:W-:-:S05]  /*3020*/  F2FP.BF16.F32.PACK_AB R92, R117, R114 ;  /* 0x00000072755c723e */ /* 0x000fca00000010ff */
[----:B------:R3:W-:Y:S02]  /*3030*/  STG.E.128 desc[UR6][R112.64], R92 ;  /* 0x0000005c70007986 */ /* 0x0007e4000c101d06 */
.L_x_5908:
[----:B------:R-:W-:Y:S05]  /*3040*/  BSYNC.RECONVERGENT B0 ;  /* 0x0000000000007941 */ /* 0x000fea0003800200 */
.L_x_5907:
[----:B-123--:R-:W1:Y:S02]  /*3050*/  LDC.64 R92, c[0x0][0x380] ;  /* 0x0000e000ff5c7b82 */ /* 0x00ee640000000a00 */
[----:B-1----:R-:W-:-:S04]  /*3060*/  LEA R109, R92, R109, 0x2 ;  /* 0x0000006d5c6d7211 */ /* 0x002fc800078e10ff */
[----:B------:R-:W-:-:S13]  /*3070*/  ISETP.GE.AND P0, PT, R109, R93, PT ;  /* 0x0000005d6d00720c */ /* 0x000fda0003f06270 */
[----:B------:R-:W-:Y:S05]  /*3080*/  @!P0 BRA `(.L_x_5913) ;  /* 0xffffffd400988947 */ /* 0x000fea000383ffff */
[----:B------:R-:W-:Y:S05]  /*3090*/  EXIT ;  /* 0x000000000000794d */ /* 0x000fea0003800000 */
.L_x_5906:
        /* <DEDUP_REMOVED lines=8> */
.L_x_5915:
[----:B------:R-:W-:Y:S05]  /*3120*/  BSYNC B0 ;  /* 0x0000000000007941 */ /* 0x000fea0003800000 */
.L_x_5914:
        /* <DEDUP_REMOVED lines=9> */
.L_x_5916:
[----:B------:R-:W-:Y:S01]  /*31c0*/  HFMA2 R121, -RZ, RZ, 0, 2.384185791015625e-07 ;  /* 0x00000004ff797431 */ /* 0x000fe200000001ff */
[----:B------:R-:W-:-:S05]  /*31d0*/  MOV R93, R115 ;  /* 0x00000073005d7202 */ /* 0x000fca0000000f00 */
[----:B------:R-:W-:-:S05]  /*31e0*/  FADD.FTZ R95, R94, R93 ;  /* 0x0000005d5e5f7221 */ /* 0x000fca0000010000 */
[----:B------:R-:W-:-:S07]  /*31f0*/  MOV R120, R95 ;  /* 0x0000005f00787202 */ /* 0x000fce0000000f00 */
[----:B------:R-:W-:Y:S05]  /*3200*/  WARPSYNC.COLLECTIVE R117, `(.L_x_5917) ;  /* 0x0000000075087348 */ /* 0x000fea0003c00000 */
[----:B------:R0:W1:Y:S02]  /*3210*/  SHFL.BFLY P6, R115, R120, R121, R122 ;  /* 0x0c00007978737389 */ /* 0x00006400000c007a */
[----:B01----:R-:W-:Y:S05]  /*3220*/  ENDCOLLECTIVE ;  /* 0x000000000000791b */ /* 0x003fea0003800000 */
.L_x_5917:
[----:B------:R-:W-:Y:S01]  /*3230*/  HFMA2 R121, -RZ, RZ, 0, 4.76837158203125e-07 ;  /* 0x00000008ff797431 */ /* 0x000fe200000001ff */
[----:B------:R-:W-:-:S05]  /*3240*/  MOV R112, R115 ;  /* 0x0000007300707202 */ /* 0x000fca0000000f00 */
[----:B------:R-:W-:-:S05]  /*3250*/  FADD.FTZ R112, R95, R112 ;  /* 0x000000705f707221 */ /* 0x000fca0000010000 */
[----:B------:R-:W-:-:S07]  /*3260*/  MOV R120, R112 ;  /* 0x0000007000787202 */ /* 0x000fce0000000f00 */
[----:B------:R-:W-:Y:S05]  /*3270*/  WARPSYNC.COLLECTIVE R117, `(.L_x_5918) ;  /* 0x0000000075087348 */ /* 0x000fea0003c00000 */
[----:B------:R0:W1:Y:S02]  /*3280*/  SHFL.BFLY P6, R115, R120, R121, R122 ;  /* 0x0c00007978737389 */ /* 0x00006400000c007a */
[----:B01----:R-:W-:Y:S05]  /*3290*/  ENDCOLLECTIVE ;  /* 0x000000000000791b */ /* 0x003fea0003800000 */
.L_x_5918:
        /* <DEDUP_REMOVED lines=8> */
.L_x_5919:
        /* <DEDUP_REMOVED lines=57> */
.L_x_5920:
[----:B------:R-:W-:Y:S01]  /*36b0*/  HFMA2 R121, -RZ, RZ, 0, 1.1920928955078125e-07 ;  /* 0x00000002ff797431 */ /* 0x000fe200000001ff */
[----:B------:R-:W-:-:S05]  /*36c0*/  MOV R95, R115 ;  /* 0x00000073005f7202 */ /* 0x000fca0000000f00 */
[----:B------:R-:W-:-:S05]  /*36d0*/  FADD.FTZ R95, R92, R95 ;  /* 0x0000005f5c5f7221 */ /* 0x000fca0000010000 */
[----:B------:R-:W-:-:S07]  /*36e0*/  MOV R120, R95 ;  /* 0x0000005f00787202 */ /* 0x000fce0000000f00 */
[----:B------:R-:W-:Y:S05]  /*36f0*/  WARPSYNC.COLLECTIVE R117, `(.L_x_5921) ;  /* 0x0000000075087348 */ /* 0x000fea0003c00000 */
[----:B------:R0:W1:Y:S02]  /*3700*/  SHFL.BFLY P6, R115, R120, R121, R122 ;  /* 0x0c00007978737389 */ /* 0x00006400000c007a */
[----:B01----:R-:W-:Y:S05]  /*3710*/  ENDCOLLECTIVE ;  /* 0x000000000000791b */ /* 0x003fea0003800000 */
.L_x_5921:
[----:B------:R-:W-:Y:S01]  /*3720*/  HFMA2 R121, -RZ, RZ, 0, 2.384185791015625e-07 ;  /* 0x00000004ff797431 */ /* 0x000fe200000001ff */
[----:B------:R-:W-:-:S05]  /*3730*/  MOV R94, R115 ;  /* 0x00000073005e7202 */ /* 0x000fca0000000f00 */
[----:B------:R-:W-:-:S05]  /*3740*/  FADD.FTZ R94, R95, R94 ;  /* 0x0000005e5f5e7221 */ /* 0x000fca0000010000 */
[----:B------:R-:W-:-:S07]  /*3750*/  MOV R120, R94 ;  /* 0x0000005e00787202 */ /* 0x000fce0000000f00 */
[----:B------:R-:W-:Y:S05]  /*3760*/  WARPSYNC.COLLECTIVE R117, `(.L_x_5922) ;  /* 0x0000000075087348 */ /* 0x000fea0003c00000 */
[----:B------:R0:W1:Y:S02]  /*3770*/  SHFL.BFLY P6, R115, R120, R121, R122 ;  /* 0x0c00007978737389 */ /* 0x00006400000c007a */
[----:B01----:R-:W-:Y:S05]  /*3780*/  ENDCOLLECTIVE ;  /* 0x000000000000791b */ /* 0x003fea0003800000 */
.L_x_5922:
[----:B------:R-:W-:Y:S01]  /*3790*/  HFMA2 R121, -RZ, RZ, 0, 4.76837158203125e-07 ;  /* 0x00000008ff797431 */ /* 0x000fe200000001ff */
[----:B------:R-:W-:-:S05]  /*37a0*/  MOV R113, R115 ;  /* 0x0000007300717202 */ /* 0x000fca0000000f00 */
[----:B------:R-:W-:-:S05]  /*37b0*/  FADD.FTZ R113, R94, R113 ;  /* 0x000000715e717221 */ /* 0x000fca0000010000 */
[----:B------:R-:W-:-:S07]  /*37c0*/  MOV R120, R113 ;  /* 0x0000007100787202 */ /* 0x000fce0000000f00 */
[----:B------:R-:W-:Y:S05]  /*37d0*/  WARPSYNC.COLLECTIVE R117, `(.L_x_5923) ;  /* 0x0000000075087348 */ /* 0x000fea0003c00000 */
[----:B------:R0:W1:Y:S02]  /*37e0*/  SHFL.BFLY P6, R115, R120, R121, R122 ;  /* 0x0c00007978737389 */ /* 0x00006400000c007a */
[----:B01----:R-:W-:Y:S05]  /*37f0*/  ENDCOLLECTIVE ;  /* 0x000000000000791b */ /* 0x003fea0003800000 */
.L_x_5923:
[----:B------:R-:W-:Y:S01]  /*3800*/  HFMA2 R121, -RZ, RZ, 0, 9.5367431640625e-07 ;  /* 0x00000010ff797431 */ /* 0x000fe200000001ff */
[----:B------:R-:W-:-:S05]  /*3810*/  MOV R112, R115 ;  /* 0x0000007300707202 */ /* 0x000fca0000000f00 */
[----:B------:R-:W-:-:S05]  /*3820*/  FADD.FTZ R112, R113, R112 ;  /* 0x0000007071707221 */ /* 0x000fca0000010000 */
[----:B------:R-:W-:-:S07]  /*3830*/  MOV R120, R112 ;  /* 0x0000007000787202 */ /* 0x000fce0000000f00 */
[----:B------:R-:W-:Y:S05]  /*3840*/  WARPSYNC.COLLECTIVE R117, `(.L_x_5924) ;  /* 0x0000000075087348 */ /* 0x000fea0003c00000 */
[----:B------:R0:W1:Y:S02]  /*3850*/  SHFL.BFLY P6, R115, R120, R121, R122 ;  /* 0x0c00007978737389 */ /* 0x00006400000c007a */
[----:B01----:R-:W-:Y:S05]  /*3860*/  ENDCOLLECTIVE ;  /* 0x000000000000791b */ /* 0x003fea0003800000 */
.L_x_5924:
[----:B------:R-:W-:Y:S05]  /*3870*/  BRA `(.L_x_5925) ;  /* 0xfffffff000007947 */ /* 0x000fea000383ffff */
.L_x_5926:
        /* <DEDUP_REMOVED lines=16> */
.L_x_28740:


//--------------------- .text._ZN10layer_norm13ln_fwd_kernelINS_13Kernel_traitsIf13__nv_bfloat16S2_S2_fjLj768ELj1ELj4ELj1ELj16ENS_18Kernel_traits_baseILj768EfS2_S2_S2_fjLj128EEEEELb0ELb1ELb1ELb1EEEvNS_9FwdParamsE --------------------------
	.section	.text._ZN10layer_norm13ln_fwd_kernelINS_13Kernel_traitsIf13__nv_bfloat16S2_S2_fjLj768ELj1ELj4ELj1ELj16ENS_18Kernel_traits_baseILj768EfS2_S2_S2_fjLj128EEEEELb0ELb1ELb1ELb1EEEvNS_9FwdParamsE,"ax",@progbits
	.align	128
        .global         _ZN10layer_norm13ln_fwd_kernelINS_13Kernel_traitsIf13__nv_bfloat16S2_S2_fjLj768ELj1ELj4ELj1ELj16ENS_18Kernel_traits_baseILj768EfS2_S2_S2_fjLj128EEEEELb0ELb1ELb1ELb1EEEvNS_9FwdParamsE
        .type           _ZN10layer_norm13ln_fwd_kernelINS_13Kernel_traitsIf13__nv_bfloat16S2_S2_fjLj768ELj1ELj4ELj1ELj16ENS_18Kernel_traits_baseILj768EfS2_S2_S2_fjLj128EEEEELb0ELb1ELb1ELb1EEEvNS_9FwdParamsE,@function
        .size           _ZN10layer_norm13ln_fwd_kernelINS_13Kernel_traitsIf13__nv_bfloat16S2_S2_fjLj768ELj1ELj4ELj1ELj16ENS_18Kernel_traits_baseILj768EfS2_S2_S2_fjLj128EEEEELb0ELb1ELb1ELb1EEEvNS_9FwdParamsE,(.L_x_28741 - _ZN10layer_norm13ln_fwd_kernelINS_13Kernel_traitsIf13__nv_bfloat16S2_S2_fjLj768ELj1ELj4ELj1ELj16ENS_18Kernel_traits_baseILj768EfS2_S2_S2_fjLj128EEEEELb0ELb1ELb1ELb1EEEvNS_9FwdParamsE)
        .other          _ZN10layer_norm13ln_fwd_kernelINS_13Kernel_traitsIf13__nv_bfloat16S2_S2_fjLj768ELj1ELj4ELj1ELj16ENS_18Kernel_traits_baseILj768EfS2_S2_S2_fjLj128EEEEELb0ELb1ELb1ELb1EEEvNS_9FwdParamsE,@"STO_CUDA_ENTRY STV_DEFAULT"
_ZN10layer_norm13ln_fwd_kernelINS_13Kernel_traitsIf13__nv_bfloat16S2_S2_fjLj768ELj1ELj4ELj1ELj16ENS_18Kernel_traits_baseILj768EfS2_S2_S2_fjLj128EEEEELb0ELb1ELb1ELb1EEEvNS_9FwdParamsE:
.text._ZN10layer_norm13ln_fwd_kernelINS_13Kernel_traitsIf13__nv_bfloat16S2_S2_fjLj768ELj1ELj4ELj1ELj16ENS_18Kernel_traits_baseILj768EfS2_S2_S2_fjLj128EEEEELb0ELb1ELb1ELb1EEEvNS_9FwdParamsE:
        /* <DEDUP_REMOVED lines=37> */
.L_x_5927:
        /* <DEDUP_REMOVED lines=28> */
.L_x_5928:
[----:B------:R-:W1:Y:S02]  /*0410*/  LDCU UR4, c[0x0][0x384] ;  /* 0x00007080ff0477ac */ /* 0x000e640008000800 */
[----:B-1----:R-:W-:-:S13]  /*0420*/  ISETP.GE.AND P0, PT, R103, UR4, PT ;  /* 0x0000000467007c0c */ /* 0x002fda000bf06270 */
[----:B------:R-:W-:Y:S05]  /*0430*/  @P0 EXIT ;  /* 0x000000000000094d */ /* 0x000fea0003800000 */
[----:B------:R-:W1:Y:S01]  /*0440*/  LDCU.U8 UR4, c[0x0][0x410] ;  /* 0x00008200ff0477ac */ /* 0x000e620008000000 */
[----:B------:R-:W2:Y:S01]  /*0450*/  LDCU UR5, c[0x0][0x448] ;  /* 0x00008900ff0577ac */ /* 0x000ea20008000800 */
[----:B------:R-:W3:Y:S01]  /*0460*/  LDCU.64 UR8, c[0x0][0x3a0] ;  /* 0x00007400ff0877ac */ /* 0x000ee20008000a00 */
[----:B-1----:R-:W-:-:S13]  /*0470*/  ISETP.NE.AND P1, PT, RZ, UR4, PT ;  /* 0x00000004ff007c0c */ /* 0x002fda000bf25270 */
.L_x_5938:
[----:B------:R-:W1:Y:S08]  /*0480*/  LDC.64 R114, c[0x0][0x3f0] ;  /* 0x0000fc00ff727b82 */ /* 0x000e700000000a00 */
[----:B------:R-:W4:Y:S08]  /*0490*/  LDC R102, c[0x0][0x388] ;  /* 0x0000e200ff667b82 */ /* 0x000f300000000800 */
[----:B0-----:R-:W0:Y:S01]  /*04a0*/  LDC.64 R84, c[0x0][0x3f8] ;  /* 0x0000fe00ff547b82 */ /* 0x001e220000000a00 */
[----:B-1----:R-:W-:-:S06]  /*04b0*/  IMAD.WIDE R114, R103, 0x4, R114 ;  /* 0x0000000467727825 */ /* 0x002fcc00078e0272 */
[----:B------:R-:W2:Y:S01]  /*04c0*/  LDG.E R114, desc[UR6][R114.64] ;  /* 0x0000000672727981 */ /* 0x000ea2000c1e1900 */
[----:B------:R-:W-:Y:S02]  /*04d0*/  HFMA2 R92, -RZ, RZ, 0, 0 ;  /* 0x00000000ff5c7431 */ /* 0x000fe400000001ff */
[----:B0-----:R-:W-:-:S05]  /*04e0*/  IMAD.WIDE R84, R103, 0x4, R84 ;  /* 0x0000000467547825 */ /* 0x001fca00078e0254 */
[----:B-----5:R0:W5:Y:S01]  /*04f0*/  LDG.E R101, desc[UR6][R84.64] ;  /* 0x0000000654657981 */ /* 0x020162000c1e1900 */
[----:B--2---:R-:W-:-:S13]  /*0500*/  ISETP.GE.AND P2, PT, R114, 0x1, PT ;  /* 0x000000017200780c */ /* 0x004fda0003f46270 */
[----:B------:R-:W1:Y:S01]  /*0510*/  @P2 LDC.64 R86, c[0x0][0x390] ;  /* 0x0000e400ff562b82 */ /* 0x000e620000000a00 */
[----:B------:R-:W-:-:S05]  /*0520*/  @P2 IADD3 R3, PT, PT, R114, -0x1, RZ ;  /* 0xffffffff72032810 */ /* 0x000fca0007ffe0ff */
[----:B----4-:R-:W-:-:S05]  /*0530*/  @P2 IMAD R3, R3, R102, RZ ;  /* 0x0000006603032224 */ /* 0x010fca00078e02ff */
[----:B------:R-:W-:-:S04]  /*0540*/  @P2 SHF.R.S32.HI R0, RZ, 0x1f, R3 ;  /* 0x0000001fff002819 */ /* 0x000fc80000011403 */
[----:B------:R-:W-:-:S04]  /*0550*/  @P2 LEA.HI R3, R0, R3, RZ, 0x3 ;  /* 0x0000000300032211 */ /* 0x000fc800078f18ff */
[----:B------:R-:W-:-:S05]  /*0560*/  @P2 LEA.HI.SX32 R92, R3, R104, 0x1d ;  /* 0x00000068035c2211 */ /* 0x000fca00078feaff */
[----:B-1----:R-:W-:-:S05]  /*0570*/  @P2 IMAD.WIDE.U32 R86, R92, 0x10, R86 ;  /* 0x000000105c562825 */ /* 0x002fca00078e0056 */
[----:B------:R-:W2:Y:S01]  /*0580*/  @P2 LDG.E.128 R8, desc[UR6][R86.64] ;  /* 0x0000000656082981 */ /* 0x000ea2000c1e1d00 */
[----:B---3--:R-:W-:Y:S01]  /*0590*/  ISETP.NE.U32.AND P0, PT, RZ, UR8, PT ;  /* 0x00000008ff007c0c */ /* 0x008fe2000bf05070 */
        /* <DEDUP_REMOVED lines=15> */
[----:B------:R-:W-:Y:S02]  /*0690*/  @P3 SHF.L.U32 R84, R8, 0x10, RZ ;  /* 0x0000001008543819 */ /* 0x000fe400000006ff */
        /* <DEDUP_REMOVED lines=8> */
[----:B-1----:R-:W-:-:S07]  /*0720*/  @P3 FMUL.FTZ R88, R88, R91 ;  /* 0x0000005b58583220 */ /* 0x002fce0000410000 */
[----:B------:R-:W1:Y:S01]  /*0730*/  @P3 LDC R93, c[0x0][0x40c] ;  /* 0x00010300ff5d3b82 */ /* 0x000e620000000800 */
[----:B---3--:R-:W-:-:S07]  /*0740*/  @P3 FMUL.FTZ R86, R86, R87 ;  /* 0x0000005756563220 */ /* 0x008fce0000410000 */
[----:B------:R-:W3:Y:S08]  /*0750*/  @P3 LDC R95, c[0x0][0x40c] ;  /* 0x00010300ff5f3b82 */ /* 0x000ef00000000800 */
[----:B------:R-:W1:Y:S01]  /*0760*/  @P3 LDC R91, c[0x0][0x40c] ;  /* 0x00010300ff5b3b82 */ /* 0x000e620000000800 */
[----:B---3--:R-:W-:Y:S01]  /*0770*/  @P3 FMUL.FTZ R2, R2, R95 ;  /* 0x0000005f02023220 */ /* 0x008fe20000410000 */
[----:B--2---:R-:W-:-:S02]  /*0780*/  @P3 PRMT R84, R4, 0x7632, R84 ;  /* 0x0000763204543816 */ /* 0x004fc40000000054 */
[----:B------:R-:W-:Y:S02]  /*0790*/  @!P3 PRMT R99, R4, 0x7632, R99 ;  /* 0x000076320463b816 */ /* 0x000fe40000000063 */
[----:B------:R-:W-:Y:S02]  /*07a0*/  @P3 SHF.L.U32 R87, R84, 0x10, RZ ;  /* 0x0000001054573819 */ /* 0x000fe400000006ff */
[----:B------:R-:W-:Y:S02]  /*07b0*/  @P3 SHF.L.U32 R84, R9, 0x10, RZ ;  /* 0x0000001009543819 */ /* 0x000fe400000006ff */
[----:B------:R-:W-:Y:S02]  /*07c0*/  @P3 SHF.L.U32 R90, R4, 0x10, RZ ;  /* 0x00000010045a3819 */ /* 0x000fe400000006ff */
[----:B------:R-:W-:Y:S01]  /*07d0*/  @!P3 SHF.L.U32 R99, R99, 0x10, RZ ;  /* 0x000000106363b819 */ /* 0x000fe200000006ff */
[----:B----4-:R-:W-:Y:S01]  /*07e0*/  @P3 FMUL.FTZ R3, R84, R89 ;  /* 0x0000005954033220 */ /* 0x010fe20000410000 */
[----:B------:R-:W-:Y:S01]  /*07f0*/  @P3 PRMT R84, R5, 0x7632, R84 ;  /* 0x0000763205543816 */ /* 0x000fe20000000054 */
[----:B------:R-:W-:Y:S01]  /*0800*/  @P3 FFMA.FTZ R99, R86, R33, R87 ;  /* 0x0000002156633223 */ /* 0x000fe20000010057 */
[----:B------:R-:W-:Y:S01]  /*0810*/  @!P3 SHF.L.U32 R100, R4, 0x10, RZ ;  /* 0x000000100464b819 */ /* 0x000fe200000006ff */
[----:B------:R-:W-:Y:S01]  /*0820*/  @P3 FFMA.FTZ R100, R85, R32, R90 ;  /* 0x0000002055643223 */ /* 0x000fe2000001005a */
[----:B------:R-:W-:-:S02]  /*0830*/  @P3 SHF.L.U32 R86, R11, 0x10, RZ ;  /* 0x000000100b563819 */ /* 0x000fc400000006ff */
[C---:B------:R-:W-:Y:S02]  /*0840*/  @!P3 PRMT R97, R5.reuse, 0x7632, R97 ;  /* 0x000076320561b816 */ /* 0x040fe40000000061 */
[----:B------:R-:W-:Y:S01]  /*0850*/  @P3 SHF.L.U32 R85, R84, 0x10, RZ ;  /* 0x0000001054553819 */ /* 0x000fe200000006ff */
[----:B0-----:R-:W-:Y:S01]  /*0860*/  @P3 FMUL.FTZ R87, R86, R105 ;  /* 0x0000006956573220 */ /* 0x001fe20000410000 */
[----:B------:R-:W-:Y:S02]  /*0870*/  @P3 SHF.L.U32 R90, R5, 0x10, RZ ;  /* 0x00000010055a3819 */ /* 0x000fe400000006ff */
[----:B------:R-:W-:Y:S01]  /*0880*/  @!P3 SHF.L.U32 R97, R97, 0x10, RZ ;  /* 0x000000106161b819 */ /* 0x000fe200000006ff */
[----:B------:R-:W-:Y:S01]  /*0890*/  @P3 FFMA.FTZ R97, R88, R35, R85 ;  /* 0x0000002358613223 */ /* 0x000fe20000010055 */
[----:B------:R-:W-:Y:S02]  /*08a0*/  @P3 SHF.L.U32 R84, R10, 0x10, RZ ;  /* 0x000000100a543819 */ /* 0x000fe400000006ff */
[----:B------:R-:W-:-:S02]  /*08b0*/  @P3 SHF.L.U32 R86, R0, 0x10, RZ ;  /* 0x0000001000563819 */ /* 0x000fc400000006ff */
[----:B------:R-:W-:Y:S02]  /*08c0*/  @P3 PRMT R0, R6, 0x7632, R0 ;  /* 0x0000763206003816 */ /* 0x000fe40000000000 */
[----:B------:R-:W-:Y:S01]  /*08d0*/  @P3 PRMT R88, R7, 0x7632, R88 ;  /* 0x0000763207583816 */ /* 0x000fe20000000058 */
[----:B-1----:R-:W-:Y:S01]  /*08e0*/  @P3 FMUL.FTZ R86, R86, R91 ;  /* 0x0000005b56563220 */ /* 0x002fe20000410000 */
[----:B------:R-:W-:Y:S01]  /*08f0*/  @!P3 SHF.L.U32 R98, R5, 0x10, RZ ;  /* 0x000000100562b819 */ /* 0x000fe200000006ff */
[----:B------:R-:W-:Y:S01]  /*0900*/  @P3 FFMA.FTZ R98, R3, R34, R90 ;  /* 0x0000002203623223 */ /* 0x000fe2000001005a */
[----:B------:R-:W-:Y:S01]  /*0910*/  @P3 FMUL.FTZ R3, R84, R93 ;  /* 0x0000005d54033220 */ /* 0x000fe20000410000 */
[C---:B------:R-:W-:Y:S02]  /*0920*/  @P3 SHF.L.U32 R90, R6.reuse, 0x10, RZ ;  /* 0x00000010065a3819 */ /* 0x040fe400000006ff */
[----:B------:R-:W-:Y:S02]  /*0930*/  @!P3 PRMT R94, R6, 0x7632, R94 ;  /* 0x00007632065eb816 */ /* 0x000fe4000000005e */
[----:B------:R-:W-:-:S02]  /*0940*/  @P3 SHF.L.U32 R106, R7, 0x10, RZ ;  /* 0x00000010076a3819 */ /* 0x000fc400000006ff */
[----:B------:R-:W-:Y:S02]  /*0950*/  @!P3 PRMT R84, R7, 0x7632, R84 ;  /* 0x000076320754b816 */ /* 0x000fe40000000054 */
[----:B------:R-:W-:Y:S02]  /*0960*/  @P3 SHF.L.U32 R85, R0, 0x10, RZ ;  /* 0x0000001000553819 */ /* 0x000fe400000006ff */
[----:B------:R-:W-:Y:S02]  /*0970*/  @P3 SHF.L.U32 R89, R88, 0x10, RZ ;  /* 0x0000001058593819 */ /* 0x000fe400000006ff */
[----:B------:R-:W-:Y:S01]  /*0980*/  @!P3 SHF.L.U32 R96, R6, 0x10, RZ ;  /* 0x000000100660b819 */ /* 0x000fe200000006ff */
[----:B------:R-:W-:Y:S01]  /*0990*/  @P3 FFMA.FTZ R96, R3, R28, R90 ;  /* 0x0000001c03603223 */ /* 0x000fe2000001005a */
[----:B------:R-:W-:Y:S01]  /*09a0*/  @!P3 SHF.L.U32 R95, R7, 0x10, RZ ;  /* 0x00000010075fb819 */ /* 0x000fe200000006ff */
[----:B------:R-:W-:Y:S01]  /*09b0*/  @P3 FFMA.FTZ R95, R87, R30, R106 ;  /* 0x0000001e575f3223 */ /* 0x000fe2000001006a */
[----:B------:R-:W-:Y:S01]  /*09c0*/  @!P3 SHF.L.U32 R94, R94, 0x10, RZ ;  /* 0x000000105e5eb819 */ /* 0x000fe200000006ff */
[----:B------:R-:W-:Y:S01]  /*09d0*/  @P3 FFMA.FTZ R94, R2, R29, R85 ;  /* 0x0000001d025e3223 */ /* 0x000fe20000010055 */
[----:B------:R-:W-:Y:S01]  /*09e0*/  @!P3 SHF.L.U32 R0, R84, 0x10, RZ ;  /* 0x000000105400b819 */ /* 0x000fe200000006ff */
        /* <DEDUP_REMOVED lines=14> */
.L_x_5929:
[----:B------:R-:W0:Y:S01]  /*0ad0*/  @P2 LDC R84, c[0x0][0x40c] ;  /* 0x00010300ff542b82 */ /* 0x000e220000000800 */
[----:B------:R-:W-:Y:S02]  /*0ae0*/  @P2 SHF.L.U32 R3, R3, 0x10, RZ ;  /* 0x0000001003032819 */ /* 0x000fe400000006ff */
[----:B------:R-:W-:Y:S02]  /*0af0*/  CS2R R98, SRZ ;  /* 0x0000000000627805 */ /* 0x000fe4000001ff00 */
[----:B------:R-:W-:Y:S02]  /*0b00*/  @P2 SHF.L.U32 R86, R86, 0x10, RZ ;  /* 0x0000001056562819 */ /* 0x000fe400000006ff */
[----:B------:R-:W-:Y:S02]  /*0b10*/  CS2R R96, SRZ ;  /* 0x0000000000607805 */ /* 0x000fe4000001ff00 */
[----:B------:R-:W-:Y:S02]  /*0b20*/  @P2 SHF.L.U32 R2, R2, 0x10, RZ ;  /* 0x0000001002022819 */ /* 0x000fe400000006ff */
[----:B------:R-:W-:-:S02]  /*0b30*/  CS2R R94, SRZ ;  /* 0x00000000005e7805 */ /* 0x000fc4000001ff00 */
[----:B------:R-:W-:Y:S01]  /*0b40*/  @P2 SHF.L.U32 R0, R0, 0x10, RZ ;  /* 0x0000001000002819 */ /* 0x000fe200000006ff */
[----:B------:R-:W1:Y:S01]  /*0b50*/  @P2 LDC R85, c[0x0][0x40c] ;  /* 0x00010300ff552b82 */ /* 0x000e620000000800 */
[----:B------:R-:W-:-:S07]  /*0b60*/  MOV R100, RZ ;  /* 0x000000ff00647202 */ /* 0x000fce0000000f00 */
[----:B------:R-:W2:Y:S08]  /*0b70*/  @P2 LDC R91, c[0x0][0x40c] ;  /* 0x00010300ff5b2b82 */ /* 0x000eb00000000800 */
[----:B------:R-:W3:Y:S01]  /*0b80*/  @P2 LDC R87, c[0x0][0x40c] ;  /* 0x00010300ff572b82 */ /* 0x000ee20000000800 */
[----:B0-----:R-:W-:-:S04]  /*0b90*/  @P2 FMUL.FTZ R84, R3, R84 ;  /* 0x0000005403542220 */ /* 0x001fc80000410000 */
[----:B------:R-:W-:Y:S01]  /*0ba0*/  @P2 FMUL.FTZ R97, R84, R35 ;  /* 0x0000002354612220 */ /* 0x000fe20000410000 */
[----:B------:R-:W-:Y:S02]  /*0bb0*/  @P2 SHF.L.U32 R84, R10, 0x10, RZ ;  /* 0x000000100a542819 */ /* 0x000fe400000006ff */
[----:B------:R-:W0:Y:S01]  /*0bc0*/  @P2 LDC R89, c[0x0][0x40c] ;  /* 0x00010300ff592b82 */ /* 0x000e220000000800 */
[----:B-1----:R-:W-:Y:S01]  /*0bd0*/  @P2 FMUL.FTZ R86, R86, R85 ;  /* 0x0000005556562220 */ /* 0x002fe20000410000 */
[----:B------:R-:W-:-:S03]  /*0be0*/  @P2 SHF.L.U32 R85, R11, 0x10, RZ ;  /* 0x000000100b552819 */ /* 0x000fc600000006ff */
[----:B------:R-:W-:-:S03]  /*0bf0*/  @P2 FMUL.FTZ R99, R86, R33 ;  /* 0x0000002156632220 */ /* 0x000fc60000410000 */
[----:B------:R-:W1:Y:S01]  /*0c00*/  @P2 LDC R93, c[0x0][0x40c] ;  /* 0x00010300ff5d2b82 */ /* 0x000e620000000800 */
[----:B--2---:R-:W-:Y:S01]  /*0c10*/  @P2 FMUL.FTZ R86, R2, R91 ;  /* 0x0000005b02562220 */ /* 0x004fe20000410000 */
[----:B------:R-:W-:-:S03]  /*0c20*/  @P2 SHF.L.U32 R2, R9, 0x10, RZ ;  /* 0x0000001009022819 */ /* 0x000fc600000006ff */
[----:B------:R-:W-:-:S03]  /*0c30*/  @P2 FMUL.FTZ R94, R86, R29 ;  /* 0x0000001d565e2220 */ /* 0x000fc60000410000 */
[----:B------:R-:W2:Y:S01]  /*0c40*/  @P2 LDC R88, c[0x0][0x40c] ;  /* 0x00010300ff582b82 */ /* 0x000ea20000000800 */
[----:B---3--:R-:W-:Y:S01]  /*0c50*/  @P2 FMUL.FTZ R87, R2, R87 ;  /* 0x0000005702572220 */ /* 0x008fe20000410000 */
[----:B------:R-:W-:-:S03]  /*0c60*/  @P2 SHF.L.U32 R2, R8, 0x10, RZ ;  /* 0x0000001008022819 */ /* 0x000fc600000006ff */
[----:B------:R-:W-:Y:S01]  /*0c70*/  @P2 FMUL.FTZ R98, R87, R34 ;  /* 0x0000002257622220 */ /* 0x000fe20000410000 */
[----:B------:R-:W-:Y:S02]  /*0c80*/  F2FP.BF16.F32.PACK_AB R87, RZ, R94 ;  /* 0x0000005eff57723e */ /* 0x000fe400000010ff */
[----:B------:R-:W3:Y:S01]  /*0c90*/  @P2 LDC R3, c[0x0][0x40c] ;  /* 0x00010300ff032b82 */ /* 0x000ee20000000800 */
[----:B0-----:R-:W-:-:S04]  /*0ca0*/  @P2 FMUL.FTZ R89, R84, R89 ;  /* 0x0000005954592220 */ /* 0x001fc80000410000 */
[----:B------:R-:W-:Y:S01]  /*0cb0*/  @P2 FMUL.FTZ R96, R89, R28 ;  /* 0x0000001c59602220 */ /* 0x000fe20000410000 */
[----:B-1----:R-:W-:Y:S01]  /*0cc0*/  @P2 FMUL.FTZ R90, R0, R93 ;  /* 0x0000005d005a2220 */ /* 0x002fe20000410000 */
[----:B------:R-:W-:-:S03]  /*0cd0*/  MOV R0, RZ ;  /* 0x000000ff00007202 */ /* 0x000fc60000000f00 */
[----:B------:R-:W-:Y:S01]  /*0ce0*/  F2FP.BF16.F32.PACK_AB R86, RZ, R96 ;  /* 0x00000060ff56723e */ /* 0x000fe200000010ff */
[----:B------:R-:W-:-:S03]  /*0cf0*/  @P2 FMUL.FTZ R0, R90, R31 ;  /* 0x0000001f5a002220 */ /* 0x000fc60000410000 */
[----:B------:R-:W-:Y:S01]  /*0d00*/  PRMT R86, R86, 0x5410, R87 ;  /* 0x0000541056567816 */ /* 0x000fe20000000057 */
[----:B--2---:R-:W-:Y:S01]  /*0d10*/  @P2 FMUL.FTZ R85, R85, R88 ;  /* 0x0000005855552220 */ /* 0x004fe20000410000 */
[----:B------:R-:W-:-:S03]  /*0d20*/  F2FP.BF16.F32.PACK_AB R89, RZ, R0 ;  /* 0x00000000ff59723e */ /* 0x000fc600000010ff */
[----:B------:R-:W-:Y:S01]  /*0d30*/  @P2 FMUL.FTZ R95, R85, R30 ;  /* 0x0000001e555f2220 */ /* 0x000fe20000410000 */
[----:B------:R-:W-:Y:S01]  /*0d40*/  F2FP.BF16.F32.PACK_AB R85, RZ, R98 ;  /* 0x00000062ff55723e */ /* 0x000fe200000010ff */
[----:B---3--:R-:W-:Y:S01]  /*0d50*/  @P2 FMUL.FTZ R3, R2, R3 ;  /* 0x0000000302032220 */ /* 0x008fe20000410000 */
[----:B------:R-:W-:Y:S02]  /*0d60*/  F2FP.BF16.F32.PACK_AB R2, RZ, R99 ;  /* 0x00000063ff02723e */ /* 0x000fe400000010ff */
[----:B------:R-:W-:Y:S01]  /*0d70*/  F2FP.BF16.F32.PACK_AB R88, RZ, R95 ;  /* 0x0000005fff58723e */ /* 0x000fe200000010ff */
[----:B------:R-:W-:Y:S01]  /*0d80*/  @P2 FMUL.FTZ R100, R3, R32 ;  /* 0x0000002003642220 */ /* 0x000fe20000410000 */
[----:B------:R-:W-:Y:S02]  /*0d90*/  F2FP.BF16.F32.PACK_AB R3, RZ, R97 ;  /* 0x00000061ff03723e */ /* 0x000fe400000010ff */
[----:B------:R-:W-:Y:S02]  /*0da0*/  PRMT R87, R88, 0x5410, R89 ;  /* 0x0000541058577816 */ /* 0x000fe40000000059 */
[----:B------:R-:W-:-:S02]  /*0db0*/  F2FP.BF16.F32.PACK_AB R84, RZ, R100 ;  /* 0x00000064ff54723e */ /* 0x000fc400000010ff */
[----:B------:R-:W-:Y:S02]  /*0dc0*/  PRMT R85, R85, 0x5410, R3 ;  /* 0x0000541055557816 */ /* 0x000fe40000000003 */
[----:B------:R-:W-:-:S07]  /*0dd0*/  PRMT R84, R84, 0x5410, R2 ;  /* 0x0000541054547816 */ /* 0x000fce0000000002 */
.L_x_5930:
        /* <DEDUP_REMOVED lines=12> */
[----:B------:R-:W-:Y:S02]  /*0ea0*/  ISETP.GT.AND P3, PT, R114, RZ, PT ;  /* 0x000000ff7200720c */ /* 0x000fe40003f64270 */
[----:B0----5:R-:W-:Y:S02]  /*0eb0*/  SHF.L.U32 R106, R5, 0x10, RZ ;  /* 0x00000010056a7819 */ /* 0x021fe400000006ff */
[----:B------:R-:W-:-:S09]  /*0ec0*/  SHF.L.U32 R111, R4, 0x10, RZ ;  /* 0x00000010046f7819 */ /* 0x000fd200000006ff */
[----:B------:R-:W0:Y:S01]  /*0ed0*/  @P3 LDC R88, c[0x0][0x40c] ;  /* 0x00010300ff583b82 */ /* 0x000e220000000800 */
[----:B------:R-:W-:Y:S02]  /*0ee0*/  @P3 PRMT R84, R8, 0x7632, R84 ;  /* 0x0000763208543816 */ /* 0x000fe40000000054 */
[----:B------:R-:W-:Y:S02]  /*0ef0*/  @P3 SHF.L.U32 R87, R9, 0x10, RZ ;  /* 0x0000001009573819 */ /* 0x000fe400000006ff */
[----:B------:R-:W-:Y:S02]  /*0f00*/  @P3 SHF.L.U32 R85, R84, 0x10, RZ ;  /* 0x0000001054553819 */ /* 0x000fe400000006ff */
[----:B------:R-:W-:Y:S01]  /*0f10*/  PRMT R84, R4, 0x7632, R84 ;  /* 0x0000763204547816 */ /* 0x000fe20000000054 */
[----:B------:R-:W1:Y:S03]  /*0f20*/  @P3 LDC R90, c[0x0][0x40c] ;  /* 0x00010300ff5a3b82 */ /* 0x000e660000000800 */
[----:B------:R-:W-:-:S02]  /*0f30*/  SHF.L.U32 R105, R84, 0x10, RZ ;  /* 0x0000001054697819 */ /* 0x000fc400000006ff */
[----:B------:R-:W-:-:S03]  /*0f40*/  @P3 PRMT R84, R9, 0x7632, R84 ;  /* 0x0000763209543816 */ /* 0x000fc60000000054 */
[----:B------:R-:W2:Y:S08]  /*0f50*/  @P3 LDC R108, c[0x0][0x40c] ;  /* 0x00010300ff6c3b82 */ /* 0x000eb00000000800 */
[----:B------:R-:W3:Y:S01]  /*0f60*/  @P3 LDC R110, c[0x0][0x40c] ;  /* 0x00010300ff6e3b82 */ /* 0x000ee20000000800 */
[----:B0-----:R-:W-:-:S04]  /*0f70*/  @P3 FMUL.FTZ R88, R85, R88 ;  /* 0x0000005855583220 */ /* 0x001fc80000410000 */
[----:B------:R-:W-:-:S03]  /*0f80*/  @P3 FFMA.FTZ R105, R88, R25, R105 ;  /* 0x0000001958693223 */ /* 0x000fc60000010069 */
[----:B------:R-:W0:Y:S01]  /*0f90*/  @P3 LDC R112, c[0x0][0x40c] ;  /* 0x00010300ff703b82 */ /* 0x000e220000000800 */
[----:B-1----:R-:W-:Y:S01]  /*0fa0*/  @P3 FMUL.FTZ R89, R87, R90 ;  /* 0x0000005a57593220 */ /* 0x002fe20000410000 */
[----:B------:R-:W-:Y:S02]  /*0fb0*/  @P3 SHF.L.U32 R87, R84, 0x10, RZ ;  /* 0x0000001054573819 */ /* 0x000fe400000006ff */
[----:B------:R-:W-:Y:S01]  /*0fc0*/  PRMT R84, R5, 0x7632, R84 ;  /* 0x0000763205547816 */ /* 0x000fe20000000054 */
[----:B------:R-:W-:Y:S01]  /*0fd0*/  @P3 FFMA.FTZ R106, R89, R26, R106 ;  /* 0x0000001a596a3223 */ /* 0x000fe2000001006a */
[----:B------:R-:W-:Y:S02]  /*0fe0*/  @P3 SHF.L.U32 R89, R10, 0x10, RZ ;  /* 0x000000100a593819 */ /* 0x000fe400000006ff */
[----:B------:R-:W1:Y:S01]  /*0ff0*/  @P3 LDC R85, c[0x0][0x40c] ;  /* 0x00010300ff553b82 */ /* 0x000e620000000800 */
[----:B------:R-:W-:Y:S01]  /*1000*/  SHF.L.U32 R107, R84, 0x10, RZ ;  /* 0x00000010546b7819 */ /* 0x000fe200000006ff */
[----:B--2---:R-:W-:Y:S01]  /*1010*/  @P3 FMUL.FTZ R88, R87, R108 ;  /* 0x0000006c57583220 */ /* 0x004fe20000410000 */
[----:B------:R-:W-:-:S02]  /*1020*/  @P3 PRMT R87, R10, 0x7632, R87 ;  /* 0x000076320a573816 */ /* 0x000fc40000000057 */
[----:B------:R-:W-:Y:S01]  /*1030*/  SHF.L.U32 R108, R6, 0x10, RZ ;  /* 0x00000010066c7819 */ /* 0x000fe200000006ff */
[----:B------:R-:W-:Y:S01]  /*1040*/  @P3 FFMA.FTZ R107, R88, R27, R107 ;  /* 0x0000001b586b3223 */ /* 0x000fe2000001006b */
[----:B------:R-:W-:Y:S01]  /*1050*/  @P3 SHF.L.U32 R87, R87, 0x10, RZ ;  /* 0x0000001057573819 */ /* 0x000fe200000006ff */
[----:B------:R-:W2:Y:S01]  /*1060*/  @P3 LDC R86, c[0x0][0x40c] ;  /* 0x00010300ff563b82 */ /* 0x000ea20000000800 */
[----:B---3--:R-:W-:Y:S01]  /*1070*/  @P3 FMUL.FTZ R91, R89, R110 ;  /* 0x0000006e595b3220 */ /* 0x008fe20000410000 */
[----:B------:R-:W-:Y:S02]  /*1080*/  @P3 SHF.L.U32 R90, R11, 0x10, RZ ;  /* 0x000000100b5a3819 */ /* 0x000fe400000006ff */
[----:B------:R-:W-:Y:S01]  /*1090*/  @P3 SHF.L.U32 R89, R8, 0x10, RZ ;  /* 0x0000001008593819 */ /* 0x000fe200000006ff */
[----:B------:R-:W-:Y:S01]  /*10a0*/  @P3 FFMA.FTZ R108, R91, R20, R108 ;  /* 0x000000145b6c3223 */ /* 0x000fe2000001006c */
[----:B------:R-:W-:Y:S02]  /*10b0*/  SHF.L.U32 R110, R7, 0x10, RZ ;  /* 0x00000010076e7819 */ /* 0x000fe400000006ff */
[----:B------:R-:W3:Y:S01]  /*10c0*/  @P3 LDC R84, c[0x0][0x40c] ;  /* 0x00010300ff543b82 */ /* 0x000ee20000000800 */
[----:B0-----:R-:W-:Y:S01]  /*10d0*/  @P3 FMUL.FTZ R88, R87, R112 ;  /* 0x0000007057583220 */ /* 0x001fe20000410000 */
[----:B------:R-:W-:-:S04]  /*10e0*/  @P3 PRMT R87, R11, 0x7632, R87 ;  /* 0x000076320b573816 */ /* 0x000fc80000000057 */
[----:B------:R-:W-:Y:S01]  /*10f0*/  @P3 SHF.L.U32 R87, R87, 0x10, RZ ;  /* 0x0000001057573819 */ /* 0x000fe200000006ff */
[----:B-1----:R-:W-:Y:S01]  /*1100*/  @P3 FMUL.FTZ R91, R90, R85 ;  /* 0x000000555a5b3220 */ /* 0x002fe20000410000 */
[----:B------:R-:W-:-:S03]  /*1110*/  PRMT R85, R6, 0x7632, R85 ;  /* 0x0000763206557816 */ /* 0x000fc60000000055 */
[----:B------:R-:W-:Y:S01]  /*1120*/  @P3 FFMA.FTZ R110, R91, R22, R110 ;  /* 0x000000165b6e3223 */ /* 0x000fe2000001006e */
[----:B------:R-:W-:Y:S02]  /*1130*/  SHF.L.U32 R109, R85, 0x10, RZ ;  /* 0x00000010556d7819 */ /* 0x000fe400000006ff */
[----:B------:R-:W-:Y:S01]  /*1140*/  F2FP.BF16.F32.PACK_AB R85, RZ, R106 ;  /* 0x0000006aff55723e */ /* 0x000fe200000010ff */
[----:B--2---:R-:W-:Y:S01]  /*1150*/  @P3 FMUL.FTZ R90, R89, R86 ;  /* 0x00000056595a3220 */ /* 0x004fe20000410000 */
[----:B------:R-:W-:Y:S01]  /*1160*/  PRMT R86, R7, 0x7632, R86 ;  /* 0x0000763207567816 */ /* 0x000fe20000000056 */
[----:B------:R-:W-:Y:S01]  /*1170*/  @P3 FFMA.FTZ R109, R88, R21, R109 ;  /* 0x00000015586d3223 */ /* 0x000fe2000001006d */
[----:B------:R-:W-:Y:S01]  /*1180*/  F2FP.BF16.F32.PACK_AB R88, RZ, R105 ;  /* 0x00000069ff58723e */ /* 0x000fe200000010ff */
[----:B------:R-:W-:Y:S01]  /*1190*/  @P3 FFMA.FTZ R111, R90, R24, R111 ;  /* 0x000000185a6f3223 */ /* 0x000fe2000001006f */
[----:B------:R-:W-:Y:S02]  /*11a0*/  SHF.L.U32 R112, R86, 0x10, RZ ;  /* 0x0000001056707819 */ /* 0x000fe400000006ff */
[----:B------:R-:W-:Y:S01]  /*11b0*/  F2FP.BF16.F32.PACK_AB R86, RZ, R107 ;  /* 0x0000006bff56723e */ /* 0x000fe200000010ff */
[----:B---3--:R-:W-:Y:S01]  /*11c0*/  @P3 FMUL.FTZ R87, R87, R84 ;  /* 0x0000005457573220 */ /* 0x008fe20000410000 */
[----:B------:R-:W-:-:S02]  /*11d0*/  F2FP.BF16.F32.PACK_AB R89, RZ, R108 ;  /* 0x0000006cff59723e */ /* 0x000fc400000010ff */
[----:B------:R-:W-:Y:S01]  /*11e0*/  F2FP.BF16.F32.PACK_AB R90, RZ, R109 ;  /* 0x0000006dff5a723e */ /* 0x000fe200000010ff */
[----:B------:R-:W-:Y:S01]  /*11f0*/  @P3 FFMA.FTZ R112, R87, R23, R112 ;  /* 0x0000001757703223 */ /* 0x000fe20000010070 */
        /* <DEDUP_REMOVED lines=8> */
.L_x_5931:
[----:B0-----:R-:W0:Y:S01]  /*1280*/  @P2 LDC R87, c[0x0][0x40c] ;  /* 0x00010300ff572b82 */ /* 0x001e220000000800 */
[----:B-----5:R-:W-:Y:S01]  /*1290*/  @P2 PRMT R84, R8, 0x7632, R84 ;  /* 0x0000763208542816 */ /* 0x020fe20000000054 */
[----:B------:R-:W-:Y:S01]  /*12a0*/  HFMA2 R107, -RZ, RZ, 0, 0 ;  /* 0x00000000ff6b7431 */ /* 0x000fe200000001ff */
[----:B------:R-:W-:Y:S02]  /*12b0*/  @P2 PRMT R85, R9, 0x7632, R85 ;  /* 0x0000763209552816 */ /* 0x000fe40000000055 */
[----:B------:R-:W-:Y:S02]  /*12c0*/  @P2 SHF.L.U32 R84, R84, 0x10, RZ ;  /* 0x0000001054542819 */ /* 0x000fe400000006ff */
[----:B------:R-:W-:Y:S01]  /*12d0*/  @P2 SHF.L.U32 R85, R85, 0x10, RZ ;  /* 0x0000001055552819 */ /* 0x000fe200000006ff */
[----:B------:R-:W1:Y:S01]  /*12e0*/  @P2 LDC R88, c[0x0][0x40c] ;  /* 0x00010300ff582b82 */ /* 0x000e620000000800 */
[----:B------:R-:W-:Y:S02]  /*12f0*/  MOV R105, RZ ;  /* 0x000000ff00697202 */ /* 0x000fe40000000f00 */
[----:B------:R-:W-:-:S02]  /*1300*/  @P2 SHF.L.U32 R89, R10, 0x10, RZ ;  /* 0x000000100a592819 */ /* 0x000fc400000006ff */
[----:B------:R-:W-:-:S03]  /*1310*/  @P2 SHF.L.U32 R91, R11, 0x10, RZ ;  /* 0x000000100b5b2819 */ /* 0x000fc600000006ff */
        /* <DEDUP_REMOVED lines=8> */
[----:B------:R-:W-:-:S03]  /*13a0*/  @P2 PRMT R85, R10, 0x7632, R85 ;  /* 0x000076320a552816 */ /* 0x000fc60000000055 */
[----:B------:R-:W-:Y:S01]  /*13b0*/  @P2 FMUL.FTZ R107, R88, R27 ;  /* 0x0000001b586b2220 */ /* 0x000fe20000410000 */
[----:B------:R-:W-:Y:S02]  /*13c0*/  @P2 SHF.L.U32 R85, R85, 0x10, RZ ;  /* 0x0000001055552819 */ /* 0x000fe400000006ff */
[----:B------:R-:W1:Y:S03]  /*13d0*/  @P2 LDC R106, c[0x0][0x40c] ;  /* 0x00010300ff6a2b82 */ /* 0x000e660000000800 */
[----:B--2---:R-:W-:Y:S01]  /*13e0*/  @P2 FMUL.FTZ R86, R85, R108 ;  /* 0x0000006c55562220 */ /* 0x004fe20000410000 */
[----:B------:R-:W-:Y:S02]  /*13f0*/  @P2 SHF.L.U32 R85, R9, 0x10, RZ ;  /* 0x0000001009552819 */ /* 0x000fe400000006ff */
[----:B------:R-:W-:Y:S02]  /*1400*/  CS2R R108, SRZ ;  /* 0x00000000006c7805 */ /* 0x000fe4000001ff00 */
[----:B------:R-:W-:Y:S01]  /*1410*/  @P2 FMUL.FTZ R109, R86, R21 ;  /* 0x00000015566d2220 */ /* 0x000fe20000410000 */
[----:B------:R-:W2:Y:S01]  /*1420*/  @P2 LDC R110, c[0x0][0x40c] ;  /* 0x00010300ff6e2b82 */ /* 0x000ea20000000800 */
[----:B---3--:R-:W-:Y:S01]  /*1430*/  @P2 FMUL.FTZ R88, R87, R112 ;  /* 0x0000007057582220 */ /* 0x008fe20000410000 */
[----:B------:R-:W-:-:S02]  /*1440*/  MOV R112, RZ ;  /* 0x000000ff00707202 */ /* 0x000fc40000000f00 */
[----:B------:R-:W-:Y:S01]  /*1450*/  F2FP.BF16.F32.PACK_AB R86, RZ, R107 ;  /* 0x0000006bff56723e */ /* 0x000fe200000010ff */
[----:B------:R-:W-:Y:S01]  /*1460*/  @P2 FMUL.FTZ R112, R88, R23 ;  /* 0x0000001758702220 */ /* 0x000fe20000410000 */
[----:B------:R-:W-:Y:S02]  /*1470*/  F2FP.BF16.F32.PACK_AB R88, RZ, R105 ;  /* 0x00000069ff58723e */ /* 0x000fe400000010ff */
[----:B------:R-:W3:Y:S01]  /*1480*/  @P2 LDC R84, c[0x0][0x40c] ;  /* 0x00010300ff542b82 */ /* 0x000ee20000000800 */
[----:B0-----:R-:W-:Y:S01]  /*1490*/  @P2 FMUL.FTZ R87, R85, R90 ;  /* 0x0000005a55572220 */ /* 0x001fe20000410000 */
[----:B------:R-:W-:Y:S01]  /*14a0*/  @P2 SHF.L.U32 R85, R8, 0x10, RZ ;  /* 0x0000001008552819 */ /* 0x000fe200000006ff */
[----:B-1----:R-:W-:Y:S01]  /*14b0*/  @P2 FMUL.FTZ R89, R89, R106 ;  /* 0x0000006a59592220 */ /* 0x002fe20000410000 */
[----:B------:R-:W-:-:S03]  /*14c0*/  HFMA2 R106, -RZ, RZ, 0, 0 ;  /* 0x00000000ff6a7431 */ /* 0x000fc600000001ff */
[----:B------:R-:W-:Y:S01]  /*14d0*/  @P2 FMUL.FTZ R108, R89, R20 ;  /* 0x00000014596c2220 */ /* 0x000fe20000410000 */
[----:B------:R-:W-:Y:S01]  /*14e0*/  F2FP.BF16.F32.PACK_AB R89, RZ, R109 ;  /* 0x0000006dff59723e */ /* 0x000fe200000010ff */
[----:B------:R-:W-:Y:S01]  /*14f0*/  @P2 FMUL.FTZ R106, R87, R26 ;  /* 0x0000001a576a2220 */ /* 0x000fe20000410000 */
[----:B--2---:R-:W-:Y:S01]  /*1500*/  @P2 FMUL.FTZ R91, R91, R110 ;  /* 0x0000006e5b5b2220 */ /* 0x004fe20000410000 */
[----:B------:R-:W-:Y:S02]  /*1510*/  CS2R R110, SRZ ;  /* 0x00000000006e7805 */ /* 0x000fe4000001ff00 */
[----:B------:R-:W-:Y:S01]  /*1520*/  F2FP.BF16.F32.PACK_AB R87, RZ, R108 ;  /* 0x0000006cff57723e */ /* 0x000fe200000010ff */
[----:B------:R-:W-:Y:S01]  /*1530*/  @P2 FMUL.FTZ R110, R91, R22 ;  /* 0x000000165b6e2220 */ /* 0x000fe20000410000 */
[----:B------:R-:W-:Y:S01]  /*1540*/  F2FP.BF16.F32.PACK_AB R91, RZ, R112 ;  /* 0x00000070ff5b723e */ /* 0x000fe200000010ff */
[----:B---3--:R-:W-:-:S03]  /*1550*/  @P2 FMUL.FTZ R85, R85, R84 ;  /* 0x0000005455552220 */ /* 0x008fc60000410000 */
        /* <DEDUP_REMOVED lines=8> */
.L_x_5932:
[----:B------:R-:W0:Y:S01]  /*15e0*/  @P2 LDC.64 R90, c[0x0][0x390] ;  /* 0x0000e400ff5a2b82 */ /* 0x000e220000000a00 */
[----:B------:R-:W-:Y:S02]  /*15f0*/  @P2 IADD3 R93, PT, PT, R92, 0x40, RZ ;  /* 0x000000405c5d2810 */ /* 0x000fe40007ffe0ff */
[C---:B------:R-:W-:Y:S02]  /*1600*/  IADD3 R115, PT, PT, R113.reuse, 0x20, RZ ;  /* 0x0000002071737810 */ /* 0x040fe40007ffe0ff */
[----:B------:R-:W-:-:S03]  /*1610*/  IADD3 R113, PT, PT, R113, 0x40, RZ ;  /* 0x0000004071717810 */ /* 0x000fc60007ffe0ff */
        /* <DEDUP_REMOVED lines=8> */
[----:B------:R-:W-:Y:S02]  /*16a0*/  ISETP.GT.AND P0, PT, R114, RZ, PT ;  /* 0x000000ff7200720c */ /* 0x000fe40003f04270 */
[----:B0----5:R-:W-:Y:S02]  /*16b0*/  PRMT R84, R4, 0x7632, R84 ;  /* 0x0000763204547816 */ /* 0x021fe40000000054 */
[----:B------:R-:W-:Y:S02]  /*16c0*/  SHF.L.U32 R89, R5, 0x10, RZ ;  /* 0x0000001005597819 */ /* 0x000fe400000006ff */
[----:B------:R-:W-:-:S07]  /*16d0*/  SHF.L.U32 R88, R84, 0x10, RZ ;  /* 0x0000001054587819 */ /* 0x000fce00000006ff */
[----:B------:R-:W0:Y:S01]  /*16e0*/  @P0 LDC R86, c[0x0][0x40c] ;  /* 0x00010300ff560b82 */ /* 0x000e220000000800 */
[----:B------:R-:W-:Y:S02]  /*16f0*/  @P0 PRMT R85, R8, 0x7632, R85 ;  /* 0x0000763208550816 */ /* 0x000fe40000000055 */
[----:B------:R-:W-:Y:S02]  /*1700*/  @P0 SHF.L.U32 R84, R9, 0x10, RZ ;  /* 0x0000001009540819 */ /* 0x000fe400000006ff */
[----:B------:R-:W-:Y:S02]  /*1710*/  @P0 SHF.L.U32 R85, R85, 0x10, RZ ;  /* 0x0000001055550819 */ /* 0x000fe400000006ff */
[----:B------:R-:W-:Y:S01]  /*1720*/  @P0 SHF.L.U32 R115, R11, 0x10, RZ ;  /* 0x000000100b730819 */ /* 0x000fe200000006ff */
[----:B------:R-:W1:Y:S08]  /*1730*/  @P0 LDC R87, c[0x0][0x40c] ;  /* 0x00010300ff570b82 */ /* 0x000e700000000800 */
[----:B------:R-:W2:Y:S08]  /*1740*/  @P0 LDC R91, c[0x0][0x40c] ;  /* 0x00010300ff5b0b82 */ /* 0x000eb00000000800 */
[----:B------:R-:W3:Y:S01]  /*1750*/  @P0 LDC R93, c[0x0][0x40c] ;  /* 0x00010300ff5d0b82 */ /* 0x000ee20000000800 */
[----:B0-----:R-:W-:Y:S01]  /*1760*/  @P0 FMUL.FTZ R85, R85, R86 ;  /* 0x0000005655550220 */ /* 0x001fe20000410000 */
[----:B------:R-:W-:-:S03]  /*1770*/  @P0 PRMT R86, R9, 0x7632, R86 ;  /* 0x0000763209560816 */ /* 0x000fc60000000056 */
[----:B------:R-:W-:Y:S01]  /*1780*/  @P0 FFMA.FTZ R88, R85, R17, R88 ;  /* 0x0000001155580223 */ /* 0x000fe20000010058 */
[----:B------:R-:W-:Y:S01]  /*1790*/  @P0 SHF.L.U32 R86, R86, 0x10, RZ ;  /* 0x0000001056560819 */ /* 0x000fe200000006ff */
[----:B-1----:R-:W-:Y:S01]  /*17a0*/  @P0 FMUL.FTZ R92, R84, R87 ;  /* 0x00000057545c0220 */ /* 0x002fe20000410000 */
[----:B------:R-:W-:Y:S01]  /*17b0*/  PRMT R84, R5, 0x7632, R84 ;  /* 0x0000763205547816 */ /* 0x000fe20000000054 */
[----:B------:R-:W0:Y:S01]  /*17c0*/  @P0 LDC R85, c[0x0][0x40c] ;  /* 0x00010300ff550b82 */ /* 0x000e220000000800 */
[----:B------:R-:W-:Y:S01]  /*17d0*/  F2FP.BF16.F32.PACK_AB R116, RZ, R88 ;  /* 0x00000058ff74723e */ /* 0x000fe200000010ff */
[----:B------:R-:W-:Y:S01]  /*17e0*/  @P0 FFMA.FTZ R89, R92, R18, R89 ;  /* 0x000000125c590223 */ /* 0x000fe20000010059 */
[----:B------:R-:W-:Y:S01]  /*17f0*/  SHF.L.U32 R90, R84, 0x10, RZ ;  /* 0x00000010545a7819 */ /* 0x000fe200000006ff */
[----:B--2---:R-:W-:Y:S01]  /*1800*/  @P0 FMUL.FTZ R87, R86, R91 ;  /* 0x0000005b56570220 */ /* 0x004fe20000410000 */
[----:B------:R-:W-:-:S03]  /*1810*/  @P0 SHF.L.U32 R86, R10, 0x10, RZ ;  /* 0x000000100a560819 */ /* 0x000fc600000006ff */
[----:B------:R-:W1:Y:S01]  /*1820*/  @P0 LDC R84, c[0x0][0x40c] ;  /* 0x00010300ff540b82 */ /* 0x000e620000000800 */
[----:B------:R-:W-:Y:S01]  /*1830*/  SHF.L.U32 R91, R6, 0x10, RZ ;  /* 0x00000010065b7819 */ /* 0x000fe200000006ff */
[----:B------:R-:W-:Y:S01]  /*1840*/  @P0 FFMA.FTZ R90, R87, R19, R90 ;  /* 0x00000013575a0223 */ /* 0x000fe2000001005a */
[----:B------:R-:W-:Y:S01]  /*1850*/  @P0 PRMT R87, R10, 0x7632, R87 ;  /* 0x000076320a570816 */ /* 0x000fe20000000057 */
[----:B---3--:R-:W-:-:S03]  /*1860*/  @P0 FMUL.FTZ R92, R86, R93 ;  /* 0x0000005d565c0220 */ /* 0x008fc60000410000 */
[----:B------:R-:W-:Y:S01]  /*1870*/  @P0 SHF.L.U32 R114, R87, 0x10, RZ ;  /* 0x0000001057720819 */ /* 0x000fe200000006ff */
[----:B------:R-:W2:Y:S01]  /*1880*/  @P0 LDC R86, c[0x0][0x40c] ;  /* 0x00010300ff560b82 */ /* 0x000ea20000000800 */
[----:B------:R-:W-:Y:S01]  /*1890*/  SHF.L.U32 R93, R7, 0x10, RZ ;  /* 0x00000010075d7819 */ /* 0x000fe200000006ff */
[----:B------:R-:W-:Y:S01]  /*18a0*/  @P0 FFMA.FTZ R91, R92, R12, R91 ;  /* 0x0000000c5c5b0223 */ /* 0x000fe2000001005b */
[----:B------:R-:W-:-:S04]  /*18b0*/  PRMT R92, R6, 0x7632, R92 ;  /* 0x00007632065c7816 */ /* 0x000fc8000000005c */
[----:B------:R-:W-:Y:S01]  /*18c0*/  SHF.L.U32 R92, R92, 0x10, RZ ;  /* 0x000000105c5c7819 */ /* 0x000fe200000006ff */
[----:B------:R-:W3:Y:S01]  /*18d0*/  @P0 LDC R87, c[0x0][0x40c] ;  /* 0x00010300ff570b82 */ /* 0x000ee20000000800 */
[----:B0-----:R-:W-:Y:S01]  /*18e0*/  @P0 FMUL.FTZ R85, R114, R85 ;  /* 0x0000005572550220 */ /* 0x001fe20000410000 */
[----:B------:R-:W-:-:S03]  /*18f0*/  F2FP.BF16.F32.PACK_AB R117, RZ, R91 ;  /* 0x0000005bff75723e */ /* 0x000fc600000010ff */
[----:B------:R-:W-:Y:S01]  /*1900*/  @P0 FFMA.FTZ R92, R85, R13, R92 ;  /* 0x0000000d555c0223 */ /* 0x000fe2000001005c */
[----:B------:R-:W-:Y:S01]  /*1910*/  @P0 PRMT R85, R11, 0x7632, R85 ;  /* 0x000076320b550816 */ /* 0x000fe20000000055 */
[----:B-1----:R-:W-:Y:S01]  /*1920*/  @P0 FMUL.FTZ R84, R115, R84 ;  /* 0x0000005473540220 */ /* 0x002fe20000410000 */
[----:B------:R-:W-:Y:S02]  /*1930*/  @P0 SHF.L.U32 R115, R8, 0x10, RZ ;  /* 0x0000001008730819 */ /* 0x000fe400000006ff */
[----:B------:R-:W-:Y:S01]  /*1940*/  @P0 SHF.L.U32 R114, R85, 0x10, RZ ;  /* 0x0000001055720819 */ /* 0x000fe200000006ff */
[----:B------:R-:W-:Y:S01]  /*1950*/  @P0 FFMA.FTZ R93, R84, R14, R93 ;  /* 0x0000000e545d0223 */ /* 0x000fe2000001005d */
[----:B------:R-:W-:Y:S02]  /*1960*/  PRMT R84, R7, 0x7632, R84 ;  /* 0x0000763207547816 */ /* 0x000fe40000000054 */
[----:B------:R-:W-:Y:S01]  /*1970*/  SHF.L.U32 R85, R4, 0x10, RZ ;  /* 0x0000001004557819 */ /* 0x000fe200000006ff */
[----:B--2---:R-:W-:Y:S01]  /*1980*/  @P0 FMUL.FTZ R86, R115, R86 ;  /* 0x0000005673560220 */ /* 0x004fe20000410000 */
[----:B------:R-:W-:-:S02]  /*1990*/  SHF.L.U32 R115, R84, 0x10, RZ ;  /* 0x0000001054737819 */ /* 0x000fc400000006ff */
[----:B------:R-:W-:Y:S02]  /*19a0*/  F2FP.BF16.F32.PACK_AB R118, RZ, R92 ;  /* 0x0000005cff76723e */ /* 0x000fe400000010ff */
[----:B------:R-:W-:Y:S01]  /*19b0*/  F2FP.BF16.F32.PACK_AB R119, RZ, R93 ;  /* 0x0000005dff77723e */ /* 0x000fe200000010ff */
[----:B---3--:R-:W-:Y:S01]  /*19c0*/  @P0 FMUL.FTZ R84, R114, R87 ;  /* 0x0000005772540220 */ /* 0x008fe20000410000 */
[----:B------:R-:W-:Y:S01]  /*19d0*/  @!P0 MOV R114, R85 ;  /* 0x0000005500728202 */ /* 0x000fe20000000f00 */
[----:B------:R-:W-:Y:S01]  /*19e0*/  @P0 FFMA.FTZ R114, R86, R16, R85 ;  /* 0x0000001056720223 */ /* 0x000fe20000010055 */
[----:B------:R-:W-:Y:S01]  /*19f0*/  F2FP.BF16.F32.PACK_AB R85, RZ, R89 ;  /* 0x00000059ff55723e */ /* 0x000fe200000010ff */
[----:B------:R-:W-:Y:S01]  /*1a00*/  @P0 FFMA.FTZ R115, R84, R15, R115 ;  /* 0x0000000f54730223 */ /* 0x000fe20000010073 */
        /* <DEDUP_REMOVED lines=8> */
.L_x_5933:
[----:B0-----:R-:W0:Y:S01]  /*1a90*/  @P2 LDC R87, c[0x0][0x40c] ;  /* 0x00010300ff572b82 */ /* 0x001e220000000800 */
[----:B-----5:R-:W-:Y:S01]  /*1aa0*/  @P2 PRMT R84, R8, 0x7632, R84 ;  /* 0x0000763208542816 */ /* 0x020fe20000000054 */
[----:B------:R-:W-:Y:S01]  /*1ab0*/  HFMA2 R88, -RZ, RZ, 0, 0 ;  /* 0x00000000ff587431 */ /* 0x000fe200000001ff */
[----:B------:R-:W-:Y:S01]  /*1ac0*/  @P2 PRMT R85, R9, 0x7632, R85 ;  /* 0x0000763209552816 */ /* 0x000fe20000000055 */
[----:B------:R-:W-:Y:S01]  /*1ad0*/  HFMA2 R115, -RZ, RZ, 0, 0 ;  /* 0x00000000ff737431 */ /* 0x000fe200000001ff */
[----:B------:R-:W-:Y:S02]  /*1ae0*/  @P2 SHF.L.U32 R84, R84, 0x10, RZ ;  /* 0x0000001054542819 */ /* 0x000fe400000006ff */
[----:B------:R-:W-:Y:S01]  /*1af0*/  @P2 SHF.L.U32 R85, R85, 0x10, RZ ;  /* 0x0000001055552819 */ /* 0x000fe200000006ff */
[----:B------:R-:W1:Y:S01]  /*1b00*/  @P2 LDC R86, c[0x0][0x40c] ;  /* 0x00010300ff562b82 */ /* 0x000e620000000800 */
[----:B------:R-:W-:Y:S02]  /*1b10*/  MOV R90, RZ ;  /* 0x000000ff005a7202 */ /* 0x000fe40000000f00 */
        /* <DEDUP_REMOVED lines=9> */
[----:B------:R-:W-:-:S03]  /*1bb0*/  F2FP.BF16.F32.PACK_AB R116, RZ, R88 ;  /* 0x00000058ff74723e */ /* 0x000fc600000010ff */
[----:B------:R-:W-:Y:S01]  /*1bc0*/  @P2 FMUL.FTZ R90, R86, R19 ;  /* 0x00000013565a2220 */ /* 0x000fe20000410000 */
[----:B------:R-:W-:Y:S02]  /*1bd0*/  @P2 PRMT R86, R10, 0x7632, R86 ;  /* 0x000076320a562816 */ /* 0x000fe40000000056 */
[----:B------:R-:W1:Y:S02]  /*1be0*/  @P2 LDC R91, c[0x0][0x40c] ;  /* 0x00010300ff5b2b82 */ /* 0x000e640000000800 */
[----:B------:R-:W-:-:S05]  /*1bf0*/  @P2 SHF.L.U32 R86, R86, 0x10, RZ ;  /* 0x0000001056562819 */ /* 0x000fca00000006ff */
[----:B--2---:R-:W-:Y:S01]  /*1c00*/  @P2 FMUL.FTZ R86, R86, R93 ;  /* 0x0000005d56562220 */ /* 0x004fe20000410000 */
[----:B------:R-:W2:Y:S01]  /*1c10*/  @P2 LDC R85, c[0x0][0x40c] ;  /* 0x00010300ff552b82 */ /* 0x000ea20000000800 */
[----:B---3--:R-:W-:-:S04]  /*1c20*/  @P2 FMUL.FTZ R114, R87, R114 ;  /* 0x0000007257722220 */ /* 0x008fc80000410000 */
[----:B------:R-:W-:Y:S01]  /*1c30*/  @P2 FMUL.FTZ R115, R114, R15 ;  /* 0x0000000f72732220 */ /* 0x000fe20000410000 */
[----:B------:R-:W-:Y:S02]  /*1c40*/  @P2 SHF.L.U32 R114, R11, 0x10, RZ ;  /* 0x000000100b722819 */ /* 0x000fe400000006ff */
[----:B------:R-:W3:Y:S01]  /*1c50*/  @P2 LDC R84, c[0x0][0x40c] ;  /* 0x00010300ff542b82 */ /* 0x000ee20000000800 */
[----:B0-----:R-:W-:Y:S01]  /*1c60*/  @P2 FMUL.FTZ R87, R89, R92 ;  /* 0x0000005c59572220 */ /* 0x001fe20000410000 */
[----:B------:R-:W-:Y:S02]  /*1c70*/  CS2R R92, SRZ ;  /* 0x00000000005c7805 */ /* 0x000fe4000001ff00 */
[----:B------:R-:W-:Y:S01]  /*1c80*/  MOV R89, RZ ;  /* 0x000000ff00597202 */ /* 0x000fe20000000f00 */
[----:B------:R-:W-:Y:S01]  /*1c90*/  @P2 FMUL.FTZ R92, R86, R13 ;  /* 0x0000000d565c2220 */ /* 0x000fe20000410000 */
[----:B------:R-:W-:Y:S01]  /*1ca0*/  @P2 SHF.L.U32 R86, R10, 0x10, RZ ;  /* 0x000000100a562819 */ /* 0x000fe200000006ff */
[----:B------:R-:W-:Y:S01]  /*1cb0*/  @P2 FMUL.FTZ R89, R87, R18 ;  /* 0x0000001257592220 */ /* 0x000fe20000410000 */
[----:B------:R-:W-:-:S02]  /*1cc0*/  @P2 SHF.L.U32 R87, R8, 0x10, RZ ;  /* 0x0000001008572819 */ /* 0x000fc400000006ff */
[----:B------:R-:W-:Y:S01]  /*1cd0*/  F2FP.BF16.F32.PACK_AB R119, RZ, R115 ;  /* 0x00000073ff77723e */ /* 0x000fe200000010ff */
[----:B-1----:R-:W-:Y:S01]  /*1ce0*/  @P2 FMUL.FTZ R117, R86, R91 ;  /* 0x0000005b56752220 */ /* 0x002fe20000410000 */
[----:B------:R-:W-:Y:S01]  /*1cf0*/  HFMA2 R91, -RZ, RZ, 0, 0 ;  /* 0x00000000ff5b7431 */ /* 0x000fe200000001ff */
[----:B------:R-:W-:Y:S01]  /*1d00*/  F2FP.BF16.F32.PACK_AB R86, RZ, R90 ;  /* 0x0000005aff56723e */ /* 0x000fe200000010ff */
[----:B--2---:R-:W-:Y:S01]  /*1d10*/  @P2 FMUL.FTZ R85, R114, R85 ;  /* 0x0000005572552220 */ /* 0x004fe20000410000 */
[----:B------:R-:W-:Y:S01]  /*1d20*/  MOV R114, RZ ;  /* 0x000000ff00727202 */ /* 0x000fe20000000f00 */
[----:B------:R-:W-:Y:S01]  /*1d30*/  @P2 FMUL.FTZ R91, R117, R12 ;  /* 0x0000000c755b2220 */ /* 0x000fe20000410000 */
[----:B------:R-:W-:Y:S01]  /*1d40*/  F2FP.BF16.F32.PACK_AB R117, RZ, R92 ;  /* 0x0000005cff75723e */ /* 0x000fe200000010ff */
[----:B------:R-:W-:Y:S01]  /*1d50*/  @P2 FMUL.FTZ R93, R85, R14 ;  /* 0x0000000e555d2220 */ /* 0x000fe20000410000 */
[----:B------:R-:W-:Y:S01]  /*1d60*/  F2FP.BF16.F32.PACK_AB R85, RZ, R89 ;  /* 0x00000059ff55723e */ /* 0x000fe200000010ff */
[----:B---3--:R-:W-:-:S03]  /*1d70*/  @P2 FMUL.FTZ R87, R87, R84 ;  /* 0x0000005457572220 */ /* 0x008fc60000410000 */
[----:B------:R-:W-:Y:S02]  /*1d80*/  F2FP.BF16.F32.PACK_AB R118, RZ, R93 ;  /* 0x0000005dff76723e */ /* 0x000fe400000010ff */
[----:B------:R-:W-:Y:S01]  /*1d90*/  PRMT R85, R85, 0x5410, R86 ;  /* 0x0000541055557816 */ /* 0x000fe20000000056 */
[----:B------:R-:W-:Y:S01]  /*1da0*/  @P2 FMUL.FTZ R114, R87, R16 ;  /* 0x0000001057722220 */ /* 0x000fe20000410000 */
[----:B------:R-:W-:-:S04]  /*1db0*/  F2FP.BF16.F32.PACK_AB R87, RZ, R91 ;  /* 0x0000005bff57723e */ /* 0x000fc800000010ff */
[----:B------:R-:W-:Y:S02]  /*1dc0*/  F2FP.BF16.F32.PACK_AB R84, RZ, R114 ;  /* 0x00000072ff54723e */ /* 0x000fe400000010ff */
[----:B------:R-:W-:Y:S02]  /*1dd0*/  PRMT R86, R87, 0x5410, R117 ;  /* 0x0000541057567816 */ /* 0x000fe40000000075 */
[----:B------:R-:W-:Y:S02]  /*1de0*/  PRMT R87, R118, 0x5410, R119 ;  /* 0x0000541076577816 */ /* 0x000fe40000000077 */
[----:B------:R-:W-:-:S07]  /*1df0*/  PRMT R84, R84, 0x5410, R116 ;  /* 0x0000541054547816 */ /* 0x000fce0000000074 */
.L_x_5934:
        /* <DEDUP_REMOVED lines=98> */
.L_x_5950:
[----:B01----:R-:W-:Y:S01]  /*2420*/  FADD.FTZ R86, R86, R117 ;  /* 0x0000007556567221 */ /* 0x003fe20000010000 */
[----:B------:R-:W-:Y:S01]  /*2430*/  FMUL.FTZ R87, R113, R113 ;  /* 0x0000007171577220 */ /* 0x000fe20000410000 */
[----:B------:R-:W0:Y:S01]  /*2440*/  @!P0 LDC.64 R84, c[0x0][0x3c0] ;  /* 0x0000f000ff548b82 */ /* 0x000e220000000a00 */
[----:B------:R-:W-:Y:S01]  /*2450*/  BSSY.RECONVERGENT B0, `(.L_x_5936) ;  /* 0x000006f000007945 */ /* 0x000fe20003800200 */
[----:B------:R-:W-:Y:S02]  /*2460*/  FFMA.FTZ R86, R86, R3, UR5 ;  /* 0x0000000556567e23 */ /* 0x000fe40008010003 */
        /* <DEDUP_REMOVED lines=10> */
[----:B------:R-:W-:Y:S02]  /*2510*/  FSEL R3, R113, RZ, !P1 ;  /* 0x000000ff71037208 */ /* 0x000fe40004800000 */
[----:B------:R-:W-:-:S03]  /*2520*/  IADD3 R101, PT, PT, R101, -0x1, RZ ;  /* 0xffffffff65657810 */ /* 0x000fc60007ffe0ff */
[C---:B------:R-:W-:Y:S01]  /*2530*/  FADD.FTZ R124, -R3.reuse, R88 ;  /* 0x00000058037c7221 */ /* 0x040fe20000010100 */
[----:B------:R-:W-:Y:S01]  /*2540*/  FADD.FTZ R85, -R3, R89 ;  /* 0x0000005903557221 */ /* 0x000fe20000010100 */
[----:B------:R-:W-:Y:S01]  /*2550*/  IMAD R102, R101, R102, RZ ;  /* 0x0000006665667224 */ /* 0x000fe200078e02ff */
[----:B------:R-:W0:Y:S01]  /*2560*/  LDC.64 R88, c[0x0][0x428] ;  /* 0x00010a00ff587b82 */ /* 0x000e220000000a00 */
[C---:B------:R-:W-:Y:S01]  /*2570*/  FADD.FTZ R86, -R3.reuse, R95 ;  /* 0x0000005f03567221 */ /* 0x040fe20000010100 */
[C---:B------:R-:W-:Y:S01]  /*2580*/  FADD.FTZ R0, -R3.reuse, R0 ;  /* 0x0000000003007221 */ /* 0x040fe20000010100 */
[C---:B------:R-:W-:Y:S01]  /*2590*/  FADD.FTZ R96, -R3.reuse, R96 ;  /* 0x0000006003607221 */ /* 0x040fe20000010100 */
[C---:B------:R-:W-:Y:S01]  /*25a0*/  FADD.FTZ R94, -R3.reuse, R94 ;  /* 0x0000005e035e7221 */ /* 0x040fe20000010100 */
[C---:B------:R-:W-:Y:S01]  /*25b0*/  FADD.FTZ R2, -R3.reuse, R99 ;  /* 0x0000006303027221 */ /* 0x040fe20000010100 */
[----:B------:R-:W-:Y:S01]  /*25c0*/  FADD.FTZ R90, -R3, R90 ;  /* 0x0000005a035a7221 */ /* 0x000fe20000010100 */
[----:B------:R-:W-:Y:S01]  /*25d0*/  SHF.R.S32.HI R99, RZ, 0x1f, R102 ;  /* 0x0000001fff637819 */ /* 0x000fe20000011466 */
[C---:B------:R-:W-:Y:S01]  /*25e0*/  FMUL.FTZ R117, R87.reuse, R86 ;  /* 0x0000005657757220 */ /* 0x040fe20000410000 */
[----:B------:R-:W-:Y:S01]  /*25f0*/  FMUL.FTZ R86, R87, R0 ;  /* 0x0000000057567220 */ /* 0x000fe20000410000 */
[----:B------:R-:W-:Y:S01]  /*2600*/  FADD.FTZ R84, -R3, R97 ;  /* 0x0000006103547221 */ /* 0x000fe20000010100 */
[C---:B------:R-:W-:Y:S01]  /*2610*/  FMUL.FTZ R101, R87.reuse, R96 ;  /* 0x0000006057657220 */ /* 0x040fe20000410000 */
[----:B------:R-:W-:Y:S01]  /*2620*/  FMUL.FTZ R94, R87, R94 ;  /* 0x0000005e575e7220 */ /* 0x000fe20000410000 */
        /* <DEDUP_REMOVED lines=15> */
[----:B------:R-:W-:Y:S01]  /*2720*/  LEA.HI R99, R99, R102, RZ, 0x3 ;  /* 0x0000006663637211 */ /* 0x000fe200078f18ff */
[C---:B------:R-:W-:Y:S01]  /*2730*/  FMUL.FTZ R0, R87.reuse, R90 ;  /* 0x0000005a57007220 */ /* 0x040fe20000410000 */
[----:B------:R-:W-:Y:S01]  /*2740*/  FMUL.FTZ R111, R87, R85 ;  /* 0x00000055576f7220 */ /* 0x000fe20000410000 */
[----:B------:R-:W-:Y:S01]  /*2750*/  FFMA.FTZ R90, R86, R79, R55 ;  /* 0x0000004f565a7223 */ /* 0x000fe20000010037 */
        /* <DEDUP_REMOVED lines=20> */
[----:B------:R-:W-:Y:S01]  /*28a0*/  LEA.HI.SX32 R99, R99, R104, 0x1d ;  /* 0x0000006863637211 */ /* 0x000fe200078feaff */
[----:B------:R-:W-:Y:S01]  /*28b0*/  FFMA.FTZ R87, R117, R78, R54 ;  /* 0x0000004e75577223 */ /* 0x000fe20000010036 */
[----:B------:R-:W-:Y:S01]  /*28c0*/  F2FP.BF16.F32.PACK_AB R86, R86, R85 ;  /* 0x000000555656723e */ /* 0x000fe200000010ff */
[----:B------:R-:W-:Y:S01]  /*28d0*/  FFMA.FTZ R85, R93, R82, R58 ;  /* 0x000000525d557223 */ /* 0x000fe2000001003a */
[C---:B------:R-:W-:Y:S01]  /*28e0*/  IADD3 R91, PT, PT, R99.reuse, 0x20, RZ ;  /* 0x00000020635b7810 */ /* 0x040fe20007ffe0ff */
[----:B------:R-:W-:Y:S01]  /*28f0*/  FFMA.FTZ R84, R84, R83, R59 ;  /* 0x0000005354547223 */ /* 0x000fe2000001003b */
[----:B------:R-:W-:Y:S01]  /*2900*/  IADD3 R101, PT, PT, R99, 0x40, RZ ;  /* 0x0000004063657810 */ /* 0x000fe20007ffe0ff */
[----:B------:R-:W-:Y:S01]  /*2910*/  FFMA.FTZ R3, R3, R80, R56 ;  /* 0x0000005003037223 */ /* 0x000fe20000010038 */
[----:B------:R-:W-:Y:S01]  /*2920*/  F2FP.BF16.F32.PACK_AB R87, R90, R87 ;  /* 0x000000575a57723e */ /* 0x000fe200000010ff */
[----:B------:R-:W-:Y:S01]  /*2930*/  FFMA.FTZ R2, R2, R81, R57 ;  /* 0x0000005102027223 */ /* 0x000fe20000010039 */
[----:B------:R-:W-:Y:S01]  /*2940*/  FFMA.FTZ R90, R109, R68, R44 ;  /* 0x000000446d5a7223 */ /* 0x000fe2000001002c */
[----:B------:R-:W-:Y:S01]  /*2950*/  FFMA.FTZ R93, R122, R69, R45 ;  /* 0x000000457a5d7223 */ /* 0x000fe2000001002d */
[----:B0-----:R-:W-:Y:S01]  /*2960*/  IMAD.WIDE.U32 R96, R99, 0x10, R88 ;  /* 0x0000001063607825 */ /* 0x001fe200078e0058 */
[----:B------:R-:W-:-:S03]  /*2970*/  F2FP.BF16.F32.PACK_AB R85, R84, R85 ;  /* 0x000000555455723e */ /* 0x000fc600000010ff */
[----:B------:R-:W-:Y:S01]  /*2980*/  FFMA.FTZ R112, R112, R71, R47 ;  /* 0x0000004770707223 */ /* 0x000fe2000001002f */
[----:B------:R-:W-:Y:S01]  /*2990*/  F2FP.BF16.F32.PACK_AB R84, R2, R3 ;  /* 0x000000030254723e */ /* 0x000fe200000010ff */
[----:B------:R-:W-:-:S04]  /*29a0*/  IMAD.WIDE.U32 R98, R91, 0x10, R88 ;  /* 0x000000105b627825 */ /* 0x000fc800078e0058 */
[----:B------:R-:W-:Y:S01]  /*29b0*/  FFMA.FTZ R91, R113, R70, R46 ;  /* 0x00000046715b7223 */ /* 0x000fe2000001002e */
[----:B------:R-:W-:Y:S01]  /*29c0*/  FFMA.FTZ R120, R120, R75, R51 ;  /* 0x0000004b78787223 */ /* 0x000fe20000010033 */
[----:B------:R-:W-:Y:S01]  /*29d0*/  F2FP.BF16.F32.PACK_AB R90, R93, R90 ;  /* 0x0000005a5d5a723e */ /* 0x000fe200000010ff */
[----:B------:R-:W-:-:S04]  /*29e0*/  IMAD.WIDE.U32 R100, R101, 0x10, R88 ;  /* 0x0000001065647825 */ /* 0x000fc800078e0058 */
        /* <DEDUP_REMOVED lines=21> */
.L_x_5937:
[----:B------:R-:W-:Y:S05]  /*2b40*/  BSYNC.RECONVERGENT B0 ;  /* 0x0000000000007941 */ /* 0x000fea0003800200 */
.L_x_5936:
[----:B------:R-:W1:Y:S02]  /*2b50*/  LDC.64 R2, c[0x0][0x380] ;  /* 0x0000e000ff027b82 */ /* 0x000e640000000a00 */
[----:B-1----:R-:W-:-:S04]  /*2b60*/  LEA R103, R2, R103, 0x2 ;  /* 0x0000006702677211 */ /* 0x002fc800078e10ff */
[----:B------:R-:W-:-:S13]  /*2b70*/  ISETP.GE.AND P0, PT, R103, R3, PT ;  /* 0x000000036700720c */ /* 0x000fda0003f06270 */
[----:B------:R-:W-:Y:S05]  /*2b80*/  @!P0 BRA `(.L_x_5938) ;  /* 0xffffffd8003c8947 */ /* 0x000fea000383ffff */
[----:B------:R-:W-:Y:S05]  /*2b90*/  EXIT ;  /* 0x000000000000794d */ /* 0x000fea0003800000 */
.L_x_5935:
        /* <DEDUP_REMOVED lines=8> */
.L_x_5940:
[----:B------:R-:W-:Y:S05]  /*2c20*/  BSYNC B0 ;  /* 0x0000000000007941 */ /* 0x000fea0003800000 */
.L_x_5939:
        /* <DEDUP_REMOVED lines=9> */
.L_x_5941:
[----:B------:R-:W-:Y:S01]  /*2cc0*/  HFMA2 R120, -RZ, RZ, 0, 2.384185791015625e-07 ;  /* 0x00000004ff787431 */ /* 0x000fe200000001ff */
[----:B------:R-:W-:-:S05]  /*2cd0*/  MOV R3, R116 ;  /* 0x0000007400037202 */ /* 0x000fca0000000f00 */
[----:B------:R-:W-:-:S05]  /*2ce0*/  FADD.FTZ R85, R84, R3 ;  /* 0x0000000354557221 */ /* 0x000fca0000010000 */
[----:B------:R-:W-:-:S07]  /*2cf0*/  MOV R119, R85 ;  /* 0x0000005500777202 */ /* 0x000fce0000000f00 */
[----:B------:R-:W-:Y:S05]  /*2d00*/  WARPSYNC.COLLECTIVE R118, `(.L_x_5942) ;  /* 0x0000000076087348 */ /* 0x000fea0003c00000 */
[----:B------:R0:W1:Y:S02]  /*2d10*/  SHFL.BFLY P2, R116, R119, R120, R121 ;  /* 0x0c00007877747389 */ /* 0x0000640000040079 */
[----:B01----:R-:W-:Y:S05]  /*2d20*/  ENDCOLLECTIVE ;  /* 0x000000000000791b */ /* 0x003fea0003800000 */
.L_x_5942:
[----:B------:R-:W-:Y:S01]  /*2d30*/  HFMA2 R120, -RZ, RZ, 0, 4.76837158203125e-07 ;  /* 0x00000008ff787431 */ /* 0x000fe200000001ff */
[----:B------:R-:W-:-:S05]  /*2d40*/  MOV R86, R116 ;  /* 0x0000007400567202 */ /* 0x000fca0000000f00 */
[----:B------:R-:W-:-:S05]  /*2d50*/  FADD.FTZ R86, R85, R86 ;  /* 0x0000005655567221 */ /* 0x000fca0000010000 */
[----:B------:R-:W-:-:S07]  /*2d60*/  MOV R119, R86 ;  /* 0x0000005600777202 */ /* 0x000fce0000000f00 */
[----:B------:R-:W-:Y:S05]  /*2d70*/  WARPSYNC.COLLECTIVE R118, `(.L_x_5943) ;  /* 0x0000000076087348 */ /* 0x000fea0003c00000 */
[----:B------:R0:W1:Y:S02]  /*2d80*/  SHFL.BFLY P2, R116, R119, R120, R121 ;  /* 0x0c00007877747389 */ /* 0x0000640000040079 */
[----:B01----:R-:W-:Y:S05]  /*2d90*/  ENDCOLLECTIVE ;  /* 0x000000000000791b */ /* 0x003fea0003800000 */
.L_x_5943:
        /* <DEDUP_REMOVED lines=8> */
.L_x_5944:
        /* <DEDUP_REMOVED lines=55> */
.L_x_5945:
[----:B------:R-:W-:Y:S01]  /*3190*/  HFMA2 R120, -RZ, RZ, 0, 1.1920928955078125e-07 ;  /* 0x00000002ff787431 */ /* 0x000fe200000001ff */
[----:B------:R-:W-:-:S05]  /*31a0*/  MOV R85, R116 ;  /* 0x0000007400557202 */ /* 0x000fca0000000f00 */
[----:B------:R-:W-:-:S05]  /*31b0*/  FADD.FTZ R85, R2, R85 ;  /* 0x0000005502557221 */ /* 0x000fca0000010000 */
[----:B------:R-:W-:-:S07]  /*31c0*/  MOV R119, R85 ;  /* 0x0000005500777202 */ /* 0x000fce0000000f00 */
[----:B------:R-:W-:Y:S05]  /*31d0*/  WARPSYNC.COLLECTIVE R118, `(.L_x_5946) ;  /* 0x0000000076087348 */ /* 0x000fea0003c00000 */
[----:B------:R0:W1:Y:S02]  /*31e0*/  SHFL.BFLY P2, R116, R119, R120, R121 ;  /* 0x0c00007877747389 */ /* 0x0000640000040079 */
[----:B01----:R-:W-:Y:S05]  /*31f0*/  ENDCOLLECTIVE ;  /* 0x000000000000791b */ /* 0x003fea0003800000 */
.L_x_5946:
[----:B------:R-:W-:Y:S01]  /*3200*/  HFMA2 R120, -RZ, RZ, 0, 2.384185791015625e-07 ;  /* 0x00000004ff787431 */ /* 0x000fe200000001ff */
[----:B------:R-:W-:-:S05]  /*3210*/  MOV R84, R116 ;  /* 0x0000007400547202 */ /* 0x000fca0000000f00 */
[----:B------:R-:W-:-:S05]  /*3220*/  FADD.FTZ R84, R85, R84 ;  /* 0x0000005455547221 */ /* 0x000fca0000010000 */
[----:B------:R-:W-:-:S07]  /*3230*/  MOV R119, R84 ;  /* 0x0000005400777202 */ /* 0x000fce0000000f00 */
[----:B------:R-:W-:Y:S05]  /*3240*/  WARPSYNC.COLLECTIVE R118, `(.L_x_5947) ;  /* 0x0000000076087348 */ /* 0x000fea0003c00000 */
[----:B------:R0:W1:Y:S02]  /*3250*/  SHFL.BFLY P2, R116, R119, R120, R121 ;  /* 0x0c00007877747389 */ /* 0x0000640000040079 */
[----:B01----:R-:W-:Y:S05]  /*3260*/  ENDCOLLECTIVE ;  /* 0x000000000000791b */ /* 0x003fea0003800000 */
.L_x_5947:
[----:B------:R-:W-:Y:S01]  /*3270*/  HFMA2 R120, -RZ, RZ, 0, 4.76837158203125e-07 ;  /* 0x00000008ff787431 */ /* 0x000fe200000001ff */
[----:B------:R-:W-:-:S05]  /*3280*/  MOV R87, R116 ;  /* 0x0000007400577202 */ /* 0x000fca0000000f00 */
[----:B------:R-:W-:-:S05]  /*3290*/  FADD.FTZ R87, R84, R87 ;  /* 0x0000005754577221 */ /* 0x000fca0000010000 */
[----:B------:R-:W-:-:S07]  /*32a0*/  MOV R119, R87 ;  /* 0x0000005700777202 */ /* 0x000fce0000000f00 */
[----:B------:R-:W-:Y:S05]  /*32b0*/  WARPSYNC.COLLECTIVE R118, `(.L_x_5948) ;  /* 0x0000000076087348 */ /* 0x000fea0003c00000 */
[----:B------:R0:W1:Y:S02]  /*32c0*/  SHFL.BFLY P2, R116, R119, R120, R121 ;  /* 0x0c00007877747389 */ /* 0x0000640000040079 */
[----:B01----:R-:W-:Y:S05]  /*32d0*/  ENDCOLLECTIVE ;  /* 0x000000000000791b */ /* 0x003fea0003800000 */
.L_x_5948:
[----:B------:R-:W-:Y:S01]  /*32e0*/  HFMA2 R120, -RZ, RZ, 0, 9.5367431640625e-07 ;  /* 0x00000010ff787431 */ /* 0x000fe200000001ff */
[----:B------:R-:W-:-:S05]  /*32f0*/  MOV R86, R116 ;  /* 0x0000007400567202 */ /* 0x000fca0000000f00 */
[----:B------:R-:W-:-:S05]  /*3300*/  FADD.FTZ R86, R87, R86 ;  /* 0x0000005657567221 */ /* 0x000fca0000010000 */
[----:B------:R-:W-:-:S07]  /*3310*/  MOV R119, R86 ;  /* 0x0000005600777202 */ /* 0x000fce0000000f00 */
[----:B------:R-:W-:Y:S05]  /*3320*/  WARPSYNC.COLLECTIVE R118, `(.L_x_5949) ;  /* 0x0000000076087348 */ /* 0x000fea0003c00000 */
[----:B------:R0:W1:Y:S02]  /*3330*/  SHFL.BFLY P2, R116, R119, R120, R121 ;  /* 0x0c00007877747389 */ /* 0x0000640000040079 */
[----:B01----:R-:W-:Y:S05]  /*3340*/  ENDCOLLECTIVE ;  /* 0x000000000000791b */ /* 0x003fea0003800000 */
.L_x_5949:
[----:B------:R-:W-:Y:S01]  /*3350*/  MOV R117, R116 ;  /* 0x0000007400757202 */ /* 0x000fe20000000f00 */
[----:B------:R-:W-:Y:S06]  /*3360*/  BRA `(.L_x_5950) ;  /* 0xfffffff0002c7947 */ /* 0x000fec000383ffff */
.L_x_5951:
        /* <DEDUP_REMOVED lines=9> */
.L_x_28741:


//--------------------- .text._ZN10layer_norm13ln_fwd_kernelINS_13Kernel_traitsIf13__nv_bfloat16S2_S2_fjLj768ELj1ELj4ELj1ELj16ENS_18Kernel_traits_baseILj768EfS2_S2_S2_fjLj128EEEEELb1ELb0ELb0ELb0EEEvNS_9FwdParamsE --------------------------
	.section	.text._ZN10layer_norm13ln_fwd_kernelINS_13Kernel_traitsIf13__nv_bfloat16S2_S2_fjLj768ELj1ELj4ELj1ELj16ENS_18Kernel_traits_baseILj768EfS2_S2_S2_fjLj128EEEEELb1ELb0ELb0ELb0EEEvNS_9FwdParamsE,"ax",@progbits
	.align	128
        .global         _ZN10layer_norm13ln_fwd_kernelINS_13Kernel_traitsIf13__nv_bfloat16S2_S2_fjLj768ELj1ELj4ELj1ELj16ENS_18Kernel_traits_baseILj768EfS2_S2_S2_fjLj128EEEEELb1ELb0ELb0ELb0EEEvNS_9FwdParamsE
        .type           _ZN10layer_norm13ln_fwd_kernelINS_13Kernel_traitsIf13__nv_bfloat16S2_S2_fjLj768ELj1ELj4ELj1ELj16ENS_18Kernel_traits_baseILj768EfS2_S2_S2_fjLj128EEEEELb1ELb0ELb0ELb0EEEvNS_9FwdParamsE,@function
        .size           _ZN10layer_norm13ln_fwd_kernelINS_13Kernel_traitsIf13__nv_bfloat16S2_S2_fjLj768ELj1ELj4ELj1ELj16ENS_18Kernel_traits_baseILj768EfS2_S2_S2_fjLj128EEEEELb1ELb0ELb0ELb0EEEvNS_9FwdParamsE,(.L_x_28742 - _ZN10layer_norm13ln_fwd_kernelINS_13Kernel_traitsIf13__nv_bfloat16S2_S2_fjLj768ELj1ELj4ELj1ELj16ENS_18Kernel_traits_baseILj768EfS2_S2_S2_fjLj128EEEEELb1ELb0ELb0ELb0EEEvNS_9FwdParamsE)
        .other          _ZN10layer_norm13ln_fwd_kernelINS_13Kernel_traitsIf13__nv_bfloat16S2_S2_fjLj768ELj1ELj4ELj1ELj16ENS_18Kernel_traits_baseILj768EfS2_S2_S2_fjLj128EEEEELb1ELb0ELb0ELb0EEEvNS_9FwdParamsE,@"STO_CUDA_ENTRY STV_DEFAULT"
_ZN10layer_norm13ln_fwd_kernelINS_13Kernel_traitsIf13__nv_bfloat16S2_S2_fjLj768ELj1ELj4ELj1ELj16ENS_18Kernel_traits_baseILj768EfS2_S2_S2_fjLj128EEEEELb1ELb0ELb0ELb0EEEvNS_9FwdParamsE:
.text._ZN10layer_norm13ln_fwd_kernelINS_13Kernel_traitsIf13__nv_bfloat16S2_S2_fjLj768ELj1ELj4ELj1ELj16ENS_18Kernel_traits_baseILj768EfS2_S2_S2_fjLj128EEEEELb1ELb0ELb0ELb0EEEvNS_9FwdParamsE:
        /* <DEDUP_REMOVED lines=76> */
[----:B------:R-:W-:Y:S01]  /*04c0*/  ISETP.GE.U32.AND P0, PT, R11, 0x60, PT ;  /* 0x000000600b00780c */ /* 0x000fe20003f06070 */
[----:B------:R-:W-:-:S12]  /*04d0*/  @P1 VIADD R17, R17, 0x20 ;  /* 0x0000002011111836 */ /* 0x000fd80000000000 */
        /* <DEDUP_REMOVED lines=10> */
.L_x_5953:
        /* <DEDUP_REMOVED lines=30> */
.L_x_5954:
[----:B------:R-:W-:Y:S05]  /*0760*/  BSYNC.RECONVERGENT B0 ;  /* 0x0000000000007941 */ /* 0x000fea0003800200 */
.L_x_5952:
[----:B------:R-:W1:Y:S02]  /*0770*/  LDCU UR4, c[0x0][0x384] ;  /* 0x00007080ff0477ac */ /* 0x000e640008000800 */
[----:B-1----:R-:W-:-:S13]  /*0780*/  ISETP.GE.AND P0, PT, R8, UR4, PT ;  /* 0x0000000408007c0c */ /* 0x002fda000bf06270 */
[----:B------:R-:W-:Y:S05]  /*0790*/  @P0 EXIT ;  /* 0x000000000000094d */ /* 0x000fea0003800000 */
[----:B0-----:R-:W-:Y:S01]  /*07a0*/  IMAD.HI.U32 R3, R10, -0x326172a9, RZ ;  /* 0xcd9e8d570a037827 */ /* 0x001fe200078e00ff */
        /* <DEDUP_REMOVED lines=61> */
[----:B------:R-:W-:Y:S01]  /*0b80*/  LOP3.LUT R3, R0, 0x3, RZ, 0xc0, !PT ;  /* 0x0000000300037812 */ /* 0x000fe200078ec0ff */
[----:B------:R-:W-:-:S04]  /*0b90*/  IMAD.HI.U32 R5, R13, -0x2daee0ad, RZ ;  /* 0xd2511f530d057827 */ /* 0x000fc800078e00ff */
[----:B------:R-:W-:Y:S01]  /*0ba0*/  IMAD.HI.U32 R4, R15, -0x326172a9, RZ ;  /* 0xcd9e8d570f047827 */ /* 0x000fe200078e00ff */
[----:B------:R-:W-:-:S03]  /*0bb0*/  LOP3.LUT R5, R2, UR31, R5, 0x96, !PT ;  /* 0x0000001f02057c12 */ /* 0x000fc6000f8e9605 */
[----:B------:R-:W-:Y:S01]  /*0bc0*/  IMAD.MOV.U32 R2, RZ, RZ, RZ ;  /* 0x000000ffff027224 */ /* 0x000fe200078e00ff */
[----:B------:R-:W-:Y:S01]  /*0bd0*/  LOP3.LUT R4, R17, UR30, R4, 0x96, !PT ;  /* 0x0000001e11047c12 */ /* 0x000fe2000f8e9604 */
[----:B------:R-:W-:Y:S02]  /*0be0*/  IMAD R95, R13, -0x2daee0ad, RZ ;  /* 0xd2511f530d5f7824 */ /* 0x000fe400078e02ff */
[----:B0123--:R-:W-:-:S07]  /*0bf0*/  IMAD R0, R15, -0x326172a9, RZ ;  /* 0xcd9e8d570f007824 */ /* 0x00ffce00078e02ff */
.L_x_6214:
        /* <DEDUP_REMOVED lines=8> */
[----:B------:R-:W-:Y:S01]  /*0c80*/  HFMA2 R93, -RZ, RZ, 1.875, 0 ;  /* 0x3f800000ff5d7431 */ /* 0x000fe200000001ff */
[----:B------:R-:W-:Y:S01]  /*0c90*/  PLOP3.LUT P0, PT, PT, PT, UP0, 0x80, 0x8 ;  /* 0x000000000008781c */ /* 0x000fe20003f0f008 */
[----:B------:R-:W-:Y:S01]  /*0ca0*/  BSSY.RECONVERGENT B1, `(.L_x_5956) ;  /* 0x0000551000017945 */ /* 0x000fe20003800200 */
[----:B------:R-:W-:-:S04]  /*0cb0*/  SHF.R.S32.HI R71, RZ, 0x1f, R70 ;  /* 0x0000001fff477819 */ /* 0x000fc80000011446 */
[----:B------:R-:W-:-:S04]  /*0cc0*/  LEA.HI R70, R71, R70, RZ, 0x3 ;  /* 0x0000004647467211 */ /* 0x000fc800078f18ff */
[----:B------:R-:W-:-:S05]  /*0cd0*/  LEA.HI.SX32 R81, R70, R9, 0x1d ;  /* 0x0000000946517211 */ /* 0x000fca00078feaff */
[----:B------:R-:W-:Y:S02]  /*0ce0*/  IMAD.MOV.U32 R94, RZ, RZ, R81 ;  /* 0x000000ffff5e7224 */ /* 0x000fe400078e0051 */
[----:B--2---:R-:W-:Y:S01]  /*0cf0*/  @P0 IMAD.U32 R93, R68, 0x10000, RZ ;  /* 0x00010000445d0824 */ /* 0x004fe200078e00ff */
        /* <DEDUP_REMOVED lines=22> */
.L_x_28574:
[----:B------:R-:W-:Y:S05]  /*0e60*/  BRX R12 -0xe70                                         (*"BRANCH_TARGETS .L_x_28575,.L_x_28576,.L_x_28577"*) ;  /* 0xfffffff00c647949 */ /* 0x000fea000383ffff */
.L_x_28577:
[----:B------:R-:W-:Y:S01]  /*0e70*/  VIADD R12, R3, 0x1 ;  /* 0x00000001030c7836 */ /* 0x000fe20000000000 */
[----:B------:R-:W-:Y:S01]  /*0e80*/  MOV R94, R95 ;  /* 0x0000005f005e7202 */ /* 0x000fe20000000f00 */
[----:B------:R-:W-:Y:S01]  /*0e90*/  IMAD.MOV.U32 R13, RZ, RZ, R4 ;  /* 0x000000ffff0d7224 */ /* 0x000fe200078e0004 */
[----:B------:R-:W-:Y:S06]  /*0ea0*/  BRA `(.L_x_5960) ;  /* 0x0000000000f47947 */ /* 0x000fec0003800000 */
.L_x_28575:
[----:B------:R-:W-:Y:S01]  /*0eb0*/  IMAD.MOV.U32 R94, RZ, RZ, R95 ;  /* 0x000000ffff5e7224 */ /* 0x000fe200078e005f */
[----:B------:R-:W-:Y:S01]  /*0ec0*/  MOV R12, 0x3 ;  /* 0x00000003000c7802 */ /* 0x000fe20000000f00 */
[----:B------:R-:W-:Y:S01]  /*0ed0*/  IMAD.MOV.U32 R13, RZ, RZ, R5 ;  /* 0x000000ffff0d7224 */ /* 0x000fe200078e0005 */
[----:B------:R-:W-:Y:S06]  /*0ee0*/  BRA `(.L_x_5960) ;  /* 0x0000000000e47947 */ /* 0x000fec0003800000 */
.L_x_28576:
        /* <DEDUP_REMOVED lines=13> */
.L_x_5962:
[----:B------:R-:W-:Y:S05]  /*0fc0*/  BSYNC.RECONVERGENT B3 ;  /* 0x0000000000037941 */ /* 0x000fea0003800200 */
.L_x_5961:
        /* <DEDUP_REMOVED lines=43> */
.L_x_5960:
[----:B------:R-:W-:Y:S05]  /*1280*/  BSYNC.RECONVERGENT B2 ;  /* 0x0000000000027941 */ /* 0x000fea0003800200 */
.L_x_5959:
[----:B------:R-:W0:Y:S01]  /*1290*/  LDC R96, c[0x0][0x408] ;  /* 0x00010200ff607b82 */ /* 0x000e220000000800 */
[----:B------:R-:W-:Y:S01]  /*12a0*/  I2FP.F32.U32 R80, R13 ;  /* 0x0000000d00507245 */ /* 0x000fe20000201000 */
[----:B------:R-:W-:Y:S01]  /*12b0*/  IMAD.MOV.U32 R89, RZ, RZ, 0x2f800000 ;  /* 0x2f800000ff597424 */ /* 0x000fe200078e00ff */
[----:B------:R-:W-:Y:S01]  /*12c0*/  ISETP.NE.AND P1, PT, R12, 0x1, PT ;  /* 0x000000010c00780c */ /* 0x000fe20003f25270 */
[----:B-----5:R-:W-:Y:S01]  /*12d0*/  IMAD.U32 R86, R72, 0x10000, RZ ;  /* 0x0001000048567824 */ /* 0x020fe200078e00ff */
[----:B------:R-:W-:Y:S01]  /*12e0*/  BSSY.RECONVERGENT B2, `(.L_x_5963) ;  /* 0x0000051000027945 */ /* 0x000fe20003800200 */
[----:B------:R-:W-:Y:S01]  /*12f0*/  FFMA.FTZ R80, R80, R89, 1.1641532182693481445e-10 ;  /* 0x2f00000050507423 */ /* 0x000fe20000010059 */
[----:B------:R-:W-:Y:S01]  /*1300*/  IMAD.MOV.U32 R79, RZ, RZ, R0 ;  /* 0x000000ffff4f7224 */ /* 0x000fe200078e0000 */
[----:B------:R-:W1:Y:S01]  /*1310*/  LDC R95, c[0x0][0x404] ;  /* 0x00010100ff5f7b82 */ /* 0x000e620000000800 */
[----:B------:R-:W-:Y:S01]  /*1320*/  FMUL.FTZ R3, R86, R93 ;  /* 0x0000005d56037220 */ /* 0x000fe20000410000 */
[----:B------:R-:W-:-:S03]  /*1330*/  IMAD.MOV.U32 R86, RZ, RZ, 0x2 ;  /* 0x00000002ff567424 */ /* 0x000fc600078e00ff */
[----:B0-----:R-:W-:Y:S01]  /*1340*/  FMUL.FTZ R3, R3, R96 ;  /* 0x0000006003037220 */ /* 0x001fe20000410000 */
[----:B-1----:R-:W-:Y:S02]  /*1350*/  FSETP.GTU.FTZ.AND P0, PT, R80, R95, PT ;  /* 0x0000005f5000720b */ /* 0x002fe40003f1c000 */
[C---:B------:R-:W-:Y:S02]  /*1360*/  SHF.L.U32 R80, R68.reuse, 0x10, RZ ;  /* 0x0000001044507819 */ /* 0x040fe400000006ff */
[----:B------:R-:W-:Y:S02]  /*1370*/  FSEL R3, R3, RZ, !P0 ;  /* 0x000000ff03037208 */ /* 0x000fe40004000000 */
[----:B------:R-:W-:Y:S02]  /*1380*/  PLOP3.LUT P0, PT, P0, PT, PT, 0x8, 0x80 ;  /* 0x000000000080781c */ /* 0x000fe4000070e170 */
[----:B------:R-:W-:Y:S01]  /*1390*/  PRMT R68, R68, 0x7632, R68 ;  /* 0x0000763244447816 */ /* 0x000fe20000000044 */
[----:B------:R-:W-:Y:S01]  /*13a0*/  FADD.FTZ R13, R3, R80 ;  /* 0x00000050030d7221 */ /* 0x000fe20000010000 */
[----:B------:R-:W-:-:S02]  /*13b0*/  PRMT R3, R72, 0x7632, R3 ;  /* 0x0000763248037816 */ /* 0x000fc40000000003 */
        /* <DEDUP_REMOVED lines=10> */
.L_x_5965:
        /* <DEDUP_REMOVED lines=13> */
.L_x_5967:
[----:B------:R-:W-:Y:S05]  /*1530*/  BSYNC.RECONVERGENT B3 ;  /* 0x0000000000037941 */ /* 0x000fea0003800200 */
.L_x_5966:
        /* <DEDUP_REMOVED lines=43> */
.L_x_5964:
[----:B------:R-:W-:Y:S05]  /*17f0*/  BSYNC.RECONVERGENT B2 ;  /* 0x0000000000027941 */ /* 0x000fea0003800200 */
.L_x_5963:
        /* <DEDUP_REMOVED lines=23> */
.L_x_5970:
        /* <DEDUP_REMOVED lines=13> */
.L_x_5972:
[----:B------:R-:W-:Y:S05]  /*1a40*/  BSYNC.RECONVERGENT B3 ;  /* 0x0000000000037941 */ /* 0x000fea0003800200 */
.L_x_5971:
        /* <DEDUP_REMOVED lines=42> */
[----:B------:R-:W-:-:S07]  /*1cf0*/  LOP3.LUT R5, R98, UR31, R87, 0x96, !PT ;  /* 0x0000001f62057c12 */ /* 0x000fce000f8e9657 */
.L_x_5969:
[----:B------:R-:W-:Y:S05]  /*1d00*/  BSYNC.RECONVERGENT B2 ;  /* 0x0000000000027941 */ /* 0x000fea0003800200 */
.L_x_5968:
[----:B------:R-:W-:Y:S01]  /*1d10*/  I2FP.F32.U32 R68, R3 ;  /* 0x0000000300447245 */ /* 0x000fe20000201000 */
[----:B------:R-:W-:Y:S01]  /*1d20*/  IMAD.U32 R80, R73, 0x10000, RZ ;  /* 0x0001000049507824 */ /* 0x000fe200078e00ff */
[----:B------:R-:W-:Y:S01]  /*1d30*/  ISETP.NE.AND P2, PT, R79, 0x1, PT ;  /* 0x000000014f00780c */ /* 0x000fe20003f45270 */
[----:B------:R-:W-:Y:S01]  /*1d40*/  BSSY.RECONVERGENT B2, `(.L_x_5973) ;  /* 0x000004f000027945 */ /* 0x000fe20003800200 */
[----:B------:R-:W-:Y:S02]  /*1d50*/  HFMA2 R87, -RZ, RZ, 0, 1.1920928955078125e-07 ;  /* 0x00000002ff577431 */ /* 0x000fe400000001ff */
[----:B------:R-:W-:Y:S01]  /*1d60*/  FFMA.FTZ R68, R68, R89, 1.1641532182693481445e-10 ;  /* 0x2f00000044447423 */ /* 0x000fe20000010059 */
[----:B------:R-:W-:Y:S01]  /*1d70*/  FMUL.FTZ R3, R80, R93 ;  /* 0x0000005d50037220 */ /* 0x000fe20000410000 */
[----:B------:R-:W-:Y:S01]  /*1d80*/  IMAD.U32 R80, R69, 0x10000, RZ ;  /* 0x0001000045507824 */ /* 0x000fe200078e00ff */
[----:B------:R-:W-:Y:S02]  /*1d90*/  PRMT R73, R73, 0x7632, R73 ;  /* 0x0000763249497816 */ /* 0x000fe40000000049 */
        /* <DEDUP_REMOVED lines=16> */
.L_x_5975:
        /* <DEDUP_REMOVED lines=13> */
.L_x_5977:
[----:B------:R-:W-:Y:S05]  /*1f70*/  BSYNC.RECONVERGENT B3 ;  /* 0x0000000000037941 */ /* 0x000fea0003800200 */
.L_x_5976:
        /* <DEDUP_REMOVED lines=43> */
.L_x_5974:
[----:B------:R-:W-:Y:S05]  /*2230*/  BSYNC.RECONVERGENT B2 ;  /* 0x0000000000027941 */ /* 0x000fea0003800200 */
.L_x_5973:
[----:B------:R-:W-:Y:S01]  /*2240*/  I2FP.F32.U32 R68, R69 ;  /* 0x0000004500447245 */ /* 0x000fe20000201000 */
[----:B------:R-:W-:Y:S01]  /*2250*/  IMAD.U32 R86, R73, 0x10000, RZ ;  /* 0x0001000049567824 */ /* 0x000fe200078e00ff */
[----:B------:R-:W-:Y:S01]  /*2260*/  ISETP.NE.AND P3, PT, R87, 0x1, PT ;  /* 0x000000015700780c */ /* 0x000fe20003f65270 */
[----:B------:R-:W-:Y:S02]  /*2270*/  BSSY.RECONVERGENT B2, `(.L_x_5978) ;  /* 0x000004d000027945 */ /* 0x000fe40003800200 */
[----:B------:R-:W-:Y:S01]  /*2280*/  FFMA.FTZ R68, R68, R89, 1.1641532182693481445e-10 ;  /* 0x2f00000044447423 */ /* 0x000fe20000010059 */
[----:B------:R-:W-:-:S04]  /*2290*/  FMUL.FTZ R69, R86, R93 ;  /* 0x0000005d56457220 */ /* 0x000fc80000410000 */
[----:B------:R-:W-:Y:S01]  /*22a0*/  FMUL.FTZ R69, R69, R96 ;  /* 0x0000006045457220 */ /* 0x000fe20000410000 */
[----:B------:R-:W-:Y:S02]  /*22b0*/  FSETP.GTU.FTZ.AND P2, PT, R68, R95, PT ;  /* 0x0000005f4400720b */ /* 0x000fe40003f5c000 */
[----:B------:R-:W-:Y:S01]  /*22c0*/  SHF.L.U32 R68, R3, 0x10, RZ ;  /* 0x0000001003447819 */ /* 0x000fe200000006ff */
[----:B------:R-:W-:Y:S01]  /*22d0*/  IMAD.MOV.U32 R3, RZ, RZ, R0 ;  /* 0x000000ffff037224 */ /* 0x000fe200078e0000 */
        /* <DEDUP_REMOVED lines=13> */
.L_x_5980:
        /* <DEDUP_REMOVED lines=13> */
.L_x_5982:
[----:B------:R-:W-:Y:S05]  /*2480*/  BSYNC.RECONVERGENT B3 ;  /* 0x0000000000037941 */ /* 0x000fea0003800200 */
.L_x_5981:
        /* <DEDUP_REMOVED lines=43> */
.L_x_5979:
[----:B------:R-:W-:Y:S05]  /*2740*/  BSYNC.RECONVERGENT B2 ;  /* 0x0000000000027941 */ /* 0x000fea0003800200 */
.L_x_5978:
        /* <DEDUP_REMOVED lines=10> */
[C---:B------:R-:W-:Y:S01]  /*27f0*/  IMAD.U32 R68, R70.reuse, 0x10000, RZ ;  /* 0x0001000046447824 */ /* 0x040fe200078e00ff */
[----:B------:R-:W-:-:S03]  /*2800*/  PRMT R70, R70, 0x7632, R70 ;  /* 0x0000763246467816 */ /* 0x000fc60000000046 */
        /* <DEDUP_REMOVED lines=13> */
.L_x_5985:
        /* <DEDUP_REMOVED lines=13> */
.L_x_5987:
[----:B------:R-:W-:Y:S05]  /*29b0*/  BSYNC.RECONVERGENT B3 ;  /* 0x0000000000037941 */ /* 0x000fea0003800200 */
.L_x_5986:
        /* <DEDUP_REMOVED lines=43> */
.L_x_5984:
[----:B------:R-:W-:Y:S05]  /*2c70*/  BSYNC.RECONVERGENT B2 ;  /* 0x0000000000027941 */ /* 0x000fea0003800200 */
.L_x_5983:
        /* <DEDUP_REMOVED lines=23> */
.L_x_5990:
        /* <DEDUP_REMOVED lines=13> */
.L_x_5992:
[----:B------:R-:W-:Y:S05]  /*2ec0*/  BSYNC.RECONVERGENT B3 ;  /* 0x0000000000037941 */ /* 0x000fea0003800200 */
.L_x_5991:
        /* <DEDUP_REMOVED lines=43> */
.L_x_5989:
[----:B------:R-:W-:Y:S05]  /*3180*/  BSYNC.RECONVERGENT B2 ;  /* 0x0000000000027941 */ /* 0x000fea0003800200 */
.L_x_5988:
        /* <DEDUP_REMOVED lines=8> */
[----:B------:R-:W-:Y:S01]  /*3210*/  IMAD.MOV.U32 R69, RZ, RZ, R0 ;  /* 0x000000ffff457224 */ /* 0x000fe200078e0000 */
[----:B------:R-:W-:Y:S01]  /*3220*/  PRMT R97, R71, 0x7632, R97 ;  /* 0x0000763247617816 */ /* 0x000fe20000000061 */
        /* <DEDUP_REMOVED lines=15> */
.L_x_5995:
        /* <DEDUP_REMOVED lines=15> */
.L_x_5997:
[----:B------:R-:W-:Y:S05]  /*3410*/  BSYNC.RECONVERGENT B3 ;  /* 0x0000000000037941 */ /* 0x000fea0003800200 */
.L_x_5996:
        /* <DEDUP_REMOVED lines=43> */
.L_x_5994:
[----:B------:R-:W-:Y:S05]  /*36d0*/  BSYNC.RECONVERGENT B2 ;  /* 0x0000000000027941 */ /* 0x000fea0003800200 */
.L_x_5993:
[----:B------:R-:W-:Y:S02]  /*36e0*/  I2FP.F32.U32 R68, R69 ;  /* 0x0000004500447245 */ /* 0x000fe40000201000 */
[----:B------:R-:W-:-:S03]  /*36f0*/  SHF.L.U32 R70, R73, 0x10, RZ ;  /* 0x0000001049467819 */ /* 0x000fc600000006ff */
[----:B------:R-:W-:Y:S02]  /*3700*/  FFMA.FTZ R68, R68, R89, 1.1641532182693481445e-10 ;  /* 0x2f00000044447423 */ /* 0x000fe40000010059 */
[----:B------:R-:W-:Y:S01]  /*3710*/  FMUL.FTZ R69, R70, R93 ;  /* 0x0000005d46457220 */ /* 0x000fe20000410000 */
[----:B------:R-:W-:Y:S02]  /*3720*/  IMAD.U32 R70, R97, 0x10000, RZ ;  /* 0x0001000061467824 */ /* 0x000fe400078e00ff */
[----:B------:R-:W-:Y:S01]  /*3730*/  FSETP.GTU.FTZ.AND P6, PT, R68, R95, PT ;  /* 0x0000005f4400720b */ /* 0x000fe20003fdc000 */
[----:B------:R-:W-:Y:S01]  /*3740*/  FMUL.FTZ R69, R69, R96 ;  /* 0x0000006045457220 */ /* 0x000fe20000410000 */
[----:B------:R-:W-:-:S04]  /*3750*/  F2FP.BF16.F32.PACK_AB R68, R12, R13 ;  /* 0x0000000d0c44723e */ /* 0x000fc800000010ff */
[----:B------:R-:W-:Y:S02]  /*3760*/  FSEL R69, R69, RZ, !P6 ;  /* 0x000000ff45457208 */ /* 0x000fe40007000000 */
[----:B------:R-:W-:-:S03]  /*3770*/  PLOP3.LUT P6, PT, P6, PT, PT, 0x8, 0x80 ;  /* 0x000000000080781c */ /* 0x000fc600037ce170 */
[----:B------:R-:W-:Y:S01]  /*3780*/  FADD.FTZ R89, R69, R70 ;  /* 0x0000004645597221 */ /* 0x000fe20000010000 */
[----:B------:R-:W-:Y:S02]  /*3790*/  F2FP.BF16.F32.PACK_AB R70, R86, R87 ;  /* 0x000000575646723e */ /* 0x000fe400000010ff */
[----:B------:R-:W-:Y:S02]  /*37a0*/  F2FP.BF16.F32.PACK_AB R69, R79, R80 ;  /* 0x000000504f45723e */ /* 0x000fe400000010ff */
[----:B------:R-:W-:Y:S01]  /*37b0*/  F2FP.BF16.F32.PACK_AB R71, R89, R88 ;  /* 0x000000585947723e */ /* 0x000fe200000010ff */
[----:B------:R-:W-:Y:S06]  /*37c0*/  BRA `(.L_x_5998) ;  /* 0x0000002800247947 */ /* 0x000fec0003800000 */
.L_x_5958:
        /* <DEDUP_REMOVED lines=16> */
.L_x_6001:
        /* <DEDUP_REMOVED lines=13> */
.L_x_6003:
[----:B------:R-:W-:Y:S05]  /*39a0*/  BSYNC.RECONVERGENT B3 ;  /* 0x0000000000037941 */ /* 0x000fea0003800200 */
.L_x_6002:
        /* <DEDUP_REMOVED lines=41> */
[----:B------:R-:W-:Y:S02]  /*3c40*/  HFMA2 R69, -RZ, RZ, 0, 0 ;  /* 0x00000000ff457431 */ /* 0x000fe400000001ff */
[----:B------:R-:W-:-:S07]  /*3c50*/  IMAD.MOV.U32 R12, RZ, RZ, R95 ;  /* 0x000000ffff0c7224 */ /* 0x000fce00078e005f */
.L_x_6000:
[----:B------:R-:W-:Y:S05]  /*3c60*/  BSYNC.RECONVERGENT B2 ;  /* 0x0000000000027941 */ /* 0x000fea0003800200 */
.L_x_5999:
        /* <DEDUP_REMOVED lines=26> */
.L_x_6006:
        /* <DEDUP_REMOVED lines=13> */
.L_x_6008:
[----:B------:R-:W-:Y:S05]  /*3ee0*/  BSYNC.RECONVERGENT B3 ;  /* 0x0000000000037941 */ /* 0x000fea0003800200 */
.L_x_6007:
        /* <DEDUP_REMOVED lines=43> */
.L_x_6005:
[----:B------:R-:W-:Y:S05]  /*41a0*/  BSYNC.RECONVERGENT B2 ;  /* 0x0000000000027941 */ /* 0x000fea0003800200 */
.L_x_6004:
[----:B------:R-:W-:Y:S01]  /*41b0*/  ISETP.NE.AND P2, PT, R70, 0x1, PT ;  /* 0x000000014600780c */ /* 0x000fe20003f45270 */
[----:B------:R-:W-:Y:S01]  /*41c0*/  IMAD.U32 R68, R3, 0x10000, RZ ;  /* 0x0001000003447824 */ /* 0x000fe200078e00ff */
        /* <DEDUP_REMOVED lines=19> */
.L_x_6011:
        /* <DEDUP_REMOVED lines=13> */
.L_x_6013:
[----:B------:R-:W-:Y:S05]  /*43d0*/  BSYNC.RECONVERGENT B3 ;  /* 0x0000000000037941 */ /* 0x000fea0003800200 */
.L_x_6012:
        /* <DEDUP_REMOVED lines=43> */
.L_x_6010:
[----:B------:R-:W-:Y:S05]  /*4690*/  BSYNC.RECONVERGENT B2 ;  /* 0x0000000000027941 */ /* 0x000fea0003800200 */
.L_x_6009:
[----:B------:R-:W-:Y:S01]  /*46a0*/  ISETP.NE.AND P3, PT, R69, 0x1, PT ;  /* 0x000000014500780c */ /* 0x000fe20003f65270 */
[C---:B------:R-:W-:Y:S01]  /*46b0*/  IMAD.U32 R70, R73.reuse, 0x10000, RZ ;  /* 0x0001000049467824 */ /* 0x040fe200078e00ff */
[----:B------:R-:W-:Y:S01]  /*46c0*/  I2FP.F32.U32 R68, R3 ;  /* 0x0000000300447245 */ /* 0x000fe20000201000 */
[----:B------:R-:W-:Y:S01]  /*46d0*/  BSSY.RECONVERGENT B2, `(.L_x_6014) ;  /* 0x000004c000027945 */ /* 0x000fe20003800200 */
[----:B------:R-:W-:Y:S02]  /*46e0*/  HFMA2 R71, -RZ, RZ, 0, 1.1920928955078125e-07 ;  /* 0x00000002ff477431 */ /* 0x000fe400000001ff */
[----:B------:R-:W-:Y:S01]  /*46f0*/  FMUL.FTZ R70, R70, R93 ;  /* 0x0000005d46467220 */ /* 0x000fe20000410000 */
[----:B------:R-:W-:Y:S01]  /*4700*/  PRMT R73, R73, 0x7632, R73 ;  /* 0x0000763249497816 */ /* 0x000fe20000000049 */
[----:B------:R-:W-:Y:S02]  /*4710*/  FFMA.FTZ R3, R68, R89, 1.1641532182693481445e-10 ;  /* 0x2f00000044037423 */ /* 0x000fe40000010059 */
[----:B------:R-:W-:-:S03]  /*4720*/  FMUL.FTZ R70, R70, R95 ;  /* 0x0000005f46467220 */ /* 0x000fc60000410000 */
        /* <DEDUP_REMOVED lines=13> */
.L_x_6016:
        /* <DEDUP_REMOVED lines=13> */
.L_x_6018:
[----:B------:R-:W-:Y:S05]  /*48d0*/  BSYNC.RECONVERGENT B3 ;  /* 0x0000000000037941 */ /* 0x000fea0003800200 */
.L_x_6017:
        /* <DEDUP_REMOVED lines=42> */
[----:B------:R-:W-:-:S07]  /*4b80*/  MOV R94, R68 ;  /* 0x00000044005e7202 */ /* 0x000fce0000000f00 */
.L_x_6015:
[----:B------:R-:W-:Y:S05]  /*4b90*/  BSYNC.RECONVERGENT B2 ;  /* 0x0000000000027941 */ /* 0x000fea0003800200 */
.L_x_6014:
        /* <DEDUP_REMOVED lines=21> */
.L_x_6021:
        /* <DEDUP_REMOVED lines=13> */
.L_x_6023:
[----:B------:R-:W-:Y:S05]  /*4dc0*/  BSYNC.RECONVERGENT B3 ;  /* 0x0000000000037941 */ /* 0x000fea0003800200 */
.L_x_6022:
        /* <DEDUP_REMOVED lines=43> */
.L_x_6020:
[----:B------:R-:W-:Y:S05]  /*5080*/  BSYNC.RECONVERGENT B2 ;  /* 0x0000000000027941 */ /* 0x000fea0003800200 */
.L_x_6019:
[----:B------:R-:W-:Y:S01]  /*5090*/  I2FP.F32.U32 R68, R3 ;  /* 0x0000000300447245 */ /* 0x000fe20000201000 */
[C---:B------:R-:W-:Y:S01]  /*50a0*/  IMAD.U32 R70, R74.reuse, 0x10000, RZ ;  /* 0x000100004a467824 */ /* 0x040fe200078e00ff */
[----:B------:R-:W-:Y:S01]  /*50b0*/  ISETP.NE.AND P4, PT, R69, 0x1, PT ;  /* 0x000000014500780c */ /* 0x000fe20003f85270 */
[----:B------:R-:W-:Y:S01]  /*50c0*/  BSSY.RECONVERGENT B2, `(.L_x_6024) ;  /* 0x000004c000027945 */ /* 0x000fe20003800200 */
[----:B------:R-:W-:Y:S01]  /*50d0*/  PRMT R74, R74, 0x7632, R74 ;  /* 0x000076324a4a7816 */ /* 0x000fe2000000004a */
        /* <DEDUP_REMOVED lines=17> */
.L_x_6026:
        /* <DEDUP_REMOVED lines=13> */
.L_x_6028:
[----:B------:R-:W-:Y:S05]  /*52c0*/  BSYNC.RECONVERGENT B3 ;  /* 0x0000000000037941 */ /* 0x000fea0003800200 */
.L_x_6027:
        /* <DEDUP_REMOVED lines=43> */
.L_x_6025:
[----:B------:R-:W-:Y:S05]  /*5580*/  BSYNC.RECONVERGENT B2 ;  /* 0x0000000000027941 */ /* 0x000fea0003800200 */
.L_x_6024:
        /* <DEDUP_REMOVED lines=9> */
[----:B------:R-:W-:-:S03]  /*5620*/  IMAD.MOV.U32 R3, RZ, RZ, R0 ;  /* 0x000000ffff037224 */ /* 0x000fc600078e0000 */
[----:B------:R-:W-:Y:S02]  /*5630*/  FSEL R86, R74, RZ, !P4 ;  /* 0x000000ff4a567208 */ /* 0x000fe40006000000 */
        /* <DEDUP_REMOVED lines=10> */
.L_x_6031:
        /* <DEDUP_REMOVED lines=13> */
.L_x_6033:
[----:B------:R-:W-:Y:S05]  /*57b0*/  BSYNC.RECONVERGENT B3 ;  /* 0x0000000000037941 */ /* 0x000fea0003800200 */
.L_x_6032:
        /* <DEDUP_REMOVED lines=43> */
.L_x_6030:
[----:B------:R-:W-:Y:S05]  /*5a70*/  BSYNC.RECONVERGENT B2 ;  /* 0x0000000000027941 */ /* 0x000fea0003800200 */
.L_x_6029:
[----:B------:R-:W-:Y:S01]  /*5a80*/  I2FP.F32.U32 R68, R3 ;  /* 0x0000000300447245 */ /* 0x000fe20000201000 */
[----:B------:R-:W-:Y:S01]  /*5a90*/  IMAD.U32 R70, R75, 0x10000, RZ ;  /* 0x000100004b467824 */ /* 0x000fe200078e00ff */
        /* <DEDUP_REMOVED lines=20> */
.L_x_6036:
        /* <DEDUP_REMOVED lines=15> */
.L_x_6038:
[----:B------:R-:W-:Y:S05]  /*5cd0*/  BSYNC.RECONVERGENT B3 ;  /* 0x0000000000037941 */ /* 0x000fea0003800200 */
.L_x_6037:
        /* <DEDUP_REMOVED lines=43> */
.L_x_6035:
[----:B------:R-:W-:Y:S05]  /*5f90*/  BSYNC.RECONVERGENT B2 ;  /* 0x0000000000027941 */ /* 0x000fea0003800200 */
.L_x_6034:
[----:B------:R-:W-:Y:S01]  /*5fa0*/  I2FP.F32.U32 R68, R69 ;  /* 0x0000004500447245 */ /* 0x000fe20000201000 */
[----:B------:R-:W-:Y:S01]  /*5fb0*/  IMAD.U32 R70, R73, 0x10000, RZ ;  /* 0x0001000049467824 */ /* 0x000fe200078e00ff */
[----:B------:R-:W-:-:S03]  /*5fc0*/  F2FP.BF16.F32.PACK_AB R69, R79, R80 ;  /* 0x000000504f45723e */ /* 0x000fc600000010ff */
[----:B------:R-:W-:Y:S01]  /*5fd0*/  FFMA.FTZ R89, R68, R89, 1.1641532182693481445e-10 ;  /* 0x2f00000044597423 */ /* 0x000fe20000010059 */
[----:B------:R-:W-:Y:S01]  /*5fe0*/  FMUL.FTZ R70, R70, R93 ;  /* 0x0000005d46467220 */ /* 0x000fe20000410000 */
[----:B------:R-:W-:-:S03]  /*5ff0*/  F2FP.BF16.F32.PACK_AB R68, R12, R13 ;  /* 0x0000000d0c44723e */ /* 0x000fc600000010ff */
[----:B------:R-:W-:Y:S01]  /*6000*/  FMUL.FTZ R70, R70, R95 ;  /* 0x0000005f46467220 */ /* 0x000fe20000410000 */
[----:B------:R-:W-:-:S04]  /*6010*/  FSETP.GTU.FTZ.AND P6, PT, R89, R96, PT ;  /* 0x000000605900720b */ /* 0x000fc80003fdc000 */
[----:B------:R-:W-:Y:S02]  /*6020*/  FSEL R89, R70, RZ, !P6 ;  /* 0x000000ff46597208 */ /* 0x000fe40007000000 */
[----:B------:R-:W-:Y:S02]  /*6030*/  PLOP3.LUT P6, PT, P6, PT, PT, 0x8, 0x80 ;  /* 0x000000000080781c */ /* 0x000fe400037ce170 */
[----:B------:R-:W-:Y:S02]  /*6040*/  F2FP.BF16.F32.PACK_AB R70, R86, R87 ;  /* 0x000000575646723e */ /* 0x000fe400000010ff */
[----:B------:R-:W-:-:S09]  /*6050*/  F2FP.BF16.F32.PACK_AB R71, R89, R88 ;  /* 0x000000585947723e */ /* 0x000fd200000010ff */
.L_x_5998:
[----:B------:R-:W-:Y:S01]  /*6060*/  SEL R100, RZ, 0x1000000, !P6 ;  /* 0x01000000ff647807 */ /* 0x000fe20007000000 */
[----:B------:R-:W0:Y:S01]  /*6070*/  LDC.64 R74, c[0x0][0x3a8] ;  /* 0x0000ea00ff4a7b82 */ /* 0x000e220000000a00 */
[----:B------:R-:W-:Y:S02]  /*6080*/  ISETP.NE.AND P6, PT, R72, RZ, PT ;  /* 0x000000ff4800720c */ /* 0x000fe40003fc5270 */
[----:B------:R-:W-:Y:S02]  /*6090*/  SEL R98, RZ, 0x10000, !P5 ;  /* 0x00010000ff627807 */ /* 0x000fe40006800000 */
[----:B------:R-:W-:Y:S02]  /*60a0*/  SEL R99, RZ, 0x100, !P4 ;  /* 0x00000100ff637807 */ /* 0x000fe40006000000 */
[----:B------:R-:W-:Y:S01]  /*60b0*/  SEL R97, RZ, 0x1000000, !P2 ;  /* 0x01000000ff617807 */ /* 0x000fe20005000000 */
[----:B------:R-:W1:Y:S01]  /*60c0*/  LDC.64 R72, c[0x0][0x3b0] ;  /* 0x0000ec00ff487b82 */ /* 0x000e620000000a00 */
[----:B------:R-:W-:-:S02]  /*60d0*/  SEL R96, RZ, 0x10000, !P1 ;  /* 0x00010000ff607807 */ /* 0x000fc40004800000 */
[----:B------:R-:W-:Y:S02]  /*60e0*/  SEL R95, RZ, 0x100, !P0 ;  /* 0x00000100ff5f7807 */ /* 0x000fe40004000000 */
[----:B------:R-:W-:Y:S02]  /*60f0*/  LOP3.LUT R99, R99, R100, R98, 0xfe, !PT ;  /* 0x0000006463637212 */ /* 0x000fe400078efe62 */
[----:B------:R-:W-:Y:S02]  /*6100*/  LOP3.LUT R95, R95, R97, R96, 0xfe, !PT ;  /* 0x000000615f5f7212 */ /* 0x000fe400078efe60 */
[----:B------:R-:W-:Y:S02]  /*6110*/  SEL R98, RZ, 0x1, !P3 ;  /* 0x00000001ff627807 */ /* 0x000fe40005800000 */
[----:B------:R-:W-:Y:S02]  /*6120*/  SEL R96, RZ, 0x1, !P6 ;  /* 0x00000001ff607807 */ /* 0x000fe40007000000 */
[----:B------:R-:W-:-:S02]  /*6130*/  LOP3.LUT R97, R99, R98, RZ, 0xfc, !PT ;  /* 0x0000006263617212 */ /* 0x000fc400078efcff */
[----:B------:R-:W-:Y:S01]  /*6140*/  LOP3.LUT R96, R95, R96, RZ, 0xfc, !PT ;  /* 0x000000605f607212 */ /* 0x000fe200078efcff */
[----:B0-----:R-:W-:Y:S01]  /*6150*/  IMAD.WIDE.U32 R74, R81, 0x10, R74 ;  /* 0x00000010514a7825 */ /* 0x001fe200078e004a */
[----:B------:R-:W-:-:S03]  /*6160*/  MOV R95, R94 ;  /* 0x0000005e005f7202 */ /* 0x000fc60000000f00 */
[C---:B------:R-:W-:Y:S01]  /*6170*/  VIADD R94, R81.reuse, 0x20 ;  /* 0x00000020515e7836 */ /* 0x040fe20000000000 */
[----:B------:R0:W-:Y:S01]  /*6180*/  STG.E.128 desc[UR8][R74.64], R68 ;  /* 0x000000444a007986 */ /* 0x0001e2000c101d08 */
[----:B-1----:R-:W-:-:S05]  /*6190*/  IMAD.WIDE.U32 R72, R81, 0x8, R72 ;  /* 0x0000000851487825 */ /* 0x002fca00078e0048 */
[----:B------:R0:W-:Y:S02]  /*61a0*/  STG.E.64 desc[UR8][R72.64], R96 ;  /* 0x0000006048007986 */ /* 0x0001e4000c101b08 */
.L_x_5957:
[----:B------:R-:W-:Y:S05]  /*61b0*/  BSYNC.RECONVERGENT B1 ;  /* 0x0000000000017941 */ /* 0x000fea0003800200 */
.L_x_5956:
        /* <DEDUP_REMOVED lines=29> */
.L_x_6044:
        /* <DEDUP_REMOVED lines=13> */
.L_x_6046:
[----:B------:R-:W-:Y:S05]  /*6460*/  BSYNC.RECONVERGENT B3 ;  /* 0x0000000000037941 */ /* 0x000fea0003800200 */
.L_x_6045:
        /* <DEDUP_REMOVED lines=42> */
.L_x_6043:
[----:B------:R-:W-:Y:S05]  /*6710*/  BSYNC.RECONVERGENT B2 ;  /* 0x0000000000027941 */ /* 0x000fea0003800200 */
.L_x_6042:
        /* <DEDUP_REMOVED lines=9> */
[----:B------:R-:W-:Y:S01]  /*67b0*/  PRMT R72, R72, 0x7632, R72 ;  /* 0x0000763248487816 */ /* 0x000fe20000000048 */
[----:B------:R-:W-:Y:S01]  /*67c0*/  FFMA.FTZ R14, R3, R98, 1.1641532182693481445e-10 ;  /* 0x2f000000030e7423 */ /* 0x000fe20000010062 */
[C---:B------:R-:W-:Y:S01]  /*67d0*/  IMAD.U32 R3, R68.reuse, 0x10000, RZ ;  /* 0x0001000044037824 */ /* 0x040fe200078e00ff */
[----:B------:R-:W-:Y:S01]  /*67e0*/  PRMT R68, R68, 0x7632, R68 ;  /* 0x0000763244447816 */ /* 0x000fe20000000044 */
[----:B0-----:R-:W-:-:S02]  /*67f0*/  FMUL.FTZ R78, R78, R91 ;  /* 0x0000005b4e4e7220 */ /* 0x001fc40000410000 */
        /* <DEDUP_REMOVED lines=15> */
.L_x_6049:
        /* <DEDUP_REMOVED lines=13> */
.L_x_6051:
[----:B------:R-:W-:Y:S05]  /*69c0*/  BSYNC.RECONVERGENT B3 ;  /* 0x0000000000037941 */ /* 0x000fea0003800200 */
.L_x_6050:
        /* <DEDUP_REMOVED lines=43> */
.L_x_6048:
[----:B------:R-:W-:Y:S05]  /*6c80*/  BSYNC.RECONVERGENT B2 ;  /* 0x0000000000027941 */ /* 0x000fea0003800200 */
.L_x_6047:
[----:B------:R-:W-:Y:S01]  /*6c90*/  I2FP.F32.U32 R3, R3 ;  /* 0x0000000300037245 */ /* 0x000fe20000201000 */
[----:B------:R-:W-:Y:S01]  /*6ca0*/  IMAD.U32 R78, R72, 0x10000, RZ ;  /* 0x00010000484e7824 */ /* 0x000fe200078e00ff */
[----:B------:R-:W-:Y:S01]  /*6cb0*/  ISETP.NE.AND P1, PT, R77, 0x1, PT ;  /* 0x000000014d00780c */ /* 0x000fe20003f25270 */
[----:B------:R-:W-:Y:S01]  /*6cc0*/  BSSY.RECONVERGENT B2, `(.L_x_6052) ;  /* 0x000004d000027945 */ /* 0x000fe20003800200 */
[----:B------:R-:W-:Y:S01]  /*6cd0*/  SHF.L.U32 R68, R68, 0x10, RZ ;  /* 0x0000001044447819 */ /* 0x000fe200000006ff */
[----:B------:R-:W-:Y:S01]  /*6ce0*/  FFMA.FTZ R72, R3, R98, 1.1641532182693481445e-10 ;  /* 0x2f00000003487423 */ /* 0x000fe20000010062 */
[----:B------:R-:W-:Y:S01]  /*6cf0*/  FMUL.FTZ R78, R78, R93 ;  /* 0x0000005d4e4e7220 */ /* 0x000fe20000410000 */
[----:B------:R-:W-:Y:S02]  /*6d00*/  IMAD.MOV.U32 R84, RZ, RZ, 0x2 ;  /* 0x00000002ff547424 */ /* 0x000fe400078e00ff */
        /* <DEDUP_REMOVED lines=15> */
.L_x_6054:
        /* <DEDUP_REMOVED lines=13> */
.L_x_6056:
[----:B------:R-:W-:Y:S05]  /*6ed0*/  BSYNC.RECONVERGENT B3 ;  /* 0x0000000000037941 */ /* 0x000fea0003800200 */
.L_x_6055:
        /* <DEDUP_REMOVED lines=43> */
.L_x_6053:
[----:B------:R-:W-:Y:S05]  /*7190*/  BSYNC.RECONVERGENT B2 ;  /* 0x0000000000027941 */ /* 0x000fea0003800200 */
.L_x_6052:
[----:B------:R-:W-:Y:S01]  /*71a0*/  I2FP.F32.U32 R3, R3 ;  /* 0x0000000300037245 */ /* 0x000fe20000201000 */
[----:B------:R-:W-:Y:S01]  /*71b0*/  BSSY.RECONVERGENT B2, `(.L_x_6057) ;  /* 0x0000051000027945 */ /* 0x000fe20003800200 */
[----:B------:R-:W-:Y:S02]  /*71c0*/  SHF.L.U32 R72, R73, 0x10, RZ ;  /* 0x0000001049487819 */ /* 0x000fe400000006ff */
[----:B------:R-:W-:Y:S01]  /*71d0*/  ISETP.NE.AND P2, PT, R84, 0x1, PT ;  /* 0x000000015400780c */ /* 0x000fe20003f45270 */
[----:B------:R-:W-:Y:S01]  /*71e0*/  FFMA.FTZ R68, R3, R98, 1.1641532182693481445e-10 ;  /* 0x2f00000003447423 */ /* 0x000fe20000010062 */
[C---:B------:R-:W-:Y:S02]  /*71f0*/  IMAD.U32 R3, R69.reuse, 0x10000, RZ ;  /* 0x0001000045037824 */ /* 0x040fe400078e00ff */
[----:B------:R-:W-:Y:S01]  /*7200*/  FMUL.FTZ R72, R72, R93 ;  /* 0x0000005d48487220 */ /* 0x000fe20000410000 */
[----:B------:R-:W-:Y:S02]  /*7210*/  PRMT R77, R69, 0x7632, R77 ;  /* 0x00007632454d7816 */ /* 0x000fe4000000004d */
[----:B------:R-:W-:Y:S01]  /*7220*/  FSETP.GTU.FTZ.AND P1, PT, R68, R97, PT ;  /* 0x000000614400720b */ /* 0x000fe20003f3c000 */
[----:B------:R-:W-:Y:S01]  /*7230*/  FMUL.FTZ R72, R72, R91 ;  /* 0x0000005b48487220 */ /* 0x000fe20000410000 */
[----:B------:R-:W-:-:S04]  /*7240*/  MOV R69, R0 ;  /* 0x0000000000457202 */ /* 0x000fc80000000f00 */
[----:B------:R-:W-:Y:S02]  /*7250*/  FSEL R72, R72, RZ, !P1 ;  /* 0x000000ff48487208 */ /* 0x000fe40004800000 */
[----:B------:R-:W-:-:S03]  /*7260*/  PLOP3.LUT P1, PT, P1, PT, PT, 0x8, 0x80 ;  /* 0x000000000080781c */ /* 0x000fc60000f2e170 */
[--C-:B------:R-:W-:Y:S01]  /*7270*/  FADD.FTZ R78, R72, R3.reuse ;  /* 0x00000003484e7221 */ /* 0x100fe20000010000 */
[----:B------:R-:W-:Y:S01]  /*7280*/  PRMT R3, R73, 0x7632, R3 ;  /* 0x0000763249037816 */ /* 0x000fe20000000003 */
[----:B------:R-:W-:Y:S01]  /*7290*/  IMAD.MOV.U32 R73, RZ, RZ, 0x2 ;  /* 0x00000002ff497424 */ /* 0x000fe200078e00ff */
        /* <DEDUP_REMOVED lines=9> */
.L_x_6059:
        /* <DEDUP_REMOVED lines=13> */
.L_x_6061:
[----:B------:R-:W-:Y:S05]  /*7400*/  BSYNC.RECONVERGENT B3 ;  /* 0x0000000000037941 */ /* 0x000fea0003800200 */
.L_x_6060:
        /* <DEDUP_REMOVED lines=43> */
.L_x_6058:
[----:B------:R-:W-:Y:S05]  /*76c0*/  BSYNC.RECONVERGENT B2 ;  /* 0x0000000000027941 */ /* 0x000fea0003800200 */
.L_x_6057:
        /* <DEDUP_REMOVED lines=23> */
.L_x_6064:
        /* <DEDUP_REMOVED lines=13> */
.L_x_6066:
[----:B------:R-:W-:Y:S05]  /*7910*/  BSYNC.RECONVERGENT B3 ;  /* 0x0000000000037941 */ /* 0x000fea0003800200 */
.L_x_6065:
        /* <DEDUP_REMOVED lines=43> */
.L_x_6063:
[----:B------:R-:W-:Y:S05]  /*7bd0*/  BSYNC.RECONVERGENT B2 ;  /* 0x0000000000027941 */ /* 0x000fea0003800200 */
.L_x_6062:
        /* <DEDUP_REMOVED lines=25> */
.L_x_6069:
        /* <DEDUP_REMOVED lines=13> */
.L_x_6071:
[----:B------:R-:W-:Y:S05]  /*7e40*/  BSYNC.RECONVERGENT B3 ;  /* 0x0000000000037941 */ /* 0x000fea0003800200 */
.L_x_6070:
        /* <DEDUP_REMOVED lines=43> */
.L_x_6068:
[----:B------:R-:W-:Y:S05]  /*8100*/  BSYNC.RECONVERGENT B2 ;  /* 0x0000000000027941 */ /* 0x000fea0003800200 */
.L_x_6067:
        /* <DEDUP_REMOVED lines=23> */
.L_x_6074:
        /* <DEDUP_REMOVED lines=13> */
.L_x_6076:
[----:B------:R-:W-:Y:S05]  /*8350*/  BSYNC.RECONVERGENT B3 ;  /* 0x0000000000037941 */ /* 0x000fea0003800200 */
.L_x_6075:
        /* <DEDUP_REMOVED lines=43> */
.L_x_6073:
[----:B------:R-:W-:Y:S05]  /*8610*/  BSYNC.RECONVERGENT B2 ;  /* 0x0000000000027941 */ /* 0x000fea0003800200 */
.L_x_6072:
[----:B------:R-:W-:Y:S01]  /*8620*/  I2FP.F32.U32 R3, R3 ;  /* 0x0000000300037245 */ /* 0x000fe20000201000 */
[----:B------:R-:W-:Y:S01]  /*8630*/  IMAD.U32 R70, R75, 0x10000, RZ ;  /* 0x000100004b467824 */ /* 0x000fe200078e00ff */
[----:B------:R-:W-:Y:S01]  /*8640*/  ISETP.NE.AND P6, PT, R73, 0x1, PT ;  /* 0x000000014900780c */ /* 0x000fe20003fc5270 */
[----:B------:R-:W-:Y:S01]  /*8650*/  BSSY.RECONVERGENT B2, `(.L_x_6077) ;  /* 0x0000051000027945 */ /* 0x000fe20003800200 */
[----:B------:R-:W-:Y:S01]  /*8660*/  PRMT R75, R75, 0x7632, R75 ;  /* 0x000076324b4b7816 */ /* 0x000fe2000000004b */
[----:B------:R-:W-:Y:S01]  /*8670*/  FFMA.FTZ R68, R3, R98, 1.1641532182693481445e-10 ;  /* 0x2f00000003447423 */ /* 0x000fe20000010062 */
[----:B------:R-:W-:Y:S01]  /*8680*/  FMUL.FTZ R70, R70, R93 ;  /* 0x0000005d46467220 */ /* 0x000fe20000410000 */
[C---:B------:R-:W-:Y:S01]  /*8690*/  IMAD.U32 R3, R71.reuse, 0x10000, RZ ;  /* 0x0001000047037824 */ /* 0x040fe200078e00ff */
[----:B------:R-:W-:Y:S01]  /*86a0*/  PRMT R74, R71, 0x7632, R74 ;  /* 0x00007632474a7816 */ /* 0x000fe2000000004a */
[----:B------:R-:W-:Y:S02]  /*86b0*/  IMAD.MOV.U32 R69, RZ, RZ, R0 ;  /* 0x000000ffff457224 */ /* 0x000fe400078e0000 */
[----:B------:R-:W-:Y:S01]  /*86c0*/  FMUL.FTZ R70, R70, R91 ;  /* 0x0000005b46467220 */ /* 0x000fe20000410000 */
[----:B------:R-:W-:-:S04]  /*86d0*/  FSETP.GTU.FTZ.AND P5, PT, R68, R97, PT ;  /* 0x000000614400720b */ /* 0x000fc80003fbc000 */
[----:B------:R-:W-:Y:S02]  /*86e0*/  FSEL R70, R70, RZ, !P5 ;  /* 0x000000ff46467208 */ /* 0x000fe40006800000 */
[----:B------:R-:W-:-:S03]  /*86f0*/  PLOP3.LUT P5, PT, P5, PT, PT, 0x8, 0x80 ;  /* 0x000000000080781c */ /* 0x000fc60002fae170 */
[----:B------:R-:W-:Y:S01]  /*8700*/  FADD.FTZ R90, R70, R3 ;  /* 0x00000003465a7221 */ /* 0x000fe20000010000 */
[----:B------:R-:W-:Y:S01]  /*8710*/  MOV R3, 0x2 ;  /* 0x0000000200037802 */ /* 0x000fe20000000f00 */
        /* <DEDUP_REMOVED lines=9> */
.L_x_6079:
        /* <DEDUP_REMOVED lines=15> */
.L_x_6081:
[----:B------:R-:W-:Y:S05]  /*88a0*/  BSYNC.RECONVERGENT B3 ;  /* 0x0000000000037941 */ /* 0x000fea0003800200 */
.L_x_6080:
        /* <DEDUP_REMOVED lines=43> */
.L_x_6078:
[----:B------:R-:W-:Y:S05]  /*8b60*/  BSYNC.RECONVERGENT B2 ;  /* 0x0000000000027941 */ /* 0x000fea0003800200 */
.L_x_6077:
[----:B------:R-:W-:Y:S01]  /*8b70*/  I2FP.F32.U32 R69, R69 ;  /* 0x0000004500457245 */ /* 0x000fe20000201000 */
[----:B------:R-:W-:Y:S01]  /*8b80*/  IMAD.U32 R68, R75, 0x10000, RZ ;  /* 0x000100004b447824 */ /* 0x000fe200078e00ff */
[----:B------:R-:W-:-:S03]  /*8b90*/  F2FP.BF16.F32.PACK_AB R70, R84, R85 ;  /* 0x000000555446723e */ /* 0x000fc600000010ff */
[----:B------:R-:W-:Y:S01]  /*8ba0*/  FFMA.FTZ R98, R69, R98, 1.1641532182693481445e-10 ;  /* 0x2f00000045627423 */ /* 0x000fe20000010062 */
[----:B------:R-:W-:Y:S01]  /*8bb0*/  FMUL.FTZ R68, R68, R93 ;  /* 0x0000005d44447220 */ /* 0x000fe20000410000 */
[----:B------:R-:W-:-:S03]  /*8bc0*/  SHF.L.U32 R69, R74, 0x10, RZ ;  /* 0x000000104a457819 */ /* 0x000fc600000006ff */
[----:B------:R-:W-:Y:S01]  /*8bd0*/  FMUL.FTZ R68, R68, R91 ;  /* 0x0000005b44447220 */ /* 0x000fe20000410000 */
[----:B------:R-:W-:-:S04]  /*8be0*/  FSETP.GTU.FTZ.AND P6, PT, R98, R97, PT ;  /* 0x000000616200720b */ /* 0x000fc80003fdc000 */
[----:B------:R-:W-:Y:S02]  /*8bf0*/  FSEL R68, R68, RZ, !P6 ;  /* 0x000000ff44447208 */ /* 0x000fe40007000000 */
[----:B------:R-:W-:-:S03]  /*8c00*/  PLOP3.LUT P6, PT, P6, PT, PT, 0x8, 0x80 ;  /* 0x000000000080781c */ /* 0x000fc600037ce170 */
[----:B------:R-:W-:Y:S01]  /*8c10*/  FADD.FTZ R91, R68, R69 ;  /* 0x00000045445b7221 */ /* 0x000fe20000010000 */
[----:B------:R-:W-:Y:S02]  /*8c20*/  F2FP.BF16.F32.PACK_AB R69, R77, R78 ;  /* 0x0000004e4d45723e */ /* 0x000fe400000010ff */
[----:B------:R-:W-:Y:S02]  /*8c30*/  F2FP.BF16.F32.PACK_AB R68, R15, R14 ;  /* 0x0000000e0f44723e */ /* 0x000fe400000010ff */
[----:B------:R-:W-:Y:S01]  /*8c40*/  F2FP.BF16.F32.PACK_AB R71, R91, R90 ;  /* 0x0000005a5b47723e */ /* 0x000fe200000010ff */
[----:B------:R-:W-:Y:S06]  /*8c50*/  BRA `(.L_x_6082) ;  /* 0x0000002800207947 */ /* 0x000fec0003800000 */
.L_x_6041:
        /* <DEDUP_REMOVED lines=16> */
.L_x_6085:
        /* <DEDUP_REMOVED lines=13> */
.L_x_6087:
[----:B------:R-:W-:Y:S05]  /*8e30*/  BSYNC.RECONVERGENT B3 ;  /* 0x0000000000037941 */ /* 0x000fea0003800200 */
.L_x_6086:
        /* <DEDUP_REMOVED lines=42> */
.L_x_6084:
[----:B------:R-:W-:Y:S05]  /*90e0*/  BSYNC.RECONVERGENT B2 ;  /* 0x0000000000027941 */ /* 0x000fea0003800200 */
.L_x_6083:
[----:B------:R-:W0:Y:S01]  /*90f0*/  LDC R98, c[0x0][0x404] ;  /* 0x00010100ff627b82 */ /* 0x000e220000000800 */
[----:B------:R-:W-:Y:S01]  /*9100*/  I2FP.F32.U32 R14, R14 ;  /* 0x0000000e000e7245 */ /* 0x000fe20000201000 */
[----:B------:R-:W-:Y:S01]  /*9110*/  IMAD.MOV.U32 R91, RZ, RZ, 0x2f800000 ;  /* 0x2f800000ff5b7424 */ /* 0x000fe200078e00ff */
[----:B------:R-:W-:Y:S01]  /*9120*/  ISETP.NE.AND P1, PT, R15, 0x1, PT ;  /* 0x000000010f00780c */ /* 0x000fe20003f25270 */
[----:B------:R-:W-:Y:S01]  /*9130*/  BSSY.RECONVERGENT B2, `(.L_x_6088) ;  /* 0x000004f000027945 */ /* 0x000fe20003800200 */
[----:B-----5:R-:W-:Y:S01]  /*9140*/  SHF.L.U32 R68, R72, 0x10, RZ ;  /* 0x0000001048447819 */ /* 0x020fe200000006ff */
        /* <DEDUP_REMOVED lines=20> */
.L_x_6090:
        /* <DEDUP_REMOVED lines=13> */
.L_x_6092:
[----:B------:R-:W-:Y:S05]  /*9360*/  BSYNC.RECONVERGENT B3 ;  /* 0x0000000000037941 */ /* 0x000fea0003800200 */
.L_x_6091:
        /* <DEDUP_REMOVED lines=43> */
.L_x_6089:
[----:B------:R-:W-:Y:S05]  /*9620*/  BSYNC.RECONVERGENT B2 ;  /* 0x0000000000027941 */ /* 0x000fea0003800200 */
.L_x_6088:
[----:B------:R-:W-:Y:S01]  /*9630*/  ISETP.NE.AND P2, PT, R69, 0x1, PT ;  /* 0x000000014500780c */ /* 0x000fe20003f45270 */
[----:B------:R-:W-:Y:S01]  /*9640*/  BSSY.RECONVERGENT B2, `(.L_x_6093) ;  /* 0x000004d000027945 */ /* 0x000fe20003800200 */
[----:B------:R-:W-:Y:S01]  /*9650*/  I2FP.F32.U32 R68, R3 ;  /* 0x0000000300447245 */ /* 0x000fe20000201000 */
[----:B------:R-:W-:Y:S01]  /*9660*/  IMAD.MOV.U32 R71, RZ, RZ, 0x2 ;  /* 0x00000002ff477424 */ /* 0x000fe200078e00ff */
[----:B------:R-:W-:-:S03]  /*9670*/  SHF.L.U32 R72, R72, 0x10, RZ ;  /* 0x0000001048487819 */ /* 0x000fc600000006ff */
[----:B------:R-:W-:Y:S02]  /*9680*/  FFMA.FTZ R3, R68, R91, 1.1641532182693481445e-10 ;  /* 0x2f00000044037423 */ /* 0x000fe4000001005b */
[----:B------:R-:W-:-:S03]  /*9690*/  FMUL.FTZ R72, R72, R93 ;  /* 0x0000005d48487220 */ /* 0x000fc60000410000 */
[----:B------:R-:W-:Y:S01]  /*96a0*/  FSETP.GTU.FTZ.AND P1, PT, R3, R98, PT ;  /* 0x000000620300720b */ /* 0x000fe20003f3c000 */
[----:B------:R-:W-:Y:S01]  /*96b0*/  FMUL.FTZ R15, R72, R97 ;  /* 0x00000061480f7220 */ /* 0x000fe20000410000 */
[----:B------:R-:W-:Y:S02]  /*96c0*/  IMAD.MOV.U32 R3, RZ, RZ, R0 ;  /* 0x000000ffff037224 */ /* 0x000fe400078e0000 */
        /* <DEDUP_REMOVED lines=11> */
.L_x_6095:
        /* <DEDUP_REMOVED lines=13> */
.L_x_6097:
[----:B------:R-:W-:Y:S05]  /*9850*/  BSYNC.RECONVERGENT B3 ;  /* 0x0000000000037941 */ /* 0x000fea0003800200 */
.L_x_6096:
        /* <DEDUP_REMOVED lines=42> */
[----:B------:R-:W-:-:S07]  /*9b00*/  IMAD.MOV.U32 R96, RZ, RZ, R68 ;  /* 0x000000ffff607224 */ /* 0x000fce00078e0044 */
.L_x_6094:
[----:B------:R-:W-:Y:S05]  /*9b10*/  BSYNC.RECONVERGENT B2 ;  /* 0x0000000000027941 */ /* 0x000fea0003800200 */
.L_x_6093:
        /* <DEDUP_REMOVED lines=9> */
[----:B------:R-:W-:Y:S01]  /*9bb0*/  FMUL.FTZ R70, R70, R97 ;  /* 0x0000006146467220 */ /* 0x000fe20000410000 */
[----:B------:R-:W-:Y:S02]  /*9bc0*/  PRMT R3, R73, 0x7632, R3 ;  /* 0x0000763249037816 */ /* 0x000fe40000000003 */
        /* <DEDUP_REMOVED lines=11> */
.L_x_6100:
        /* <DEDUP_REMOVED lines=13> */
.L_x_6102:
[----:B------:R-:W-:Y:S05]  /*9d50*/  BSYNC.RECONVERGENT B3 ;  /* 0x0000000000037941 */ /* 0x000fea0003800200 */
.L_x_6101:
        /* <DEDUP_REMOVED lines=43> */
.L_x_6099:
[----:B------:R-:W-:Y:S05]  /*a010*/  BSYNC.RECONVERGENT B2 ;  /* 0x0000000000027941 */ /* 0x000fea0003800200 */
.L_x_6098:
        /* <DEDUP_REMOVED lines=9> */
[----:B------:R-:W-:-:S04]  /*a0b0*/  IMAD.MOV.U32 R3, RZ, RZ, R0 ;  /* 0x000000ffff037224 */ /* 0x000fc800078e0000 */
[----:B------:R-:W-:Y:S02]  /*a0c0*/  FSEL R77, R70, RZ, !P2 ;  /* 0x000000ff464d7208 */ /* 0x000fe40005000000 */
        /* <DEDUP_REMOVED lines=10> */
.L_x_6105:
        /* <DEDUP_REMOVED lines=13> */
.L_x_6107:
[----:B------:R-:W-:Y:S05]  /*a240*/  BSYNC.RECONVERGENT B3 ;  /* 0x0000000000037941 */ /* 0x000fea0003800200 */
.L_x_6106:
        /* <DEDUP_REMOVED lines=43> */
.L_x_6104:
[----:B------:R-:W-:Y:S05]  /*a500*/  BSYNC.RECONVERGENT B2 ;  /* 0x0000000000027941 */ /* 0x000fea0003800200 */
.L_x_6103:
[----:B------:R-:W-:Y:S01]  /*a510*/  I2FP.F32.U32 R68, R3 ;  /* 0x0000000300447245 */ /* 0x000fe20000201000 */
[----:B------:R-:W-:Y:S01]  /*a520*/  BSSY.RECONVERGENT B2, `(.L_x_6108) ;  /* 0x000004e000027945 */ /* 0x000fe20003800200 */
[----:B------:R-:W-:Y:S02]  /*a530*/  SHF.L.U32 R70, R74, 0x10, RZ ;  /* 0x000000104a467819 */ /* 0x000fe400000006ff */
[----:B------:R-:W-:Y:S01]  /*a540*/  ISETP.NE.AND P4, PT, R69, 0x1, PT ;  /* 0x000000014500780c */ /* 0x000fe20003f85270 */
[----:B------:R-:W-:Y:S01]  /*a550*/  FFMA.FTZ R3, R68, R91, 1.1641532182693481445e-10 ;  /* 0x2f00000044037423 */ /* 0x000fe2000001005b */
[----:B------:R-:W-:Y:S01]  /*a560*/  PRMT R74, R74, 0x7632, R74 ;  /* 0x000076324a4a7816 */ /* 0x000fe2000000004a */
[----:B------:R-:W-:-:S03]  /*a570*/  FMUL.FTZ R70, R70, R93 ;  /* 0x0000005d46467220 */ /* 0x000fc60000410000 */
[----:B------:R-:W-:Y:S01]  /*a580*/  FSETP.GTU.FTZ.AND P3, PT, R3, R98, PT ;  /* 0x000000620300720b */ /* 0x000fe20003f7c000 */
[----:B------:R-:W-:Y:S01]  /*a590*/  FMUL.FTZ R70, R70, R97 ;  /* 0x0000006146467220 */ /* 0x000fe20000410000 */
[----:B------:R-:W-:-:S04]  /*a5a0*/  IMAD.MOV.U32 R3, RZ, RZ, R0 ;  /* 0x000000ffff037224 */ /* 0x000fc800078e0000 */
[----:B------:R-:W-:Y:S01]  /*a5b0*/  FSEL R85, R70, RZ, !P3 ;  /* 0x000000ff46557208 */ /* 0x000fe20005800000 */
[----:B------:R-:W-:Y:S01]  /*a5c0*/  IMAD.MOV.U32 R70, RZ, RZ, 0x2 ;  /* 0x00000002ff467424 */ /* 0x000fe200078e00ff */
        /* <DEDUP_REMOVED lines=10> */
.L_x_6110:
        /* <DEDUP_REMOVED lines=13> */
.L_x_6112:
[----:B------:R-:W-:Y:S05]  /*a740*/  BSYNC.RECONVERGENT B3 ;  /* 0x0000000000037941 */ /* 0x000fea0003800200 */
.L_x_6111:
        /* <DEDUP_REMOVED lines=43> */
.L_x_6109:
[----:B------:R-:W-:Y:S05]  /*aa00*/  BSYNC.RECONVERGENT B2 ;  /* 0x0000000000027941 */ /* 0x000fea0003800200 */
.L_x_6108:
        /* <DEDUP_REMOVED lines=21> */
.L_x_6115:
        /* <DEDUP_REMOVED lines=13> */
.L_x_6117:
[----:B------:R-:W-:Y:S05]  /*ac30*/  BSYNC.RECONVERGENT B3 ;  /* 0x0000000000037941 */ /* 0x000fea0003800200 */
.L_x_6116:
        /* <DEDUP_REMOVED lines=43> */
.L_x_6114:
[----:B------:R-:W-:Y:S05]  /*aef0*/  BSYNC.RECONVERGENT B2 ;  /* 0x0000000000027941 */ /* 0x000fea0003800200 */
.L_x_6113:
[----:B------:R-:W-:Y:S01]  /*af00*/  I2FP.F32.U32 R68, R3 ;  /* 0x0000000300447245 */ /* 0x000fe20000201000 */
[----:B------:R-:W-:Y:S01]  /*af10*/  BSSY.RECONVERGENT B2, `(.L_x_6118) ;  /* 0x0000050000027945 */ /* 0x000fe20003800200 */
[----:B------:R-:W-:Y:S01]  /*af20*/  SHF.L.U32 R70, R75, 0x10, RZ ;  /* 0x000000104b467819 */ /* 0x000fe200000006ff */
[----:B------:R-:W-:Y:S01]  /*af30*/  IMAD.MOV.U32 R69, RZ, RZ, R0 ;  /* 0x000000ffff457224 */ /* 0x000fe200078e0000 */
[----:B------:R-:W-:Y:S01]  /*af40*/  ISETP.NE.AND P6, PT, R71, 0x1, PT ;  /* 0x000000014700780c */ /* 0x000fe20003fc5270 */
[----:B------:R-:W-:Y:S01]  /*af50*/  FFMA.FTZ R3, R68, R91, 1.1641532182693481445e-10 ;  /* 0x2f00000044037423 */ /* 0x000fe2000001005b */
[----:B------:R-:W-:Y:S01]  /*af60*/  PRMT R75, R75, 0x7632, R75 ;  /* 0x000076324b4b7816 */ /* 0x000fe2000000004b */
[----:B------:R-:W-:-:S03]  /*af70*/  FMUL.FTZ R70, R70, R93 ;  /* 0x0000005d46467220 */ /* 0x000fc60000410000 */
[----:B------:R-:W-:Y:S01]  /*af80*/  FSETP.GTU.FTZ.AND P5, PT, R3, R98, PT ;  /* 0x000000620300720b */ /* 0x000fe20003fbc000 */
[----:B------:R-:W-:Y:S01]  /*af90*/  FMUL.FTZ R70, R70, R97 ;  /* 0x0000006146467220 */ /* 0x000fe20000410000 */
[----:B------:R-:W-:-:S04]  /*afa0*/  IMAD.MOV.U32 R3, RZ, RZ, 0x2 ;  /* 0x00000002ff037424 */ /* 0x000fc800078e00ff */
        /* <DEDUP_REMOVED lines=11> */
.L_x_6120:
        /* <DEDUP_REMOVED lines=15> */
.L_x_6122:
[----:B------:R-:W-:Y:S05]  /*b150*/  BSYNC.RECONVERGENT B3 ;  /* 0x0000000000037941 */ /* 0x000fea0003800200 */
.L_x_6121:
        /* <DEDUP_REMOVED lines=43> */
.L_x_6119:
[----:B------:R-:W-:Y:S05]  /*b410*/  BSYNC.RECONVERGENT B2 ;  /* 0x0000000000027941 */ /* 0x000fea0003800200 */
.L_x_6118:
[----:B------:R-:W-:Y:S02]  /*b420*/  I2FP.F32.U32 R68, R69 ;  /* 0x0000004500447245 */ /* 0x000fe40000201000 */
[----:B------:R-:W-:Y:S02]  /*b430*/  SHF.L.U32 R70, R75, 0x10, RZ ;  /* 0x000000104b467819 */ /* 0x000fe400000006ff */
[----:B------:R-:W-:Y:S01]  /*b440*/  F2FP.BF16.F32.PACK_AB R69, R77, R78 ;  /* 0x0000004e4d45723e */ /* 0x000fe200000010ff */
[----:B------:R-:W-:Y:S01]  /*b450*/  FFMA.FTZ R91, R68, R91, 1.1641532182693481445e-10 ;  /* 0x2f000000445b7423 */ /* 0x000fe2000001005b */
[----:B------:R-:W-:Y:S01]  /*b460*/  F2FP.BF16.F32.PACK_AB R68, R15, R14 ;  /* 0x0000000e0f44723e */ /* 0x000fe200000010ff */
[----:B------:R-:W-:-:S03]  /*b470*/  FMUL.FTZ R70, R70, R93 ;  /* 0x0000005d46467220 */ /* 0x000fc60000410000 */
[----:B------:R-:W-:Y:S01]  /*b480*/  FSETP.GTU.FTZ.AND P6, PT, R91, R98, PT ;  /* 0x000000625b00720b */ /* 0x000fe20003fdc000 */
[----:B------:R-:W-:-:S05]  /*b490*/  FMUL.FTZ R70, R70, R97 ;  /* 0x0000006146467220 */ /* 0x000fca0000410000 */
[----:B------:R-:W-:Y:S02]  /*b4a0*/  FSEL R91, R70, RZ, !P6 ;  /* 0x000000ff465b7208 */ /* 0x000fe40007000000 */
[----:B------:R-:W-:Y:S02]  /*b4b0*/  PLOP3.LUT P6, PT, P6, PT, PT, 0x8, 0x80 ;  /* 0x000000000080781c */ /* 0x000fe400037ce170 */
[----:B------:R-:W-:Y:S02]  /*b4c0*/  F2FP.BF16.F32.PACK_AB R70, R84, R85 ;  /* 0x000000555446723e */ /* 0x000fe400000010ff */
[----:B------:R-:W-:-:S09]  /*b4d0*/  F2FP.BF16.F32.PACK_AB R71, R91, R90 ;  /* 0x0000005a5b47723e */ /* 0x000fd200000010ff */
.L_x_6082:
        /* <DEDUP_REMOVED lines=18> */
[----:B-1----:R-:W-:-:S04]  /*b600*/  IMAD.WIDE.U32 R72, R94, 0x8, R72 ;  /* 0x000000085e487825 */ /* 0x002fc800078e0048 */
[----:B------:R-:W-:Y:S01]  /*b610*/  VIADD R94, R94, 0x20 ;  /* 0x000000205e5e7836 */ /* 0x000fe20000000000 */
[----:B------:R0:W-:Y:S06]  /*b620*/  STG.E.64 desc[UR8][R72.64], R98 ;  /* 0x0000006248007986 */ /* 0x0001ec000c101b08 */
.L_x_6040:
[----:B------:R-:W-:Y:S05]  /*b630*/  BSYNC.RECONVERGENT B1 ;  /* 0x0000000000017941 */ /* 0x000fea0003800200 */
.L_x_6039:
        /* <DEDUP_REMOVED lines=28> */
.L_x_6128:
        /* <DEDUP_REMOVED lines=13> */
.L_x_6130:
[----:B------:R-:W-:Y:S05]  /*b8d0*/  BSYNC.RECONVERGENT B3 ;  /* 0x0000000000037941 */ /* 0x000fea0003800200 */
.L_x_6129:
        /* <DEDUP_REMOVED lines=43> */
.L_x_6127:
[----:B------:R-:W-:Y:S05]  /*bb90*/  BSYNC.RECONVERGENT B2 ;  /* 0x0000000000027941 */ /* 0x000fea0003800200 */
.L_x_6126:
        /* <DEDUP_REMOVED lines=10> */
[----:B------:R-:W-:Y:S01]  /*bc40*/  PRMT R68, R68, 0x7632, R68 ;  /* 0x0000763244447816 */ /* 0x000fe20000000044 */
[----:B------:R-:W-:Y:S01]  /*bc50*/  IMAD.MOV.U32 R82, RZ, RZ, 0x2 ;  /* 0x00000002ff527424 */ /* 0x000fe200078e00ff */
[----:B------:R-:W-:Y:S01]  /*bc60*/  MOV R75, R0 ;  /* 0x00000000004b7202 */ /* 0x000fe20000000f00 */
[----:B0-----:R-:W-:Y:S01]  /*bc70*/  FMUL.FTZ R3, R3, R98 ;  /* 0x0000006203037220 */ /* 0x001fe20000410000 */
[----:B-1----:R-:W-:-:S04]  /*bc80*/  FSETP.GTU.FTZ.AND P1, PT, R76, R97, PT ;  /* 0x000000614c00720b */ /* 0x002fc80003f3c000 */
[----:B------:R-:W-:Y:S02]  /*bc90*/  FSEL R3, R3, RZ, !P1 ;  /* 0x000000ff03037208 */ /* 0x000fe40004800000 */
[----:B------:R-:W-:-:S03]  /*bca0*/  PLOP3.LUT P1, PT, P1, PT, PT, 0x8, 0x80 ;  /* 0x000000000080781c */ /* 0x000fc60000f2e170 */
[----:B------:R-:W-:Y:S01]  /*bcb0*/  FADD.FTZ R96, R3, R96 ;  /* 0x0000006003607221 */ /* 0x000fe20000010000 */
[----:B------:R-:W-:Y:S02]  /*bcc0*/  PRMT R3, R16, 0x7632, R3 ;  /* 0x0000763210037816 */ /* 0x000fe40000000003 */
        /* <DEDUP_REMOVED lines=11> */
.L_x_6133:
        /* <DEDUP_REMOVED lines=13> */
.L_x_6135:
[----:B------:R-:W-:Y:S05]  /*be50*/  BSYNC.RECONVERGENT B3 ;  /* 0x0000000000037941 */ /* 0x000fea0003800200 */
.L_x_6134:
        /* <DEDUP_REMOVED lines=43> */
.L_x_6132:
[----:B------:R-:W-:Y:S05]  /*c110*/  BSYNC.RECONVERGENT B2 ;  /* 0x0000000000027941 */ /* 0x000fea0003800200 */
.L_x_6131:
        /* <DEDUP_REMOVED lines=24> */
.L_x_6138:
        /* <DEDUP_REMOVED lines=13> */
.L_x_6140:
[----:B------:R-:W-:Y:S05]  /*c370*/  BSYNC.RECONVERGENT B3 ;  /* 0x0000000000037941 */ /* 0x000fea0003800200 */
.L_x_6139:
        /* <DEDUP_REMOVED lines=43> */
.L_x_6137:
[----:B------:R-:W-:Y:S05]  /*c630*/  BSYNC.RECONVERGENT B2 ;  /* 0x0000000000027941 */ /* 0x000fea0003800200 */
.L_x_6136:
        /* <DEDUP_REMOVED lines=26> */
.L_x_6143:
        /* <DEDUP_REMOVED lines=13> */
.L_x_6145:
[----:B------:R-:W-:Y:S05]  /*c8b0*/  BSYNC.RECONVERGENT B3 ;  /* 0x0000000000037941 */ /* 0x000fea0003800200 */
.L_x_6144:
        /* <DEDUP_REMOVED lines=43> */
.L_x_6142:
[----:B------:R-:W-:Y:S05]  /*cb70*/  BSYNC.RECONVERGENT B2 ;  /* 0x0000000000027941 */ /* 0x000fea0003800200 */
.L_x_6141:
        /* <DEDUP_REMOVED lines=23> */
.L_x_6148:
        /* <DEDUP_REMOVED lines=13> */
.L_x_6150:
[----:B------:R-:W-:Y:S05]  /*cdc0*/  BSYNC.RECONVERGENT B3 ;  /* 0x0000000000037941 */ /* 0x000fea0003800200 */
.L_x_6149:
        /* <DEDUP_REMOVED lines=43> */
.L_x_6147:
[----:B------:R-:W-:Y:S05]  /*d080*/  BSYNC.RECONVERGENT B2 ;  /* 0x0000000000027941 */ /* 0x000fea0003800200 */
.L_x_6146:
[----:B------:R-:W-:Y:S01]  /*d090*/  I2FP.F32.U32 R3, R3 ;  /* 0x0000000300037245 */ /* 0x000fe20000201000 */
[----:B------:R-:W-:Y:S01]  /*d0a0*/  BSSY.RECONVERGENT B2, `(.L_x_6151) ;  /* 0x0000051000027945 */ /* 0x000fe20003800200 */
[C---:B------:R-:W-:Y:S02]  /*d0b0*/  SHF.L.U32 R74, R70.reuse, 0x10, RZ ;  /* 0x00000010464a7819 */ /* 0x040fe400000006ff */
[----:B------:R-:W-:Y:S01]  /*d0c0*/  ISETP.NE.AND P4, PT, R69, 0x1, PT ;  /* 0x000000014500780c */ /* 0x000fe20003f85270 */
[----:B------:R-:W-:Y:S01]  /*d0d0*/  FFMA.FTZ R68, R3, R92, 1.1641532182693481445e-10 ;  /* 0x2f00000003447423 */ /* 0x000fe2000001005c */
[----:B------:R-:W-:Y:S01]  /*d0e0*/  PRMT R70, R70, 0x7632, R70 ;  /* 0x0000763246467816 */ /* 0x000fe20000000046 */
[----:B------:R-:W-:Y:S01]  /*d0f0*/  FMUL.FTZ R3, R74, R93 ;  /* 0x0000005d4a037220 */ /* 0x000fe20000410000 */
[C---:B------:R-:W-:Y:S01]  /*d100*/  IMAD.U32 R74, R18.reuse, 0x10000, RZ ;  /* 0x00010000124a7824 */ /* 0x040fe200078e00ff */
[----:B------:R-:W-:Y:S02]  /*d110*/  PRMT R18, R18, 0x7632, R18 ;  /* 0x0000763212127816 */ /* 0x000fe40000000012 */
[----:B------:R-:W-:Y:S01]  /*d120*/  FMUL.FTZ R3, R3, R98 ;  /* 0x0000006203037220 */ /* 0x000fe20000410000 */
[----:B------:R-:W-:-:S04]  /*d130*/  FSETP.GTU.FTZ.AND P3, PT, R68, R97, PT ;  /* 0x000000614400720b */ /* 0x000fc80003f7c000 */
        /* <DEDUP_REMOVED lines=14> */
.L_x_6153:
        /* <DEDUP_REMOVED lines=13> */
.L_x_6155:
[----:B------:R-:W-:Y:S05]  /*d2f0*/  BSYNC.RECONVERGENT B3 ;  /* 0x0000000000037941 */ /* 0x000fea0003800200 */
.L_x_6154:
        /* <DEDUP_REMOVED lines=43> */
.L_x_6152:
[----:B------:R-:W-:Y:S05]  /*d5b0*/  BSYNC.RECONVERGENT B2 ;  /* 0x0000000000027941 */ /* 0x000fea0003800200 */
.L_x_6151:
        /* <DEDUP_REMOVED lines=23> */
.L_x_6158:
        /* <DEDUP_REMOVED lines=13> */
.L_x_6160:
[----:B------:R-:W-:Y:S05]  /*d800*/  BSYNC.RECONVERGENT B3 ;  /* 0x0000000000037941 */ /* 0x000fea0003800200 */
.L_x_6159:
        /* <DEDUP_REMOVED lines=41> */
[----:B------:R-:W-:Y:S02]  /*daa0*/  LOP3.LUT R5, R74, UR31, R69, 0x96, !PT ;  /* 0x0000001f4a057c12 */ /* 0x000fe4000f8e9645 */
[----:B------:R-:W-:-:S07]  /*dab0*/  MOV R72, R68 ;  /* 0x0000004400487202 */ /* 0x000fce0000000f00 */
.L_x_6157:
[----:B------:R-:W-:Y:S05]  /*dac0*/  BSYNC.RECONVERGENT B2 ;  /* 0x0000000000027941 */ /* 0x000fea0003800200 */
.L_x_6156:
[----:B------:R-:W-:Y:S01]  /*dad0*/  I2FP.F32.U32 R3, R3 ;  /* 0x0000000300037245 */ /* 0x000fe20000201000 */
[----:B------:R-:W-:Y:S01]  /*dae0*/  BSSY.RECONVERGENT B2, `(.L_x_6161) ;  /* 0x0000054000027945 */ /* 0x000fe20003800200 */
[----:B------:R-:W-:Y:S01]  /*daf0*/  SHF.L.U32 R70, R71, 0x10, RZ ;  /* 0x0000001047467819 */ /* 0x000fe200000006ff */
[----:B------:R-:W-:Y:S01]  /*db00*/  IMAD.MOV.U32 R69, RZ, RZ, R0 ;  /* 0x000000ffff457224 */ /* 0x000fe200078e0000 */
[----:B------:R-:W-:Y:S01]  /*db10*/  ISETP.NE.AND P6, PT, R75, 0x1, PT ;  /* 0x000000014b00780c */ /* 0x000fe20003fc5270 */
[----:B------:R-:W-:Y:S01]  /*db20*/  FFMA.FTZ R68, R3, R92, 1.1641532182693481445e-10 ;  /* 0x2f00000003447423 */ /* 0x000fe2000001005c */
[C---:B------:R-:W-:Y:S01]  /*db30*/  PRMT R102, R19.reuse, 0x7632, R102 ;  /* 0x0000763213667816 */ /* 0x040fe20000000066 */
        /* <DEDUP_REMOVED lines=8> */
[----:B------:R-:W-:-:S04]  /*dbc0*/  HFMA2 R3, -RZ, RZ, 0, 1.1920928955078125e-07 ;  /* 0x00000002ff037431 */ /* 0x000fc800000001ff */
        /* <DEDUP_REMOVED lines=10> */
.L_x_6163:
        /* <DEDUP_REMOVED lines=15> */
.L_x_6165:
[----:B------:R-:W-:Y:S05]  /*dd60*/  BSYNC.RECONVERGENT B3 ;  /* 0x0000000000037941 */ /* 0x000fea0003800200 */
.L_x_6164:
        /* <DEDUP_REMOVED lines=43> */
.L_x_6162:
[----:B------:R-:W-:Y:S05]  /*e020*/  BSYNC.RECONVERGENT B2 ;  /* 0x0000000000027941 */ /* 0x000fea0003800200 */
.L_x_6161:
[----:B------:R-:W-:Y:S01]  /*e030*/  I2FP.F32.U32 R69, R69 ;  /* 0x0000004500457245 */ /* 0x000fe20000201000 */
[----:B------:R-:W-:Y:S01]  /*e040*/  IMAD.U32 R102, R102, 0x10000, RZ ;  /* 0x0001000066667824 */ /* 0x000fe200078e00ff */
        /* <DEDUP_REMOVED lines=13> */
.L_x_6125:
        /* <DEDUP_REMOVED lines=16> */
.L_x_6169:
        /* <DEDUP_REMOVED lines=13> */
.L_x_6171:
[----:B------:R-:W-:Y:S05]  /*e2f0*/  BSYNC.RECONVERGENT B3 ;  /* 0x0000000000037941 */ /* 0x000fea0003800200 */
.L_x_6170:
        /* <DEDUP_REMOVED lines=41> */
[----:B------:R-:W-:-:S07]  /*e590*/  IMAD.MOV.U32 R16, RZ, RZ, R95 ;  /* 0x000000ffff107224 */ /* 0x000fce00078e005f */
.L_x_6168:
[----:B------:R-:W-:Y:S05]  /*e5a0*/  BSYNC.RECONVERGENT B2 ;  /* 0x0000000000027941 */ /* 0x000fea0003800200 */
.L_x_6167:
[----:B------:R-:W0:Y:S01]  /*e5b0*/  LDC R97, c[0x0][0x404] ;  /* 0x00010100ff617b82 */ /* 0x000e220000000800 */
[----:B------:R-:W-:Y:S01]  /*e5c0*/  I2FP.F32.U32 R3, R16 ;  /* 0x0000001000037245 */ /* 0x000fe20000201000 */
[----:B------:R-:W-:Y:S01]  /*e5d0*/  IMAD.MOV.U32 R92, RZ, RZ, 0x2f800000 ;  /* 0x2f800000ff5c7424 */ /* 0x000fe200078e00ff */
[C---:B-----5:R-:W-:Y:S01]  /*e5e0*/  SHF.L.U32 R18, R68.reuse, 0x10, RZ ;  /* 0x0000001044127819 */ /* 0x060fe200000006ff */
[----:B------:R-:W-:Y:S01]  /*e5f0*/  BSSY.RECONVERGENT B2, `(.L_x_6172) ;  /* 0x000004f000027945 */ /* 0x000fe20003800200 */
[----:B------:R-:W-:Y:S01]  /*e600*/  ISETP.NE.AND P2, PT, R17, 0x1, PT ;  /* 0x000000011100780c */ /* 0x000fe20003f45270 */
[----:B------:R-:W-:Y:S01]  /*e610*/  FFMA.FTZ R16, R3, R92, 1.1641532182693481445e-10 ;  /* 0x2f00000003107423 */ /* 0x000fe2000001005c */
[----:B------:R-:W-:Y:S01]  /*e620*/  PRMT R68, R68, 0x7632, R68 ;  /* 0x0000763244447816 */ /* 0x000fe20000000044 */
[----:B------:R-:W1:Y:S01]  /*e630*/  LDC R96, c[0x0][0x408] ;  /* 0x00010200ff607b82 */ /* 0x000e620000000800 */
[----:B------:R-:W-:Y:S01]  /*e640*/  FMUL.FTZ R3, R18, R93 ;  /* 0x0000005d12037220 */ /* 0x000fe20000410000 */
[----:B------:R-:W-:Y:S01]  /*e650*/  IMAD.MOV.U32 R19, RZ, RZ, 0x2 ;  /* 0x00000002ff137424 */ /* 0x000fe200078e00ff */
        /* <DEDUP_REMOVED lines=15> */
.L_x_6174:
        /* <DEDUP_REMOVED lines=13> */
.L_x_6176:
[----:B------:R-:W-:Y:S05]  /*e820*/  BSYNC.RECONVERGENT B3 ;  /* 0x0000000000037941 */ /* 0x000fea0003800200 */
.L_x_6175:
        /* <DEDUP_REMOVED lines=43> */
.L_x_6173:
[----:B------:R-:W-:Y:S05]  /*eae0*/  BSYNC.RECONVERGENT B2 ;  /* 0x0000000000027941 */ /* 0x000fea0003800200 */
.L_x_6172:
        /* <DEDUP_REMOVED lines=22> */
.L_x_6179:
        /* <DEDUP_REMOVED lines=13> */
.L_x_6181:
[----:B------:R-:W-:Y:S05]  /*ed20*/  BSYNC.RECONVERGENT B3 ;  /* 0x0000000000037941 */ /* 0x000fea0003800200 */
.L_x_6180:
        /* <DEDUP_REMOVED lines=43> */
.L_x_6178:
[----:B------:R-:W-:Y:S05]  /*efe0*/  BSYNC.RECONVERGENT B2 ;  /* 0x0000000000027941 */ /* 0x000fea0003800200 */
.L_x_6177:
[----:B------:R-:W-:Y:S01]  /*eff0*/  I2FP.F32.U32 R3, R3 ;  /* 0x0000000300037245 */ /* 0x000fe20000201000 */
[----:B------:R-:W-:Y:S01]  /*f000*/  BSSY.RECONVERGENT B2, `(.L_x_6182) ;  /* 0x000004e000027945 */ /* 0x000fe20003800200 */
[----:B------:R-:W-:Y:S02]  /*f010*/  SHF.L.U32 R68, R69, 0x10, RZ ;  /* 0x0000001045447819 */ /* 0x000fe400000006ff */
[----:B------:R-:W-:Y:S01]  /*f020*/  ISETP.NE.AND P2, PT, R74, 0x1, PT ;  /* 0x000000014a00780c */ /* 0x000fe20003f45270 */
[----:B------:R-:W-:Y:S01]  /*f030*/  FFMA.FTZ R18, R3, R92, 1.1641532182693481445e-10 ;  /* 0x2f00000003127423 */ /* 0x000fe2000001005c */
[----:B------:R-:W-:Y:S01]  /*f040*/  MOV R19, R0 ;  /* 0x0000000000137202 */ /* 0x000fe20000000f00 */
[----:B------:R-:W-:-:S03]  /*f050*/  FMUL.FTZ R3, R68, R93 ;  /* 0x0000005d44037220 */ /* 0x000fc60000410000 */
[----:B------:R-:W-:Y:S01]  /*f060*/  FSETP.GTU.FTZ.AND P1, PT, R18, R97, PT ;  /* 0x000000611200720b */ /* 0x000fe20003f3c000 */
[----:B------:R-:W-:-:S05]  /*f070*/  FMUL.FTZ R3, R3, R96 ;  /* 0x0000006003037220 */ /* 0x000fca0000410000 */
[----:B------:R-:W-:Y:S02]  /*f080*/  FSEL R17, R3, RZ, !P1 ;  /* 0x000000ff03117208 */ /* 0x000fe40004800000 */
[----:B------:R-:W-:Y:S01]  /*f090*/  PRMT R3, R69, 0x7632, R3 ;  /* 0x0000763245037816 */ /* 0x000fe20000000003 */
        /* <DEDUP_REMOVED lines=11> */
.L_x_6184:
        /* <DEDUP_REMOVED lines=13> */
.L_x_6186:
[----:B------:R-:W-:Y:S05]  /*f220*/  BSYNC.RECONVERGENT B3 ;  /* 0x0000000000037941 */ /* 0x000fea0003800200 */
.L_x_6185:
        /* <DEDUP_REMOVED lines=43> */
.L_x_6183:
[----:B------:R-:W-:Y:S05]  /*f4e0*/  BSYNC.RECONVERGENT B2 ;  /* 0x0000000000027941 */ /* 0x000fea0003800200 */
.L_x_6182:
[----:B------:R-:W-:Y:S01]  /*f4f0*/  I2FP.F32.U32 R19, R19 ;  /* 0x0000001300137245 */ /* 0x000fe20000201000 */
[----:B------:R-:W-:Y:S01]  /*f500*/  BSSY.RECONVERGENT B2, `(.L_x_6187) ;  /* 0x000004d000027945 */ /* 0x000fe20003800200 */
[----:B------:R-:W-:Y:S02]  /*f510*/  SHF.L.U32 R68, R3, 0x10, RZ ;  /* 0x0000001003447819 */ /* 0x000fe400000006ff */
[----:B------:R-:W-:Y:S01]  /*f520*/  ISETP.NE.AND P3, PT, R69, 0x1, PT ;  /* 0x000000014500780c */ /* 0x000fe20003f65270 */
[----:B------:R-:W-:Y:S01]  /*f530*/  FFMA.FTZ R18, R19, R92, 1.1641532182693481445e-10 ;  /* 0x2f00000013127423 */ /* 0x000fe2000001005c */
[----:B------:R-:W-:Y:S02]  /*f540*/  IMAD.MOV.U32 R19, RZ, RZ, 0x2 ;  /* 0x00000002ff137424 */ /* 0x000fe400078e00ff */
[----:B------:R-:W-:Y:S02]  /*f550*/  FMUL.FTZ R3, R68, R93 ;  /* 0x0000005d44037220 */ /* 0x000fe40000410000 */
[----:B------:R-:W-:-:S02]  /*f560*/  FSETP.GTU.FTZ.AND P2, PT, R18, R97, PT ;  /* 0x000000611200720b */ /* 0x000fc40003f5c000 */
        /* <DEDUP_REMOVED lines=13> */
.L_x_6189:
        /* <DEDUP_REMOVED lines=13> */
.L_x_6191:
[----:B------:R-:W-:Y:S05]  /*f710*/  BSYNC.RECONVERGENT B3 ;  /* 0x0000000000037941 */ /* 0x000fea0003800200 */
.L_x_6190:
        /* <DEDUP_REMOVED lines=43> */
.L_x_6188:
[----:B------:R-:W-:Y:S05]  /*f9d0*/  BSYNC.RECONVERGENT B2 ;  /* 0x0000000000027941 */ /* 0x000fea0003800200 */
.L_x_6187:
[----:B------:R-:W-:Y:S01]  /*f9e0*/  I2FP.F32.U32 R3, R3 ;  /* 0x0000000300037245 */ /* 0x000fe20000201000 */
[----:B------:R-:W-:Y:S01]  /*f9f0*/  BSSY.RECONVERGENT B2, `(.L_x_6192) ;  /* 0x000004e000027945 */ /* 0x000fe20003800200 */
[C---:B------:R-:W-:Y:S02]  /*fa00*/  SHF.L.U32 R68, R70.reuse, 0x10, RZ ;  /* 0x0000001046447819 */ /* 0x040fe400000006ff */
        /* <DEDUP_REMOVED lines=19> */
.L_x_6194:
        /* <DEDUP_REMOVED lines=13> */
.L_x_6196:
[----:B------:R-:W-:Y:S05]  /*fc10*/  BSYNC.RECONVERGENT B3 ;  /* 0x0000000000037941 */ /* 0x000fea0003800200 */
.L_x_6195:
        /* <DEDUP_REMOVED lines=43> */
.L_x_6193:
[----:B------:R-:W-:Y:S05]  /*fed0*/  BSYNC.RECONVERGENT B2 ;  /* 0x0000000000027941 */ /* 0x000fea0003800200 */
.L_x_6192:
        /* <DEDUP_REMOVED lines=21> */
.L_x_6199:
        /* <DEDUP_REMOVED lines=13> */
.L_x_6201:
[----:B------:R-:W-:Y:S05]  /*10100*/  BSYNC.RECONVERGENT B3 ;  /* 0x0000000000037941 */ /* 0x000fea0003800200 */
.L_x_6200:
        /* <DEDUP_REMOVED lines=43> */
.L_x_6198:
[----:B------:R-:W-:Y:S05]  /*103c0*/  BSYNC.RECONVERGENT B2 ;  /* 0x0000000000027941 */ /* 0x000fea0003800200 */
.L_x_6197:
[----:B------:R-:W-:Y:S01]  /*103d0*/  I2FP.F32.U32 R3, R3 ;  /* 0x0000000300037245 */ /* 0x000fe20000201000 */
[----:B------:R-:W-:Y:S01]  /*103e0*/  BSSY.RECONVERGENT B2, `(.L_x_6202) ;  /* 0x0000050000027945 */ /* 0x000fe20003800200 */
[----:B------:R-:W-:Y:S02]  /*103f0*/  SHF.L.U32 R70, R71, 0x10, RZ ;  /* 0x0000001047467819 */ /* 0x000fe400000006ff */
[----:B------:R-:W-:Y:S01]  /*10400*/  ISETP.NE.AND P6, PT, R74, 0x1, PT ;  /* 0x000000014a00780c */ /* 0x000fe20003fc5270 */
[----:B------:R-:W-:Y:S01]  /*10410*/  FFMA.FTZ R68, R3, R92, 1.1641532182693481445e-10 ;  /* 0x2f00000003447423 */ /* 0x000fe2000001005c */
[----:B------:R-:W-:Y:S01]  /*10420*/  PRMT R98, R71, 0x7632, R98 ;  /* 0x0000763247627816 */ /* 0x000fe20000000062 */
[----:B------:R-:W-:Y:S01]  /*10430*/  FMUL.FTZ R3, R70, R93 ;  /* 0x0000005d46037220 */ /* 0x000fe20000410000 */
[----:B------:R-:W-:Y:S02]  /*10440*/  MOV R69, R0 ;  /* 0x0000000000457202 */ /* 0x000fe40000000f00 */
[----:B------:R-:W-:Y:S01]  /*10450*/  FSETP.GTU.FTZ.AND P5, PT, R68, R97, PT ;  /* 0x000000614400720b */ /* 0x000fe20003fbc000 */
[----:B------:R-:W-:-:S05]  /*10460*/  FMUL.FTZ R3, R3, R96 ;  /* 0x0000006003037220 */ /* 0x000fca0000410000 */
        /* <DEDUP_REMOVED lines=12> */
.L_x_6204:
        /* <DEDUP_REMOVED lines=15> */
.L_x_6206:
[----:B------:R-:W-:Y:S05]  /*10620*/  BSYNC.RECONVERGENT B3 ;  /* 0x0000000000037941 */ /* 0x000fea0003800200 */
.L_x_6205:
        /* <DEDUP_REMOVED lines=43> */
.L_x_6203:
[----:B------:R-:W-:Y:S05]  /*108e0*/  BSYNC.RECONVERGENT B2 ;  /* 0x0000000000027941 */ /* 0x000fea0003800200 */
.L_x_6202:
        /* <DEDUP_REMOVED lines=12> */
.L_x_6166:
[----:B------:R-:W0:Y:S01]  /*109b0*/  LDC.64 R96, c[0x0][0x3a8] ;  /* 0x0000ea00ff607b82 */ /* 0x000e220000000a00 */
[----:B------:R-:W-:Y:S02]  /*109c0*/  SEL R99, RZ, 0x10000, !P5 ;  /* 0x00010000ff637807 */ /* 0x000fe40006800000 */
[----:B------:R-:W-:Y:S01]  /*109d0*/  ISETP.NE.AND P5, PT, R95, RZ, PT ;  /* 0x000000ff5f00720c */ /* 0x000fe20003fa5270 */
[----:B------:R-:W-:Y:S01]  /*109e0*/  IMAD.MOV.U32 R95, RZ, RZ, R72 ;  /* 0x000000ffff5f7224 */ /* 0x000fe200078e0048 */
        /* <DEDUP_REMOVED lines=8> */
[----:B------:R-:W-:Y:S02]  /*10a70*/  LOP3.LUT R73, R73, R93, R98, 0xfe, !PT ;  /* 0x0000005d49497212 */ /* 0x000fe400078efe62 */
[----:B------:R-:W-:Y:S02]  /*10a80*/  SEL R99, RZ, 0x1, !P3 ;  /* 0x00000001ff637807 */ /* 0x000fe40005800000 */
[----:B------:R-:W-:Y:S01]  /*10a90*/  SEL R98, RZ, 0x1, !P6 ;  /* 0x00000001ff627807 */ /* 0x000fe20007000000 */
[----:B0-----:R-:W-:Y:S01]  /*10aa0*/  IMAD.WIDE.U32 R96, R94, 0x10, R96 ;  /* 0x000000105e607825 */ /* 0x001fe200078e0060 */
[----:B------:R-:W-:-:S02]  /*10ab0*/  LOP3.LUT R99, R100, R99, RZ, 0xfc, !PT ;  /* 0x0000006364637212 */ /* 0x000fc400078efcff */
[----:B------:R-:W-:Y:S02]  /*10ac0*/  LOP3.LUT R98, R73, R98, RZ, 0xfc, !PT ;  /* 0x0000006249627212 */ /* 0x000fe400078efcff */
[----:B------:R2:W-:Y:S01]  /*10ad0*/  STG.E.128 desc[UR8][R96.64], R68 ;  /* 0x0000004460007986 */ /* 0x0005e2000c101d08 */
[----:B-1----:R-:W-:-:S05]  /*10ae0*/  IMAD.WIDE.U32 R74, R94, 0x8, R74 ;  /* 0x000000085e4a7825 */ /* 0x002fca00078e004a */
[----:B------:R2:W-:Y:S02]  /*10af0*/  STG.E.64 desc[UR8][R74.64], R98 ;  /* 0x000000624a007986 */ /* 0x0005e4000c101b08 */
.L_x_6124:
[----:B------:R-:W-:Y:S05]  /*10b00*/  BSYNC.RECONVERGENT B1 ;  /* 0x0000000000017941 */ /* 0x000fea0003800200 */
.L_x_6123:
        /* <DEDUP_REMOVED lines=101> */
.L_x_6226:
        /* <DEDUP_REMOVED lines=16> */
[----:B0-----:R-:W0:Y:S01]  /*11260*/  LDC.64 R72, c[0x0][0x428] ;  /* 0x00010a00ff487b82 */ /* 0x001e220000000a00 */
        /* <DEDUP_REMOVED lines=25> */
[----:B0-----:R-:W-:Y:S01]  /*11400*/  IMAD.WIDE.U32 R72, R81, 0x10, R72 ;  /* 0x0000001051487825 */ /* 0x001fe200078e0048 */
[----:B------:R-:W-:-:S02]  /*11410*/  F2FP.BF16.F32.PACK_AB R69, R94, R71 ;  /* 0x000000475e45723e */ /* 0x000fc400000010ff */
[----:B------:R-:W-:Y:S02]  /*11420*/  F2FP.BF16.F32.PACK_AB R70, R97, R70 ;  /* 0x000000466146723e */ /* 0x000fe400000010ff */
[----:B------:R-:W-:Y:S02]  /*11430*/  F2FP.BF16.F32.PACK_AB R71, R102, R99 ;  /* 0x000000636647723e */ /* 0x000fe400000010ff */
[----:B------:R-:W-:-:S03]  /*11440*/  IADD3 R81, PT, PT, R81, 0x20, RZ ;  /* 0x0000002051517810 */ /* 0x000fc60007ffe0ff */
[----:B------:R1:W-:Y:S04]  /*11450*/  STG.E.128 desc[UR8][R72.64], R68 ;  /* 0x0000004448007986 */ /* 0x0003e8000c101d08 */
.L_x_6209:
[----:B------:R-:W-:Y:S05]  /*11460*/  BSYNC.RECONVERGENT B1 ;  /* 0x0000000000017941 */ /* 0x000fea0003800200 */
.L_x_6208:
[----:B------:R-:W-:Y:S01]  /*11470*/  ISETP.GE.U32.AND P1, PT, R11, 0x40, PT ;  /* 0x000000400b00780c */ /* 0x000fe20003f26070 */
[----:B------:R-:W-:-:S12]  /*11480*/  BSSY.RECONVERGENT B1, `(.L_x_6210) ;  /* 0x0000022000017945 */ /* 0x000fd80003800200 */
        /* <DEDUP_REMOVED lines=29> */
[----:B------:R-:W-:Y:S01]  /*11660*/  F2FP.BF16.F32.PACK_AB R70, R97, R70 ;  /* 0x000000466146723e */ /* 0x000fe200000010ff */
[----:B------:R-:W-:Y:S01]  /*11670*/  VIADD R81, R81, 0x20 ;  /* 0x0000002051517836 */ /* 0x000fe20000000000 */
[----:B------:R-:W-:-:S05]  /*11680*/  F2FP.BF16.F32.PACK_AB R71, R102, R99 ;  /* 0x000000636647723e */ /* 0x000fca00000010ff */
[----:B------:R2:W-:Y:S02]  /*11690*/  STG.E.128 desc[UR8][R72.64], R68 ;  /* 0x0000004448007986 */ /* 0x0005e4000c101d08 */
.L_x_6211:
[----:B------:R-:W-:Y:S05]  /*116a0*/  BSYNC.RECONVERGENT B1 ;  /* 0x0000000000017941 */ /* 0x000fea0003800200 */
.L_x_6210:
        /* <DEDUP_REMOVED lines=33> */
.L_x_6213:
[----:B------:R-:W-:Y:S05]  /*118c0*/  BSYNC.RECONVERGENT B1 ;  /* 0x0000000000017941 */ /* 0x000fea0003800200 */
.L_x_6212:
[----:B0123--:R-:W0:Y:S02]  /*118d0*/  LDC.64 R68, c[0x0][0x380] ;  /* 0x0000e000ff447b82 */ /* 0x00fe240000000a00 */
[----:B0-----:R-:W-:-:S04]  /*118e0*/  LEA R8, R68, R8, 0x2 ;  /* 0x0000000844087211 */ /* 0x001fc800078e10ff */
[----:B------:R-:W-:-:S13]  /*118f0*/  ISETP.GE.AND P0, PT, R8, R69, PT ;  /* 0x000000450800720c */ /* 0x000fda0003f06270 */
[----:B------:R-:W-:Y:S05]  /*11900*/  @!P0 BRA `(.L_x_6214) ;  /* 0xfffffef000bc8947 */ /* 0x000fea000383ffff */
[----:B------:R-:W-:Y:S05]  /*11910*/  BSYNC B0 ;  /* 0x0000000000007941 */ /* 0x000fea0003800000 */
.L_x_5955:
[----:B------:R-:W-:Y:S05]  /*11920*/  EXIT ;  /* 0x000000000000794d */ /* 0x000fea0003800000 */
.L_x_6207:
        /* <DEDUP_REMOVED lines=8> */
.L_x_6216:
[----:B------:R-:W-:Y:S05]  /*119b0*/  BSYNC B1 ;  /* 0x0000000000017941 */ /* 0x000fea0003800000 */
.L_x_6215:
        /* <DEDUP_REMOVED lines=10> */
.L_x_6217:
[----:B------:R-:W-:Y:S01]  /*11a60*/  HFMA2 R97, -RZ, RZ, 0, 2.384185791015625e-07 ;  /* 0x00000004ff617431 */ /* 0x000fe200000001ff */
[----:B------:R-:W-:-:S05]  /*11a70*/  MOV R71, R94 ;  /* 0x0000005e00477202 */ /* 0x000fca0000000f00 */
[----:B------:R-:W-:-:S04]  /*11a80*/  FADD.FTZ R71, R70, R71 ;  /* 0x0000004746477221 */ /* 0x000fc80000010000 */
[----:B------:R-:W-:-:S07]  /*11a90*/  IMAD.MOV.U32 R96, RZ, RZ, R71 ;  /* 0x000000ffff607224 */ /* 0x000fce00078e0047 */
[----:B------:R-:W-:Y:S05]  /*11aa0*/  WARPSYNC.COLLECTIVE R93, `(.L_x_6218) ;  /* 0x000000005d087348 */ /* 0x000fea0003c00000 */
[----:B------:R0:W1:Y:S02]  /*11ab0*/  SHFL.BFLY P4, R94, R96, R97, R98 ;  /* 0x0c000061605e7389 */ /* 0x0000640000080062 */
[----:B01----:R-:W-:Y:S05]  /*11ac0*/  ENDCOLLECTIVE ;  /* 0x000000000000791b */ /* 0x003fea0003800000 */
.L_x_6218:
[----:B------:R-:W-:Y:S02]  /*11ad0*/  IMAD.MOV.U32 R97, RZ, RZ, 0x8 ;  /* 0x00000008ff617424 */ /* 0x000fe400078e00ff */
[----:B------:R-:W-:-:S04]  /*11ae0*/  IMAD.MOV.U32 R68, RZ, RZ, R94 ;  /* 0x000000ffff447224 */ /* 0x000fc800078e005e */
[----:B------:R-:W-:-:S05]  /*11af0*/  FADD.FTZ R74, R71, R68 ;  /* 0x00000044474a7221 */ /* 0x000fca0000010000 */
[----:B------:R-:W-:-:S07]  /*11b00*/  MOV R96, R74 ;  /* 0x0000004a00607202 */ /* 0x000fce0000000f00 */
[----:B------:R-:W-:Y:S05]  /*11b10*/  WARPSYNC.COLLECTIVE R93, `(.L_x_6219) ;  /* 0x000000005d087348 */ /* 0x000fea0003c00000 */
[----:B------:R0:W1:Y:S02]  /*11b20*/  SHFL.BFLY P4, R94, R96, R97, R98 ;  /* 0x0c000061605e7389 */ /* 0x0000640000080062 */
[----:B01----:R-:W-:Y:S05]  /*11b30*/  ENDCOLLECTIVE ;  /* 0x000000000000791b */ /* 0x003fea0003800000 */
.L_x_6219:
[----:B------:R-:W-:Y:S01]  /*11b40*/  HFMA2 R97, -RZ, RZ, 0, 9.5367431640625e-07 ;  /* 0x00000010ff617431 */ /* 0x000fe200000001ff */
[----:B------:R-:W-:-:S05]  /*11b50*/  MOV R73, R94 ;  /* 0x0000005e00497202 */ /* 0x000fca0000000f00 */
[----:B------:R-:W-:-:S04]  /*11b60*/  FADD.FTZ R75, R74, R73 ;  /* 0x000000494a4b7221 */ /* 0x000fc80000010000 */
[----:B------:R-:W-:-:S07]  /*11b70*/  IMAD.MOV.U32 R96, RZ, RZ, R75 ;  /* 0x000000ffff607224 */ /* 0x000fce00078e004b */
[----:B------:R-:W-:Y:S05]  /*11b80*/  WARPSYNC.COLLECTIVE R93, `(.L_x_6220) ;  /* 0x000000005d087348 */ /* 0x000fea0003c00000 */
[----:B------:R0:W1:Y:S02]  /*11b90*/  SHFL.BFLY P4, R94, R96, R97, R98 ;  /* 0x0c000061605e7389 */ /* 0x0000640000080062 */
[----:B01----:R-:W-:Y:S05]  /*11ba0*/  ENDCOLLECTIVE ;  /* 0x000000000000791b */ /* 0x003fea0003800000 */
.L_x_6220:
[----:B------:R-:W-:Y:S02]  /*11bb0*/  IMAD.MOV.U32 R97, RZ, RZ, 0x1 ;  /* 0x00000001ff617424 */ /* 0x000fe400078e00ff */
[----:B------:R-:W-:-:S04]  /*11bc0*/  IMAD.MOV.U32 R68, RZ, RZ, R94 ;  /* 0x000000ffff447224 */ /* 0x000fc800078e005e */
        /* <DEDUP_REMOVED lines=51> */
[----:B------:R-:W-:-:S07]  /*11f00*/  MOV R96, R68 ;  /* 0x0000004400607202 */ /* 0x000fce0000000f00 */
[----:B------:R-:W-:Y:S05]  /*11f10*/  WARPSYNC.COLLECTIVE R93, `(.L_x_6221) ;  /* 0x000000005d087348 */ /* 0x000fea0003c00000 */
[----:B------:R0:W1:Y:S02]  /*11f20*/  SHFL.BFLY P4, R94, R96, R97, R98 ;  /* 0x0c000061605e7389 */ /* 0x0000640000080062 */
[----:B01----:R-:W-:Y:S05]  /*11f30*/  ENDCOLLECTIVE ;  /* 0x000000000000791b */ /* 0x003fea0003800000 */
.L_x_6221:
[----:B------:R-:W-:Y:S01]  /*11f40*/  HFMA2 R97, -RZ, RZ, 0, 1.1920928955078125e-07 ;  /* 0x00000002ff617431 */ /* 0x000fe200000001ff */
[----:B------:R-:W-:-:S05]  /*11f50*/  MOV R69, R94 ;  /* 0x0000005e00457202 */ /* 0x000fca0000000f00 */
[----:B------:R-:W-:-:S04]  /*11f60*/  FADD.FTZ R69, R68, R69 ;  /* 0x0000004544457221 */ /* 0x000fc80000010000 */
[----:B------:R-:W-:-:S07]  /*11f70*/  IMAD.MOV.U32 R96, RZ, RZ, R69 ;  /* 0x000000ffff607224 */ /* 0x000fce00078e0045 */
[----:B------:R-:W-:Y:S05]  /*11f80*/  WARPSYNC.COLLECTIVE R93, `(.L_x_6222) ;  /* 0x000000005d087348 */ /* 0x000fea0003c00000 */
[----:B------:R0:W1:Y:S02]  /*11f90*/  SHFL.BFLY P4, R94, R96, R97, R98 ;  /* 0x0c000061605e7389 */ /* 0x0000640000080062 */
[----:B01----:R-:W-:Y:S05]  /*11fa0*/  ENDCOLLECTIVE ;  /* 0x000000000000791b */ /* 0x003fea0003800000 */
.L_x_6222:
[----:B------:R-:W-:Y:S02]  /*11fb0*/  IMAD.MOV.U32 R97, RZ, RZ, 0x4 ;  /* 0x00000004ff617424 */ /* 0x000fe400078e00ff */
[----:B------:R-:W-:-:S04]  /*11fc0*/  IMAD.MOV.U32 R70, RZ, RZ, R94 ;  /* 0x000000ffff467224 */ /* 0x000fc800078e005e */
[----:B------:R-:W-:-:S05]  /*11fd0*/  FADD.FTZ R70, R69, R70 ;  /* 0x0000004645467221 */ /* 0x000fca0000010000 */
[----:B------:R-:W-:-:S07]  /*11fe0*/  MOV R96, R70 ;  /* 0x0000004600607202 */ /* 0x000fce0000000f00 */
[----:B------:R-:W-:Y:S05]  /*11ff0*/  WARPSYNC.COLLECTIVE R93, `(.L_x_6223) ;  /* 0x000000005d087348 */ /* 0x000fea0003c00000 */
[----:B------:R0:W1:Y:S02]  /*12000*/  SHFL.BFLY P4, R94, R96, R97, R98 ;  /* 0x0c000061605e7389 */ /* 0x0000640000080062 */
[----:B01----:R-:W-:Y:S05]  /*12010*/  ENDCOLLECTIVE ;  /* 0x000000000000791b */ /* 0x003fea0003800000 */
.L_x_6223:
[----:B------:R-:W-:Y:S01]  /*12020*/  HFMA2 R97, -RZ, RZ, 0, 4.76837158203125e-07 ;  /* 0x00000008ff617431 */ /* 0x000fe200000001ff */
[----:B------:R-:W-:-:S05]  /*12030*/  MOV R71, R94 ;  /* 0x0000005e00477202 */ /* 0x000fca0000000f00 */
[----:B------:R-:W-:-:S04]  /*12040*/  FADD.FTZ R71, R70, R71 ;  /* 0x0000004746477221 */ /* 0x000fc80000010000 */
[----:B------:R-:W-:-:S07]  /*12050*/  IMAD.MOV.U32 R96, RZ, RZ, R71 ;  /* 0x000000ffff607224 */ /* 0x000fce00078e0047 */
[----:B------:R-:W-:Y:S05]  /*12060*/  WARPSYNC.COLLECTIVE R93, `(.L_x_6224) ;  /* 0x000000005d087348 */ /* 0x000fea0003c00000 */
[----:B------:R0:W1:Y:S02]  /*12070*/  SHFL.BFLY P4, R94, R96, R97, R98 ;  /* 0x0c000061605e7389 */ /* 0x0000640000080062 */
[----:B01----:R-:W-:Y:S05]  /*12080*/  ENDCOLLECTIVE ;  /* 0x000000000000791b */ /* 0x003fea0003800000 */
.L_x_6224:
[----:B------:R-:W-:Y:S02]  /*12090*/  IMAD.MOV.U32 R97, RZ, RZ, 0x10 ;  /* 0x00000010ff617424 */ /* 0x000fe400078e00ff */
[----:B------:R-:W-:-:S04]  /*120a0*/  IMAD.MOV.U32 R74, RZ, RZ, R94 ;  /* 0x000000ffff4a7224 */ /* 0x000fc800078e005e */
[----:B------:R-:W-:-:S05]  /*120b0*/  FADD.FTZ R74, R71, R74 ;  /* 0x0000004a474a7221 */ /* 0x000fca0000010000 */
[----:B------:R-:W-:-:S07]  /*120c0*/  MOV R96, R74 ;  /* 0x0000004a00607202 */ /* 0x000fce0000000f00 */
[----:B------:R-:W-:Y:S05]  /*120d0*/  WARPSYNC.COLLECTIVE R93, `(.L_x_6225) ;  /* 0x000000005d087348 */ /* 0x000fea0003c00000 */
[----:B------:R0:W1:Y:S02]  /*120e0*/  SHFL.BFLY P4, R94, R96, R97, R98 ;  /* 0x0c000061605e7389 */ /* 0x0000640000080062 */
[----:B01----:R-:W-:Y:S05]  /*120f0*/  ENDCOLLECTIVE ;  /* 0x000000000000791b */ /* 0x003fea0003800000 */
.L_x_6225:
[----:B------:R-:W-:Y:S01]  /*12100*/  MOV R75, R94 ;  /* 0x0000005e004b7202 */ /* 0x000fe20000000f00 */
[----:B------:R-:W-:Y:S06]  /*12110*/  BRA `(.L_x_6226) ;  /* 0xfffffff000107947 */ /* 0x000fec000383ffff */
.L_x_6227:
        /* <DEDUP_REMOVED lines=14> */
.L_x_28742:


//--------------------- .text._ZN10layer_norm13ln_fwd_kernelINS_13Kernel_traitsIf13__nv_bfloat16S2_S2_fjLj768ELj1ELj4ELj1ELj16ENS_18Kernel_traits_baseILj768EfS2_S2_S2_fjLj128EEEEELb1ELb0ELb0ELb1EEEvNS_9FwdParamsE --------------------------
	.section	.text._ZN10layer_norm13ln_fwd_kernelINS_13Kernel_traitsIf13__nv_bfloat16S2_S2_fjLj768ELj1ELj4ELj1ELj16ENS_18Kernel_traits_baseILj768EfS2_S2_S2_fjLj128EEEEELb1ELb0ELb0ELb1EEEvNS_9FwdParamsE,"ax",@progbits
	.align	128
        .global         _ZN10layer_norm13ln_fwd_kernelINS_13Kernel_traitsIf13__nv_bfloat16S2_S2_fjLj768ELj1ELj4ELj1ELj16ENS_18Kernel_traits_baseILj768EfS2_S2_S2_fjLj128EEEEELb1ELb0ELb0ELb1EEEvNS_9FwdParamsE
        .type           _ZN10layer_norm13ln_fwd_kernelINS_13Kernel_traitsIf13__nv_bfloat16S2_S2_fjLj768ELj1ELj4ELj1ELj16ENS_18Kernel_traits_baseILj768EfS2_S2_S2_fjLj128EEEEELb1ELb0ELb0ELb1EEEvNS_9FwdParamsE,@function
        .size           _ZN10layer_norm13ln_fwd_kernelINS_13Kernel_traitsIf13__nv_bfloat16S2_S2_fjLj768ELj1ELj4ELj1ELj16ENS_18Kernel_traits_baseILj768EfS2_S2_S2_fjLj128EEEEELb1ELb0ELb0ELb1EEEvNS_9FwdParamsE,(.L_x_28743 - _ZN10layer_norm13ln_fwd_kernelINS_13Kernel_traitsIf13__nv_bfloat16S2_S2_fjLj768ELj1ELj4ELj1ELj16ENS_18Kernel_traits_baseILj768EfS2_S2_S2_fjLj128EEEEELb1ELb0ELb0ELb1EEEvNS_9FwdParamsE)
        .other          _ZN10layer_norm13ln_fwd_kernelINS_13Kernel_traitsIf13__nv_bfloat16S2_S2_fjLj768ELj1ELj4ELj1ELj16ENS_18Kernel_traits_baseILj768EfS2_S2_S2_fjLj128EEEEELb1ELb0ELb0ELb1EEEvNS_9FwdParamsE,@"STO_CUDA_ENTRY STV_DEFAULT"
_ZN10layer_norm13ln_fwd_kernelINS_13Kernel_traitsIf13__nv_bfloat16S2_S2_fjLj768ELj1ELj4ELj1ELj16ENS_18Kernel_traits_baseILj768EfS2_S2_S2_fjLj128EEEEELb1ELb0ELb0ELb1EEEvNS_9FwdParamsE:
.text._ZN10layer_norm13ln_fwd_kernelINS_13Kernel_traitsIf13__nv_bfloat16S2_S2_fjLj768ELj1ELj4ELj1ELj16ENS_18Kernel_traits_baseILj768EfS2_S2_S2_fjLj128EEEEELb1ELb0ELb0ELb1EEEvNS_9FwdParamsE:
[----:B------:R-:W-:Y:S01]  /*0000*/  LDC R1, c[0x0][0x37c] ;  /* 0x0000df00ff017b82 */ /* 0x000fe20000000800 */
[----:B------:R-:W0:Y:S01]  /*0010*/  LDCU.U8 UR4, c[0x0][0x464] ;  /* 0x00008c80ff0477ac */ /* 0x000e220008000000 */
[----:B------:R-:W1:Y:S01]  /*0020*/  LDCU.64 UR6, c[0x0][0x450] ;  /* 0x00008a00ff0677ac */ /* 0x000e620008000a00 */
[----:B------:R-:W2:Y:S01]  /*0030*/  LDCU.64 UR8, c[0x0][0x358] ;  /* 0x00006b00ff0877ac */ /* 0x000ea20008000a00 */
[----:B0-----:R-:W-:Y:S01]  /*0040*/  ISETP.NE.AND P1, PT, RZ, UR4, PT ;  /* 0x00000004ff007c0c */ /* 0x001fe2000bf25270 */
[----:B------:R-:W0:Y:S01]  /*0050*/  LDCU.64 UR4, c[0x0][0x438] ;  /* 0x00008700ff0477ac */ /* 0x000e220008000a00 */
[----:B------:R-:W3:Y:S01]  /*0060*/  S2R R0, SR_TID.X ;  /* 0x0000000000007919 */ /* 0x000ee20000002100 */
[----:B-1----:R-:W-:Y:S02]  /*0070*/  IMAD.U32 R4, RZ, RZ, UR6 ;  /* 0x00000006ff047e24 */ /* 0x002fe4000f8e00ff */
[----:B------:R-:W-:Y:S01]  /*0080*/  IMAD.U32 R5, RZ, RZ, UR7 ;  /* 0x00000007ff057e24 */ /* 0x000fe2000f8e00ff */
[----:B------:R-:W1:Y:S07]  /*0090*/  LDC R96, c[0x0][0x458] ;  /* 0x00011600ff607b82 */ /* 0x000e6e0000000800 */
[----:B--2---:R-:W2:Y:S01]  /*00a0*/  @P1 LDG.E.64 R4, desc[UR8][R4.64] ;  /* 0x0000000804041981 */ /* 0x004ea2000c1e1b00 */
[----:B------:R-:W1:Y:S01]  /*00b0*/  LDC R97, c[0x0][0x45c] ;  /* 0x00011700ff617b82 */ /* 0x000e620000000800 */
[----:B0-----:R-:W-:-:S04]  /*00c0*/  ISETP.NE.U32.AND P0, PT, RZ, UR4, PT ;  /* 0x00000004ff007c0c */ /* 0x001fc8000bf05070 */
[----:B------:R-:W-:-:S03]  /*00d0*/  ISETP.NE.AND.EX P0, PT, RZ, UR5, PT, P0 ;  /* 0x00000005ff007c0c */ /* 0x000fc6000bf05300 */
[----:B------:R-:W0:Y:S08]  /*00e0*/  LDC R13, c[0x0][0x360] ;  /* 0x0000d800ff0d7b82 */ /* 0x000e300000000800 */
[----:B------:R-:W4:Y:S01]  /*00f0*/  @P1 LDC R15, c[0x0][0x460] ;  /* 0x00011800ff0f1b82 */ /* 0x000f220000000800 */
[----:B---3--:R-:W-:Y:S01]  /*0100*/  LOP3.LUT R3, R0, 0x1f, RZ, 0xc0, !PT ;  /* 0x0000001f00037812 */ /* 0x008fe200078ec0ff */
[----:B-1----:R1:W5:Y:S06]  /*0110*/  @P1 LDG.E.64 R6, desc[UR8][R96.64] ;  /* 0x0000000860061981 */ /* 0x00236c000c1e1b00 */
[----:B------:R-:W3:Y:S08]  /*0120*/  @P0 LDC.64 R8, c[0x0][0x3d0] ;  /* 0x0000f400ff080b82 */ /* 0x000ef00000000a00 */
[----:B------:R-:W1:Y:S01]  /*0130*/  @P0 LDC.64 R10, c[0x0][0x438] ;  /* 0x00010e00ff0a0b82 */ /* 0x000e620000000a00 */
[----:B---3--:R-:W-:-:S05]  /*0140*/  @P0 IMAD.WIDE.U32 R8, R3, 0x20, R8 ;  /* 0x0000002003080825 */ /* 0x008fca00078e0008 */
[----:B------:R3:W5:Y:S01]  /*0150*/  @P0 LDG.E.128 R64, desc[UR8][R8.64] ;  /* 0x0000000808400981 */ /* 0x000762000c1e1d00 */
        /* <DEDUP_REMOVED lines=12> */
[----:B------:R-:W1:Y:S02]  /*0220*/  S2UR UR5, SR_CTAID.X ;  /* 0x00000000000579c3 */ /* 0x000e640000002500 */
[----:B-1----:R-:W-:Y:S01]  /*0230*/  USHF.L.U32 UR4, UR5, 0x2, URZ ;  /* 0x0000000205047899 */ /* 0x002fe200080006ff */
[----:B--2---:R-:W-:-:S02]  /*0240*/  @P1 R2UR UR6, R4 ;  /* 0x00000000040612ca */ /* 0x004fc400000e0000 */
[----:B------:R-:W-:Y:S02]  /*0250*/  @P1 R2UR UR7, R5 ;  /* 0x00000000050712ca */ /* 0x000fe400000e0000 */
[--C-:B------:R-:W-:Y:S01]  /*0260*/  SHF.R.U32.HI R5, RZ, 0x5, R0.reuse ;  /* 0x00000005ff057819 */ /* 0x100fe20000011600 */
[----:B0-----:R-:W-:-:S03]  /*0270*/  IMAD R4, R13, UR5, R0 ;  /* 0x000000050d047c24 */ /* 0x001fc6000f8e0200 */
[----:B------:R-:W-:-:S05]  /*0280*/  LOP3.LUT R5, R5, UR4, RZ, 0xfc, !PT ;  /* 0x0000000405057c12 */ /* 0x000fca000f8efcff */
[----:B------:R-:W-:Y:S02]  /*0290*/  UIADD3 UR14, UPT, UPT, UR6, -0x61c88647, URZ ;  /* 0x9e3779b9060e7890 */ /* 0x000fe4000fffe0ff */
[----:B------:R-:W-:Y:S02]  /*02a0*/  UIADD3 UR15, UPT, UPT, UR7, -0x4498517b, URZ ;  /* 0xbb67ae85070f7890 */ /* 0x000fe4000fffe0ff */
[----:B------:R-:W-:Y:S02]  /*02b0*/  UIADD3 UR16, UPT, UPT, UR6, 0x3c6ef372, URZ ;  /* 0x3c6ef37206107890 */ /* 0x000fe4000fffe0ff */
[----:B------:R-:W-:Y:S02]  /*02c0*/  UIADD3 UR17, UPT, UPT, UR7, 0x76cf5d0a, URZ ;  /* 0x76cf5d0a07117890 */ /* 0x000fe4000fffe0ff */
[----:B------:R-:W-:Y:S02]  /*02d0*/  UIADD3 UR18, UPT, UPT, UR6, -0x255992d5, URZ ;  /* 0xdaa66d2b06127890 */ /* 0x000fe4000fffe0ff */
[----:B------:R-:W-:-:S02]  /*02e0*/  UIADD3 UR19, UPT, UPT, UR7, 0x32370b8f, URZ ;  /* 0x32370b8f07137890 */ /* 0x000fc4000fffe0ff */
[----:B------:R-:W-:Y:S01]  /*02f0*/  UIADD3 UR20, UPT, UPT, UR6, 0x78dde6e4, URZ ;  /* 0x78dde6e406147890 */ /* 0x000fe2000fffe0ff */
[----:B---34-:R-:W-:Y:S11]  /*0300*/  @P0 BRA `(.L_x_6228) ;  /* 0x0000000000500947 */ /* 0x018ff60003800000 */
        /* <DEDUP_REMOVED lines=20> */
.L_x_6228:
[----:B------:R-:W0:Y:S01]  /*0450*/  LDCU UR4, c[0x0][0x384] ;  /* 0x00007080ff0477ac */ /* 0x000e220008000800 */
[----:B-----5:R-:W-:Y:S01]  /*0460*/  @P1 IADD3 R96, P0, PT, R6, R15, RZ ;  /* 0x0000000f06601210 */ /* 0x020fe20007f1e0ff */
[----:B------:R-:W-:-:S03]  /*0470*/  UIADD3 UR21, UPT, UPT, UR7, -0x126145ec, URZ ;  /* 0xed9eba1407157890 */ /* 0x000fc6000fffe0ff */
[----:B------:R-:W-:Y:S01]  /*0480*/  @P1 IADD3.X R97, PT, PT, RZ, R7, RZ, P0, !PT ;  /* 0x00000007ff611210 */ /* 0x000fe200007fe4ff */
[----:B------:R-:W-:Y:S02]  /*0490*/  UIADD3 UR22, UPT, UPT, UR6, 0x1715609d, URZ ;  /* 0x1715609d06167890 */ /* 0x000fe4000fffe0ff */
[----:B------:R-:W-:Y:S01]  /*04a0*/  UIADD3 UR23, UPT, UPT, UR7, -0x56f99767, URZ ;  /* 0xa906689907177890 */ /* 0x000fe2000fffe0ff */
[--C-:B------:R-:W-:Y:S01]  /*04b0*/  SHF.R.U64 R6, R96, 0x2, R97.reuse ;  /* 0x0000000260067819 */ /* 0x100fe20000001261 */
[----:B------:R-:W-:Y:S01]  /*04c0*/  UIADD3 UR24, UPT, UPT, UR6, -0x4ab325aa, URZ ;  /* 0xb54cda5606187890 */ /* 0x000fe2000fffe0ff */
[----:B------:R-:W-:Y:S01]  /*04d0*/  SHF.R.U32.HI R7, RZ, 0x2, R97 ;  /* 0x00000002ff077819 */ /* 0x000fe20000011661 */
[----:B------:R-:W-:Y:S02]  /*04e0*/  UIADD3 UR25, UPT, UPT, UR7, 0x646e171e, URZ ;  /* 0x646e171e07197890 */ /* 0x000fe4000fffe0ff */
[----:B------:R-:W-:Y:S02]  /*04f0*/  UIADD3 UR26, UPT, UPT, UR6, 0x5384540f, URZ ;  /* 0x5384540f061a7890 */ /* 0x000fe4000fffe0ff */
[----:B------:R-:W-:Y:S01]  /*0500*/  UIADD3 UR27, UPT, UPT, UR7, 0x1fd5c5a3, URZ ;  /* 0x1fd5c5a3071b7890 */ /* 0x000fe2000fffe0ff */
[----:B0-----:R-:W-:Y:S01]  /*0510*/  ISETP.GE.AND P0, PT, R5, UR4, PT ;  /* 0x0000000405007c0c */ /* 0x001fe2000bf06270 */
[----:B------:R-:W-:-:S02]  /*0520*/  UIADD3 UR28, UPT, UPT, UR6, -0xe443238, URZ ;  /* 0xf1bbcdc8061c7890 */ /* 0x000fc4000fffe0ff */
[----:B------:R-:W-:Y:S02]  /*0530*/  UIADD3 UR30, UPT, UPT, UR6, -0x700cb87f, URZ ;  /* 0x8ff34781061e7890 */ /* 0x000fe4000fffe0ff */
[----:B------:R-:W-:Y:S02]  /*0540*/  UIADD3 UR31, UPT, UPT, UR7, -0x695add53, URZ ;  /* 0x96a522ad071f7890 */ /* 0x000fe4000fffe0ff */
[----:B------:R-:W-:-:S06]  /*0550*/  UIADD3 UR29, UPT, UPT, UR7, -0x24c28bd8, URZ ;  /* 0xdb3d7428071d7890 */ /* 0x000fcc000fffe0ff */
[----:B------:R-:W-:Y:S06]  /*0560*/  @P0 EXIT ;  /* 0x000000000000094d */ /* 0x000fec0003800000 */
[----:B------:R-:W-:Y:S01]  /*0570*/  IMAD.HI.U32 R0, R4, -0x326172a9, RZ ;  /* 0xcd9e8d5704007827 */ /* 0x000fe200078e00ff */
[----:B------:R-:W0:Y:S01]  /*0580*/  LDCU.64 UR4, c[0x0][0x3e0] ;  /* 0x00007c00ff0477ac */ /* 0x000e220008000a00 */
[----:B------:R-:W-:Y:S01]  /*0590*/  BSSY B0, `(.L_x_6229) ;  /* 0x00010d9000007945 */ /* 0x000fe20003800000 */
[----:B------:R-:W-:Y:S01]  /*05a0*/  LOP3.LUT R96, R96, 0x3, RZ, 0xc0, !PT ;  /* 0x0000000360607812 */ /* 0x000fe200078ec0ff */
[----:B------:R-:W-:Y:S01]  /*05b0*/  IMAD.HI.U32 R2, R6, -0x2daee0ad, RZ ;  /* 0xd2511f5306027827 */ /* 0x000fe200078e00ff */
[----:B------:R-:W-:Y:S01]  /*05c0*/  LOP3.LUT R0, R7, UR6, R0, 0x96, !PT ;  /* 0x0000000607007c12 */ /* 0x000fe2000f8e9600 */
[----:B------:R-:W1:Y:S02]  /*05d0*/  LDCU UR33, c[0x0][0x404] ;  /* 0x00008080ff2177ac */ /* 0x000e640008000800 */
[----:B------:R-:W-:Y:S01]  /*05e0*/  IMAD R9, R4, -0x326172a9, RZ ;  /* 0xcd9e8d5704097824 */ /* 0x000fe200078e02ff */
[----:B------:R-:W-:Y:S01]  /*05f0*/  LOP3.LUT R2, R2, UR7, RZ, 0x3c, !PT ;  /* 0x0000000702027c12 */ /* 0x000fe2000f8e3cff */
[----:B------:R-:W-:Y:S01]  /*0600*/  IMAD R11, R6, -0x2daee0ad, RZ ;  /* 0xd2511f53060b7824 */ /* 0x000fe200078e02ff */
[----:B------:R-:W2:Y:S01]  /*0610*/  LDCU UR34, c[0x0][0x408] ;  /* 0x00008100ff2277ac */ /* 0x000ea20008000800 */
[----:B------:R-:W-:Y:S01]  /*0620*/  IMAD.HI.U32 R10, R0, -0x2daee0ad, RZ ;  /* 0xd2511f53000a7827 */ /* 0x000fe200078e00ff */
[----:B------:R-:W3:Y:S03]  /*0630*/  LDCU UR12, c[0x0][0x388] ;  /* 0x00007100ff0c77ac */ /* 0x000ee60008000800 */
[----:B------:R-:W-:Y:S01]  /*0640*/  IMAD.HI.U32 R8, R2, -0x326172a9, RZ ;  /* 0xcd9e8d5702087827 */ /* 0x000fe200078e00ff */
[----:B------:R-:W-:Y:S01]  /*0650*/  LOP3.LUT R10, R11, UR15, R10, 0x96, !PT ;  /* 0x0000000f0b0a7c12 */ /* 0x000fe2000f8e960a */
[----:B0-----:R-:W-:-:S02]  /*0660*/  UISETP.NE.U32.AND UP0, UPT, UR4, URZ, UPT ;  /* 0x000000ff0400728c */ /* 0x001fc4000bf05070 */
[----:B------:R-:W-:Y:S01]  /*0670*/  IMAD R11, R0, -0x2daee0ad, RZ ;  /* 0xd2511f53000b7824 */ /* 0x000fe200078e02ff */
[----:B------:R-:W-:Y:S01]  /*0680*/  LOP3.LUT R8, R9, UR14, R8, 0x96, !PT ;  /* 0x0000000e09087c12 */ /* 0x000fe2000f8e9608 */
[----:B------:R-:W-:Y:S01]  /*0690*/  IMAD R9, R2, -0x326172a9, RZ ;  /* 0xcd9e8d5702097824 */ /* 0x000fe200078e02ff */
[----:B------:R-:W0:Y:S01]  /*06a0*/  LDCU.U8 UR32, c[0x0][0x410] ;  /* 0x00008200ff2077ac */ /* 0x000e220008000000 */
[----:B------:R-:W-:Y:S01]  /*06b0*/  IMAD.HI.U32 R0, R10, -0x326172a9, RZ ;  /* 0xcd9e8d570a007827 */ /* 0x000fe200078e00ff */
[----:B------:R-:W4:Y:S03]  /*06c0*/  LDCU UR13, c[0x0][0x448] ;  /* 0x00008900ff0d77ac */ /* 0x000f260008000800 */
[----:B------:R-:W-:Y:S01]  /*06d0*/  IMAD.HI.U32 R2, R8, -0x2daee0ad, RZ ;  /* 0xd2511f5308027827 */ /* 0x000fe200078e00ff */
[----:B------:R-:W-:Y:S01]  /*06e0*/  LOP3.LUT R0, R9, UR16, R0, 0x96, !PT ;  /* 0x0000001009007c12 */ /* 0x000fe2000f8e9600 */
[----:B------:R-:W0:Y:S02]  /*06f0*/  LDCU.64 UR10, c[0x0][0x3a0] ;  /* 0x00007400ff0a77ac */ /* 0x000e240008000a00 */
[----:B------:R-:W-:Y:S01]  /*0700*/  IMAD R9, R10, -0x326172a9, RZ ;  /* 0xcd9e8d570a097824 */ /* 0x000fe200078e02ff */
[----:B------:R-:W-:Y:S01]  /*0710*/  LOP3.LUT R2, R11, UR17, R2, 0x96, !PT ;  /* 0x000000110b027c12 */ /* 0x000fe2000f8e9602 */
[----:B------:R-:W-:Y:S01]  /*0720*/  IMAD R11, R8, -0x2daee0ad, RZ ;  /* 0xd2511f53080b7824 */ /* 0x000fe200078e02ff */
[----:B------:R-:W-:Y:S01]  /*0730*/  UISETP.NE.AND.EX UP0, UPT, UR5, URZ, UPT, UP0 ;  /* 0x000000ff0500728c */ /* 0x000fe2000bf05300 */
        /* <DEDUP_REMOVED lines=43> */
.L_x_6476:
        /* <DEDUP_REMOVED lines=36> */
.L_x_28578:
[----:B------:R-:W-:Y:S05]  /*0c30*/  BRX R10 -0xc40                                         (*"BRANCH_TARGETS .L_x_28579,.L_x_28580,.L_x_28581"*) ;  /* 0xfffffff00af07949 */ /* 0x000fea000383ffff */
.L_x_28581:
[----:B------:R-:W-:Y:S01]  /*0c40*/  IADD3 R11, PT, PT, R96, 0x1, RZ ;  /* 0x00000001600b7810 */ /* 0x000fe20007ffe0ff */
[----:B------:R-:W-:Y:S02]  /*0c50*/  IMAD.MOV.U32 R84, RZ, RZ, R86 ;  /* 0x000000ffff547224 */ /* 0x000fe400078e0056 */
[----:B------:R-:W-:Y:S01]  /*0c60*/  IMAD.MOV.U32 R10, RZ, RZ, R2 ;  /* 0x000000ffff0a7224 */ /* 0x000fe200078e0002 */
[----:B------:R-:W-:Y:S06]  /*0c70*/  BRA `(.L_x_6232) ;  /* 0x0000000000f07947 */ /* 0x000fec0003800000 */
.L_x_28579:
[----:B------:R-:W-:Y:S01]  /*0c80*/  MOV R84, R86 ;  /* 0x0000005600547202 */ /* 0x000fe20000000f00 */
[----:B------:R-:W-:Y:S02]  /*0c90*/  IMAD.MOV.U32 R11, RZ, RZ, 0x3 ;  /* 0x00000003ff0b7424 */ /* 0x000fe400078e00ff */
[----:B------:R-:W-:Y:S01]  /*0ca0*/  IMAD.MOV.U32 R10, RZ, RZ, R16 ;  /* 0x000000ffff0a7224 */ /* 0x000fe200078e0010 */
[----:B------:R-:W-:Y:S06]  /*0cb0*/  BRA `(.L_x_6232) ;  /* 0x0000000000e07947 */ /* 0x000fec0003800000 */
.L_x_28580:
        /* <DEDUP_REMOVED lines=13> */
.L_x_6234:
[----:B------:R-:W-:Y:S05]  /*0d90*/  BSYNC.RECONVERGENT B2 ;  /* 0x0000000000027941 */ /* 0x000fea0003800200 */
.L_x_6233:
        /* <DEDUP_REMOVED lines=42> */
.L_x_6232:
[----:B------:R-:W-:Y:S05]  /*1040*/  BSYNC.RECONVERGENT B1 ;  /* 0x0000000000017941 */ /* 0x000fea0003800200 */
.L_x_6231:
[----:B------:R-:W-:Y:S01]  /*1050*/  I2FP.F32.U32 R10, R10 ;  /* 0x0000000a000a7245 */ /* 0x000fe20000201000 */
[----:B-----5:R-:W-:Y:S01]  /*1060*/  IMAD.U32 R15, R72, 0x10000, RZ ;  /* 0x00010000480f7824 */ /* 0x020fe200078e00ff */
[----:B------:R-:W-:Y:S01]  /*1070*/  ISETP.NE.AND P1, PT, R11, 0x1, PT ;  /* 0x000000010b00780c */ /* 0x000fe20003f25270 */
[----:B------:R-:W-:Y:S01]  /*1080*/  IMAD.U32 R14, RZ, RZ, UR34 ;  /* 0x00000022ff0e7e24 */ /* 0x000fe2000f8e00ff */
[----:B------:R-:W-:Y:S01]  /*1090*/  BSSY.RECONVERGENT B1, `(.L_x_6235) ;  /* 0x0000051000017945 */ /* 0x000fe20003800200 */
[----:B------:R-:W-:Y:S01]  /*10a0*/  FFMA.FTZ R10, R10, R13, 1.1641532182693481445e-10 ;  /* 0x2f0000000a0a7423 */ /* 0x000fe2000001000d */
[----:B------:R-:W-:Y:S01]  /*10b0*/  FMUL.FTZ R17, R15, R12 ;  /* 0x0000000c0f117220 */ /* 0x000fe20000410000 */
[----:B------:R-:W-:Y:S01]  /*10c0*/  MOV R15, UR33 ;  /* 0x00000021000f7c02 */ /* 0x000fe20008000f00 */
[----:B------:R-:W-:Y:S01]  /*10d0*/  IMAD.U32 R19, R68, 0x10000, RZ ;  /* 0x0001000044137824 */ /* 0x000fe200078e00ff */
[----:B------:R-:W-:Y:S01]  /*10e0*/  PRMT R72, R72, 0x7632, R72 ;  /* 0x0000763248487816 */ /* 0x000fe20000000048 */
[----:B------:R-:W-:Y:S01]  /*10f0*/  FMUL.FTZ R17, R17, R14 ;  /* 0x0000000e11117220 */ /* 0x000fe20000410000 */
[----:B------:R-:W-:-:S02]  /*1100*/  FSETP.GTU.FTZ.AND P0, PT, R10, R15, PT ;  /* 0x0000000f0a00720b */ /* 0x000fc40003f1c000 */
[----:B------:R-:W-:Y:S02]  /*1110*/  PRMT R68, R68, 0x7632, R68 ;  /* 0x0000763244447816 */ /* 0x000fe40000000044 */
[----:B------:R-:W-:Y:S02]  /*1120*/  FSEL R10, R17, RZ, !P0 ;  /* 0x000000ff110a7208 */ /* 0x000fe40004000000 */
[----:B------:R-:W-:Y:S02]  /*1130*/  PLOP3.LUT P0, PT, P0, PT, PT, 0x8, 0x80 ;  /* 0x000000000080781c */ /* 0x000fe4000070e170 */
[----:B------:R-:W-:Y:S01]  /*1140*/  MOV R17, R0 ;  /* 0x0000000000117202 */ /* 0x000fe20000000f00 */
[----:B------:R-:W-:Y:S01]  /*1150*/  FADD.FTZ R10, R10, R19 ;  /* 0x000000130a0a7221 */ /* 0x000fe20000010000 */
[----:B------:R-:W-:Y:S01]  /*1160*/  P2R R79, PR, RZ, 0x1 ;  /* 0x00000001ff4f7803 */ /* 0x000fe20000000000 */
        /* <DEDUP_REMOVED lines=10> */
.L_x_6237:
        /* <DEDUP_REMOVED lines=13> */
.L_x_6239:
[----:B------:R-:W-:Y:S05]  /*12e0*/  BSYNC.RECONVERGENT B2 ;  /* 0x0000000000027941 */ /* 0x000fea0003800200 */
.L_x_6238:
        /* <DEDUP_REMOVED lines=39> */
[----:B------:R-:W-:Y:S02]  /*1560*/  LOP3.LUT R2, R18, UR30, R81, 0x96, !PT ;  /* 0x0000001e12027c12 */ /* 0x000fe4000f8e9651 */
[----:B------:R-:W-:Y:S01]  /*1570*/  MOV R0, R80 ;  /* 0x0000005000007202 */ /* 0x000fe20000000f00 */
[----:B------:R-:W-:Y:S01]  /*1580*/  IMAD.MOV.U32 R84, RZ, RZ, R76 ;  /* 0x000000ffff547224 */ /* 0x000fe200078e004c */
[----:B------:R-:W-:-:S07]  /*1590*/  LOP3.LUT R16, R16, UR31, R77, 0x96, !PT ;  /* 0x0000001f10107c12 */ /* 0x000fce000f8e964d */
.L_x_6236:
[----:B------:R-:W-:Y:S05]  /*15a0*/  BSYNC.RECONVERGENT B1 ;  /* 0x0000000000017941 */ /* 0x000fea0003800200 */
.L_x_6235:
        /* <DEDUP_REMOVED lines=23> */
.L_x_6242:
        /* <DEDUP_REMOVED lines=13> */
.L_x_6244:
[----:B------:R-:W-:Y:S05]  /*17f0*/  BSYNC.RECONVERGENT B2 ;  /* 0x0000000000027941 */ /* 0x000fea0003800200 */
.L_x_6243:
        /* <DEDUP_REMOVED lines=39> */
[----:B------:R-:W-:-:S03]  /*1a70*/  LOP3.LUT R2, R18, UR30, R81, 0x96, !PT ;  /* 0x0000001e12027c12 */ /* 0x000fc6000f8e9651 */
[----:B------:R-:W-:Y:S01]  /*1a80*/  IMAD.MOV.U32 R0, RZ, RZ, R80 ;  /* 0x000000ffff007224 */ /* 0x000fe200078e0050 */
[----:B------:R-:W-:Y:S02]  /*1a90*/  LOP3.LUT R16, R16, UR31, R77, 0x96, !PT ;  /* 0x0000001f10107c12 */ /* 0x000fe4000f8e964d */
[----:B------:R-:W-:-:S07]  /*1aa0*/  MOV R84, R76 ;  /* 0x0000004c00547202 */ /* 0x000fce0000000f00 */
.L_x_6241:
[----:B------:R-:W-:Y:S05]  /*1ab0*/  BSYNC.RECONVERGENT B1 ;  /* 0x0000000000017941 */ /* 0x000fea0003800200 */
.L_x_6240:
        /* <DEDUP_REMOVED lines=12> */
[----:B------:R-:W-:Y:S02]  /*1b80*/  PLOP3.LUT P1, PT, P1, PT, PT, 0x8, 0x80 ;  /* 0x000000000080781c */ /* 0x000fe40000f2e170 */
[----:B------:R-:W-:Y:S01]  /*1b90*/  PRMT R69, R69, 0x7632, R69 ;  /* 0x0000763245457816 */ /* 0x000fe20000000045 */
        /* <DEDUP_REMOVED lines=11> */
.L_x_6247:
        /* <DEDUP_REMOVED lines=13> */
.L_x_6249:
[----:B------:R-:W-:Y:S05]  /*1d20*/  BSYNC.RECONVERGENT B2 ;  /* 0x0000000000027941 */ /* 0x000fea0003800200 */
.L_x_6248:
        /* <DEDUP_REMOVED lines=43> */
.L_x_6246:
[----:B------:R-:W-:Y:S05]  /*1fe0*/  BSYNC.RECONVERGENT B1 ;  /* 0x0000000000017941 */ /* 0x000fea0003800200 */
.L_x_6245:
        /* <DEDUP_REMOVED lines=23> */
.L_x_6252:
        /* <DEDUP_REMOVED lines=13> */
.L_x_6254:
[----:B------:R-:W-:Y:S05]  /*2230*/  BSYNC.RECONVERGENT B2 ;  /* 0x0000000000027941 */ /* 0x000fea0003800200 */
.L_x_6253:
        /* <DEDUP_REMOVED lines=43> */
.L_x_6251:
[----:B------:R-:W-:Y:S05]  /*24f0*/  BSYNC.RECONVERGENT B1 ;  /* 0x0000000000017941 */ /* 0x000fea0003800200 */
.L_x_6250:
        /* <DEDUP_REMOVED lines=25> */
.L_x_6257:
        /* <DEDUP_REMOVED lines=13> */
.L_x_6259:
[----:B------:R-:W-:Y:S05]  /*2760*/  BSYNC.RECONVERGENT B2 ;  /* 0x0000000000027941 */ /* 0x000fea0003800200 */
.L_x_6258:
        /* <DEDUP_REMOVED lines=43> */
.L_x_6256:
[----:B------:R-:W-:Y:S05]  /*2a20*/  BSYNC.RECONVERGENT B1 ;  /* 0x0000000000017941 */ /* 0x000fea0003800200 */
.L_x_6255:
        /* <DEDUP_REMOVED lines=23> */
.L_x_6262:
        /* <DEDUP_REMOVED lines=13> */
.L_x_6264:
[----:B------:R-:W-:Y:S05]  /*2c70*/  BSYNC.RECONVERGENT B2 ;  /* 0x0000000000027941 */ /* 0x000fea0003800200 */
.L_x_6263:
        /* <DEDUP_REMOVED lines=43> */
.L_x_6261:
[----:B------:R-:W-:Y:S05]  /*2f30*/  BSYNC.RECONVERGENT B1 ;  /* 0x0000000000017941 */ /* 0x000fea0003800200 */
.L_x_6260:
        /* <DEDUP_REMOVED lines=25> */
.L_x_6267:
        /* <DEDUP_REMOVED lines=15> */
.L_x_6269:
[----:B------:R-:W-:Y:S05]  /*31c0*/  BSYNC.RECONVERGENT B2 ;  /* 0x0000000000027941 */ /* 0x000fea0003800200 */
.L_x_6268:
        /* <DEDUP_REMOVED lines=43> */
.L_x_6266:
[----:B------:R-:W-:Y:S05]  /*3480*/  BSYNC.RECONVERGENT B1 ;  /* 0x0000000000017941 */ /* 0x000fea0003800200 */
.L_x_6265:
        /* <DEDUP_REMOVED lines=8> */
[----:B------:R-:W-:-:S04]  /*3510*/  FSETP.GTU.FTZ.AND P6, PT, R68, R15, PT ;  /* 0x0000000f4400720b */ /* 0x000fc80003fdc000 */
[----:B------:R-:W-:Y:S02]  /*3520*/  FSEL R75, R75, RZ, !P6 ;  /* 0x000000ff4b4b7208 */ /* 0x000fe40007000000 */
[----:B------:R-:W-:-:S03]  /*3530*/  PLOP3.LUT P6, PT, P6, PT, PT, 0x8, 0x80 ;  /* 0x000000000080781c */ /* 0x000fc600037ce170 */
[----:B------:R-:W-:Y:S01]  /*3540*/  FADD.FTZ R78, R75, R72 ;  /* 0x000000484b4e7221 */ /* 0x000fe20000010000 */
[----:B------:R-:W-:-:S04]  /*3550*/  F2FP.BF16.F32.PACK_AB R72, R11, R10 ;  /* 0x0000000a0b48723e */ /* 0x000fc800000010ff */
[----:B------:R-:W-:Y:S01]  /*3560*/  F2FP.BF16.F32.PACK_AB R75, R78, R77 ;  /* 0x0000004d4e4b723e */ /* 0x000fe200000010ff */
[----:B------:R-:W-:Y:S06]  /*3570*/  BRA `(.L_x_6270) ;  /* 0x00000028001c7947 */ /* 0x000fec0003800000 */
.L_x_6230:
        /* <DEDUP_REMOVED lines=16> */
.L_x_6273:
        /* <DEDUP_REMOVED lines=13> */
.L_x_6275:
[----:B------:R-:W-:Y:S05]  /*3750*/  BSYNC.RECONVERGENT B2 ;  /* 0x0000000000027941 */ /* 0x000fea0003800200 */
.L_x_6274:
        /* <DEDUP_REMOVED lines=40> */
[----:B------:R-:W-:Y:S01]  /*39e0*/  LOP3.LUT R16, R10, UR31, R85, 0x96, !PT ;  /* 0x0000001f0a107c12 */ /* 0x000fe2000f8e9655 */
[----:B------:R-:W-:-:S07]  /*39f0*/  IMAD.MOV.U32 R10, RZ, RZ, R86 ;  /* 0x000000ffff0a7224 */ /* 0x000fce00078e0056 */
.L_x_6272:
[----:B------:R-:W-:Y:S05]  /*3a00*/  BSYNC.RECONVERGENT B1 ;  /* 0x0000000000017941 */ /* 0x000fea0003800200 */
.L_x_6271:
[----:B------:R-:W-:Y:S01]  /*3a10*/  I2FP.F32.U32 R10, R10 ;  /* 0x0000000a000a7245 */ /* 0x000fe20000201000 */
[----:B-----5:R-:W-:Y:S01]  /*3a20*/  IMAD.U32 R11, R72, 0x10000, RZ ;  /* 0x00010000480b7824 */ /* 0x020fe200078e00ff */
[----:B------:R-:W-:Y:S01]  /*3a30*/  ISETP.NE.AND P1, PT, R17, 0x1, PT ;  /* 0x000000011100780c */ /* 0x000fe20003f25270 */
[----:B------:R-:W-:Y:S01]  /*3a40*/  IMAD.U32 R15, RZ, RZ, UR33 ;  /* 0x00000021ff0f7e24 */ /* 0x000fe2000f8e00ff */
[----:B------:R-:W-:Y:S01]  /*3a50*/  MOV R14, UR34 ;  /* 0x00000022000e7c02 */ /* 0x000fe20008000f00 */
[----:B------:R-:W-:Y:S01]  /*3a60*/  FFMA.FTZ R10, R10, R13, 1.1641532182693481445e-10 ;  /* 0x2f0000000a0a7423 */ /* 0x000fe2000001000d */
[----:B------:R-:W-:Y:S01]  /*3a70*/  FMUL.FTZ R11, R11, R12 ;  /* 0x0000000c0b0b7220 */ /* 0x000fe20000410000 */
[----:B------:R-:W-:Y:S01]  /*3a80*/  BSSY.RECONVERGENT B1, `(.L_x_6276) ;  /* 0x000004b000017945 */ /* 0x000fe20003800200 */
[----:B------:R-:W-:Y:S01]  /*3a90*/  PRMT R72, R72, 0x7632, R72 ;  /* 0x0000763248487816 */ /* 0x000fe20000000048 */
[----:B------:R-:W-:Y:S01]  /*3aa0*/  IMAD.MOV.U32 R19, RZ, RZ, 0x2 ;  /* 0x00000002ff137424 */ /* 0x000fe200078e00ff */
[----:B------:R-:W-:Y:S01]  /*3ab0*/  FSETP.GTU.FTZ.AND P0, PT, R10, R15, PT ;  /* 0x0000000f0a00720b */ /* 0x000fe20003f1c000 */
[----:B------:R-:W-:Y:S01]  /*3ac0*/  FMUL.FTZ R10, R11, R14 ;  /* 0x0000000e0b0a7220 */ /* 0x000fe20000410000 */
[----:B------:R-:W-:-:S02]  /*3ad0*/  IMAD.MOV.U32 R11, RZ, RZ, R0 ;  /* 0x000000ffff0b7224 */ /* 0x000fc400078e0000 */
[----:B------:R-:W-:Y:S02]  /*3ae0*/  PLOP3.LUT P2, PT, P0, PT, PT, 0x8, 0x80 ;  /* 0x000000000080781c */ /* 0x000fe4000074e170 */
[----:B------:R-:W-:Y:S02]  /*3af0*/  FSEL R10, R10, RZ, !P0 ;  /* 0x000000ff0a0a7208 */ /* 0x000fe40004000000 */
        /* <DEDUP_REMOVED lines=10> */
.L_x_6278:
        /* <DEDUP_REMOVED lines=13> */
.L_x_6280:
[----:B------:R-:W-:Y:S05]  /*3c70*/  BSYNC.RECONVERGENT B2 ;  /* 0x0000000000027941 */ /* 0x000fea0003800200 */
.L_x_6279:
        /* <DEDUP_REMOVED lines=43> */
.L_x_6277:
[----:B------:R-:W-:Y:S05]  /*3f30*/  BSYNC.RECONVERGENT B1 ;  /* 0x0000000000017941 */ /* 0x000fea0003800200 */
.L_x_6276:
[----:B------:R-:W-:Y:S01]  /*3f40*/  I2FP.F32.U32 R18, R11 ;  /* 0x0000000b00127245 */ /* 0x000fe20000201000 */
[----:B------:R-:W-:Y:S01]  /*3f50*/  BSSY.RECONVERGENT B1, `(.L_x_6281) ;  /* 0x000004d000017945 */ /* 0x000fe20003800200 */
[----:B------:R-:W-:Y:S01]  /*3f60*/  ISETP.NE.AND P2, PT, R19, 0x1, PT ;  /* 0x000000011300780c */ /* 0x000fe20003f45270 */
[----:B------:R-:W-:Y:S01]  /*3f70*/  IMAD.MOV.U32 R68, RZ, RZ, 0x2 ;  /* 0x00000002ff447424 */ /* 0x000fe200078e00ff */
[----:B------:R-:W-:Y:S01]  /*3f80*/  SHF.L.U32 R11, R72, 0x10, RZ ;  /* 0x00000010480b7819 */ /* 0x000fe200000006ff */
[----:B------:R-:W-:Y:S01]  /*3f90*/  FFMA.FTZ R18, R18, R13, 1.1641532182693481445e-10 ;  /* 0x2f00000012127423 */ /* 0x000fe2000001000d */
[----:B------:R-:W-:-:S03]  /*3fa0*/  IMAD.MOV.U32 R17, RZ, RZ, R0 ;  /* 0x000000ffff117224 */ /* 0x000fc600078e0000 */
[----:B------:R-:W-:Y:S01]  /*3fb0*/  FMUL.FTZ R11, R11, R12 ;  /* 0x0000000c0b0b7220 */ /* 0x000fe20000410000 */
[----:B------:R-:W-:-:S03]  /*3fc0*/  FSETP.GTU.FTZ.AND P1, PT, R18, R15, PT ;  /* 0x0000000f1200720b */ /* 0x000fc60003f3c000 */
[----:B------:R-:W-:Y:S01]  /*3fd0*/  FMUL.FTZ R11, R11, R14 ;  /* 0x0000000e0b0b7220 */ /* 0x000fe20000410000 */
[----:B------:R-:W-:-:S04]  /*3fe0*/  PLOP3.LUT P0, PT, P1, PT, PT, 0x8, 0x80 ;  /* 0x000000000080781c */ /* 0x000fc80000f0e170 */
[----:B------:R-:W-:Y:S01]  /*3ff0*/  FSEL R11, R11, RZ, !P1 ;  /* 0x000000ff0b0b7208 */ /* 0x000fe20004800000 */
        /* <DEDUP_REMOVED lines=9> */
.L_x_6283:
        /* <DEDUP_REMOVED lines=13> */
.L_x_6285:
[----:B------:R-:W-:Y:S05]  /*4160*/  BSYNC.RECONVERGENT B2 ;  /* 0x0000000000027941 */ /* 0x000fea0003800200 */
.L_x_6284:
        /* <DEDUP_REMOVED lines=43> */
.L_x_6282:
[----:B------:R-:W-:Y:S05]  /*4420*/  BSYNC.RECONVERGENT B1 ;  /* 0x0000000000017941 */ /* 0x000fea0003800200 */
.L_x_6281:
[----:B------:R-:W-:Y:S01]  /*4430*/  I2FP.F32.U32 R18, R17 ;  /* 0x0000001100127245 */ /* 0x000fe20000201000 */
[----:B------:R-:W-:Y:S01]  /*4440*/  BSSY.RECONVERGENT B1, `(.L_x_6286) ;  /* 0x000004e000017945 */ /* 0x000fe20003800200 */
[----:B------:R-:W-:Y:S01]  /*4450*/  ISETP.NE.AND P3, PT, R68, 0x1, PT ;  /* 0x000000014400780c */ /* 0x000fe20003f65270 */
[----:B------:R-:W-:Y:S01]  /*4460*/  IMAD.MOV.U32 R69, RZ, RZ, 0x2 ;  /* 0x00000002ff457424 */ /* 0x000fe200078e00ff */
[C---:B------:R-:W-:Y:S01]  /*4470*/  SHF.L.U32 R17, R73.reuse, 0x10, RZ ;  /* 0x0000001049117819 */ /* 0x040fe200000006ff */
[----:B------:R-:W-:Y:S01]  /*4480*/  FFMA.FTZ R18, R18, R13, 1.1641532182693481445e-10 ;  /* 0x2f00000012127423 */ /* 0x000fe2000001000d */
[----:B------:R-:W-:-:S03]  /*4490*/  PRMT R73, R73, 0x7632, R73 ;  /* 0x0000763249497816 */ /* 0x000fc60000000049 */
[----:B------:R-:W-:Y:S01]  /*44a0*/  FMUL.FTZ R17, R17, R12 ;  /* 0x0000000c11117220 */ /* 0x000fe20000410000 */
[----:B------:R-:W-:Y:S01]  /*44b0*/  FSETP.GTU.FTZ.AND P2, PT, R18, R15, PT ;  /* 0x0000000f1200720b */ /* 0x000fe20003f5c000 */
[----:B------:R-:W-:Y:S02]  /*44c0*/  IMAD.MOV.U32 R18, RZ, RZ, R0 ;  /* 0x000000ffff127224 */ /* 0x000fe400078e0000 */
        /* <DEDUP_REMOVED lines=12> */
.L_x_6288:
        /* <DEDUP_REMOVED lines=13> */
.L_x_6290:
[----:B------:R-:W-:Y:S05]  /*4660*/  BSYNC.RECONVERGENT B2 ;  /* 0x0000000000027941 */ /* 0x000fea0003800200 */
.L_x_6289:
        /* <DEDUP_REMOVED lines=43> */
.L_x_6287:
[----:B------:R-:W-:Y:S05]  /*4920*/  BSYNC.RECONVERGENT B1 ;  /* 0x0000000000017941 */ /* 0x000fea0003800200 */
.L_x_6286:
        /* <DEDUP_REMOVED lines=21> */
.L_x_6293:
        /* <DEDUP_REMOVED lines=13> */
.L_x_6295:
[----:B------:R-:W-:Y:S05]  /*4b50*/  BSYNC.RECONVERGENT B2 ;  /* 0x0000000000027941 */ /* 0x000fea0003800200 */
.L_x_6294:
        /* <DEDUP_REMOVED lines=43> */
.L_x_6292:
[----:B------:R-:W-:Y:S05]  /*4e10*/  BSYNC.RECONVERGENT B1 ;  /* 0x0000000000017941 */ /* 0x000fea0003800200 */
.L_x_6291:
        /* <DEDUP_REMOVED lines=22> */
.L_x_6298:
        /* <DEDUP_REMOVED lines=13> */
.L_x_6300:
[----:B------:R-:W-:Y:S05]  /*5050*/  BSYNC.RECONVERGENT B2 ;  /* 0x0000000000027941 */ /* 0x000fea0003800200 */
.L_x_6299:
        /* <DEDUP_REMOVED lines=43> */
.L_x_6297:
[----:B------:R-:W-:Y:S05]  /*5310*/  BSYNC.RECONVERGENT B1 ;  /* 0x0000000000017941 */ /* 0x000fea0003800200 */
.L_x_6296:
        /* <DEDUP_REMOVED lines=21> */
.L_x_6303:
        /* <DEDUP_REMOVED lines=13> */
.L_x_6305:
[----:B------:R-:W-:Y:S05]  /*5540*/  BSYNC.RECONVERGENT B2 ;  /* 0x0000000000027941 */ /* 0x000fea0003800200 */
.L_x_6304:
        /* <DEDUP_REMOVED lines=43> */
.L_x_6302:
[----:B------:R-:W-:Y:S05]  /*5800*/  BSYNC.RECONVERGENT B1 ;  /* 0x0000000000017941 */ /* 0x000fea0003800200 */
.L_x_6301:
        /* <DEDUP_REMOVED lines=22> */
.L_x_6308:
        /* <DEDUP_REMOVED lines=15> */
.L_x_6310:
[----:B------:R-:W-:Y:S05]  /*5a60*/  BSYNC.RECONVERGENT B2 ;  /* 0x0000000000027941 */ /* 0x000fea0003800200 */
.L_x_6309:
        /* <DEDUP_REMOVED lines=43> */
.L_x_6307:
[----:B------:R-:W-:Y:S05]  /*5d20*/  BSYNC.RECONVERGENT B1 ;  /* 0x0000000000017941 */ /* 0x000fea0003800200 */
.L_x_6306:
        /* <DEDUP_REMOVED lines=12> */
.L_x_6270:
        /* <DEDUP_REMOVED lines=8> */
[----:B------:R-:W-:Y:S01]  /*5e70*/  ISETP.NE.AND P5, PT, R79, RZ, PT ;  /* 0x000000ff4f00720c */ /* 0x000fe20003fa5270 */
[----:B------:R-:W-:Y:S01]  /*5e80*/  VIADD R79, R9, 0x20 ;  /* 0x00000020094f7836 */ /* 0x000fe20000000000 */
[----:B------:R-:W-:Y:S02]  /*5e90*/  LOP3.LUT R91, R91, R71, R86, 0xfe, !PT ;  /* 0x000000475b5b7212 */ /* 0x000fe400078efe56 */
[----:B------:R-:W-:Y:S02]  /*5ea0*/  SEL R90, RZ, 0x1, !P3 ;  /* 0x00000001ff5a7807 */ /* 0x000fe40005800000 */
[----:B------:R-:W-:Y:S02]  /*5eb0*/  LOP3.LUT R68, R68, R70, R69, 0xfe, !PT ;  /* 0x0000004644447212 */ /* 0x000fe400078efe45 */
[----:B------:R-:W-:Y:S02]  /*5ec0*/  SEL R69, RZ, 0x1, !P5 ;  /* 0x00000001ff457807 */ /* 0x000fe40006800000 */
[----:B------:R-:W-:Y:S01]  /*5ed0*/  LOP3.LUT R91, R91, R90, RZ, 0xfc, !PT ;  /* 0x0000005a5b5b7212 */ /* 0x000fe200078efcff */
[----:B0-----:R-:W-:Y:S01]  /*5ee0*/  IMAD.WIDE.U32 R86, R9, 0x10, R82 ;  /* 0x0000001009567825 */ /* 0x001fe200078e0052 */
[----:B------:R-:W-:-:S02]  /*5ef0*/  LOP3.LUT R90, R68, R69, RZ, 0xfc, !PT ;  /* 0x00000045445a7212 */ /* 0x000fc400078efcff */
[----:B------:R-:W-:Y:S01]  /*5f00*/  ISETP.NE.AND P6, PT, R93, RZ, PT ;  /* 0x000000ff5d00720c */ /* 0x000fe20003fc5270 */
[----:B------:R-:W-:Y:S01]  /*5f10*/  IMAD.WIDE.U32 R68, R79, 0x10, R94 ;  /* 0x000000104f447825 */ /* 0x000fe200078e005e */
[----:B------:R0:W-:Y:S03]  /*5f20*/  STG.E.128 desc[UR8][R86.64], R72 ;  /* 0x0000004856007986 */ /* 0x0001e6000c101d08 */
[----:B-1----:R-:W-:-:S05]  /*5f30*/  IMAD.WIDE.U32 R88, R9, 0x8, R80 ;  /* 0x0000000809587825 */ /* 0x002fca00078e0050 */
        /* <DEDUP_REMOVED lines=22> */
.L_x_6314:
        /* <DEDUP_REMOVED lines=13> */
.L_x_6316:
[----:B------:R-:W-:Y:S05]  /*6170*/  BSYNC.RECONVERGENT B2 ;  /* 0x0000000000027941 */ /* 0x000fea0003800200 */
.L_x_6315:
        /* <DEDUP_REMOVED lines=39> */
[----:B------:R-:W-:Y:S02]  /*63f0*/  MOV R0, R90 ;  /* 0x0000005a00007202 */ /* 0x000fe40000000f00 */
[----:B------:R-:W-:Y:S01]  /*6400*/  LOP3.LUT R16, R86, UR31, R97, 0x96, !PT ;  /* 0x0000001f56107c12 */ /* 0x000fe2000f8e9661 */
[----:B------:R-:W-:-:S07]  /*6410*/  IMAD.MOV.U32 R86, RZ, RZ, RZ ;  /* 0x000000ffff567224 */ /* 0x000fce00078e00ff */
.L_x_6313:
[----:B------:R-:W-:Y:S05]  /*6420*/  BSYNC.RECONVERGENT B1 ;  /* 0x0000000000017941 */ /* 0x000fea0003800200 */
.L_x_6312:
        /* <DEDUP_REMOVED lines=13> */
[----:B------:R-:W-:Y:S01]  /*6500*/  PRMT R85, R72, 0x7632, R85 ;  /* 0x0000763248557816 */ /* 0x000fe20000000055 */
[----:B------:R-:W-:Y:S01]  /*6510*/  FADD.FTZ R84, R84, R87 ;  /* 0x0000005754547221 */ /* 0x000fe20000010000 */
        /* <DEDUP_REMOVED lines=11> */
.L_x_6319:
        /* <DEDUP_REMOVED lines=13> */
.L_x_6321:
[----:B------:R-:W-:Y:S05]  /*66a0*/  BSYNC.RECONVERGENT B2 ;  /* 0x0000000000027941 */ /* 0x000fea0003800200 */
.L_x_6320:
        /* <DEDUP_REMOVED lines=43> */
.L_x_6318:
[----:B------:R-:W-:Y:S05]  /*6960*/  BSYNC.RECONVERGENT B1 ;  /* 0x0000000000017941 */ /* 0x000fea0003800200 */
.L_x_6317:
        /* <DEDUP_REMOVED lines=23> */
.L_x_6324:
        /* <DEDUP_REMOVED lines=13> */
.L_x_6326:
[----:B------:R-:W-:Y:S05]  /*6bb0*/  BSYNC.RECONVERGENT B2 ;  /* 0x0000000000027941 */ /* 0x000fea0003800200 */
.L_x_6325:
        /* <DEDUP_REMOVED lines=43> */
.L_x_6323:
[----:B------:R-:W-:Y:S05]  /*6e70*/  BSYNC.RECONVERGENT B1 ;  /* 0x0000000000017941 */ /* 0x000fea0003800200 */
.L_x_6322:
[----:B------:R-:W-:Y:S01]  /*6e80*/  I2FP.F32.U32 R72, R72 ;  /* 0x0000004800487245 */ /* 0x000fe20000201000 */
[----:B------:R-:W-:Y:S01]  /*6e90*/  IMAD.U32 R87, R69, 0x10000, RZ ;  /* 0x0001000045577824 */ /* 0x000fe200078e00ff */
[----:B------:R-:W-:Y:S01]  /*6ea0*/  ISETP.NE.AND P2, PT, R89, 0x1, PT ;  /* 0x000000015900780c */ /* 0x000fe20003f45270 */
[----:B------:R-:W-:Y:S01]  /*6eb0*/  BSSY.RECONVERGENT B1, `(.L_x_6327) ;  /* 0x000004f000017945 */ /* 0x000fe20003800200 */
[----:B------:R-:W-:Y:S01]  /*6ec0*/  PRMT R86, R73, 0x7632, R86 ;  /* 0x0000763249567816 */ /* 0x000fe20000000056 */
[----:B------:R-:W-:Y:S01]  /*6ed0*/  FFMA.FTZ R72, R72, R13, 1.1641532182693481445e-10 ;  /* 0x2f00000048487423 */ /* 0x000fe2000001000d */
[----:B------:R-:W-:Y:S01]  /*6ee0*/  FMUL.FTZ R87, R87, R12 ;  /* 0x0000000c57577220 */ /* 0x000fe20000410000 */
[----:B------:R-:W-:Y:S01]  /*6ef0*/  PRMT R69, R69, 0x7632, R69 ;  /* 0x0000763245457816 */ /* 0x000fe20000000045 */
[----:B------:R-:W-:Y:S02]  /*6f00*/  IMAD.MOV.U32 R90, RZ, RZ, 0x2 ;  /* 0x00000002ff5a7424 */ /* 0x000fe400078e00ff */
[----:B------:R-:W-:Y:S01]  /*6f10*/  FMUL.FTZ R87, R87, R14 ;  /* 0x0000000e57577220 */ /* 0x000fe20000410000 */
[----:B------:R-:W-:-:S02]  /*6f20*/  FSETP.GTU.FTZ.AND P1, PT, R72, R15, PT ;  /* 0x0000000f4800720b */ /* 0x000fc40003f3c000 */
[----:B------:R-:W-:Y:S01]  /*6f30*/  SHF.L.U32 R72, R73, 0x10, RZ ;  /* 0x0000001049487819 */ /* 0x000fe200000006ff */
[----:B------:R-:W-:Y:S01]  /*6f40*/  IMAD.MOV.U32 R73, RZ, RZ, R0 ;  /* 0x000000ffff497224 */ /* 0x000fe200078e0000 */
        /* <DEDUP_REMOVED lines=12> */
.L_x_6329:
        /* <DEDUP_REMOVED lines=13> */
.L_x_6331:
[----:B------:R-:W-:Y:S05]  /*70e0*/  BSYNC.RECONVERGENT B2 ;  /* 0x0000000000027941 */ /* 0x000fea0003800200 */
.L_x_6330:
        /* <DEDUP_REMOVED lines=43> */
.L_x_6328:
[----:B------:R-:W-:Y:S05]  /*73a0*/  BSYNC.RECONVERGENT B1 ;  /* 0x0000000000017941 */ /* 0x000fea0003800200 */
.L_x_6327:
        /* <DEDUP_REMOVED lines=23> */
.L_x_6334:
        /* <DEDUP_REMOVED lines=13> */
.L_x_6336:
[----:B------:R-:W-:Y:S05]  /*75f0*/  BSYNC.RECONVERGENT B2 ;  /* 0x0000000000027941 */ /* 0x000fea0003800200 */
.L_x_6335:
        /* <DEDUP_REMOVED lines=43> */
.L_x_6333:
[----:B------:R-:W-:Y:S05]  /*78b0*/  BSYNC.RECONVERGENT B1 ;  /* 0x0000000000017941 */ /* 0x000fea0003800200 */
.L_x_6332:
        /* <DEDUP_REMOVED lines=25> */
.L_x_6339:
        /* <DEDUP_REMOVED lines=13> */
.L_x_6341:
[----:B------:R-:W-:Y:S05]  /*7b20*/  BSYNC.RECONVERGENT B2 ;  /* 0x0000000000027941 */ /* 0x000fea0003800200 */
.L_x_6340:
        /* <DEDUP_REMOVED lines=43> */
.L_x_6338:
[----:B------:R-:W-:Y:S05]  /*7de0*/  BSYNC.RECONVERGENT B1 ;  /* 0x0000000000017941 */ /* 0x000fea0003800200 */
.L_x_6337:
        /* <DEDUP_REMOVED lines=23> */
.L_x_6344:
        /* <DEDUP_REMOVED lines=13> */
.L_x_6346:
[----:B------:R-:W-:Y:S05]  /*8030*/  BSYNC.RECONVERGENT B2 ;  /* 0x0000000000027941 */ /* 0x000fea0003800200 */
.L_x_6345:
        /* <DEDUP_REMOVED lines=43> */
.L_x_6343:
[----:B------:R-:W-:Y:S05]  /*82f0*/  BSYNC.RECONVERGENT B1 ;  /* 0x0000000000017941 */ /* 0x000fea0003800200 */
.L_x_6342:
        /* <DEDUP_REMOVED lines=12> */
[----:B------:R-:W-:Y:S02]  /*83c0*/  PRMT R69, R71, 0x7632, R69 ;  /* 0x0000763247457816 */ /* 0x000fe40000000045 */
[----:B------:R-:W-:Y:S01]  /*83d0*/  MOV R71, R0 ;  /* 0x0000000000477202 */ /* 0x000fe20000000f00 */
[----:B------:R-:W-:Y:S01]  /*83e0*/  FADD.FTZ R91, R91, R72 ;  /* 0x000000485b5b7221 */ /* 0x000fe20000010000 */
        /* <DEDUP_REMOVED lines=10> */
.L_x_6349:
        /* <DEDUP_REMOVED lines=15> */
.L_x_6351:
[----:B------:R-:W-:Y:S05]  /*8580*/  BSYNC.RECONVERGENT B2 ;  /* 0x0000000000027941 */ /* 0x000fea0003800200 */
.L_x_6350:
        /* <DEDUP_REMOVED lines=43> */
.L_x_6348:
[----:B------:R-:W-:Y:S05]  /*8840*/  BSYNC.RECONVERGENT B1 ;  /* 0x0000000000017941 */ /* 0x000fea0003800200 */
.L_x_6347:
        /* <DEDUP_REMOVED lines=15> */
.L_x_6311:
        /* <DEDUP_REMOVED lines=16> */
.L_x_6355:
        /* <DEDUP_REMOVED lines=13> */
.L_x_6357:
[----:B------:R-:W-:Y:S05]  /*8b10*/  BSYNC.RECONVERGENT B2 ;  /* 0x0000000000027941 */ /* 0x000fea0003800200 */
.L_x_6356:
        /* <DEDUP_REMOVED lines=40> */
[----:B------:R-:W-:Y:S01]  /*8da0*/  LOP3.LUT R16, R72, UR31, R97, 0x96, !PT ;  /* 0x0000001f48107c12 */ /* 0x000fe2000f8e9661 */
[----:B------:R-:W-:-:S07]  /*8db0*/  IMAD.MOV.U32 R72, RZ, RZ, R84 ;  /* 0x000000ffff487224 */ /* 0x000fce00078e0054 */
.L_x_6354:
[----:B------:R-:W-:Y:S05]  /*8dc0*/  BSYNC.RECONVERGENT B1 ;  /* 0x0000000000017941 */ /* 0x000fea0003800200 */
.L_x_6353:
[----:B------:R-:W-:Y:S01]  /*8dd0*/  I2FP.F32.U32 R72, R72 ;  /* 0x0000004800487245 */ /* 0x000fe20000201000 */
[C---:B-----5:R-:W-:Y:S01]  /*8de0*/  IMAD.U32 R73, R68.reuse, 0x10000, RZ ;  /* 0x0001000044497824 */ /* 0x060fe200078e00ff */
[----:B------:R-:W-:Y:S01]  /*8df0*/  ISETP.NE.AND P1, PT, R75, 0x1, PT ;  /* 0x000000014b00780c */ /* 0x000fe20003f25270 */
[----:B------:R-:W-:Y:S01]  /*8e00*/  BSSY.RECONVERGENT B1, `(.L_x_6358) ;  /* 0x000004d000017945 */ /* 0x000fe20003800200 */
[----:B------:R-:W-:Y:S01]  /*8e10*/  PRMT R74, R68, 0x7632, R74 ;  /* 0x00007632444a7816 */ /* 0x000fe2000000004a */
[----:B------:R-:W-:Y:S01]  /*8e20*/  FFMA.FTZ R72, R72, R13, 1.1641532182693481445e-10 ;  /* 0x2f00000048487423 */ /* 0x000fe2000001000d */
[----:B------:R-:W-:Y:S01]  /*8e30*/  FMUL.FTZ R73, R73, R12 ;  /* 0x0000000c49497220 */ /* 0x000fe20000410000 */
[----:B------:R-:W-:-:S03]  /*8e40*/  IMAD.MOV.U32 R86, RZ, RZ, 0x2 ;  /* 0x00000002ff567424 */ /* 0x000fc600078e00ff */
[----:B------:R-:W-:Y:S01]  /*8e50*/  FSETP.GTU.FTZ.AND P0, PT, R72, R15, PT ;  /* 0x0000000f4800720b */ /* 0x000fe20003f1c000 */
[----:B------:R-:W-:Y:S01]  /*8e60*/  FMUL.FTZ R73, R73, R14 ;  /* 0x0000000e49497220 */ /* 0x000fe20000410000 */
[----:B------:R-:W-:Y:S02]  /*8e70*/  MOV R72, R0 ;  /* 0x0000000000487202 */ /* 0x000fe40000000f00 */
[----:B------:R-:W-:Y:S02]  /*8e80*/  PLOP3.LUT P2, PT, P0, PT, PT, 0x8, 0x80 ;  /* 0x000000000080781c */ /* 0x000fe4000074e170 */
[----:B------:R-:W-:Y:S02]  /*8e90*/  FSEL R84, R73, RZ, !P0 ;  /* 0x000000ff49547208 */ /* 0x000fe40004000000 */
        /* <DEDUP_REMOVED lines=10> */
.L_x_6360:
        /* <DEDUP_REMOVED lines=13> */
.L_x_6362:
[----:B------:R-:W-:Y:S05]  /*9010*/  BSYNC.RECONVERGENT B2 ;  /* 0x0000000000027941 */ /* 0x000fea0003800200 */
.L_x_6361:
        /* <DEDUP_REMOVED lines=41> */
[----:B------:R-:W-:Y:S02]  /*92b0*/  IMAD.MOV.U32 R96, RZ, RZ, R86 ;  /* 0x000000ffff607224 */ /* 0x000fe400078e0056 */
[----:B------:R-:W-:-:S07]  /*92c0*/  HFMA2 R86, -RZ, RZ, 0, 0 ;  /* 0x00000000ff567431 */ /* 0x000fce00000001ff */
.L_x_6359:
[----:B------:R-:W-:Y:S05]  /*92d0*/  BSYNC.RECONVERGENT B1 ;  /* 0x0000000000017941 */ /* 0x000fea0003800200 */
.L_x_6358:
[----:B------:R-:W-:Y:S01]  /*92e0*/  ISETP.NE.AND P2, PT, R86, 0x1, PT ;  /* 0x000000015600780c */ /* 0x000fe20003f45270 */
[----:B------:R-:W-:Y:S01]  /*92f0*/  IMAD.U32 R73, R74, 0x10000, RZ ;  /* 0x000100004a497824 */ /* 0x000fe200078e00ff */
        /* <DEDUP_REMOVED lines=19> */
.L_x_6365:
        /* <DEDUP_REMOVED lines=13> */
.L_x_6367:
[----:B------:R-:W-:Y:S05]  /*9500*/  BSYNC.RECONVERGENT B2 ;  /* 0x0000000000027941 */ /* 0x000fea0003800200 */
.L_x_6366:
        /* <DEDUP_REMOVED lines=43> */
.L_x_6364:
[----:B------:R-:W-:Y:S05]  /*97c0*/  BSYNC.RECONVERGENT B1 ;  /* 0x0000000000017941 */ /* 0x000fea0003800200 */
.L_x_6363:
        /* <DEDUP_REMOVED lines=22> */
.L_x_6370:
        /* <DEDUP_REMOVED lines=13> */
.L_x_6372:
[----:B------:R-:W-:Y:S05]  /*9a00*/  BSYNC.RECONVERGENT B2 ;  /* 0x0000000000027941 */ /* 0x000fea0003800200 */
.L_x_6371:
        /* <DEDUP_REMOVED lines=43> */
.L_x_6369:
[----:B------:R-:W-:Y:S05]  /*9cc0*/  BSYNC.RECONVERGENT B1 ;  /* 0x0000000000017941 */ /* 0x000fea0003800200 */
.L_x_6368:
        /* <DEDUP_REMOVED lines=21> */
.L_x_6375:
        /* <DEDUP_REMOVED lines=13> */
.L_x_6377:
[----:B------:R-:W-:Y:S05]  /*9ef0*/  BSYNC.RECONVERGENT B2 ;  /* 0x0000000000027941 */ /* 0x000fea0003800200 */
.L_x_6376:
        /* <DEDUP_REMOVED lines=43> */
.L_x_6374:
[----:B------:R-:W-:Y:S05]  /*a1b0*/  BSYNC.RECONVERGENT B1 ;  /* 0x0000000000017941 */ /* 0x000fea0003800200 */
.L_x_6373:
        /* <DEDUP_REMOVED lines=22> */
.L_x_6380:
        /* <DEDUP_REMOVED lines=13> */
.L_x_6382:
[----:B------:R-:W-:Y:S05]  /*a3f0*/  BSYNC.RECONVERGENT B2 ;  /* 0x0000000000027941 */ /* 0x000fea0003800200 */
.L_x_6381:
        /* <DEDUP_REMOVED lines=43> */
.L_x_6379:
[----:B------:R-:W-:Y:S05]  /*a6b0*/  BSYNC.RECONVERGENT B1 ;  /* 0x0000000000017941 */ /* 0x000fea0003800200 */
.L_x_6378:
        /* <DEDUP_REMOVED lines=21> */
.L_x_6385:
        /* <DEDUP_REMOVED lines=13> */
.L_x_6387:
[----:B------:R-:W-:Y:S05]  /*a8e0*/  BSYNC.RECONVERGENT B2 ;  /* 0x0000000000027941 */ /* 0x000fea0003800200 */
.L_x_6386:
        /* <DEDUP_REMOVED lines=43> */
.L_x_6384:
[----:B------:R-:W-:Y:S05]  /*aba0*/  BSYNC.RECONVERGENT B1 ;  /* 0x0000000000017941 */ /* 0x000fea0003800200 */
.L_x_6383:
[----:B------:R-:W-:Y:S01]  /*abb0*/  I2FP.F32.U32 R70, R69 ;  /* 0x0000004500467245 */ /* 0x000fe20000201000 */
[----:B------:R-:W-:Y:S01]  /*abc0*/  IMAD.U32 R69, R71, 0x10000, RZ ;  /* 0x0001000047457824 */ /* 0x000fe200078e00ff */
[----:B------:R-:W-:Y:S01]  /*abd0*/  ISETP.NE.AND P6, PT, R72, 0x1, PT ;  /* 0x000000014800780c */ /* 0x000fe20003fc5270 */
[----:B------:R-:W-:Y:S01]  /*abe0*/  BSSY.RECONVERGENT B1, `(.L_x_6388) ;  /* 0x000004e000017945 */ /* 0x000fe20003800200 */
[----:B------:R-:W-:Y:S02]  /*abf0*/  IMAD.MOV.U32 R97, RZ, RZ, 0x2 ;  /* 0x00000002ff617424 */ /* 0x000fe400078e00ff */
[----:B------:R-:W-:Y:S01]  /*ac00*/  FFMA.FTZ R70, R70, R13, 1.1641532182693481445e-10 ;  /* 0x2f00000046467423 */ /* 0x000fe2000001000d */
[----:B------:R-:W-:Y:S01]  /*ac10*/  FMUL.FTZ R73, R69, R12 ;  /* 0x0000000c45497220 */ /* 0x000fe20000410000 */
[----:B------:R-:W-:Y:S02]  /*ac20*/  PRMT R69, R71, 0x7632, R69 ;  /* 0x0000763247457816 */ /* 0x000fe40000000045 */
[----:B------:R-:W-:Y:S01]  /*ac30*/  MOV R71, R0 ;  /* 0x0000000000477202 */ /* 0x000fe20000000f00 */
[----:B------:R-:W-:Y:S01]  /*ac40*/  FMUL.FTZ R73, R73, R14 ;  /* 0x0000000e49497220 */ /* 0x000fe20000410000 */
[----:B------:R-:W-:-:S04]  /*ac50*/  FSETP.GTU.FTZ.AND P5, PT, R70, R15, PT ;  /* 0x0000000f4600720b */ /* 0x000fc80003fbc000 */
        /* <DEDUP_REMOVED lines=11> */
.L_x_6390:
        /* <DEDUP_REMOVED lines=15> */
.L_x_6392:
[----:B------:R-:W-:Y:S05]  /*ae00*/  BSYNC.RECONVERGENT B2 ;  /* 0x0000000000027941 */ /* 0x000fea0003800200 */
.L_x_6391:
        /* <DEDUP_REMOVED lines=43> */
.L_x_6389:
[----:B------:R-:W-:Y:S05]  /*b0c0*/  BSYNC.RECONVERGENT B1 ;  /* 0x0000000000017941 */ /* 0x000fea0003800200 */
.L_x_6388:
        /* <DEDUP_REMOVED lines=12> */
.L_x_6352:
[----:B------:R-:W-:Y:S01]  /*b190*/  SEL R86, RZ, 0x10000, !P5 ;  /* 0x00010000ff567807 */ /* 0x000fe20006800000 */
[C---:B------:R-:W-:Y:S01]  /*b1a0*/  IMAD.WIDE.U32 R102, R79.reuse, 0x10, R82 ;  /* 0x000000104f667825 */ /* 0x040fe200078e0052 */
[----:B------:R-:W-:Y:S02]  /*b1b0*/  ISETP.NE.AND P5, PT, R68, RZ, PT ;  /* 0x000000ff4400720c */ /* 0x000fe40003fa5270 */
[----:B------:R-:W-:Y:S01]  /*b1c0*/  SEL R71, RZ, 0x1000000, !P6 ;  /* 0x01000000ff477807 */ /* 0x000fe20007000000 */
[----:B------:R-:W-:Y:S01]  /*b1d0*/  IMAD.WIDE.U32 R100, R79, 0x8, R80 ;  /* 0x000000084f647825 */ /* 0x000fe200078e0050 */
[----:B------:R-:W-:Y:S01]  /*b1e0*/  SEL R99, RZ, 0x100, !P4 ;  /* 0x00000100ff637807 */ /* 0x000fe20006000000 */
[----:B------:R0:W-:Y:S01]  /*b1f0*/  STG.E.128 desc[UR8][R102.64], R72 ;  /* 0x0000004866007986 */ /* 0x0001e2000c101d08 */
[----:B------:R-:W-:Y:S02]  /*b200*/  SEL R70, RZ, 0x1000000, !P2 ;  /* 0x01000000ff467807 */ /* 0x000fe40005000000 */
[----:B------:R-:W-:-:S02]  /*b210*/  SEL R69, RZ, 0x10000, !P1 ;  /* 0x00010000ff457807 */ /* 0x000fc40004800000 */
[----:B------:R-:W-:Y:S02]  /*b220*/  SEL R68, RZ, 0x100, !P0 ;  /* 0x00000100ff447807 */ /* 0x000fe40004000000 */
        /* <DEDUP_REMOVED lines=31> */
.L_x_6396:
        /* <DEDUP_REMOVED lines=13> */
.L_x_6398:
[----:B------:R-:W-:Y:S05]  /*b4f0*/  BSYNC.RECONVERGENT B2 ;  /* 0x0000000000027941 */ /* 0x000fea0003800200 */
.L_x_6397:
        /* <DEDUP_REMOVED lines=43> */
.L_x_6395:
[----:B------:R-:W-:Y:S05]  /*b7b0*/  BSYNC.RECONVERGENT B1 ;  /* 0x0000000000017941 */ /* 0x000fea0003800200 */
.L_x_6394:
        /* <DEDUP_REMOVED lines=10> */
[----:B------:R-:W-:Y:S01]  /*b860*/  IMAD.MOV.U32 R96, RZ, RZ, 0x2 ;  /* 0x00000002ff607424 */ /* 0x000fe200078e00ff */
        /* <DEDUP_REMOVED lines=15> */
.L_x_6401:
        /* <DEDUP_REMOVED lines=13> */
.L_x_6403:
[----:B------:R-:W-:Y:S05]  /*ba30*/  BSYNC.RECONVERGENT B2 ;  /* 0x0000000000027941 */ /* 0x000fea0003800200 */
.L_x_6402:
        /* <DEDUP_REMOVED lines=43> */
.L_x_6400:
[----:B------:R-:W-:Y:S05]  /*bcf0*/  BSYNC.RECONVERGENT B1 ;  /* 0x0000000000017941 */ /* 0x000fea0003800200 */
.L_x_6399:
        /* <DEDUP_REMOVED lines=11> */
[----:B------:R-:W-:Y:S02]  /*bdb0*/  PLOP3.LUT P0, PT, P0, PT, PT, 0x8, 0x80 ;  /* 0x000000000080781c */ /* 0x000fe4000070e170 */
[----:B------:R-:W-:Y:S01]  /*bdc0*/  MOV R95, R0 ;  /* 0x00000000005f7202 */ /* 0x000fe20000000f00 */
        /* <DEDUP_REMOVED lines=10> */
.L_x_6406:
        /* <DEDUP_REMOVED lines=13> */
.L_x_6408:
[----:B------:R-:W-:Y:S05]  /*bf40*/  BSYNC.RECONVERGENT B2 ;  /* 0x0000000000027941 */ /* 0x000fea0003800200 */
.L_x_6407:
        /* <DEDUP_REMOVED lines=43> */
.L_x_6405:
[----:B------:R-:W-:Y:S05]  /*c200*/  BSYNC.RECONVERGENT B1 ;  /* 0x0000000000017941 */ /* 0x000fea0003800200 */
.L_x_6404:
        /* <DEDUP_REMOVED lines=26> */
.L_x_6411:
        /* <DEDUP_REMOVED lines=13> */
.L_x_6413:
[----:B------:R-:W-:Y:S05]  /*c480*/  BSYNC.RECONVERGENT B2 ;  /* 0x0000000000027941 */ /* 0x000fea0003800200 */
.L_x_6412:
        /* <DEDUP_REMOVED lines=43> */
.L_x_6410:
[----:B------:R-:W-:Y:S05]  /*c740*/  BSYNC.RECONVERGENT B1 ;  /* 0x0000000000017941 */ /* 0x000fea0003800200 */
.L_x_6409:
[----:B------:R-:W-:Y:S01]  /*c750*/  I2FP.F32.U32 R94, R95 ;  /* 0x0000005f005e7245 */ /* 0x000fe20000201000 */
[----:B------:R-:W-:Y:S01]  /*c760*/  IMAD.U32 R104, R104, 0x10000, RZ ;  /* 0x0001000068687824 */ /* 0x000fe200078e00ff */
[----:B------:R-:W-:Y:S01]  /*c770*/  SHF.L.U32 R69, R69, 0x10, RZ ;  /* 0x0000001045457819 */ /* 0x000fe200000006ff */
[----:B------:R-:W-:Y:S01]  /*c780*/  BSSY.RECONVERGENT B1, `(.L_x_6414) ;  /* 0x000004d000017945 */ /* 0x000fe20003800200 */
[----:B------:R-:W-:Y:S01]  /*c790*/  ISETP.NE.AND P3, PT, R96, 0x1, PT ;  /* 0x000000016000780c */ /* 0x000fe20003f65270 */
[----:B------:R-:W-:Y:S01]  /*c7a0*/  FFMA.FTZ R94, R94, R13, 1.1641532182693481445e-10 ;  /* 0x2f0000005e5e7423 */ /* 0x000fe2000001000d */
[----:B------:R-:W-:Y:S02]  /*c7b0*/  HFMA2 R97, -RZ, RZ, 0, 1.1920928955078125e-07 ;  /* 0x00000002ff617431 */ /* 0x000fe400000001ff */
[----:B------:R-:W-:Y:S01]  /*c7c0*/  FMUL.FTZ R69, R69, R12 ;  /* 0x0000000c45457220 */ /* 0x000fe20000410000 */
[----:B------:R-:W-:Y:S01]  /*c7d0*/  IMAD.MOV.U32 R95, RZ, RZ, R0 ;  /* 0x000000ffff5f7224 */ /* 0x000fe200078e0000 */
[----:B------:R-:W-:-:S02]  /*c7e0*/  FSETP.GTU.FTZ.AND P2, PT, R94, R15, PT ;  /* 0x0000000f5e00720b */ /* 0x000fc40003f5c000 */
[----:B------:R-:W-:-:S05]  /*c7f0*/  FMUL.FTZ R69, R69, R14 ;  /* 0x0000000e45457220 */ /* 0x000fca0000410000 */
        /* <DEDUP_REMOVED lines=12> */
.L_x_6416:
        /* <DEDUP_REMOVED lines=13> */
.L_x_6418:
[----:B------:R-:W-:Y:S05]  /*c990*/  BSYNC.RECONVERGENT B2 ;  /* 0x0000000000027941 */ /* 0x000fea0003800200 */
.L_x_6417:
        /* <DEDUP_REMOVED lines=43> */
.L_x_6415:
[----:B------:R-:W-:Y:S05]  /*cc50*/  BSYNC.RECONVERGENT B1 ;  /* 0x0000000000017941 */ /* 0x000fea0003800200 */
.L_x_6414:
        /* <DEDUP_REMOVED lines=10> */
[C---:B------:R-:W-:Y:S02]  /*cd00*/  SHF.L.U32 R94, R74.reuse, 0x10, RZ ;  /* 0x000000104a5e7819 */ /* 0x040fe400000006ff */
[----:B------:R-:W-:Y:S02]  /*cd10*/  FSEL R95, R95, RZ, !P3 ;  /* 0x000000ff5f5f7208 */ /* 0x000fe40005800000 */
[----:B------:R-:W-:Y:S02]  /*cd20*/  PLOP3.LUT P3, PT, P3, PT, PT, 0x8, 0x80 ;  /* 0x000000000080781c */ /* 0x000fe40001f6e170 */
[----:B------:R-:W-:Y:S01]  /*cd30*/  PRMT R74, R74, 0x7632, R74 ;  /* 0x000076324a4a7816 */ /* 0x000fe2000000004a */
        /* <DEDUP_REMOVED lines=11> */
.L_x_6421:
        /* <DEDUP_REMOVED lines=13> */
.L_x_6423:
[----:B------:R-:W-:Y:S05]  /*cec0*/  BSYNC.RECONVERGENT B2 ;  /* 0x0000000000027941 */ /* 0x000fea0003800200 */
.L_x_6422:
        /* <DEDUP_REMOVED lines=43> */
.L_x_6420:
[----:B------:R-:W-:Y:S05]  /*d180*/  BSYNC.RECONVERGENT B1 ;  /* 0x0000000000017941 */ /* 0x000fea0003800200 */
.L_x_6419:
[----:B------:R-:W-:Y:S01]  /*d190*/  I2FP.F32.U32 R94, R95 ;  /* 0x0000005f005e7245 */ /* 0x000fe20000201000 */
[----:B------:R-:W-:Y:S01]  /*d1a0*/  IMAD.U32 R74, R74, 0x10000, RZ ;  /* 0x000100004a4a7824 */ /* 0x000fe200078e00ff */
[----:B------:R-:W-:Y:S01]  /*d1b0*/  SHF.L.U32 R95, R70, 0x10, RZ ;  /* 0x00000010465f7819 */ /* 0x000fe200000006ff */
[----:B------:R-:W-:Y:S01]  /*d1c0*/  BSSY.RECONVERGENT B1, `(.L_x_6424) ;  /* 0x000004d000017945 */ /* 0x000fe20003800200 */
[----:B------:R-:W-:Y:S01]  /*d1d0*/  ISETP.NE.AND P5, PT, R96, 0x1, PT ;  /* 0x000000016000780c */ /* 0x000fe20003fa5270 */
[----:B------:R-:W-:Y:S01]  /*d1e0*/  FFMA.FTZ R94, R94, R13, 1.1641532182693481445e-10 ;  /* 0x2f0000005e5e7423 */ /* 0x000fe2000001000d */
[----:B------:R-:W-:Y:S02]  /*d1f0*/  IMAD.MOV.U32 R70, RZ, RZ, R0 ;  /* 0x000000ffff467224 */ /* 0x000fe400078e0000 */
[----:B------:R-:W-:Y:S02]  /*d200*/  FMUL.FTZ R95, R95, R12 ;  /* 0x0000000c5f5f7220 */ /* 0x000fe40000410000 */
[----:B------:R-:W-:-:S02]  /*d210*/  FSETP.GTU.FTZ.AND P4, PT, R94, R15, PT ;  /* 0x0000000f5e00720b */ /* 0x000fc40003f9c000 */
[----:B------:R-:W-:-:S05]  /*d220*/  FMUL.FTZ R95, R95, R14 ;  /* 0x0000000e5f5f7220 */ /* 0x000fca0000410000 */
        /* <DEDUP_REMOVED lines=13> */
.L_x_6426:
        /* <DEDUP_REMOVED lines=13> */
.L_x_6428:
[----:B------:R-:W-:Y:S05]  /*d3d0*/  BSYNC.RECONVERGENT B2 ;  /* 0x0000000000027941 */ /* 0x000fea0003800200 */
.L_x_6427:
        /* <DEDUP_REMOVED lines=43> */
.L_x_6425:
[----:B------:R-:W-:Y:S05]  /*d690*/  BSYNC.RECONVERGENT B1 ;  /* 0x0000000000017941 */ /* 0x000fea0003800200 */
.L_x_6424:
        /* <DEDUP_REMOVED lines=25> */
.L_x_6431:
        /* <DEDUP_REMOVED lines=15> */
.L_x_6433:
[----:B------:R-:W-:Y:S05]  /*d920*/  BSYNC.RECONVERGENT B2 ;  /* 0x0000000000027941 */ /* 0x000fea0003800200 */
.L_x_6432:
        /* <DEDUP_REMOVED lines=40> */
[----:B------:R-:W-:Y:S01]  /*dbb0*/  LOP3.LUT R16, R74, UR31, R71, 0x96, !PT ;  /* 0x0000001f4a107c12 */ /* 0x000fe2000f8e9647 */
[----:B------:R-:W-:Y:S01]  /*dbc0*/  IMAD.MOV.U32 R71, RZ, RZ, R86 ;  /* 0x000000ffff477224 */ /* 0x000fe200078e0056 */
[----:B------:R-:W-:-:S07]  /*dbd0*/  MOV R86, R70 ;  /* 0x0000004600567202 */ /* 0x000fce0000000f00 */
.L_x_6430:
[----:B------:R-:W-:Y:S05]  /*dbe0*/  BSYNC.RECONVERGENT B1 ;  /* 0x0000000000017941 */ /* 0x000fea0003800200 */
.L_x_6429:
[----:B------:R-:W-:Y:S01]  /*dbf0*/  I2FP.F32.U32 R70, R71 ;  /* 0x0000004700467245 */ /* 0x000fe20000201000 */
[----:B------:R-:W-:Y:S01]  /*dc00*/  IMAD.U32 R104, R104, 0x10000, RZ ;  /* 0x0001000068687824 */ /* 0x000fe200078e00ff */
[----:B------:R-:W-:-:S03]  /*dc10*/  SHF.L.U32 R103, R103, 0x10, RZ ;  /* 0x0000001067677819 */ /* 0x000fc600000006ff */
[----:B------:R-:W-:Y:S01]  /*dc20*/  FFMA.FTZ R70, R70, R13, 1.1641532182693481445e-10 ;  /* 0x2f00000046467423 */ /* 0x000fe2000001000d */
[----:B------:R-:W-:Y:S01]  /*dc30*/  F2FP.BF16.F32.PACK_AB R13, R69, R99 ;  /* 0x00000063450d723e */ /* 0x000fe200000010ff */
[----:B------:R-:W-:Y:S01]  /*dc40*/  FMUL.FTZ R103, R103, R12 ;  /* 0x0000000c67677220 */ /* 0x000fe20000410000 */
[----:B------:R-:W-:Y:S02]  /*dc50*/  F2FP.BF16.F32.PACK_AB R12, R72, R98 ;  /* 0x00000062480c723e */ /* 0x000fe400000010ff */
        /* <DEDUP_REMOVED lines=8> */
.L_x_6393:
        /* <DEDUP_REMOVED lines=16> */
.L_x_6437:
        /* <DEDUP_REMOVED lines=13> */
.L_x_6439:
[----:B------:R-:W-:Y:S05]  /*deb0*/  BSYNC.RECONVERGENT B2 ;  /* 0x0000000000027941 */ /* 0x000fea0003800200 */
.L_x_6438:
        /* <DEDUP_REMOVED lines=43> */
.L_x_6436:
[----:B------:R-:W-:Y:S05]  /*e170*/  BSYNC.RECONVERGENT B1 ;  /* 0x0000000000017941 */ /* 0x000fea0003800200 */
.L_x_6435:
        /* <DEDUP_REMOVED lines=23> */
.L_x_6442:
        /* <DEDUP_REMOVED lines=13> */
.L_x_6444:
[----:B------:R-:W-:Y:S05]  /*e3c0*/  BSYNC.RECONVERGENT B2 ;  /* 0x0000000000027941 */ /* 0x000fea0003800200 */
.L_x_6443:
        /* <DEDUP_REMOVED lines=43> */
.L_x_6441:
[----:B------:R-:W-:Y:S05]  /*e680*/  BSYNC.RECONVERGENT B1 ;  /* 0x0000000000017941 */ /* 0x000fea0003800200 */
.L_x_6440:
[----:B------:R-:W-:Y:S01]  /*e690*/  I2FP.F32.U32 R72, R73 ;  /* 0x0000004900487245 */ /* 0x000fe20000201000 */
[----:B------:R-:W-:Y:S01]  /*e6a0*/  BSSY.RECONVERGENT B1, `(.L_x_6445) ;  /* 0x000004d000017945 */ /* 0x000fe20003800200 */
[----:B------:R-:W-:Y:S01]  /*e6b0*/  ISETP.NE.AND P2, PT, R75, 0x1, PT ;  /* 0x000000014b00780c */ /* 0x000fe20003f45270 */
[----:B------:R-:W-:Y:S01]  /*e6c0*/  IMAD.MOV.U32 R94, RZ, RZ, 0x2 ;  /* 0x00000002ff5e7424 */ /* 0x000fe200078e00ff */
[----:B------:R-:W-:Y:S01]  /*e6d0*/  SHF.L.U32 R99, R99, 0x10, RZ ;  /* 0x0000001063637819 */ /* 0x000fe200000006ff */
[----:B------:R-:W-:Y:S01]  /*e6e0*/  FFMA.FTZ R72, R72, R13, 1.1641532182693481445e-10 ;  /* 0x2f00000048487423 */ /* 0x000fe2000001000d */
[----:B------:R-:W-:-:S03]  /*e6f0*/  MOV R73, R0 ;  /* 0x0000000000497202 */ /* 0x000fc60000000f00 */
        /* <DEDUP_REMOVED lines=14> */
.L_x_6447:
        /* <DEDUP_REMOVED lines=13> */
.L_x_6449:
[----:B------:R-:W-:Y:S05]  /*e8b0*/  BSYNC.RECONVERGENT B2 ;  /* 0x0000000000027941 */ /* 0x000fea0003800200 */
.L_x_6448:
        /* <DEDUP_REMOVED lines=43> */
.L_x_6446:
[----:B------:R-:W-:Y:S05]  /*eb70*/  BSYNC.RECONVERGENT B1 ;  /* 0x0000000000017941 */ /* 0x000fea0003800200 */
.L_x_6445:
[----:B------:R-:W-:Y:S01]  /*eb80*/  I2FP.F32.U32 R74, R73 ;  /* 0x00000049004a7245 */ /* 0x000fe20000201000 */
[----:B------:R-:W-:Y:S01]  /*eb90*/  BSSY.RECONVERGENT B1, `(.L_x_6450) ;  /* 0x000004e000017945 */ /* 0x000fe20003800200 */
[----:B------:R-:W-:Y:S01]  /*eba0*/  ISETP.NE.AND P3, PT, R94, 0x1, PT ;  /* 0x000000015e00780c */ /* 0x000fe20003f65270 */
[----:B------:R-:W-:Y:S01]  /*ebb0*/  IMAD.MOV.U32 R95, RZ, RZ, 0x2 ;  /* 0x00000002ff5f7424 */ /* 0x000fe200078e00ff */
[C---:B------:R-:W-:Y:S01]  /*ebc0*/  SHF.L.U32 R73, R69.reuse, 0x10, RZ ;  /* 0x0000001045497819 */ /* 0x040fe200000006ff */
[----:B------:R-:W-:Y:S01]  /*ebd0*/  FFMA.FTZ R74, R74, R13, 1.1641532182693481445e-10 ;  /* 0x2f0000004a4a7423 */ /* 0x000fe2000001000d */
[----:B------:R-:W-:Y:S02]  /*ebe0*/  PRMT R69, R69, 0x7632, R69 ;  /* 0x0000763245457816 */ /* 0x000fe40000000045 */
[----:B------:R-:W-:Y:S01]  /*ebf0*/  MOV R75, R0 ;  /* 0x00000000004b7202 */ /* 0x000fe20000000f00 */
        /* <DEDUP_REMOVED lines=14> */
.L_x_6452:
        /* <DEDUP_REMOVED lines=13> */
.L_x_6454:
[----:B------:R-:W-:Y:S05]  /*edb0*/  BSYNC.RECONVERGENT B2 ;  /* 0x0000000000027941 */ /* 0x000fea0003800200 */
.L_x_6453:
        /* <DEDUP_REMOVED lines=43> */
.L_x_6451:
[----:B------:R-:W-:Y:S05]  /*f070*/  BSYNC.RECONVERGENT B1 ;  /* 0x0000000000017941 */ /* 0x000fea0003800200 */
.L_x_6450:
[----:B------:R-:W-:Y:S01]  /*f080*/  ISETP.NE.AND P4, PT, R95, 0x1, PT ;  /* 0x000000015f00780c */ /* 0x000fe20003f85270 */
[----:B------:R-:W-:Y:S01]  /*f090*/  BSSY.RECONVERGENT B1, `(.L_x_6455) ;  /* 0x000004d000017945 */ /* 0x000fe20003800200 */
[----:B------:R-:W-:Y:S01]  /*f0a0*/  I2FP.F32.U32 R74, R75 ;  /* 0x0000004b004a7245 */ /* 0x000fe20000201000 */
[----:B------:R-:W-:Y:S01]  /*f0b0*/  IMAD.MOV.U32 R94, RZ, RZ, 0x2 ;  /* 0x00000002ff5e7424 */ /* 0x000fe200078e00ff */
[----:B------:R-:W-:Y:S02]  /*f0c0*/  SHF.L.U32 R69, R69, 0x10, RZ ;  /* 0x0000001045457819 */ /* 0x000fe400000006ff */
[----:B------:R-:W-:Y:S01]  /*f0d0*/  MOV R75, R0 ;  /* 0x00000000004b7202 */ /* 0x000fe20000000f00 */
        /* <DEDUP_REMOVED lines=15> */
.L_x_6457:
        /* <DEDUP_REMOVED lines=13> */
.L_x_6459:
[----:B------:R-:W-:Y:S05]  /*f2a0*/  BSYNC.RECONVERGENT B2 ;  /* 0x0000000000027941 */ /* 0x000fea0003800200 */
.L_x_6458:
        /* <DEDUP_REMOVED lines=43> */
.L_x_6456:
[----:B------:R-:W-:Y:S05]  /*f560*/  BSYNC.RECONVERGENT B1 ;  /* 0x0000000000017941 */ /* 0x000fea0003800200 */
.L_x_6455:
        /* <DEDUP_REMOVED lines=22> */
.L_x_6462:
        /* <DEDUP_REMOVED lines=13> */
.L_x_6464:
[----:B------:R-:W-:Y:S05]  /*f7a0*/  BSYNC.RECONVERGENT B2 ;  /* 0x0000000000027941 */ /* 0x000fea0003800200 */
.L_x_6463:
        /* <DEDUP_REMOVED lines=43> */
.L_x_6461:
[----:B------:R-:W-:Y:S05]  /*fa60*/  BSYNC.RECONVERGENT B1 ;  /* 0x0000000000017941 */ /* 0x000fea0003800200 */
.L_x_6460:
        /* <DEDUP_REMOVED lines=21> */
.L_x_6467:
        /* <DEDUP_REMOVED lines=13> */
.L_x_6469:
[----:B------:R-:W-:Y:S05]  /*fc90*/  BSYNC.RECONVERGENT B2 ;  /* 0x0000000000027941 */ /* 0x000fea0003800200 */
.L_x_6468:
        /* <DEDUP_REMOVED lines=43> */
.L_x_6466:
[----:B------:R-:W-:Y:S05]  /*ff50*/  BSYNC.RECONVERGENT B1 ;  /* 0x0000000000017941 */ /* 0x000fea0003800200 */
.L_x_6465:
[----:B------:R-:W-:Y:S01]  /*ff60*/  I2FP.F32.U32 R70, R70 ;  /* 0x0000004600467245 */ /* 0x000fe20000201000 */
[----:B------:R-:W-:Y:S01]  /*ff70*/  BSSY.RECONVERGENT B1, `(.L_x_6470) ;  /* 0x0000050000017945 */ /* 0x000fe20003800200 */
[C---:B------:R-:W-:Y:S01]  /*ff80*/  SHF.L.U32 R75, R71.reuse, 0x10, RZ ;  /* 0x00000010474b7819 */ /* 0x040fe200000006ff */
[----:B------:R-:W-:Y:S01]  /*ff90*/  IMAD.MOV.U32 R96, RZ, RZ, 0x2 ;  /* 0x00000002ff607424 */ /* 0x000fe200078e00ff */
[----:B------:R-:W-:Y:S01]  /*ffa0*/  ISETP.NE.AND P6, PT, R74, 0x1, PT ;  /* 0x000000014a00780c */ /* 0x000fe20003fc5270 */
[----:B------:R-:W-:Y:S01]  /*ffb0*/  FFMA.FTZ R70, R70, R13, 1.1641532182693481445e-10 ;  /* 0x2f00000046467423 */ /* 0x000fe2000001000d */
[----:B------:R-:W-:Y:S01]  /*ffc0*/  PRMT R99, R71, 0x7632, R99 ;  /* 0x0000763247637816 */ /* 0x000fe20000000063 */
[----:B------:R-:W-:Y:S01]  /*ffd0*/  FMUL.FTZ R75, R75, R12 ;  /* 0x0000000c4b4b7220 */ /* 0x000fe20000410000 */
[----:B------:R-:W-:Y:S02]  /*ffe0*/  MOV R71, R0 ;  /* 0x0000000000477202 */ /* 0x000fe40000000f00 */
[----:B------:R-:W-:Y:S01]  /*fff0*/  FSETP.GTU.FTZ.AND P5, PT, R70, R15, PT ;  /* 0x0000000f4600720b */ /* 0x000fe20003fbc000 */
[----:B------:R-:W-:-:S05]  /*10000*/  FMUL.FTZ R75, R75, R14 ;  /* 0x0000000e4b4b7220 */ /* 0x000fca0000410000 */
        /* <DEDUP_REMOVED lines=11> */
.L_x_6472:
        /* <DEDUP_REMOVED lines=15> */
.L_x_6474:
[----:B------:R-:W-:Y:S05]  /*101b0*/  BSYNC.RECONVERGENT B2 ;  /* 0x0000000000027941 */ /* 0x000fea0003800200 */
.L_x_6473:
        /* <DEDUP_REMOVED lines=43> */
.L_x_6471:
[----:B------:R-:W-:Y:S05]  /*10470*/  BSYNC.RECONVERGENT B1 ;  /* 0x0000000000017941 */ /* 0x000fea0003800200 */
.L_x_6470:
[----:B------:R-:W-:Y:S02]  /*10480*/  I2FP.F32.U32 R70, R71 ;  /* 0x0000004700467245 */ /* 0x000fe40000201000 */
        /* <DEDUP_REMOVED lines=9> */
[----:B------:R-:W-:Y:S02]  /*10520*/  PLOP3.LUT P6, PT, P6, PT, PT, 0x8, 0x80 ;  /* 0x000000000080781c */ /* 0x000fe400037ce170 */
[----:B------:R-:W-:-:S11]  /*10530*/  F2FP.BF16.F32.PACK_AB R15, R75, R102 ;  /* 0x000000664b0f723e */ /* 0x000fd600000010ff */
.L_x_6434:
[----:B------:R-:W-:Y:S01]  /*10540*/  SEL R94, RZ, 0x1000000, !P6 ;  /* 0x01000000ff5e7807 */ /* 0x000fe20007000000 */
[----:B------:R-:W-:Y:S01]  /*10550*/  IMAD.WIDE.U32 R82, R93, 0x10, R82 ;  /* 0x000000105d527825 */ /* 0x000fe200078e0052 */
[----:B------:R-:W-:-:S03]  /*10560*/  ISETP.NE.AND P6, PT, R68, RZ, PT ;  /* 0x000000ff4400720c */ /* 0x000fc60003fc5270 */
[----:B------:R-:W-:Y:S01]  /*10570*/  FADD.FTZ R68, RZ, R10 ;  /* 0x0000000aff447221 */ /* 0x000fe20000010000 */
        /* <DEDUP_REMOVED lines=29> */
[----:B------:R-:W-:Y:S02]  /*10750*/  LOP3.LUT R71, R99, R74, RZ, 0xfc, !PT ;  /* 0x0000004a63477212 */ /* 0x000fe400078efcff */
[----:B------:R-:W-:Y:S01]  /*10760*/  LOP3.LUT R70, R70, R97, RZ, 0xfc, !PT ;  /* 0x0000006146467212 */ /* 0x000fe200078efcff */
[----:B------:R-:W-:-:S04]  /*10770*/  FADD.FTZ R68, R95, R72 ;  /* 0x000000485f447221 */ /* 0x000fc80000010000 */
[----:B------:R-:W-:Y:S01]  /*10780*/  FADD.FTZ R68, R68, R73 ;  /* 0x0000004944447221 */ /* 0x000fe20000010000 */
[----:B------:R0:W-:Y:S03]  /*10790*/  STG.E.64 desc[UR8][R80.64], R70 ;  /* 0x0000004650007986 */ /* 0x0001e6000c101b08 */
        /* <DEDUP_REMOVED lines=75> */
.L_x_6488:
        /* <DEDUP_REMOVED lines=33> */
[----:B------:R-:W-:Y:S01]  /*10e60*/  FFMA.FTZ R78, R78, R63, R39 ;  /* 0x0000003f4e4e7223 */ /* 0x000fe20000010027 */
[----:B------:R-:W-:Y:S01]  /*10e70*/  FMUL.FTZ R76, R17, R76 ;  /* 0x0000004c114c7220 */ /* 0x000fe20000410000 */
[----:B-1----:R-:W-:-:S04]  /*10e80*/  IMAD.WIDE.U32 R10, R9, 0x10, R12 ;  /* 0x00000010090a7825 */ /* 0x002fc800078e000c */
[C---:B------:R-:W-:Y:S01]  /*10e90*/  FMUL.FTZ R9, R17.reuse, R112 ;  /* 0x0000007011097220 */ /* 0x040fe20000410000 */
[C---:B------:R-:W-:Y:S01]  /*10ea0*/  FMUL.FTZ R114, R17.reuse, R114 ;  /* 0x0000007211727220 */ /* 0x040fe20000410000 */
[----:B------:R-:W-:Y:S01]  /*10eb0*/  FMUL.FTZ R118, R17, R118 ;  /* 0x0000007611767220 */ /* 0x000fe20000410000 */
[----:B------:R-:W-:Y:S01]  /*10ec0*/  FFMA.FTZ R14, R71, R60, R36 ;  /* 0x0000003c470e7223 */ /* 0x000fe20000010024 */
[----:B------:R-:W-:-:S04]  /*10ed0*/  IMAD.WIDE.U32 R18, R79, 0x10, R12 ;  /* 0x000000104f127825 */ /* 0x000fc800078e000c */
[----:B------:R-:W-:Y:S01]  /*10ee0*/  FFMA.FTZ R71, R76, R61, R37 ;  /* 0x0000003d4c477223 */ /* 0x000fe20000010025 */
[----:B------:R-:W-:Y:S01]  /*10ef0*/  F2FP.BF16.F32.PACK_AB R15, R78, R15 ;  /* 0x0000000f4e0f723e */ /* 0x000fe200000010ff */
[----:B------:R-:W0:Y:S01]  /*10f00*/  @!P0 LDC.64 R72, c[0x0][0x3c0] ;  /* 0x0000f000ff488b82 */ /* 0x000e220000000a00 */
[----:B------:R-:W-:Y:S01]  /*10f10*/  FFMA.FTZ R9, R9, R64, R40 ;  /* 0x0000004009097223 */ /* 0x000fe20000010028 */
[----:B------:R-:W-:Y:S01]  /*10f20*/  FFMA.FTZ R114, R114, R65, R41 ;  /* 0x0000004172727223 */ /* 0x000fe20000010029 */
[----:B------:R-:W-:Y:S01]  /*10f30*/  FFMA.FTZ R118, R118, R67, R43 ;  /* 0x0000004376767223 */ /* 0x000fe2000001002b */
[C---:B------:R-:W-:Y:S01]  /*10f40*/  FADD.FTZ R94, -R110.reuse, R89 ;  /* 0x000000596e5e7221 */ /* 0x040fe20000010100 */
[C---:B------:R-:W-:Y:S01]  /*10f50*/  FADD.FTZ R98, -R110.reuse, R98 ;  /* 0x000000626e627221 */ /* 0x040fe20000010100 */
[C---:B------:R-:W-:Y:S01]  /*10f60*/  FADD.FTZ R104, -R110.reuse, R101 ;  /* 0x000000656e687221 */ /* 0x040fe20000010100 */
[C---:B------:R-:W-:Y:S01]  /*10f70*/  FADD.FTZ R100, -R110.reuse, R100 ;  /* 0x000000646e647221 */ /* 0x040fe20000010100 */
[----:B------:R-:W1:Y:S01]  /*10f80*/  @!P0 LDC.64 R78, c[0x0][0x3c8] ;  /* 0x0000f200ff4e8b82 */ /* 0x000e620000000a00 */
[C---:B------:R-:W-:Y:S01]  /*10f90*/  FADD.FTZ R102, -R110.reuse, R102 ;  /* 0x000000666e667221 */ /* 0x040fe20000010100 */
[----:B------:R-:W-:Y:S01]  /*10fa0*/  FADD.FTZ R110, -R110, R75 ;  /* 0x0000004b6e6e7221 */ /* 0x000fe20000010100 */
[----:B------:R-:W-:Y:S01]  /*10fb0*/  F2FP.BF16.F32.PACK_AB R14, R71, R14 ;  /* 0x0000000e470e723e */ /* 0x000fe200000010ff */
[----:B------:R-:W-:-:S04]  /*10fc0*/  IMAD.WIDE.U32 R76, R93, 0x10, R12 ;  /* 0x000000105d4c7825 */ /* 0x000fc800078e000c */
[C---:B------:R-:W-:Y:S01]  /*10fd0*/  FMUL.FTZ R71, R17.reuse, R90 ;  /* 0x0000005a11477220 */ /* 0x040fe20000410000 */
[----:B------:R-:W-:Y:S01]  /*10fe0*/  F2FP.BF16.F32.PACK_AB R12, R114, R9 ;  /* 0x00000009720c723e */ /* 0x000fe200000010ff */
[C---:B------:R-:W-:Y:S01]  /*10ff0*/  FMUL.FTZ R75, R17.reuse, R106 ;  /* 0x0000006a114b7220 */ /* 0x040fe20000410000 */
[----:B------:R-:W-:Y:S01]  /*11000*/  F2FP.BF16.F32.PACK_AB R13, R118, R69 ;  /* 0x00000045760d723e */ /* 0x000fe200000010ff */
[C---:B------:R-:W-:Y:S01]  /*11010*/  FMUL.FTZ R9, R17.reuse, R84 ;  /* 0x0000005411097220 */ /* 0x040fe20000410000 */
[C---:B------:R-:W-:Y:S01]  /*11020*/  FMUL.FTZ R94, R17.reuse, R94 ;  /* 0x0000005e115e7220 */ /* 0x040fe20000410000 */
[C---:B------:R-:W-:Y:S01]  /*11030*/  FMUL.FTZ R68, R17.reuse, R68 ;  /* 0x0000004411447220 */ /* 0x040fe20000410000 */
[C---:B------:R-:W-:Y:S01]  /*11040*/  FMUL.FTZ R69, R17.reuse, R70 ;  /* 0x0000004611457220 */ /* 0x040fe20000410000 */
[C---:B------:R-:W-:Y:S01]  /*11050*/  FMUL.FTZ R81, R17.reuse, R102 ;  /* 0x0000006611517220 */ /* 0x040fe20000410000 */
[----:B------:R-:W-:Y:S01]  /*11060*/  FMUL.FTZ R110, R17, R110 ;  /* 0x0000006e116e7220 */ /* 0x000fe20000410000 */
[----:B------:R-:W2:Y:S01]  /*11070*/  LDC.64 R84, c[0x0][0x380] ;  /* 0x0000e000ff547b82 */ /* 0x000ea20000000a00 */
[----:B------:R-:W-:Y:S01]  /*11080*/  FFMA.FTZ R70, R71, R52, R28 ;  /* 0x0000003447467223 */ /* 0x000fe2000001001c */
[----:B------:R-:W-:Y:S01]  /*11090*/  FFMA.FTZ R71, R75, R54, R30 ;  /* 0x000000364b477223 */ /* 0x000fe2000001001e */
[----:B------:R-:W-:Y:S01]  /*110a0*/  FFMA.FTZ R75, R94, R53, R29 ;  /* 0x000000355e4b7223 */ /* 0x000fe2000001001d */
[----:B------:R-:W-:Y:S01]  /*110b0*/  FMUL.FTZ R88, R17, R88 ;  /* 0x0000005811587220 */ /* 0x000fe20000410000 */
        /* <DEDUP_REMOVED lines=15> */
[----:B------:R-:W-:Y:S01]  /*111b0*/  FMUL.FTZ R100, R17, R100 ;  /* 0x0000006411647220 */ /* 0x000fe20000410000 */
        /* <DEDUP_REMOVED lines=15> */
[----:B--2---:R-:W-:Y:S02]  /*112b0*/  IMAD R5, R84, 0x4, R5 ;  /* 0x0000000454057824 */ /* 0x004fe400078e0205 */
[----:B------:R0:W-:Y:S03]  /*112c0*/  @!P0 STG.E desc[UR8][R78.64], R17 ;  /* 0x000000114e008986 */ /* 0x0001e6000c101908 */
[----:B------:R-:W-:Y:S01]  /*112d0*/  ISETP.GE.AND P0, PT, R5, R85, PT ;  /* 0x000000550500720c */ /* 0x000fe20003f06270 */
[----:B------:R0:W-:Y:S04]  /*112e0*/  STG.E.128 desc[UR8][R10.64], R12 ;  /* 0x0000000c0a007986 */ /* 0x0001e8000c101d08 */
[----:B------:R0:W-:Y:S04]  /*112f0*/  STG.E.128 desc[UR8][R18.64], R68 ;  /* 0x0000004412007986 */ /* 0x0001e8000c101d08 */
[----:B------:R0:W-:Y:S04]  /*11300*/  STG.E.128 desc[UR8][R76.64], R72 ;  /* 0x000000484c007986 */ /* 0x0001e8000c101d08 */
[----:B------:R-:W-:Y:S05]  /*11310*/  @!P0 BRA `(.L_x_6476) ;  /* 0xfffffef400b48947 */ /* 0x000fea000383ffff */
[----:B------:R-:W-:Y:S05]  /*11320*/  BSYNC B0 ;  /* 0x0000000000007941 */ /* 0x000fea0003800000 */
.L_x_6229:
[----:B------:R-:W-:Y:S05]  /*11330*/  EXIT ;  /* 0x000000000000794d */ /* 0x000fea0003800000 */
.L_x_6475:
        /* <DEDUP_REMOVED lines=8> */
.L_x_6478:
[----:B------:R-:W-:Y:S05]  /*113c0*/  BSYNC B1 ;  /* 0x0000000000017941 */ /* 0x000fea0003800000 */
.L_x_6477:
        /* <DEDUP_REMOVED lines=9> */
.L_x_6479:
[----:B------:R-:W-:Y:S02]  /*11460*/  IMAD.MOV.U32 R82, RZ, RZ, 0x4 ;  /* 0x00000004ff527424 */ /* 0x000fe400078e00ff */
[----:B------:R-:W-:-:S04]  /*11470*/  IMAD.MOV.U32 R13, RZ, RZ, R81 ;  /* 0x000000ffff0d7224 */ /* 0x000fc800078e0051 */
[----:B------:R-:W-:-:S05]  /*11480*/  FADD.FTZ R15, R14, R13 ;  /* 0x0000000d0e0f7221 */ /* 0x000fca0000010000 */
[----:B------:R-:W-:-:S07]  /*11490*/  MOV R83, R15 ;  /* 0x0000000f00537202 */ /* 0x000fce0000000f00 */
[----:B------:R-:W-:Y:S05]  /*114a0*/  WARPSYNC.COLLECTIVE R74, `(.L_x_6480) ;  /* 0x000000004a087348 */ /* 0x000fea0003c00000 */
[----:B------:R0:W1:Y:S02]  /*114b0*/  SHFL.BFLY P1, R81, R83, R82, R95 ;  /* 0x0c00005253517389 */ /* 0x000064000002005f */
[----:B01----:R-:W-:Y:S05]  /*114c0*/  ENDCOLLECTIVE ;  /* 0x000000000000791b */ /* 0x003fea0003800000 */
.L_x_6480:
[----:B------:R-:W-:Y:S01]  /*114d0*/  HFMA2 R82, -RZ, RZ, 0, 4.76837158203125e-07 ;  /* 0x00000008ff527431 */ /* 0x000fe200000001ff */
[----:B------:R-:W-:-:S05]  /*114e0*/  MOV R12, R81 ;  /* 0x00000051000c7202 */ /* 0x000fca0000000f00 */
[----:B------:R-:W-:-:S04]  /*114f0*/  FADD.FTZ R70, R15, R12 ;  /* 0x0000000c0f467221 */ /* 0x000fc80000010000 */
[----:B------:R-:W-:-:S07]  /*11500*/  IMAD.MOV.U32 R83, RZ, RZ, R70 ;  /* 0x000000ffff537224 */ /* 0x000fce00078e0046 */
[----:B------:R-:W-:Y:S05]  /*11510*/  WARPSYNC.COLLECTIVE R74, `(.L_x_6481) ;  /* 0x000000004a087348 */ /* 0x000fea0003c00000 */
[----:B------:R0:W1:Y:S02]  /*11520*/  SHFL.BFLY P1, R81, R83, R82, R95 ;  /* 0x0c00005253517389 */ /* 0x000064000002005f */
[----:B01----:R-:W-:Y:S05]  /*11530*/  ENDCOLLECTIVE ;  /* 0x000000000000791b */ /* 0x003fea0003800000 */
.L_x_6481:
        /* <DEDUP_REMOVED lines=8> */
.L_x_6482:
        /* <DEDUP_REMOVED lines=56> */
.L_x_6483:
[----:B------:R-:W-:Y:S02]  /*11940*/  IMAD.MOV.U32 R82, RZ, RZ, 0x2 ;  /* 0x00000002ff527424 */ /* 0x000fe400078e00ff */
[----:B------:R-:W-:-:S04]  /*11950*/  IMAD.MOV.U32 R15, RZ, RZ, R81 ;  /* 0x000000ffff0f7224 */ /* 0x000fc800078e0051 */
[----:B------:R-:W-:-:S05]  /*11960*/  FADD.FTZ R15, R12, R15 ;  /* 0x0000000f0c0f7221 */ /* 0x000fca0000010000 */
[----:B------:R-:W-:-:S07]  /*11970*/  MOV R83, R15 ;  /* 0x0000000f00537202 */ /* 0x000fce0000000f00 */
[----:B------:R-:W-:Y:S05]  /*11980*/  WARPSYNC.COLLECTIVE R74, `(.L_x_6484) ;  /* 0x000000004a087348 */ /* 0x000fea0003c00000 */
[----:B------:R0:W1:Y:S02]  /*11990*/  SHFL.BFLY P1, R81, R83, R82, R95 ;  /* 0x0c00005253517389 */ /* 0x000064000002005f */
[----:B01----:R-:W-:Y:S05]  /*119a0*/  ENDCOLLECTIVE ;  /* 0x000000000000791b */ /* 0x003fea0003800000 */
.L_x_6484:
[----:B------:R-:W-:Y:S01]  /*119b0*/  HFMA2 R82, -RZ, RZ, 0, 2.384185791015625e-07 ;  /* 0x00000004ff527431 */ /* 0x000fe200000001ff */
[----:B------:R-:W-:-:S05]  /*119c0*/  MOV R14, R81 ;  /* 0x00000051000e7202 */ /* 0x000fca0000000f00 */
[----:B------:R-:W-:-:S04]  /*119d0*/  FADD.FTZ R14, R15, R14 ;  /* 0x0000000e0f0e7221 */ /* 0x000fc80000010000 */
[----:B------:R-:W-:-:S07]  /*119e0*/  IMAD.MOV.U32 R83, RZ, RZ, R14 ;  /* 0x000000ffff537224 */ /* 0x000fce00078e000e */
[----:B------:R-:W-:Y:S05]  /*119f0*/  WARPSYNC.COLLECTIVE R74, `(.L_x_6485) ;  /* 0x000000004a087348 */ /* 0x000fea0003c00000 */
[----:B------:R0:W1:Y:S02]  /*11a00*/  SHFL.BFLY P1, R81, R83, R82, R95 ;  /* 0x0c00005253517389 */ /* 0x000064000002005f */
[----:B01----:R-:W-:Y:S05]  /*11a10*/  ENDCOLLECTIVE ;  /* 0x000000000000791b */ /* 0x003fea0003800000 */
.L_x_6485:
[----:B------:R-:W-:Y:S02]  /*11a20*/  IMAD.MOV.U32 R82, RZ, RZ, 0x8 ;  /* 0x00000008ff527424 */ /* 0x000fe400078e00ff */
[----:B------:R-:W-:-:S04]  /*11a30*/  IMAD.MOV.U32 R71, RZ, RZ, R81 ;  /* 0x000000ffff477224 */ /* 0x000fc800078e0051 */
[----:B------:R-:W-:-:S05]  /*11a40*/  FADD.FTZ R71, R14, R71 ;  /* 0x000000470e477221 */ /* 0x000fca0000010000 */
[----:B------:R-:W-:-:S07]  /*11a50*/  MOV R83, R71 ;  /* 0x0000004700537202 */ /* 0x000fce0000000f00 */
[----:B------:R-:W-:Y:S05]  /*11a60*/  WARPSYNC.COLLECTIVE R74, `(.L_x_6486) ;  /* 0x000000004a087348 */ /* 0x000fea0003c00000 */
[----:B------:R0:W1:Y:S02]  /*11a70*/  SHFL.BFLY P1, R81, R83, R82, R95 ;  /* 0x0c00005253517389 */ /* 0x000064000002005f */
[----:B01----:R-:W-:Y:S05]  /*11a80*/  ENDCOLLECTIVE ;  /* 0x000000000000791b */ /* 0x003fea0003800000 */
.L_x_6486:
[----:B------:R-:W-:Y:S01]  /*11a90*/  HFMA2 R82, -RZ, RZ, 0, 9.5367431640625e-07 ;  /* 0x00000010ff527431 */ /* 0x000fe200000001ff */
[----:B------:R-:W-:-:S05]  /*11aa0*/  MOV R68, R81 ;  /* 0x0000005100447202 */ /* 0x000fca0000000f00 */
[----:B------:R-:W-:-:S04]  /*11ab0*/  FADD.FTZ R68, R71, R68 ;  /* 0x0000004447447221 */ /* 0x000fc80000010000 */
[----:B------:R-:W-:-:S07]  /*11ac0*/  IMAD.MOV.U32 R83, RZ, RZ, R68 ;  /* 0x000000ffff537224 */ /* 0x000fce00078e0044 */
[----:B------:R-:W-:Y:S05]  /*11ad0*/  WARPSYNC.COLLECTIVE R74, `(.L_x_6487) ;  /* 0x000000004a087348 */ /* 0x000fea0003c00000 */
[----:B------:R0:W1:Y:S02]  /*11ae0*/  SHFL.BFLY P1, R81, R83, R82, R95 ;  /* 0x0c00005253517389 */ /* 0x000064000002005f */
[----:B01----:R-:W-:Y:S05]  /*11af0*/  ENDCOLLECTIVE ;  /* 0x000000000000791b */ /* 0x003fea0003800000 */
.L_x_6487:
[----:B------:R-:W-:Y:S05]  /*11b00*/  BRA `(.L_x_6488) ;  /* 0xfffffff000507947 */ /* 0x000fea000383ffff */
.L_x_6489:
        /* <DEDUP_REMOVED lines=15> */
.L_x_28743:


//--------------------- .text._ZN10layer_norm13ln_fwd_kernelINS_13Kernel_traitsIf13__nv_bfloat16S2_S2_fjLj768ELj1ELj4ELj1ELj16ENS_18Kernel_traits_baseILj768EfS2_S2_S2_fjLj128EEEEELb1ELb0ELb1ELb0EEEvNS_9FwdParamsE --------------------------
	.section	.text._ZN10layer_norm13ln_fwd_kernelINS_13Kernel_traitsIf13__nv_bfloat16S2_S2_fjLj768ELj1ELj4ELj1ELj16ENS_18Kernel_traits_baseILj768EfS2_S2_S2_fjLj128EEEEELb1ELb0ELb1ELb0EEEvNS_9FwdParamsE,"ax",@progbits
	.align	128
        .global         _ZN10layer_norm13ln_fwd_kernelINS_13Kernel_traitsIf13__nv_bfloat16S2_S2_fjLj768ELj1ELj4ELj1ELj16ENS_18Kernel_traits_baseILj768EfS2_S2_S2_fjLj128EEEEELb1ELb0ELb1ELb0EEEvNS_9FwdParamsE
        .type           _ZN10layer_norm13ln_fwd_kernelINS_13Kernel_traitsIf13__nv_bfloat16S2_S2_fjLj768ELj1ELj4ELj1ELj16ENS_18Kernel_traits_baseILj768EfS2_S2_S2_fjLj128EEEEELb1ELb0ELb1ELb0EEEvNS_9FwdParamsE,@function
        .size           _ZN10layer_norm13ln_fwd_kernelINS_13Kernel_traitsIf13__nv_bfloat16S2_S2_fjLj768ELj1ELj4ELj1ELj16ENS_18Kernel_traits_baseILj768EfS2_S2_S2_fjLj128EEEEELb1ELb0ELb1ELb0EEEvNS_9FwdParamsE,(.L_x_28744 - _ZN10layer_norm13ln_fwd_kernelINS_13Kernel_traitsIf13__nv_bfloat16S2_S2_fjLj768ELj1ELj4ELj1ELj16ENS_18Kernel_traits_baseILj768EfS2_S2_S2_fjLj128EEEEELb1ELb0ELb1ELb0EEEvNS_9FwdParamsE)
        .other          _ZN10layer_norm13ln_fwd_kernelINS_13Kernel_traitsIf13__nv_bfloat16S2_S2_fjLj768ELj1ELj4ELj1ELj16ENS_18Kernel_traits_baseILj768EfS2_S2_S2_fjLj128EEEEELb1ELb0ELb1ELb0EEEvNS_9FwdParamsE,@"STO_CUDA_ENTRY STV_DEFAULT"
_ZN10layer_norm13ln_fwd_kernelINS_13Kernel_traitsIf13__nv_bfloat16S2_S2_fjLj768ELj1ELj4ELj1ELj16ENS_18Kernel_traits_baseILj768EfS2_S2_S2_fjLj128EEEEELb1ELb0ELb1ELb0EEEvNS_9FwdParamsE:
.text._ZN10layer_norm13ln_fwd_kernelINS_13Kernel_traitsIf13__nv_bfloat16S2_S2_fjLj768ELj1ELj4ELj1ELj16ENS_18Kernel_traits_baseILj768EfS2_S2_S2_fjLj128EEEEELb1ELb0ELb1ELb0EEEvNS_9FwdParamsE:
        /* <DEDUP_REMOVED lines=66> */
[----:B------:R-:W-:Y:S02]  /*0420*/  @P0 LOP3.LUT R11, R11, 0x20, RZ, 0xfc, !PT ;  /* 0x000000200b0b0812 */ /* 0x000fe400078efcff */
[----:B------:R0:W5:Y:S04]  /*0430*/  @P0 LDG.E.128 R64, desc[UR6][R2.64+0x10] ;  /* 0x0000100602400981 */ /* 0x000168000c1e1d00 */
[----:B------:R0:W5:Y:S01]  /*0440*/  @P0 LD.E.128 R60, desc[UR6][R4.64] ;  /* 0x00000006043c0980 */ /* 0x000162000c101d00 */
[----:B--2---:R-:W-:-:S03]  /*0450*/  @P1 IMAD.WIDE.U32 R6, R11, 0x20, R6 ;  /* 0x000000200b061825 */ /* 0x004fc600078e0006 */
[----:B------:R0:W5:Y:S04]  /*0460*/  @P0 LD.E.128 R56, desc[UR6][R4.64+0x10] ;  /* 0x0000100604380980 */ /* 0x000168000c101d00 */
[----:B------:R0:W5:Y:S01]  /*0470*/  @P1 LDG.E.128 R52, desc[UR6][R6.64] ;  /* 0x0000000606341981 */ /* 0x000162000c1e1d00 */
[----:B---3--:R-:W-:-:S03]  /*0480*/  @P1 IMAD.WIDE.U32 R8, R11, 0x20, R8 ;  /* 0x000000200b081825 */ /* 0x008fc600078e0008 */
[----:B------:R0:W5:Y:S04]  /*0490*/  @P1 LDG.E.128 R48, desc[UR6][R6.64+0x10] ;  /* 0x0000100606301981 */ /* 0x000168000c1e1d00 */
[----:B------:R0:W5:Y:S04]  /*04a0*/  @P1 LD.E.128 R44, desc[UR6][R8.64] ;  /* 0x00000006082c1980 */ /* 0x000168000c101d00 */
[----:B------:R0:W5:Y:S01]  /*04b0*/  @P1 LD.E.128 R40, desc[UR6][R8.64+0x10] ;  /* 0x0000100608281980 */ /* 0x000162000c101d00 */
[----:B------:R-:W-:Y:S01]  /*04c0*/  ISETP.GE.U32.AND P0, PT, R79, 0x60, PT ;  /* 0x000000604f00780c */ /* 0x000fe20003f06070 */
[----:B------:R-:W-:-:S12]  /*04d0*/  @P1 VIADD R11, R11, 0x20 ;  /* 0x000000200b0b1836 */ /* 0x000fd80000000000 */
        /* <DEDUP_REMOVED lines=10> */
.L_x_6491:
        /* <DEDUP_REMOVED lines=9> */
[----:B-1----:R-:W-:-:S03]  /*0610*/  @P1 IMAD.WIDE.U32 R6, R11, 0x20, R6 ;  /* 0x000000200b061825 */ /* 0x002fc600078e0006 */
[----:B------:R0:W5:Y:S01]  /*0620*/  @P0 LDG.E.128 R64, desc[UR6][R4.64+0x10] ;  /* 0x0000100604400981 */ /* 0x000162000c1e1d00 */
[----:B------:R-:W-:-:S03]  /*0630*/  @P1 VIADD R11, R11, 0x20 ;  /* 0x000000200b0b1836 */ /* 0x000fc60000000000 */
        /* <DEDUP_REMOVED lines=17> */
.L_x_6492:
[----:B------:R-:W-:Y:S05]  /*0750*/  BSYNC.RECONVERGENT B0 ;  /* 0x0000000000007941 */ /* 0x000fea0003800200 */
.L_x_6490:
[----:B------:R-:W1:Y:S02]  /*0760*/  LDCU UR8, c[0x0][0x384] ;  /* 0x00007080ff0877ac */ /* 0x000e640008000800 */
[----:B-1----:R-:W-:-:S13]  /*0770*/  ISETP.GE.AND P0, PT, R78, UR8, PT ;  /* 0x000000084e007c0c */ /* 0x002fda000bf06270 */
[----:B------:R-:W-:Y:S05]  /*0780*/  @P0 EXIT ;  /* 0x000000000000094d */ /* 0x000fea0003800000 */
[----:B0-----:R-:W-:-:S04]  /*0790*/  IMAD.HI.U32 R3, R80, -0x326172a9, RZ ;  /* 0xcd9e8d5750037827 */ /* 0x001fc800078e00ff */
[----:B------:R-:W-:Y:S01]  /*07a0*/  HFMA2 R15, -RZ, RZ, 0, 0 ;  /* 0x00000000ff0f7431 */ /* 0x000fe200000001ff */
[----:B------:R-:W-:Y:S01]  /*07b0*/  BSSY B0, `(.L_x_6493) ;  /* 0x0001332000007945 */ /* 0x000fe20003800000 */
[----:B------:R-:W-:Y:S01]  /*07c0*/  LOP3.LUT R17, R0, 0x3, RZ, 0xc0, !PT ;  /* 0x0000000300117812 */ /* 0x000fe200078ec0ff */
[C---:B------:R-:W-:Y:S01]  /*07d0*/  IMAD.HI.U32 R2, R77.reuse, -0x2daee0ad, RZ ;  /* 0xd2511f534d027827 */ /* 0x040fe200078e00ff */
[----:B------:R-:W-:Y:S01]  /*07e0*/  LOP3.LUT R3, R76, UR4, R3, 0x96, !PT ;  /* 0x000000044c037c12 */ /* 0x000fe2000f8e9603 */
[----:B------:R-:W0:Y:S02]  /*07f0*/  LDCU UR28, c[0x0][0x448] ;  /* 0x00008900ff1c77ac */ /* 0x000e240008000800 */
[----:B------:R-:W-:Y:S01]  /*0800*/  IMAD R5, R80, -0x326172a9, RZ ;  /* 0xcd9e8d5750057824 */ /* 0x000fe200078e02ff */
[----:B------:R-:W-:Y:S01]  /*0810*/  LOP3.LUT R2, R2, UR5, RZ, 0x3c, !PT ;  /* 0x0000000502027c12 */ /* 0x000fe2000f8e3cff */
[----:B------:R-:W-:Y:S01]  /*0820*/  IMAD R7, R77, -0x2daee0ad, RZ ;  /* 0xd2511f534d077824 */ /* 0x000fe200078e02ff */
[----:B------:R-:W1:Y:S01]  /*0830*/  LDCU.64 UR8, c[0x0][0x408] ;  /* 0x00008100ff0877ac */ /* 0x000e620008000a00 */
[----:B------:R-:W-:-:S04]  /*0840*/  IMAD.HI.U32 R6, R3, -0x2daee0ad, RZ ;  /* 0xd2511f5303067827 */ /* 0x000fc800078e00ff */
[----:B------:R-:W-:Y:S01]  /*0850*/  IMAD.HI.U32 R4, R2, -0x326172a9, RZ ;  /* 0xcd9e8d5702047827 */ /* 0x000fe200078e00ff */
[----:B------:R-:W-:-:S03]  /*0860*/  LOP3.LUT R6, R7, UR12, R6, 0x96, !PT ;  /* 0x0000000c07067c12 */ /* 0x000fc6000f8e9606 */
[----:B------:R-:W-:Y:S01]  /*0870*/  IMAD R8, R3, -0x2daee0ad, RZ ;  /* 0xd2511f5303087824 */ /* 0x000fe200078e02ff */
[----:B------:R-:W-:Y:S01]  /*0880*/  LOP3.LUT R4, R5, UR10, R4, 0x96, !PT ;  /* 0x0000000a05047c12 */ /* 0x000fe2000f8e9604 */
[----:B------:R-:W-:Y:S01]  /*0890*/  IMAD R5, R2, -0x326172a9, RZ ;  /* 0xcd9e8d5702057824 */ /* 0x000fe200078e02ff */
[----:B------:R-:W2:Y:S01]  /*08a0*/  LDCU.64 UR10, c[0x0][0x3a0] ;  /* 0x00007400ff0a77ac */ /* 0x000ea20008000a00 */
        /* <DEDUP_REMOVED lines=9> */
[----:B------:R-:W3:Y:S02]  /*0940*/  LDCU UR26, c[0x0][0x404] ;  /* 0x00008080ff1a77ac */ /* 0x000ee40008000800 */
        /* <DEDUP_REMOVED lines=18> */
[----:B------:R-:W4:Y:S02]  /*0a70*/  LDCU.U8 UR27, c[0x0][0x410] ;  /* 0x00008200ff1b77ac */ /* 0x000f240008000000 */
        /* <DEDUP_REMOVED lines=20> */
[----:B01234-:R-:W-:-:S07]  /*0bc0*/  IMAD R16, R4, -0x326172a9, RZ ;  /* 0xcd9e8d5704107824 */ /* 0x01ffce00078e02ff */
.L_x_6859:
        /* <DEDUP_REMOVED lines=14> */
[----:B------:R-:W-:-:S04]  /*0cb0*/  @P3 VIADD R102, R105, 0xffffffff ;  /* 0xffffffff69663836 */ /* 0x000fc80000000000 */
        /* <DEDUP_REMOVED lines=11> */
.L_x_6497:
[----:B------:R-:W-:Y:S05]  /*0d70*/  BSYNC.RECONVERGENT B2 ;  /* 0x0000000000027941 */ /* 0x000fea0003800200 */
.L_x_6496:
        /* <DEDUP_REMOVED lines=28> */
.L_x_6503:
        /* <DEDUP_REMOVED lines=13> */
.L_x_6505:
[----:B------:R-:W-:Y:S05]  /*1010*/  BSYNC.RECONVERGENT B4 ;  /* 0x0000000000047941 */ /* 0x000fea0003800200 */
.L_x_6504:
[----:B------:R-:W-:Y:S01]  /*1020*/  IMAD.WIDE.U32 R12, R80, -0x326172a9, RZ ;  /* 0xcd9e8d57500c7825 */ /* 0x000fe200078e00ff */
[----:B------:R-:W-:Y:S01]  /*1030*/  LOP3.LUT R16, R15, UR5, R19, 0x96, !PT ;  /* 0x000000050f107c12 */ /* 0x000fe2000f8e9613 */
[----:B------:R-:W-:-:S03]  /*1040*/  UIADD3 UR29, UPT, UPT, UR4, -0x61c88647, URZ ;  /* 0x9e3779b9041d7890 */ /* 0x000fc6000fffe0ff */
[----:B------:R-:W-:Y:S01]  /*1050*/  LOP3.LUT R86, R76, UR4, R13, 0x96, !PT ;  /* 0x000000044c567c12 */ /* 0x000fe2000f8e960d */
[----:B------:R-:W-:-:S04]  /*1060*/  IMAD.WIDE.U32 R16, R16, -0x326172a9, RZ ;  /* 0xcd9e8d5710107825 */ /* 0x000fc800078e00ff */
[----:B------:R-:W-:Y:S01]  /*1070*/  IMAD.WIDE.U32 R86, R86, -0x2daee0ad, RZ ;  /* 0xd2511f5356567825 */ /* 0x000fe200078e00ff */
[----:B------:R-:W-:Y:S01]  /*1080*/  LOP3.LUT R19, R12, UR29, R17, 0x96, !PT ;  /* 0x0000001d0c137c12 */ /* 0x000fe2000f8e9611 */
[----:B------:R-:W-:-:S03]  /*1090*/  UIADD3 UR29, UPT, UPT, UR5, 0x32370b8f, URZ ;  /* 0x32370b8f051d7890 */ /* 0x000fc6000fffe0ff */
        /* <DEDUP_REMOVED lines=37> */
.L_x_6502:
[----:B------:R-:W-:Y:S05]  /*12f0*/  BSYNC.RECONVERGENT B3 ;  /* 0x0000000000037941 */ /* 0x000fea0003800200 */
.L_x_6501:
        /* <DEDUP_REMOVED lines=11> */
.L_x_6500:
[----:B------:R-:W-:Y:S05]  /*13b0*/  BSYNC.RECONVERGENT B2 ;  /* 0x0000000000027941 */ /* 0x000fea0003800200 */
.L_x_6499:
        /* <DEDUP_REMOVED lines=23> */
.L_x_6510:
        /* <DEDUP_REMOVED lines=13> */
.L_x_6512:
[----:B------:R-:W-:Y:S05]  /*1600*/  BSYNC.RECONVERGENT B4 ;  /* 0x0000000000047941 */ /* 0x000fea0003800200 */
.L_x_6511:
[----:B------:R-:W-:Y:S01]  /*1610*/  IMAD.WIDE.U32 R18, R80, -0x326172a9, RZ ;  /* 0xcd9e8d5750127825 */ /* 0x000fe200078e00ff */
[----:B------:R-:W-:Y:S01]  /*1620*/  LOP3.LUT R16, R15, UR5, R87, 0x96, !PT ;  /* 0x000000050f107c12 */ /* 0x000fe2000f8e9657 */
[----:B------:R-:W-:Y:S02]  /*1630*/  UIADD3 UR29, UPT, UPT, UR4, -0x61c88647, URZ ;  /* 0x9e3779b9041d7890 */ /* 0x000fe4000fffe0ff */
[----:B------:R-:W-:Y:S01]  /*1640*/  IMAD.MOV.U32 R11, RZ, RZ, R106 ;  /* 0x000000ffff0b7224 */ /* 0x000fe200078e006a */
        /* <DEDUP_REMOVED lines=41> */
.L_x_6509:
[----:B------:R-:W-:Y:S05]  /*18e0*/  BSYNC.RECONVERGENT B3 ;  /* 0x0000000000037941 */ /* 0x000fea0003800200 */
.L_x_6508:
        /* <DEDUP_REMOVED lines=13> */
.L_x_6507:
[----:B------:R-:W-:Y:S05]  /*19c0*/  BSYNC.RECONVERGENT B2 ;  /* 0x0000000000027941 */ /* 0x000fea0003800200 */
.L_x_6506:
        /* <DEDUP_REMOVED lines=22> */
.L_x_6517:
        /* <DEDUP_REMOVED lines=13> */
.L_x_6519:
[----:B------:R-:W-:Y:S05]  /*1c00*/  BSYNC.RECONVERGENT B4 ;  /* 0x0000000000047941 */ /* 0x000fea0003800200 */
.L_x_6518:
        /* <DEDUP_REMOVED lines=46> */
.L_x_6516:
[----:B------:R-:W-:Y:S05]  /*1ef0*/  BSYNC.RECONVERGENT B3 ;  /* 0x0000000000037941 */ /* 0x000fea0003800200 */
.L_x_6515:
        /* <DEDUP_REMOVED lines=11> */
.L_x_6514:
[----:B------:R-:W-:Y:S05]  /*1fb0*/  BSYNC.RECONVERGENT B2 ;  /* 0x0000000000027941 */ /* 0x000fea0003800200 */
.L_x_6513:
        /* <DEDUP_REMOVED lines=23> */
.L_x_6524:
        /* <DEDUP_REMOVED lines=13> */
.L_x_6526:
[----:B------:R-:W-:Y:S05]  /*2200*/  BSYNC.RECONVERGENT B4 ;  /* 0x0000000000047941 */ /* 0x000fea0003800200 */
.L_x_6525:
        /* <DEDUP_REMOVED lines=45> */
.L_x_6523:
[----:B------:R-:W-:Y:S05]  /*24e0*/  BSYNC.RECONVERGENT B3 ;  /* 0x0000000000037941 */ /* 0x000fea0003800200 */
.L_x_6522:
        /* <DEDUP_REMOVED lines=13> */
.L_x_6521:
[----:B------:R-:W-:Y:S05]  /*25c0*/  BSYNC.RECONVERGENT B2 ;  /* 0x0000000000027941 */ /* 0x000fea0003800200 */
.L_x_6520:
        /* <DEDUP_REMOVED lines=22> */
.L_x_6531:
        /* <DEDUP_REMOVED lines=13> */
.L_x_6533:
[----:B------:R-:W-:Y:S05]  /*2800*/  BSYNC.RECONVERGENT B4 ;  /* 0x0000000000047941 */ /* 0x000fea0003800200 */
.L_x_6532:
[----:B------:R-:W-:Y:S01]  /*2810*/  IMAD.WIDE.U32 R18, R80, -0x326172a9, RZ ;  /* 0xcd9e8d5750127825 */ /* 0x000fe200078e00ff */
[----:B------:R-:W-:Y:S01]  /*2820*/  LOP3.LUT R16, R15, UR5, R89, 0x96, !PT ;  /* 0x000000050f107c12 */ /* 0x000fe2000f8e9659 */
[----:B------:R-:W-:Y:S01]  /*2830*/  UIADD3 UR29, UPT, UPT, UR4, -0x61c88647, URZ ;  /* 0x9e3779b9041d7890 */ /* 0x000fe2000fffe0ff */
[----:B------:R-:W-:Y:S02]  /*2840*/  MOV R8, R94 ;  /* 0x0000005e00087202 */ /* 0x000fe40000000f00 */
        /* <DEDUP_REMOVED lines=42> */
.L_x_6530:
[----:B------:R-:W-:Y:S05]  /*2af0*/  BSYNC.RECONVERGENT B3 ;  /* 0x0000000000037941 */ /* 0x000fea0003800200 */
.L_x_6529:
        /* <DEDUP_REMOVED lines=11> */
.L_x_6528:
[----:B------:R-:W-:Y:S05]  /*2bb0*/  BSYNC.RECONVERGENT B2 ;  /* 0x0000000000027941 */ /* 0x000fea0003800200 */
.L_x_6527:
        /* <DEDUP_REMOVED lines=23> */
.L_x_6538:
        /* <DEDUP_REMOVED lines=13> */
.L_x_6540:
[----:B------:R-:W-:Y:S05]  /*2e00*/  BSYNC.RECONVERGENT B4 ;  /* 0x0000000000047941 */ /* 0x000fea0003800200 */
.L_x_6539:
        /* <DEDUP_REMOVED lines=45> */
.L_x_6537:
[----:B------:R-:W-:Y:S05]  /*30e0*/  BSYNC.RECONVERGENT B3 ;  /* 0x0000000000037941 */ /* 0x000fea0003800200 */
.L_x_6536:
        /* <DEDUP_REMOVED lines=13> */
.L_x_6535:
[----:B------:R-:W-:Y:S05]  /*31c0*/  BSYNC.RECONVERGENT B2 ;  /* 0x0000000000027941 */ /* 0x000fea0003800200 */
.L_x_6534:
        /* <DEDUP_REMOVED lines=22> */
.L_x_6545:
        /* <DEDUP_REMOVED lines=13> */
.L_x_6547:
[----:B------:R-:W-:Y:S05]  /*3400*/  BSYNC.RECONVERGENT B4 ;  /* 0x0000000000047941 */ /* 0x000fea0003800200 */
.L_x_6546:
        /* <DEDUP_REMOVED lines=45> */
.L_x_6544:
[----:B------:R-:W-:Y:S05]  /*36e0*/  BSYNC.RECONVERGENT B3 ;  /* 0x0000000000037941 */ /* 0x000fea0003800200 */
.L_x_6543:
        /* <DEDUP_REMOVED lines=11> */
.L_x_6542:
[----:B------:R-:W-:Y:S05]  /*37a0*/  BSYNC.RECONVERGENT B2 ;  /* 0x0000000000027941 */ /* 0x000fea0003800200 */
.L_x_6541:
        /* <DEDUP_REMOVED lines=23> */
.L_x_6552:
        /* <DEDUP_REMOVED lines=13> */
.L_x_6554:
[----:B------:R-:W-:Y:S05]  /*39f0*/  BSYNC.RECONVERGENT B4 ;  /* 0x0000000000047941 */ /* 0x000fea0003800200 */
.L_x_6553:
        /* <DEDUP_REMOVED lines=45> */
.L_x_6551:
[----:B------:R-:W-:Y:S05]  /*3cd0*/  BSYNC.RECONVERGENT B3 ;  /* 0x0000000000037941 */ /* 0x000fea0003800200 */
.L_x_6550:
        /* <DEDUP_REMOVED lines=13> */
.L_x_6549:
[----:B------:R-:W-:Y:S05]  /*3db0*/  BSYNC.RECONVERGENT B2 ;  /* 0x0000000000027941 */ /* 0x000fea0003800200 */
.L_x_6548:
[----:B------:R-:W-:Y:S02]  /*3dc0*/  F2FP.BF16.F32.PACK_AB R75, RZ, R95 ;  /* 0x0000005fff4b723e */ /* 0x000fe400000010ff */
[----:B------:R-:W-:Y:S02]  /*3dd0*/  PRMT R74, R112, 0x5410, R74 ;  /* 0x00005410704a7816 */ /* 0x000fe4000000004a */
[----:B------:R-:W-:Y:S02]  /*3de0*/  PRMT R73, R109, 0x5410, R111 ;  /* 0x000054106d497816 */ /* 0x000fe4000000006f */
[----:B------:R-:W-:Y:S02]  /*3df0*/  PRMT R72, R100, 0x5410, R108 ;  /* 0x0000541064487816 */ /* 0x000fe4000000006c */
[----:B------:R-:W-:Y:S01]  /*3e00*/  PRMT R75, R110, 0x5410, R75 ;  /* 0x000054106e4b7816 */ /* 0x000fe2000000004b */
[----:B------:R-:W-:Y:S06]  /*3e10*/  BRA `(.L_x_6555) ;  /* 0x0000002c00347947 */ /* 0x000fec0003800000 */
.L_x_6498:
[----:B------:R-:W-:Y:S01]  /*3e20*/  IMAD.U32 R111, RZ, RZ, UR5 ;  /* 0x00000005ff6f7e24 */ /* 0x000fe2000f8e00ff */
[----:B------:R-:W-:Y:S01]  /*3e30*/  BSSY.RECONVERGENT B2, `(.L_x_6556) ;  /* 0x000005a000027945 */ /* 0x000fe20003800200 */
[----:B------:R-:W-:Y:S02]  /*3e40*/  HFMA2 R14, -RZ, RZ, 0, 0 ;  /* 0x00000000ff0e7431 */ /* 0x000fe400000001ff */
[----:B------:R-:W-:Y:S02]  /*3e50*/  IMAD.MOV.U32 R106, RZ, RZ, R100 ;  /* 0x000000ffff6a7224 */ /* 0x000fe400078e0064 */
[----:B------:R-:W-:Y:S01]  /*3e60*/  IMAD.MOV.U32 R72, RZ, RZ, R17 ;  /* 0x000000ffff487224 */ /* 0x000fe200078e0011 */
[----:B------:R-:W-:Y:S01]  /*3e70*/  IADD3 R111, PT, PT, R111, -0x695add53, RZ ;  /* 0x96a522ad6f6f7810 */ /* 0x000fe20007ffe0ff */
        /* <DEDUP_REMOVED lines=17> */
.L_x_6560:
        /* <DEDUP_REMOVED lines=13> */
.L_x_6562:
[----:B------:R-:W-:Y:S05]  /*4060*/  BSYNC.RECONVERGENT B4 ;  /* 0x0000000000047941 */ /* 0x000fea0003800200 */
.L_x_6561:
        /* <DEDUP_REMOVED lines=42> */
[----:B------:R-:W-:Y:S01]  /*4310*/  LOP3.LUT R19, R111, R12, R107, 0x96, !PT ;  /* 0x0000000c6f137212 */ /* 0x000fe200078e966b */
[----:B------:R-:W-:-:S07]  /*4320*/  IMAD.MOV.U32 R12, RZ, RZ, R100 ;  /* 0x000000ffff0c7224 */ /* 0x000fce00078e0064 */
.L_x_6559:
[----:B------:R-:W-:Y:S05]  /*4330*/  BSYNC.RECONVERGENT B3 ;  /* 0x0000000000037941 */ /* 0x000fea0003800200 */
.L_x_6558:
        /* <DEDUP_REMOVED lines=9> */
.L_x_6557:
[----:B------:R-:W-:Y:S05]  /*43d0*/  BSYNC.RECONVERGENT B2 ;  /* 0x0000000000027941 */ /* 0x000fea0003800200 */
.L_x_6556:
        /* <DEDUP_REMOVED lines=18> */
.L_x_6567:
        /* <DEDUP_REMOVED lines=13> */
.L_x_6569:
[----:B------:R-:W-:Y:S05]  /*45d0*/  BSYNC.RECONVERGENT B4 ;  /* 0x0000000000047941 */ /* 0x000fea0003800200 */
.L_x_6568:
        /* <DEDUP_REMOVED lines=43> */
[----:B------:R-:W-:Y:S01]  /*4890*/  LOP3.LUT R19, R111, R74, R73, 0x96, !PT ;  /* 0x0000004a6f137212 */ /* 0x000fe200078e9649 */
[----:B------:R-:W-:-:S07]  /*48a0*/  IMAD.MOV.U32 R17, RZ, RZ, RZ ;  /* 0x000000ffff117224 */ /* 0x000fce00078e00ff */
.L_x_6566:
[----:B------:R-:W-:Y:S05]  /*48b0*/  BSYNC.RECONVERGENT B3 ;  /* 0x0000000000037941 */ /* 0x000fea0003800200 */
.L_x_6565:
        /* <DEDUP_REMOVED lines=10> */
.L_x_6564:
[----:B------:R-:W-:Y:S05]  /*4960*/  BSYNC.RECONVERGENT B2 ;  /* 0x0000000000027941 */ /* 0x000fea0003800200 */
.L_x_6563:
        /* <DEDUP_REMOVED lines=18> */
.L_x_6574:
        /* <DEDUP_REMOVED lines=13> */
.L_x_6576:
[----:B------:R-:W-:Y:S05]  /*4b60*/  BSYNC.RECONVERGENT B4 ;  /* 0x0000000000047941 */ /* 0x000fea0003800200 */
.L_x_6575:
        /* <DEDUP_REMOVED lines=44> */
[----:B------:R-:W-:-:S07]  /*4e30*/  LOP3.LUT R19, R111, R74, R73, 0x96, !PT ;  /* 0x0000004a6f137212 */ /* 0x000fce00078e9649 */
.L_x_6573:
[----:B------:R-:W-:Y:S05]  /*4e40*/  BSYNC.RECONVERGENT B3 ;  /* 0x0000000000037941 */ /* 0x000fea0003800200 */
.L_x_6572:
        /* <DEDUP_REMOVED lines=9> */
.L_x_6571:
[----:B------:R-:W-:Y:S05]  /*4ee0*/  BSYNC.RECONVERGENT B2 ;  /* 0x0000000000027941 */ /* 0x000fea0003800200 */
.L_x_6570:
        /* <DEDUP_REMOVED lines=18> */
.L_x_6581:
        /* <DEDUP_REMOVED lines=13> */
.L_x_6583:
[----:B------:R-:W-:Y:S05]  /*50e0*/  BSYNC.RECONVERGENT B4 ;  /* 0x0000000000047941 */ /* 0x000fea0003800200 */
.L_x_6582:
        /* <DEDUP_REMOVED lines=44> */
[----:B------:R-:W-:-:S07]  /*53b0*/  LOP3.LUT R19, R111, R74, R73, 0x96, !PT ;  /* 0x0000004a6f137212 */ /* 0x000fce00078e9649 */
.L_x_6580:
[----:B------:R-:W-:Y:S05]  /*53c0*/  BSYNC.RECONVERGENT B3 ;  /* 0x0000000000037941 */ /* 0x000fea0003800200 */
.L_x_6579:
        /* <DEDUP_REMOVED lines=10> */
.L_x_6578:
[----:B------:R-:W-:Y:S05]  /*5470*/  BSYNC.RECONVERGENT B2 ;  /* 0x0000000000027941 */ /* 0x000fea0003800200 */
.L_x_6577:
        /* <DEDUP_REMOVED lines=18> */
.L_x_6588:
        /* <DEDUP_REMOVED lines=13> */
.L_x_6590:
[----:B------:R-:W-:Y:S05]  /*5670*/  BSYNC.RECONVERGENT B4 ;  /* 0x0000000000047941 */ /* 0x000fea0003800200 */
.L_x_6589:
        /* <DEDUP_REMOVED lines=45> */
.L_x_6587:
[----:B------:R-:W-:Y:S05]  /*5950*/  BSYNC.RECONVERGENT B3 ;  /* 0x0000000000037941 */ /* 0x000fea0003800200 */
.L_x_6586:
        /* <DEDUP_REMOVED lines=9> */
.L_x_6585:
[----:B------:R-:W-:Y:S05]  /*59f0*/  BSYNC.RECONVERGENT B2 ;  /* 0x0000000000027941 */ /* 0x000fea0003800200 */
.L_x_6584:
        /* <DEDUP_REMOVED lines=18> */
.L_x_6595:
        /* <DEDUP_REMOVED lines=13> */
.L_x_6597:
[----:B------:R-:W-:Y:S05]  /*5bf0*/  BSYNC.RECONVERGENT B4 ;  /* 0x0000000000047941 */ /* 0x000fea0003800200 */
.L_x_6596:
        /* <DEDUP_REMOVED lines=43> */
[----:B------:R-:W-:Y:S02]  /*5eb0*/  LOP3.LUT R19, R111, R74, R73, 0x96, !PT ;  /* 0x0000004a6f137212 */ /* 0x000fe400078e9649 */
[----:B------:R-:W-:-:S07]  /*5ec0*/  MOV R106, R72 ;  /* 0x00000048006a7202 */ /* 0x000fce0000000f00 */
.L_x_6594:
[----:B------:R-:W-:Y:S05]  /*5ed0*/  BSYNC.RECONVERGENT B3 ;  /* 0x0000000000037941 */ /* 0x000fea0003800200 */
.L_x_6593:
        /* <DEDUP_REMOVED lines=10> */
.L_x_6592:
[----:B------:R-:W-:Y:S05]  /*5f80*/  BSYNC.RECONVERGENT B2 ;  /* 0x0000000000027941 */ /* 0x000fea0003800200 */
.L_x_6591:
        /* <DEDUP_REMOVED lines=18> */
.L_x_6602:
        /* <DEDUP_REMOVED lines=13> */
.L_x_6604:
[----:B------:R-:W-:Y:S05]  /*6180*/  BSYNC.RECONVERGENT B4 ;  /* 0x0000000000047941 */ /* 0x000fea0003800200 */
.L_x_6603:
        /* <DEDUP_REMOVED lines=44> */
[----:B------:R-:W-:-:S07]  /*6450*/  LOP3.LUT R19, R111, R74, R73, 0x96, !PT ;  /* 0x0000004a6f137212 */ /* 0x000fce00078e9649 */
.L_x_6601:
[----:B------:R-:W-:Y:S05]  /*6460*/  BSYNC.RECONVERGENT B3 ;  /* 0x0000000000037941 */ /* 0x000fea0003800200 */
.L_x_6600:
        /* <DEDUP_REMOVED lines=9> */
.L_x_6599:
[----:B------:R-:W-:Y:S05]  /*6500*/  BSYNC.RECONVERGENT B2 ;  /* 0x0000000000027941 */ /* 0x000fea0003800200 */
.L_x_6598:
        /* <DEDUP_REMOVED lines=18> */
.L_x_6609:
        /* <DEDUP_REMOVED lines=13> */
.L_x_6611:
[----:B------:R-:W-:Y:S05]  /*6700*/  BSYNC.RECONVERGENT B4 ;  /* 0x0000000000047941 */ /* 0x000fea0003800200 */
.L_x_6610:
        /* <DEDUP_REMOVED lines=45> */
.L_x_6608:
[----:B------:R-:W-:Y:S05]  /*69e0*/  BSYNC.RECONVERGENT B3 ;  /* 0x0000000000037941 */ /* 0x000fea0003800200 */
.L_x_6607:
        /* <DEDUP_REMOVED lines=10> */
.L_x_6606:
[----:B------:R-:W-:Y:S05]  /*6a90*/  BSYNC.RECONVERGENT B2 ;  /* 0x0000000000027941 */ /* 0x000fea0003800200 */
.L_x_6605:
[----:B------:R-:W-:Y:S02]  /*6aa0*/  F2FP.BF16.F32.PACK_AB R75, RZ, R95 ;  /* 0x0000005fff4b723e */ /* 0x000fe400000010ff */
[----:B------:R-:W-:Y:S02]  /*6ab0*/  PRMT R74, R112, 0x5410, R113 ;  /* 0x00005410704a7816 */ /* 0x000fe40000000071 */
[----:B------:R-:W-:Y:S02]  /*6ac0*/  PRMT R73, R110, 0x5410, R109 ;  /* 0x000054106e497816 */ /* 0x000fe4000000006d */
[----:B------:R-:W-:Y:S02]  /*6ad0*/  PRMT R72, R108, 0x5410, R107 ;  /* 0x000054106c487816 */ /* 0x000fe4000000006b */
[----:B------:R-:W-:-:S07]  /*6ae0*/  PRMT R75, R100, 0x5410, R75 ;  /* 0x00005410644b7816 */ /* 0x000fce000000004b */
.L_x_6555:
        /* <DEDUP_REMOVED lines=26> */
.L_x_6613:
[----:B------:R-:W-:Y:S05]  /*6c90*/  BSYNC.RECONVERGENT B2 ;  /* 0x0000000000027941 */ /* 0x000fea0003800200 */
.L_x_6612:
[----:B------:R-:W-:Y:S02]  /*6ca0*/  VIADD R104, R104, 0x20 ;  /* 0x0000002068687836 */ /* 0x000fe40000000000 */
[----:B------:R-:W-:-:S07]  /*6cb0*/  VIADD R102, R102, 0x20 ;  /* 0x0000002066667836 */ /* 0x000fce0000000000 */
.L_x_6495:
[----:B------:R-:W-:Y:S05]  /*6cc0*/  BSYNC.RECONVERGENT B1 ;  /* 0x0000000000017941 */ /* 0x000fea0003800200 */
.L_x_6494:
        /* <DEDUP_REMOVED lines=8> */
.L_x_6617:
[----:B------:R-:W-:Y:S05]  /*6d50*/  BSYNC.RECONVERGENT B2 ;  /* 0x0000000000027941 */ /* 0x000fea0003800200 */
.L_x_6616:
        /* <DEDUP_REMOVED lines=28> */
.L_x_6623:
        /* <DEDUP_REMOVED lines=13> */
.L_x_6625:
[----:B------:R-:W-:Y:S05]  /*6ff0*/  BSYNC.RECONVERGENT B4 ;  /* 0x0000000000047941 */ /* 0x000fea0003800200 */
.L_x_6624:
        /* <DEDUP_REMOVED lines=45> */
.L_x_6622:
[----:B------:R-:W-:Y:S05]  /*72d0*/  BSYNC.RECONVERGENT B3 ;  /* 0x0000000000037941 */ /* 0x000fea0003800200 */
.L_x_6621:
        /* <DEDUP_REMOVED lines=10> */
[----:B------:R-:W-:-:S07]  /*7380*/  FADD.FTZ R4, R3, R4 ;  /* 0x0000000403047221 */ /* 0x000fce0000010000 */
.L_x_6620:
[----:B------:R-:W-:Y:S05]  /*7390*/  BSYNC.RECONVERGENT B2 ;  /* 0x0000000000027941 */ /* 0x000fea0003800200 */
.L_x_6619:
        /* <DEDUP_REMOVED lines=23> */
.L_x_6630:
        /* <DEDUP_REMOVED lines=13> */
.L_x_6632:
[----:B------:R-:W-:Y:S05]  /*75e0*/  BSYNC.RECONVERGENT B4 ;  /* 0x0000000000047941 */ /* 0x000fea0003800200 */
.L_x_6631:
        /* <DEDUP_REMOVED lines=45> */
.L_x_6629:
[----:B------:R-:W-:Y:S05]  /*78c0*/  BSYNC.RECONVERGENT B3 ;  /* 0x0000000000037941 */ /* 0x000fea0003800200 */
.L_x_6628:
[----:B------:R-:W-:Y:S01]  /*78d0*/  HFMA2 R84, -RZ, RZ, 0.1171875, 0 ;  /* 0x2f800000ff547431 */ /* 0x000fe200000001ff */
[----:B-----5:R-:W-:Y:S02]  /*78e0*/  PRMT R11, R20, 0x7632, R11 ;  /* 0x00007632140b7816 */ /* 0x020fe4000000000b */
[----:B------:R-:W-:Y:S02]  /*78f0*/  I2FP.F32.U32 R3, R3 ;  /* 0x0000000300037245 */ /* 0x000fe40000201000 */
[----:B------:R-:W-:Y:S01]  /*7900*/  PRMT R72, R72, 0x7632, R72 ;  /* 0x0000763248487816 */ /* 0x000fe20000000048 */
[----:B------:R-:W-:Y:S02]  /*7910*/  IMAD.U32 R11, R11, 0x10000, RZ ;  /* 0x000100000b0b7824 */ /* 0x000fe400078e00ff */
[----:B------:R-:W-:Y:S02]  /*7920*/  FFMA.FTZ R3, R3, R84, 1.1641532182693481445e-10 ;  /* 0x2f00000003037423 */ /* 0x000fe40000010054 */
[----:B------:R-:W-:Y:S01]  /*7930*/  FMUL.FTZ R11, R11, UR9 ;  /* 0x000000090b0b7c20 */ /* 0x000fe20008410000 */
[----:B------:R-:W-:-:S02]  /*7940*/  IMAD.U32 R72, R72, 0x10000, RZ ;  /* 0x0001000048487824 */ /* 0x000fc400078e00ff */
[----:B------:R-:W-:Y:S01]  /*7950*/  FSETP.GTU.FTZ.AND P4, PT, R3, UR26, PT ;  /* 0x0000001a03007c0b */ /* 0x000fe2000bf9c000 */
[----:B------:R-:W-:-:S03]  /*7960*/  FMUL.FTZ R3, R11, UR8 ;  /* 0x000000080b037c20 */ /* 0x000fc60008410000 */
[----:B------:R-:W-:Y:S02]  /*7970*/  SEL R11, RZ, 0x1, P4 ;  /* 0x00000001ff0b7807 */ /* 0x000fe40002000000 */
[----:B------:R-:W-:-:S05]  /*7980*/  FSEL R3, R3, RZ, !P4 ;  /* 0x000000ff03037208 */ /* 0x000fca0006000000 */
[----:B------:R-:W-:-:S07]  /*7990*/  FADD.FTZ R3, R72, R3 ;  /* 0x0000000348037221 */ /* 0x000fce0000010000 */
.L_x_6627:
[----:B------:R-:W-:Y:S05]  /*79a0*/  BSYNC.RECONVERGENT B2 ;  /* 0x0000000000027941 */ /* 0x000fea0003800200 */
.L_x_6626:
        /* <DEDUP_REMOVED lines=22> */
.L_x_6637:
        /* <DEDUP_REMOVED lines=13> */
.L_x_6639:
[----:B------:R-:W-:Y:S05]  /*7be0*/  BSYNC.RECONVERGENT B4 ;  /* 0x0000000000047941 */ /* 0x000fea0003800200 */
.L_x_6638:
        /* <DEDUP_REMOVED lines=46> */
.L_x_6636:
[----:B------:R-:W-:Y:S05]  /*7ed0*/  BSYNC.RECONVERGENT B3 ;  /* 0x0000000000037941 */ /* 0x000fea0003800200 */
.L_x_6635:
        /* <DEDUP_REMOVED lines=11> */
.L_x_6634:
[----:B------:R-:W-:Y:S05]  /*7f90*/  BSYNC.RECONVERGENT B2 ;  /* 0x0000000000027941 */ /* 0x000fea0003800200 */
.L_x_6633:
        /* <DEDUP_REMOVED lines=23> */
.L_x_6644:
        /* <DEDUP_REMOVED lines=13> */
.L_x_6646:
[----:B------:R-:W-:Y:S05]  /*81e0*/  BSYNC.RECONVERGENT B4 ;  /* 0x0000000000047941 */ /* 0x000fea0003800200 */
.L_x_6645:
        /* <DEDUP_REMOVED lines=45> */
.L_x_6643:
[----:B------:R-:W-:Y:S05]  /*84c0*/  BSYNC.RECONVERGENT B3 ;  /* 0x0000000000037941 */ /* 0x000fea0003800200 */
.L_x_6642:
        /* <DEDUP_REMOVED lines=13> */
.L_x_6641:
[----:B------:R-:W-:Y:S05]  /*85a0*/  BSYNC.RECONVERGENT B2 ;  /* 0x0000000000027941 */ /* 0x000fea0003800200 */
.L_x_6640:
        /* <DEDUP_REMOVED lines=22> */
.L_x_6651:
        /* <DEDUP_REMOVED lines=13> */
.L_x_6653:
[----:B------:R-:W-:Y:S05]  /*87e0*/  BSYNC.RECONVERGENT B4 ;  /* 0x0000000000047941 */ /* 0x000fea0003800200 */
.L_x_6652:
        /* <DEDUP_REMOVED lines=46> */
.L_x_6650:
[----:B------:R-:W-:Y:S05]  /*8ad0*/  BSYNC.RECONVERGENT B3 ;  /* 0x0000000000037941 */ /* 0x000fea0003800200 */
.L_x_6649:
        /* <DEDUP_REMOVED lines=11> */
.L_x_6648:
[----:B------:R-:W-:Y:S05]  /*8b90*/  BSYNC.RECONVERGENT B2 ;  /* 0x0000000000027941 */ /* 0x000fea0003800200 */
.L_x_6647:
        /* <DEDUP_REMOVED lines=23> */
.L_x_6658:
        /* <DEDUP_REMOVED lines=13> */
.L_x_6660:
[----:B------:R-:W-:Y:S05]  /*8de0*/  BSYNC.RECONVERGENT B4 ;  /* 0x0000000000047941 */ /* 0x000fea0003800200 */
.L_x_6659:
        /* <DEDUP_REMOVED lines=45> */
.L_x_6657:
[----:B------:R-:W-:Y:S05]  /*90c0*/  BSYNC.RECONVERGENT B3 ;  /* 0x0000000000037941 */ /* 0x000fea0003800200 */
.L_x_6656:
        /* <DEDUP_REMOVED lines=13> */
.L_x_6655:
[----:B------:R-:W-:Y:S05]  /*91a0*/  BSYNC.RECONVERGENT B2 ;  /* 0x0000000000027941 */ /* 0x000fea0003800200 */
.L_x_6654:
        /* <DEDUP_REMOVED lines=22> */
.L_x_6665:
        /* <DEDUP_REMOVED lines=13> */
.L_x_6667:
[----:B------:R-:W-:Y:S05]  /*93e0*/  BSYNC.RECONVERGENT B4 ;  /* 0x0000000000047941 */ /* 0x000fea0003800200 */
.L_x_6666:
        /* <DEDUP_REMOVED lines=45> */
.L_x_6664:
[----:B------:R-:W-:Y:S05]  /*96c0*/  BSYNC.RECONVERGENT B3 ;  /* 0x0000000000037941 */ /* 0x000fea0003800200 */
.L_x_6663:
        /* <DEDUP_REMOVED lines=11> */
.L_x_6662:
[----:B------:R-:W-:Y:S05]  /*9780*/  BSYNC.RECONVERGENT B2 ;  /* 0x0000000000027941 */ /* 0x000fea0003800200 */
.L_x_6661:
        /* <DEDUP_REMOVED lines=23> */
.L_x_6672:
        /* <DEDUP_REMOVED lines=13> */
.L_x_6674:
[----:B------:R-:W-:Y:S05]  /*99d0*/  BSYNC.RECONVERGENT B4 ;  /* 0x0000000000047941 */ /* 0x000fea0003800200 */
.L_x_6673:
        /* <DEDUP_REMOVED lines=45> */
.L_x_6671:
[----:B------:R-:W-:Y:S05]  /*9cb0*/  BSYNC.RECONVERGENT B3 ;  /* 0x0000000000037941 */ /* 0x000fea0003800200 */
.L_x_6670:
        /* <DEDUP_REMOVED lines=13> */
.L_x_6669:
[----:B------:R-:W-:Y:S05]  /*9d90*/  BSYNC.RECONVERGENT B2 ;  /* 0x0000000000027941 */ /* 0x000fea0003800200 */
.L_x_6668:
[----:B------:R-:W-:Y:S02]  /*9da0*/  F2FP.BF16.F32.PACK_AB R75, RZ, R97 ;  /* 0x00000061ff4b723e */ /* 0x000fe400000010ff */
[----:B------:R-:W-:Y:S02]  /*9db0*/  PRMT R74, R112, 0x5410, R74 ;  /* 0x00005410704a7816 */ /* 0x000fe4000000004a */
[----:B------:R-:W-:Y:S02]  /*9dc0*/  PRMT R73, R109, 0x5410, R111 ;  /* 0x000054106d497816 */ /* 0x000fe4000000006f */
[----:B------:R-:W-:Y:S02]  /*9dd0*/  PRMT R72, R100, 0x5410, R108 ;  /* 0x0000541064487816 */ /* 0x000fe4000000006c */
[----:B------:R-:W-:Y:S01]  /*9de0*/  PRMT R75, R110, 0x5410, R75 ;  /* 0x000054106e4b7816 */ /* 0x000fe2000000004b */
[----:B------:R-:W-:Y:S06]  /*9df0*/  BRA `(.L_x_6675) ;  /* 0x0000002c00347947 */ /* 0x000fec0003800000 */
.L_x_6618:
[----:B------:R-:W-:Y:S01]  /*9e00*/  IMAD.U32 R111, RZ, RZ, UR5 ;  /* 0x00000005ff6f7e24 */ /* 0x000fe2000f8e00ff */
[----:B------:R-:W-:Y:S01]  /*9e10*/  BSSY.RECONVERGENT B2, `(.L_x_6676) ;  /* 0x000005a000027945 */ /* 0x000fe20003800200 */
[----:B------:R-:W-:Y:S02]  /*9e20*/  HFMA2 R4, -RZ, RZ, 0, 0 ;  /* 0x00000000ff047431 */ /* 0x000fe400000001ff */
[----:B------:R-:W-:Y:S02]  /*9e30*/  IMAD.MOV.U32 R106, RZ, RZ, R100 ;  /* 0x000000ffff6a7224 */ /* 0x000fe400078e0064 */
[----:B01----:R-:W-:Y:S01]  /*9e40*/  IMAD.MOV.U32 R72, RZ, RZ, R17 ;  /* 0x000000ffff487224 */ /* 0x003fe200078e0011 */
        /* <DEDUP_REMOVED lines=18> */
.L_x_6680:
        /* <DEDUP_REMOVED lines=13> */
.L_x_6682:
[----:B------:R-:W-:Y:S05]  /*a040*/  BSYNC.RECONVERGENT B4 ;  /* 0x0000000000047941 */ /* 0x000fea0003800200 */
.L_x_6681:
        /* <DEDUP_REMOVED lines=42> */
[----:B------:R-:W-:Y:S01]  /*a2f0*/  LOP3.LUT R19, R111, R72, R107, 0x96, !PT ;  /* 0x000000486f137212 */ /* 0x000fe200078e966b */
[----:B------:R-:W-:-:S07]  /*a300*/  HFMA2 R72, -RZ, RZ, 0, 0 ;  /* 0x00000000ff487431 */ /* 0x000fce00000001ff */
.L_x_6679:
[----:B------:R-:W-:Y:S05]  /*a310*/  BSYNC.RECONVERGENT B3 ;  /* 0x0000000000037941 */ /* 0x000fea0003800200 */
.L_x_6678:
        /* <DEDUP_REMOVED lines=9> */
.L_x_6677:
[----:B------:R-:W-:Y:S05]  /*a3b0*/  BSYNC.RECONVERGENT B2 ;  /* 0x0000000000027941 */ /* 0x000fea0003800200 */
.L_x_6676:
        /* <DEDUP_REMOVED lines=18> */
.L_x_6687:
        /* <DEDUP_REMOVED lines=13> */
.L_x_6689:
[----:B------:R-:W-:Y:S05]  /*a5b0*/  BSYNC.RECONVERGENT B4 ;  /* 0x0000000000047941 */ /* 0x000fea0003800200 */
.L_x_6688:
        /* <DEDUP_REMOVED lines=45> */
.L_x_6686:
[----:B------:R-:W-:Y:S05]  /*a890*/  BSYNC.RECONVERGENT B3 ;  /* 0x0000000000037941 */ /* 0x000fea0003800200 */
.L_x_6685:
[----:B------:R-:W-:Y:S01]  /*a8a0*/  HFMA2 R72, -RZ, RZ, 0.1171875, 0 ;  /* 0x2f800000ff487431 */ /* 0x000fe200000001ff */
[----:B-----5:R-:W-:Y:S02]  /*a8b0*/  PRMT R11, R20, 0x7632, R11 ;  /* 0x00007632140b7816 */ /* 0x020fe4000000000b */
        /* <DEDUP_REMOVED lines=8> */
.L_x_6684:
[----:B------:R-:W-:Y:S05]  /*a940*/  BSYNC.RECONVERGENT B2 ;  /* 0x0000000000027941 */ /* 0x000fea0003800200 */
.L_x_6683:
        /* <DEDUP_REMOVED lines=18> */
.L_x_6694:
        /* <DEDUP_REMOVED lines=13> */
.L_x_6696:
[----:B------:R-:W-:Y:S05]  /*ab40*/  BSYNC.RECONVERGENT B4 ;  /* 0x0000000000047941 */ /* 0x000fea0003800200 */
.L_x_6695:
        /* <DEDUP_REMOVED lines=45> */
.L_x_6693:
[----:B------:R-:W-:Y:S05]  /*ae20*/  BSYNC.RECONVERGENT B3 ;  /* 0x0000000000037941 */ /* 0x000fea0003800200 */
.L_x_6692:
        /* <DEDUP_REMOVED lines=9> */
.L_x_6691:
[----:B------:R-:W-:Y:S05]  /*aec0*/  BSYNC.RECONVERGENT B2 ;  /* 0x0000000000027941 */ /* 0x000fea0003800200 */
.L_x_6690:
        /* <DEDUP_REMOVED lines=18> */
.L_x_6701:
        /* <DEDUP_REMOVED lines=13> */
.L_x_6703:
[----:B------:R-:W-:Y:S05]  /*b0c0*/  BSYNC.RECONVERGENT B4 ;  /* 0x0000000000047941 */ /* 0x000fea0003800200 */
.L_x_6702:
        /* <DEDUP_REMOVED lines=45> */
.L_x_6700:
[----:B------:R-:W-:Y:S05]  /*b3a0*/  BSYNC.RECONVERGENT B3 ;  /* 0x0000000000037941 */ /* 0x000fea0003800200 */
.L_x_6699:
        /* <DEDUP_REMOVED lines=10> */
.L_x_6698:
[----:B------:R-:W-:Y:S05]  /*b450*/  BSYNC.RECONVERGENT B2 ;  /* 0x0000000000027941 */ /* 0x000fea0003800200 */
.L_x_6697:
        /* <DEDUP_REMOVED lines=18> */
.L_x_6708:
        /* <DEDUP_REMOVED lines=13> */
.L_x_6710:
[----:B------:R-:W-:Y:S05]  /*b650*/  BSYNC.RECONVERGENT B4 ;  /* 0x0000000000047941 */ /* 0x000fea0003800200 */
.L_x_6709:
        /* <DEDUP_REMOVED lines=45> */
.L_x_6707:
[----:B------:R-:W-:Y:S05]  /*b930*/  BSYNC.RECONVERGENT B3 ;  /* 0x0000000000037941 */ /* 0x000fea0003800200 */
.L_x_6706:
        /* <DEDUP_REMOVED lines=9> */
.L_x_6705:
[----:B------:R-:W-:Y:S05]  /*b9d0*/  BSYNC.RECONVERGENT B2 ;  /* 0x0000000000027941 */ /* 0x000fea0003800200 */
.L_x_6704:
        /* <DEDUP_REMOVED lines=18> */
.L_x_6715:
        /* <DEDUP_REMOVED lines=13> */
.L_x_6717:
[----:B------:R-:W-:Y:S05]  /*bbd0*/  BSYNC.RECONVERGENT B4 ;  /* 0x0000000000047941 */ /* 0x000fea0003800200 */
.L_x_6716:
        /* <DEDUP_REMOVED lines=45> */
.L_x_6714:
[----:B------:R-:W-:Y:S05]  /*beb0*/  BSYNC.RECONVERGENT B3 ;  /* 0x0000000000037941 */ /* 0x000fea0003800200 */
.L_x_6713:
        /* <DEDUP_REMOVED lines=10> */
.L_x_6712:
[----:B------:R-:W-:Y:S05]  /*bf60*/  BSYNC.RECONVERGENT B2 ;  /* 0x0000000000027941 */ /* 0x000fea0003800200 */
.L_x_6711:
        /* <DEDUP_REMOVED lines=18> */
.L_x_6722:
        /* <DEDUP_REMOVED lines=13> */
.L_x_6724:
[----:B------:R-:W-:Y:S05]  /*c160*/  BSYNC.RECONVERGENT B4 ;  /* 0x0000000000047941 */ /* 0x000fea0003800200 */
.L_x_6723:
        /* <DEDUP_REMOVED lines=45> */
.L_x_6721:
[----:B------:R-:W-:Y:S05]  /*c440*/  BSYNC.RECONVERGENT B3 ;  /* 0x0000000000037941 */ /* 0x000fea0003800200 */
.L_x_6720:
        /* <DEDUP_REMOVED lines=9> */
.L_x_6719:
[----:B------:R-:W-:Y:S05]  /*c4e0*/  BSYNC.RECONVERGENT B2 ;  /* 0x0000000000027941 */ /* 0x000fea0003800200 */
.L_x_6718:
        /* <DEDUP_REMOVED lines=18> */
.L_x_6729:
        /* <DEDUP_REMOVED lines=13> */
.L_x_6731:
[----:B------:R-:W-:Y:S05]  /*c6e0*/  BSYNC.RECONVERGENT B4 ;  /* 0x0000000000047941 */ /* 0x000fea0003800200 */
.L_x_6730:
        /* <DEDUP_REMOVED lines=45> */
.L_x_6728:
[----:B------:R-:W-:Y:S05]  /*c9c0*/  BSYNC.RECONVERGENT B3 ;  /* 0x0000000000037941 */ /* 0x000fea0003800200 */
.L_x_6727:
        /* <DEDUP_REMOVED lines=10> */
.L_x_6726:
[----:B------:R-:W-:Y:S05]  /*ca70*/  BSYNC.RECONVERGENT B2 ;  /* 0x0000000000027941 */ /* 0x000fea0003800200 */
.L_x_6725:
[----:B------:R-:W-:Y:S02]  /*ca80*/  F2FP.BF16.F32.PACK_AB R75, RZ, R97 ;  /* 0x00000061ff4b723e */ /* 0x000fe400000010ff */
[----:B------:R-:W-:Y:S02]  /*ca90*/  PRMT R74, R112, 0x5410, R113 ;  /* 0x00005410704a7816 */ /* 0x000fe40000000071 */
[----:B------:R-:W-:Y:S02]  /*caa0*/  PRMT R73, R110, 0x5410, R109 ;  /* 0x000054106e497816 */ /* 0x000fe4000000006d */
[----:B------:R-:W-:Y:S02]  /*cab0*/  PRMT R72, R108, 0x5410, R107 ;  /* 0x000054106c487816 */ /* 0x000fe4000000006b */
[----:B------:R-:W-:-:S07]  /*cac0*/  PRMT R75, R100, 0x5410, R75 ;  /* 0x00005410644b7816 */ /* 0x000fce000000004b */
.L_x_6675:
        /* <DEDUP_REMOVED lines=26> */
.L_x_6733:
[----:B------:R-:W-:Y:S05]  /*cc70*/  BSYNC.RECONVERGENT B2 ;  /* 0x0000000000027941 */ /* 0x000fea0003800200 */
.L_x_6732:
[----:B------:R-:W-:Y:S02]  /*cc80*/  VIADD R104, R104, 0x20 ;  /* 0x0000002068687836 */ /* 0x000fe40000000000 */
[----:B------:R-:W-:-:S07]  /*cc90*/  VIADD R102, R102, 0x20 ;  /* 0x0000002066667836 */ /* 0x000fce0000000000 */
.L_x_6615:
[----:B------:R-:W-:Y:S05]  /*cca0*/  BSYNC.RECONVERGENT B1 ;  /* 0x0000000000017941 */ /* 0x000fea0003800200 */
.L_x_6614:
        /* <DEDUP_REMOVED lines=8> */
.L_x_6737:
[----:B------:R-:W-:Y:S05]  /*cd30*/  BSYNC.RECONVERGENT B2 ;  /* 0x0000000000027941 */ /* 0x000fea0003800200 */
.L_x_6736:
        /* <DEDUP_REMOVED lines=28> */
.L_x_6743:
        /* <DEDUP_REMOVED lines=13> */
.L_x_6745:
[----:B------:R-:W-:Y:S05]  /*cfd0*/  BSYNC.RECONVERGENT B4 ;  /* 0x0000000000047941 */ /* 0x000fea0003800200 */
.L_x_6744:
        /* <DEDUP_REMOVED lines=45> */
.L_x_6742:
[----:B------:R-:W-:Y:S05]  /*d2b0*/  BSYNC.RECONVERGENT B3 ;  /* 0x0000000000037941 */ /* 0x000fea0003800200 */
.L_x_6741:
        /* <DEDUP_REMOVED lines=11> */
.L_x_6740:
[----:B------:R-:W-:Y:S05]  /*d370*/  BSYNC.RECONVERGENT B2 ;  /* 0x0000000000027941 */ /* 0x000fea0003800200 */
.L_x_6739:
        /* <DEDUP_REMOVED lines=23> */
.L_x_6750:
        /* <DEDUP_REMOVED lines=13> */
.L_x_6752:
[----:B------:R-:W-:Y:S05]  /*d5c0*/  BSYNC.RECONVERGENT B4 ;  /* 0x0000000000047941 */ /* 0x000fea0003800200 */
.L_x_6751:
        /* <DEDUP_REMOVED lines=45> */
.L_x_6749:
[----:B------:R-:W-:Y:S05]  /*d8a0*/  BSYNC.RECONVERGENT B3 ;  /* 0x0000000000037941 */ /* 0x000fea0003800200 */
.L_x_6748:
        /* <DEDUP_REMOVED lines=13> */
.L_x_6747:
[----:B------:R-:W-:Y:S05]  /*d980*/  BSYNC.RECONVERGENT B2 ;  /* 0x0000000000027941 */ /* 0x000fea0003800200 */
.L_x_6746:
        /* <DEDUP_REMOVED lines=22> */
.L_x_6757:
        /* <DEDUP_REMOVED lines=13> */
.L_x_6759:
[----:B------:R-:W-:Y:S05]  /*dbc0*/  BSYNC.RECONVERGENT B4 ;  /* 0x0000000000047941 */ /* 0x000fea0003800200 */
.L_x_6758:
        /* <DEDUP_REMOVED lines=46> */
.L_x_6756:
[----:B------:R-:W-:Y:S05]  /*deb0*/  BSYNC.RECONVERGENT B3 ;  /* 0x0000000000037941 */ /* 0x000fea0003800200 */
.L_x_6755:
[----:B------:R-:W-:Y:S01]  /*dec0*/  HFMA2 R17, -RZ, RZ, 0.1171875, 0 ;  /* 0x2f800000ff117431 */ /* 0x000fe200000001ff */
[----:B------:R-:W-:Y:S01]  /*ded0*/  I2FP.F32.U32 R10, R10 ;  /* 0x0000000a000a7245 */ /* 0x000fe20000201000 */
[----:B-----5:R-:W-:Y:S01]  /*dee0*/  IMAD.U32 R82, R21, 0x10000, RZ ;  /* 0x0001000015527824 */ /* 0x020fe200078e00ff */
[----:B------:R-:W-:-:S03]  /*def0*/  SHF.L.U32 R98, R73, 0x10, RZ ;  /* 0x0000001049627819 */ /* 0x000fc600000006ff */
[----:B------:R-:W-:Y:S01]  /*df00*/  FMUL.FTZ R82, R82, UR9 ;  /* 0x0000000952527c20 */ /* 0x000fe20008410000 */
[----:B------:R-:W-:-:S03]  /*df10*/  FFMA.FTZ R10, R10, R17, 1.1641532182693481445e-10 ;  /* 0x2f0000000a0a7423 */ /* 0x000fc60000010011 */
[----:B------:R-:W-:Y:S02]  /*df20*/  FMUL.FTZ R82, R82, UR8 ;  /* 0x0000000852527c20 */ /* 0x000fe40008410000 */
[----:B------:R-:W-:-:S04]  /*df30*/  FSETP.GTU.FTZ.AND P5, PT, R10, UR26, PT ;  /* 0x0000001a0a007c0b */ /* 0x000fc8000bfbc000 */
[----:B------:R-:W-:Y:S02]  /*df40*/  FSEL R83, R82, RZ, !P5 ;  /* 0x000000ff52537208 */ /* 0x000fe40006800000 */
[----:B------:R-:W-:-:S03]  /*df50*/  SEL R10, RZ, 0x1, P5 ;  /* 0x00000001ff0a7807 */ /* 0x000fc60002800000 */
[----:B------:R-:W-:-:S07]  /*df60*/  FADD.FTZ R83, R98, R83 ;  /* 0x0000005362537221 */ /* 0x000fce0000010000 */
.L_x_6754:
[----:B------:R-:W-:Y:S05]  /*df70*/  BSYNC.RECONVERGENT B2 ;  /* 0x0000000000027941 */ /* 0x000fea0003800200 */
.L_x_6753:
        /* <DEDUP_REMOVED lines=23> */
.L_x_6764:
        /* <DEDUP_REMOVED lines=13> */
.L_x_6766:
[----:B------:R-:W-:Y:S05]  /*e1c0*/  BSYNC.RECONVERGENT B4 ;  /* 0x0000000000047941 */ /* 0x000fea0003800200 */
.L_x_6765:
        /* <DEDUP_REMOVED lines=45> */
.L_x_6763:
[----:B------:R-:W-:Y:S05]  /*e4a0*/  BSYNC.RECONVERGENT B3 ;  /* 0x0000000000037941 */ /* 0x000fea0003800200 */
.L_x_6762:
        /* <DEDUP_REMOVED lines=9> */
[----:B------:R-:W-:-:S04]  /*e540*/  FSETP.GTU.FTZ.AND P5, PT, R9, UR26, PT ;  /* 0x0000001a09007c0b */ /* 0x000fc8000bfbc000 */
[----:B------:R-:W-:Y:S02]  /*e550*/  FSEL R72, R72, RZ, !P5 ;  /* 0x000000ff48487208 */ /* 0x000fe40006800000 */
[----:B------:R-:W-:-:S03]  /*e560*/  SEL R9, RZ, 0x1, P5 ;  /* 0x00000001ff097807 */ /* 0x000fc60002800000 */
[----:B------:R-:W-:-:S07]  /*e570*/  FADD.FTZ R82, R73, R72 ;  /* 0x0000004849527221 */ /* 0x000fce0000010000 */
.L_x_6761:
[----:B------:R-:W-:Y:S05]  /*e580*/  BSYNC.RECONVERGENT B2 ;  /* 0x0000000000027941 */ /* 0x000fea0003800200 */
.L_x_6760:
        /* <DEDUP_REMOVED lines=22> */
.L_x_6771:
        /* <DEDUP_REMOVED lines=13> */
.L_x_6773:
[----:B------:R-:W-:Y:S05]  /*e7c0*/  BSYNC.RECONVERGENT B4 ;  /* 0x0000000000047941 */ /* 0x000fea0003800200 */
.L_x_6772:
        /* <DEDUP_REMOVED lines=45> */
.L_x_6770:
[----:B------:R-:W-:Y:S05]  /*eaa0*/  BSYNC.RECONVERGENT B3 ;  /* 0x0000000000037941 */ /* 0x000fea0003800200 */
.L_x_6769:
        /* <DEDUP_REMOVED lines=10> */
[----:B------:R-:W-:-:S07]  /*eb50*/  FADD.FTZ R92, R17, R92 ;  /* 0x0000005c115c7221 */ /* 0x000fce0000010000 */
.L_x_6768:
[----:B------:R-:W-:Y:S05]  /*eb60*/  BSYNC.RECONVERGENT B2 ;  /* 0x0000000000027941 */ /* 0x000fea0003800200 */
.L_x_6767:
        /* <DEDUP_REMOVED lines=23> */
.L_x_6778:
        /* <DEDUP_REMOVED lines=13> */
.L_x_6780:
[----:B------:R-:W-:Y:S05]  /*edb0*/  BSYNC.RECONVERGENT B4 ;  /* 0x0000000000047941 */ /* 0x000fea0003800200 */
.L_x_6779:
        /* <DEDUP_REMOVED lines=46> */
.L_x_6777:
[----:B------:R-:W-:Y:S05]  /*f0a0*/  BSYNC.RECONVERGENT B3 ;  /* 0x0000000000037941 */ /* 0x000fea0003800200 */
.L_x_6776:
        /* <DEDUP_REMOVED lines=13> */
.L_x_6775:
[----:B------:R-:W-:Y:S05]  /*f180*/  BSYNC.RECONVERGENT B2 ;  /* 0x0000000000027941 */ /* 0x000fea0003800200 */
.L_x_6774:
        /* <DEDUP_REMOVED lines=22> */
.L_x_6785:
        /* <DEDUP_REMOVED lines=13> */
.L_x_6787:
[----:B------:R-:W-:Y:S05]  /*f3c0*/  BSYNC.RECONVERGENT B4 ;  /* 0x0000000000047941 */ /* 0x000fea0003800200 */
.L_x_6786:
        /* <DEDUP_REMOVED lines=46> */
.L_x_6784:
[----:B------:R-:W-:Y:S05]  /*f6b0*/  BSYNC.RECONVERGENT B3 ;  /* 0x0000000000037941 */ /* 0x000fea0003800200 */
.L_x_6783:
        /* <DEDUP_REMOVED lines=11> */
.L_x_6782:
[----:B------:R-:W-:Y:S05]  /*f770*/  BSYNC.RECONVERGENT B2 ;  /* 0x0000000000027941 */ /* 0x000fea0003800200 */
.L_x_6781:
        /* <DEDUP_REMOVED lines=23> */
.L_x_6792:
        /* <DEDUP_REMOVED lines=13> */
.L_x_6794:
[----:B------:R-:W-:Y:S05]  /*f9c0*/  BSYNC.RECONVERGENT B4 ;  /* 0x0000000000047941 */ /* 0x000fea0003800200 */
.L_x_6793:
        /* <DEDUP_REMOVED lines=46> */
.L_x_6791:
[----:B------:R-:W-:Y:S05]  /*fcb0*/  BSYNC.RECONVERGENT B3 ;  /* 0x0000000000037941 */ /* 0x000fea0003800200 */
.L_x_6790:
        /* <DEDUP_REMOVED lines=13> */
.L_x_6789:
[----:B------:R-:W-:Y:S05]  /*fd90*/  BSYNC.RECONVERGENT B2 ;  /* 0x0000000000027941 */ /* 0x000fea0003800200 */
.L_x_6788:
[----:B------:R-:W-:Y:S02]  /*fda0*/  F2FP.BF16.F32.PACK_AB R75, RZ, R99 ;  /* 0x00000063ff4b723e */ /* 0x000fe400000010ff */
[----:B------:R-:W-:Y:S02]  /*fdb0*/  PRMT R74, R112, 0x5410, R113 ;  /* 0x00005410704a7816 */ /* 0x000fe40000000071 */
[----:B------:R-:W-:Y:S02]  /*fdc0*/  PRMT R73, R109, 0x5410, R111 ;  /* 0x000054106d497816 */ /* 0x000fe4000000006f */
[----:B------:R-:W-:Y:S02]  /*fdd0*/  PRMT R72, R105, 0x5410, R108 ;  /* 0x0000541069487816 */ /* 0x000fe4000000006c */
[----:B------:R-:W-:Y:S01]  /*fde0*/  PRMT R75, R110, 0x5410, R75 ;  /* 0x000054106e4b7816 */ /* 0x000fe2000000004b */
[----:B------:R-:W-:Y:S06]  /*fdf0*/  BRA `(.L_x_6795) ;  /* 0x0000002c00387947 */ /* 0x000fec0003800000 */
.L_x_6738:
[----:B------:R-:W-:Y:S01]  /*fe00*/  MOV R113, UR5 ;  /* 0x0000000500717c02 */ /* 0x000fe20008000f00 */
[----:B------:R-:W-:Y:S01]  /*fe10*/  BSSY.RECONVERGENT B2, `(.L_x_6796) ;  /* 0x000005a000027945 */ /* 0x000fe20003800200 */
[----:B------:R-:W-:Y:S01]  /*fe20*/  IMAD.MOV.U32 R2, RZ, RZ, RZ ;  /* 0x000000ffff027224 */ /* 0x000fe200078e00ff */
[----:B------:R-:W-:Y:S01]  /*fe30*/  MOV R110, R100 ;  /* 0x00000064006e7202 */ /* 0x000fe20000000f00 */
        /* <DEDUP_REMOVED lines=19> */
.L_x_6800:
        /* <DEDUP_REMOVED lines=13> */
.L_x_6802:
[----:B------:R-:W-:Y:S05]  /*10040*/  BSYNC.RECONVERGENT B4 ;  /* 0x0000000000047941 */ /* 0x000fea0003800200 */
.L_x_6801:
        /* <DEDUP_REMOVED lines=44> */
.L_x_6799:
[----:B------:R-:W-:Y:S05]  /*10310*/  BSYNC.RECONVERGENT B3 ;  /* 0x0000000000037941 */ /* 0x000fea0003800200 */
.L_x_6798:
        /* <DEDUP_REMOVED lines=9> */
.L_x_6797:
[----:B------:R-:W-:Y:S05]  /*103b0*/  BSYNC.RECONVERGENT B2 ;  /* 0x0000000000027941 */ /* 0x000fea0003800200 */
.L_x_6796:
        /* <DEDUP_REMOVED lines=18> */
.L_x_6807:
        /* <DEDUP_REMOVED lines=13> */
.L_x_6809:
[----:B------:R-:W-:Y:S05]  /*105b0*/  BSYNC.RECONVERGENT B4 ;  /* 0x0000000000047941 */ /* 0x000fea0003800200 */
.L_x_6808:
        /* <DEDUP_REMOVED lines=45> */
.L_x_6806:
[----:B------:R-:W-:Y:S05]  /*10890*/  BSYNC.RECONVERGENT B3 ;  /* 0x0000000000037941 */ /* 0x000fea0003800200 */
.L_x_6805:
        /* <DEDUP_REMOVED lines=10> */
.L_x_6804:
[----:B------:R-:W-:Y:S05]  /*10940*/  BSYNC.RECONVERGENT B2 ;  /* 0x0000000000027941 */ /* 0x000fea0003800200 */
.L_x_6803:
        /* <DEDUP_REMOVED lines=18> */
.L_x_6814:
        /* <DEDUP_REMOVED lines=13> */
.L_x_6816:
[----:B------:R-:W-:Y:S05]  /*10b40*/  BSYNC.RECONVERGENT B4 ;  /* 0x0000000000047941 */ /* 0x000fea0003800200 */
.L_x_6815:
        /* <DEDUP_REMOVED lines=45> */
.L_x_6813:
[----:B------:R-:W-:Y:S05]  /*10e20*/  BSYNC.RECONVERGENT B3 ;  /* 0x0000000000037941 */ /* 0x000fea0003800200 */
.L_x_6812:
        /* <DEDUP_REMOVED lines=9> */
.L_x_6811:
[----:B------:R-:W-:Y:S05]  /*10ec0*/  BSYNC.RECONVERGENT B2 ;  /* 0x0000000000027941 */ /* 0x000fea0003800200 */
.L_x_6810:
        /* <DEDUP_REMOVED lines=18> */
.L_x_6821:
        /* <DEDUP_REMOVED lines=13> */
.L_x_6823:
[----:B------:R-:W-:Y:S05]  /*110c0*/  BSYNC.RECONVERGENT B4 ;  /* 0x0000000000047941 */ /* 0x000fea0003800200 */
.L_x_6822:
        /* <DEDUP_REMOVED lines=45> */
.L_x_6820:
[----:B------:R-:W-:Y:S05]  /*113a0*/  BSYNC.RECONVERGENT B3 ;  /* 0x0000000000037941 */ /* 0x000fea0003800200 */
.L_x_6819:
        /* <DEDUP_REMOVED lines=10> */
.L_x_6818:
[----:B------:R-:W-:Y:S05]  /*11450*/  BSYNC.RECONVERGENT B2 ;  /* 0x0000000000027941 */ /* 0x000fea0003800200 */
.L_x_6817:
        /* <DEDUP_REMOVED lines=18> */
.L_x_6828:
        /* <DEDUP_REMOVED lines=13> */
.L_x_6830:
[----:B------:R-:W-:Y:S05]  /*11650*/  BSYNC.RECONVERGENT B4 ;  /* 0x0000000000047941 */ /* 0x000fea0003800200 */
.L_x_6829:
        /* <DEDUP_REMOVED lines=45> */
.L_x_6827:
[----:B------:R-:W-:Y:S05]  /*11930*/  BSYNC.RECONVERGENT B3 ;  /* 0x0000000000037941 */ /* 0x000fea0003800200 */
.L_x_6826:
        /* <DEDUP_REMOVED lines=9> */
.L_x_6825:
[----:B------:R-:W-:Y:S05]  /*119d0*/  BSYNC.RECONVERGENT B2 ;  /* 0x0000000000027941 */ /* 0x000fea0003800200 */
.L_x_6824:
        /* <DEDUP_REMOVED lines=18> */
.L_x_6835:
        /* <DEDUP_REMOVED lines=13> */
.L_x_6837:
[----:B------:R-:W-:Y:S05]  /*11bd0*/  BSYNC.RECONVERGENT B4 ;  /* 0x0000000000047941 */ /* 0x000fea0003800200 */
.L_x_6836:
        /* <DEDUP_REMOVED lines=45> */
.L_x_6834:
[----:B------:R-:W-:Y:S05]  /*11eb0*/  BSYNC.RECONVERGENT B3 ;  /* 0x0000000000037941 */ /* 0x000fea0003800200 */
.L_x_6833:
        /* <DEDUP_REMOVED lines=10> */
.L_x_6832:
[----:B------:R-:W-:Y:S05]  /*11f60*/  BSYNC.RECONVERGENT B2 ;  /* 0x0000000000027941 */ /* 0x000fea0003800200 */
.L_x_6831:
        /* <DEDUP_REMOVED lines=18> */
.L_x_6842:
        /* <DEDUP_REMOVED lines=13> */
.L_x_6844:
[----:B------:R-:W-:Y:S05]  /*12160*/  BSYNC.RECONVERGENT B4 ;  /* 0x0000000000047941 */ /* 0x000fea0003800200 */
.L_x_6843:
        /* <DEDUP_REMOVED lines=45> */
.L_x_6841:
[----:B------:R-:W-:Y:S05]  /*12440*/  BSYNC.RECONVERGENT B3 ;  /* 0x0000000000037941 */ /* 0x000fea0003800200 */
.L_x_6840:
        /* <DEDUP_REMOVED lines=9> */
.L_x_6839:
[----:B------:R-:W-:Y:S05]  /*124e0*/  BSYNC.RECONVERGENT B2 ;  /* 0x0000000000027941 */ /* 0x000fea0003800200 */
.L_x_6838:
        /* <DEDUP_REMOVED lines=18> */
.L_x_6849:
        /* <DEDUP_REMOVED lines=13> */
.L_x_6851:
[----:B------:R-:W-:Y:S05]  /*126e0*/  BSYNC.RECONVERGENT B4 ;  /* 0x0000000000047941 */ /* 0x000fea0003800200 */
.L_x_6850:
        /* <DEDUP_REMOVED lines=45> */
.L_x_6848:
[----:B------:R-:W-:Y:S05]  /*129c0*/  BSYNC.RECONVERGENT B3 ;  /* 0x0000000000037941 */ /* 0x000fea0003800200 */
.L_x_6847:
        /* <DEDUP_REMOVED lines=10> */
.L_x_6846:
[----:B------:R-:W-:Y:S05]  /*12a70*/  BSYNC.RECONVERGENT B2 ;  /* 0x0000000000027941 */ /* 0x000fea0003800200 */
.L_x_6845:
[----:B------:R-:W-:Y:S01]  /*12a80*/  F2FP.BF16.F32.PACK_AB R75, RZ, R99 ;  /* 0x00000063ff4b723e */ /* 0x000fe200000010ff */
[----:B------:R-:W-:Y:S01]  /*12a90*/  IMAD.MOV.U32 R100, RZ, RZ, R110 ;  /* 0x000000ffff647224 */ /* 0x000fe200078e006e */
[----:B------:R-:W-:Y:S02]  /*12aa0*/  PRMT R74, R111, 0x5410, R112 ;  /* 0x000054106f4a7816 */ /* 0x000fe40000000070 */
[----:B------:R-:W-:Y:S02]  /*12ab0*/  PRMT R73, R108, 0x5410, R109 ;  /* 0x000054106c497816 */ /* 0x000fe4000000006d */
[----:B------:R-:W-:Y:S02]  /*12ac0*/  PRMT R72, R107, 0x5410, R106 ;  /* 0x000054106b487816 */ /* 0x000fe4000000006a */
[----:B------:R-:W-:-:S07]  /*12ad0*/  PRMT R75, R105, 0x5410, R75 ;  /* 0x00005410694b7816 */ /* 0x000fce000000004b */
.L_x_6795:
        /* <DEDUP_REMOVED lines=24> */
.L_x_6735:
[----:B------:R-:W-:Y:S05]  /*12c60*/  BSYNC.RECONVERGENT B1 ;  /* 0x0000000000017941 */ /* 0x000fea0003800200 */
.L_x_6734:
        /* <DEDUP_REMOVED lines=101> */
.L_x_6871:
        /* <DEDUP_REMOVED lines=24> */
[----:B------:R-:W1:Y:S01]  /*13440*/  LDC.64 R102, c[0x0][0x428] ;  /* 0x00010a00ff667b82 */ /* 0x000e620000000a00 */
[--C-:B------:R-:W-:Y:S01]  /*13450*/  FADD.FTZ R72, R14, -R107.reuse ;  /* 0x8000006b0e487221 */ /* 0x100fe20000010000 */
[--C-:B------:R-:W-:Y:S01]  /*13460*/  FADD.FTZ R74, R12, -R107.reuse ;  /* 0x8000006b0c4a7221 */ /* 0x100fe20000010000 */
[--C-:B------:R-:W-:Y:S01]  /*13470*/  FADD.FTZ R104, R87, -R107.reuse ;  /* 0x8000006b57687221 */ /* 0x100fe20000010000 */
[--C-:B0-----:R-:W-:Y:S01]  /*13480*/  FADD.FTZ R106, R86, -R107.reuse ;  /* 0x8000006b566a7221 */ /* 0x101fe20000010000 */
        /* <DEDUP_REMOVED lines=22> */
[----:B------:R-:W-:-:S02]  /*135f0*/  F2FP.BF16.F32.PACK_AB R73, R106, R75 ;  /* 0x0000004b6a49723e */ /* 0x000fc400000010ff */
[----:B------:R-:W-:Y:S02]  /*13600*/  F2FP.BF16.F32.PACK_AB R74, R109, R74 ;  /* 0x0000004a6d4a723e */ /* 0x000fe400000010ff */
[----:B------:R-:W-:Y:S02]  /*13610*/  F2FP.BF16.F32.PACK_AB R75, R114, R111 ;  /* 0x0000006f724b723e */ /* 0x000fe400000010ff */
[----:B------:R-:W-:-:S03]  /*13620*/  IADD3 R101, PT, PT, R101, 0x20, RZ ;  /* 0x0000002065657810 */ /* 0x000fc60007ffe0ff */
[----:B------:R1:W-:Y:S04]  /*13630*/  STG.E.128 desc[UR6][R102.64], R72 ;  /* 0x0000004866007986 */ /* 0x0003e8000c101d06 */
.L_x_6856:
[----:B------:R-:W-:Y:S05]  /*13640*/  BSYNC.RECONVERGENT B2 ;  /* 0x0000000000027941 */ /* 0x000fea0003800200 */
.L_x_6855:
[----:B------:R-:W-:Y:S04]  /*13650*/  BSSY.RECONVERGENT B2, `(.L_x_6857) ;  /* 0x0000022000027945 */ /* 0x000fe80003800200 */
[----:B------:R-:W-:Y:S05]  /*13660*/  @!P1 BRA `(.L_x_6858) ;  /* 0x0000000000809947 */ /* 0x000fea0003800000 */
[----:B-1----:R-:W1:Y:S01]  /*13670*/  LDC.64 R102, c[0x0][0x428] ;  /* 0x00010a00ff667b82 */ /* 0x002e620000000a00 */
        /* <DEDUP_REMOVED lines=27> */
[----:B------:R-:W-:Y:S01]  /*13830*/  F2FP.BF16.F32.PACK_AB R74, R109, R74 ;  /* 0x0000004a6d4a723e */ /* 0x000fe200000010ff */
[----:B------:R-:W-:Y:S01]  /*13840*/  VIADD R101, R101, 0x20 ;  /* 0x0000002065657836 */ /* 0x000fe20000000000 */
[----:B------:R-:W-:-:S05]  /*13850*/  F2FP.BF16.F32.PACK_AB R75, R114, R111 ;  /* 0x0000006f724b723e */ /* 0x000fca00000010ff */
[----:B------:R2:W-:Y:S02]  /*13860*/  STG.E.128 desc[UR6][R102.64], R72 ;  /* 0x0000004866007986 */ /* 0x0005e4000c101d06 */
.L_x_6858:
[----:B------:R-:W-:Y:S05]  /*13870*/  BSYNC.RECONVERGENT B2 ;  /* 0x0000000000027941 */ /* 0x000fea0003800200 */
.L_x_6857:
[----:B------:R-:W-:Y:S05]  /*13880*/  @!P2 BRA `(.L_x_6854) ;  /* 0x00000000007ca947 */ /* 0x000fea0003800000 */
[----:B-12---:R-:W1:Y:S01]  /*13890*/  LDC.64 R102, c[0x0][0x428] ;  /* 0x00010a00ff667b82 */ /* 0x006e620000000a00 */
        /* <DEDUP_REMOVED lines=24> */
[----:B-1----:R-:W-:Y:S01]  /*13a20*/  IMAD.WIDE.U32 R102, R101, 0x10, R102 ;  /* 0x0000001065667825 */ /* 0x002fe200078e0066 */
[----:B------:R-:W-:-:S02]  /*13a30*/  F2FP.BF16.F32.PACK_AB R75, R114, R75 ;  /* 0x0000004b724b723e */ /* 0x000fc400000010ff */
[----:B------:R-:W-:Y:S02]  /*13a40*/  F2FP.BF16.F32.PACK_AB R74, R110, R107 ;  /* 0x0000006b6e4a723e */ /* 0x000fe400000010ff */
[----:B------:R-:W-:Y:S02]  /*13a50*/  F2FP.BF16.F32.PACK_AB R73, R106, R73 ;  /* 0x000000496a49723e */ /* 0x000fe400000010ff */
[----:B------:R-:W-:-:S05]  /*13a60*/  F2FP.BF16.F32.PACK_AB R72, R105, R72 ;  /* 0x000000486948723e */ /* 0x000fca00000010ff */
[----:B------:R3:W-:Y:S02]  /*13a70*/  STG.E.128 desc[UR6][R102.64], R72 ;  /* 0x0000004866007986 */ /* 0x0007e4000c101d06 */
.L_x_6854:
[----:B------:R-:W-:Y:S05]  /*13a80*/  BSYNC.RECONVERGENT B1 ;  /* 0x0000000000017941 */ /* 0x000fea0003800200 */
.L_x_6853:
[----:B-123--:R-:W1:Y:S02]  /*13a90*/  LDC.64 R72, c[0x0][0x380] ;  /* 0x0000e000ff487b82 */ /* 0x00ee640000000a00 */
[----:B-1----:R-:W-:-:S04]  /*13aa0*/  LEA R78, R72, R78, 0x2 ;  /* 0x0000004e484e7211 */ /* 0x002fc800078e10ff */
[----:B------:R-:W-:-:S13]  /*13ab0*/  ISETP.GE.AND P0, PT, R78, R73, PT ;  /* 0x000000494e00720c */ /* 0x000fda0003f06270 */
[----:B------:R-:W-:Y:S05]  /*13ac0*/  @!P0 BRA `(.L_x_6859) ;  /* 0xfffffed000408947 */ /* 0x000fea000383ffff */
[----:B------:R-:W-:Y:S05]  /*13ad0*/  BSYNC B0 ;  /* 0x0000000000007941 */ /* 0x000fea0003800000 */
.L_x_6493:
[----:B------:R-:W-:Y:S05]  /*13ae0*/  EXIT ;  /* 0x000000000000794d */ /* 0x000fea0003800000 */
.L_x_6852:
        /* <DEDUP_REMOVED lines=8> */
.L_x_6861:
[----:B------:R-:W-:Y:S05]  /*13b70*/  BSYNC B1 ;  /* 0x0000000000017941 */ /* 0x000fea0003800000 */
.L_x_6860:
        /* <DEDUP_REMOVED lines=10> */
.L_x_6862:
[----:B------:R-:W-:Y:S01]  /*13c20*/  HFMA2 R110, -RZ, RZ, 0, 2.384185791015625e-07 ;  /* 0x00000004ff6e7431 */ /* 0x000fe200000001ff */
[----:B------:R-:W-:-:S05]  /*13c30*/  MOV R75, R109 ;  /* 0x0000006d004b7202 */ /* 0x000fca0000000f00 */
[----:B------:R-:W-:-:S04]  /*13c40*/  FADD.FTZ R75, R74, R75 ;  /* 0x0000004b4a4b7221 */ /* 0x000fc80000010000 */
[----:B------:R-:W-:-:S07]  /*13c50*/  IMAD.MOV.U32 R111, RZ, RZ, R75 ;  /* 0x000000ffff6f7224 */ /* 0x000fce00078e004b */
[----:B------:R-:W-:Y:S05]  /*13c60*/  WARPSYNC.COLLECTIVE R108, `(.L_x_6863) ;  /* 0x000000006c087348 */ /* 0x000fea0003c00000 */
[----:B------:R0:W1:Y:S02]  /*13c70*/  SHFL.BFLY P6, R109, R111, R110, R113 ;  /* 0x0c00006e6f6d7389 */ /* 0x00006400000c0071 */
[----:B01----:R-:W-:Y:S05]  /*13c80*/  ENDCOLLECTIVE ;  /* 0x000000000000791b */ /* 0x003fea0003800000 */
.L_x_6863:
[----:B------:R-:W-:Y:S02]  /*13c90*/  IMAD.MOV.U32 R110, RZ, RZ, 0x8 ;  /* 0x00000008ff6e7424 */ /* 0x000fe400078e00ff */
[----:B------:R-:W-:-:S04]  /*13ca0*/  IMAD.MOV.U32 R72, RZ, RZ, R109 ;  /* 0x000000ffff487224 */ /* 0x000fc800078e006d */
[----:B------:R-:W-:-:S05]  /*13cb0*/  FADD.FTZ R105, R75, R72 ;  /* 0x000000484b697221 */ /* 0x000fca0000010000 */
[----:B------:R-:W-:-:S07]  /*13cc0*/  MOV R111, R105 ;  /* 0x00000069006f7202 */ /* 0x000fce0000000f00 */
[----:B------:R-:W-:Y:S05]  /*13cd0*/  WARPSYNC.COLLECTIVE R108, `(.L_x_6864) ;  /* 0x000000006c087348 */ /* 0x000fea0003c00000 */
[----:B------:R0:W1:Y:S02]  /*13ce0*/  SHFL.BFLY P6, R109, R111, R110, R113 ;  /* 0x0c00006e6f6d7389 */ /* 0x00006400000c0071 */
[----:B01----:R-:W-:Y:S05]  /*13cf0*/  ENDCOLLECTIVE ;  /* 0x000000000000791b */ /* 0x003fea0003800000 */
.L_x_6864:
[----:B------:R-:W-:Y:S01]  /*13d00*/  HFMA2 R110, -RZ, RZ, 0, 9.5367431640625e-07 ;  /* 0x00000010ff6e7431 */ /* 0x000fe200000001ff */
[----:B------:R-:W-:-:S05]  /*13d10*/  MOV R72, R109 ;  /* 0x0000006d00487202 */ /* 0x000fca0000000f00 */
[----:B------:R-:W-:-:S04]  /*13d20*/  FADD.FTZ R106, R105, R72 ;  /* 0x00000048696a7221 */ /* 0x000fc80000010000 */
[----:B------:R-:W-:-:S07]  /*13d30*/  IMAD.MOV.U32 R111, RZ, RZ, R106 ;  /* 0x000000ffff6f7224 */ /* 0x000fce00078e006a */
[----:B------:R-:W-:Y:S05]  /*13d40*/  WARPSYNC.COLLECTIVE R108, `(.L_x_6865) ;  /* 0x000000006c087348 */ /* 0x000fea0003c00000 */
[----:B------:R0:W1:Y:S02]  /*13d50*/  SHFL.BFLY P6, R109, R111, R110, R113 ;  /* 0x0c00006e6f6d7389 */ /* 0x00006400000c0071 */
[----:B01----:R-:W-:Y:S05]  /*13d60*/  ENDCOLLECTIVE ;  /* 0x000000000000791b */ /* 0x003fea0003800000 */
.L_x_6865:
        /* <DEDUP_REMOVED lines=57> */
.L_x_6866:
[----:B------:R-:W-:Y:S01]  /*14100*/  HFMA2 R110, -RZ, RZ, 0, 1.1920928955078125e-07 ;  /* 0x00000002ff6e7431 */ /* 0x000fe200000001ff */
[----:B------:R-:W-:-:S05]  /*14110*/  MOV R73, R109 ;  /* 0x0000006d00497202 */ /* 0x000fca0000000f00 */
[----:B------:R-:W-:-:S04]  /*14120*/  FADD.FTZ R73, R72, R73 ;  /* 0x0000004948497221 */ /* 0x000fc80000010000 */
[----:B------:R-:W-:-:S07]  /*14130*/  IMAD.MOV.U32 R111, RZ, RZ, R73 ;  /* 0x000000ffff6f7224 */ /* 0x000fce00078e0049 */
[----:B------:R-:W-:Y:S05]  /*14140*/  WARPSYNC.COLLECTIVE R108, `(.L_x_6867) ;  /* 0x000000006c087348 */ /* 0x000fea0003c00000 */
[----:B------:R0:W1:Y:S02]  /*14150*/  SHFL.BFLY P6, R109, R111, R110, R113 ;  /* 0x0c00006e6f6d7389 */ /* 0x00006400000c0071 */
[----:B01----:R-:W-:Y:S05]  /*14160*/  ENDCOLLECTIVE ;  /* 0x000000000000791b */ /* 0x003fea0003800000 */
.L_x_6867:
[----:B------:R-:W-:Y:S02]  /*14170*/  IMAD.MOV.U32 R110, RZ, RZ, 0x4 ;  /* 0x00000004ff6e7424 */ /* 0x000fe400078e00ff */
[----:B------:R-:W-:-:S04]  /*14180*/  IMAD.MOV.U32 R74, RZ, RZ, R109 ;  /* 0x000000ffff4a7224 */ /* 0x000fc800078e006d */
[----:B------:R-:W-:-:S05]  /*14190*/  FADD.FTZ R74, R73, R74 ;  /* 0x0000004a494a7221 */ /* 0x000fca0000010000 */
[----:B------:R-:W-:-:S07]  /*141a0*/  MOV R111, R74 ;  /* 0x0000004a006f7202 */ /* 0x000fce0000000f00 */
[----:B------:R-:W-:Y:S05]  /*141b0*/  WARPSYNC.COLLECTIVE R108, `(.L_x_6868) ;  /* 0x000000006c087348 */ /* 0x000fea0003c00000 */
[----:B------:R0:W1:Y:S02]  /*141c0*/  SHFL.BFLY P6, R109, R111, R110, R113 ;  /* 0x0c00006e6f6d7389 */ /* 0x00006400000c0071 */
[----:B01----:R-:W-:Y:S05]  /*141d0*/  ENDCOLLECTIVE ;  /* 0x000000000000791b */ /* 0x003fea0003800000 */
.L_x_6868:
[----:B------:R-:W-:Y:S01]  /*141e0*/  HFMA2 R110, -RZ, RZ, 0, 4.76837158203125e-07 ;  /* 0x00000008ff6e7431 */ /* 0x000fe200000001ff */
[----:B------:R-:W-:-:S05]  /*141f0*/  MOV R75, R109 ;  /* 0x0000006d004b7202 */ /* 0x000fca0000000f00 */
[----:B------:R-:W-:-:S04]  /*14200*/  FADD.FTZ R75, R74, R75 ;  /* 0x0000004b4a4b7221 */ /* 0x000fc80000010000 */
[----:B------:R-:W-:-:S07]  /*14210*/  IMAD.MOV.U32 R111, RZ, RZ, R75 ;  /* 0x000000ffff6f7224 */ /* 0x000fce00078e004b */
[----:B------:R-:W-:Y:S05]  /*14220*/  WARPSYNC.COLLECTIVE R108, `(.L_x_6869) ;  /* 0x000000006c087348 */ /* 0x000fea0003c00000 */
[----:B------:R0:W1:Y:S02]  /*14230*/  SHFL.BFLY P6, R109, R111, R110, R113 ;  /* 0x0c00006e6f6d7389 */ /* 0x00006400000c0071 */
[----:B01----:R-:W-:Y:S05]  /*14240*/  ENDCOLLECTIVE ;  /* 0x000000000000791b */ /* 0x003fea0003800000 */
.L_x_6869:
[----:B------:R-:W-:Y:S02]  /*14250*/  IMAD.MOV.U32 R110, RZ, RZ, 0x10 ;  /* 0x00000010ff6e7424 */ /* 0x000fe400078e00ff */
[----:B------:R-:W-:-:S04]  /*14260*/  IMAD.MOV.U32 R106, RZ, RZ, R109 ;  /* 0x000000ffff6a7224 */ /* 0x000fc800078e006d */
[----:B------:R-:W-:-:S05]  /*14270*/  FADD.FTZ R106, R75, R106 ;  /* 0x0000006a4b6a7221 */ /* 0x000fca0000010000 */
[----:B------:R-:W-:-:S07]  /*14280*/  MOV R111, R106 ;  /* 0x0000006a006f7202 */ /* 0x000fce0000000f00 */
[----:B------:R-:W-:Y:S05]  /*14290*/  WARPSYNC.COLLECTIVE R108, `(.L_x_6870) ;  /* 0x000000006c087348 */ /* 0x000fea0003c00000 */
[----:B------:R0:W1:Y:S02]  /*142a0*/  SHFL.BFLY P6, R109, R111, R110, R113 ;  /* 0x0c00006e6f6d7389 */ /* 0x00006400000c0071 */
[----:B01----:R-:W-:Y:S05]  /*142b0*/  ENDCOLLECTIVE ;  /* 0x000000000000791b */ /* 0x003fea0003800000 */
.L_x_6870:
[----:B------:R-:W-:Y:S01]  /*142c0*/  MOV R105, R109 ;  /* 0x0000006d00697202 */ /* 0x000fe20000000f00 */
[----:B------:R-:W-:Y:S06]  /*142d0*/  BRA `(.L_x_6871) ;  /* 0xffffffec00f87947 */ /* 0x000fec000383ffff */
.L_x_6872:
        /* <DEDUP_REMOVED lines=10> */
.L_x_28744:


//--------------------- .text._ZN10layer_norm13ln_fwd_kernelINS_13Kernel_traitsIf13__nv_bfloat16S2_S2_fjLj768ELj1ELj4ELj1ELj16ENS_18Kernel_traits_baseILj768EfS2_S2_S2_fjLj128EEEEELb1ELb0ELb1ELb1EEEvNS_9FwdParamsE --------------------------
	.section	.text._ZN10layer_norm13ln_fwd_kernelINS_13Kernel_traitsIf13__nv_bfloat16S2_S2_fjLj768ELj1ELj4ELj1ELj16ENS_18Kernel_traits_baseILj768EfS2_S2_S2_fjLj128EEEEELb1ELb0ELb1ELb1EEEvNS_9FwdParamsE,"ax",@progbits
	.align	128
        .global         _ZN10layer_norm13ln_fwd_kernelINS_13Kernel_traitsIf13__nv_bfloat16S2_S2_fjLj768ELj1ELj4ELj1ELj16ENS_18Kernel_traits_baseILj768EfS2_S2_S2_fjLj128EEEEELb1ELb0ELb1ELb1EEEvNS_9FwdParamsE
        .type           _ZN10layer_norm13ln_fwd_kernelINS_13Kernel_traitsIf13__nv_bfloat16S2_S2_fjLj768ELj1ELj4ELj1ELj16ENS_18Kernel_traits_baseILj768EfS2_S2_S2_fjLj128EEEEELb1ELb0ELb1ELb1EEEvNS_9FwdParamsE,@function
        .size           _ZN10layer_norm13ln_fwd_kernelINS_13Kernel_traitsIf13__nv_bfloat16S2_S2_fjLj768ELj1ELj4ELj1ELj16ENS_18Kernel_traits_baseILj768EfS2_S2_S2_fjLj128EEEEELb1ELb0ELb1ELb1EEEvNS_9FwdParamsE,(.L_x_28745 - _ZN10layer_norm13ln_fwd_kernelINS_13Kernel_traitsIf13__nv_bfloat16S2_S2_fjLj768ELj1ELj4ELj1ELj16ENS_18Kernel_traits_baseILj768EfS2_S2_S2_fjLj128EEEEELb1ELb0ELb1ELb1EEEvNS_9FwdParamsE)
        .other          _ZN10layer_norm13ln_fwd_kernelINS_13Kernel_traitsIf13__nv_bfloat16S2_S2_fjLj768ELj1ELj4ELj1ELj16ENS_18Kernel_traits_baseILj768EfS2_S2_S2_fjLj128EEEEELb1ELb0ELb1ELb1EEEvNS_9FwdParamsE,@"STO_CUDA_ENTRY STV_DEFAULT"
_ZN10layer_norm13ln_fwd_kernelINS_13Kernel_traitsIf13__nv_bfloat16S2_S2_fjLj768ELj1ELj4ELj1ELj16ENS_18Kernel_traits_baseILj768EfS2_S2_S2_fjLj128EEEEELb1ELb0ELb1ELb1EEEvNS_9FwdParamsE:
.text._ZN10layer_norm13ln_fwd_kernelINS_13Kernel_traitsIf13__nv_bfloat16S2_S2_fjLj768ELj1ELj4ELj1ELj16ENS_18Kernel_traits_baseILj768EfS2_S2_S2_fjLj128EEEEELb1ELb0ELb1ELb1EEEvNS_9FwdParamsE:
[----:B------:R-:W-:Y:S01]  /*0000*/  LDC R1, c[0x0][0x37c] ;  /* 0x0000df00ff017b82 */ /* 0x000fe20000000800 */
[----:B------:R-:W0:Y:S01]  /*0010*/  LDCU.U8 UR4, c[0x0][0x464] ;  /* 0x00008c80ff0477ac */ /* 0x000e220008000000 */
[----:B------:R-:W1:Y:S01]  /*0020*/  LDCU.64 UR6, c[0x0][0x450] ;  /* 0x00008a00ff0677ac */ /* 0x000e620008000a00 */
[----:B------:R-:W2:Y:S01]  /*0030*/  LDCU.64 UR8, c[0x0][0x358] ;  /* 0x00006b00ff0877ac */ /* 0x000ea20008000a00 */
[----:B0-----:R-:W-:Y:S01]  /*0040*/  ISETP.NE.AND P1, PT, RZ, UR4, PT ;  /* 0x00000004ff007c0c */ /* 0x001fe2000bf25270 */
[----:B------:R-:W0:Y:S01]  /*0050*/  LDCU.64 UR4, c[0x0][0x438] ;  /* 0x00008700ff0477ac */ /* 0x000e220008000a00 */
[----:B------:R-:W3:Y:S02]  /*0060*/  S2R R2, SR_TID.X ;  /* 0x0000000000027919 */ /* 0x000ee40000002100 */
[----:B------:R-:W4:Y:S01]  /*0070*/  LDC R0, c[0x0][0x458] ;  /* 0x00011600ff007b82 */ /* 0x000f220000000800 */
[----:B-1----:R-:W-:Y:S02]  /*0080*/  IMAD.U32 R4, RZ, RZ, UR6 ;  /* 0x00000006ff047e24 */ /* 0x002fe4000f8e00ff */
[----:B------:R-:W-:-:S05]  /*0090*/  IMAD.U32 R5, RZ, RZ, UR7 ;  /* 0x00000007ff057e24 */ /* 0x000fca000f8e00ff */
[----:B------:R-:W1:Y:S01]  /*00a0*/  LDC R15, c[0x0][0x45c] ;  /* 0x00011700ff0f7b82 */ /* 0x000e620000000800 */
[----:B--2---:R-:W2:Y:S01]  /*00b0*/  @P1 LDG.E.64 R4, desc[UR8][R4.64] ;  /* 0x0000000804041981 */ /* 0x004ea2000c1e1b00 */
[----:B0-----:R-:W-:-:S06]  /*00c0*/  ISETP.NE.U32.AND P0, PT, RZ, UR4, PT ;  /* 0x00000004ff007c0c */ /* 0x001fcc000bf05070 */
[----:B------:R-:W0:Y:S01]  /*00d0*/  LDC R13, c[0x0][0x360] ;  /* 0x0000d800ff0d7b82 */ /* 0x000e220000000800 */
[----:B------:R-:W-:Y:S02]  /*00e0*/  ISETP.NE.AND.EX P0, PT, RZ, UR5, PT, P0 ;  /* 0x00000005ff007c0c */ /* 0x000fe4000bf05300 */
[----:B----4-:R-:W-:-:S05]  /*00f0*/  @P1 MOV R6, R0 ;  /* 0x0000000000061202 */ /* 0x010fca0000000f00 */
[----:B------:R-:W4:Y:S01]  /*0100*/  @P1 LDC R65, c[0x0][0x460] ;  /* 0x00011800ff411b82 */ /* 0x000f220000000800 */
[----:B---3--:R-:W-:Y:S01]  /*0110*/  LOP3.LUT R3, R2, 0x1f, RZ, 0xc0, !PT ;  /* 0x0000001f02037812 */ /* 0x008fe200078ec0ff */
[----:B-1----:R-:W-:-:S06]  /*0120*/  @P1 IMAD.MOV.U32 R7, RZ, RZ, R15 ;  /* 0x000000ffff071224 */ /* 0x002fcc00078e000f */
[----:B------:R-:W1:Y:S01]  /*0130*/  @P0 LDC.64 R8, c[0x0][0x3d0] ;  /* 0x0000f400ff080b82 */ /* 0x000e620000000a00 */
[----:B------:R-:W5:Y:S07]  /*0140*/  @P1 LDG.E.64 R6, desc[UR8][R6.64] ;  /* 0x0000000806061981 */ /* 0x000f6e000c1e1b00 */
[----:B------:R-:W3:Y:S01]  /*0150*/  @P0 LDC.64 R10, c[0x0][0x438] ;  /* 0x00010e00ff0a0b82 */ /* 0x000ee20000000a00 */
[----:B-1----:R-:W-:-:S05]  /*0160*/  @P0 IMAD.WIDE.U32 R8, R3, 0x20, R8 ;  /* 0x0000002003080825 */ /* 0x002fca00078e0008 */
[----:B------:R1:W5:Y:S01]  /*0170*/  @P0 LDG.E.128 R16, desc[UR8][R8.64] ;  /* 0x0000000808100981 */ /* 0x000362000c1e1d00 */
[----:B---3--:R-:W-:-:S03]  /*0180*/  @P0 IMAD.WIDE.U32 R10, R3, 0x20, R10 ;  /* 0x00000020030a0825 */ /* 0x008fc600078e000a */
        /* <DEDUP_REMOVED lines=11> */
[----:B------:R-:W3:Y:S02]  /*0240*/  S2UR UR5, SR_CTAID.X ;  /* 0x00000000000579c3 */ /* 0x000ee40000002500 */
[----:B---3--:R-:W-:Y:S01]  /*0250*/  USHF.L.U32 UR4, UR5, 0x2, URZ ;  /* 0x0000000205047899 */ /* 0x008fe200080006ff */
        /* <DEDUP_REMOVED lines=12> */
[----:B-1--4-:R-:W-:Y:S11]  /*0320*/  @P0 BRA `(.L_x_6873) ;  /* 0x0000000000500947 */ /* 0x012ff60003800000 */
        /* <DEDUP_REMOVED lines=20> */
.L_x_6873:
[----:B------:R-:W0:Y:S01]  /*0470*/  LDCU UR4, c[0x0][0x384] ;  /* 0x00007080ff0477ac */ /* 0x000e220008000800 */
[----:B-----5:R-:W-:Y:S01]  /*0480*/  @P1 IADD3 R0, P0, PT, R6, R65, RZ ;  /* 0x0000004106001210 */ /* 0x020fe20007f1e0ff */
[----:B------:R-:W-:-:S04]  /*0490*/  UIADD3 UR21, UPT, UPT, UR7, -0x126145ec, URZ ;  /* 0xed9eba1407157890 */ /* 0x000fc8000fffe0ff */
[----:B------:R-:W-:Y:S01]  /*04a0*/  @P1 IMAD.X R15, RZ, RZ, R7, P0 ;  /* 0x000000ffff0f1224 */ /* 0x000fe200000e0607 */
[----:B------:R-:W-:Y:S02]  /*04b0*/  UIADD3 UR22, UPT, UPT, UR6, 0x1715609d, URZ ;  /* 0x1715609d06167890 */ /* 0x000fe4000fffe0ff */
[----:B------:R-:W-:Y:S02]  /*04c0*/  UIADD3 UR23, UPT, UPT, UR7, -0x56f99767, URZ ;  /* 0xa906689907177890 */ /* 0x000fe4000fffe0ff */
[----:B------:R-:W-:Y:S01]  /*04d0*/  UIADD3 UR24, UPT, UPT, UR6, -0x4ab325aa, URZ ;  /* 0xb54cda5606187890 */ /* 0x000fe2000fffe0ff */
[--C-:B------:R-:W-:Y:S01]  /*04e0*/  SHF.R.U64 R6, R0, 0x2, R15.reuse ;  /* 0x0000000200067819 */ /* 0x100fe2000000120f */
[----:B------:R-:W-:Y:S01]  /*04f0*/  UIADD3 UR25, UPT, UPT, UR7, 0x646e171e, URZ ;  /* 0x646e171e07197890 */ /* 0x000fe2000fffe0ff */
[----:B------:R-:W-:Y:S01]  /*0500*/  SHF.R.U32.HI R7, RZ, 0x2, R15 ;  /* 0x00000002ff077819 */ /* 0x000fe2000001160f */
        /* <DEDUP_REMOVED lines=9> */
[----:B------:R-:W-:Y:S01]  /*05a0*/  BSSY B0, `(.L_x_6874) ;  /* 0x000129d000007945 */ /* 0x000fe20003800000 */
[----:B------:R-:W-:Y:S01]  /*05b0*/  LOP3.LUT R95, R0, 0x3, RZ, 0xc0, !PT ;  /* 0x00000003005f7812 */ /* 0x000fe200078ec0ff */
[----:B------:R-:W0:Y:S01]  /*05c0*/  LDCU.U8 UR11, c[0x0][0x410] ;  /* 0x00008200ff0b77ac */ /* 0x000e220008000000 */
[----:B------:R-:W-:Y:S01]  /*05d0*/  IMAD.HI.U32 R8, R6, -0x2daee0ad, RZ ;  /* 0xd2511f5306087827 */ /* 0x000fe200078e00ff */
[----:B------:R-:W-:Y:S01]  /*05e0*/  LOP3.LUT R2, R7, UR6, R2, 0x96, !PT ;  /* 0x0000000607027c12 */ /* 0x000fe2000f8e9602 */
[----:B------:R-:W1:Y:S02]  /*05f0*/  LDCU UR14, c[0x0][0x448] ;  /* 0x00008900ff0e77ac */ /* 0x000e640008000800 */
[----:B------:R-:W-:Y:S01]  /*0600*/  IMAD R10, R4, -0x326172a9, RZ ;  /* 0xcd9e8d57040a7824 */ /* 0x000fe200078e02ff */
[----:B------:R-:W-:Y:S01]  /*0610*/  LOP3.LUT R8, R8, UR7, RZ, 0x3c, !PT ;  /* 0x0000000708087c12 */ /* 0x000fe2000f8e3cff */
        /* <DEDUP_REMOVED lines=51> */
[----:B------:R-:W-:Y:S02]  /*0950*/  HFMA2 R8, -RZ, RZ, 0, 0 ;  /* 0x00000000ff087431 */ /* 0x000fe400000001ff */
[----:B------:R-:W-:Y:S01]  /*0960*/  IMAD.HI.U32 R80, R13, -0x2daee0ad, RZ ;  /* 0xd2511f530d507827 */ /* 0x000fe200078e00ff */
[----:B------:R-:W4:Y:S03]  /*0970*/  LDCU.64 UR4, c[0x0][0x3a0] ;  /* 0x00007400ff0477ac */ /* 0x000f260008000a00 */
[----:B------:R-:W-:Y:S01]  /*0980*/  IMAD.HI.U32 R2, R15, -0x326172a9, RZ ;  /* 0xcd9e8d570f027827 */ /* 0x000fe200078e00ff */
[----:B------:R-:W-:-:S03]  /*0990*/  LOP3.LUT R80, R9, UR30, R80, 0x96, !PT ;  /* 0x0000001e09507c12 */ /* 0x000fc6000f8e9650 */
[----:B------:R-:W-:Y:S01]  /*09a0*/  IMAD R94, R13, -0x2daee0ad, RZ ;  /* 0xd2511f530d5e7824 */ /* 0x000fe200078e02ff */
[----:B------:R-:W-:Y:S01]  /*09b0*/  LOP3.LUT R2, R11, UR29, R2, 0x96, !PT ;  /* 0x0000001d0b027c12 */ /* 0x000fe2000f8e9602 */
[----:B0123--:R-:W-:-:S07]  /*09c0*/  IMAD R0, R15, -0x326172a9, RZ ;  /* 0xcd9e8d570f007824 */ /* 0x00ffce00078e02ff */
.L_x_7230:
[----:B------:R-:W0:Y:S08]  /*09d0*/  LDC.64 R68, c[0x0][0x3f0] ;  /* 0x0000fc00ff447b82 */ /* 0x000e300000000a00 */
[----:B------:R-:W1:Y:S08]  /*09e0*/  LDC R72, c[0x0][0x388] ;  /* 0x0000e200ff487b82 */ /* 0x000e700000000800 */
[----:B------:R-:W2:Y:S01]  /*09f0*/  LDC.64 R70, c[0x0][0x3f8] ;  /* 0x0000fe00ff467b82 */ /* 0x000ea20000000a00 */
[----:B0-----:R-:W-:-:S05]  /*0a00*/  IMAD.WIDE R68, R5, 0x4, R68 ;  /* 0x0000000405447825 */ /* 0x001fca00078e0244 */
[----:B------:R2:W3:Y:S01]  /*0a10*/  LDG.E R97, desc[UR8][R68.64] ;  /* 0x0000000844617981 */ /* 0x0004e2000c1e1900 */
[----:B------:R-:W-:Y:S02]  /*0a20*/  IMAD.MOV.U32 R99, RZ, RZ, RZ ;  /* 0x000000ffff637224 */ /* 0x000fe400078e00ff */
[----:B--2---:R-:W-:Y:S01]  /*0a30*/  IMAD.WIDE R68, R5, 0x4, R70 ;  /* 0x0000000405447825 */ /* 0x004fe200078e0246 */
[----:B---3--:R-:W-:-:S13]  /*0a40*/  ISETP.GE.AND P1, PT, R97, 0x1, PT ;  /* 0x000000016100780c */ /* 0x008fda0003f26270 */
[----:B------:R-:W0:Y:S01]  /*0a50*/  @P1 LDC.64 R74, c[0x0][0x390] ;  /* 0x0000e400ff4a1b82 */ /* 0x000e220000000a00 */
[----:B------:R-:W-:-:S04]  /*0a60*/  @P1 VIADD R73, R97, 0xffffffff ;  /* 0xffffffff61491836 */ /* 0x000fc80000000000 */
[----:B-1----:R-:W-:-:S05]  /*0a70*/  @P1 IMAD R73, R73, R72, RZ ;  /* 0x0000004849491224 */ /* 0x002fca00078e02ff */
[----:B------:R-:W-:-:S04]  /*0a80*/  @P1 SHF.R.S32.HI R76, RZ, 0x1f, R73 ;  /* 0x0000001fff4c1819 */ /* 0x000fc80000011449 */
[----:B------:R-:W-:Y:S02]  /*0a90*/  @P1 LEA.HI R76, R76, R73, RZ, 0x3 ;  /* 0x000000494c4c1211 */ /* 0x000fe400078f18ff */
[----:B------:R1:W5:Y:S02]  /*0aa0*/  LDG.E R73, desc[UR8][R68.64] ;  /* 0x0000000844497981 */ /* 0x000364000c1e1900 */
[----:B------:R-:W-:-:S05]  /*0ab0*/  @P1 LEA.HI.SX32 R99, R76, R3, 0x1d ;  /* 0x000000034c631211 */ /* 0x000fca00078feaff */
[----:B0-----:R-:W-:-:S05]  /*0ac0*/  @P1 IMAD.WIDE.U32 R70, R99, 0x10, R74 ;  /* 0x0000001063461825 */ /* 0x001fca00078e004a */
[----:B------:R1:W5:Y:S01]  /*0ad0*/  @P1 LDG.E.128 R64, desc[UR8][R70.64] ;  /* 0x0000000846401981 */ /* 0x000362000c1e1d00 */
[----:B----4-:R-:W-:Y:S01]  /*0ae0*/  ISETP.NE.U32.AND P0, PT, RZ, UR4, PT ;  /* 0x00000004ff007c0c */ /* 0x010fe2000bf05070 */
        /* <DEDUP_REMOVED lines=9> */
[----:B-1----:R-:W-:Y:S05]  /*0b80*/  @!P0 BRA `(.L_x_6875) ;  /* 0x0000002c00c48947 */ /* 0x002fea0003800000 */
        /* <DEDUP_REMOVED lines=25> */
.L_x_6880:
        /* <DEDUP_REMOVED lines=13> */
.L_x_6882:
[----:B------:R-:W-:Y:S05]  /*0df0*/  BSYNC.RECONVERGENT B3 ;  /* 0x0000000000037941 */ /* 0x000fea0003800200 */
.L_x_6881:
        /* <DEDUP_REMOVED lines=43> */
.L_x_6879:
[----:B------:R-:W-:Y:S05]  /*10b0*/  BSYNC.RECONVERGENT B2 ;  /* 0x0000000000027941 */ /* 0x000fea0003800200 */
.L_x_6878:
        /* <DEDUP_REMOVED lines=11> */
.L_x_6877:
[----:B------:R-:W-:Y:S05]  /*1170*/  BSYNC.RECONVERGENT B1 ;  /* 0x0000000000017941 */ /* 0x000fea0003800200 */
.L_x_6876:
        /* <DEDUP_REMOVED lines=23> */
.L_x_6887:
        /* <DEDUP_REMOVED lines=13> */
.L_x_6889:
[----:B------:R-:W-:Y:S05]  /*13c0*/  BSYNC.RECONVERGENT B3 ;  /* 0x0000000000037941 */ /* 0x000fea0003800200 */
.L_x_6888:
        /* <DEDUP_REMOVED lines=43> */
.L_x_6886:
[----:B------:R-:W-:Y:S05]  /*1680*/  BSYNC.RECONVERGENT B2 ;  /* 0x0000000000027941 */ /* 0x000fea0003800200 */
.L_x_6885:
        /* <DEDUP_REMOVED lines=13> */
.L_x_6884:
[----:B------:R-:W-:Y:S05]  /*1760*/  BSYNC.RECONVERGENT B1 ;  /* 0x0000000000017941 */ /* 0x000fea0003800200 */
.L_x_6883:
        /* <DEDUP_REMOVED lines=22> */
.L_x_6894:
        /* <DEDUP_REMOVED lines=13> */
.L_x_6896:
[----:B------:R-:W-:Y:S05]  /*19a0*/  BSYNC.RECONVERGENT B3 ;  /* 0x0000000000037941 */ /* 0x000fea0003800200 */
.L_x_6895:
        /* <DEDUP_REMOVED lines=42> */
.L_x_6893:
[----:B------:R-:W-:Y:S05]  /*1c50*/  BSYNC.RECONVERGENT B2 ;  /* 0x0000000000027941 */ /* 0x000fea0003800200 */
.L_x_6892:
        /* <DEDUP_REMOVED lines=11> */
.L_x_6891:
[----:B------:R-:W-:Y:S05]  /*1d10*/  BSYNC.RECONVERGENT B1 ;  /* 0x0000000000017941 */ /* 0x000fea0003800200 */
.L_x_6890:
        /* <DEDUP_REMOVED lines=23> */
.L_x_6901:
        /* <DEDUP_REMOVED lines=13> */
.L_x_6903:
[----:B------:R-:W-:Y:S05]  /*1f60*/  BSYNC.RECONVERGENT B3 ;  /* 0x0000000000037941 */ /* 0x000fea0003800200 */
.L_x_6902:
        /* <DEDUP_REMOVED lines=42> */
.L_x_6900:
[----:B------:R-:W-:Y:S05]  /*2210*/  BSYNC.RECONVERGENT B2 ;  /* 0x0000000000027941 */ /* 0x000fea0003800200 */
.L_x_6899:
        /* <DEDUP_REMOVED lines=13> */
.L_x_6898:
[----:B------:R-:W-:Y:S05]  /*22f0*/  BSYNC.RECONVERGENT B1 ;  /* 0x0000000000017941 */ /* 0x000fea0003800200 */
.L_x_6897:
        /* <DEDUP_REMOVED lines=22> */
.L_x_6908:
        /* <DEDUP_REMOVED lines=13> */
.L_x_6910:
[----:B------:R-:W-:Y:S05]  /*2530*/  BSYNC.RECONVERGENT B3 ;  /* 0x0000000000037941 */ /* 0x000fea0003800200 */
.L_x_6909:
        /* <DEDUP_REMOVED lines=42> */
[----:B------:R-:W-:-:S07]  /*27e0*/  MOV R98, R88 ;  /* 0x0000005800627202 */ /* 0x000fce0000000f00 */
.L_x_6907:
[----:B------:R-:W-:Y:S05]  /*27f0*/  BSYNC.RECONVERGENT B2 ;  /* 0x0000000000027941 */ /* 0x000fea0003800200 */
.L_x_6906:
        /* <DEDUP_REMOVED lines=11> */
.L_x_6905:
[----:B------:R-:W-:Y:S05]  /*28b0*/  BSYNC.RECONVERGENT B1 ;  /* 0x0000000000017941 */ /* 0x000fea0003800200 */
.L_x_6904:
        /* <DEDUP_REMOVED lines=23> */
.L_x_6915:
        /* <DEDUP_REMOVED lines=13> */
.L_x_6917:
[----:B------:R-:W-:Y:S05]  /*2b00*/  BSYNC.RECONVERGENT B3 ;  /* 0x0000000000037941 */ /* 0x000fea0003800200 */
.L_x_6916:
        /* <DEDUP_REMOVED lines=42> */
.L_x_6914:
[----:B------:R-:W-:Y:S05]  /*2db0*/  BSYNC.RECONVERGENT B2 ;  /* 0x0000000000027941 */ /* 0x000fea0003800200 */
.L_x_6913:
        /* <DEDUP_REMOVED lines=13> */
.L_x_6912:
[----:B------:R-:W-:Y:S05]  /*2e90*/  BSYNC.RECONVERGENT B1 ;  /* 0x0000000000017941 */ /* 0x000fea0003800200 */
.L_x_6911:
        /* <DEDUP_REMOVED lines=22> */
.L_x_6922:
        /* <DEDUP_REMOVED lines=13> */
.L_x_6924:
[----:B------:R-:W-:Y:S05]  /*30d0*/  BSYNC.RECONVERGENT B3 ;  /* 0x0000000000037941 */ /* 0x000fea0003800200 */
.L_x_6923:
        /* <DEDUP_REMOVED lines=43> */
.L_x_6921:
[----:B------:R-:W-:Y:S05]  /*3390*/  BSYNC.RECONVERGENT B2 ;  /* 0x0000000000027941 */ /* 0x000fea0003800200 */
.L_x_6920:
        /* <DEDUP_REMOVED lines=11> */
.L_x_6919:
[----:B------:R-:W-:Y:S05]  /*3450*/  BSYNC.RECONVERGENT B1 ;  /* 0x0000000000017941 */ /* 0x000fea0003800200 */
.L_x_6918:
        /* <DEDUP_REMOVED lines=23> */
.L_x_6929:
        /* <DEDUP_REMOVED lines=13> */
.L_x_6931:
[----:B------:R-:W-:Y:S05]  /*36a0*/  BSYNC.RECONVERGENT B3 ;  /* 0x0000000000037941 */ /* 0x000fea0003800200 */
.L_x_6930:
        /* <DEDUP_REMOVED lines=34> */
[----:B------:R-:W-:Y:S01]  /*38d0*/  IMAD.MOV.U32 R81, RZ, RZ, R98 ;  /* 0x000000ffff517224 */ /* 0x000fe200078e0062 */
[----:B------:R-:W-:Y:S01]  /*38e0*/  LOP3.LUT R88, R88, UR28, R93, 0x96, !PT ;  /* 0x0000001c58587c12 */ /* 0x000fe2000f8e965d */
[----:B------:R-:W-:-:S04]  /*38f0*/  IMAD.WIDE.U32 R90, R90, -0x326172a9, RZ ;  /* 0xcd9e8d575a5a7825 */ /* 0x000fc800078e00ff */
[----:B------:R-:W-:Y:S01]  /*3900*/  IMAD.WIDE.U32 R88, R88, -0x2daee0ad, RZ ;  /* 0xd2511f5358587825 */ /* 0x000fe200078e00ff */
[----:B------:R-:W-:-:S03]  /*3910*/  LOP3.LUT R2, R92, UR29, R91, 0x96, !PT ;  /* 0x0000001d5c027c12 */ /* 0x000fc6000f8e965b */
[----:B------:R-:W-:Y:S01]  /*3920*/  IMAD.MOV.U32 R0, RZ, RZ, R90 ;  /* 0x000000ffff007224 */ /* 0x000fe200078e005a */
[----:B------:R-:W-:Y:S01]  /*3930*/  LOP3.LUT R80, R80, UR30, R89, 0x96, !PT ;  /* 0x0000001e50507c12 */ /* 0x000fe2000f8e9659 */
[----:B------:R-:W-:-:S07]  /*3940*/  HFMA2 R89, -RZ, RZ, 0, 0 ;  /* 0x00000000ff597431 */ /* 0x000fce00000001ff */
.L_x_6928:
[----:B------:R-:W-:Y:S05]  /*3950*/  BSYNC.RECONVERGENT B2 ;  /* 0x0000000000027941 */ /* 0x000fea0003800200 */
.L_x_6927:
        /* <DEDUP_REMOVED lines=13> */
.L_x_6926:
[----:B------:R-:W-:Y:S05]  /*3a30*/  BSYNC.RECONVERGENT B1 ;  /* 0x0000000000017941 */ /* 0x000fea0003800200 */
.L_x_6925:
[----:B------:R-:W-:Y:S02]  /*3a40*/  F2FP.BF16.F32.PACK_AB R71, RZ, R84 ;  /* 0x00000054ff47723e */ /* 0x000fe400000010ff */
[----:B------:R-:W-:Y:S02]  /*3a50*/  PRMT R70, R94, 0x5410, R70 ;  /* 0x000054105e467816 */ /* 0x000fe40000000046 */
[----:B------:R-:W-:Y:S02]  /*3a60*/  PRMT R69, R83, 0x5410, R69 ;  /* 0x0000541053457816 */ /* 0x000fe40000000045 */
[----:B------:R-:W-:Y:S02]  /*3a70*/  PRMT R68, R82, 0x5410, R68 ;  /* 0x0000541052447816 */ /* 0x000fe40000000044 */
[----:B------:R-:W-:Y:S01]  /*3a80*/  PRMT R71, R87, 0x5410, R71 ;  /* 0x0000541057477816 */ /* 0x000fe20000000047 */
[----:B------:R-:W-:Y:S06]  /*3a90*/  BRA `(.L_x_6932) ;  /* 0x0000002800ec7947 */ /* 0x000fec0003800000 */
.L_x_6875:
        /* <DEDUP_REMOVED lines=21> */
.L_x_6937:
        /* <DEDUP_REMOVED lines=13> */
.L_x_6939:
[----:B------:R-:W-:Y:S05]  /*3cc0*/  BSYNC.RECONVERGENT B3 ;  /* 0x0000000000037941 */ /* 0x000fea0003800200 */
.L_x_6938:
        /* <DEDUP_REMOVED lines=42> */
.L_x_6936:
[----:B------:R-:W-:Y:S05]  /*3f70*/  BSYNC.RECONVERGENT B2 ;  /* 0x0000000000027941 */ /* 0x000fea0003800200 */
.L_x_6935:
        /* <DEDUP_REMOVED lines=9> */
.L_x_6934:
[----:B------:R-:W-:Y:S05]  /*4010*/  BSYNC.RECONVERGENT B1 ;  /* 0x0000000000017941 */ /* 0x000fea0003800200 */
.L_x_6933:
        /* <DEDUP_REMOVED lines=18> */
.L_x_6944:
        /* <DEDUP_REMOVED lines=13> */
.L_x_6946:
[----:B------:R-:W-:Y:S05]  /*4210*/  BSYNC.RECONVERGENT B3 ;  /* 0x0000000000037941 */ /* 0x000fea0003800200 */
.L_x_6945:
        /* <DEDUP_REMOVED lines=43> */
.L_x_6943:
[----:B------:R-:W-:Y:S05]  /*44d0*/  BSYNC.RECONVERGENT B2 ;  /* 0x0000000000027941 */ /* 0x000fea0003800200 */
.L_x_6942:
        /* <DEDUP_REMOVED lines=10> */
.L_x_6941:
[----:B------:R-:W-:Y:S05]  /*4580*/  BSYNC.RECONVERGENT B1 ;  /* 0x0000000000017941 */ /* 0x000fea0003800200 */
.L_x_6940:
        /* <DEDUP_REMOVED lines=18> */
.L_x_6951:
        /* <DEDUP_REMOVED lines=13> */
.L_x_6953:
[----:B------:R-:W-:Y:S05]  /*4780*/  BSYNC.RECONVERGENT B3 ;  /* 0x0000000000037941 */ /* 0x000fea0003800200 */
.L_x_6952:
        /* <DEDUP_REMOVED lines=43> */
.L_x_6950:
[----:B------:R-:W-:Y:S05]  /*4a40*/  BSYNC.RECONVERGENT B2 ;  /* 0x0000000000027941 */ /* 0x000fea0003800200 */
.L_x_6949:
        /* <DEDUP_REMOVED lines=9> */
.L_x_6948:
[----:B------:R-:W-:Y:S05]  /*4ae0*/  BSYNC.RECONVERGENT B1 ;  /* 0x0000000000017941 */ /* 0x000fea0003800200 */
.L_x_6947:
        /* <DEDUP_REMOVED lines=18> */
.L_x_6958:
        /* <DEDUP_REMOVED lines=13> */
.L_x_6960:
[----:B------:R-:W-:Y:S05]  /*4ce0*/  BSYNC.RECONVERGENT B3 ;  /* 0x0000000000037941 */ /* 0x000fea0003800200 */
.L_x_6959:
        /* <DEDUP_REMOVED lines=43> */
.L_x_6957:
[----:B------:R-:W-:Y:S05]  /*4fa0*/  BSYNC.RECONVERGENT B2 ;  /* 0x0000000000027941 */ /* 0x000fea0003800200 */
.L_x_6956:
        /* <DEDUP_REMOVED lines=10> */
.L_x_6955:
[----:B------:R-:W-:Y:S05]  /*5050*/  BSYNC.RECONVERGENT B1 ;  /* 0x0000000000017941 */ /* 0x000fea0003800200 */
.L_x_6954:
        /* <DEDUP_REMOVED lines=18> */
.L_x_6965:
        /* <DEDUP_REMOVED lines=13> */
.L_x_6967:
[----:B------:R-:W-:Y:S05]  /*5250*/  BSYNC.RECONVERGENT B3 ;  /* 0x0000000000037941 */ /* 0x000fea0003800200 */
.L_x_6966:
        /* <DEDUP_REMOVED lines=43> */
.L_x_6964:
[----:B------:R-:W-:Y:S05]  /*5510*/  BSYNC.RECONVERGENT B2 ;  /* 0x0000000000027941 */ /* 0x000fea0003800200 */
.L_x_6963:
        /* <DEDUP_REMOVED lines=9> */
.L_x_6962:
[----:B------:R-:W-:Y:S05]  /*55b0*/  BSYNC.RECONVERGENT B1 ;  /* 0x0000000000017941 */ /* 0x000fea0003800200 */
.L_x_6961:
        /* <DEDUP_REMOVED lines=18> */
.L_x_6972:
        /* <DEDUP_REMOVED lines=13> */
.L_x_6974:
[----:B------:R-:W-:Y:S05]  /*57b0*/  BSYNC.RECONVERGENT B3 ;  /* 0x0000000000037941 */ /* 0x000fea0003800200 */
.L_x_6973:
        /* <DEDUP_REMOVED lines=43> */
.L_x_6971:
[----:B------:R-:W-:Y:S05]  /*5a70*/  BSYNC.RECONVERGENT B2 ;  /* 0x0000000000027941 */ /* 0x000fea0003800200 */
.L_x_6970:
        /* <DEDUP_REMOVED lines=10> */
.L_x_6969:
[----:B------:R-:W-:Y:S05]  /*5b20*/  BSYNC.RECONVERGENT B1 ;  /* 0x0000000000017941 */ /* 0x000fea0003800200 */
.L_x_6968:
        /* <DEDUP_REMOVED lines=18> */
.L_x_6979:
        /* <DEDUP_REMOVED lines=13> */
.L_x_6981:
[----:B------:R-:W-:Y:S05]  /*5d20*/  BSYNC.RECONVERGENT B3 ;  /* 0x0000000000037941 */ /* 0x000fea0003800200 */
.L_x_6980:
        /* <DEDUP_REMOVED lines=43> */
.L_x_6978:
[----:B------:R-:W-:Y:S05]  /*5fe0*/  BSYNC.RECONVERGENT B2 ;  /* 0x0000000000027941 */ /* 0x000fea0003800200 */
.L_x_6977:
        /* <DEDUP_REMOVED lines=9> */
.L_x_6976:
[----:B------:R-:W-:Y:S05]  /*6080*/  BSYNC.RECONVERGENT B1 ;  /* 0x0000000000017941 */ /* 0x000fea0003800200 */
.L_x_6975:
        /* <DEDUP_REMOVED lines=18> */
.L_x_6986:
        /* <DEDUP_REMOVED lines=13> */
.L_x_6988:
[----:B------:R-:W-:Y:S05]  /*6280*/  BSYNC.RECONVERGENT B3 ;  /* 0x0000000000037941 */ /* 0x000fea0003800200 */
.L_x_6987:
        /* <DEDUP_REMOVED lines=43> */
.L_x_6985:
[----:B------:R-:W-:Y:S05]  /*6540*/  BSYNC.RECONVERGENT B2 ;  /* 0x0000000000027941 */ /* 0x000fea0003800200 */
.L_x_6984:
        /* <DEDUP_REMOVED lines=10> */
.L_x_6983:
[----:B------:R-:W-:Y:S05]  /*65f0*/  BSYNC.RECONVERGENT B1 ;  /* 0x0000000000017941 */ /* 0x000fea0003800200 */
.L_x_6982:
[----:B------:R-:W-:Y:S02]  /*6600*/  F2FP.BF16.F32.PACK_AB R90, RZ, R84 ;  /* 0x00000054ff5a723e */ /* 0x000fe400000010ff */
[----:B------:R-:W-:Y:S02]  /*6610*/  PRMT R70, R70, 0x5410, R87 ;  /* 0x0000541046467816 */ /* 0x000fe40000000057 */
[----:B------:R-:W-:Y:S02]  /*6620*/  PRMT R69, R69, 0x5410, R83 ;  /* 0x0000541045457816 */ /* 0x000fe40000000053 */
[----:B------:R-:W-:Y:S02]  /*6630*/  PRMT R68, R82, 0x5410, R68 ;  /* 0x0000541052447816 */ /* 0x000fe40000000044 */
[----:B------:R-:W-:-:S07]  /*6640*/  PRMT R71, R71, 0x5410, R90 ;  /* 0x0000541047477816 */ /* 0x000fce000000005a */
.L_x_6932:
        /* <DEDUP_REMOVED lines=25> */
.L_x_6990:
[----:B------:R-:W-:Y:S05]  /*67e0*/  BSYNC.RECONVERGENT B1 ;  /* 0x0000000000017941 */ /* 0x000fea0003800200 */
.L_x_6989:
[----:B------:R-:W-:Y:S04]  /*67f0*/  BSSY.RECONVERGENT B1, `(.L_x_6991) ;  /* 0x0000006000017945 */ /* 0x000fe80003800200 */
[----:B------:R-:W-:Y:S05]  /*6800*/  @!P1 BRA `(.L_x_6992) ;  /* 0x0000000000109947 */ /* 0x000fea0003800000 */
[----:B-----5:R-:W2:Y:S01]  /*6810*/  LDC.64 R64, c[0x0][0x390] ;  /* 0x0000e400ff407b82 */ /* 0x020ea20000000a00 */
[----:B------:R-:W-:-:S04]  /*6820*/  VIADD R67, R99, 0x20 ;  /* 0x0000002063437836 */ /* 0x000fc80000000000 */
[----:B--2---:R-:W-:-:S06]  /*6830*/  IMAD.WIDE.U32 R64, R67, 0x10, R64 ;  /* 0x0000001043407825 */ /* 0x004fcc00078e0040 */
[----:B------:R-:W5:Y:S02]  /*6840*/  LDG.E.128 R64, desc[UR8][R64.64] ;  /* 0x0000000840407981 */ /* 0x000f64000c1e1d00 */
.L_x_6992:
[----:B------:R-:W-:Y:S05]  /*6850*/  BSYNC.RECONVERGENT B1 ;  /* 0x0000000000017941 */ /* 0x000fea0003800200 */
.L_x_6991:
[----:B------:R-:W-:Y:S05]  /*6860*/  @!P0 BRA `(.L_x_6993) ;  /* 0x0000002c00cc8947 */ /* 0x000fea0003800000 */
[----:B01----:R-:W0:Y:S01]  /*6870*/  LDC.64 R68, c[0x0][0x3a0] ;  /* 0x0000e800ff447b82 */ /* 0x003e220000000a00 */
[----:B------:R-:W-:-:S05]  /*6880*/  IADD3 R71, PT, PT, R103, 0x20, RZ ;  /* 0x0000002067477810 */ /* 0x000fca0007ffe0ff */
        /* <DEDUP_REMOVED lines=24> */
.L_x_6998:
        /* <DEDUP_REMOVED lines=13> */
.L_x_7000:
[----:B------:R-:W-:Y:S05]  /*6ae0*/  BSYNC.RECONVERGENT B3 ;  /* 0x0000000000037941 */ /* 0x000fea0003800200 */
.L_x_6999:
        /* <DEDUP_REMOVED lines=42> */
.L_x_6997:
[----:B------:R-:W-:Y:S05]  /*6d90*/  BSYNC.RECONVERGENT B2 ;  /* 0x0000000000027941 */ /* 0x000fea0003800200 */
.L_x_6996:
        /* <DEDUP_REMOVED lines=11> */
.L_x_6995:
[----:B------:R-:W-:Y:S05]  /*6e50*/  BSYNC.RECONVERGENT B1 ;  /* 0x0000000000017941 */ /* 0x000fea0003800200 */
.L_x_6994:
        /* <DEDUP_REMOVED lines=23> */
.L_x_7005:
        /* <DEDUP_REMOVED lines=13> */
.L_x_7007:
[----:B------:R-:W-:Y:S05]  /*70a0*/  BSYNC.RECONVERGENT B3 ;  /* 0x0000000000037941 */ /* 0x000fea0003800200 */
.L_x_7006:
        /* <DEDUP_REMOVED lines=43> */
.L_x_7004:
[----:B------:R-:W-:Y:S05]  /*7360*/  BSYNC.RECONVERGENT B2 ;  /* 0x0000000000027941 */ /* 0x000fea0003800200 */
.L_x_7003:
        /* <DEDUP_REMOVED lines=13> */
.L_x_7002:
[----:B------:R-:W-:Y:S05]  /*7440*/  BSYNC.RECONVERGENT B1 ;  /* 0x0000000000017941 */ /* 0x000fea0003800200 */
.L_x_7001:
        /* <DEDUP_REMOVED lines=22> */
.L_x_7012:
        /* <DEDUP_REMOVED lines=13> */
.L_x_7014:
[----:B------:R-:W-:Y:S05]  /*7680*/  BSYNC.RECONVERGENT B3 ;  /* 0x0000000000037941 */ /* 0x000fea0003800200 */
.L_x_7013:
        /* <DEDUP_REMOVED lines=43> */
.L_x_7011:
[----:B------:R-:W-:Y:S05]  /*7940*/  BSYNC.RECONVERGENT B2 ;  /* 0x0000000000027941 */ /* 0x000fea0003800200 */
.L_x_7010:
        /* <DEDUP_REMOVED lines=11> */
.L_x_7009:
[----:B------:R-:W-:Y:S05]  /*7a00*/  BSYNC.RECONVERGENT B1 ;  /* 0x0000000000017941 */ /* 0x000fea0003800200 */
.L_x_7008:
        /* <DEDUP_REMOVED lines=23> */
.L_x_7019:
        /* <DEDUP_REMOVED lines=13> */
.L_x_7021:
[----:B------:R-:W-:Y:S05]  /*7c50*/  BSYNC.RECONVERGENT B3 ;  /* 0x0000000000037941 */ /* 0x000fea0003800200 */
.L_x_7020:
        /* <DEDUP_REMOVED lines=39> */
[----:B------:R-:W-:-:S03]  /*7ed0*/  LOP3.LUT R2, R94, UR29, R93, 0x96, !PT ;  /* 0x0000001d5e027c12 */ /* 0x000fc6000f8e965d */
[----:B------:R-:W-:Y:S01]  /*7ee0*/  IMAD.MOV.U32 R0, RZ, RZ, R92 ;  /* 0x000000ffff007224 */ /* 0x000fe200078e005c */
[----:B------:R-:W-:-:S07]  /*7ef0*/  LOP3.LUT R80, R90, UR30, R107, 0x96, !PT ;  /* 0x0000001e5a507c12 */ /* 0x000fce000f8e966b */
.L_x_7018:
[----:B------:R-:W-:Y:S05]  /*7f00*/  BSYNC.RECONVERGENT B2 ;  /* 0x0000000000027941 */ /* 0x000fea0003800200 */
.L_x_7017:
        /* <DEDUP_REMOVED lines=13> */
.L_x_7016:
[----:B------:R-:W-:Y:S05]  /*7fe0*/  BSYNC.RECONVERGENT B1 ;  /* 0x0000000000017941 */ /* 0x000fea0003800200 */
.L_x_7015:
        /* <DEDUP_REMOVED lines=22> */
.L_x_7026:
        /* <DEDUP_REMOVED lines=13> */
.L_x_7028:
[----:B------:R-:W-:Y:S05]  /*8220*/  BSYNC.RECONVERGENT B3 ;  /* 0x0000000000037941 */ /* 0x000fea0003800200 */
.L_x_7027:
        /* <DEDUP_REMOVED lines=43> */
.L_x_7025:
[----:B------:R-:W-:Y:S05]  /*84e0*/  BSYNC.RECONVERGENT B2 ;  /* 0x0000000000027941 */ /* 0x000fea0003800200 */
.L_x_7024:
        /* <DEDUP_REMOVED lines=11> */
.L_x_7023:
[----:B------:R-:W-:Y:S05]  /*85a0*/  BSYNC.RECONVERGENT B1 ;  /* 0x0000000000017941 */ /* 0x000fea0003800200 */
.L_x_7022:
        /* <DEDUP_REMOVED lines=23> */
.L_x_7033:
        /* <DEDUP_REMOVED lines=13> */
.L_x_7035:
[----:B------:R-:W-:Y:S05]  /*87f0*/  BSYNC.RECONVERGENT B3 ;  /* 0x0000000000037941 */ /* 0x000fea0003800200 */
.L_x_7034:
        /* <DEDUP_REMOVED lines=43> */
.L_x_7032:
[----:B------:R-:W-:Y:S05]  /*8ab0*/  BSYNC.RECONVERGENT B2 ;  /* 0x0000000000027941 */ /* 0x000fea0003800200 */
.L_x_7031:
        /* <DEDUP_REMOVED lines=13> */
.L_x_7030:
[----:B------:R-:W-:Y:S05]  /*8b90*/  BSYNC.RECONVERGENT B1 ;  /* 0x0000000000017941 */ /* 0x000fea0003800200 */
.L_x_7029:
        /* <DEDUP_REMOVED lines=22> */
.L_x_7040:
        /* <DEDUP_REMOVED lines=13> */
.L_x_7042:
[----:B------:R-:W-:Y:S05]  /*8dd0*/  BSYNC.RECONVERGENT B3 ;  /* 0x0000000000037941 */ /* 0x000fea0003800200 */
.L_x_7041:
        /* <DEDUP_REMOVED lines=39> */
[----:B------:R-:W-:Y:S02]  /*9050*/  MOV R0, R94 ;  /* 0x0000005e00007202 */ /* 0x000fe40000000f00 */
[----:B------:R-:W-:Y:S01]  /*9060*/  LOP3.LUT R80, R68, UR30, R111, 0x96, !PT ;  /* 0x0000001e44507c12 */ /* 0x000fe2000f8e966f */
[----:B------:R-:W-:-:S07]  /*9070*/  IMAD.MOV.U32 R68, RZ, RZ, RZ ;  /* 0x000000ffff447224 */ /* 0x000fce00078e00ff */
.L_x_7039:
[----:B------:R-:W-:Y:S05]  /*9080*/  BSYNC.RECONVERGENT B2 ;  /* 0x0000000000027941 */ /* 0x000fea0003800200 */
.L_x_7038:
        /* <DEDUP_REMOVED lines=11> */
.L_x_7037:
[----:B------:R-:W-:Y:S05]  /*9140*/  BSYNC.RECONVERGENT B1 ;  /* 0x0000000000017941 */ /* 0x000fea0003800200 */
.L_x_7036:
        /* <DEDUP_REMOVED lines=23> */
.L_x_7047:
        /* <DEDUP_REMOVED lines=13> */
.L_x_7049:
[----:B------:R-:W-:Y:S05]  /*9390*/  BSYNC.RECONVERGENT B3 ;  /* 0x0000000000037941 */ /* 0x000fea0003800200 */
.L_x_7048:
        /* <DEDUP_REMOVED lines=43> */
.L_x_7046:
[----:B------:R-:W-:Y:S05]  /*9650*/  BSYNC.RECONVERGENT B2 ;  /* 0x0000000000027941 */ /* 0x000fea0003800200 */
.L_x_7045:
        /* <DEDUP_REMOVED lines=13> */
.L_x_7044:
[----:B------:R-:W-:Y:S05]  /*9730*/  BSYNC.RECONVERGENT B1 ;  /* 0x0000000000017941 */ /* 0x000fea0003800200 */
.L_x_7043:
[----:B------:R-:W-:Y:S02]  /*9740*/  F2FP.BF16.F32.PACK_AB R71, RZ, R93 ;  /* 0x0000005dff47723e */ /* 0x000fe400000010ff */
[----:B------:R-:W-:Y:S02]  /*9750*/  PRMT R70, R108, 0x5410, R70 ;  /* 0x000054106c467816 */ /* 0x000fe40000000046 */
[----:B------:R-:W-:Y:S02]  /*9760*/  PRMT R69, R105, 0x5410, R107 ;  /* 0x0000541069457816 */ /* 0x000fe4000000006b */
[----:B------:R-:W-:Y:S02]  /*9770*/  PRMT R68, R102, 0x5410, R104 ;  /* 0x0000541066447816 */ /* 0x000fe40000000068 */
[----:B------:R-:W-:Y:S01]  /*9780*/  PRMT R71, R106, 0x5410, R71 ;  /* 0x000054106a477816 */ /* 0x000fe20000000047 */
[----:B------:R-:W-:Y:S06]  /*9790*/  BRA `(.L_x_7050) ;  /* 0x0000002800ec7947 */ /* 0x000fec0003800000 */
.L_x_6993:
        /* <DEDUP_REMOVED lines=21> */
.L_x_7055:
        /* <DEDUP_REMOVED lines=13> */
.L_x_7057:
[----:B------:R-:W-:Y:S05]  /*99c0*/  BSYNC.RECONVERGENT B3 ;  /* 0x0000000000037941 */ /* 0x000fea0003800200 */
.L_x_7056:
        /* <DEDUP_REMOVED lines=42> */
.L_x_7054:
[----:B------:R-:W-:Y:S05]  /*9c70*/  BSYNC.RECONVERGENT B2 ;  /* 0x0000000000027941 */ /* 0x000fea0003800200 */
.L_x_7053:
        /* <DEDUP_REMOVED lines=9> */
.L_x_7052:
[----:B------:R-:W-:Y:S05]  /*9d10*/  BSYNC.RECONVERGENT B1 ;  /* 0x0000000000017941 */ /* 0x000fea0003800200 */
.L_x_7051:
        /* <DEDUP_REMOVED lines=18> */
.L_x_7062:
        /* <DEDUP_REMOVED lines=13> */
.L_x_7064:
[----:B------:R-:W-:Y:S05]  /*9f10*/  BSYNC.RECONVERGENT B3 ;  /* 0x0000000000037941 */ /* 0x000fea0003800200 */
.L_x_7063:
        /* <DEDUP_REMOVED lines=43> */
.L_x_7061:
[----:B------:R-:W-:Y:S05]  /*a1d0*/  BSYNC.RECONVERGENT B2 ;  /* 0x0000000000027941 */ /* 0x000fea0003800200 */
.L_x_7060:
        /* <DEDUP_REMOVED lines=10> */
.L_x_7059:
[----:B------:R-:W-:Y:S05]  /*a280*/  BSYNC.RECONVERGENT B1 ;  /* 0x0000000000017941 */ /* 0x000fea0003800200 */
.L_x_7058:
        /* <DEDUP_REMOVED lines=18> */
.L_x_7069:
        /* <DEDUP_REMOVED lines=13> */
.L_x_7071:
[----:B------:R-:W-:Y:S05]  /*a480*/  BSYNC.RECONVERGENT B3 ;  /* 0x0000000000037941 */ /* 0x000fea0003800200 */
.L_x_7070:
        /* <DEDUP_REMOVED lines=43> */
.L_x_7068:
[----:B------:R-:W-:Y:S05]  /*a740*/  BSYNC.RECONVERGENT B2 ;  /* 0x0000000000027941 */ /* 0x000fea0003800200 */
.L_x_7067:
        /* <DEDUP_REMOVED lines=9> */
.L_x_7066:
[----:B------:R-:W-:Y:S05]  /*a7e0*/  BSYNC.RECONVERGENT B1 ;  /* 0x0000000000017941 */ /* 0x000fea0003800200 */
.L_x_7065:
        /* <DEDUP_REMOVED lines=18> */
.L_x_7076:
        /* <DEDUP_REMOVED lines=13> */
.L_x_7078:
[----:B------:R-:W-:Y:S05]  /*a9e0*/  BSYNC.RECONVERGENT B3 ;  /* 0x0000000000037941 */ /* 0x000fea0003800200 */
.L_x_7077:
        /* <DEDUP_REMOVED lines=43> */
.L_x_7075:
[----:B------:R-:W-:Y:S05]  /*aca0*/  BSYNC.RECONVERGENT B2 ;  /* 0x0000000000027941 */ /* 0x000fea0003800200 */
.L_x_7074:
        /* <DEDUP_REMOVED lines=10> */
.L_x_7073:
[----:B------:R-:W-:Y:S05]  /*ad50*/  BSYNC.RECONVERGENT B1 ;  /* 0x0000000000017941 */ /* 0x000fea0003800200 */
.L_x_7072:
        /* <DEDUP_REMOVED lines=18> */
.L_x_7083:
        /* <DEDUP_REMOVED lines=13> */
.L_x_7085:
[----:B------:R-:W-:Y:S05]  /*af50*/  BSYNC.RECONVERGENT B3 ;  /* 0x0000000000037941 */ /* 0x000fea0003800200 */
.L_x_7084:
        /* <DEDUP_REMOVED lines=43> */
.L_x_7082:
[----:B------:R-:W-:Y:S05]  /*b210*/  BSYNC.RECONVERGENT B2 ;  /* 0x0000000000027941 */ /* 0x000fea0003800200 */
.L_x_7081:
        /* <DEDUP_REMOVED lines=9> */
.L_x_7080:
[----:B------:R-:W-:Y:S05]  /*b2b0*/  BSYNC.RECONVERGENT B1 ;  /* 0x0000000000017941 */ /* 0x000fea0003800200 */
.L_x_7079:
        /* <DEDUP_REMOVED lines=18> */
.L_x_7090:
        /* <DEDUP_REMOVED lines=13> */
.L_x_7092:
[----:B------:R-:W-:Y:S05]  /*b4b0*/  BSYNC.RECONVERGENT B3 ;  /* 0x0000000000037941 */ /* 0x000fea0003800200 */
.L_x_7091:
        /* <DEDUP_REMOVED lines=43> */
.L_x_7089:
[----:B------:R-:W-:Y:S05]  /*b770*/  BSYNC.RECONVERGENT B2 ;  /* 0x0000000000027941 */ /* 0x000fea0003800200 */
.L_x_7088:
        /* <DEDUP_REMOVED lines=10> */
.L_x_7087:
[----:B------:R-:W-:Y:S05]  /*b820*/  BSYNC.RECONVERGENT B1 ;  /* 0x0000000000017941 */ /* 0x000fea0003800200 */
.L_x_7086:
        /* <DEDUP_REMOVED lines=18> */
.L_x_7097:
        /* <DEDUP_REMOVED lines=13> */
.L_x_7099:
[----:B------:R-:W-:Y:S05]  /*ba20*/  BSYNC.RECONVERGENT B3 ;  /* 0x0000000000037941 */ /* 0x000fea0003800200 */
.L_x_7098:
        /* <DEDUP_REMOVED lines=43> */
.L_x_7096:
[----:B------:R-:W-:Y:S05]  /*bce0*/  BSYNC.RECONVERGENT B2 ;  /* 0x0000000000027941 */ /* 0x000fea0003800200 */
.L_x_7095:
        /* <DEDUP_REMOVED lines=9> */
.L_x_7094:
[----:B------:R-:W-:Y:S05]  /*bd80*/  BSYNC.RECONVERGENT B1 ;  /* 0x0000000000017941 */ /* 0x000fea0003800200 */
.L_x_7093:
        /* <DEDUP_REMOVED lines=18> */
.L_x_7104:
        /* <DEDUP_REMOVED lines=13> */
.L_x_7106:
[----:B------:R-:W-:Y:S05]  /*bf80*/  BSYNC.RECONVERGENT B3 ;  /* 0x0000000000037941 */ /* 0x000fea0003800200 */
.L_x_7105:
        /* <DEDUP_REMOVED lines=43> */
.L_x_7103:
[----:B------:R-:W-:Y:S05]  /*c240*/  BSYNC.RECONVERGENT B2 ;  /* 0x0000000000027941 */ /* 0x000fea0003800200 */
.L_x_7102:
        /* <DEDUP_REMOVED lines=10> */
.L_x_7101:
[----:B------:R-:W-:Y:S05]  /*c2f0*/  BSYNC.RECONVERGENT B1 ;  /* 0x0000000000017941 */ /* 0x000fea0003800200 */
.L_x_7100:
[----:B------:R-:W-:Y:S02]  /*c300*/  F2FP.BF16.F32.PACK_AB R71, RZ, R93 ;  /* 0x0000005dff47723e */ /* 0x000fe400000010ff */
[----:B------:R-:W-:Y:S02]  /*c310*/  PRMT R70, R106, 0x5410, R107 ;  /* 0x000054106a467816 */ /* 0x000fe4000000006b */
[----:B------:R-:W-:Y:S02]  /*c320*/  PRMT R69, R105, 0x5410, R104 ;  /* 0x0000541069457816 */ /* 0x000fe40000000068 */
[----:B------:R-:W-:Y:S02]  /*c330*/  PRMT R68, R102, 0x5410, R101 ;  /* 0x0000541066447816 */ /* 0x000fe40000000065 */
[----:B------:R-:W-:-:S07]  /*c340*/  PRMT R71, R100, 0x5410, R71 ;  /* 0x0000541064477816 */ /* 0x000fce0000000047 */
.L_x_7050:
        /* <DEDUP_REMOVED lines=8> */
[----:B------:R-:W-:Y:S01]  /*c3d0*/  LOP3.LUT R70, R81, 0xffff, RZ, 0xc0, !PT ;  /* 0x0000ffff51467812 */ /* 0x000fe200078ec0ff */
[----:B------:R-:W-:Y:S01]  /*c3e0*/  VIADD R99, R99, 0x20 ;  /* 0x0000002063637836 */ /* 0x000fe20000000000 */
        /* <DEDUP_REMOVED lines=17> */
.L_x_7108:
[----:B------:R-:W-:Y:S05]  /*c500*/  BSYNC.RECONVERGENT B1 ;  /* 0x0000000000017941 */ /* 0x000fea0003800200 */
.L_x_7107:
[----:B------:R-:W-:Y:S04]  /*c510*/  BSSY.RECONVERGENT B1, `(.L_x_7109) ;  /* 0x0000005000017945 */ /* 0x000fe80003800200 */
[----:B------:R-:W-:Y:S05]  /*c520*/  @!P1 BRA `(.L_x_7110) ;  /* 0x00000000000c9947 */ /* 0x000fea0003800000 */
[----:B-----5:R-:W2:Y:S02]  /*c530*/  LDC.64 R64, c[0x0][0x390] ;  /* 0x0000e400ff407b82 */ /* 0x020ea40000000a00 */
[----:B--2---:R-:W-:-:S06]  /*c540*/  IMAD.WIDE.U32 R64, R102, 0x10, R64 ;  /* 0x0000001066407825 */ /* 0x004fcc00078e0040 */
[----:B------:R-:W5:Y:S02]  /*c550*/  LDG.E.128 R64, desc[UR8][R64.64] ;  /* 0x0000000840407981 */ /* 0x000f64000c1e1d00 */
.L_x_7110:
[----:B------:R-:W-:Y:S05]  /*c560*/  BSYNC.RECONVERGENT B1 ;  /* 0x0000000000017941 */ /* 0x000fea0003800200 */
.L_x_7109:
        /* <DEDUP_REMOVED lines=27> */
.L_x_7116:
        /* <DEDUP_REMOVED lines=13> */
.L_x_7118:
[----:B------:R-:W-:Y:S05]  /*c7f0*/  BSYNC.RECONVERGENT B3 ;  /* 0x0000000000037941 */ /* 0x000fea0003800200 */
.L_x_7117:
        /* <DEDUP_REMOVED lines=41> */
[----:B------:R-:W-:-:S07]  /*ca90*/  HFMA2 R94, -RZ, RZ, 0, 0 ;  /* 0x00000000ff5e7431 */ /* 0x000fce00000001ff */
.L_x_7115:
[----:B------:R-:W-:Y:S05]  /*caa0*/  BSYNC.RECONVERGENT B2 ;  /* 0x0000000000027941 */ /* 0x000fea0003800200 */
.L_x_7114:
        /* <DEDUP_REMOVED lines=11> */
.L_x_7113:
[----:B------:R-:W-:Y:S05]  /*cb60*/  BSYNC.RECONVERGENT B1 ;  /* 0x0000000000017941 */ /* 0x000fea0003800200 */
.L_x_7112:
        /* <DEDUP_REMOVED lines=23> */
.L_x_7123:
        /* <DEDUP_REMOVED lines=13> */
.L_x_7125:
[----:B------:R-:W-:Y:S05]  /*cdb0*/  BSYNC.RECONVERGENT B3 ;  /* 0x0000000000037941 */ /* 0x000fea0003800200 */
.L_x_7124:
        /* <DEDUP_REMOVED lines=43> */
.L_x_7122:
[----:B------:R-:W-:Y:S05]  /*d070*/  BSYNC.RECONVERGENT B2 ;  /* 0x0000000000027941 */ /* 0x000fea0003800200 */
.L_x_7121:
        /* <DEDUP_REMOVED lines=13> */
.L_x_7120:
[----:B------:R-:W-:Y:S05]  /*d150*/  BSYNC.RECONVERGENT B1 ;  /* 0x0000000000017941 */ /* 0x000fea0003800200 */
.L_x_7119:
        /* <DEDUP_REMOVED lines=22> */
.L_x_7130:
        /* <DEDUP_REMOVED lines=13> */
.L_x_7132:
[----:B------:R-:W-:Y:S05]  /*d390*/  BSYNC.RECONVERGENT B3 ;  /* 0x0000000000037941 */ /* 0x000fea0003800200 */
.L_x_7131:
        /* <DEDUP_REMOVED lines=43> */
.L_x_7129:
[----:B------:R-:W-:Y:S05]  /*d650*/  BSYNC.RECONVERGENT B2 ;  /* 0x0000000000027941 */ /* 0x000fea0003800200 */
.L_x_7128:
        /* <DEDUP_REMOVED lines=11> */
.L_x_7127:
[----:B------:R-:W-:Y:S05]  /*d710*/  BSYNC.RECONVERGENT B1 ;  /* 0x0000000000017941 */ /* 0x000fea0003800200 */
.L_x_7126:
        /* <DEDUP_REMOVED lines=23> */
.L_x_7137:
        /* <DEDUP_REMOVED lines=13> */
.L_x_7139:
[----:B------:R-:W-:Y:S05]  /*d960*/  BSYNC.RECONVERGENT B3 ;  /* 0x0000000000037941 */ /* 0x000fea0003800200 */
.L_x_7138:
        /* <DEDUP_REMOVED lines=42> */
.L_x_7136:
[----:B------:R-:W-:Y:S05]  /*dc10*/  BSYNC.RECONVERGENT B2 ;  /* 0x0000000000027941 */ /* 0x000fea0003800200 */
.L_x_7135:
        /* <DEDUP_REMOVED lines=13> */
.L_x_7134:
[----:B------:R-:W-:Y:S05]  /*dcf0*/  BSYNC.RECONVERGENT B1 ;  /* 0x0000000000017941 */ /* 0x000fea0003800200 */
.L_x_7133:
        /* <DEDUP_REMOVED lines=22> */
.L_x_7144:
        /* <DEDUP_REMOVED lines=13> */
.L_x_7146:
[----:B------:R-:W-:Y:S05]  /*df30*/  BSYNC.RECONVERGENT B3 ;  /* 0x0000000000037941 */ /* 0x000fea0003800200 */
.L_x_7145:
        /* <DEDUP_REMOVED lines=40> */
[----:B------:R-:W-:Y:S02]  /*e1c0*/  MOV R0, R94 ;  /* 0x0000005e00007202 */ /* 0x000fe40000000f00 */
[----:B------:R-:W-:-:S07]  /*e1d0*/  LOP3.LUT R80, R68, UR30, R119, 0x96, !PT ;  /* 0x0000001e44507c12 */ /* 0x000fce000f8e9677 */
.L_x_7143:
[----:B------:R-:W-:Y:S05]  /*e1e0*/  BSYNC.RECONVERGENT B2 ;  /* 0x0000000000027941 */ /* 0x000fea0003800200 */
.L_x_7142:
        /* <DEDUP_REMOVED lines=11> */
.L_x_7141:
[----:B------:R-:W-:Y:S05]  /*e2a0*/  BSYNC.RECONVERGENT B1 ;  /* 0x0000000000017941 */ /* 0x000fea0003800200 */
.L_x_7140:
        /* <DEDUP_REMOVED lines=23> */
.L_x_7151:
        /* <DEDUP_REMOVED lines=13> */
.L_x_7153:
[----:B------:R-:W-:Y:S05]  /*e4f0*/  BSYNC.RECONVERGENT B3 ;  /* 0x0000000000037941 */ /* 0x000fea0003800200 */
.L_x_7152:
        /* <DEDUP_REMOVED lines=42> */
.L_x_7150:
[----:B------:R-:W-:Y:S05]  /*e7a0*/  BSYNC.RECONVERGENT B2 ;  /* 0x0000000000027941 */ /* 0x000fea0003800200 */
.L_x_7149:
        /* <DEDUP_REMOVED lines=13> */
.L_x_7148:
[----:B------:R-:W-:Y:S05]  /*e880*/  BSYNC.RECONVERGENT B1 ;  /* 0x0000000000017941 */ /* 0x000fea0003800200 */
.L_x_7147:
        /* <DEDUP_REMOVED lines=22> */
.L_x_7158:
        /* <DEDUP_REMOVED lines=13> */
.L_x_7160:
[----:B------:R-:W-:Y:S05]  /*eac0*/  BSYNC.RECONVERGENT B3 ;  /* 0x0000000000037941 */ /* 0x000fea0003800200 */
.L_x_7159:
        /* <DEDUP_REMOVED lines=43> */
.L_x_7157:
[----:B------:R-:W-:Y:S05]  /*ed80*/  BSYNC.RECONVERGENT B2 ;  /* 0x0000000000027941 */ /* 0x000fea0003800200 */
.L_x_7156:
        /* <DEDUP_REMOVED lines=11> */
.L_x_7155:
[----:B------:R-:W-:Y:S05]  /*ee40*/  BSYNC.RECONVERGENT B1 ;  /* 0x0000000000017941 */ /* 0x000fea0003800200 */
.L_x_7154:
        /* <DEDUP_REMOVED lines=23> */
.L_x_7165:
        /* <DEDUP_REMOVED lines=13> */
.L_x_7167:
[----:B------:R-:W-:Y:S05]  /*f090*/  BSYNC.RECONVERGENT B3 ;  /* 0x0000000000037941 */ /* 0x000fea0003800200 */
.L_x_7166:
        /* <DEDUP_REMOVED lines=43> */
.L_x_7164:
[----:B------:R-:W-:Y:S05]  /*f350*/  BSYNC.RECONVERGENT B2 ;  /* 0x0000000000027941 */ /* 0x000fea0003800200 */
.L_x_7163:
[----:B------:R-:W-:Y:S01]  /*f360*/  HFMA2 R81, -RZ, RZ, 0.1171875, 0 ;  /* 0x2f800000ff517431 */ /* 0x000fe200000001ff */
[----:B-----5:R-:W-:Y:S02]  /*f370*/  PRMT R69, R67, 0x7632, R69 ;  /* 0x0000763243457816 */ /* 0x020fe40000000045 */
[----:B------:R-:W-:Y:S02]  /*f380*/  I2FP.F32.U32 R68, R68 ;  /* 0x0000004400447245 */ /* 0x000fe40000201000 */
[----:B------:R-:W-:Y:S01]  /*f390*/  PRMT R71, R71, 0x7632, R71 ;  /* 0x0000763247477816 */ /* 0x000fe20000000047 */
        /* <DEDUP_REMOVED lines=8> */
[----:B------:R-:W-:-:S07]  /*f420*/  FADD.FTZ R97, R68, R69 ;  /* 0x0000004544617221 */ /* 0x000fce0000010000 */
.L_x_7162:
[----:B------:R-:W-:Y:S05]  /*f430*/  BSYNC.RECONVERGENT B1 ;  /* 0x0000000000017941 */ /* 0x000fea0003800200 */
.L_x_7161:
[----:B------:R-:W-:Y:S02]  /*f440*/  F2FP.BF16.F32.PACK_AB R71, RZ, R97 ;  /* 0x00000061ff47723e */ /* 0x000fe400000010ff */
[----:B------:R-:W-:Y:S02]  /*f450*/  PRMT R70, R113, 0x5410, R114 ;  /* 0x0000541071467816 */ /* 0x000fe40000000072 */
[----:B------:R-:W-:Y:S02]  /*f460*/  PRMT R69, R110, 0x5410, R112 ;  /* 0x000054106e457816 */ /* 0x000fe40000000070 */
[----:B------:R-:W-:Y:S02]  /*f470*/  PRMT R68, R107, 0x5410, R108 ;  /* 0x000054106b447816 */ /* 0x000fe4000000006c */
[----:B------:R-:W-:Y:S01]  /*f480*/  PRMT R71, R111, 0x5410, R71 ;  /* 0x000054106f477816 */ /* 0x000fe20000000047 */
[----:B------:R-:W-:Y:S06]  /*f490*/  BRA `(.L_x_7168) ;  /* 0x0000002800ec7947 */ /* 0x000fec0003800000 */
.L_x_7111:
        /* <DEDUP_REMOVED lines=21> */
.L_x_7173:
        /* <DEDUP_REMOVED lines=13> */
.L_x_7175:
[----:B------:R-:W-:Y:S05]  /*f6c0*/  BSYNC.RECONVERGENT B3 ;  /* 0x0000000000037941 */ /* 0x000fea0003800200 */
.L_x_7174:
        /* <DEDUP_REMOVED lines=42> */
.L_x_7172:
[----:B------:R-:W-:Y:S05]  /*f970*/  BSYNC.RECONVERGENT B2 ;  /* 0x0000000000027941 */ /* 0x000fea0003800200 */
.L_x_7171:
        /* <DEDUP_REMOVED lines=9> */
.L_x_7170:
[----:B------:R-:W-:Y:S05]  /*fa10*/  BSYNC.RECONVERGENT B1 ;  /* 0x0000000000017941 */ /* 0x000fea0003800200 */
.L_x_7169:
        /* <DEDUP_REMOVED lines=18> */
.L_x_7180:
        /* <DEDUP_REMOVED lines=13> */
.L_x_7182:
[----:B------:R-:W-:Y:S05]  /*fc10*/  BSYNC.RECONVERGENT B3 ;  /* 0x0000000000037941 */ /* 0x000fea0003800200 */
.L_x_7181:
        /* <DEDUP_REMOVED lines=43> */
.L_x_7179:
[----:B------:R-:W-:Y:S05]  /*fed0*/  BSYNC.RECONVERGENT B2 ;  /* 0x0000000000027941 */ /* 0x000fea0003800200 */
.L_x_7178:
        /* <DEDUP_REMOVED lines=10> */
.L_x_7177:
[----:B------:R-:W-:Y:S05]  /*ff80*/  BSYNC.RECONVERGENT B1 ;  /* 0x0000000000017941 */ /* 0x000fea0003800200 */
.L_x_7176:
        /* <DEDUP_REMOVED lines=18> */
.L_x_7187:
        /* <DEDUP_REMOVED lines=13> */
.L_x_7189:
[----:B------:R-:W-:Y:S05]  /*10180*/  BSYNC.RECONVERGENT B3 ;  /* 0x0000000000037941 */ /* 0x000fea0003800200 */
.L_x_7188:
        /* <DEDUP_REMOVED lines=43> */
.L_x_7186:
[----:B------:R-:W-:Y:S05]  /*10440*/  BSYNC.RECONVERGENT B2 ;  /* 0x0000000000027941 */ /* 0x000fea0003800200 */
.L_x_7185:
        /* <DEDUP_REMOVED lines=9> */
.L_x_7184:
[----:B------:R-:W-:Y:S05]  /*104e0*/  BSYNC.RECONVERGENT B1 ;  /* 0x0000000000017941 */ /* 0x000fea0003800200 */
.L_x_7183:
        /* <DEDUP_REMOVED lines=18> */
.L_x_7194:
        /* <DEDUP_REMOVED lines=13> */
.L_x_7196:
[----:B------:R-:W-:Y:S05]  /*106e0*/  BSYNC.RECONVERGENT B3 ;  /* 0x0000000000037941 */ /* 0x000fea0003800200 */
.L_x_7195:
        /* <DEDUP_REMOVED lines=43> */
.L_x_7193:
[----:B------:R-:W-:Y:S05]  /*109a0*/  BSYNC.RECONVERGENT B2 ;  /* 0x0000000000027941 */ /* 0x000fea0003800200 */
.L_x_7192:
        /* <DEDUP_REMOVED lines=10> */
.L_x_7191:
[----:B------:R-:W-:Y:S05]  /*10a50*/  BSYNC.RECONVERGENT B1 ;  /* 0x0000000000017941 */ /* 0x000fea0003800200 */
.L_x_7190:
        /* <DEDUP_REMOVED lines=18> */
.L_x_7201:
        /* <DEDUP_REMOVED lines=13> */
.L_x_7203:
[----:B------:R-:W-:Y:S05]  /*10c50*/  BSYNC.RECONVERGENT B3 ;  /* 0x0000000000037941 */ /* 0x000fea0003800200 */
.L_x_7202:
        /* <DEDUP_REMOVED lines=43> */
.L_x_7200:
[----:B------:R-:W-:Y:S05]  /*10f10*/  BSYNC.RECONVERGENT B2 ;  /* 0x0000000000027941 */ /* 0x000fea0003800200 */
.L_x_7199:
        /* <DEDUP_REMOVED lines=9> */
.L_x_7198:
[----:B------:R-:W-:Y:S05]  /*10fb0*/  BSYNC.RECONVERGENT B1 ;  /* 0x0000000000017941 */ /* 0x000fea0003800200 */
.L_x_7197:
        /* <DEDUP_REMOVED lines=18> */
.L_x_7208:
        /* <DEDUP_REMOVED lines=13> */
.L_x_7210:
[----:B------:R-:W-:Y:S05]  /*111b0*/  BSYNC.RECONVERGENT B3 ;  /* 0x0000000000037941 */ /* 0x000fea0003800200 */
.L_x_7209:
        /* <DEDUP_REMOVED lines=43> */
.L_x_7207:
[----:B------:R-:W-:Y:S05]  /*11470*/  BSYNC.RECONVERGENT B2 ;  /* 0x0000000000027941 */ /* 0x000fea0003800200 */
.L_x_7206:
        /* <DEDUP_REMOVED lines=10> */
.L_x_7205:
[----:B------:R-:W-:Y:S05]  /*11520*/  BSYNC.RECONVERGENT B1 ;  /* 0x0000000000017941 */ /* 0x000fea0003800200 */
.L_x_7204:
        /* <DEDUP_REMOVED lines=18> */
.L_x_7215:
        /* <DEDUP_REMOVED lines=13> */
.L_x_7217:
[----:B------:R-:W-:Y:S05]  /*11720*/  BSYNC.RECONVERGENT B3 ;  /* 0x0000000000037941 */ /* 0x000fea0003800200 */
.L_x_7216:
        /* <DEDUP_REMOVED lines=43> */
.L_x_7214:
[----:B------:R-:W-:Y:S05]  /*119e0*/  BSYNC.RECONVERGENT B2 ;  /* 0x0000000000027941 */ /* 0x000fea0003800200 */
.L_x_7213:
        /* <DEDUP_REMOVED lines=9> */
.L_x_7212:
[----:B------:R-:W-:Y:S05]  /*11a80*/  BSYNC.RECONVERGENT B1 ;  /* 0x0000000000017941 */ /* 0x000fea0003800200 */
.L_x_7211:
        /* <DEDUP_REMOVED lines=18> */
.L_x_7222:
        /* <DEDUP_REMOVED lines=13> */
.L_x_7224:
[----:B------:R-:W-:Y:S05]  /*11c80*/  BSYNC.RECONVERGENT B3 ;  /* 0x0000000000037941 */ /* 0x000fea0003800200 */
.L_x_7223:
        /* <DEDUP_REMOVED lines=43> */
.L_x_7221:
[----:B------:R-:W-:Y:S05]  /*11f40*/  BSYNC.RECONVERGENT B2 ;  /* 0x0000000000027941 */ /* 0x000fea0003800200 */
.L_x_7220:
        /* <DEDUP_REMOVED lines=10> */
.L_x_7219:
[----:B------:R-:W-:Y:S05]  /*11ff0*/  BSYNC.RECONVERGENT B1 ;  /* 0x0000000000017941 */ /* 0x000fea0003800200 */
.L_x_7218:
[----:B------:R-:W-:Y:S02]  /*12000*/  F2FP.BF16.F32.PACK_AB R71, RZ, R97 ;  /* 0x00000061ff47723e */ /* 0x000fe400000010ff */
[----:B------:R-:W-:Y:S02]  /*12010*/  PRMT R70, R113, 0x5410, R114 ;  /* 0x0000541071467816 */ /* 0x000fe40000000072 */
[----:B------:R-:W-:Y:S02]  /*12020*/  PRMT R69, R112, 0x5410, R111 ;  /* 0x0000541070457816 */ /* 0x000fe4000000006f */
[----:B------:R-:W-:Y:S02]  /*12030*/  PRMT R68, R110, 0x5410, R108 ;  /* 0x000054106e447816 */ /* 0x000fe4000000006c */
[----:B------:R-:W-:-:S07]  /*12040*/  PRMT R71, R107, 0x5410, R71 ;  /* 0x000054106b477816 */ /* 0x000fce0000000047 */
.L_x_7168:
        /* <DEDUP_REMOVED lines=49> */
.L_x_7226:
[----:B------:R-:W-:Y:S05]  /*12360*/  BSYNC.RECONVERGENT B1 ;  /* 0x0000000000017941 */ /* 0x000fea0003800200 */
.L_x_7225:
        /* <DEDUP_REMOVED lines=72> */
.L_x_7242:
        /* <DEDUP_REMOVED lines=17> */
[----:B------:R-:W-:-:S03]  /*12900*/  FSEL R82, R82, RZ, !P1 ;  /* 0x000000ff52527208 */ /* 0x000fc60004800000 */
[----:B------:R-:W-:Y:S02]  /*12910*/  IMAD R73, R73, R72, RZ ;  /* 0x0000004849497224 */ /* 0x000fe400078e02ff */
[C---:B------:R-:W-:Y:S01]  /*12920*/  FADD.FTZ R102, -R82.reuse, R87 ;  /* 0x0000005752667221 */ /* 0x040fe20000010100 */
[C---:B------:R-:W-:Y:S01]  /*12930*/  FADD.FTZ R96, -R82.reuse, R85 ;  /* 0x0000005552607221 */ /* 0x040fe20000010100 */
[C---:B------:R-:W-:Y:S01]  /*12940*/  FADD.FTZ R84, -R82.reuse, R84 ;  /* 0x0000005452547221 */ /* 0x040fe20000010100 */
[----:B------:R-:W-:Y:S01]  /*12950*/  SHF.R.S32.HI R70, RZ, 0x1f, R73 ;  /* 0x0000001fff467819 */ /* 0x000fe20000011449 */
[C---:B------:R-:W-:Y:S01]  /*12960*/  FADD.FTZ R72, -R82.reuse, R79 ;  /* 0x0000004f52487221 */ /* 0x040fe20000010100 */
[C---:B------:R-:W-:Y:S01]  /*12970*/  FADD.FTZ R78, -R82.reuse, R78 ;  /* 0x0000004e524e7221 */ /* 0x040fe20000010100 */
[----:B------:R-:W-:Y:S01]  /*12980*/  FADD.FTZ R100, -R82, R100 ;  /* 0x0000006452647221 */ /* 0x000fe20000010100 */
[----:B------:R-:W-:Y:S01]  /*12990*/  LEA.HI R71, R70, R73, RZ, 0x3 ;  /* 0x0000004946477211 */ /* 0x000fe200078f18ff */
[C---:B------:R-:W-:Y:S01]  /*129a0*/  FMUL.FTZ R101, R83.reuse, R96 ;  /* 0x0000006053657220 */ /* 0x040fe20000410000 */
[----:B------:R-:W-:Y:S01]  /*129b0*/  FMUL.FTZ R84, R83, R84 ;  /* 0x0000005453547220 */ /* 0x000fe20000410000 */
[C---:B------:R-:W-:Y:S01]  /*129c0*/  FADD.FTZ R74, -R82.reuse, R74 ;  /* 0x0000004a524a7221 */ /* 0x040fe20000010100 */
[----:B------:R-:W-:Y:S01]  /*129d0*/  LEA.HI.SX32 R71, R71, R86, 0x1d ;  /* 0x0000005647477211 */ /* 0x000fe200078feaff */
[C---:B------:R-:W-:Y:S01]  /*129e0*/  FADD.FTZ R68, -R82.reuse, R75 ;  /* 0x0000004b52447221 */ /* 0x040fe20000010100 */
[----:B------:R-:W0:Y:S01]  /*129f0*/  LDC.64 R86, c[0x0][0x428] ;  /* 0x00010a00ff567b82 */ /* 0x000e220000000a00 */
        /* <DEDUP_REMOVED lines=42> */
[C---:B------:R-:W-:Y:S01]  /*12ca0*/  IADD3 R85, PT, PT, R71.reuse, 0x20, RZ ;  /* 0x0000002047557810 */ /* 0x040fe20007ffe0ff */
[----:B------:R-:W-:-:S02]  /*12cb0*/  VIADD R105, R71, 0x40 ;  /* 0x0000004047697836 */ /* 0x000fc40000000000 */
[----:B------:R-:W-:Y:S01]  /*12cc0*/  FFMA.FTZ R74, R74, R19, R43 ;  /* 0x000000134a4a7223 */ /* 0x000fe2000001002b */
[----:B0-----:R-:W-:Y:S01]  /*12cd0*/  IMAD.WIDE.U32 R82, R71, 0x10, R86 ;  /* 0x0000001047527825 */ /* 0x001fe200078e0056 */
[----:B------:R-:W-:-:S03]  /*12ce0*/  F2FP.BF16.F32.PACK_AB R71, R103, R100 ;  /* 0x000000646747723e */ /* 0x000fc600000010ff */
[----:B------:R-:W-:Y:S01]  /*12cf0*/  FFMA.FTZ R100, R69, R16, R40 ;  /* 0x0000001045647223 */ /* 0x000fe20000010028 */
[----:B------:R-:W-:Y:S01]  /*12d00*/  FFMA.FTZ R69, R73, R18, R42 ;  /* 0x0000001249457223 */ /* 0x000fe2000001002a */
[----:B------:R-:W-:Y:S01]  /*12d10*/  FFMA.FTZ R73, R75, R26, R50 ;  /* 0x0000001a4b497223 */ /* 0x000fe20000010032 */
[----:B------:R-:W-:Y:S01]  /*12d20*/  FFMA.FTZ R97, R97, R28, R52 ;  /* 0x0000001c61617223 */ /* 0x000fe20000010034 */
[----:B------:R-:W-:Y:S01]  /*12d30*/  FFMA.FTZ R96, R96, R29, R53 ;  /* 0x0000001d60607223 */ /* 0x000fe20000010035 */
[----:B------:R-:W-:Y:S01]  /*12d40*/  FFMA.FTZ R92, R92, R27, R51 ;  /* 0x0000001b5c5c7223 */ /* 0x000fe20000010033 */
[----:B------:R-:W-:Y:S01]  /*12d50*/  F2FP.BF16.F32.PACK_AB R70, R101, R70 ;  /* 0x000000466546723e */ /* 0x000fe200000010ff */
[----:B------:R-:W-:Y:S01]  /*12d60*/  FFMA.FTZ R101, R68, R17, R41 ;  /* 0x0000001144657223 */ /* 0x000fe20000010029 */
[----:B------:R-:W-:Y:S01]  /*12d70*/  F2FP.BF16.F32.PACK_AB R69, R74, R69 ;  /* 0x000000454a45723e */ /* 0x000fe200000010ff */
[----:B------:R-:W-:Y:S01]  /*12d80*/  FFMA.FTZ R75, R99, R30, R54 ;  /* 0x0000001e634b7223 */ /* 0x000fe20000010036 */
        /* <DEDUP_REMOVED lines=14> */
[----:B------:R-:W-:Y:S01]  /*12e70*/  IMAD.WIDE.U32 R84, R85, 0x10, R86 ;  /* 0x0000001055547825 */ /* 0x000fe200078e0056 */
[----:B------:R-:W-:-:S02]  /*12e80*/  F2FP.BF16.F32.PACK_AB R75, R98, R75 ;  /* 0x0000004b624b723e */ /* 0x000fc400000010ff */
        /* <DEDUP_REMOVED lines=9> */
.L_x_7229:
[----:B------:R-:W-:Y:S05]  /*12f20*/  BSYNC.RECONVERGENT B1 ;  /* 0x0000000000017941 */ /* 0x000fea0003800200 */
.L_x_7228:
[----:B0-----:R-:W0:Y:S02]  /*12f30*/  LDC.64 R68, c[0x0][0x380] ;  /* 0x0000e000ff447b82 */ /* 0x001e240000000a00 */
[----:B0-----:R-:W-:-:S04]  /*12f40*/  LEA R5, R68, R5, 0x2 ;  /* 0x0000000544057211 */ /* 0x001fc800078e10ff */
[----:B------:R-:W-:-:S13]  /*12f50*/  ISETP.GE.AND P0, PT, R5, R69, PT ;  /* 0x000000450500720c */ /* 0x000fda0003f06270 */
[----:B------:R-:W-:Y:S05]  /*12f60*/  @!P0 BRA `(.L_x_7230) ;  /* 0xfffffed800988947 */ /* 0x000fea000383ffff */
[----:B------:R-:W-:Y:S05]  /*12f70*/  BSYNC B0 ;  /* 0x0000000000007941 */ /* 0x000fea0003800000 */
.L_x_6874:
[----:B------:R-:W-:Y:S05]  /*12f80*/  EXIT ;  /* 0x000000000000794d */ /* 0x000fea0003800000 */
.L_x_7227:
        /* <DEDUP_REMOVED lines=8> */
.L_x_7232:
[----:B------:R-:W-:Y:S05]  /*13010*/  BSYNC B1 ;  /* 0x0000000000017941 */ /* 0x000fea0003800000 */
.L_x_7231:
        /* <DEDUP_REMOVED lines=10> */
.L_x_7233:
[----:B------:R-:W-:Y:S01]  /*130c0*/  HFMA2 R108, -RZ, RZ, 0, 2.384185791015625e-07 ;  /* 0x00000004ff6c7431 */ /* 0x000fe200000001ff */
[----:B------:R-:W-:-:S05]  /*130d0*/  MOV R68, R107 ;  /* 0x0000006b00447202 */ /* 0x000fca0000000f00 */
[----:B------:R-:W-:-:S04]  /*130e0*/  FADD.FTZ R70, R69, R68 ;  /* 0x0000004445467221 */ /* 0x000fc80000010000 */
[----:B------:R-:W-:-:S07]  /*130f0*/  IMAD.MOV.U32 R111, RZ, RZ, R70 ;  /* 0x000000ffff6f7224 */ /* 0x000fce00078e0046 */
[----:B------:R-:W-:Y:S05]  /*13100*/  WARPSYNC.COLLECTIVE R102, `(.L_x_7234) ;  /* 0x0000000066087348 */ /* 0x000fea0003c00000 */
[----:B------:R0:W1:Y:S02]  /*13110*/  SHFL.BFLY P1, R107, R111, R108, R113 ;  /* 0x0c00006c6f6b7389 */ /* 0x0000640000020071 */
[----:B01----:R-:W-:Y:S05]  /*13120*/  ENDCOLLECTIVE ;  /* 0x000000000000791b */ /* 0x003fea0003800000 */
.L_x_7234:
[----:B------:R-:W-:Y:S02]  /*13130*/  IMAD.MOV.U32 R108, RZ, RZ, 0x8 ;  /* 0x00000008ff6c7424 */ /* 0x000fe400078e00ff */
[----:B------:R-:W-:-:S04]  /*13140*/  IMAD.MOV.U32 R71, RZ, RZ, R107 ;  /* 0x000000ffff477224 */ /* 0x000fc800078e006b */
[----:B------:R-:W-:-:S05]  /*13150*/  FADD.FTZ R71, R70, R71 ;  /* 0x0000004746477221 */ /* 0x000fca0000010000 */
[----:B------:R-:W-:-:S07]  /*13160*/  MOV R111, R71 ;  /* 0x00000047006f7202 */ /* 0x000fce0000000f00 */
[----:B------:R-:W-:Y:S05]  /*13170*/  WARPSYNC.COLLECTIVE R102, `(.L_x_7235) ;  /* 0x0000000066087348 */ /* 0x000fea0003c00000 */
[----:B------:R0:W1:Y:S02]  /*13180*/  SHFL.BFLY P1, R107, R111, R108, R113 ;  /* 0x0c00006c6f6b7389 */ /* 0x0000640000020071 */
[----:B01----:R-:W-:Y:S05]  /*13190*/  ENDCOLLECTIVE ;  /* 0x000000000000791b */ /* 0x003fea0003800000 */
.L_x_7235:
[----:B------:R-:W-:Y:S01]  /*131a0*/  HFMA2 R108, -RZ, RZ, 0, 9.5367431640625e-07 ;  /* 0x00000010ff6c7431 */ /* 0x000fe200000001ff */
[----:B------:R-:W-:-:S05]  /*131b0*/  MOV R68, R107 ;  /* 0x0000006b00447202 */ /* 0x000fca0000000f00 */
[----:B------:R-:W-:-:S04]  /*131c0*/  FADD.FTZ R101, R71, R68 ;  /* 0x0000004447657221 */ /* 0x000fc80000010000 */
[----:B------:R-:W-:-:S07]  /*131d0*/  IMAD.MOV.U32 R111, RZ, RZ, R101 ;  /* 0x000000ffff6f7224 */ /* 0x000fce00078e0065 */
[----:B------:R-:W-:Y:S05]  /*131e0*/  WARPSYNC.COLLECTIVE R102, `(.L_x_7236) ;  /* 0x0000000066087348 */ /* 0x000fea0003c00000 */
[----:B------:R0:W1:Y:S02]  /*131f0*/  SHFL.BFLY P1, R107, R111, R108, R113 ;  /* 0x0c00006c6f6b7389 */ /* 0x0000640000020071 */
[----:B01----:R-:W-:Y:S05]  /*13200*/  ENDCOLLECTIVE ;  /* 0x000000000000791b */ /* 0x003fea0003800000 */
.L_x_7236:
        /* <DEDUP_REMOVED lines=56> */
.L_x_7237:
[----:B------:R-:W-:Y:S01]  /*13590*/  HFMA2 R108, -RZ, RZ, 0, 1.1920928955078125e-07 ;  /* 0x00000002ff6c7431 */ /* 0x000fe200000001ff */
[----:B------:R-:W-:-:S05]  /*135a0*/  MOV R69, R107 ;  /* 0x0000006b00457202 */ /* 0x000fca0000000f00 */
[----:B------:R-:W-:-:S04]  /*135b0*/  FADD.FTZ R69, R68, R69 ;  /* 0x0000004544457221 */ /* 0x000fc80000010000 */
[----:B------:R-:W-:-:S07]  /*135c0*/  IMAD.MOV.U32 R111, RZ, RZ, R69 ;  /* 0x000000ffff6f7224 */ /* 0x000fce00078e0045 */
[----:B------:R-:W-:Y:S05]  /*135d0*/  WARPSYNC.COLLECTIVE R102, `(.L_x_7238) ;  /* 0x0000000066087348 */ /* 0x000fea0003c00000 */
[----:B------:R0:W1:Y:S02]  /*135e0*/  SHFL.BFLY P1, R107, R111, R108, R113 ;  /* 0x0c00006c6f6b7389 */ /* 0x0000640000020071 */
[----:B01----:R-:W-:Y:S05]  /*135f0*/  ENDCOLLECTIVE ;  /* 0x000000000000791b */ /* 0x003fea0003800000 */
.L_x_7238:
[----:B------:R-:W-:Y:S02]  /*13600*/  IMAD.MOV.U32 R108, RZ, RZ, 0x4 ;  /* 0x00000004ff6c7424 */ /* 0x000fe400078e00ff */
[----:B------:R-:W-:-:S04]  /*13610*/  IMAD.MOV.U32 R70, RZ, RZ, R107 ;  /* 0x000000ffff467224 */ /* 0x000fc800078e006b */
[----:B------:R-:W-:-:S05]  /*13620*/  FADD.FTZ R70, R69, R70 ;  /* 0x0000004645467221 */ /* 0x000fca0000010000 */
[----:B------:R-:W-:-:S07]  /*13630*/  MOV R111, R70 ;  /* 0x00000046006f7202 */ /* 0x000fce0000000f00 */
[----:B------:R-:W-:Y:S05]  /*13640*/  WARPSYNC.COLLECTIVE R102, `(.L_x_7239) ;  /* 0x0000000066087348 */ /* 0x000fea0003c00000 */
[----:B------:R0:W1:Y:S02]  /*13650*/  SHFL.BFLY P1, R107, R111, R108, R113 ;  /* 0x0c00006c6f6b7389 */ /* 0x0000640000020071 */
[----:B01----:R-:W-:Y:S05]  /*13660*/  ENDCOLLECTIVE ;  /* 0x000000000000791b */ /* 0x003fea0003800000 */
.L_x_7239:
[----:B------:R-:W-:Y:S01]  /*13670*/  HFMA2 R108, -RZ, RZ, 0, 4.76837158203125e-07 ;  /* 0x00000008ff6c7431 */ /* 0x000fe200000001ff */
[----:B------:R-:W-:-:S05]  /*13680*/  MOV R71, R107 ;  /* 0x0000006b00477202 */ /* 0x000fca0000000f00 */
[----:B------:R-:W-:-:S04]  /*13690*/  FADD.FTZ R71, R70, R71 ;  /* 0x0000004746477221 */ /* 0x000fc80000010000 */
[----:B------:R-:W-:-:S07]  /*136a0*/  IMAD.MOV.U32 R111, RZ, RZ, R71 ;  /* 0x000000ffff6f7224 */ /* 0x000fce00078e0047 */
[----:B------:R-:W-:Y:S05]  /*136b0*/  WARPSYNC.COLLECTIVE R102, `(.L_x_7240) ;  /* 0x0000000066087348 */ /* 0x000fea0003c00000 */
[----:B------:R0:W1:Y:S02]  /*136c0*/  SHFL.BFLY P1, R107, R111, R108, R113 ;  /* 0x0c00006c6f6b7389 */ /* 0x0000640000020071 */
[----:B01----:R-:W-:Y:S05]  /*136d0*/  ENDCOLLECTIVE ;  /* 0x000000000000791b */ /* 0x003fea0003800000 */
.L_x_7240:
[----:B------:R-:W-:Y:S02]  /*136e0*/  IMAD.MOV.U32 R108, RZ, RZ, 0x10 ;  /* 0x00000010ff6c7424 */ /* 0x000fe400078e00ff */
[----:B------:R-:W-:-:S04]  /*136f0*/  IMAD.MOV.U32 R96, RZ, RZ, R107 ;  /* 0x000000ffff607224 */ /* 0x000fc800078e006b */
[----:B------:R-:W-:-:S05]  /*13700*/  FADD.FTZ R96, R71, R96 ;  /* 0x0000006047607221 */ /* 0x000fca0000010000 */
[----:B------:R-:W-:-:S07]  /*13710*/  MOV R111, R96 ;  /* 0x00000060006f7202 */ /* 0x000fce0000000f00 */
[----:B------:R-:W-:Y:S05]  /*13720*/  WARPSYNC.COLLECTIVE R102, `(.L_x_7241) ;  /* 0x0000000066087348 */ /* 0x000fea0003c00000 */
[----:B------:R0:W1:Y:S02]  /*13730*/  SHFL.BFLY P1, R107, R111, R108, R113 ;  /* 0x0c00006c6f6b7389 */ /* 0x0000640000020071 */
[----:B01----:R-:W-:Y:S05]  /*13740*/  ENDCOLLECTIVE ;  /* 0x000000000000791b */ /* 0x003fea0003800000 */
.L_x_7241:
[----:B------:R-:W-:Y:S01]  /*13750*/  MOV R101, R107 ;  /* 0x0000006b00657202 */ /* 0x000fe20000000f00 */
[----:B------:R-:W-:Y:S06]  /*13760*/  BRA `(.L_x_7242) ;  /* 0xfffffff000207947 */ /* 0x000fec000383ffff */
.L_x_7243:
        /* <DEDUP_REMOVED lines=9> */
.L_x_28745:


//--------------------- .text._ZN10layer_norm13ln_fwd_kernelINS_13Kernel_traitsIf13__nv_bfloat16S2_S2_fjLj768ELj1ELj4ELj1ELj16ENS_18Kernel_traits_baseILj768EfS2_S2_S2_fjLj128EEEEELb1ELb1ELb0ELb0EEEvNS_9FwdParamsE --------------------------
	.section	.text._ZN10layer_norm13ln_fwd_kernelINS_13Kernel_traitsIf13__nv_bfloat16S2_S2_fjLj768ELj1ELj4ELj1ELj16ENS_18Kernel_traits_baseILj768EfS2_S2_S2_fjLj128EEEEELb1ELb1ELb0ELb0EEEvNS_9FwdParamsE,"ax",@progbits
	.align	128
        .global         _ZN10layer_norm13ln_fwd_kernelINS_13Kernel_traitsIf13__nv_bfloat16S2_S2_fjLj768ELj1ELj4ELj1ELj16ENS_18Kernel_traits_baseILj768EfS2_S2_S2_fjLj128EEEEELb1ELb1ELb0ELb0EEEvNS_9FwdParamsE
        .type           _ZN10layer_norm13ln_fwd_kernelINS_13Kernel_traitsIf13__nv_bfloat16S2_S2_fjLj768ELj1ELj4ELj1ELj16ENS_18Kernel_traits_baseILj768EfS2_S2_S2_fjLj128EEEEELb1ELb1ELb0ELb0EEEvNS_9FwdParamsE,@function
        .size           _ZN10layer_norm13ln_fwd_kernelINS_13Kernel_traitsIf13__nv_bfloat16S2_S2_fjLj768ELj1ELj4ELj1ELj16ENS_18Kernel_traits_baseILj768EfS2_S2_S2_fjLj128EEEEELb1ELb1ELb0ELb0EEEvNS_9FwdParamsE,(.L_x_28746 - _ZN10layer_norm13ln_fwd_kernelINS_13Kernel_traitsIf13__nv_bfloat16S2_S2_fjLj768ELj1ELj4ELj1ELj16ENS_18Kernel_traits_baseILj768EfS2_S2_S2_fjLj128EEEEELb1ELb1ELb0ELb0EEEvNS_9FwdParamsE)
        .other          _ZN10layer_norm13ln_fwd_kernelINS_13Kernel_traitsIf13__nv_bfloat16S2_S2_fjLj768ELj1ELj4ELj1ELj16ENS_18Kernel_traits_baseILj768EfS2_S2_S2_fjLj128EEEEELb1ELb1ELb0ELb0EEEvNS_9FwdParamsE,@"STO_CUDA_ENTRY STV_DEFAULT"
_ZN10layer_norm13ln_fwd_kernelINS_13Kernel_traitsIf13__nv_bfloat16S2_S2_fjLj768ELj1ELj4ELj1ELj16ENS_18Kernel_traits_baseILj768EfS2_S2_S2_fjLj128EEEEELb1ELb1ELb0ELb0EEEvNS_9FwdParamsE:
.text._ZN10layer_norm13ln_fwd_kernelINS_13Kernel_traitsIf13__nv_bfloat16S2_S2_fjLj768ELj1ELj4ELj1ELj16ENS_18Kernel_traits_baseILj768EfS2_S2_S2_fjLj128EEEEELb1ELb1ELb0ELb0EEEvNS_9FwdParamsE:
        /* <DEDUP_REMOVED lines=82> */
[----:B------:R-:W-:Y:S01]  /*0520*/  ISETP.GE.U32.AND P0, PT, R0, 0x60, PT ;  /* 0x000000600000780c */ /* 0x000fe20003f06070 */
[----:B------:R-:W-:-:S12]  /*0530*/  @P1 VIADD R7, R7, 0x20 ;  /* 0x0000002007071836 */ /* 0x000fd80000000000 */
        /* <DEDUP_REMOVED lines=14> */
.L_x_7245:
        /* <DEDUP_REMOVED lines=13> */
[----:B------:R0:W5:Y:S03]  /*06f0*/  @P1 LDG.E.128 R68, desc[UR8][R8.64+0x10] ;  /* 0x0000100808441981 */ /* 0x000166000c1e1d00 */
[----:B------:R-:W-:Y:S01]  /*0700*/  @P1 VIADD R7, R7, 0x20 ;  /* 0x0000002007071836 */ /* 0x000fe20000000000 */
[----:B------:R0:W5:Y:S02]  /*0710*/  @P1 LDG.E.128 R56, desc[UR8][R10.64] ;  /* 0x000000080a381981 */ /* 0x000164000c1e1d00 */
[----:B------:R-:W1:Y:S01]  /*0720*/  @P2 LDC.64 R22, c[0x0][0x3e8] ;  /* 0x0000fa00ff162b82 */ /* 0x000e620000000a00 */
[C---:B--2---:R-:W-:Y:S01]  /*0730*/  @P0 IMAD.WIDE.U32 R16, R3.reuse, 0x20, R12 ;  /* 0x0000002003100825 */ /* 0x044fe200078e000c */
        /* <DEDUP_REMOVED lines=24> */
.L_x_7246:
[----:B------:R-:W-:Y:S05]  /*08c0*/  BSYNC.RECONVERGENT B0 ;  /* 0x0000000000007941 */ /* 0x000fea0003800200 */
.L_x_7244:
[----:B------:R-:W1:Y:S02]  /*08d0*/  LDCU UR4, c[0x0][0x384] ;  /* 0x00007080ff0477ac */ /* 0x000e640008000800 */
[----:B-1----:R-:W-:-:S13]  /*08e0*/  ISETP.GE.AND P0, PT, R4, UR4, PT ;  /* 0x0000000404007c0c */ /* 0x002fda000bf06270 */
[----:B------:R-:W-:Y:S05]  /*08f0*/  @P0 EXIT ;  /* 0x000000000000094d */ /* 0x000fea0003800000 */
[----:B------:R-:W-:Y:S01]  /*0900*/  IMAD.HI.U32 R7, R2, -0x326172a9, RZ ;  /* 0xcd9e8d5702077827 */ /* 0x000fe200078e00ff */
[----:B------:R-:W1:Y:S01]  /*0910*/  LDCU.64 UR10, c[0x0][0x3e0] ;  /* 0x00007c00ff0a77ac */ /* 0x000e620008000a00 */
[----:B------:R-:W-:Y:S01]  /*0920*/  BSSY B0, `(.L_x_7247) ;  /* 0x000110f000007945 */ /* 0x000fe20003800000 */
[----:B------:R-:W-:Y:S01]  /*0930*/  LOP3.LUT R122, R122, 0x3, RZ, 0xc0, !PT ;  /* 0x000000037a7a7812 */ /* 0x000fe200078ec0ff */
[C---:B0-----:R-:W-:Y:S01]  /*0940*/  IMAD.HI.U32 R8, R5.reuse, -0x2daee0ad, RZ ;  /* 0xd2511f5305087827 */ /* 0x041fe200078e00ff */
[----:B------:R-:W-:Y:S01]  /*0950*/  LOP3.LUT R7, R6, UR6, R7, 0x96, !PT ;  /* 0x0000000606077c12 */ /* 0x000fe2000f8e9607 */
[----:B------:R-:W0:Y:S02]  /*0960*/  LDCU.U8 UR4, c[0x0][0x410] ;  /* 0x00008200ff0477ac */ /* 0x000e240008000000 */
[----:B------:R-:W-:Y:S01]  /*0970*/  IMAD R12, R5, -0x2daee0ad, RZ ;  /* 0xd2511f53050c7824 */ /* 0x000fe200078e02ff */
[----:B------:R-:W-:Y:S01]  /*0980*/  LOP3.LUT R8, R8, UR7, RZ, 0x3c, !PT ;  /* 0x0000000708087c12 */ /* 0x000fe2000f8e3cff */
[C---:B------:R-:W-:Y:S01]  /*0990*/  IMAD.HI.U32 R11, R7.reuse, -0x2daee0ad, RZ ;  /* 0xd2511f53070b7827 */ /* 0x040fe200078e00ff */
[----:B------:R-:W2:Y:S03]  /*09a0*/  LDCU UR33, c[0x0][0x388] ;  /* 0x00007100ff2177ac */ /* 0x000ea60008000800 */
[----:B------:R-:W-:Y:S01]  /*09b0*/  IMAD R10, R2, -0x326172a9, RZ ;  /* 0xcd9e8d57020a7824 */ /* 0x000fe200078e02ff */
[----:B------:R-:W-:Y:S01]  /*09c0*/  LOP3.LUT R11, R12, UR16, R11, 0x96, !PT ;  /* 0x000000100c0b7c12 */ /* 0x000fe2000f8e960b */
[C---:B------:R-:W-:Y:S01]  /*09d0*/  IMAD.HI.U32 R9, R8.reuse, -0x326172a9, RZ ;  /* 0xcd9e8d5708097827 */ /* 0x040fe200078e00ff */
[----:B------:R-:W3:Y:S03]  /*09e0*/  LDCU UR14, c[0x0][0x448] ;  /* 0x00008900ff0e77ac */ /* 0x000ee60008000800 */
[----:B------:R-:W-:Y:S01]  /*09f0*/  IMAD R13, R8, -0x326172a9, RZ ;  /* 0xcd9e8d57080d7824 */ /* 0x000fe200078e02ff */
[----:B------:R-:W-:Y:S01]  /*0a00*/  LOP3.LUT R9, R10, UR15, R9, 0x96, !PT ;  /* 0x0000000f0a097c12 */ /* 0x000fe2000f8e9609 */
[----:B------:R-:W-:Y:S01]  /*0a10*/  IMAD R10, R7, -0x2daee0ad, RZ ;  /* 0xd2511f53070a7824 */ /* 0x000fe200078e02ff */
[----:B-1----:R-:W-:Y:S01]  /*0a20*/  UISETP.NE.U32.AND UP0, UPT, UR10, URZ, UPT ;  /* 0x000000ff0a00728c */ /* 0x002fe2000bf05070 */
[----:B------:R-:W-:Y:S01]  /*0a30*/  IMAD.HI.U32 R8, R11, -0x326172a9, RZ ;  /* 0xcd9e8d570b087827 */ /* 0x000fe200078e00ff */
[----:B------:R-:W1:Y:S03]  /*0a40*/  LDCU.64 UR12, c[0x0][0x3a0] ;  /* 0x00007400ff0c77ac */ /* 0x000e660008000a00 */
[----:B------:R-:W-:Y:S01]  /*0a50*/  IMAD.HI.U32 R7, R9, -0x2daee0ad, RZ ;  /* 0xd2511f5309077827 */ /* 0x000fe200078e00ff */
[----:B------:R-:W-:Y:S01]  /*0a60*/  LOP3.LUT R8, R13, UR17, R8, 0x96, !PT ;  /* 0x000000110d087c12 */ /* 0x000fe2000f8e9608 */
[----:B------:R-:W-:-:S02]  /*0a70*/  UISETP.NE.AND.EX UP0, UPT, UR11, URZ, UPT, UP0 ;  /* 0x000000ff0b00728c */ /* 0x000fc4000bf05300 */
[----:B------:R-:W-:Y:S01]  /*0a80*/  IMAD R13, R9, -0x2daee0ad, RZ ;  /* 0xd2511f53090d7824 */ /* 0x000fe200078e02ff */
[----:B------:R-:W-:Y:S01]  /*0a90*/  LOP3.LUT R7, R10, UR18, R7, 0x96, !PT ;  /* 0x000000120a077c12 */ /* 0x000fe2000f8e9607 */
[----:B------:R-:W-:Y:S01]  /*0aa0*/  IMAD.HI.U32 R12, R8, -0x2daee0ad, RZ ;  /* 0xd2511f53080c7827 */ /* 0x000fe200078e00ff */
[----:B0-----:R-:W-:-:S03]  /*0ab0*/  UISETP.NE.AND UP2, UPT, UR4, URZ, UPT ;  /* 0x000000ff0400728c */ /* 0x001fc6000bf45270 */
        /* <DEDUP_REMOVED lines=42> */
[----:B-123--:R-:W-:-:S07]  /*0d60*/  IMAD R120, R8, -0x326172a9, RZ ;  /* 0xcd9e8d5708787824 */ /* 0x00efce00078e02ff */
.L_x_7506:
        /* <DEDUP_REMOVED lines=38> */
.L_x_28582:
[----:B------:R-:W-:Y:S05]  /*0fd0*/  BRX R8 -0xfe0                                          (*"BRANCH_TARGETS .L_x_28583,.L_x_28584,.L_x_28585"*) ;  /* 0xfffffff008087949 */ /* 0x000fea000383ffff */
.L_x_28585:
[----:B------:R-:W-:Y:S01]  /*0fe0*/  IADD3 R10, PT, PT, R122, 0x1, RZ ;  /* 0x000000017a0a7810 */ /* 0x000fe20007ffe0ff */
[----:B------:R-:W-:Y:S02]  /*0ff0*/  IMAD.MOV.U32 R114, RZ, RZ, R115 ;  /* 0x000000ffff727224 */ /* 0x000fe400078e0073 */
[----:B------:R-:W-:Y:S01]  /*1000*/  IMAD.MOV.U32 R8, RZ, RZ, R121 ;  /* 0x000000ffff087224 */ /* 0x000fe200078e0079 */
[----:B------:R-:W-:Y:S06]  /*1010*/  BRA `(.L_x_7252) ;  /* 0x0000000000f07947 */ /* 0x000fec0003800000 */
.L_x_28583:
[----:B------:R-:W-:Y:S01]  /*1020*/  MOV R114, R115 ;  /* 0x0000007300727202 */ /* 0x000fe20000000f00 */
[----:B------:R-:W-:Y:S02]  /*1030*/  IMAD.MOV.U32 R10, RZ, RZ, 0x3 ;  /* 0x00000003ff0a7424 */ /* 0x000fe400078e00ff */
[----:B------:R-:W-:Y:S01]  /*1040*/  IMAD.MOV.U32 R8, RZ, RZ, R123 ;  /* 0x000000ffff087224 */ /* 0x000fe200078e007b */
[----:B------:R-:W-:Y:S06]  /*1050*/  BRA `(.L_x_7252) ;  /* 0x0000000000e07947 */ /* 0x000fec0003800000 */
.L_x_28584:
        /* <DEDUP_REMOVED lines=13> */
.L_x_7254:
[----:B------:R-:W-:Y:S05]  /*1130*/  BSYNC.RECONVERGENT B3 ;  /* 0x0000000000037941 */ /* 0x000fea0003800200 */
.L_x_7253:
        /* <DEDUP_REMOVED lines=42> */
.L_x_7252:
[----:B------:R-:W-:Y:S05]  /*13e0*/  BSYNC.RECONVERGENT B2 ;  /* 0x0000000000027941 */ /* 0x000fea0003800200 */
.L_x_7251:
[----:B------:R-:W0:Y:S01]  /*13f0*/  LDC R102, c[0x0][0x408] ;  /* 0x00010200ff667b82 */ /* 0x000e220000000800 */
[----:B------:R-:W-:Y:S01]  /*1400*/  I2FP.F32.U32 R9, R8 ;  /* 0x0000000800097245 */ /* 0x000fe20000201000 */
[----:B------:R-:W-:Y:S01]  /*1410*/  IMAD.MOV.U32 R100, RZ, RZ, 0x2f800000 ;  /* 0x2f800000ff647424 */ /* 0x000fe200078e00ff */
[----:B------:R-:W-:Y:S01]  /*1420*/  ISETP.NE.AND P1, PT, R10, 0x1, PT ;  /* 0x000000010a00780c */ /* 0x000fe20003f25270 */
[C---:B-----5:R-:W-:Y:S01]  /*1430*/  IMAD.U32 R11, R20.reuse, 0x10000, RZ ;  /* 0x00010000140b7824 */ /* 0x060fe200078e00ff */
[----:B------:R-:W-:Y:S01]  /*1440*/  BSSY.RECONVERGENT B2, `(.L_x_7255) ;  /* 0x0000051000027945 */ /* 0x000fe20003800200 */
[----:B------:R-:W-:Y:S01]  /*1450*/  FFMA.FTZ R8, R9, R100, 1.1641532182693481445e-10 ;  /* 0x2f00000009087423 */ /* 0x000fe20000010064 */
[----:B------:R-:W-:Y:S01]  /*1460*/  PRMT R20, R20, 0x7632, R20 ;  /* 0x0000763214147816 */ /* 0x000fe20000000014 */
[----:B------:R-:W1:Y:S01]  /*1470*/  LDC R101, c[0x0][0x404] ;  /* 0x00010100ff657b82 */ /* 0x000e620000000800 */
[----:B------:R-:W-:Y:S01]  /*1480*/  FMUL.FTZ R11, R11, R112 ;  /* 0x000000700b0b7220 */ /* 0x000fe20000410000 */
[----:B------:R-:W-:Y:S01]  /*1490*/  PRMT R9, R24, 0x7632, R9 ;  /* 0x0000763218097816 */ /* 0x000fe20000000009 */
[----:B------:R-:W-:-:S02]  /*14a0*/  IMAD.MOV.U32 R115, RZ, RZ, 0x2 ;  /* 0x00000002ff737424 */ /* 0x000fc400078e00ff */
[----:B0-----:R-:W-:Y:S01]  /*14b0*/  FMUL.FTZ R11, R11, R102 ;  /* 0x000000660b0b7220 */ /* 0x001fe20000410000 */
[----:B-1----:R-:W-:Y:S02]  /*14c0*/  FSETP.GTU.FTZ.AND P0, PT, R8, R101, PT ;  /* 0x000000650800720b */ /* 0x002fe40003f1c000 */
[----:B------:R-:W-:Y:S02]  /*14d0*/  SHF.L.U32 R8, R24, 0x10, RZ ;  /* 0x0000001018087819 */ /* 0x000fe400000006ff */
        /* <DEDUP_REMOVED lines=14> */
.L_x_7257:
        /* <DEDUP_REMOVED lines=13> */
.L_x_7259:
[----:B------:R-:W-:Y:S05]  /*1690*/  BSYNC.RECONVERGENT B3 ;  /* 0x0000000000037941 */ /* 0x000fea0003800200 */
.L_x_7258:
        /* <DEDUP_REMOVED lines=43> */
.L_x_7256:
[----:B------:R-:W-:Y:S05]  /*1950*/  BSYNC.RECONVERGENT B2 ;  /* 0x0000000000027941 */ /* 0x000fea0003800200 */
.L_x_7255:
[----:B------:R-:W-:Y:S01]  /*1960*/  I2FP.F32.U32 R11, R11 ;  /* 0x0000000b000b7245 */ /* 0x000fe20000201000 */
[----:B------:R-:W-:Y:S01]  /*1970*/  IMAD.U32 R9, R9, 0x10000, RZ ;  /* 0x0001000009097824 */ /* 0x000fe200078e00ff */
[----:B------:R-:W-:Y:S01]  /*1980*/  SHF.L.U32 R103, R20, 0x10, RZ ;  /* 0x0000001014677819 */ /* 0x000fe200000006ff */
[----:B------:R-:W-:Y:S01]  /*1990*/  BSSY.RECONVERGENT B2, `(.L_x_7260) ;  /* 0x000004d000027945 */ /* 0x000fe20003800200 */
[----:B------:R-:W-:Y:S01]  /*19a0*/  ISETP.NE.AND P1, PT, R115, 0x1, PT ;  /* 0x000000017300780c */ /* 0x000fe20003f25270 */
[----:B------:R-:W-:Y:S01]  /*19b0*/  FFMA.FTZ R10, R11, R100, 1.1641532182693481445e-10 ;  /* 0x2f0000000b0a7423 */ /* 0x000fe20000010064 */
[----:B------:R-:W-:Y:S02]  /*19c0*/  IMAD.MOV.U32 R116, RZ, RZ, 0x2 ;  /* 0x00000002ff747424 */ /* 0x000fe400078e00ff */
[----:B------:R-:W-:Y:S01]  /*19d0*/  FMUL.FTZ R103, R103, R112 ;  /* 0x0000007067677220 */ /* 0x000fe20000410000 */
[----:B------:R-:W-:Y:S02]  /*19e0*/  MOV R11, R120 ;  /* 0x00000078000b7202 */ /* 0x000fe40000000f00 */
[----:B------:R-:W-:Y:S01]  /*19f0*/  FSETP.GTU.FTZ.AND P0, PT, R10, R101, PT ;  /* 0x000000650a00720b */ /* 0x000fe20003f1c000 */
[----:B------:R-:W-:-:S05]  /*1a00*/  FMUL.FTZ R103, R103, R102 ;  /* 0x0000006667677220 */ /* 0x000fca0000410000 */
        /* <DEDUP_REMOVED lines=12> */
.L_x_7262:
        /* <DEDUP_REMOVED lines=13> */
.L_x_7264:
[----:B------:R-:W-:Y:S05]  /*1ba0*/  BSYNC.RECONVERGENT B3 ;  /* 0x0000000000037941 */ /* 0x000fea0003800200 */
.L_x_7263:
        /* <DEDUP_REMOVED lines=43> */
.L_x_7261:
[----:B------:R-:W-:Y:S05]  /*1e60*/  BSYNC.RECONVERGENT B2 ;  /* 0x0000000000027941 */ /* 0x000fea0003800200 */
.L_x_7260:
[----:B------:R-:W-:Y:S01]  /*1e70*/  I2FP.F32.U32 R11, R11 ;  /* 0x0000000b000b7245 */ /* 0x000fe20000201000 */
[----:B------:R-:W-:Y:S01]  /*1e80*/  IMAD.U32 R103, R21, 0x10000, RZ ;  /* 0x0001000015677824 */ /* 0x000fe200078e00ff */
[----:B------:R-:W-:Y:S01]  /*1e90*/  ISETP.NE.AND P2, PT, R116, 0x1, PT ;  /* 0x000000017400780c */ /* 0x000fe20003f45270 */
[----:B------:R-:W-:Y:S01]  /*1ea0*/  BSSY.RECONVERGENT B2, `(.L_x_7265) ;  /* 0x000004f000027945 */ /* 0x000fe20003800200 */
[----:B------:R-:W-:Y:S02]  /*1eb0*/  HFMA2 R115, -RZ, RZ, 0, 1.1920928955078125e-07 ;  /* 0x00000002ff737431 */ /* 0x000fe400000001ff */
[----:B------:R-:W-:Y:S01]  /*1ec0*/  FFMA.FTZ R10, R11, R100, 1.1641532182693481445e-10 ;  /* 0x2f0000000b0a7423 */ /* 0x000fe20000010064 */
[----:B------:R-:W-:Y:S01]  /*1ed0*/  FMUL.FTZ R103, R103, R112 ;  /* 0x0000007067677220 */ /* 0x000fe20000410000 */
[----:B------:R-:W-:Y:S01]  /*1ee0*/  PRMT R11, R25, 0x7632, R11 ;  /* 0x00007632190b7816 */ /* 0x000fe2000000000b */
[----:B------:R-:W-:Y:S02]  /*1ef0*/  IMAD.MOV.U32 R20, RZ, RZ, R120 ;  /* 0x000000ffff147224 */ /* 0x000fe400078e0078 */
[----:B------:R-:W-:Y:S01]  /*1f00*/  FMUL.FTZ R103, R103, R102 ;  /* 0x0000006667677220 */ /* 0x000fe20000410000 */
[----:B------:R-:W-:Y:S01]  /*1f10*/  FSETP.GTU.FTZ.AND P1, PT, R10, R101, PT ;  /* 0x000000650a00720b */ /* 0x000fe20003f3c000 */
[----:B------:R-:W-:-:S03]  /*1f20*/  IMAD.U32 R10, R25, 0x10000, RZ ;  /* 0x00010000190a7824 */ /* 0x000fc600078e00ff */
[----:B------:R-:W-:Y:S02]  /*1f30*/  FSEL R103, R103, RZ, !P1 ;  /* 0x000000ff67677208 */ /* 0x000fe40004800000 */
[----:B------:R-:W-:-:S03]  /*1f40*/  PLOP3.LUT P1, PT, P1, PT, PT, 0x8, 0x80 ;  /* 0x000000000080781c */ /* 0x000fc60000f2e170 */
[----:B------:R-:W-:Y:S01]  /*1f50*/  FFMA.FTZ R10, R103, R82, R10 ;  /* 0x00000052670a7223 */ /* 0x000fe2000001000a */
[----:B------:R-:W-:Y:S01]  /*1f60*/  PRMT R103, R21, 0x7632, R103 ;  /* 0x0000763215677816 */ /* 0x000fe20000000067 */
        /* <DEDUP_REMOVED lines=9> */
.L_x_7267:
        /* <DEDUP_REMOVED lines=13> */
.L_x_7269:
[----:B------:R-:W-:Y:S05]  /*20d0*/  BSYNC.RECONVERGENT B3 ;  /* 0x0000000000037941 */ /* 0x000fea0003800200 */
.L_x_7268:
        /* <DEDUP_REMOVED lines=43> */
.L_x_7266:
[----:B------:R-:W-:Y:S05]  /*2390*/  BSYNC.RECONVERGENT B2 ;  /* 0x0000000000027941 */ /* 0x000fea0003800200 */
.L_x_7265:
        /* <DEDUP_REMOVED lines=23> */
.L_x_7272:
        /* <DEDUP_REMOVED lines=13> */
.L_x_7274:
[----:B------:R-:W-:Y:S05]  /*25e0*/  BSYNC.RECONVERGENT B3 ;  /* 0x0000000000037941 */ /* 0x000fea0003800200 */
.L_x_7273:
        /* <DEDUP_REMOVED lines=42> */
.L_x_7271:
[----:B------:R-:W-:Y:S05]  /*2890*/  BSYNC.RECONVERGENT B2 ;  /* 0x0000000000027941 */ /* 0x000fea0003800200 */
.L_x_7270:
        /* <DEDUP_REMOVED lines=24> */
.L_x_7277:
        /* <DEDUP_REMOVED lines=13> */
.L_x_7279:
[----:B------:R-:W-:Y:S05]  /*2af0*/  BSYNC.RECONVERGENT B3 ;  /* 0x0000000000037941 */ /* 0x000fea0003800200 */
.L_x_7278:
        /* <DEDUP_REMOVED lines=42> */
.L_x_7276:
[----:B------:R-:W-:Y:S05]  /*2da0*/  BSYNC.RECONVERGENT B2 ;  /* 0x0000000000027941 */ /* 0x000fea0003800200 */
.L_x_7275:
[----:B------:R-:W-:Y:S01]  /*2db0*/  I2FP.F32.U32 R21, R21 ;  /* 0x0000001500157245 */ /* 0x000fe20000201000 */
[----:B------:R-:W-:Y:S01]  /*2dc0*/  IMAD.U32 R103, R22, 0x10000, RZ ;  /* 0x0001000016677824 */ /* 0x000fe200078e00ff */
[----:B------:R-:W-:Y:S01]  /*2dd0*/  ISETP.NE.AND P5, PT, R115, 0x1, PT ;  /* 0x000000017300780c */ /* 0x000fe20003fa5270 */
[----:B------:R-:W-:Y:S01]  /*2de0*/  BSSY.RECONVERGENT B2, `(.L_x_7280) ;  /* 0x000004d000027945 */ /* 0x000fe20003800200 */
[----:B------:R-:W-:Y:S02]  /*2df0*/  IMAD.MOV.U32 R117, RZ, RZ, 0x2 ;  /* 0x00000002ff757424 */ /* 0x000fe400078e00ff */
[----:B------:R-:W-:Y:S01]  /*2e00*/  FFMA.FTZ R22, R21, R100, 1.1641532182693481445e-10 ;  /* 0x2f00000015167423 */ /* 0x000fe20000010064 */
[----:B------:R-:W-:Y:S01]  /*2e10*/  FMUL.FTZ R103, R103, R112 ;  /* 0x0000007067677220 */ /* 0x000fe20000410000 */
[----:B------:R-:W-:-:S03]  /*2e20*/  PRMT R21, R26, 0x7632, R21 ;  /* 0x000076321a157816 */ /* 0x000fc60000000015 */
[----:B------:R-:W-:Y:S01]  /*2e30*/  FMUL.FTZ R103, R103, R102 ;  /* 0x0000006667677220 */ /* 0x000fe20000410000 */
[----:B------:R-:W-:Y:S02]  /*2e40*/  FSETP.GTU.FTZ.AND P4, PT, R22, R101, PT ;  /* 0x000000651600720b */ /* 0x000fe40003f9c000 */
        /* <DEDUP_REMOVED lines=14> */
.L_x_7282:
        /* <DEDUP_REMOVED lines=13> */
.L_x_7284:
[----:B------:R-:W-:Y:S05]  /*3000*/  BSYNC.RECONVERGENT B3 ;  /* 0x0000000000037941 */ /* 0x000fea0003800200 */
.L_x_7283:
        /* <DEDUP_REMOVED lines=42> */
.L_x_7281:
[----:B------:R-:W-:Y:S05]  /*32b0*/  BSYNC.RECONVERGENT B2 ;  /* 0x0000000000027941 */ /* 0x000fea0003800200 */
.L_x_7280:
        /* <DEDUP_REMOVED lines=24> */
.L_x_7287:
        /* <DEDUP_REMOVED lines=15> */
.L_x_7289:
[----:B------:R-:W-:Y:S05]  /*3530*/  BSYNC.RECONVERGENT B3 ;  /* 0x0000000000037941 */ /* 0x000fea0003800200 */
.L_x_7288:
        /* <DEDUP_REMOVED lines=42> */
.L_x_7286:
[----:B------:R-:W-:Y:S05]  /*37e0*/  BSYNC.RECONVERGENT B2 ;  /* 0x0000000000027941 */ /* 0x000fea0003800200 */
.L_x_7285:
[----:B------:R-:W-:Y:S01]  /*37f0*/  I2FP.F32.U32 R103, R103 ;  /* 0x0000006700677245 */ /* 0x000fe20000201000 */
[----:B------:R-:W-:Y:S01]  /*3800*/  IMAD.U32 R23, R23, 0x10000, RZ ;  /* 0x0001000017177824 */ /* 0x000fe200078e00ff */
[----:B------:R-:W-:-:S03]  /*3810*/  PRMT R115, R27, 0x7632, R115 ;  /* 0x000076321b737816 */ /* 0x000fc60000000073 */
[----:B------:R-:W-:Y:S01]  /*3820*/  FFMA.FTZ R100, R103, R100, 1.1641532182693481445e-10 ;  /* 0x2f00000067647423 */ /* 0x000fe20000010064 */
[----:B------:R-:W-:Y:S01]  /*3830*/  FMUL.FTZ R23, R23, R112 ;  /* 0x0000007017177220 */ /* 0x000fe20000410000 */
[----:B------:R-:W-:-:S03]  /*3840*/  SHF.L.U32 R115, R115, 0x10, RZ ;  /* 0x0000001073737819 */ /* 0x000fc600000006ff */
[----:B------:R-:W-:Y:S01]  /*3850*/  FMUL.FTZ R23, R23, R102 ;  /* 0x0000006617177220 */ /* 0x000fe20000410000 */
        /* <DEDUP_REMOVED lines=9> */
.L_x_7250:
        /* <DEDUP_REMOVED lines=16> */
.L_x_7293:
        /* <DEDUP_REMOVED lines=13> */
.L_x_7295:
[----:B------:R-:W-:Y:S05]  /*3ac0*/  BSYNC.RECONVERGENT B3 ;  /* 0x0000000000037941 */ /* 0x000fea0003800200 */
.L_x_7294:
        /* <DEDUP_REMOVED lines=42> */
.L_x_7292:
[----:B------:R-:W-:Y:S05]  /*3d70*/  BSYNC.RECONVERGENT B2 ;  /* 0x0000000000027941 */ /* 0x000fea0003800200 */
.L_x_7291:
        /* <DEDUP_REMOVED lines=12> */
[----:B-1----:R-:W-:-:S04]  /*3e40*/  FSETP.GTU.FTZ.AND P0, PT, R8, R101, PT ;  /* 0x000000650800720b */ /* 0x002fc80003f1c000 */
        /* <DEDUP_REMOVED lines=14> */
.L_x_7298:
        /* <DEDUP_REMOVED lines=13> */
.L_x_7300:
[----:B------:R-:W-:Y:S05]  /*4000*/  BSYNC.RECONVERGENT B3 ;  /* 0x0000000000037941 */ /* 0x000fea0003800200 */
.L_x_7299:
        /* <DEDUP_REMOVED lines=42> */
.L_x_7297:
[----:B------:R-:W-:Y:S05]  /*42b0*/  BSYNC.RECONVERGENT B2 ;  /* 0x0000000000027941 */ /* 0x000fea0003800200 */
.L_x_7296:
        /* <DEDUP_REMOVED lines=22> */
.L_x_7303:
        /* <DEDUP_REMOVED lines=13> */
.L_x_7305:
[----:B------:R-:W-:Y:S05]  /*44f0*/  BSYNC.RECONVERGENT B3 ;  /* 0x0000000000037941 */ /* 0x000fea0003800200 */
.L_x_7304:
        /* <DEDUP_REMOVED lines=43> */
.L_x_7302:
[----:B------:R-:W-:Y:S05]  /*47b0*/  BSYNC.RECONVERGENT B2 ;  /* 0x0000000000027941 */ /* 0x000fea0003800200 */
.L_x_7301:
[----:B------:R-:W-:Y:S01]  /*47c0*/  I2FP.F32.U32 R11, R11 ;  /* 0x0000000b000b7245 */ /* 0x000fe20000201000 */
[----:B------:R-:W-:Y:S01]  /*47d0*/  IMAD.U32 R103, R21, 0x10000, RZ ;  /* 0x0001000015677824 */ /* 0x000fe200078e00ff */
        /* <DEDUP_REMOVED lines=8> */
[----:B------:R-:W-:Y:S02]  /*4860*/  FSEL R11, R11, RZ, !P1 ;  /* 0x000000ff0b0b7208 */ /* 0x000fe40004800000 */
[----:B------:R-:W-:-:S03]  /*4870*/  PLOP3.LUT P1, PT, P1, PT, PT, 0x8, 0x80 ;  /* 0x000000000080781c */ /* 0x000fc60000f2e170 */
[----:B------:R-:W-:Y:S01]  /*4880*/  FMUL.FTZ R10, R11, R82 ;  /* 0x000000520b0a7220 */ /* 0x000fe20000410000 */
        /* <DEDUP_REMOVED lines=10> */
.L_x_7308:
        /* <DEDUP_REMOVED lines=13> */
.L_x_7310:
[----:B------:R-:W-:Y:S05]  /*4a00*/  BSYNC.RECONVERGENT B3 ;  /* 0x0000000000037941 */ /* 0x000fea0003800200 */
.L_x_7309:
        /* <DEDUP_REMOVED lines=43> */
.L_x_7307:
[----:B------:R-:W-:Y:S05]  /*4cc0*/  BSYNC.RECONVERGENT B2 ;  /* 0x0000000000027941 */ /* 0x000fea0003800200 */
.L_x_7306:
        /* <DEDUP_REMOVED lines=22> */
.L_x_7313:
        /* <DEDUP_REMOVED lines=13> */
.L_x_7315:
[----:B------:R-:W-:Y:S05]  /*4f00*/  BSYNC.RECONVERGENT B3 ;  /* 0x0000000000037941 */ /* 0x000fea0003800200 */
.L_x_7314:
        /* <DEDUP_REMOVED lines=42> */
.L_x_7312:
[----:B------:R-:W-:Y:S05]  /*51b0*/  BSYNC.RECONVERGENT B2 ;  /* 0x0000000000027941 */ /* 0x000fea0003800200 */
.L_x_7311:
        /* <DEDUP_REMOVED lines=23> */
.L_x_7318:
        /* <DEDUP_REMOVED lines=13> */
.L_x_7320:
[----:B------:R-:W-:Y:S05]  /*5400*/  BSYNC.RECONVERGENT B3 ;  /* 0x0000000000037941 */ /* 0x000fea0003800200 */
.L_x_7319:
        /* <DEDUP_REMOVED lines=42> */
.L_x_7317:
[----:B------:R-:W-:Y:S05]  /*56b0*/  BSYNC.RECONVERGENT B2 ;  /* 0x0000000000027941 */ /* 0x000fea0003800200 */
.L_x_7316:
        /* <DEDUP_REMOVED lines=22> */
.L_x_7323:
        /* <DEDUP_REMOVED lines=13> */
.L_x_7325:
[----:B------:R-:W-:Y:S05]  /*58f0*/  BSYNC.RECONVERGENT B3 ;  /* 0x0000000000037941 */ /* 0x000fea0003800200 */
.L_x_7324:
        /* <DEDUP_REMOVED lines=42> */
.L_x_7322:
[----:B------:R-:W-:Y:S05]  /*5ba0*/  BSYNC.RECONVERGENT B2 ;  /* 0x0000000000027941 */ /* 0x000fea0003800200 */
.L_x_7321:
        /* <DEDUP_REMOVED lines=23> */
.L_x_7328:
        /* <DEDUP_REMOVED lines=15> */
.L_x_7330:
[----:B------:R-:W-:Y:S05]  /*5e10*/  BSYNC.RECONVERGENT B3 ;  /* 0x0000000000037941 */ /* 0x000fea0003800200 */
.L_x_7329:
        /* <DEDUP_REMOVED lines=42> */
.L_x_7327:
[----:B------:R-:W-:Y:S05]  /*60c0*/  BSYNC.RECONVERGENT B2 ;  /* 0x0000000000027941 */ /* 0x000fea0003800200 */
.L_x_7326:
[----:B------:R-:W-:Y:S01]  /*60d0*/  I2FP.F32.U32 R103, R103 ;  /* 0x0000006700677245 */ /* 0x000fe20000201000 */
[----:B------:R-:W-:-:S04]  /*60e0*/  IMAD.U32 R23, R23, 0x10000, RZ ;  /* 0x0001000017177824 */ /* 0x000fc800078e00ff */
[----:B------:R-:W-:Y:S01]  /*60f0*/  FFMA.FTZ R100, R103, R100, 1.1641532182693481445e-10 ;  /* 0x2f00000067647423 */ /* 0x000fe20000010064 */
[----:B------:R-:W-:-:S04]  /*6100*/  FMUL.FTZ R23, R23, R112 ;  /* 0x0000007017177220 */ /* 0x000fc80000410000 */
[----:B------:R-:W-:Y:S01]  /*6110*/  FMUL.FTZ R23, R23, R102 ;  /* 0x0000006617177220 */ /* 0x000fe20000410000 */
[----:B------:R-:W-:Y:S02]  /*6120*/  FSETP.GTU.FTZ.AND P6, PT, R100, R101, PT ;  /* 0x000000656400720b */ /* 0x000fe40003fdc000 */
[----:B------:R-:W-:Y:S02]  /*6130*/  F2FP.BF16.F32.PACK_AB R102, R21, R20 ;  /* 0x000000141566723e */ /* 0x000fe400000010ff */
[----:B------:R-:W-:Y:S02]  /*6140*/  FSEL R100, R23, RZ, !P6 ;  /* 0x000000ff17647208 */ /* 0x000fe40007000000 */
[----:B------:R-:W-:Y:S02]  /*6150*/  PLOP3.LUT P6, PT, P6, PT, PT, 0x8, 0x80 ;  /* 0x000000000080781c */ /* 0x000fe400037ce170 */
[----:B------:R-:W-:Y:S01]  /*6160*/  F2FP.BF16.F32.PACK_AB R101, R11, R10 ;  /* 0x0000000a0b65723e */ /* 0x000fe200000010ff */
[----:B------:R-:W-:Y:S01]  /*6170*/  FMUL.FTZ R23, R100, R79 ;  /* 0x0000004f64177220 */ /* 0x000fe20000410000 */
[----:B------:R-:W-:-:S04]  /*6180*/  F2FP.BF16.F32.PACK_AB R100, R9, R8 ;  /* 0x000000080964723e */ /* 0x000fc800000010ff */
[----:B------:R-:W-:-:S07]  /*6190*/  F2FP.BF16.F32.PACK_AB R103, R23, R22 ;  /* 0x000000161767723e */ /* 0x000fce00000010ff */
.L_x_7290:
        /* <DEDUP_REMOVED lines=10> */
[----:B------:R-:W-:Y:S01]  /*6240*/  LOP3.LUT R113, R113, R115, R116, 0xfe, !PT ;  /* 0x0000007371717212 */ /* 0x000fe200078efe74 */
[----:B------:R-:W-:Y:S01]  /*6250*/  IMAD.MOV.U32 R115, RZ, RZ, R114 ;  /* 0x000000ffff737224 */ /* 0x000fe200078e0072 */
[----:B------:R-:W-:Y:S02]  /*6260*/  SEL R117, RZ, 0x1, !P3 ;  /* 0x00000001ff757807 */ /* 0x000fe40005800000 */
        /* <DEDUP_REMOVED lines=8> */
.L_x_7249:
[----:B------:R-:W-:Y:S05]  /*62f0*/  BSYNC.RECONVERGENT B1 ;  /* 0x0000000000017941 */ /* 0x000fea0003800200 */
.L_x_7248:
        /* <DEDUP_REMOVED lines=29> */
.L_x_7336:
        /* <DEDUP_REMOVED lines=13> */
.L_x_7338:
[----:B------:R-:W-:Y:S05]  /*65a0*/  BSYNC.RECONVERGENT B3 ;  /* 0x0000000000037941 */ /* 0x000fea0003800200 */
.L_x_7337:
        /* <DEDUP_REMOVED lines=42> */
.L_x_7335:
[----:B------:R-:W-:Y:S05]  /*6850*/  BSYNC.RECONVERGENT B2 ;  /* 0x0000000000027941 */ /* 0x000fea0003800200 */
.L_x_7334:
        /* <DEDUP_REMOVED lines=16> */
[----:B------:R-:W-:Y:S01]  /*6960*/  FFMA.FTZ R12, R13, R56, R14 ;  /* 0x000000380d0c7223 */ /* 0x000fe2000001000e */
[----:B------:R-:W-:Y:S02]  /*6970*/  P2R R115, PR, RZ, 0x1 ;  /* 0x00000001ff737803 */ /* 0x000fe40000000000 */
[----:B------:R-:W-:Y:S02]  /*6980*/  PRMT R13, R24, 0x7632, R13 ;  /* 0x00007632180d7816 */ /* 0x000fe4000000000d */
        /* <DEDUP_REMOVED lines=10> */
.L_x_7341:
        /* <DEDUP_REMOVED lines=13> */
.L_x_7343:
[----:B------:R-:W-:Y:S05]  /*6b00*/  BSYNC.RECONVERGENT B3 ;  /* 0x0000000000037941 */ /* 0x000fea0003800200 */
.L_x_7342:
        /* <DEDUP_REMOVED lines=43> */
.L_x_7340:
[----:B------:R-:W-:Y:S05]  /*6dc0*/  BSYNC.RECONVERGENT B2 ;  /* 0x0000000000027941 */ /* 0x000fea0003800200 */
.L_x_7339:
        /* <DEDUP_REMOVED lines=23> */
.L_x_7346:
        /* <DEDUP_REMOVED lines=13> */
.L_x_7348:
[----:B------:R-:W-:Y:S05]  /*7010*/  BSYNC.RECONVERGENT B3 ;  /* 0x0000000000037941 */ /* 0x000fea0003800200 */
.L_x_7347:
        /* <DEDUP_REMOVED lines=43> */
.L_x_7345:
[----:B------:R-:W-:Y:S05]  /*72d0*/  BSYNC.RECONVERGENT B2 ;  /* 0x0000000000027941 */ /* 0x000fea0003800200 */
.L_x_7344:
        /* <DEDUP_REMOVED lines=13> */
[----:B------:R-:W-:Y:S01]  /*73b0*/  FFMA.FTZ R14, R15, R58, R100 ;  /* 0x0000003a0f0e7223 */ /* 0x000fe20000010064 */
        /* <DEDUP_REMOVED lines=11> */
.L_x_7351:
        /* <DEDUP_REMOVED lines=13> */
.L_x_7353:
[----:B------:R-:W-:Y:S05]  /*7540*/  BSYNC.RECONVERGENT B3 ;  /* 0x0000000000037941 */ /* 0x000fea0003800200 */
.L_x_7352:
        /* <DEDUP_REMOVED lines=42> */
.L_x_7350:
[----:B------:R-:W-:Y:S05]  /*77f0*/  BSYNC.RECONVERGENT B2 ;  /* 0x0000000000027941 */ /* 0x000fea0003800200 */
.L_x_7349:
        /* <DEDUP_REMOVED lines=23> */
.L_x_7356:
        /* <DEDUP_REMOVED lines=13> */
.L_x_7358:
[----:B------:R-:W-:Y:S05]  /*7a40*/  BSYNC.RECONVERGENT B3 ;  /* 0x0000000000037941 */ /* 0x000fea0003800200 */
.L_x_7357:
        /* <DEDUP_REMOVED lines=42> */
.L_x_7355:
[----:B------:R-:W-:Y:S05]  /*7cf0*/  BSYNC.RECONVERGENT B2 ;  /* 0x0000000000027941 */ /* 0x000fea0003800200 */
.L_x_7354:
        /* <DEDUP_REMOVED lines=24> */
.L_x_7361:
        /* <DEDUP_REMOVED lines=13> */
.L_x_7363:
[----:B------:R-:W-:Y:S05]  /*7f50*/  BSYNC.RECONVERGENT B3 ;  /* 0x0000000000037941 */ /* 0x000fea0003800200 */
.L_x_7362:
        /* <DEDUP_REMOVED lines=42> */
.L_x_7360:
[----:B------:R-:W-:Y:S05]  /*8200*/  BSYNC.RECONVERGENT B2 ;  /* 0x0000000000027941 */ /* 0x000fea0003800200 */
.L_x_7359:
[----:B------:R-:W-:Y:S01]  /*8210*/  I2FP.F32.U32 R101, R101 ;  /* 0x0000006500657245 */ /* 0x000fe20000201000 */
[----:B------:R-:W-:Y:S01]  /*8220*/  IMAD.U32 R105, R102, 0x10000, RZ ;  /* 0x0001000066697824 */ /* 0x000fe200078e00ff */
[----:B------:R-:W-:Y:S01]  /*8230*/  ISETP.NE.AND P5, PT, R119, 0x1, PT ;  /* 0x000000017700780c */ /* 0x000fe20003fa5270 */
[----:B------:R-:W-:Y:S01]  /*8240*/  BSSY.RECONVERGENT B2, `(.L_x_7364) ;  /* 0x000004d000027945 */ /* 0x000fe20003800200 */
[----:B------:R-:W-:Y:S01]  /*8250*/  PRMT R102, R26, 0x7632, R102 ;  /* 0x000076321a667816 */ /* 0x000fe20000000066 */
[----:B------:R-:W-:Y:S01]  /*8260*/  FFMA.FTZ R101, R101, R110, 1.1641532182693481445e-10 ;  /* 0x2f00000065657423 */ /* 0x000fe2000001006e */
[----:B------:R-:W-:Y:S01]  /*8270*/  FMUL.FTZ R100, R105, R112 ;  /* 0x0000007069647220 */ /* 0x000fe20000410000 */
[----:B------:R-:W-:Y:S01]  /*8280*/  IMAD.MOV.U32 R124, RZ, RZ, 0x2 ;  /* 0x00000002ff7c7424 */ /* 0x000fe200078e00ff */
[----:B------:R-:W-:Y:S02]  /*8290*/  SHF.L.U32 R105, R102, 0x10, RZ ;  /* 0x0000001066697819 */ /* 0x000fe400000006ff */
        /* <DEDUP_REMOVED lines=15> */
.L_x_7366:
        /* <DEDUP_REMOVED lines=13> */
.L_x_7368:
[----:B------:R-:W-:Y:S05]  /*8460*/  BSYNC.RECONVERGENT B3 ;  /* 0x0000000000037941 */ /* 0x000fea0003800200 */
.L_x_7367:
        /* <DEDUP_REMOVED lines=42> */
.L_x_7365:
[----:B------:R-:W-:Y:S05]  /*8710*/  BSYNC.RECONVERGENT B2 ;  /* 0x0000000000027941 */ /* 0x000fea0003800200 */
.L_x_7364:
        /* <DEDUP_REMOVED lines=24> */
.L_x_7371:
        /* <DEDUP_REMOVED lines=15> */
.L_x_7373:
[----:B------:R-:W-:Y:S05]  /*8990*/  BSYNC.RECONVERGENT B3 ;  /* 0x0000000000037941 */ /* 0x000fea0003800200 */
.L_x_7372:
        /* <DEDUP_REMOVED lines=42> */
.L_x_7370:
[----:B------:R-:W-:Y:S05]  /*8c40*/  BSYNC.RECONVERGENT B2 ;  /* 0x0000000000027941 */ /* 0x000fea0003800200 */
.L_x_7369:
[----:B------:R-:W-:Y:S01]  /*8c50*/  I2FP.F32.U32 R101, R101 ;  /* 0x0000006500657245 */ /* 0x000fe20000201000 */
[----:B------:R-:W-:Y:S01]  /*8c60*/  IMAD.U32 R119, R119, 0x10000, RZ ;  /* 0x0001000077777824 */ /* 0x000fe200078e00ff */
[----:B------:R-:W-:-:S03]  /*8c70*/  PRMT R102, R27, 0x7632, R102 ;  /* 0x000076321b667816 */ /* 0x000fc60000000066 */
[----:B------:R-:W-:Y:S01]  /*8c80*/  FFMA.FTZ R101, R101, R110, 1.1641532182693481445e-10 ;  /* 0x2f00000065657423 */ /* 0x000fe2000001006e */
[----:B------:R-:W-:Y:S01]  /*8c90*/  FMUL.FTZ R100, R119, R112 ;  /* 0x0000007077647220 */ /* 0x000fe20000410000 */
[----:B------:R-:W-:Y:S02]  /*8ca0*/  SHF.L.U32 R103, R102, 0x10, RZ ;  /* 0x0000001066677819 */ /* 0x000fe400000006ff */
[----:B------:R-:W-:Y:S01]  /*8cb0*/  F2FP.BF16.F32.PACK_AB R102, R105, R104 ;  /* 0x000000686966723e */ /* 0x000fe200000010ff */
[----:B------:R-:W-:Y:S01]  /*8cc0*/  FMUL.FTZ R100, R100, R117 ;  /* 0x0000007564647220 */ /* 0x000fe20000410000 */
[----:B------:R-:W-:Y:S02]  /*8cd0*/  FSETP.GTU.FTZ.AND P6, PT, R101, R116, PT ;  /* 0x000000746500720b */ /* 0x000fe40003fdc000 */
[----:B------:R-:W-:Y:S02]  /*8ce0*/  F2FP.BF16.F32.PACK_AB R101, R15, R14 ;  /* 0x0000000e0f65723e */ /* 0x000fe400000010ff */
[----:B------:R-:W-:-:S02]  /*8cf0*/  FSEL R100, R100, RZ, !P6 ;  /* 0x000000ff64647208 */ /* 0x000fc40007000000 */
[----:B------:R-:W-:-:S03]  /*8d00*/  PLOP3.LUT P6, PT, P6, PT, PT, 0x8, 0x80 ;  /* 0x000000000080781c */ /* 0x000fc600037ce170 */
[----:B------:R-:W-:Y:S01]  /*8d10*/  FFMA.FTZ R110, R100, R55, R103 ;  /* 0x00000037646e7223 */ /* 0x000fe20000010067 */
[----:B------:R-:W-:-:S04]  /*8d20*/  F2FP.BF16.F32.PACK_AB R100, R13, R12 ;  /* 0x0000000c0d64723e */ /* 0x000fc800000010ff */
[----:B------:R-:W-:Y:S01]  /*8d30*/  F2FP.BF16.F32.PACK_AB R103, R110, R109 ;  /* 0x0000006d6e67723e */ /* 0x000fe200000010ff */
[----:B------:R-:W-:Y:S06]  /*8d40*/  BRA `(.L_x_7374) ;  /* 0x0000002800307947 */ /* 0x000fec0003800000 */
.L_x_7333:
        /* <DEDUP_REMOVED lines=16> */
.L_x_7377:
        /* <DEDUP_REMOVED lines=13> */
.L_x_7379:
[----:B------:R-:W-:Y:S05]  /*8f20*/  BSYNC.RECONVERGENT B3 ;  /* 0x0000000000037941 */ /* 0x000fea0003800200 */
.L_x_7378:
        /* <DEDUP_REMOVED lines=42> */
.L_x_7376:
[----:B------:R-:W-:Y:S05]  /*91d0*/  BSYNC.RECONVERGENT B2 ;  /* 0x0000000000027941 */ /* 0x000fea0003800200 */
.L_x_7375:
        /* <DEDUP_REMOVED lines=27> */
.L_x_7382:
        /* <DEDUP_REMOVED lines=13> */
.L_x_7384:
[----:B------:R-:W-:Y:S05]  /*9460*/  BSYNC.RECONVERGENT B3 ;  /* 0x0000000000037941 */ /* 0x000fea0003800200 */
.L_x_7383:
        /* <DEDUP_REMOVED lines=43> */
.L_x_7381:
[----:B------:R-:W-:Y:S05]  /*9720*/  BSYNC.RECONVERGENT B2 ;  /* 0x0000000000027941 */ /* 0x000fea0003800200 */
.L_x_7380:
        /* <DEDUP_REMOVED lines=22> */
.L_x_7387:
        /* <DEDUP_REMOVED lines=13> */
.L_x_7389:
[----:B------:R-:W-:Y:S05]  /*9960*/  BSYNC.RECONVERGENT B3 ;  /* 0x0000000000037941 */ /* 0x000fea0003800200 */
.L_x_7388:
        /* <DEDUP_REMOVED lines=43> */
.L_x_7386:
[----:B------:R-:W-:Y:S05]  /*9c20*/  BSYNC.RECONVERGENT B2 ;  /* 0x0000000000027941 */ /* 0x000fea0003800200 */
.L_x_7385:
        /* <DEDUP_REMOVED lines=23> */
.L_x_7392:
        /* <DEDUP_REMOVED lines=13> */
.L_x_7394:
[----:B------:R-:W-:Y:S05]  /*9e70*/  BSYNC.RECONVERGENT B3 ;  /* 0x0000000000037941 */ /* 0x000fea0003800200 */
.L_x_7393:
        /* <DEDUP_REMOVED lines=41> */
[----:B------:R-:W-:Y:S02]  /*a110*/  IMAD.MOV.U32 R114, RZ, RZ, R104 ;  /* 0x000000ffff727224 */ /* 0x000fe400078e0068 */
[----:B------:R-:W-:-:S07]  /*a120*/  IMAD.MOV.U32 R104, RZ, RZ, RZ ;  /* 0x000000ffff687224 */ /* 0x000fce00078e00ff */
.L_x_7391:
[----:B------:R-:W-:Y:S05]  /*a130*/  BSYNC.RECONVERGENT B2 ;  /* 0x0000000000027941 */ /* 0x000fea0003800200 */
.L_x_7390:
        /* <DEDUP_REMOVED lines=22> */
.L_x_7397:
        /* <DEDUP_REMOVED lines=13> */
.L_x_7399:
[----:B------:R-:W-:Y:S05]  /*a370*/  BSYNC.RECONVERGENT B3 ;  /* 0x0000000000037941 */ /* 0x000fea0003800200 */
.L_x_7398:
        /* <DEDUP_REMOVED lines=42> */
.L_x_7396:
[----:B------:R-:W-:Y:S05]  /*a620*/  BSYNC.RECONVERGENT B2 ;  /* 0x0000000000027941 */ /* 0x000fea0003800200 */
.L_x_7395:
[----:B------:R-:W-:Y:S01]  /*a630*/  I2FP.F32.U32 R101, R101 ;  /* 0x0000006500657245 */ /* 0x000fe20000201000 */
[C---:B------:R-:W-:Y:S01]  /*a640*/  IMAD.U32 R105, R102.reuse, 0x10000, RZ ;  /* 0x0001000066697824 */ /* 0x040fe200078e00ff */
        /* <DEDUP_REMOVED lines=21> */
.L_x_7402:
        /* <DEDUP_REMOVED lines=13> */
.L_x_7404:
[----:B------:R-:W-:Y:S05]  /*a870*/  BSYNC.RECONVERGENT B3 ;  /* 0x0000000000037941 */ /* 0x000fea0003800200 */
.L_x_7403:
        /* <DEDUP_REMOVED lines=42> */
.L_x_7401:
[----:B------:R-:W-:Y:S05]  /*ab20*/  BSYNC.RECONVERGENT B2 ;  /* 0x0000000000027941 */ /* 0x000fea0003800200 */
.L_x_7400:
        /* <DEDUP_REMOVED lines=22> */
.L_x_7407:
        /* <DEDUP_REMOVED lines=13> */
.L_x_7409:
[----:B------:R-:W-:Y:S05]  /*ad60*/  BSYNC.RECONVERGENT B3 ;  /* 0x0000000000037941 */ /* 0x000fea0003800200 */
.L_x_7408:
        /* <DEDUP_REMOVED lines=42> */
.L_x_7406:
[----:B------:R-:W-:Y:S05]  /*b010*/  BSYNC.RECONVERGENT B2 ;  /* 0x0000000000027941 */ /* 0x000fea0003800200 */
.L_x_7405:
        /* <DEDUP_REMOVED lines=23> */
.L_x_7412:
        /* <DEDUP_REMOVED lines=15> */
.L_x_7414:
[----:B------:R-:W-:Y:S05]  /*b280*/  BSYNC.RECONVERGENT B3 ;  /* 0x0000000000037941 */ /* 0x000fea0003800200 */
.L_x_7413:
        /* <DEDUP_REMOVED lines=42> */
.L_x_7411:
[----:B------:R-:W-:Y:S05]  /*b530*/  BSYNC.RECONVERGENT B2 ;  /* 0x0000000000027941 */ /* 0x000fea0003800200 */
.L_x_7410:
[----:B------:R-:W-:Y:S01]  /*b540*/  I2FP.F32.U32 R101, R101 ;  /* 0x0000006500657245 */ /* 0x000fe20000201000 */
[----:B------:R-:W-:Y:S01]  /*b550*/  IMAD.U32 R119, R119, 0x10000, RZ ;  /* 0x0001000077777824 */ /* 0x000fe200078e00ff */
[----:B------:R-:W-:-:S03]  /*b560*/  F2FP.BF16.F32.PACK_AB R102, R105, R104 ;  /* 0x000000686966723e */ /* 0x000fc600000010ff */
[----:B------:R-:W-:Y:S01]  /*b570*/  FFMA.FTZ R101, R101, R110, 1.1641532182693481445e-10 ;  /* 0x2f00000065657423 */ /* 0x000fe2000001006e */
[----:B------:R-:W-:-:S04]  /*b580*/  FMUL.FTZ R100, R119, R112 ;  /* 0x0000007077647220 */ /* 0x000fc80000410000 */
[----:B------:R-:W-:Y:S01]  /*b590*/  FMUL.FTZ R100, R100, R117 ;  /* 0x0000007564647220 */ /* 0x000fe20000410000 */
[----:B------:R-:W-:Y:S02]  /*b5a0*/  FSETP.GTU.FTZ.AND P6, PT, R101, R116, PT ;  /* 0x000000746500720b */ /* 0x000fe40003fdc000 */
[----:B------:R-:W-:Y:S02]  /*b5b0*/  F2FP.BF16.F32.PACK_AB R101, R15, R14 ;  /* 0x0000000e0f65723e */ /* 0x000fe400000010ff */
[----:B------:R-:W-:Y:S02]  /*b5c0*/  FSEL R100, R100, RZ, !P6 ;  /* 0x000000ff64647208 */ /* 0x000fe40007000000 */
[----:B------:R-:W-:-:S03]  /*b5d0*/  PLOP3.LUT P6, PT, P6, PT, PT, 0x8, 0x80 ;  /* 0x000000000080781c */ /* 0x000fc600037ce170 */
[----:B------:R-:W-:Y:S01]  /*b5e0*/  FMUL.FTZ R110, R100, R55 ;  /* 0x00000037646e7220 */ /* 0x000fe20000410000 */
[----:B------:R-:W-:-:S04]  /*b5f0*/  F2FP.BF16.F32.PACK_AB R100, R13, R12 ;  /* 0x0000000c0d64723e */ /* 0x000fc800000010ff */
[----:B------:R-:W-:-:S07]  /*b600*/  F2FP.BF16.F32.PACK_AB R103, R110, R109 ;  /* 0x0000006d6e67723e */ /* 0x000fce00000010ff */
.L_x_7374:
        /* <DEDUP_REMOVED lines=16> */
[----:B------:R-:W-:Y:S02]  /*b710*/  MOV R115, R114 ;  /* 0x0000007200737202 */ /* 0x000fe40000000f00 */
[----:B------:R0:W-:Y:S01]  /*b720*/  STG.E.128 desc[UR8][R126.64], R100 ;  /* 0x000000647e007986 */ /* 0x0001e2000c101d08 */
[----:B-1----:R-:W-:-:S04]  /*b730*/  IMAD.WIDE.U32 R116, R113, 0x8, R116 ;  /* 0x0000000871747825 */ /* 0x002fc800078e0074 */
[----:B------:R-:W-:Y:S01]  /*b740*/  VIADD R113, R113, 0x20 ;  /* 0x0000002071717836 */ /* 0x000fe20000000000 */
[----:B------:R0:W-:Y:S06]  /*b750*/  STG.E.64 desc[UR8][R116.64], R124 ;  /* 0x0000007c74007986 */ /* 0x0001ec000c101b08 */
.L_x_7332:
[----:B------:R-:W-:Y:S05]  /*b760*/  BSYNC.RECONVERGENT B1 ;  /* 0x0000000000017941 */ /* 0x000fea0003800200 */
.L_x_7331:
        /* <DEDUP_REMOVED lines=28> */
.L_x_7420:
        /* <DEDUP_REMOVED lines=13> */
.L_x_7422:
[----:B------:R-:W-:Y:S05]  /*ba00*/  BSYNC.RECONVERGENT B3 ;  /* 0x0000000000037941 */ /* 0x000fea0003800200 */
.L_x_7421:
        /* <DEDUP_REMOVED lines=42> */
.L_x_7419:
[----:B------:R-:W-:Y:S05]  /*bcb0*/  BSYNC.RECONVERGENT B2 ;  /* 0x0000000000027941 */ /* 0x000fea0003800200 */
.L_x_7418:
[----:B------:R-:W0:Y:S01]  /*bcc0*/  LDC R119, c[0x0][0x408] ;  /* 0x00010200ff777b82 */ /* 0x000e220000000800 */
[----:B------:R-:W-:Y:S01]  /*bcd0*/  HFMA2 R117, -RZ, RZ, 0.1171875, 0 ;  /* 0x2f800000ff757431 */ /* 0x000fe200000001ff */
[----:B------:R-:W-:Y:S01]  /*bce0*/  I2FP.F32.U32 R16, R16 ;  /* 0x0000001000107245 */ /* 0x000fe20000201000 */
[----:B-----5:R-:W-:Y:S01]  /*bcf0*/  IMAD.U32 R19, R100, 0x10000, RZ ;  /* 0x0001000064137824 */ /* 0x020fe200078e00ff */
[----:B------:R-:W-:Y:S01]  /*bd00*/  ISETP.NE.AND P2, PT, R106, 0x1, PT ;  /* 0x000000016a00780c */ /* 0x000fe20003f45270 */
[----:B------:R-:W-:Y:S01]  /*bd10*/  IMAD.U32 R18, R24, 0x10000, RZ ;  /* 0x0001000018127824 */ /* 0x000fe200078e00ff */
[----:B------:R-:W-:Y:S01]  /*bd20*/  BSSY.RECONVERGENT B2, `(.L_x_7423) ;  /* 0x0000050000027945 */ /* 0x000fe20003800200 */
[----:B------:R-:W-:Y:S01]  /*bd30*/  HFMA2 R111, -RZ, RZ, 0, 1.1920928955078125e-07 ;  /* 0x00000002ff6f7431 */ /* 0x000fe200000001ff */
[----:B------:R-:W1:Y:S01]  /*bd40*/  LDC R118, c[0x0][0x404] ;  /* 0x00010100ff767b82 */ /* 0x000e620000000800 */
[----:B------:R-:W-:Y:S01]  /*bd50*/  PRMT R100, R100, 0x7632, R100 ;  /* 0x0000763264647816 */ /* 0x000fe20000000064 */
[----:B------:R-:W-:Y:S01]  /*bd60*/  FFMA.FTZ R17, R16, R117, 1.1641532182693481445e-10 ;  /* 0x2f00000010117423 */ /* 0x000fe20000010075 */
[----:B------:R-:W-:-:S04]  /*bd70*/  FMUL.FTZ R16, R19, R112 ;  /* 0x0000007013107220 */ /* 0x000fc80000410000 */
[----:B0-----:R-:W-:Y:S01]  /*bd80*/  FMUL.FTZ R16, R16, R119 ;  /* 0x0000007710107220 */ /* 0x001fe20000410000 */
[----:B-1----:R-:W-:-:S04]  /*bd90*/  FSETP.GTU.FTZ.AND P1, PT, R17, R118, PT ;  /* 0x000000761100720b */ /* 0x002fc80003f3c000 */
[----:B------:R-:W-:Y:S02]  /*bda0*/  FSEL R17, R16, RZ, !P1 ;  /* 0x000000ff10117208 */ /* 0x000fe40004800000 */
[----:B------:R-:W-:-:S03]  /*bdb0*/  PLOP3.LUT P1, PT, P1, PT, PT, 0x8, 0x80 ;  /* 0x000000000080781c */ /* 0x000fc60000f2e170 */
[----:B------:R-:W-:Y:S01]  /*bdc0*/  FFMA.FTZ R16, R17, R32, R18 ;  /* 0x0000002011107223 */ /* 0x000fe20000010012 */
[----:B------:R-:W-:Y:S01]  /*bdd0*/  P2R R115, PR, RZ, 0x2 ;  /* 0x00000002ff737803 */ /* 0x000fe20000000000 */
[----:B------:R-:W-:Y:S01]  /*bde0*/  IMAD.MOV.U32 R18, RZ, RZ, R120 ;  /* 0x000000ffff127224 */ /* 0x000fe200078e0078 */
[----:B------:R-:W-:Y:S01]  /*bdf0*/  PRMT R17, R24, 0x7632, R17 ;  /* 0x0000763218117816 */ /* 0x000fe20000000011 */
        /* <DEDUP_REMOVED lines=9> */
.L_x_7425:
        /* <DEDUP_REMOVED lines=13> */
.L_x_7427:
[----:B------:R-:W-:Y:S05]  /*bf60*/  BSYNC.RECONVERGENT B3 ;  /* 0x0000000000037941 */ /* 0x000fea0003800200 */
.L_x_7426:
        /* <DEDUP_REMOVED lines=43> */
.L_x_7424:
[----:B------:R-:W-:Y:S05]  /*c220*/  BSYNC.RECONVERGENT B2 ;  /* 0x0000000000027941 */ /* 0x000fea0003800200 */
.L_x_7423:
        /* <DEDUP_REMOVED lines=24> */
.L_x_7430:
        /* <DEDUP_REMOVED lines=13> */
.L_x_7432:
[----:B------:R-:W-:Y:S05]  /*c480*/  BSYNC.RECONVERGENT B3 ;  /* 0x0000000000037941 */ /* 0x000fea0003800200 */
.L_x_7431:
        /* <DEDUP_REMOVED lines=42> */
[----:B------:R-:W-:-:S07]  /*c730*/  HFMA2 R106, -RZ, RZ, 0, 0 ;  /* 0x00000000ff6a7431 */ /* 0x000fce00000001ff */
.L_x_7429:
[----:B------:R-:W-:Y:S05]  /*c740*/  BSYNC.RECONVERGENT B2 ;  /* 0x0000000000027941 */ /* 0x000fea0003800200 */
.L_x_7428:
        /* <DEDUP_REMOVED lines=14> */
[----:B------:R-:W-:Y:S02]  /*c830*/  PRMT R19, R25, 0x7632, R19 ;  /* 0x0000763219137816 */ /* 0x000fe40000000013 */
        /* <DEDUP_REMOVED lines=10> */
.L_x_7435:
        /* <DEDUP_REMOVED lines=13> */
.L_x_7437:
[----:B------:R-:W-:Y:S05]  /*c9b0*/  BSYNC.RECONVERGENT B3 ;  /* 0x0000000000037941 */ /* 0x000fea0003800200 */
.L_x_7436:
        /* <DEDUP_REMOVED lines=43> */
.L_x_7434:
[----:B------:R-:W-:Y:S05]  /*cc70*/  BSYNC.RECONVERGENT B2 ;  /* 0x0000000000027941 */ /* 0x000fea0003800200 */
.L_x_7433:
[----:B------:R-:W-:Y:S01]  /*cc80*/  I2FP.F32.U32 R100, R100 ;  /* 0x0000006400647245 */ /* 0x000fe20000201000 */
[----:B------:R-:W-:Y:S01]  /*cc90*/  IMAD.U32 R19, R19, 0x10000, RZ ;  /* 0x0001000013137824 */ /* 0x000fe200078e00ff */
[----:B------:R-:W-:Y:S01]  /*cca0*/  SHF.L.U32 R111, R111, 0x10, RZ ;  /* 0x000000106f6f7819 */ /* 0x000fe200000006ff */
[----:B------:R-:W-:Y:S01]  /*ccb0*/  BSSY.RECONVERGENT B2, `(.L_x_7438) ;  /* 0x000004c000027945 */ /* 0x000fe20003800200 */
[----:B------:R-:W-:Y:S01]  /*ccc0*/  ISETP.NE.AND P3, PT, R107, 0x1, PT ;  /* 0x000000016b00780c */ /* 0x000fe20003f65270 */
[----:B------:R-:W-:Y:S02]  /*ccd0*/  FFMA.FTZ R101, R100, R117, 1.1641532182693481445e-10 ;  /* 0x2f00000064657423 */ /* 0x000fe40000010075 */
[----:B------:R-:W-:Y:S01]  /*cce0*/  FMUL.FTZ R100, R111, R112 ;  /* 0x000000706f647220 */ /* 0x000fe20000410000 */
[----:B------:R-:W-:Y:S02]  /*ccf0*/  HFMA2 R111, -RZ, RZ, 0, 1.1920928955078125e-07 ;  /* 0x00000002ff6f7431 */ /* 0x000fe400000001ff */
[----:B------:R-:W-:Y:S01]  /*cd00*/  FSETP.GTU.FTZ.AND P2, PT, R101, R118, PT ;  /* 0x000000766500720b */ /* 0x000fe20003f5c000 */
[----:B------:R-:W-:Y:S01]  /*cd10*/  FMUL.FTZ R100, R100, R119 ;  /* 0x0000007764647220 */ /* 0x000fe20000410000 */
[----:B------:R-:W-:-:S04]  /*cd20*/  IMAD.MOV.U32 R101, RZ, RZ, R120 ;  /* 0x000000ffff657224 */ /* 0x000fc800078e0078 */
        /* <DEDUP_REMOVED lines=12> */
.L_x_7440:
        /* <DEDUP_REMOVED lines=13> */
.L_x_7442:
[----:B------:R-:W-:Y:S05]  /*cec0*/  BSYNC.RECONVERGENT B3 ;  /* 0x0000000000037941 */ /* 0x000fea0003800200 */
.L_x_7441:
        /* <DEDUP_REMOVED lines=42> */
.L_x_7439:
[----:B------:R-:W-:Y:S05]  /*d170*/  BSYNC.RECONVERGENT B2 ;  /* 0x0000000000027941 */ /* 0x000fea0003800200 */
.L_x_7438:
        /* <DEDUP_REMOVED lines=8> */
[----:B------:R-:W-:Y:S02]  /*d200*/  PRMT R102, R102, 0x7632, R102 ;  /* 0x0000763266667816 */ /* 0x000fe40000000066 */
[----:B------:R-:W-:Y:S01]  /*d210*/  FSETP.GTU.FTZ.AND P3, PT, R101, R118, PT ;  /* 0x000000766500720b */ /* 0x000fe20003f7c000 */
[----:B------:R-:W-:-:S05]  /*d220*/  FMUL.FTZ R100, R100, R119 ;  /* 0x0000007764647220 */ /* 0x000fca0000410000 */
        /* <DEDUP_REMOVED lines=13> */
.L_x_7445:
        /* <DEDUP_REMOVED lines=13> */
.L_x_7447:
[----:B------:R-:W-:Y:S05]  /*d3d0*/  BSYNC.RECONVERGENT B3 ;  /* 0x0000000000037941 */ /* 0x000fea0003800200 */
.L_x_7446:
        /* <DEDUP_REMOVED lines=42> */
.L_x_7444:
[----:B------:R-:W-:Y:S05]  /*d680*/  BSYNC.RECONVERGENT B2 ;  /* 0x0000000000027941 */ /* 0x000fea0003800200 */
.L_x_7443:
[----:B------:R-:W-:Y:S01]  /*d690*/  I2FP.F32.U32 R100, R101 ;  /* 0x0000006500647245 */ /* 0x000fe20000201000 */
[----:B------:R-:W-:Y:S01]  /*d6a0*/  BSSY.RECONVERGENT B2, `(.L_x_7448) ;  /* 0x000004f000027945 */ /* 0x000fe20003800200 */
[----:B------:R-:W-:Y:S01]  /*d6b0*/  SHF.L.U32 R107, R102, 0x10, RZ ;  /* 0x00000010666b7819 */ /* 0x000fe200000006ff */
[----:B------:R-:W-:Y:S01]  /*d6c0*/  HFMA2 R125, -RZ, RZ, 0, 1.1920928955078125e-07 ;  /* 0x00000002ff7d7431 */ /* 0x000fe200000001ff */
[----:B------:R-:W-:Y:S01]  /*d6d0*/  ISETP.NE.AND P5, PT, R122, 0x1, PT ;  /* 0x000000017a00780c */ /* 0x000fe20003fa5270 */
[----:B------:R-:W-:Y:S01]  /*d6e0*/  FFMA.FTZ R101, R100, R117, 1.1641532182693481445e-10 ;  /* 0x2f00000064657423 */ /* 0x000fe20000010075 */
[----:B------:R-:W-:Y:S01]  /*d6f0*/  PRMT R102, R26, 0x7632, R102 ;  /* 0x000076321a667816 */ /* 0x000fe20000000066 */
[----:B------:R-:W-:-:S03]  /*d700*/  FMUL.FTZ R100, R107, R112 ;  /* 0x000000706b647220 */ /* 0x000fc60000410000 */
[----:B------:R-:W-:Y:S01]  /*d710*/  FSETP.GTU.FTZ.AND P4, PT, R101, R118, PT ;  /* 0x000000766500720b */ /* 0x000fe20003f9c000 */
[----:B------:R-:W-:Y:S01]  /*d720*/  FMUL.FTZ R100, R100, R119 ;  /* 0x0000007764647220 */ /* 0x000fe20000410000 */
[----:B------:R-:W-:Y:S02]  /*d730*/  IMAD.U32 R107, R102, 0x10000, RZ ;  /* 0x00010000666b7824 */ /* 0x000fe400078e00ff */
[----:B------:R-:W-:Y:S02]  /*d740*/  IMAD.MOV.U32 R101, RZ, RZ, R120 ;  /* 0x000000ffff657224 */ /* 0x000fe400078e0078 */
        /* <DEDUP_REMOVED lines=12> */
.L_x_7450:
        /* <DEDUP_REMOVED lines=13> */
.L_x_7452:
[----:B------:R-:W-:Y:S05]  /*d8e0*/  BSYNC.RECONVERGENT B3 ;  /* 0x0000000000037941 */ /* 0x000fea0003800200 */
.L_x_7451:
        /* <DEDUP_REMOVED lines=42> */
.L_x_7449:
[----:B------:R-:W-:Y:S05]  /*db90*/  BSYNC.RECONVERGENT B2 ;  /* 0x0000000000027941 */ /* 0x000fea0003800200 */
.L_x_7448:
        /* <DEDUP_REMOVED lines=24> */
.L_x_7455:
        /* <DEDUP_REMOVED lines=15> */
.L_x_7457:
[----:B------:R-:W-:Y:S05]  /*de10*/  BSYNC.RECONVERGENT B3 ;  /* 0x0000000000037941 */ /* 0x000fea0003800200 */
.L_x_7456:
        /* <DEDUP_REMOVED lines=42> */
.L_x_7454:
[----:B------:R-:W-:Y:S05]  /*e0c0*/  BSYNC.RECONVERGENT B2 ;  /* 0x0000000000027941 */ /* 0x000fea0003800200 */
.L_x_7453:
[----:B------:R-:W-:Y:S02]  /*e0d0*/  I2FP.F32.U32 R100, R101 ;  /* 0x0000006500647245 */ /* 0x000fe40000201000 */
[----:B------:R-:W-:Y:S02]  /*e0e0*/  SHF.L.U32 R101, R124, 0x10, RZ ;  /* 0x000000107c657819 */ /* 0x000fe400000006ff */
[----:B------:R-:W-:Y:S01]  /*e0f0*/  PRMT R102, R27, 0x7632, R102 ;  /* 0x000076321b667816 */ /* 0x000fe20000000066 */
[----:B------:R-:W-:Y:S01]  /*e100*/  FFMA.FTZ R117, R100, R117, 1.1641532182693481445e-10 ;  /* 0x2f00000064757423 */ /* 0x000fe20000010075 */
[----:B------:R-:W-:Y:S01]  /*e110*/  F2FP.BF16.F32.PACK_AB R100, R17, R16 ;  /* 0x000000101164723e */ /* 0x000fe200000010ff */
[----:B------:R-:W-:Y:S02]  /*e120*/  FMUL.FTZ R112, R101, R112 ;  /* 0x0000007065707220 */ /* 0x000fe40000410000 */
[----:B------:R-:W-:Y:S01]  /*e130*/  IMAD.U32 R101, R102, 0x10000, RZ ;  /* 0x0001000066657824 */ /* 0x000fe200078e00ff */
[----:B------:R-:W-:Y:S01]  /*e140*/  FSETP.GTU.FTZ.AND P6, PT, R117, R118, PT ;  /* 0x000000767500720b */ /* 0x000fe20003fdc000 */
[----:B------:R-:W-:Y:S01]  /*e150*/  FMUL.FTZ R112, R112, R119 ;  /* 0x0000007770707220 */ /* 0x000fe20000410000 */
[----:B------:R-:W-:-:S04]  /*e160*/  F2FP.BF16.F32.PACK_AB R102, R107, R106 ;  /* 0x0000006a6b66723e */ /* 0x000fc800000010ff */
[----:B------:R-:W-:Y:S02]  /*e170*/  FSEL R112, R112, RZ, !P6 ;  /* 0x000000ff70707208 */ /* 0x000fe40007000000 */
[----:B------:R-:W-:-:S03]  /*e180*/  PLOP3.LUT P6, PT, P6, PT, PT, 0x8, 0x80 ;  /* 0x000000000080781c */ /* 0x000fc600037ce170 */
[----:B------:R-:W-:Y:S01]  /*e190*/  FFMA.FTZ R118, R112, R31, R101 ;  /* 0x0000001f70767223 */ /* 0x000fe20000010065 */
[----:B------:R-:W-:-:S04]  /*e1a0*/  F2FP.BF16.F32.PACK_AB R101, R19, R18 ;  /* 0x000000121365723e */ /* 0x000fc800000010ff */
[----:B------:R-:W-:Y:S01]  /*e1b0*/  F2FP.BF16.F32.PACK_AB R103, R118, R111 ;  /* 0x0000006f7667723e */ /* 0x000fe200000010ff */
[----:B------:R-:W-:Y:S06]  /*e1c0*/  BRA `(.L_x_7458) ;  /* 0x0000002800347947 */ /* 0x000fec0003800000 */
.L_x_7417:
        /* <DEDUP_REMOVED lines=16> */
.L_x_7461:
        /* <DEDUP_REMOVED lines=13> */
.L_x_7463:
[----:B------:R-:W-:Y:S05]  /*e3a0*/  BSYNC.RECONVERGENT B3 ;  /* 0x0000000000037941 */ /* 0x000fea0003800200 */
.L_x_7462:
        /* <DEDUP_REMOVED lines=42> */
.L_x_7460:
[----:B------:R-:W-:Y:S05]  /*e650*/  BSYNC.RECONVERGENT B2 ;  /* 0x0000000000027941 */ /* 0x000fea0003800200 */
.L_x_7459:
        /* <DEDUP_REMOVED lines=27> */
.L_x_7466:
        /* <DEDUP_REMOVED lines=13> */
.L_x_7468:
[----:B------:R-:W-:Y:S05]  /*e8e0*/  BSYNC.RECONVERGENT B3 ;  /* 0x0000000000037941 */ /* 0x000fea0003800200 */
.L_x_7467:
        /* <DEDUP_REMOVED lines=43> */
.L_x_7465:
[----:B------:R-:W-:Y:S05]  /*eba0*/  BSYNC.RECONVERGENT B2 ;  /* 0x0000000000027941 */ /* 0x000fea0003800200 */
.L_x_7464:
        /* <DEDUP_REMOVED lines=23> */
.L_x_7471:
        /* <DEDUP_REMOVED lines=13> */
.L_x_7473:
[----:B------:R-:W-:Y:S05]  /*edf0*/  BSYNC.RECONVERGENT B3 ;  /* 0x0000000000037941 */ /* 0x000fea0003800200 */
.L_x_7472:
        /* <DEDUP_REMOVED lines=43> */
.L_x_7470:
[----:B------:R-:W-:Y:S05]  /*f0b0*/  BSYNC.RECONVERGENT B2 ;  /* 0x0000000000027941 */ /* 0x000fea0003800200 */
.L_x_7469:
        /* <DEDUP_REMOVED lines=23> */
.L_x_7476:
        /* <DEDUP_REMOVED lines=13> */
.L_x_7478:
[----:B------:R-:W-:Y:S05]  /*f300*/  BSYNC.RECONVERGENT B3 ;  /* 0x0000000000037941 */ /* 0x000fea0003800200 */
.L_x_7477:
        /* <DEDUP_REMOVED lines=43> */
.L_x_7475:
[----:B------:R-:W-:Y:S05]  /*f5c0*/  BSYNC.RECONVERGENT B2 ;  /* 0x0000000000027941 */ /* 0x000fea0003800200 */
.L_x_7474:
        /* <DEDUP_REMOVED lines=9> */
[----:B------:R-:W-:-:S05]  /*f660*/  FMUL.FTZ R100, R100, R119 ;  /* 0x0000007764647220 */ /* 0x000fca0000410000 */
        /* <DEDUP_REMOVED lines=12> */
.L_x_7481:
        /* <DEDUP_REMOVED lines=13> */
.L_x_7483:
[----:B------:R-:W-:Y:S05]  /*f800*/  BSYNC.RECONVERGENT B3 ;  /* 0x0000000000037941 */ /* 0x000fea0003800200 */
.L_x_7482:
        /* <DEDUP_REMOVED lines=42> */
.L_x_7480:
[----:B------:R-:W-:Y:S05]  /*fab0*/  BSYNC.RECONVERGENT B2 ;  /* 0x0000000000027941 */ /* 0x000fea0003800200 */
.L_x_7479:
[----:B------:R-:W-:Y:S01]  /*fac0*/  I2FP.F32.U32 R100, R101 ;  /* 0x0000006500647245 */ /* 0x000fe20000201000 */
[C---:B------:R-:W-:Y:S01]  /*fad0*/  IMAD.U32 R107, R102.reuse, 0x10000, RZ ;  /* 0x00010000666b7824 */ /* 0x040fe200078e00ff */
[----:B------:R-:W-:Y:S01]  /*fae0*/  ISETP.NE.AND P4, PT, R111, 0x1, PT ;  /* 0x000000016f00780c */ /* 0x000fe20003f85270 */
[----:B------:R-:W-:Y:S01]  /*faf0*/  BSSY.RECONVERGENT B2, `(.L_x_7484) ;  /* 0x000004c000027945 */ /* 0x000fe20003800200 */
[----:B------:R-:W-:Y:S01]  /*fb00*/  PRMT R102, R102, 0x7632, R102 ;  /* 0x0000763266667816 */ /* 0x000fe20000000066 */
[----:B------:R-:W-:Y:S01]  /*fb10*/  FFMA.FTZ R101, R100, R117, 1.1641532182693481445e-10 ;  /* 0x2f00000064657423 */ /* 0x000fe20000010075 */
[----:B------:R-:W-:Y:S01]  /*fb20*/  FMUL.FTZ R100, R107, R112 ;  /* 0x000000706b647220 */ /* 0x000fe20000410000 */
[----:B------:R-:W-:-:S03]  /*fb30*/  MOV R122, 0x2 ;  /* 0x00000002007a7802 */ /* 0x000fc60000000f00 */
        /* <DEDUP_REMOVED lines=15> */
.L_x_7486:
        /* <DEDUP_REMOVED lines=13> */
.L_x_7488:
[----:B------:R-:W-:Y:S05]  /*fd00*/  BSYNC.RECONVERGENT B3 ;  /* 0x0000000000037941 */ /* 0x000fea0003800200 */
.L_x_7487:
        /* <DEDUP_REMOVED lines=42> */
.L_x_7485:
[----:B------:R-:W-:Y:S05]  /*ffb0*/  BSYNC.RECONVERGENT B2 ;  /* 0x0000000000027941 */ /* 0x000fea0003800200 */
.L_x_7484:
        /* <DEDUP_REMOVED lines=22> */
.L_x_7491:
        /* <DEDUP_REMOVED lines=13> */
.L_x_7493:
[----:B------:R-:W-:Y:S05]  /*101f0*/  BSYNC.RECONVERGENT B3 ;  /* 0x0000000000037941 */ /* 0x000fea0003800200 */
.L_x_7492:
        /* <DEDUP_REMOVED lines=42> */
.L_x_7490:
[----:B------:R-:W-:Y:S05]  /*104a0*/  BSYNC.RECONVERGENT B2 ;  /* 0x0000000000027941 */ /* 0x000fea0003800200 */
.L_x_7489:
        /* <DEDUP_REMOVED lines=23> */
.L_x_7496:
        /* <DEDUP_REMOVED lines=15> */
.L_x_7498:
[----:B------:R-:W-:Y:S05]  /*10710*/  BSYNC.RECONVERGENT B3 ;  /* 0x0000000000037941 */ /* 0x000fea0003800200 */
.L_x_7497:
        /* <DEDUP_REMOVED lines=42> */
.L_x_7495:
[----:B------:R-:W-:Y:S05]  /*109c0*/  BSYNC.RECONVERGENT B2 ;  /* 0x0000000000027941 */ /* 0x000fea0003800200 */
.L_x_7494:
        /* <DEDUP_REMOVED lines=11> */
[----:B------:R-:W-:-:S05]  /*10a80*/  FMUL.FTZ R118, R112, R31 ;  /* 0x0000001f70767220 */ /* 0x000fca0000410000 */
[----:B------:R-:W-:-:S07]  /*10a90*/  F2FP.BF16.F32.PACK_AB R103, R118, R111 ;  /* 0x0000006f7667723e */ /* 0x000fce00000010ff */
.L_x_7458:
        /* <DEDUP_REMOVED lines=21> */
.L_x_7416:
[----:B------:R-:W-:Y:S05]  /*10bf0*/  BSYNC.RECONVERGENT B1 ;  /* 0x0000000000017941 */ /* 0x000fea0003800200 */
.L_x_7415:
        /* <DEDUP_REMOVED lines=101> */
.L_x_7518:
[----:B------:R-:W-:Y:S01]  /*11250*/  FMUL.FTZ R100, R101, R101 ;  /* 0x0000006565647220 */ /* 0x000fe20000410000 */
[----:B------:R-:W-:Y:S01]  /*11260*/  PLOP3.LUT P2, PT, PT, PT, UP2, 0x40, 0x4 ;  /* 0x000000000004781c */ /* 0x000fe20003f4e828 */
[----:B-1----:R-:W-:Y:S01]  /*11270*/  FADD.FTZ R119, R114, R117 ;  /* 0x0000007572777221 */ /* 0x002fe20000010000 */
[----:B------:R-:W1:Y:S01]  /*11280*/  @!P1 LDC.64 R112, c[0x0][0x3c8] ;  /* 0x0000f200ff709b82 */ /* 0x000e620000000a00 */
[----:B------:R-:W-:Y:S01]  /*11290*/  BSSY.RECONVERGENT B1, `(.L_x_7500) ;  /* 0x000002d000017945 */ /* 0x000fe20003800200 */
[----:B------:R-:W-:Y:S01]  /*112a0*/  FSEL R103, R100, RZ, !P2 ;  /* 0x000000ff64677208 */ /* 0x000fe20005000000 */
[----:B------:R-:W-:Y:S01]  /*112b0*/  FFMA.FTZ R102, R119, R102, UR14 ;  /* 0x0000000e77667e23 */ /* 0x000fe20008010066 */
[----:B------:R-:W-:-:S03]  /*112c0*/  PLOP3.LUT P2, PT, PT, PT, UP2, 0x40, 0x4 ;  /* 0x000000000004781c */ /* 0x000fc60003f4e828 */
[----:B0-----:R-:W-:Y:S01]  /*112d0*/  FADD.FTZ R114, R102, R103 ;  /* 0x0000006766727221 */ /* 0x001fe20000010000 */
[----:B------:R-:W0:Y:S05]  /*112e0*/  @!P1 LDC.64 R116, c[0x0][0x3c0] ;  /* 0x0000f000ff749b82 */ /* 0x000e2a0000000a00 */
[----:B------:R-:W2:Y:S01]  /*112f0*/  MUFU.RSQ R114, R114 ;  /* 0x0000007200727308 */ /* 0x000ea20000001400 */
[----:B-1----:R-:W-:-:S04]  /*11300*/  @!P1 IMAD.WIDE R112, R4, 0x4, R112 ;  /* 0x0000000404709825 */ /* 0x002fc800078e0270 */
[----:B0-----:R-:W-:Y:S01]  /*11310*/  @!P1 IMAD.WIDE R102, R4, 0x4, R116 ;  /* 0x0000000404669825 */ /* 0x001fe200078e0274 */
[----:B------:R-:W-:-:S04]  /*11320*/  FSEL R116, R101, RZ, P2 ;  /* 0x000000ff65747208 */ /* 0x000fc80001000000 */
[----:B------:R0:W-:Y:S04]  /*11330*/  @!P1 STG.E desc[UR8][R102.64], R101 ;  /* 0x0000006566009986 */ /* 0x0001e8000c101908 */
        /* <DEDUP_REMOVED lines=34> */
.L_x_7501:
[----:B------:R-:W-:Y:S05]  /*11560*/  BSYNC.RECONVERGENT B1 ;  /* 0x0000000000017941 */ /* 0x000fea0003800200 */
.L_x_7500:
        /* <DEDUP_REMOVED lines=35> */
.L_x_7503:
[----:B------:R-:W-:Y:S05]  /*117a0*/  BSYNC.RECONVERGENT B1 ;  /* 0x0000000000017941 */ /* 0x000fea0003800200 */
.L_x_7502:
        /* <DEDUP_REMOVED lines=33> */
.L_x_7505:
[----:B------:R-:W-:Y:S05]  /*119c0*/  BSYNC.RECONVERGENT B1 ;  /* 0x0000000000017941 */ /* 0x000fea0003800200 */
.L_x_7504:
[----:B0123--:R-:W0:Y:S02]  /*119d0*/  LDC.64 R100, c[0x0][0x380] ;  /* 0x0000e000ff647b82 */ /* 0x00fe240000000a00 */
[----:B0-----:R-:W-:-:S04]  /*119e0*/  LEA R4, R100, R4, 0x2 ;  /* 0x0000000464047211 */ /* 0x001fc800078e10ff */
[----:B------:R-:W-:-:S13]  /*119f0*/  ISETP.GE.AND P0, PT, R4, R101, PT ;  /* 0x000000650400720c */ /* 0x000fda0003f06270 */
[----:B------:R-:W-:Y:S05]  /*11a00*/  @!P0 BRA `(.L_x_7506) ;  /* 0xfffffef000d88947 */ /* 0x000fea000383ffff */
[----:B------:R-:W-:Y:S05]  /*11a10*/  BSYNC B0 ;  /* 0x0000000000007941 */ /* 0x000fea0003800000 */
.L_x_7247:
[----:B------:R-:W-:Y:S05]  /*11a20*/  EXIT ;  /* 0x000000000000794d */ /* 0x000fea0003800000 */
.L_x_7499:
        /* <DEDUP_REMOVED lines=8> */
.L_x_7508:
[----:B------:R-:W-:Y:S05]  /*11ab0*/  BSYNC B1 ;  /* 0x0000000000017941 */ /* 0x000fea0003800000 */
.L_x_7507:
        /* <DEDUP_REMOVED lines=10> */
.L_x_7509:
[----:B------:R-:W-:Y:S01]  /*11b60*/  HFMA2 R124, -RZ, RZ, 0, 2.384185791015625e-07 ;  /* 0x00000004ff7c7431 */ /* 0x000fe200000001ff */
[----:B------:R-:W-:-:S05]  /*11b70*/  MOV R100, R117 ;  /* 0x0000007500647202 */ /* 0x000fca0000000f00 */
[----:B------:R-:W-:-:S04]  /*11b80*/  FADD.FTZ R112, R103, R100 ;  /* 0x0000006467707221 */ /* 0x000fc80000010000 */
[----:B------:R-:W-:-:S07]  /*11b90*/  IMAD.MOV.U32 R119, RZ, RZ, R112 ;  /* 0x000000ffff777224 */ /* 0x000fce00078e0070 */
[----:B------:R-:W-:Y:S05]  /*11ba0*/  WARPSYNC.COLLECTIVE R116, `(.L_x_7510) ;  /* 0x0000000074087348 */ /* 0x000fea0003c00000 */
[----:B------:R0:W1:Y:S02]  /*11bb0*/  SHFL.BFLY P4, R117, R119, R124, R125 ;  /* 0x0c00007c77757389 */ /* 0x000064000008007d */
[----:B01----:R-:W-:Y:S05]  /*11bc0*/  ENDCOLLECTIVE ;  /* 0x000000000000791b */ /* 0x003fea0003800000 */
.L_x_7510:
[----:B------:R-:W-:Y:S02]  /*11bd0*/  IMAD.MOV.U32 R124, RZ, RZ, 0x8 ;  /* 0x00000008ff7c7424 */ /* 0x000fe400078e00ff */
[----:B------:R-:W-:-:S04]  /*11be0*/  IMAD.MOV.U32 R113, RZ, RZ, R117 ;  /* 0x000000ffff717224 */ /* 0x000fc800078e0075 */
[----:B------:R-:W-:-:S05]  /*11bf0*/  FADD.FTZ R113, R112, R113 ;  /* 0x0000007170717221 */ /* 0x000fca0000010000 */
[----:B------:R-:W-:-:S07]  /*11c00*/  MOV R119, R113 ;  /* 0x0000007100777202 */ /* 0x000fce0000000f00 */
[----:B------:R-:W-:Y:S05]  /*11c10*/  WARPSYNC.COLLECTIVE R116, `(.L_x_7511) ;  /* 0x0000000074087348 */ /* 0x000fea0003c00000 */
[----:B------:R0:W1:Y:S02]  /*11c20*/  SHFL.BFLY P4, R117, R119, R124, R125 ;  /* 0x0c00007c77757389 */ /* 0x000064000008007d */
[----:B01----:R-:W-:Y:S05]  /*11c30*/  ENDCOLLECTIVE ;  /* 0x000000000000791b */ /* 0x003fea0003800000 */
.L_x_7511:
[----:B------:R-:W-:Y:S01]  /*11c40*/  HFMA2 R124, -RZ, RZ, 0, 9.5367431640625e-07 ;  /* 0x00000010ff7c7431 */ /* 0x000fe200000001ff */
[----:B------:R-:W-:-:S05]  /*11c50*/  MOV R100, R117 ;  /* 0x0000007500647202 */ /* 0x000fca0000000f00 */
[----:B------:R-:W-:-:S04]  /*11c60*/  FADD.FTZ R114, R113, R100 ;  /* 0x0000006471727221 */ /* 0x000fc80000010000 */
[----:B------:R-:W-:-:S07]  /*11c70*/  IMAD.MOV.U32 R119, RZ, RZ, R114 ;  /* 0x000000ffff777224 */ /* 0x000fce00078e0072 */
[----:B------:R-:W-:Y:S05]  /*11c80*/  WARPSYNC.COLLECTIVE R116, `(.L_x_7512) ;  /* 0x0000000074087348 */ /* 0x000fea0003c00000 */
[----:B------:R0:W1:Y:S02]  /*11c90*/  SHFL.BFLY P4, R117, R119, R124, R125 ;  /* 0x0c00007c77757389 */ /* 0x000064000008007d */
[----:B01----:R-:W-:Y:S05]  /*11ca0*/  ENDCOLLECTIVE ;  /* 0x000000000000791b */ /* 0x003fea0003800000 */
.L_x_7512:
[----:B------:R-:W-:Y:S01]  /*11cb0*/  MOV R124, 0x1 ;  /* 0x00000001007c7802 */ /* 0x000fe20000000f00 */
        /* <DEDUP_REMOVED lines=55> */
.L_x_7513:
[----:B------:R-:W-:Y:S02]  /*12030*/  IMAD.MOV.U32 R124, RZ, RZ, 0x2 ;  /* 0x00000002ff7c7424 */ /* 0x000fe400078e00ff */
[----:B------:R-:W-:-:S04]  /*12040*/  IMAD.MOV.U32 R103, RZ, RZ, R117 ;  /* 0x000000ffff677224 */ /* 0x000fc800078e0075 */
[----:B------:R-:W-:-:S05]  /*12050*/  FADD.FTZ R103, R100, R103 ;  /* 0x0000006764677221 */ /* 0x000fca0000010000 */
[----:B------:R-:W-:-:S07]  /*12060*/  MOV R119, R103 ;  /* 0x0000006700777202 */ /* 0x000fce0000000f00 */
[----:B------:R-:W-:Y:S05]  /*12070*/  WARPSYNC.COLLECTIVE R116, `(.L_x_7514) ;  /* 0x0000000074087348 */ /* 0x000fea0003c00000 */
[----:B------:R0:W1:Y:S02]  /*12080*/  SHFL.BFLY P4, R117, R119, R124, R125 ;  /* 0x0c00007c77757389 */ /* 0x000064000008007d */
[----:B01----:R-:W-:Y:S05]  /*12090*/  ENDCOLLECTIVE ;  /* 0x000000000000791b */ /* 0x003fea0003800000 */
.L_x_7514:
[----:B------:R-:W-:Y:S01]  /*120a0*/  HFMA2 R124, -RZ, RZ, 0, 2.384185791015625e-07 ;  /* 0x00000004ff7c7431 */ /* 0x000fe200000001ff */
[----:B------:R-:W-:-:S05]  /*120b0*/  MOV R112, R117 ;  /* 0x0000007500707202 */ /* 0x000fca0000000f00 */
[----:B------:R-:W-:-:S04]  /*120c0*/  FADD.FTZ R112, R103, R112 ;  /* 0x0000007067707221 */ /* 0x000fc80000010000 */
[----:B------:R-:W-:-:S07]  /*120d0*/  IMAD.MOV.U32 R119, RZ, RZ, R112 ;  /* 0x000000ffff777224 */ /* 0x000fce00078e0070 */
[----:B------:R-:W-:Y:S05]  /*120e0*/  WARPSYNC.COLLECTIVE R116, `(.L_x_7515) ;  /* 0x0000000074087348 */ /* 0x000fea0003c00000 */
[----:B------:R0:W1:Y:S02]  /*120f0*/  SHFL.BFLY P4, R117, R119, R124, R125 ;  /* 0x0c00007c77757389 */ /* 0x000064000008007d */
[----:B01----:R-:W-:Y:S05]  /*12100*/  ENDCOLLECTIVE ;  /* 0x000000000000791b */ /* 0x003fea0003800000 */
.L_x_7515:
[----:B------:R-:W-:Y:S02]  /*12110*/  IMAD.MOV.U32 R124, RZ, RZ, 0x8 ;  /* 0x00000008ff7c7424 */ /* 0x000fe400078e00ff */
[----:B------:R-:W-:-:S04]  /*12120*/  IMAD.MOV.U32 R113, RZ, RZ, R117 ;  /* 0x000000ffff717224 */ /* 0x000fc800078e0075 */
[----:B------:R-:W-:-:S05]  /*12130*/  FADD.FTZ R113, R112, R113 ;  /* 0x0000007170717221 */ /* 0x000fca0000010000 */
[----:B------:R-:W-:-:S07]  /*12140*/  MOV R119, R113 ;  /* 0x0000007100777202 */ /* 0x000fce0000000f00 */
[----:B------:R-:W-:Y:S05]  /*12150*/  WARPSYNC.COLLECTIVE R116, `(.L_x_7516) ;  /* 0x0000000074087348 */ /* 0x000fea0003c00000 */
[----:B------:R0:W1:Y:S02]  /*12160*/  SHFL.BFLY P4, R117, R119, R124, R125 ;  /* 0x0c00007c77757389 */ /* 0x000064000008007d */
[----:B01----:R-:W-:Y:S05]  /*12170*/  ENDCOLLECTIVE ;  /* 0x000000000000791b */ /* 0x003fea0003800000 */
.L_x_7516:
[----:B------:R-:W-:Y:S01]  /*12180*/  HFMA2 R124, -RZ, RZ, 0, 9.5367431640625e-07 ;  /* 0x00000010ff7c7431 */ /* 0x000fe200000001ff */
[----:B------:R-:W-:-:S05]  /*12190*/  MOV R114, R117 ;  /* 0x0000007500727202 */ /* 0x000fca0000000f00 */
[----:B------:R-:W-:-:S04]  /*121a0*/  FADD.FTZ R114, R113, R114 ;  /* 0x0000007271727221 */ /* 0x000fc80000010000 */
[----:B------:R-:W-:-:S07]  /*121b0*/  IMAD.MOV.U32 R119, RZ, RZ, R114 ;  /* 0x000000ffff777224 */ /* 0x000fce00078e0072 */
[----:B------:R-:W-:Y:S05]  /*121c0*/  WARPSYNC.COLLECTIVE R116, `(.L_x_7517) ;  /* 0x0000000074087348 */ /* 0x000fea0003c00000 */
[----:B------:R0:W1:Y:S02]  /*121d0*/  SHFL.BFLY P4, R117, R119, R124, R125 ;  /* 0x0c00007c77757389 */ /* 0x000064000008007d */
[----:B01----:R-:W-:Y:S05]  /*121e0*/  ENDCOLLECTIVE ;  /* 0x000000000000791b */ /* 0x003fea0003800000 */
.L_x_7517:
[----:B------:R-:W-:Y:S05]  /*121f0*/  BRA `(.L_x_7518) ;  /* 0xfffffff000147947 */ /* 0x000fea000383ffff */
.L_x_7519:
        /* <DEDUP_REMOVED lines=16> */
.L_x_28746:


//--------------------- .text._ZN10layer_norm13ln_fwd_kernelINS_13Kernel_traitsIf13__nv_bfloat16S2_S2_fjLj768ELj1ELj4ELj1ELj16ENS_18Kernel_traits_baseILj768EfS2_S2_S2_fjLj128EEEEELb1ELb1ELb0ELb1EEEvNS_9FwdParamsE --------------------------
	.section	.text._ZN10layer_norm13ln_fwd_kernelINS_13Kernel_traitsIf13__nv_bfloat16S2_S2_fjLj768ELj1ELj4ELj1ELj16ENS_18Kernel_traits_baseILj768EfS2_S2_S2_fjLj128EEEEELb1ELb1ELb0ELb1EEEvNS_9FwdParamsE,"ax",@progbits
	.align	128
        .global         _ZN10layer_norm13ln_fwd_kernelINS_13Kernel_traitsIf13__nv_bfloat16S2_S2_fjLj768ELj1ELj4ELj1ELj16ENS_18Kernel_traits_baseILj768EfS2_S2_S2_fjLj128EEEEELb1ELb1ELb0ELb1EEEvNS_9FwdParamsE
        .type           _ZN10layer_norm13ln_fwd_kernelINS_13Kernel_traitsIf13__nv_bfloat16S2_S2_fjLj768ELj1ELj4ELj1ELj16ENS_18Kernel_traits_baseILj768EfS2_S2_S2_fjLj128EEEEELb1ELb1ELb0ELb1EEEvNS_9FwdParamsE,@function
        .size           _ZN10layer_norm13ln_fwd_kernelINS_13Kernel_traitsIf13__nv_bfloat16S2_S2_fjLj768ELj1ELj4ELj1ELj16ENS_18Kernel_traits_baseILj768EfS2_S2_S2_fjLj128EEEEELb1ELb1ELb0ELb1EEEvNS_9FwdParamsE,(.L_x_28747 - _ZN10layer_norm13ln_fwd_kernelINS_13Kernel_traitsIf13__nv_bfloat16S2_S2_fjLj768ELj1ELj4ELj1ELj16ENS_18Kernel_traits_baseILj768EfS2_S2_S2_fjLj128EEEEELb1ELb1ELb0ELb1EEEvNS_9FwdParamsE)
        .other          _ZN10layer_norm13ln_fwd_kernelINS_13Kernel_traitsIf13__nv_bfloat16S2_S2_fjLj768ELj1ELj4ELj1ELj16ENS_18Kernel_traits_baseILj768EfS2_S2_S2_fjLj128EEEEELb1ELb1ELb0ELb1EEEvNS_9FwdParamsE,@"STO_CUDA_ENTRY STV_DEFAULT"
_ZN10layer_norm13ln_fwd_kernelINS_13Kernel_traitsIf13__nv_bfloat16S2_S2_fjLj768ELj1ELj4ELj1ELj16ENS_18Kernel_traits_baseILj768EfS2_S2_S2_fjLj128EEEEELb1ELb1ELb0ELb1EEEvNS_9FwdParamsE:
.text._ZN10layer_norm13ln_fwd_kernelINS_13Kernel_traitsIf13__nv_bfloat16S2_S2_fjLj768ELj1ELj4ELj1ELj16ENS_18Kernel_traits_baseILj768EfS2_S2_S2_fjLj128EEEEELb1ELb1ELb0ELb1EEEvNS_9FwdParamsE:
[----:B------:R-:W-:Y:S01]  /*0000*/  LDC R1, c[0x0][0x37c] ;  /* 0x0000df00ff017b82 */ /* 0x000fe20000000800 */
[----:B------:R-:W0:Y:S07]  /*0010*/  LDCU.U8 UR4, c[0x0][0x464] ;  /* 0x00008c80ff0477ac */ /* 0x000e2e0008000000 */
[----:B------:R-:W1:Y:S01]  /*0020*/  LDC R126, c[0x0][0x458] ;  /* 0x00011600ff7e7b82 */ /* 0x000e620000000800 */
[----:B------:R-:W2:Y:S01]  /*0030*/  LDCU.64 UR6, c[0x0][0x450] ;  /* 0x00008a00ff0677ac */ /* 0x000ea20008000a00 */
[----:B------:R-:W3:Y:S06]  /*0040*/  LDCU.64 UR8, c[0x0][0x358] ;  /* 0x00006b00ff0877ac */ /* 0x000eec0008000a00 */
[----:B------:R-:W1:Y:S01]  /*0050*/  LDC R127, c[0x0][0x45c] ;  /* 0x00011700ff7f7b82 */ /* 0x000e620000000800 */
[----:B------:R-:W4:Y:S01]  /*0060*/  LDCU.64 UR10, c[0x0][0x438] ;  /* 0x00008700ff0a77ac */ /* 0x000f220008000a00 */
[----:B0-----:R-:W-:Y:S01]  /*0070*/  ISETP.NE.AND P0, PT, RZ, UR4, PT ;  /* 0x00000004ff007c0c */ /* 0x001fe2000bf05270 */
[----:B--2---:R-:W-:-:S02]  /*0080*/  IMAD.U32 R2, RZ, RZ, UR6 ;  /* 0x00000006ff027e24 */ /* 0x004fc4000f8e00ff */
[----:B------:R-:W-:-:S10]  /*0090*/  IMAD.U32 R3, RZ, RZ, UR7 ;  /* 0x00000007ff037e24 */ /* 0x000fd4000f8e00ff */
[----:B---3--:R-:W2:Y:S01]  /*00a0*/  @P0 LDG.E.64 R2, desc[UR8][R2.64] ;  /* 0x0000000802020981 */ /* 0x008ea2000c1e1b00 */
[----:B------:R-:W0:Y:S03]  /*00b0*/  @P0 LDC R9, c[0x0][0x460] ;  /* 0x00011800ff090b82 */ /* 0x000e260000000800 */
[----:B-1----:R-:W0:Y:S01]  /*00c0*/  @P0 LDG.E.64 R4, desc[UR8][R126.64] ;  /* 0x000000087e040981 */ /* 0x002e22000c1e1b00 */
[----:B----4-:R-:W-:Y:S01]  /*00d0*/  UISETP.NE.U32.AND UP0, UPT, UR10, URZ, UPT ;  /* 0x000000ff0a00728c */ /* 0x010fe2000bf05070 */
[----:B------:R-:W1:Y:S03]  /*00e0*/  S2R R6, SR_TID.X ;  /* 0x0000000000067919 */ /* 0x000e660000002100 */
[----:B------:R-:W3:Y:S01]  /*00f0*/  S2UR UR5, SR_CTAID.X ;  /* 0x00000000000579c3 */ /* 0x000ee20000002500 */
[----:B------:R-:W-:-:S07]  /*0100*/  UISETP.NE.AND.EX UP0, UPT, UR11, URZ, UPT, UP0 ;  /* 0x000000ff0b00728c */ /* 0x000fce000bf05300 */
[----:B------:R-:W1:Y:S01]  /*0110*/  LDC R7, c[0x0][0x360] ;  /* 0x0000d800ff077b82 */ /* 0x000e620000000800 */
[----:B---3--:R-:W-:Y:S02]  /*0120*/  USHF.L.U32 UR4, UR5, 0x2, URZ ;  /* 0x0000000205047899 */ /* 0x008fe400080006ff */
[--C-:B-1----:R-:W-:Y:S01]  /*0130*/  IMAD R0, R7, UR5, R6.reuse ;  /* 0x0000000507007c24 */ /* 0x102fe2000f8e0206 */
[----:B--2---:R-:W-:Y:S02]  /*0140*/  @P0 R2UR UR6, R2 ;  /* 0x00000000020602ca */ /* 0x004fe400000e0000 */
[----:B------:R-:W-:Y:S02]  /*0150*/  @P0 R2UR UR7, R3 ;  /* 0x00000000030702ca */ /* 0x000fe400000e0000 */
[----:B0-----:R-:W-:Y:S02]  /*0160*/  @P0 IADD3 R126, P1, PT, R4, R9, RZ ;  /* 0x00000009047e0210 */ /* 0x001fe40007f3e0ff */
[----:B------:R-:W-:-:S02]  /*0170*/  SHF.R.U32.HI R3, RZ, 0x5, R6 ;  /* 0x00000005ff037819 */ /* 0x000fc40000011606 */
[----:B------:R-:W-:Y:S02]  /*0180*/  @P0 IADD3.X R127, PT, PT, RZ, R5, RZ, P1, !PT ;  /* 0x00000005ff7f0210 */ /* 0x000fe40000ffe4ff */
[----:B------:R-:W-:Y:S02]  /*0190*/  LOP3.LUT R2, R6, 0x1f, RZ, 0xc0, !PT ;  /* 0x0000001f06027812 */ /* 0x000fe400078ec0ff */
[----:B------:R-:W-:Y:S01]  /*01a0*/  LOP3.LUT R3, R3, UR4, RZ, 0xfc, !PT ;  /* 0x0000000403037c12 */ /* 0x000fe2000f8efcff */
[----:B------:R-:W-:Y:S01]  /*01b0*/  UIADD3 UR16, UPT, UPT, UR6, -0x61c88647, URZ ;  /* 0x9e3779b906107890 */ /* 0x000fe2000fffe0ff */
[--C-:B------:R-:W-:Y:S01]  /*01c0*/  SHF.R.U64 R4, R126, 0x2, R127.reuse ;  /* 0x000000027e047819 */ /* 0x100fe2000000127f */
[----:B------:R-:W-:Y:S01]  /*01d0*/  UIADD3 UR17, UPT, UPT, UR7, -0x4498517b, URZ ;  /* 0xbb67ae8507117890 */ /* 0x000fe2000fffe0ff */
[----:B------:R-:W-:Y:S01]  /*01e0*/  SHF.R.U32.HI R5, RZ, 0x2, R127 ;  /* 0x00000002ff057819 */ /* 0x000fe2000001167f */
[----:B------:R-:W-:Y:S02]  /*01f0*/  UIADD3 UR18, UPT, UPT, UR6, 0x3c6ef372, URZ ;  /* 0x3c6ef37206127890 */ /* 0x000fe4000fffe0ff */
[----:B------:R-:W-:-:S02]  /*0200*/  UIADD3 UR19, UPT, UPT, UR7, 0x76cf5d0a, URZ ;  /* 0x76cf5d0a07137890 */ /* 0x000fc4000fffe0ff */
[----:B------:R-:W-:Y:S02]  /*0210*/  UIADD3 UR20, UPT, UPT, UR6, -0x255992d5, URZ ;  /* 0xdaa66d2b06147890 */ /* 0x000fe4000fffe0ff */
[----:B------:R-:W-:Y:S02]  /*0220*/  UIADD3 UR21, UPT, UPT, UR7, 0x32370b8f, URZ ;  /* 0x32370b8f07157890 */ /* 0x000fe4000fffe0ff */
[----:B------:R-:W-:Y:S02]  /*0230*/  UIADD3 UR22, UPT, UPT, UR6, 0x78dde6e4, URZ ;  /* 0x78dde6e406167890 */ /* 0x000fe4000fffe0ff */
[----:B------:R-:W-:Y:S02]  /*0240*/  UIADD3 UR23, UPT, UPT, UR7, -0x126145ec, URZ ;  /* 0xed9eba1407177890 */ /* 0x000fe4000fffe0ff */
[----:B------:R-:W-:Y:S02]  /*0250*/  UIADD3 UR24, UPT, UPT, UR6, 0x1715609d, URZ ;  /* 0x1715609d06187890 */ /* 0x000fe4000fffe0ff */
[----:B------:R-:W-:-:S02]  /*0260*/  UIADD3 UR25, UPT, UPT, UR7, -0x56f99767, URZ ;  /* 0xa906689907197890 */ /* 0x000fc4000fffe0ff */
[----:B------:R-:W-:Y:S02]  /*0270*/  UIADD3 UR26, UPT, UPT, UR6, -0x4ab325aa, URZ ;  /* 0xb54cda56061a7890 */ /* 0x000fe4000fffe0ff */
[----:B------:R-:W-:Y:S02]  /*0280*/  UIADD3 UR27, UPT, UPT, UR7, 0x646e171e, URZ ;  /* 0x646e171e071b7890 */ /* 0x000fe4000fffe0ff */
[----:B------:R-:W-:Y:S02]  /*0290*/  UIADD3 UR28, UPT, UPT, UR6, 0x5384540f, URZ ;  /* 0x5384540f061c7890 */ /* 0x000fe4000fffe0ff */
[----:B------:R-:W-:Y:S02]  /*02a0*/  UIADD3 UR29, UPT, UPT, UR7, 0x1fd5c5a3, URZ ;  /* 0x1fd5c5a3071d7890 */ /* 0x000fe4000fffe0ff */
[----:B------:R-:W-:Y:S02]  /*02b0*/  UIADD3 UR30, UPT, UPT, UR6, -0xe443238, URZ ;  /* 0xf1bbcdc8061e7890 */ /* 0x000fe4000fffe0ff */
[----:B------:R-:W-:-:S02]  /*02c0*/  UIADD3 UR31, UPT, UPT, UR7, -0x24c28bd8, URZ ;  /* 0xdb3d7428071f7890 */ /* 0x000fc4000fffe0ff */
[----:B------:R-:W-:Y:S02]  /*02d0*/  UIADD3 UR32, UPT, UPT, UR6, -0x700cb87f, URZ ;  /* 0x8ff3478106207890 */ /* 0x000fe4000fffe0ff */
[----:B------:R-:W-:Y:S01]  /*02e0*/  UIADD3 UR33, UPT, UPT, UR7, -0x695add53, URZ ;  /* 0x96a522ad07217890 */ /* 0x000fe2000fffe0ff */
[----:B------:R-:W-:Y:S11]  /*02f0*/  BRA.U !UP0, `(.L_x_7520) ;  /* 0x0000000108647547 */ /* 0x000ff6000b800000 */
        /* <DEDUP_REMOVED lines=25> */
.L_x_7520:
        /* <DEDUP_REMOVED lines=28> */
.L_x_7521:
[----:B------:R-:W1:Y:S02]  /*0650*/  LDCU UR4, c[0x0][0x384] ;  /* 0x00007080ff0477ac */ /* 0x000e640008000800 */
[----:B-1----:R-:W-:-:S13]  /*0660*/  ISETP.GE.AND P0, PT, R3, UR4, PT ;  /* 0x0000000403007c0c */ /* 0x002fda000bf06270 */
[----:B------:R-:W-:Y:S05]  /*0670*/  @P0 EXIT ;  /* 0x000000000000094d */ /* 0x000fea0003800000 */
[----:B0-----:R-:W-:Y:S01]  /*0680*/  IMAD.HI.U32 R6, R0, -0x326172a9, RZ ;  /* 0xcd9e8d5700067827 */ /* 0x001fe200078e00ff */
        /* <DEDUP_REMOVED lines=19> */
[----:B------:R-:W0:Y:S03]  /*07c0*/  LDCU UR14, c[0x0][0x388] ;  /* 0x00007100ff0e77ac */ /* 0x000e260008000800 */
[----:B------:R-:W-:Y:S01]  /*07d0*/  IMAD.HI.U32 R6, R8, -0x2daee0ad, RZ ;  /* 0xd2511f5308067827 */ /* 0x000fe200078e00ff */
[----:B------:R-:W-:Y:S01]  /*07e0*/  LOP3.LUT R7, R12, UR18, R7, 0x96, !PT ;  /* 0x000000120c077c12 */ /* 0x000fe2000f8e9607 */
[----:B------:R-:W4:Y:S02]  /*07f0*/  LDCU UR15, c[0x0][0x448] ;  /* 0x00008900ff0f77ac */ /* 0x000f240008000800 */
[----:B------:R-:W-:Y:S01]  /*0800*/  IMAD R12, R8, -0x2daee0ad, RZ ;  /* 0xd2511f53080c7824 */ /* 0x000fe200078e02ff */
[----:B------:R-:W-:Y:S01]  /*0810*/  LOP3.LUT R6, R9, UR19, R6, 0x96, !PT ;  /* 0x0000001309067c12 */ /* 0x000fe2000f8e9606 */
[----:B------:R-:W-:Y:S01]  /*0820*/  IMAD.HI.U32 R11, R7, -0x2daee0ad, RZ ;  /* 0xd2511f53070b7827 */ /* 0x000fe200078e00ff */
[----:B------:R-:W0:Y:S03]  /*0830*/  LDCU.64 UR12, c[0x0][0x3a0] ;  /* 0x00007400ff0c77ac */ /* 0x000e260008000a00 */
[----:B------:R-:W-:Y:S01]  /*0840*/  IMAD R9, R10, -0x326172a9, RZ ;  /* 0xcd9e8d570a097824 */ /* 0x000fe200078e02ff */
[----:B------:R-:W-:Y:S01]  /*0850*/  LOP3.LUT R11, R12, UR21, R11, 0x96, !PT ;  /* 0x000000150c0b7c12 */ /* 0x000fe2000f8e960b */
[----:B------:R-:W-:Y:S01]  /*0860*/  IMAD.HI.U32 R8, R6, -0x326172a9, RZ ;  /* 0xcd9e8d5706087827 */ /* 0x000fe200078e00ff */
[----:B------:R-:W-:-:S02]  /*0870*/  UISETP.NE.AND.EX UP0, UPT, UR11, URZ, UPT, UP0 ;  /* 0x000000ff0b00728c */ /* 0x000fc4000bf05300 */
[----:B-1----:R-:W-:Y:S01]  /*0880*/  UISETP.NE.AND UP1, UPT, UR4, URZ, UPT ;  /* 0x000000ff0400728c */ /* 0x002fe2000bf25270 */
        /* <DEDUP_REMOVED lines=39> */
[----:B0-234-:R-:W-:-:S07]  /*0b00*/  IMAD R128, R7, -0x326172a9, RZ ;  /* 0xcd9e8d5707807824 */ /* 0x01dfce00078e02ff */
.L_x_7769:
[----:B0-----:R-:W0:Y:S01]  /*0b10*/  LDC.64 R104, c[0x0][0x390] ;  /* 0x0000e400ff687b82 */ /* 0x001e220000000a00 */
[----:B------:R-:W1:Y:S01]  /*0b20*/  @UP0 LDCU.64 UR4, c[0x0][0x3e0] ;  /* 0x00007c00ff0407ac */ /* 0x000e620008000a00 */
[----:B------:R-:W-:Y:S01]  /*0b30*/  IMAD R7, R3, UR14, RZ ;  /* 0x0000000e03077c24 */ /* 0x000fe2000f8e02ff */
[----:B------:R-:W-:Y:S01]  /*0b40*/  PLOP3.LUT P0, PT, PT, PT, UP0, 0x80, 0x8 ;  /* 0x000000000008781c */ /* 0x000fe20003f0f008 */
[----:B------:R-:W-:Y:S01]  /*0b50*/  IMAD.MOV.U32 R10, RZ, RZ, 0x2 ;  /* 0x00000002ff0a7424 */ /* 0x000fe200078e00ff */
[----:B------:R-:W-:Y:S02]  /*0b60*/  PLOP3.LUT P1, PT, PT, PT, UP0, 0x80, 0x8 ;  /* 0x000000000008781c */ /* 0x000fe40003f2f008 */
[----:B------:R-:W-:-:S04]  /*0b70*/  SHF.R.S32.HI R8, RZ, 0x1f, R7 ;  /* 0x0000001fff087819 */ /* 0x000fc80000011407 */
[----:B------:R-:W-:-:S04]  /*0b80*/  LEA.HI R7, R8, R7, RZ, 0x3 ;  /* 0x0000000708077211 */ /* 0x000fc800078f18ff */
[----:B------:R-:W-:Y:S01]  /*0b90*/  LEA.HI.SX32 R7, R7, R2, 0x1d ;  /* 0x0000000207077211 */ /* 0x000fe200078feaff */
[----:B-1----:R-:W-:-:S04]  /*0ba0*/  @P0 IMAD.WIDE R8, R3, R10, UR4 ;  /* 0x0000000403080e25 */ /* 0x002fc8000f8e020a */
[----:B0-----:R-:W-:Y:S02]  /*0bb0*/  IMAD.WIDE.U32 R12, R7, 0x10, R104 ;  /* 0x00000010070c7825 */ /* 0x001fe400078e0068 */
[----:B------:R-:W2:Y:S04]  /*0bc0*/  @P1 LDG.E.U16 R8, desc[UR8][R8.64] ;  /* 0x0000000808081981 */ /* 0x000ea8000c1e1500 */
[----:B-----5:R-:W5:Y:S01]  /*0bd0*/  LDG.E.128 R12, desc[UR8][R12.64] ;  /* 0x000000080c0c7981 */ /* 0x020f62000c1e1d00 */
[----:B------:R-:W-:Y:S01]  /*0be0*/  ISETP.NE.U32.AND P0, PT, RZ, UR12, PT ;  /* 0x0000000cff007c0c */ /* 0x000fe2000bf05070 */
[----:B------:R-:W-:Y:S01]  /*0bf0*/  HFMA2 R108, -RZ, RZ, 1.875, 0 ;  /* 0x3f800000ff6c7431 */ /* 0x000fe200000001ff */
[----:B------:R-:W-:Y:S01]  /*0c00*/  PLOP3.LUT P1, PT, PT, PT, UP0, 0x80, 0x8 ;  /* 0x000000000008781c */ /* 0x000fe20003f2f008 */
[----:B------:R-:W-:Y:S01]  /*0c10*/  IMAD.MOV.U32 R109, RZ, RZ, 0x2f800000 ;  /* 0x2f800000ff6d7424 */ /* 0x000fe200078e00ff */
[----:B------:R-:W-:-:S11]  /*0c20*/  ISETP.NE.AND.EX P0, PT, RZ, UR13, PT, P0 ;  /* 0x0000000dff007c0c */ /* 0x000fd6000bf05300 */
[----:B--2---:R-:W-:Y:S02]  /*0c30*/  @P1 IMAD.U32 R108, R8, 0x10000, RZ ;  /* 0x00010000086c1824 */ /* 0x004fe400078e00ff */
[----:B------:R-:W-:Y:S05]  /*0c40*/  @!P0 BRA `(.L_x_7523) ;  /* 0x0000002800708947 */ /* 0x000fea0003800000 */
        /* <DEDUP_REMOVED lines=9> */
[----:B------:R-:W-:-:S04]  /*0ce0*/  MOV R9, 0x2 ;  /* 0x0000000200097802 */ /* 0x000fc80000000f00 */
[----:B------:R-:W-:-:S05]  /*0cf0*/  VIADDMNMX.U32 R8, R126, 0xfffffffe, R9, PT ;  /* 0xfffffffe7e087846 */ /* 0x000fca0003800009 */
[----:B------:R-:W-:-:S04]  /*0d00*/  IMAD.SHL.U32 R10, R8, 0x4, RZ ;  /* 0x00000004080a7824 */ /* 0x000fc800078e00ff */
[----:B------:R-:W0:Y:S02]  /*0d10*/  LDC R8, c[0x2][R10] ;  /* 0x008000000a087b82 */ /* 0x000e240000000800 */
[----:B0-----:R-:W-:-:S04]  /*0d20*/  SHF.R.S32.HI R9, RZ, 0x1f, R8 ;  /* 0x0000001fff097819 */ /* 0x001fc80000011408 */
.L_x_28586:
[----:B------:R-:W-:Y:S05]  /*0d30*/  BRX R8 -0xd40                                          (*"BRANCH_TARGETS .L_x_28587,.L_x_28588,.L_x_28589"*) ;  /* 0xfffffff008b07949 */ /* 0x000fea000383ffff */
.L_x_28589:
[----:B------:R-:W-:Y:S01]  /*0d40*/  VIADD R10, R126, 0x1 ;  /* 0x000000017e0a7836 */ /* 0x000fe20000000000 */
[----:B------:R-:W-:Y:S01]  /*0d50*/  MOV R18, R114 ;  /* 0x0000007200127202 */ /* 0x000fe20000000f00 */
[----:B------:R-:W-:Y:S01]  /*0d60*/  IMAD.MOV.U32 R8, RZ, RZ, R125 ;  /* 0x000000ffff087224 */ /* 0x000fe200078e007d */
[----:B------:R-:W-:Y:S06]  /*0d70*/  BRA `(.L_x_7525) ;  /* 0x0000000000ec7947 */ /* 0x000fec0003800000 */
.L_x_28587:
[----:B------:R-:W-:Y:S02]  /*0d80*/  HFMA2 R10, -RZ, RZ, 0, 1.78813934326171875e-07 ;  /* 0x00000003ff0a7431 */ /* 0x000fe400000001ff */
[----:B------:R-:W-:Y:S02]  /*0d90*/  IMAD.MOV.U32 R18, RZ, RZ, R114 ;  /* 0x000000ffff127224 */ /* 0x000fe400078e0072 */
[----:B------:R-:W-:Y:S01]  /*0da0*/  IMAD.MOV.U32 R8, RZ, RZ, R124 ;  /* 0x000000ffff087224 */ /* 0x000fe200078e007c */
[----:B------:R-:W-:Y:S06]  /*0db0*/  BRA `(.L_x_7525) ;  /* 0x0000000000dc7947 */ /* 0x000fec0003800000 */
.L_x_28588:
        /* <DEDUP_REMOVED lines=13> */
.L_x_7527:
[----:B------:R-:W-:Y:S05]  /*0e90*/  BSYNC.RECONVERGENT B2 ;  /* 0x0000000000027941 */ /* 0x000fea0003800200 */
.L_x_7526:
        /* <DEDUP_REMOVED lines=41> */
.L_x_7525:
[----:B------:R-:W-:Y:S05]  /*1130*/  BSYNC.RECONVERGENT B1 ;  /* 0x0000000000017941 */ /* 0x000fea0003800200 */
.L_x_7524:
[----:B------:R-:W-:Y:S01]  /*1140*/  I2FP.F32.U32 R8, R8 ;  /* 0x0000000800087245 */ /* 0x000fe20000201000 */
[----:B-----5:R-:W-:Y:S01]  /*1150*/  IMAD.U32 R9, R12, 0x10000, RZ ;  /* 0x000100000c097824 */ /* 0x020fe200078e00ff */
[----:B------:R-:W-:Y:S01]  /*1160*/  MOV R110, UR35 ;  /* 0x00000023006e7c02 */ /* 0x000fe20008000f00 */
[----:B------:R-:W-:Y:S01]  /*1170*/  IMAD.U32 R111, RZ, RZ, UR34 ;  /* 0x00000022ff6f7e24 */ /* 0x000fe2000f8e00ff */
[----:B------:R-:W-:Y:S01]  /*1180*/  ISETP.NE.AND P2, PT, R10, 0x1, PT ;  /* 0x000000010a00780c */ /* 0x000fe20003f45270 */
[----:B------:R-:W-:Y:S01]  /*1190*/  FFMA.FTZ R8, R8, R109, 1.1641532182693481445e-10 ;  /* 0x2f00000008087423 */ /* 0x000fe2000001006d */
[----:B------:R-:W-:Y:S01]  /*11a0*/  FMUL.FTZ R9, R9, R108 ;  /* 0x0000006c09097220 */ /* 0x000fe20000410000 */
[----:B------:R-:W-:Y:S01]  /*11b0*/  BSSY.RECONVERGENT B1, `(.L_x_7528) ;  /* 0x000004d000017945 */ /* 0x000fe20003800200 */
[----:B------:R-:W-:Y:S01]  /*11c0*/  HFMA2 R16, -RZ, RZ, 0, 1.1920928955078125e-07 ;  /* 0x00000002ff107431 */ /* 0x000fe200000001ff */
[----:B------:R-:W-:Y:S01]  /*11d0*/  PRMT R12, R12, 0x7632, R12 ;  /* 0x000076320c0c7816 */ /* 0x000fe2000000000c */
[----:B------:R-:W-:Y:S01]  /*11e0*/  FMUL.FTZ R9, R9, R110 ;  /* 0x0000006e09097220 */ /* 0x000fe20000410000 */
[----:B------:R-:W-:Y:S01]  /*11f0*/  FSETP.GTU.FTZ.AND P1, PT, R8, R111, PT ;  /* 0x0000006f0800720b */ /* 0x000fe20003f3c000 */
[----:B------:R-:W-:-:S02]  /*1200*/  IMAD.U32 R8, R24, 0x10000, RZ ;  /* 0x0001000018087824 */ /* 0x000fc400078e00ff */
[----:B------:R-:W-:Y:S01]  /*1210*/  IMAD.MOV.U32 R11, RZ, RZ, R128 ;  /* 0x000000ffff0b7224 */ /* 0x000fe200078e0080 */
[----:B------:R-:W-:Y:S02]  /*1220*/  FSEL R9, R9, RZ, !P1 ;  /* 0x000000ff09097208 */ /* 0x000fe40004800000 */
[----:B------:R-:W-:-:S03]  /*1230*/  PLOP3.LUT P1, PT, P1, PT, PT, 0x8, 0x80 ;  /* 0x000000000080781c */ /* 0x000fc60000f2e170 */
[----:B------:R-:W-:Y:S01]  /*1240*/  FFMA.FTZ R8, R9, R48, R8 ;  /* 0x0000003009087223 */ /* 0x000fe20000010008 */
        /* <DEDUP_REMOVED lines=11> */
.L_x_7530:
        /* <DEDUP_REMOVED lines=13> */
.L_x_7532:
[----:B------:R-:W-:Y:S05]  /*13d0*/  BSYNC.RECONVERGENT B2 ;  /* 0x0000000000027941 */ /* 0x000fea0003800200 */
.L_x_7531:
        /* <DEDUP_REMOVED lines=42> */
.L_x_7529:
[----:B------:R-:W-:Y:S05]  /*1680*/  BSYNC.RECONVERGENT B1 ;  /* 0x0000000000017941 */ /* 0x000fea0003800200 */
.L_x_7528:
        /* <DEDUP_REMOVED lines=24> */
.L_x_7535:
        /* <DEDUP_REMOVED lines=13> */
.L_x_7537:
[----:B------:R-:W-:Y:S05]  /*18e0*/  BSYNC.RECONVERGENT B2 ;  /* 0x0000000000027941 */ /* 0x000fea0003800200 */
.L_x_7536:
        /* <DEDUP_REMOVED lines=42> */
.L_x_7534:
[----:B------:R-:W-:Y:S05]  /*1b90*/  BSYNC.RECONVERGENT B1 ;  /* 0x0000000000017941 */ /* 0x000fea0003800200 */
.L_x_7533:
        /* <DEDUP_REMOVED lines=25> */
.L_x_7540:
        /* <DEDUP_REMOVED lines=13> */
.L_x_7542:
[----:B------:R-:W-:Y:S05]  /*1e00*/  BSYNC.RECONVERGENT B2 ;  /* 0x0000000000027941 */ /* 0x000fea0003800200 */
.L_x_7541:
        /* <DEDUP_REMOVED lines=42> */
.L_x_7539:
[----:B------:R-:W-:Y:S05]  /*20b0*/  BSYNC.RECONVERGENT B1 ;  /* 0x0000000000017941 */ /* 0x000fea0003800200 */
.L_x_7538:
        /* <DEDUP_REMOVED lines=23> */
.L_x_7545:
        /* <DEDUP_REMOVED lines=13> */
.L_x_7547:
[----:B------:R-:W-:Y:S05]  /*2300*/  BSYNC.RECONVERGENT B2 ;  /* 0x0000000000027941 */ /* 0x000fea0003800200 */
.L_x_7546:
        /* <DEDUP_REMOVED lines=42> */
.L_x_7544:
[----:B------:R-:W-:Y:S05]  /*25b0*/  BSYNC.RECONVERGENT B1 ;  /* 0x0000000000017941 */ /* 0x000fea0003800200 */
.L_x_7543:
        /* <DEDUP_REMOVED lines=25> */
.L_x_7550:
        /* <DEDUP_REMOVED lines=13> */
.L_x_7552:
[----:B------:R-:W-:Y:S05]  /*2820*/  BSYNC.RECONVERGENT B2 ;  /* 0x0000000000027941 */ /* 0x000fea0003800200 */
.L_x_7551:
        /* <DEDUP_REMOVED lines=42> */
.L_x_7549:
[----:B------:R-:W-:Y:S05]  /*2ad0*/  BSYNC.RECONVERGENT B1 ;  /* 0x0000000000017941 */ /* 0x000fea0003800200 */
.L_x_7548:
        /* <DEDUP_REMOVED lines=23> */
.L_x_7555:
        /* <DEDUP_REMOVED lines=13> */
.L_x_7557:
[----:B------:R-:W-:Y:S05]  /*2d20*/  BSYNC.RECONVERGENT B2 ;  /* 0x0000000000027941 */ /* 0x000fea0003800200 */
.L_x_7556:
        /* <DEDUP_REMOVED lines=42> */
.L_x_7554:
[----:B------:R-:W-:Y:S05]  /*2fd0*/  BSYNC.RECONVERGENT B1 ;  /* 0x0000000000017941 */ /* 0x000fea0003800200 */
.L_x_7553:
        /* <DEDUP_REMOVED lines=11> */
[----:B------:R-:W-:Y:S02]  /*3090*/  MOV R122, 0x2 ;  /* 0x00000002007a7802 */ /* 0x000fe40000000f00 */
        /* <DEDUP_REMOVED lines=13> */
.L_x_7560:
        /* <DEDUP_REMOVED lines=15> */
.L_x_7562:
[----:B------:R-:W-:Y:S05]  /*3260*/  BSYNC.RECONVERGENT B2 ;  /* 0x0000000000027941 */ /* 0x000fea0003800200 */
.L_x_7561:
        /* <DEDUP_REMOVED lines=42> */
.L_x_7559:
[----:B------:R-:W-:Y:S05]  /*3510*/  BSYNC.RECONVERGENT B1 ;  /* 0x0000000000017941 */ /* 0x000fea0003800200 */
.L_x_7558:
        /* <DEDUP_REMOVED lines=12> */
[----:B------:R-:W-:-:S05]  /*35e0*/  FFMA.FTZ R15, R16, R47, R15 ;  /* 0x0000002f100f7223 */ /* 0x000fca000001000f */
[----:B------:R-:W-:Y:S01]  /*35f0*/  F2FP.BF16.F32.PACK_AB R103, R15, R14 ;  /* 0x0000000e0f67723e */ /* 0x000fe200000010ff */
[----:B------:R-:W-:Y:S06]  /*3600*/  BRA `(.L_x_7563) ;  /* 0x0000002800207947 */ /* 0x000fec0003800000 */
.L_x_7523:
        /* <DEDUP_REMOVED lines=16> */
.L_x_7566:
        /* <DEDUP_REMOVED lines=13> */
.L_x_7568:
[----:B------:R-:W-:Y:S05]  /*37e0*/  BSYNC.RECONVERGENT B2 ;  /* 0x0000000000027941 */ /* 0x000fea0003800200 */
.L_x_7567:
        /* <DEDUP_REMOVED lines=41> */
.L_x_7565:
[----:B------:R-:W-:Y:S05]  /*3a80*/  BSYNC.RECONVERGENT B1 ;  /* 0x0000000000017941 */ /* 0x000fea0003800200 */
.L_x_7564:
        /* <DEDUP_REMOVED lines=26> */
.L_x_7571:
        /* <DEDUP_REMOVED lines=13> */
.L_x_7573:
[----:B------:R-:W-:Y:S05]  /*3d00*/  BSYNC.RECONVERGENT B2 ;  /* 0x0000000000027941 */ /* 0x000fea0003800200 */
.L_x_7572:
        /* <DEDUP_REMOVED lines=42> */
.L_x_7570:
[----:B------:R-:W-:Y:S05]  /*3fb0*/  BSYNC.RECONVERGENT B1 ;  /* 0x0000000000017941 */ /* 0x000fea0003800200 */
.L_x_7569:
        /* <DEDUP_REMOVED lines=23> */
.L_x_7576:
        /* <DEDUP_REMOVED lines=13> */
.L_x_7578:
[----:B------:R-:W-:Y:S05]  /*4200*/  BSYNC.RECONVERGENT B2 ;  /* 0x0000000000027941 */ /* 0x000fea0003800200 */
.L_x_7577:
        /* <DEDUP_REMOVED lines=42> */
.L_x_7575:
[----:B------:R-:W-:Y:S05]  /*44b0*/  BSYNC.RECONVERGENT B1 ;  /* 0x0000000000017941 */ /* 0x000fea0003800200 */
.L_x_7574:
        /* <DEDUP_REMOVED lines=23> */
.L_x_7581:
        /* <DEDUP_REMOVED lines=13> */
.L_x_7583:
[----:B------:R-:W-:Y:S05]  /*4700*/  BSYNC.RECONVERGENT B2 ;  /* 0x0000000000027941 */ /* 0x000fea0003800200 */
.L_x_7582:
        /* <DEDUP_REMOVED lines=42> */
.L_x_7580:
[----:B------:R-:W-:Y:S05]  /*49b0*/  BSYNC.RECONVERGENT B1 ;  /* 0x0000000000017941 */ /* 0x000fea0003800200 */
.L_x_7579:
        /* <DEDUP_REMOVED lines=22> */
.L_x_7586:
        /* <DEDUP_REMOVED lines=13> */
.L_x_7588:
[----:B------:R-:W-:Y:S05]  /*4bf0*/  BSYNC.RECONVERGENT B2 ;  /* 0x0000000000027941 */ /* 0x000fea0003800200 */
.L_x_7587:
        /* <DEDUP_REMOVED lines=42> */
.L_x_7585:
[----:B------:R-:W-:Y:S05]  /*4ea0*/  BSYNC.RECONVERGENT B1 ;  /* 0x0000000000017941 */ /* 0x000fea0003800200 */
.L_x_7584:
        /* <DEDUP_REMOVED lines=23> */
.L_x_7591:
        /* <DEDUP_REMOVED lines=13> */
.L_x_7593:
[----:B------:R-:W-:Y:S05]  /*50f0*/  BSYNC.RECONVERGENT B2 ;  /* 0x0000000000027941 */ /* 0x000fea0003800200 */
.L_x_7592:
        /* <DEDUP_REMOVED lines=42> */
.L_x_7590:
[----:B------:R-:W-:Y:S05]  /*53a0*/  BSYNC.RECONVERGENT B1 ;  /* 0x0000000000017941 */ /* 0x000fea0003800200 */
.L_x_7589:
        /* <DEDUP_REMOVED lines=22> */
.L_x_7596:
        /* <DEDUP_REMOVED lines=13> */
.L_x_7598:
[----:B------:R-:W-:Y:S05]  /*55e0*/  BSYNC.RECONVERGENT B2 ;  /* 0x0000000000027941 */ /* 0x000fea0003800200 */
.L_x_7597:
        /* <DEDUP_REMOVED lines=42> */
.L_x_7595:
[----:B------:R-:W-:Y:S05]  /*5890*/  BSYNC.RECONVERGENT B1 ;  /* 0x0000000000017941 */ /* 0x000fea0003800200 */
.L_x_7594:
        /* <DEDUP_REMOVED lines=10> */
[----:B------:R-:W-:-:S04]  /*5940*/  FSETP.GTU.FTZ.AND P5, PT, R14, R111, PT ;  /* 0x0000006f0e00720b */ /* 0x000fc80003fbc000 */
        /* <DEDUP_REMOVED lines=12> */
.L_x_7601:
        /* <DEDUP_REMOVED lines=15> */
.L_x_7603:
[----:B------:R-:W-:Y:S05]  /*5b00*/  BSYNC.RECONVERGENT B2 ;  /* 0x0000000000027941 */ /* 0x000fea0003800200 */
.L_x_7602:
        /* <DEDUP_REMOVED lines=42> */
.L_x_7600:
[----:B------:R-:W-:Y:S05]  /*5db0*/  BSYNC.RECONVERGENT B1 ;  /* 0x0000000000017941 */ /* 0x000fea0003800200 */
.L_x_7599:
        /* <DEDUP_REMOVED lines=11> */
[----:B------:R-:W-:-:S05]  /*5e70*/  FMUL.FTZ R15, R16, R47 ;  /* 0x0000002f100f7220 */ /* 0x000fca0000410000 */
[----:B------:R-:W-:-:S07]  /*5e80*/  F2FP.BF16.F32.PACK_AB R103, R15, R14 ;  /* 0x0000000e0f67723e */ /* 0x000fce00000010ff */
.L_x_7563:
        /* <DEDUP_REMOVED lines=9> */
[----:B------:R-:W-:Y:S01]  /*5f20*/  SEL R17, RZ, 0x100, !P5 ;  /* 0x00000100ff117807 */ /* 0x000fe20006800000 */
[----:B------:R-:W2:Y:S01]  /*5f30*/  @P0 LDC.64 R114, c[0x0][0x3a0] ;  /* 0x0000e800ff720b82 */ /* 0x000ea20000000a00 */
[----:B------:R-:W-:Y:S02]  /*5f40*/  LOP3.LUT R121, R121, R21, R20, 0xfe, !PT ;  /* 0x0000001579797212 */ /* 0x000fe400078efe14 */
[----:B------:R-:W-:Y:S02]  /*5f50*/  SEL R120, RZ, 0x1, !P3 ;  /* 0x00000001ff787807 */ /* 0x000fe40005800000 */
[----:B------:R-:W-:Y:S01]  /*5f60*/  LOP3.LUT R17, R17, R19, R16, 0xfe, !PT ;  /* 0x0000001311117212 */ /* 0x000fe200078efe10 */
[C---:B------:R-:W-:Y:S01]  /*5f70*/  VIADD R16, R7.reuse, 0x20 ;  /* 0x0000002007107836 */ /* 0x040fe20000000000 */
[----:B------:R-:W-:Y:S01]  /*5f80*/  SEL R20, RZ, 0x1, !P6 ;  /* 0x00000001ff147807 */ /* 0x000fe20007000000 */
[----:B0-----:R-:W-:Y:S01]  /*5f90*/  IMAD.WIDE.U32 R106, R7, 0x10, R118 ;  /* 0x00000010076a7825 */ /* 0x001fe200078e0076 */
[----:B------:R-:W-:-:S02]  /*5fa0*/  LOP3.LUT R121, R121, R120, RZ, 0xfc, !PT ;  /* 0x0000007879797212 */ /* 0x000fc400078efcff */
[----:B------:R-:W-:Y:S01]  /*5fb0*/  LOP3.LUT R120, R17, R20, RZ, 0xfc, !PT ;  /* 0x0000001411787212 */ /* 0x000fe200078efcff */
        /* <DEDUP_REMOVED lines=24> */
.L_x_7607:
        /* <DEDUP_REMOVED lines=13> */
.L_x_7609:
[----:B------:R-:W-:Y:S05]  /*6210*/  BSYNC.RECONVERGENT B2 ;  /* 0x0000000000027941 */ /* 0x000fea0003800200 */
.L_x_7608:
        /* <DEDUP_REMOVED lines=41> */
.L_x_7606:
[----:B------:R-:W-:Y:S05]  /*64b0*/  BSYNC.RECONVERGENT B1 ;  /* 0x0000000000017941 */ /* 0x000fea0003800200 */
.L_x_7605:
[----:B------:R-:W-:Y:S01]  /*64c0*/  I2FP.F32.U32 R18, R17 ;  /* 0x0000001100127245 */ /* 0x000fe20000201000 */
[----:B------:R-:W-:Y:S01]  /*64d0*/  BSSY.RECONVERGENT B1, `(.L_x_7610) ;  /* 0x0000051000017945 */ /* 0x000fe20003800200 */
[----:B-----5:R-:W-:Y:S01]  /*64e0*/  SHF.L.U32 R17, R20, 0x10, RZ ;  /* 0x0000001014117819 */ /* 0x020fe200000006ff */
        /* <DEDUP_REMOVED lines=11> */
[--C-:B------:R-:W-:Y:S01]  /*65a0*/  FFMA.FTZ R17, R17, R40, R18.reuse ;  /* 0x0000002811117223 */ /* 0x100fe20000010012 */
[----:B------:R-:W-:Y:S02]  /*65b0*/  P2R R114, PR, RZ, 0x2 ;  /* 0x00000002ff727803 */ /* 0x000fe40000000000 */
[----:B------:R-:W-:Y:S01]  /*65c0*/  PRMT R18, R24, 0x7632, R18 ;  /* 0x0000763218127816 */ /* 0x000fe20000000012 */
        /* <DEDUP_REMOVED lines=9> */
.L_x_7612:
        /* <DEDUP_REMOVED lines=13> */
.L_x_7614:
[----:B------:R-:W-:Y:S05]  /*6730*/  BSYNC.RECONVERGENT B2 ;  /* 0x0000000000027941 */ /* 0x000fea0003800200 */
.L_x_7613:
        /* <DEDUP_REMOVED lines=42> */
.L_x_7611:
[----:B------:R-:W-:Y:S05]  /*69e0*/  BSYNC.RECONVERGENT B1 ;  /* 0x0000000000017941 */ /* 0x000fea0003800200 */
.L_x_7610:
        /* <DEDUP_REMOVED lines=24> */
.L_x_7617:
        /* <DEDUP_REMOVED lines=13> */
.L_x_7619:
[----:B------:R-:W-:Y:S05]  /*6c40*/  BSYNC.RECONVERGENT B2 ;  /* 0x0000000000027941 */ /* 0x000fea0003800200 */
.L_x_7618:
        /* <DEDUP_REMOVED lines=42> */
.L_x_7616:
[----:B------:R-:W-:Y:S05]  /*6ef0*/  BSYNC.RECONVERGENT B1 ;  /* 0x0000000000017941 */ /* 0x000fea0003800200 */
.L_x_7615:
        /* <DEDUP_REMOVED lines=25> */
.L_x_7622:
        /* <DEDUP_REMOVED lines=13> */
.L_x_7624:
[----:B------:R-:W-:Y:S05]  /*7160*/  BSYNC.RECONVERGENT B2 ;  /* 0x0000000000027941 */ /* 0x000fea0003800200 */
.L_x_7623:
        /* <DEDUP_REMOVED lines=42> */
.L_x_7621:
[----:B------:R-:W-:Y:S05]  /*7410*/  BSYNC.RECONVERGENT B1 ;  /* 0x0000000000017941 */ /* 0x000fea0003800200 */
.L_x_7620:
        /* <DEDUP_REMOVED lines=23> */
.L_x_7627:
        /* <DEDUP_REMOVED lines=13> */
.L_x_7629:
[----:B------:R-:W-:Y:S05]  /*7660*/  BSYNC.RECONVERGENT B2 ;  /* 0x0000000000027941 */ /* 0x000fea0003800200 */
.L_x_7628:
        /* <DEDUP_REMOVED lines=42> */
.L_x_7626:
[----:B------:R-:W-:Y:S05]  /*7910*/  BSYNC.RECONVERGENT B1 ;  /* 0x0000000000017941 */ /* 0x000fea0003800200 */
.L_x_7625:
        /* <DEDUP_REMOVED lines=8> */
[----:B------:R-:W-:Y:S02]  /*79a0*/  PRMT R22, R26, 0x7632, R22 ;  /* 0x000076321a167816 */ /* 0x000fe40000000016 */
[----:B------:R-:W-:Y:S01]  /*79b0*/  FSETP.GTU.FTZ.AND P3, PT, R100, R111, PT ;  /* 0x0000006f6400720b */ /* 0x000fe20003f7c000 */
[----:B------:R-:W-:Y:S01]  /*79c0*/  FMUL.FTZ R21, R21, R110 ;  /* 0x0000006e15157220 */ /* 0x000fe20000410000 */
[----:B------:R-:W-:Y:S01]  /*79d0*/  IMAD.U32 R100, R26, 0x10000, RZ ;  /* 0x000100001a647824 */ /* 0x000fe200078e00ff */
[----:B------:R-:W-:-:S03]  /*79e0*/  MOV R101, R128 ;  /* 0x0000008000657202 */ /* 0x000fc60000000f00 */
        /* <DEDUP_REMOVED lines=12> */
.L_x_7632:
        /* <DEDUP_REMOVED lines=13> */
.L_x_7634:
[----:B------:R-:W-:Y:S05]  /*7b80*/  BSYNC.RECONVERGENT B2 ;  /* 0x0000000000027941 */ /* 0x000fea0003800200 */
.L_x_7633:
        /* <DEDUP_REMOVED lines=40> */
[----:B------:R-:W-:Y:S01]  /*7e10*/  MOV R101, R120 ;  /* 0x0000007800657202 */ /* 0x000fe20000000f00 */
[----:B------:R-:W-:-:S07]  /*7e20*/  IMAD.MOV.U32 R120, RZ, RZ, R100 ;  /* 0x000000ffff787224 */ /* 0x000fce00078e0064 */
.L_x_7631:
[----:B------:R-:W-:Y:S05]  /*7e30*/  BSYNC.RECONVERGENT B1 ;  /* 0x0000000000017941 */ /* 0x000fea0003800200 */
.L_x_7630:
        /* <DEDUP_REMOVED lines=23> */
.L_x_7637:
        /* <DEDUP_REMOVED lines=13> */
.L_x_7639:
[----:B------:R-:W-:Y:S05]  /*8080*/  BSYNC.RECONVERGENT B2 ;  /* 0x0000000000027941 */ /* 0x000fea0003800200 */
.L_x_7638:
        /* <DEDUP_REMOVED lines=42> */
.L_x_7636:
[----:B------:R-:W-:Y:S05]  /*8330*/  BSYNC.RECONVERGENT B1 ;  /* 0x0000000000017941 */ /* 0x000fea0003800200 */
.L_x_7635:
        /* <DEDUP_REMOVED lines=25> */
.L_x_7642:
        /* <DEDUP_REMOVED lines=15> */
.L_x_7644:
[----:B------:R-:W-:Y:S05]  /*85c0*/  BSYNC.RECONVERGENT B2 ;  /* 0x0000000000027941 */ /* 0x000fea0003800200 */
.L_x_7643:
        /* <DEDUP_REMOVED lines=42> */
.L_x_7641:
[----:B------:R-:W-:Y:S05]  /*8870*/  BSYNC.RECONVERGENT B1 ;  /* 0x0000000000017941 */ /* 0x000fea0003800200 */
.L_x_7640:
[----:B------:R-:W-:Y:S01]  /*8880*/  I2FP.F32.U32 R100, R101 ;  /* 0x0000006500647245 */ /* 0x000fe20000201000 */
[----:B------:R-:W-:Y:S01]  /*8890*/  IMAD.U32 R101, R122, 0x10000, RZ ;  /* 0x000100007a657824 */ /* 0x000fe200078e00ff */
[----:B------:R-:W-:Y:S02]  /*88a0*/  SHF.L.U32 R121, R121, 0x10, RZ ;  /* 0x0000001079797819 */ /* 0x000fe400000006ff */
[----:B------:R-:W-:Y:S01]  /*88b0*/  F2FP.BF16.F32.PACK_AB R102, R22, R21 ;  /* 0x000000151666723e */ /* 0x000fe200000010ff */
[----:B------:R-:W-:Y:S02]  /*88c0*/  FFMA.FTZ R100, R100, R109, 1.1641532182693481445e-10 ;  /* 0x2f00000064647423 */ /* 0x000fe4000001006d */
[----:B------:R-:W-:-:S03]  /*88d0*/  FMUL.FTZ R121, R121, R108 ;  /* 0x0000006c79797220 */ /* 0x000fc60000410000 */
        /* <DEDUP_REMOVED lines=9> */
.L_x_7604:
        /* <DEDUP_REMOVED lines=16> */
.L_x_7648:
        /* <DEDUP_REMOVED lines=13> */
.L_x_7650:
[----:B------:R-:W-:Y:S05]  /*8b40*/  BSYNC.RECONVERGENT B2 ;  /* 0x0000000000027941 */ /* 0x000fea0003800200 */
.L_x_7649:
        /* <DEDUP_REMOVED lines=41> */
.L_x_7647:
[----:B------:R-:W-:Y:S05]  /*8de0*/  BSYNC.RECONVERGENT B1 ;  /* 0x0000000000017941 */ /* 0x000fea0003800200 */
.L_x_7646:
[----:B------:R-:W-:Y:S01]  /*8df0*/  I2FP.F32.U32 R18, R17 ;  /* 0x0000001100127245 */ /* 0x000fe20000201000 */
[----:B-----5:R-:W-:Y:S01]  /*8e00*/  IMAD.U32 R17, R20, 0x10000, RZ ;  /* 0x0001000014117824 */ /* 0x020fe200078e00ff */
        /* <DEDUP_REMOVED lines=8> */
[----:B------:R-:W-:-:S03]  /*8e90*/  IMAD.MOV.U32 R18, RZ, RZ, R128 ;  /* 0x000000ffff127224 */ /* 0x000fc600078e0080 */
        /* <DEDUP_REMOVED lines=13> */
.L_x_7653:
        /* <DEDUP_REMOVED lines=13> */
.L_x_7655:
[----:B------:R-:W-:Y:S05]  /*9040*/  BSYNC.RECONVERGENT B2 ;  /* 0x0000000000027941 */ /* 0x000fea0003800200 */
.L_x_7654:
        /* <DEDUP_REMOVED lines=42> */
.L_x_7652:
[----:B------:R-:W-:Y:S05]  /*92f0*/  BSYNC.RECONVERGENT B1 ;  /* 0x0000000000017941 */ /* 0x000fea0003800200 */
.L_x_7651:
        /* <DEDUP_REMOVED lines=23> */
.L_x_7658:
        /* <DEDUP_REMOVED lines=13> */
.L_x_7660:
[----:B------:R-:W-:Y:S05]  /*9540*/  BSYNC.RECONVERGENT B2 ;  /* 0x0000000000027941 */ /* 0x000fea0003800200 */
.L_x_7659:
        /* <DEDUP_REMOVED lines=42> */
.L_x_7657:
[----:B------:R-:W-:Y:S05]  /*97f0*/  BSYNC.RECONVERGENT B1 ;  /* 0x0000000000017941 */ /* 0x000fea0003800200 */
.L_x_7656:
        /* <DEDUP_REMOVED lines=23> */
.L_x_7663:
        /* <DEDUP_REMOVED lines=13> */
.L_x_7665:
[----:B------:R-:W-:Y:S05]  /*9a40*/  BSYNC.RECONVERGENT B2 ;  /* 0x0000000000027941 */ /* 0x000fea0003800200 */
.L_x_7664:
        /* <DEDUP_REMOVED lines=42> */
.L_x_7662:
[----:B------:R-:W-:Y:S05]  /*9cf0*/  BSYNC.RECONVERGENT B1 ;  /* 0x0000000000017941 */ /* 0x000fea0003800200 */
.L_x_7661:
        /* <DEDUP_REMOVED lines=22> */
.L_x_7668:
        /* <DEDUP_REMOVED lines=13> */
.L_x_7670:
[----:B------:R-:W-:Y:S05]  /*9f30*/  BSYNC.RECONVERGENT B2 ;  /* 0x0000000000027941 */ /* 0x000fea0003800200 */
.L_x_7669:
        /* <DEDUP_REMOVED lines=42> */
.L_x_7667:
[----:B------:R-:W-:Y:S05]  /*a1e0*/  BSYNC.RECONVERGENT B1 ;  /* 0x0000000000017941 */ /* 0x000fea0003800200 */
.L_x_7666:
        /* <DEDUP_REMOVED lines=23> */
.L_x_7673:
        /* <DEDUP_REMOVED lines=13> */
.L_x_7675:
[----:B------:R-:W-:Y:S05]  /*a430*/  BSYNC.RECONVERGENT B2 ;  /* 0x0000000000027941 */ /* 0x000fea0003800200 */
.L_x_7674:
        /* <DEDUP_REMOVED lines=42> */
.L_x_7672:
[----:B------:R-:W-:Y:S05]  /*a6e0*/  BSYNC.RECONVERGENT B1 ;  /* 0x0000000000017941 */ /* 0x000fea0003800200 */
.L_x_7671:
        /* <DEDUP_REMOVED lines=22> */
.L_x_7678:
        /* <DEDUP_REMOVED lines=13> */
.L_x_7680:
[----:B------:R-:W-:Y:S05]  /*a920*/  BSYNC.RECONVERGENT B2 ;  /* 0x0000000000027941 */ /* 0x000fea0003800200 */
.L_x_7679:
        /* <DEDUP_REMOVED lines=42> */
.L_x_7677:
[----:B------:R-:W-:Y:S05]  /*abd0*/  BSYNC.RECONVERGENT B1 ;  /* 0x0000000000017941 */ /* 0x000fea0003800200 */
.L_x_7676:
        /* <DEDUP_REMOVED lines=10> */
[----:B------:R-:W-:Y:S01]  /*ac80*/  FSEL R121, R101, RZ, !P5 ;  /* 0x000000ff65797208 */ /* 0x000fe20006800000 */
[----:B------:R-:W-:Y:S01]  /*ac90*/  IMAD.MOV.U32 R101, RZ, RZ, R128 ;  /* 0x000000ffff657224 */ /* 0x000fe200078e0080 */
[----:B------:R-:W-:-:S03]  /*aca0*/  PLOP3.LUT P5, PT, P5, PT, PT, 0x8, 0x80 ;  /* 0x000000000080781c */ /* 0x000fc60002fae170 */
[----:B------:R-:W-:-:S04]  /*acb0*/  FMUL.FTZ R121, R121, R38 ;  /* 0x0000002679797220 */ /* 0x000fc80000410000 */
        /* <DEDUP_REMOVED lines=10> */
.L_x_7683:
        /* <DEDUP_REMOVED lines=15> */
.L_x_7685:
[----:B------:R-:W-:Y:S05]  /*ae50*/  BSYNC.RECONVERGENT B2 ;  /* 0x0000000000027941 */ /* 0x000fea0003800200 */
.L_x_7684:
        /* <DEDUP_REMOVED lines=42> */
.L_x_7682:
[----:B------:R-:W-:Y:S05]  /*b100*/  BSYNC.RECONVERGENT B1 ;  /* 0x0000000000017941 */ /* 0x000fea0003800200 */
.L_x_7681:
        /* <DEDUP_REMOVED lines=11> */
[----:B------:R-:W-:-:S05]  /*b1c0*/  FMUL.FTZ R112, R112, R39 ;  /* 0x0000002770707220 */ /* 0x000fca0000410000 */
[----:B------:R-:W-:-:S07]  /*b1d0*/  F2FP.BF16.F32.PACK_AB R103, R112, R121 ;  /* 0x000000797067723e */ /* 0x000fce00000010ff */
.L_x_7645:
[----:B------:R-:W0:Y:S01]  /*b1e0*/  @P0 LDC.64 R106, c[0x0][0x3a0] ;  /* 0x0000e800ff6a0b82 */ /* 0x000e220000000a00 */
[----:B------:R-:W-:Y:S01]  /*b1f0*/  SEL R122, RZ, 0x10000, !P5 ;  /* 0x00010000ff7a7807 */ /* 0x000fe20006800000 */
[----:B------:R-:W-:Y:S01]  /*b200*/  IMAD.WIDE.U32 R126, R16, 0x8, R116 ;  /* 0x00000008107e7825 */ /* 0x000fe200078e0074 */
[----:B------:R-:W-:Y:S02]  /*b210*/  ISETP.NE.AND P5, PT, R115, RZ, PT ;  /* 0x000000ff7300720c */ /* 0x000fe40003fa5270 */
[----:B------:R-:W-:Y:S02]  /*b220*/  SEL R121, RZ, 0x1000000, !P6 ;  /* 0x01000000ff797807 */ /* 0x000fe40007000000 */
[----:B------:R-:W-:Y:S02]  /*b230*/  ISETP.NE.AND P6, PT, R114, RZ, PT ;  /* 0x000000ff7200720c */ /* 0x000fe40003fc5270 */
[----:B------:R-:W-:Y:S02]  /*b240*/  SEL R123, RZ, 0x100, !P4 ;  /* 0x00000100ff7b7807 */ /* 0x000fe40006000000 */
[----:B------:R-:W-:-:S02]  /*b250*/  SEL R115, RZ, 0x1000000, !P2 ;  /* 0x01000000ff737807 */ /* 0x000fc40005000000 */
[----:B------:R-:W-:Y:S02]  /*b260*/  SEL R113, RZ, 0x10000, !P1 ;  /* 0x00010000ff717807 */ /* 0x000fe40004800000 */
[----:B------:R-:W-:Y:S02]  /*b270*/  SEL R114, RZ, 0x100, !P5 ;  /* 0x00000100ff727807 */ /* 0x000fe40006800000 */
[----:B------:R-:W-:Y:S02]  /*b280*/  LOP3.LUT R123, R123, R121, R122, 0xfe, !PT ;  /* 0x000000797b7b7212 */ /* 0x000fe400078efe7a */
[----:B------:R-:W-:Y:S02]  /*b290*/  SEL R122, RZ, 0x1, !P3 ;  /* 0x00000001ff7a7807 */ /* 0x000fe40005800000 */
[----:B------:R-:W-:Y:S02]  /*b2a0*/  LOP3.LUT R114, R114, R115, R113, 0xfe, !PT ;  /* 0x0000007372727212 */ /* 0x000fe400078efe71 */
[----:B------:R-:W-:-:S02]  /*b2b0*/  IADD3 R113, PT, PT, R7, 0x40, RZ ;  /* 0x0000004007717810 */ /* 0x000fc40007ffe0ff */
[----:B------:R-:W-:Y:S02]  /*b2c0*/  SEL R121, RZ, 0x1, !P6 ;  /* 0x00000001ff797807 */ /* 0x000fe40007000000 */
[----:B------:R-:W-:Y:S01]  /*b2d0*/  LOP3.LUT R115, R123, R122, RZ, 0xfc, !PT ;  /* 0x0000007a7b737212 */ /* 0x000fe200078efcff */
[----:B------:R-:W-:Y:S01]  /*b2e0*/  IMAD.WIDE.U32 R122, R16, 0x10, R118 ;  /* 0x00000010107a7825 */ /* 0x000fe200078e0076 */
[----:B------:R-:W-:-:S03]  /*b2f0*/  LOP3.LUT R114, R114, R121, RZ, 0xfc, !PT ;  /* 0x0000007972727212 */ /* 0x000fc600078efcff */
[C---:B------:R-:W-:Y:S01]  /*b300*/  IMAD.WIDE.U32 R104, R113.reuse, 0x10, R104 ;  /* 0x0000001071687825 */ /* 0x040fe200078e0068 */
[----:B------:R1:W-:Y:S03]  /*b310*/  STG.E.128 desc[UR8][R122.64], R100 ;  /* 0x000000647a007986 */ /* 0x0003e6000c101d08 */
[----:B0-----:R-:W-:Y:S01]  /*b320*/  @P0 IMAD.WIDE.U32 R130, R113, 0x10, R106 ;  /* 0x0000001071820825 */ /* 0x001fe200078e006a */
[----:B------:R1:W-:Y:S04]  /*b330*/  STG.E.64 desc[UR8][R126.64], R114 ;  /* 0x000000727e007986 */ /* 0x0003e8000c101b08 */
[----:B------:R1:W5:Y:S04]  /*b340*/  @P0 LDG.E.128 R24, desc[UR8][R130.64] ;  /* 0x0000000882180981 */ /* 0x000368000c1e1d00 */
[----:B------:R-:W5:Y:S01]  /*b350*/  LDG.E.128 R104, desc[UR8][R104.64] ;  /* 0x0000000868687981 */ /* 0x000f62000c1e1d00 */
[----:B------:R-:W-:Y:S05]  /*b360*/  @!P0 BRA `(.L_x_7686) ;  /* 0x00000028004c8947 */ /* 0x000fea0003800000 */
[----:B------:R-:W-:Y:S01]  /*b370*/  ISETP.NE.AND P0, PT, R129, 0x1, PT ;  /* 0x000000018100780c */ /* 0x000fe20003f05270 */
[----:B------:R-:W-:Y:S01]  /*b380*/  BSSY.RECONVERGENT B1, `(.L_x_7687) ;  /* 0x0000046000017945 */ /* 0x000fe20003800200 */
[----:B-1----:R-:W-:Y:S01]  /*b390*/  IMAD.MOV.U32 R102, RZ, RZ, 0x2 ;  /* 0x00000002ff667424 */ /* 0x002fe200078e00ff */
        /* <DEDUP_REMOVED lines=13> */
.L_x_7689:
        /* <DEDUP_REMOVED lines=13> */
.L_x_7691:
[----:B------:R-:W-:Y:S05]  /*b540*/  BSYNC.RECONVERGENT B2 ;  /* 0x0000000000027941 */ /* 0x000fea0003800200 */
.L_x_7690:
        /* <DEDUP_REMOVED lines=41> */
.L_x_7688:
[----:B------:R-:W-:Y:S05]  /*b7e0*/  BSYNC.RECONVERGENT B1 ;  /* 0x0000000000017941 */ /* 0x000fea0003800200 */
.L_x_7687:
[----:B------:R-:W-:Y:S01]  /*b7f0*/  I2FP.F32.U32 R100, R100 ;  /* 0x0000006400647245 */ /* 0x000fe20000201000 */
[----:B-----5:R-:W-:Y:S01]  /*b800*/  IMAD.U32 R120, R24, 0x10000, RZ ;  /* 0x0001000018787824 */ /* 0x020fe200078e00ff */
        /* <DEDUP_REMOVED lines=9> */
[----:B------:R-:W-:-:S04]  /*b8a0*/  PRMT R115, R24, 0x7632, R115 ;  /* 0x0000763218737816 */ /* 0x000fc80000000073 */
        /* <DEDUP_REMOVED lines=14> */
.L_x_7694:
        /* <DEDUP_REMOVED lines=13> */
.L_x_7696:
[----:B------:R-:W-:Y:S05]  /*ba60*/  BSYNC.RECONVERGENT B2 ;  /* 0x0000000000027941 */ /* 0x000fea0003800200 */
.L_x_7695:
        /* <DEDUP_REMOVED lines=42> */
.L_x_7693:
[----:B------:R-:W-:Y:S05]  /*bd10*/  BSYNC.RECONVERGENT B1 ;  /* 0x0000000000017941 */ /* 0x000fea0003800200 */
.L_x_7692:
        /* <DEDUP_REMOVED lines=23> */
.L_x_7699:
        /* <DEDUP_REMOVED lines=13> */
.L_x_7701:
[----:B------:R-:W-:Y:S05]  /*bf60*/  BSYNC.RECONVERGENT B2 ;  /* 0x0000000000027941 */ /* 0x000fea0003800200 */
.L_x_7700:
        /* <DEDUP_REMOVED lines=42> */
.L_x_7698:
[----:B------:R-:W-:Y:S05]  /*c210*/  BSYNC.RECONVERGENT B1 ;  /* 0x0000000000017941 */ /* 0x000fea0003800200 */
.L_x_7697:
        /* <DEDUP_REMOVED lines=25> */
.L_x_7704:
        /* <DEDUP_REMOVED lines=13> */
.L_x_7706:
[----:B------:R-:W-:Y:S05]  /*c480*/  BSYNC.RECONVERGENT B2 ;  /* 0x0000000000027941 */ /* 0x000fea0003800200 */
.L_x_7705:
        /* <DEDUP_REMOVED lines=42> */
.L_x_7703:
[----:B------:R-:W-:Y:S05]  /*c730*/  BSYNC.RECONVERGENT B1 ;  /* 0x0000000000017941 */ /* 0x000fea0003800200 */
.L_x_7702:
        /* <DEDUP_REMOVED lines=10> */
[----:B------:R-:W-:Y:S01]  /*c7e0*/  FSEL R100, R101, RZ, !P2 ;  /* 0x000000ff65647208 */ /* 0x000fe20005000000 */
[----:B------:R-:W-:Y:S01]  /*c7f0*/  IMAD.MOV.U32 R101, RZ, RZ, R128 ;  /* 0x000000ffff657224 */ /* 0x000fe200078e0080 */
        /* <DEDUP_REMOVED lines=11> */
.L_x_7709:
        /* <DEDUP_REMOVED lines=13> */
.L_x_7711:
[----:B------:R-:W-:Y:S05]  /*c980*/  BSYNC.RECONVERGENT B2 ;  /* 0x0000000000027941 */ /* 0x000fea0003800200 */
.L_x_7710:
        /* <DEDUP_REMOVED lines=42> */
.L_x_7708:
[----:B------:R-:W-:Y:S05]  /*cc30*/  BSYNC.RECONVERGENT B1 ;  /* 0x0000000000017941 */ /* 0x000fea0003800200 */
.L_x_7707:
        /* <DEDUP_REMOVED lines=24> */
.L_x_7714:
        /* <DEDUP_REMOVED lines=13> */
.L_x_7716:
[----:B------:R-:W-:Y:S05]  /*ce90*/  BSYNC.RECONVERGENT B2 ;  /* 0x0000000000027941 */ /* 0x000fea0003800200 */
.L_x_7715:
        /* <DEDUP_REMOVED lines=42> */
.L_x_7713:
[----:B------:R-:W-:Y:S05]  /*d140*/  BSYNC.RECONVERGENT B1 ;  /* 0x0000000000017941 */ /* 0x000fea0003800200 */
.L_x_7712:
        /* <DEDUP_REMOVED lines=9> */
[----:B------:R-:W-:Y:S02]  /*d1e0*/  IMAD.U32 R103, R102, 0x10000, RZ ;  /* 0x0001000066677824 */ /* 0x000fe400078e00ff */
[----:B------:R-:W-:Y:S02]  /*d1f0*/  HFMA2 R102, -RZ, RZ, 0, 1.1920928955078125e-07 ;  /* 0x00000002ff667431 */ /* 0x000fe400000001ff */
        /* <DEDUP_REMOVED lines=13> */
.L_x_7719:
        /* <DEDUP_REMOVED lines=13> */
.L_x_7721:
[----:B------:R-:W-:Y:S05]  /*d3a0*/  BSYNC.RECONVERGENT B2 ;  /* 0x0000000000027941 */ /* 0x000fea0003800200 */
.L_x_7720:
        /* <DEDUP_REMOVED lines=42> */
.L_x_7718:
[----:B------:R-:W-:Y:S05]  /*d650*/  BSYNC.RECONVERGENT B1 ;  /* 0x0000000000017941 */ /* 0x000fea0003800200 */
.L_x_7717:
[----:B------:R-:W-:Y:S01]  /*d660*/  I2FP.F32.U32 R100, R101 ;  /* 0x0000006500647245 */ /* 0x000fe20000201000 */
[----:B------:R-:W-:Y:S01]  /*d670*/  BSSY.RECONVERGENT B1, `(.L_x_7722) ;  /* 0x0000052000017945 */ /* 0x000fe20003800200 */
[C---:B------:R-:W-:Y:S01]  /*d680*/  SHF.L.U32 R101, R107.reuse, 0x10, RZ ;  /* 0x000000106b657819 */ /* 0x040fe200000006ff */
[----:B------:R-:W-:Y:S01]  /*d690*/  HFMA2 R126, -RZ, RZ, 0, 1.1920928955078125e-07 ;  /* 0x00000002ff7e7431 */ /* 0x000fe200000001ff */
        /* <DEDUP_REMOVED lines=20> */
.L_x_7724:
        /* <DEDUP_REMOVED lines=15> */
.L_x_7726:
[----:B------:R-:W-:Y:S05]  /*d8d0*/  BSYNC.RECONVERGENT B2 ;  /* 0x0000000000027941 */ /* 0x000fea0003800200 */
.L_x_7725:
        /* <DEDUP_REMOVED lines=40> */
[----:B------:R-:W-:Y:S01]  /*db60*/  MOV R100, R114 ;  /* 0x0000007200647202 */ /* 0x000fe20000000f00 */
[----:B------:R-:W-:Y:S01]  /*db70*/  IMAD.MOV.U32 R114, RZ, RZ, R102 ;  /* 0x000000ffff727224 */ /* 0x000fe200078e0066 */
[----:B------:R-:W-:-:S07]  /*db80*/  LOP3.LUT R124, R124, UR33, R103, 0x96, !PT ;  /* 0x000000217c7c7c12 */ /* 0x000fce000f8e9667 */
.L_x_7723:
[----:B------:R-:W-:Y:S05]  /*db90*/  BSYNC.RECONVERGENT B1 ;  /* 0x0000000000017941 */ /* 0x000fea0003800200 */
.L_x_7722:
[----:B------:R-:W-:Y:S01]  /*dba0*/  I2FP.F32.U32 R100, R100 ;  /* 0x0000006400647245 */ /* 0x000fe20000201000 */
[----:B------:R-:W-:Y:S01]  /*dbb0*/  IMAD.U32 R107, R107, 0x10000, RZ ;  /* 0x000100006b6b7824 */ /* 0x000fe200078e00ff */
[----:B------:R-:W-:Y:S02]  /*dbc0*/  PRMT R101, R27, 0x7632, R101 ;  /* 0x000076321b657816 */ /* 0x000fe40000000065 */
[----:B------:R-:W-:Y:S01]  /*dbd0*/  F2FP.BF16.F32.PACK_AB R102, R106, R122 ;  /* 0x0000007a6a66723e */ /* 0x000fe200000010ff */
[----:B------:R-:W-:Y:S01]  /*dbe0*/  FFMA.FTZ R100, R100, R109, 1.1641532182693481445e-10 ;  /* 0x2f00000064647423 */ /* 0x000fe2000001006d */
[----:B------:R-:W-:Y:S01]  /*dbf0*/  FMUL.FTZ R107, R107, R108 ;  /* 0x0000006c6b6b7220 */ /* 0x000fe20000410000 */
[----:B------:R-:W-:-:S03]  /*dc00*/  SHF.L.U32 R101, R101, 0x10, RZ ;  /* 0x0000001065657819 */ /* 0x000fc600000006ff */
[----:B------:R-:W-:Y:S01]  /*dc10*/  FMUL.FTZ R107, R107, R110 ;  /* 0x0000006e6b6b7220 */ /* 0x000fe20000410000 */
[----:B------:R-:W-:Y:S02]  /*dc20*/  FSETP.GTU.FTZ.AND P6, PT, R100, R111, PT ;  /* 0x0000006f6400720b */ /* 0x000fe40003fdc000 */
[----:B------:R-:W-:Y:S02]  /*dc30*/  F2FP.BF16.F32.PACK_AB R100, R115, R120 ;  /* 0x000000787364723e */ /* 0x000fe400000010ff */
[----:B------:R-:W-:Y:S02]  /*dc40*/  FSEL R110, R107, RZ, !P6 ;  /* 0x000000ff6b6e7208 */ /* 0x000fe40007000000 */
[----:B------:R-:W-:-:S03]  /*dc50*/  PLOP3.LUT P6, PT, P6, PT, PT, 0x8, 0x80 ;  /* 0x000000000080781c */ /* 0x000fc600037ce170 */
[----:B------:R-:W-:Y:S01]  /*dc60*/  FFMA.FTZ R110, R110, R31, R101 ;  /* 0x0000001f6e6e7223 */ /* 0x000fe20000010065 */
[----:B------:R-:W-:-:S04]  /*dc70*/  F2FP.BF16.F32.PACK_AB R101, R105, R121 ;  /* 0x000000796965723e */ /* 0x000fc800000010ff */
[----:B------:R-:W-:Y:S01]  /*dc80*/  F2FP.BF16.F32.PACK_AB R103, R110, R123 ;  /* 0x0000007b6e67723e */ /* 0x000fe200000010ff */
[----:B------:R-:W-:Y:S06]  /*dc90*/  BRA `(.L_x_7727) ;  /* 0x0000002800187947 */ /* 0x000fec0003800000 */
.L_x_7686:
        /* <DEDUP_REMOVED lines=16> */
.L_x_7730:
        /* <DEDUP_REMOVED lines=13> */
.L_x_7732:
[----:B------:R-:W-:Y:S05]  /*de70*/  BSYNC.RECONVERGENT B2 ;  /* 0x0000000000027941 */ /* 0x000fea0003800200 */
.L_x_7731:
        /* <DEDUP_REMOVED lines=41> */
.L_x_7729:
[----:B------:R-:W-:Y:S05]  /*e110*/  BSYNC.RECONVERGENT B1 ;  /* 0x0000000000017941 */ /* 0x000fea0003800200 */
.L_x_7728:
        /* <DEDUP_REMOVED lines=24> */
.L_x_7735:
        /* <DEDUP_REMOVED lines=13> */
.L_x_7737:
[----:B------:R-:W-:Y:S05]  /*e370*/  BSYNC.RECONVERGENT B2 ;  /* 0x0000000000027941 */ /* 0x000fea0003800200 */
.L_x_7736:
        /* <DEDUP_REMOVED lines=42> */
.L_x_7734:
[----:B------:R-:W-:Y:S05]  /*e620*/  BSYNC.RECONVERGENT B1 ;  /* 0x0000000000017941 */ /* 0x000fea0003800200 */
.L_x_7733:
        /* <DEDUP_REMOVED lines=22> */
.L_x_7740:
        /* <DEDUP_REMOVED lines=13> */
.L_x_7742:
[----:B------:R-:W-:Y:S05]  /*e860*/  BSYNC.RECONVERGENT B2 ;  /* 0x0000000000027941 */ /* 0x000fea0003800200 */
.L_x_7741:
        /* <DEDUP_REMOVED lines=42> */
.L_x_7739:
[----:B------:R-:W-:Y:S05]  /*eb10*/  BSYNC.RECONVERGENT B1 ;  /* 0x0000000000017941 */ /* 0x000fea0003800200 */
.L_x_7738:
        /* <DEDUP_REMOVED lines=23> */
.L_x_7745:
        /* <DEDUP_REMOVED lines=13> */
.L_x_7747:
[----:B------:R-:W-:Y:S05]  /*ed60*/  BSYNC.RECONVERGENT B2 ;  /* 0x0000000000027941 */ /* 0x000fea0003800200 */
.L_x_7746:
        /* <DEDUP_REMOVED lines=42> */
.L_x_7744:
[----:B------:R-:W-:Y:S05]  /*f010*/  BSYNC.RECONVERGENT B1 ;  /* 0x0000000000017941 */ /* 0x000fea0003800200 */
.L_x_7743:
        /* <DEDUP_REMOVED lines=22> */
.L_x_7750:
        /* <DEDUP_REMOVED lines=13> */
.L_x_7752:
[----:B------:R-:W-:Y:S05]  /*f250*/  BSYNC.RECONVERGENT B2 ;  /* 0x0000000000027941 */ /* 0x000fea0003800200 */
.L_x_7751:
        /* <DEDUP_REMOVED lines=42> */
.L_x_7749:
[----:B------:R-:W-:Y:S05]  /*f500*/  BSYNC.RECONVERGENT B1 ;  /* 0x0000000000017941 */ /* 0x000fea0003800200 */
.L_x_7748:
        /* <DEDUP_REMOVED lines=23> */
.L_x_7755:
        /* <DEDUP_REMOVED lines=13> */
.L_x_7757:
[----:B------:R-:W-:Y:S05]  /*f750*/  BSYNC.RECONVERGENT B2 ;  /* 0x0000000000027941 */ /* 0x000fea0003800200 */
.L_x_7756:
        /* <DEDUP_REMOVED lines=42> */
.L_x_7754:
[----:B------:R-:W-:Y:S05]  /*fa00*/  BSYNC.RECONVERGENT B1 ;  /* 0x0000000000017941 */ /* 0x000fea0003800200 */
.L_x_7753:
        /* <DEDUP_REMOVED lines=22> */
.L_x_7760:
        /* <DEDUP_REMOVED lines=13> */
.L_x_7762:
[----:B------:R-:W-:Y:S05]  /*fc40*/  BSYNC.RECONVERGENT B2 ;  /* 0x0000000000027941 */ /* 0x000fea0003800200 */
.L_x_7761:
        /* <DEDUP_REMOVED lines=42> */
.L_x_7759:
[----:B------:R-:W-:Y:S05]  /*fef0*/  BSYNC.RECONVERGENT B1 ;  /* 0x0000000000017941 */ /* 0x000fea0003800200 */
.L_x_7758:
        /* <DEDUP_REMOVED lines=23> */
.L_x_7765:
        /* <DEDUP_REMOVED lines=15> */
.L_x_7767:
[----:B------:R-:W-:Y:S05]  /*10160*/  BSYNC.RECONVERGENT B2 ;  /* 0x0000000000027941 */ /* 0x000fea0003800200 */
.L_x_7766:
        /* <DEDUP_REMOVED lines=43> */
.L_x_7764:
[----:B------:R-:W-:Y:S05]  /*10420*/  BSYNC.RECONVERGENT B1 ;  /* 0x0000000000017941 */ /* 0x000fea0003800200 */
.L_x_7763:
[----:B------:R-:W-:Y:S01]  /*10430*/  I2FP.F32.U32 R100, R100 ;  /* 0x0000006400647245 */ /* 0x000fe20000201000 */
[----:B------:R-:W-:Y:S01]  /*10440*/  IMAD.U32 R107, R107, 0x10000, RZ ;  /* 0x000100006b6b7824 */ /* 0x000fe200078e00ff */
[----:B------:R-:W-:Y:S02]  /*10450*/  F2FP.BF16.F32.PACK_AB R102, R106, R122 ;  /* 0x0000007a6a66723e */ /* 0x000fe400000010ff */
        /* <DEDUP_REMOVED lines=10> */
.L_x_7727:
        /* <DEDUP_REMOVED lines=30> */
[----:B------:R-:W-:Y:S02]  /*106e0*/  LOP3.LUT R108, R108, R104, R109, 0xfe, !PT ;  /* 0x000000686c6c7212 */ /* 0x000fe400078efe6d */
[----:B------:R-:W-:Y:S01]  /*106f0*/  LOP3.LUT R109, R130, R111, RZ, 0xfc, !PT ;  /* 0x0000006f826d7212 */ /* 0x000fe200078efcff */
        /* <DEDUP_REMOVED lines=81> */
.L_x_7781:
[----:B------:R-:W-:Y:S01]  /*10c10*/  FMUL.FTZ R100, R102, R102 ;  /* 0x0000006666647220 */ /* 0x000fe20000410000 */
[----:B------:R-:W-:Y:S01]  /*10c20*/  PLOP3.LUT P1, PT, PT, PT, UP1, 0x40, 0x4 ;  /* 0x000000000004781c */ /* 0x000fe20003f2e818 */
[----:B01----:R-:W-:Y:S01]  /*10c30*/  FADD.FTZ R108, R108, R109 ;  /* 0x0000006d6c6c7221 */ /* 0x003fe20000010000 */
[----:B------:R-:W-:Y:S02]  /*10c40*/  PLOP3.LUT P2, PT, PT, PT, UP1, 0x40, 0x4 ;  /* 0x000000000004781c */ /* 0x000fe40003f4e818 */
[----:B------:R-:W-:Y:S01]  /*10c50*/  FSEL R104, R100, RZ, !P1 ;  /* 0x000000ff64687208 */ /* 0x000fe20004800000 */
[----:B------:R-:W-:Y:S01]  /*10c60*/  FFMA.FTZ R103, R108, R101, UR15 ;  /* 0x0000000f6c677e23 */ /* 0x000fe20008010065 */
[----:B------:R-:W-:Y:S01]  /*10c70*/  FSEL R107, R102, RZ, P2 ;  /* 0x000000ff666b7208 */ /* 0x000fe20001000000 */
[----:B------:R-:W0:Y:S02]  /*10c80*/  LDC.64 R100, c[0x0][0x428] ;  /* 0x00010a00ff647b82 */ /* 0x000e240000000a00 */
[----:B------:R-:W-:-:S02]  /*10c90*/  FADD.FTZ R103, R103, R104 ;  /* 0x0000006867677221 */ /* 0x000fc40000010000 */
        /* <DEDUP_REMOVED lines=20> */
[----:B0-----:R-:W-:-:S04]  /*10de0*/  IMAD.WIDE.U32 R20, R7, 0x10, R100 ;  /* 0x0000001007147825 */ /* 0x001fc800078e0064 */
[C---:B-1----:R-:W-:Y:S01]  /*10df0*/  FMUL.FTZ R104, R103.reuse, R104 ;  /* 0x0000006867687220 */ /* 0x042fe20000410000 */
        /* <DEDUP_REMOVED lines=8> */
[----:B------:R-:W-:Y:S01]  /*10e80*/  FFMA.FTZ R8, R104, R97, R73 ;  /* 0x0000006168087223 */ /* 0x000fe20000010049 */
[----:B------:R-:W-:Y:S01]  /*10e90*/  FMUL.FTZ R142, R103, R142 ;  /* 0x0000008e678e7220 */ /* 0x000fe20000410000 */
[----:B------:R-:W-:-:S04]  /*10ea0*/  IMAD.WIDE.U32 R22, R16, 0x10, R100 ;  /* 0x0000001010167825 */ /* 0x000fc800078e0064 */
[C---:B------:R-:W-:Y:S01]  /*10eb0*/  FMUL.FTZ R13, R103.reuse, R14 ;  /* 0x0000000e670d7220 */ /* 0x040fe20000410000 */
[----:B------:R-:W0:Y:S01]  /*10ec0*/  @!P0 LDC.64 R104, c[0x0][0x3c0] ;  /* 0x0000f000ff688b82 */ /* 0x000e220000000a00 */
[C---:B------:R-:W-:Y:S01]  /*10ed0*/  FMUL.FTZ R107, R103.reuse, R148 ;  /* 0x00000094676b7220 */ /* 0x040fe20000410000 */
[----:B------:R-:W-:Y:S01]  /*10ee0*/  FMUL.FTZ R110, R103, R110 ;  /* 0x0000006e676e7220 */ /* 0x000fe20000410000 */
[----:B------:R-:W-:Y:S01]  /*10ef0*/  FFMA.FTZ R14, R15, R84, R60 ;  /* 0x000000540f0e7223 */ /* 0x000fe2000001003c */
[----:B------:R-:W-:Y:S01]  /*10f00*/  FFMA.FTZ R15, R19, R86, R62 ;  /* 0x00000056130f7223 */ /* 0x000fe2000001003e */
[----:B------:R-:W-:Y:S01]  /*10f10*/  FFMA.FTZ R7, R7, R96, R72 ;  /* 0x0000006007077223 */ /* 0x000fe20000010048 */
[----:B------:R-:W-:Y:S01]  /*10f20*/  FFMA.FTZ R19, R142, R85, R61 ;  /* 0x000000558e137223 */ /* 0x000fe2000001003d */
[----:B------:R-:W-:Y:S01]  /*10f30*/  FFMA.FTZ R107, R107, R78, R54 ;  /* 0x0000004e6b6b7223 */ /* 0x000fe20000010036 */
[----:B------:R-:W1:Y:S01]  /*10f40*/  @!P0 LDC.64 R16, c[0x0][0x3c8] ;  /* 0x0000f200ff108b82 */ /* 0x000e620000000a00 */
[----:B------:R-:W-:Y:S01]  /*10f50*/  FFMA.FTZ R110, R110, R79, R55 ;  /* 0x0000004f6e6e7223 */ /* 0x000fe20000010037 */
[C---:B------:R-:W-:Y:S01]  /*10f60*/  FMUL.FTZ R11, R103.reuse, R12 ;  /* 0x0000000c670b7220 */ /* 0x040fe20000410000 */
[C---:B------:R-:W-:Y:S01]  /*10f70*/  FMUL.FTZ R118, R103.reuse, R118 ;  /* 0x0000007667767220 */ /* 0x040fe20000410000 */
[----:B------:R-:W-:Y:S01]  /*10f80*/  F2FP.BF16.F32.PACK_AB R8, R8, R7 ;  /* 0x000000070808723e */ /* 0x000fe200000010ff */
[----:B------:R-:W-:Y:S01]  /*10f90*/  FMUL.FTZ R9, R103, R10 ;  /* 0x0000000a67097220 */ /* 0x000fe20000410000 */
[----:B------:R-:W-:Y:S01]  /*10fa0*/  F2FP.BF16.F32.PACK_AB R14, R19, R14 ;  /* 0x0000000e130e723e */ /* 0x000fe200000010ff */
[C---:B------:R-:W-:Y:S01]  /*10fb0*/  FMUL.FTZ R7, R103.reuse, R132 ;  /* 0x0000008467077220 */ /* 0x040fe20000410000 */
[----:B------:R-:W-:Y:S01]  /*10fc0*/  FMUL.FTZ R134, R103, R134 ;  /* 0x0000008667867220 */ /* 0x000fe20000410000 */
[----:B------:R-:W-:Y:S01]  /*10fd0*/  F2FP.BF16.F32.PACK_AB R19, R110, R107 ;  /* 0x0000006b6e13723e */ /* 0x000fe200000010ff */
[----:B------:R-:W-:Y:S01]  /*10fe0*/  FFMA.FTZ R10, R11, R92, R68 ;  /* 0x0000005c0b0a7223 */ /* 0x000fe20000010044 */
[----:B------:R-:W2:Y:S01]  /*10ff0*/  LDC.64 R110, c[0x0][0x380] ;  /* 0x0000e000ff6e7b82 */ /* 0x000ea20000000a00 */
[----:B------:R-:W-:Y:S01]  /*11000*/  FFMA.FTZ R11, R13, R94, R70 ;  /* 0x0000005e0d0b7223 */ /* 0x000fe20000010046 */
[----:B------:R-:W-:Y:S01]  /*11010*/  FFMA.FTZ R13, R118, R93, R69 ;  /* 0x0000005d760d7223 */ /* 0x000fe20000010045 */
[----:B------:R-:W-:Y:S01]  /*11020*/  FMUL.FTZ R116, R103, R116 ;  /* 0x0000007467747220 */ /* 0x000fe20000410000 */
[----:B------:R-:W-:Y:S01]  /*11030*/  FFMA.FTZ R7, R7, R88, R64 ;  /* 0x0000005807077223 */ /* 0x000fe20000010040 */
[----:B------:R-:W-:Y:S01]  /*11040*/  FFMA.FTZ R12, R134, R89, R65 ;  /* 0x00000059860c7223 */ /* 0x000fe20000010041 */
[----:B------:R-:W-:Y:S01]  /*11050*/  FMUL.FTZ R130, R103, R130 ;  /* 0x0000008267827220 */ /* 0x000fe20000410000 */
[----:B------:R-:W-:Y:S01]  /*11060*/  FFMA.FTZ R9, R9, R98, R74 ;  /* 0x0000006209097223 */ /* 0x000fe2000001004a */
[----:B------:R-:W-:Y:S01]  /*11070*/  FFMA.FTZ R116, R116, R99, R75 ;  /* 0x0000006374747223 */ /* 0x000fe2000001004b */
[----:B------:R-:W-:Y:S01]  /*11080*/  F2FP.BF16.F32.PACK_AB R10, R13, R10 ;  /* 0x0000000a0d0a723e */ /* 0x000fe200000010ff */
[----:B------:R-:W-:-:S04]  /*11090*/  IMAD.WIDE.U32 R100, R113, 0x10, R100 ;  /* 0x0000001071647825 */ /* 0x000fc800078e0064 */
[C---:B------:R-:W-:Y:S01]  /*110a0*/  FMUL.FTZ R13, R103.reuse, R136 ;  /* 0x00000088670d7220 */ /* 0x040fe20000410000 */
[C---:B------:R-:W-:Y:S01]  /*110b0*/  FMUL.FTZ R138, R103.reuse, R138 ;  /* 0x0000008a678a7220 */ /* 0x040fe20000410000 */
        /* <DEDUP_REMOVED lines=28> */
[----:B------:R-:W-:Y:S02]  /*11280*/  F2FP.BF16.F32.PACK_AB R16, R108, R7 ;  /* 0x000000076c10723e */ /* 0x000fe400000010ff */
[----:B--2---:R-:W-:Y:S01]  /*11290*/  LEA R3, R110, R3, 0x2 ;  /* 0x000000036e037211 */ /* 0x004fe200078e10ff */
[----:B------:R0:W-:Y:S03]  /*112a0*/  STG.E.128 desc[UR8][R20.64], R8 ;  /* 0x0000000814007986 */ /* 0x0001e6000c101d08 */
[----:B------:R-:W-:Y:S01]  /*112b0*/  ISETP.GE.AND P0, PT, R3, R111, PT ;  /* 0x0000006f0300720c */ /* 0x000fe20003f06270 */
[----:B------:R0:W-:Y:S04]  /*112c0*/  STG.E.128 desc[UR8][R22.64], R12 ;  /* 0x0000000c16007986 */ /* 0x0001e8000c101d08 */
[----:B------:R0:W-:Y:S08]  /*112d0*/  STG.E.128 desc[UR8][R100.64], R16 ;  /* 0x0000001064007986 */ /* 0x0001f0000c101d08 */
[----:B------:R-:W-:Y:S05]  /*112e0*/  @!P0 BRA `(.L_x_7769) ;  /* 0xfffffef800088947 */ /* 0x000fea000383ffff */
[----:B------:R-:W-:Y:S05]  /*112f0*/  BSYNC B0 ;  /* 0x0000000000007941 */ /* 0x000fea0003800000 */
.L_x_7522:
[----:B------:R-:W-:Y:S05]  /*11300*/  EXIT ;  /* 0x000000000000794d */ /* 0x000fea0003800000 */
.L_x_7768:
        /* <DEDUP_REMOVED lines=8> */
.L_x_7771:
[----:B------:R-:W-:Y:S05]  /*11390*/  BSYNC B1 ;  /* 0x0000000000017941 */ /* 0x000fea0003800000 */
.L_x_7770:
        /* <DEDUP_REMOVED lines=9> */
.L_x_7772:
[----:B------:R-:W-:Y:S01]  /*11430*/  HFMA2 R117, -RZ, RZ, 0, 2.384185791015625e-07 ;  /* 0x00000004ff757431 */ /* 0x000fe200000001ff */
[----:B------:R-:W-:-:S05]  /*11440*/  MOV R100, R116 ;  /* 0x0000007400647202 */ /* 0x000fca0000000f00 */
[----:B------:R-:W-:-:S04]  /*11450*/  FADD.FTZ R104, R103, R100 ;  /* 0x0000006467687221 */ /* 0x000fc80000010000 */
[----:B------:R-:W-:-:S07]  /*11460*/  IMAD.MOV.U32 R118, RZ, RZ, R104 ;  /* 0x000000ffff767224 */ /* 0x000fce00078e0068 */
[----:B------:R-:W-:Y:S05]  /*11470*/  WARPSYNC.COLLECTIVE R111, `(.L_x_7773) ;  /* 0x000000006f087348 */ /* 0x000fea0003c00000 */
[----:B------:R0:W1:Y:S02]  /*11480*/  SHFL.BFLY P1, R116, R118, R117, R130 ;  /* 0x0c00007576747389 */ /* 0x0000640000020082 */
[----:B01----:R-:W-:Y:S05]  /*11490*/  ENDCOLLECTIVE ;  /* 0x000000000000791b */ /* 0x003fea0003800000 */
.L_x_7773:
[----:B------:R-:W-:Y:S02]  /*114a0*/  IMAD.MOV.U32 R117, RZ, RZ, 0x8 ;  /* 0x00000008ff757424 */ /* 0x000fe400078e00ff */
[----:B------:R-:W-:-:S04]  /*114b0*/  IMAD.MOV.U32 R101, RZ, RZ, R116 ;  /* 0x000000ffff657224 */ /* 0x000fc800078e0074 */
[----:B------:R-:W-:-:S05]  /*114c0*/  FADD.FTZ R108, R104, R101 ;  /* 0x00000065686c7221 */ /* 0x000fca0000010000 */
[----:B------:R-:W-:-:S07]  /*114d0*/  MOV R118, R108 ;  /* 0x0000006c00767202 */ /* 0x000fce0000000f00 */
[----:B------:R-:W-:Y:S05]  /*114e0*/  WARPSYNC.COLLECTIVE R111, `(.L_x_7774) ;  /* 0x000000006f087348 */ /* 0x000fea0003c00000 */
[----:B------:R0:W1:Y:S02]  /*114f0*/  SHFL.BFLY P1, R116, R118, R117, R130 ;  /* 0x0c00007576747389 */ /* 0x0000640000020082 */
[----:B01----:R-:W-:Y:S05]  /*11500*/  ENDCOLLECTIVE ;  /* 0x000000000000791b */ /* 0x003fea0003800000 */
.L_x_7774:
        /* <DEDUP_REMOVED lines=8> */
.L_x_7775:
        /* <DEDUP_REMOVED lines=56> */
.L_x_7776:
[----:B------:R-:W-:Y:S01]  /*11910*/  HFMA2 R117, -RZ, RZ, 0, 1.1920928955078125e-07 ;  /* 0x00000002ff757431 */ /* 0x000fe200000001ff */
[----:B------:R-:W-:-:S05]  /*11920*/  MOV R103, R116 ;  /* 0x0000007400677202 */ /* 0x000fca0000000f00 */
[----:B------:R-:W-:-:S04]  /*11930*/  FADD.FTZ R103, R100, R103 ;  /* 0x0000006764677221 */ /* 0x000fc80000010000 */
[----:B------:R-:W-:-:S07]  /*11940*/  IMAD.MOV.U32 R118, RZ, RZ, R103 ;  /* 0x000000ffff767224 */ /* 0x000fce00078e0067 */
[----:B------:R-:W-:Y:S05]  /*11950*/  WARPSYNC.COLLECTIVE R111, `(.L_x_7777) ;  /* 0x000000006f087348 */ /* 0x000fea0003c00000 */
[----:B------:R0:W1:Y:S02]  /*11960*/  SHFL.BFLY P1, R116, R118, R117, R130 ;  /* 0x0c00007576747389 */ /* 0x0000640000020082 */
[----:B01----:R-:W-:Y:S05]  /*11970*/  ENDCOLLECTIVE ;  /* 0x000000000000791b */ /* 0x003fea0003800000 */
.L_x_7777:
[----:B------:R-:W-:Y:S02]  /*11980*/  IMAD.MOV.U32 R117, RZ, RZ, 0x4 ;  /* 0x00000004ff757424 */ /* 0x000fe400078e00ff */
[----:B------:R-:W-:-:S04]  /*11990*/  IMAD.MOV.U32 R104, RZ, RZ, R116 ;  /* 0x000000ffff687224 */ /* 0x000fc800078e0074 */
[----:B------:R-:W-:-:S05]  /*119a0*/  FADD.FTZ R104, R103, R104 ;  /* 0x0000006867687221 */ /* 0x000fca0000010000 */
[----:B------:R-:W-:-:S07]  /*119b0*/  MOV R118, R104 ;  /* 0x0000006800767202 */ /* 0x000fce0000000f00 */
[----:B------:R-:W-:Y:S05]  /*119c0*/  WARPSYNC.COLLECTIVE R111, `(.L_x_7778) ;  /* 0x000000006f087348 */ /* 0x000fea0003c00000 */
[----:B------:R0:W1:Y:S02]  /*119d0*/  SHFL.BFLY P1, R116, R118, R117, R130 ;  /* 0x0c00007576747389 */ /* 0x0000640000020082 */
[----:B01----:R-:W-:Y:S05]  /*119e0*/  ENDCOLLECTIVE ;  /* 0x000000000000791b */ /* 0x003fea0003800000 */
.L_x_7778:
[----:B------:R-:W-:Y:S01]  /*119f0*/  HFMA2 R117, -RZ, RZ, 0, 4.76837158203125e-07 ;  /* 0x00000008ff757431 */ /* 0x000fe200000001ff */
[----:B------:R-:W-:-:S05]  /*11a00*/  MOV R107, R116 ;  /* 0x00000074006b7202 */ /* 0x000fca0000000f00 */
[----:B------:R-:W-:-:S04]  /*11a10*/  FADD.FTZ R107, R104, R107 ;  /* 0x0000006b686b7221 */ /* 0x000fc80000010000 */
[----:B------:R-:W-:-:S07]  /*11a20*/  IMAD.MOV.U32 R118, RZ, RZ, R107 ;  /* 0x000000ffff767224 */ /* 0x000fce00078e006b */
[----:B------:R-:W-:Y:S05]  /*11a30*/  WARPSYNC.COLLECTIVE R111, `(.L_x_7779) ;  /* 0x000000006f087348 */ /* 0x000fea0003c00000 */
[----:B------:R0:W1:Y:S02]  /*11a40*/  SHFL.BFLY P1, R116, R118, R117, R130 ;  /* 0x0c00007576747389 */ /* 0x0000640000020082 */
[----:B01----:R-:W-:Y:S05]  /*11a50*/  ENDCOLLECTIVE ;  /* 0x000000000000791b */ /* 0x003fea0003800000 */
.L_x_7779:
[----:B------:R-:W-:Y:S02]  /*11a60*/  IMAD.MOV.U32 R117, RZ, RZ, 0x10 ;  /* 0x00000010ff757424 */ /* 0x000fe400078e00ff */
[----:B------:R-:W-:-:S04]  /*11a70*/  IMAD.MOV.U32 R108, RZ, RZ, R116 ;  /* 0x000000ffff6c7224 */ /* 0x000fc800078e0074 */
[----:B------:R-:W-:-:S05]  /*11a80*/  FADD.FTZ R108, R107, R108 ;  /* 0x0000006c6b6c7221 */ /* 0x000fca0000010000 */
[----:B------:R-:W-:-:S07]  /*11a90*/  MOV R118, R108 ;  /* 0x0000006c00767202 */ /* 0x000fce0000000f00 */
[----:B------:R-:W-:Y:S05]  /*11aa0*/  WARPSYNC.COLLECTIVE R111, `(.L_x_7780) ;  /* 0x000000006f087348 */ /* 0x000fea0003c00000 */
[----:B------:R0:W1:Y:S02]  /*11ab0*/  SHFL.BFLY P1, R116, R118, R117, R130 ;  /* 0x0c00007576747389 */ /* 0x0000640000020082 */
[----:B01----:R-:W-:Y:S05]  /*11ac0*/  ENDCOLLECTIVE ;  /* 0x000000000000791b */ /* 0x003fea0003800000 */
.L_x_7780:
[----:B------:R-:W-:Y:S01]  /*11ad0*/  MOV R109, R116 ;  /* 0x00000074006d7202 */ /* 0x000fe20000000f00 */
[----:B------:R-:W-:Y:S06]  /*11ae0*/  BRA `(.L_x_7781) ;  /* 0xfffffff000487947 */ /* 0x000fec000383ffff */
.L_x_7782:
        /* <DEDUP_REMOVED lines=9> */
.L_x_28747:


//--------------------- .text._ZN10layer_norm13ln_fwd_kernelINS_13Kernel_traitsIf13__nv_bfloat16S2_S2_fjLj768ELj1ELj4ELj1ELj16ENS_18Kernel_traits_baseILj768EfS2_S2_S2_fjLj128EEEEELb1ELb1ELb1ELb0EEEvNS_9FwdParamsE --------------------------
	.section	.text._ZN10layer_norm13ln_fwd_kernelINS_13Kernel_traitsIf13__nv_bfloat16S2_S2_fjLj768ELj1ELj4ELj1ELj16ENS_18Kernel_traits_baseILj768EfS2_S2_S2_fjLj128EEEEELb1ELb1ELb1ELb0EEEvNS_9FwdParamsE,"ax",@progbits
	.align	128
        .global         _ZN10layer_norm13ln_fwd_kernelINS_13Kernel_traitsIf13__nv_bfloat16S2_S2_fjLj768ELj1ELj4ELj1ELj16ENS_18Kernel_traits_baseILj768EfS2_S2_S2_fjLj128EEEEELb1ELb1ELb1ELb0EEEvNS_9FwdParamsE
        .type           _ZN10layer_norm13ln_fwd_kernelINS_13Kernel_traitsIf13__nv_bfloat16S2_S2_fjLj768ELj1ELj4ELj1ELj16ENS_18Kernel_traits_baseILj768EfS2_S2_S2_fjLj128EEEEELb1ELb1ELb1ELb0EEEvNS_9FwdParamsE,@function
        .size           _ZN10layer_norm13ln_fwd_kernelINS_13Kernel_traitsIf13__nv_bfloat16S2_S2_fjLj768ELj1ELj4ELj1ELj16ENS_18Kernel_traits_baseILj768EfS2_S2_S2_fjLj128EEEEELb1ELb1ELb1ELb0EEEvNS_9FwdParamsE,(.L_x_28748 - _ZN10layer_norm13ln_fwd_kernelINS_13Kernel_traitsIf13__nv_bfloat16S2_S2_fjLj768ELj1ELj4ELj1ELj16ENS_18Kernel_traits_baseILj768EfS2_S2_S2_fjLj128EEEEELb1ELb1ELb1ELb0EEEvNS_9FwdParamsE)
        .other          _ZN10layer_norm13ln_fwd_kernelINS_13Kernel_traitsIf13__nv_bfloat16S2_S2_fjLj768ELj1ELj4ELj1ELj16ENS_18Kernel_traits_baseILj768EfS2_S2_S2_fjLj128EEEEELb1ELb1ELb1ELb0EEEvNS_9FwdParamsE,@"STO_CUDA_ENTRY STV_DEFAULT"
_ZN10layer_norm13ln_fwd_kernelINS_13Kernel_traitsIf13__nv_bfloat16S2_S2_fjLj768ELj1ELj4ELj1ELj16ENS_18Kernel_traits_baseILj768EfS2_S2_S2_fjLj128EEEEELb1ELb1ELb1ELb0EEEvNS_9FwdParamsE:
.text._ZN10layer_norm13ln_fwd_kernelINS_13Kernel_traitsIf13__nv_bfloat16S2_S2_fjLj768ELj1ELj4ELj1ELj16ENS_18Kernel_traits_baseILj768EfS2_S2_S2_fjLj128EEEEELb1ELb1ELb1ELb0EEEvNS_9FwdParamsE:
        /* <DEDUP_REMOVED lines=98> */
.L_x_7784:
        /* <DEDUP_REMOVED lines=42> */
.L_x_7785:
[----:B------:R-:W-:Y:S05]  /*08c0*/  BSYNC.RECONVERGENT B0 ;  /* 0x0000000000007941 */ /* 0x000fea0003800200 */
.L_x_7783:
[----:B------:R-:W1:Y:S02]  /*08d0*/  LDCU UR4, c[0x0][0x384] ;  /* 0x00007080ff0477ac */ /* 0x000e640008000800 */
[----:B-1----:R-:W-:-:S13]  /*08e0*/  ISETP.GE.AND P0, PT, R4, UR4, PT ;  /* 0x0000000404007c0c */ /* 0x002fda000bf06270 */
[----:B------:R-:W-:Y:S05]  /*08f0*/  @P0 EXIT ;  /* 0x000000000000094d */ /* 0x000fea0003800000 */
[----:B------:R-:W-:Y:S01]  /*0900*/  IMAD.HI.U32 R7, R2, -0x326172a9, RZ ;  /* 0xcd9e8d5702077827 */ /* 0x000fe200078e00ff */
[----:B------:R-:W-:Y:S01]  /*0910*/  BSSY B0, `(.L_x_7786) ;  /* 0x0001299000007945 */ /* 0x000fe20003800000 */
[----:B------:R-:W-:Y:S01]  /*0920*/  LOP3.LUT R127, R8, 0x3, RZ, 0xc0, !PT ;  /* 0x00000003087f7812 */ /* 0x000fe200078ec0ff */
[----:B------:R-:W1:Y:S01]  /*0930*/  LDCU UR10, c[0x0][0x404] ;  /* 0x00008080ff0a77ac */ /* 0x000e620008000800 */
[----:B------:R-:W-:Y:S01]  /*0940*/  IMAD.HI.U32 R9, R5, -0x2daee0ad, RZ ;  /* 0xd2511f5305097827 */ /* 0x000fe200078e00ff */
[----:B------:R-:W-:Y:S01]  /*0950*/  LOP3.LUT R7, R6, UR6, R7, 0x96, !PT ;  /* 0x0000000606077c12 */ /* 0x000fe2000f8e9607 */
[----:B------:R-:W2:Y:S02]  /*0960*/  LDCU.U8 UR11, c[0x0][0x410] ;  /* 0x00008200ff0b77ac */ /* 0x000ea40008000000 */
[----:B0-----:R-:W-:Y:S01]  /*0970*/  IMAD R11, R2, -0x326172a9, RZ ;  /* 0xcd9e8d57020b7824 */ /* 0x001fe200078e02ff */
[----:B------:R-:W-:Y:S01]  /*0980*/  LOP3.LUT R9, R9, UR7, RZ, 0x3c, !PT ;  /* 0x0000000709097c12 */ /* 0x000fe2000f8e3cff */
[----:B------:R-:W-:Y:S01]  /*0990*/  IMAD R13, R5, -0x2daee0ad, RZ ;  /* 0xd2511f53050d7824 */ /* 0x000fe200078e02ff */
[----:B------:R-:W0:Y:S01]  /*09a0*/  LDCU UR14, c[0x0][0x448] ;  /* 0x00008900ff0e77ac */ /* 0x000e220008000800 */
[----:B------:R-:W-:Y:S01]  /*09b0*/  IMAD.HI.U32 R12, R7, -0x2daee0ad, RZ ;  /* 0xd2511f53070c7827 */ /* 0x000fe200078e00ff */
        /* <DEDUP_REMOVED lines=56> */
.L_x_8148:
        /* <DEDUP_REMOVED lines=10> */
[----:B------:R-:W-:-:S05]  /*0de0*/  @P3 IADD3 R102, PT, PT, R130, -0x1, RZ ;  /* 0xffffffff82663810 */ /* 0x000fca0007ffe0ff */
        /* <DEDUP_REMOVED lines=15> */
.L_x_7790:
[----:B------:R-:W-:Y:S05]  /*0ee0*/  BSYNC.RECONVERGENT B2 ;  /* 0x0000000000027941 */ /* 0x000fea0003800200 */
.L_x_7789:
        /* <DEDUP_REMOVED lines=28> */
.L_x_7796:
        /* <DEDUP_REMOVED lines=13> */
.L_x_7798:
[----:B------:R-:W-:Y:S05]  /*1180*/  BSYNC.RECONVERGENT B4 ;  /* 0x0000000000047941 */ /* 0x000fea0003800200 */
.L_x_7797:
        /* <DEDUP_REMOVED lines=41> */
.L_x_7795:
[----:B------:R-:W-:Y:S05]  /*1420*/  BSYNC.RECONVERGENT B3 ;  /* 0x0000000000037941 */ /* 0x000fea0003800200 */
.L_x_7794:
        /* <DEDUP_REMOVED lines=10> */
[----:B------:R-:W-:-:S07]  /*14d0*/  FFMA.FTZ R9, R9, R80, R100 ;  /* 0x0000005009097223 */ /* 0x000fce0000010064 */
.L_x_7793:
[----:B------:R-:W-:Y:S05]  /*14e0*/  BSYNC.RECONVERGENT B2 ;  /* 0x0000000000027941 */ /* 0x000fea0003800200 */
.L_x_7792:
        /* <DEDUP_REMOVED lines=23> */
.L_x_7803:
        /* <DEDUP_REMOVED lines=13> */
.L_x_7805:
[----:B------:R-:W-:Y:S05]  /*1730*/  BSYNC.RECONVERGENT B4 ;  /* 0x0000000000047941 */ /* 0x000fea0003800200 */
.L_x_7804:
        /* <DEDUP_REMOVED lines=41> */
.L_x_7802:
[----:B------:R-:W-:Y:S05]  /*19d0*/  BSYNC.RECONVERGENT B3 ;  /* 0x0000000000037941 */ /* 0x000fea0003800200 */
.L_x_7801:
        /* <DEDUP_REMOVED lines=13> */
.L_x_7800:
[----:B------:R-:W-:Y:S05]  /*1ab0*/  BSYNC.RECONVERGENT B2 ;  /* 0x0000000000027941 */ /* 0x000fea0003800200 */
.L_x_7799:
        /* <DEDUP_REMOVED lines=22> */
.L_x_7810:
        /* <DEDUP_REMOVED lines=13> */
.L_x_7812:
[----:B------:R-:W-:Y:S05]  /*1cf0*/  BSYNC.RECONVERGENT B4 ;  /* 0x0000000000047941 */ /* 0x000fea0003800200 */
.L_x_7811:
        /* <DEDUP_REMOVED lines=41> */
.L_x_7809:
[----:B------:R-:W-:Y:S05]  /*1f90*/  BSYNC.RECONVERGENT B3 ;  /* 0x0000000000037941 */ /* 0x000fea0003800200 */
.L_x_7808:
        /* <DEDUP_REMOVED lines=11> */
.L_x_7807:
[----:B------:R-:W-:Y:S05]  /*2050*/  BSYNC.RECONVERGENT B2 ;  /* 0x0000000000027941 */ /* 0x000fea0003800200 */
.L_x_7806:
        /* <DEDUP_REMOVED lines=23> */
.L_x_7817:
        /* <DEDUP_REMOVED lines=13> */
.L_x_7819:
[----:B------:R-:W-:Y:S05]  /*22a0*/  BSYNC.RECONVERGENT B4 ;  /* 0x0000000000047941 */ /* 0x000fea0003800200 */
.L_x_7818:
        /* <DEDUP_REMOVED lines=41> */
.L_x_7816:
[----:B------:R-:W-:Y:S05]  /*2540*/  BSYNC.RECONVERGENT B3 ;  /* 0x0000000000037941 */ /* 0x000fea0003800200 */
.L_x_7815:
        /* <DEDUP_REMOVED lines=13> */
.L_x_7814:
[----:B------:R-:W-:Y:S05]  /*2620*/  BSYNC.RECONVERGENT B2 ;  /* 0x0000000000027941 */ /* 0x000fea0003800200 */
.L_x_7813:
        /* <DEDUP_REMOVED lines=22> */
.L_x_7824:
        /* <DEDUP_REMOVED lines=13> */
.L_x_7826:
[----:B------:R-:W-:Y:S05]  /*2860*/  BSYNC.RECONVERGENT B4 ;  /* 0x0000000000047941 */ /* 0x000fea0003800200 */
.L_x_7825:
        /* <DEDUP_REMOVED lines=41> */
.L_x_7823:
[----:B------:R-:W-:Y:S05]  /*2b00*/  BSYNC.RECONVERGENT B3 ;  /* 0x0000000000037941 */ /* 0x000fea0003800200 */
.L_x_7822:
        /* <DEDUP_REMOVED lines=11> */
.L_x_7821:
[----:B------:R-:W-:Y:S05]  /*2bc0*/  BSYNC.RECONVERGENT B2 ;  /* 0x0000000000027941 */ /* 0x000fea0003800200 */
.L_x_7820:
        /* <DEDUP_REMOVED lines=23> */
.L_x_7831:
        /* <DEDUP_REMOVED lines=13> */
.L_x_7833:
[----:B------:R-:W-:Y:S05]  /*2e10*/  BSYNC.RECONVERGENT B4 ;  /* 0x0000000000047941 */ /* 0x000fea0003800200 */
.L_x_7832:
        /* <DEDUP_REMOVED lines=41> */
.L_x_7830:
[----:B------:R-:W-:Y:S05]  /*30b0*/  BSYNC.RECONVERGENT B3 ;  /* 0x0000000000037941 */ /* 0x000fea0003800200 */
.L_x_7829:
[----:B-----5:R-:W-:Y:S01]  /*30c0*/  PRMT R100, R26, 0x7632, R100 ;  /* 0x000076321a647816 */ /* 0x020fe20000000064 */
[----:B------:R-:W-:Y:S01]  /*30d0*/  IMAD.MOV.U32 R102, RZ, RZ, 0x2f800000 ;  /* 0x2f800000ff667424 */ /* 0x000fe200078e00ff */
[----:B------:R-:W-:Y:S02]  /*30e0*/  I2FP.F32.U32 R19, R19 ;  /* 0x0000001300137245 */ /* 0x000fe40000201000 */
[----:B------:R-:W-:-:S03]  /*30f0*/  SHF.L.U32 R100, R100, 0x10, RZ ;  /* 0x0000001064647819 */ /* 0x000fc600000006ff */
        /* <DEDUP_REMOVED lines=9> */
.L_x_7828:
[----:B------:R-:W-:Y:S05]  /*3190*/  BSYNC.RECONVERGENT B2 ;  /* 0x0000000000027941 */ /* 0x000fea0003800200 */
.L_x_7827:
        /* <DEDUP_REMOVED lines=22> */
.L_x_7838:
        /* <DEDUP_REMOVED lines=13> */
.L_x_7840:
[----:B------:R-:W-:Y:S05]  /*33d0*/  BSYNC.RECONVERGENT B4 ;  /* 0x0000000000047941 */ /* 0x000fea0003800200 */
.L_x_7839:
        /* <DEDUP_REMOVED lines=41> */
.L_x_7837:
[----:B------:R-:W-:Y:S05]  /*3670*/  BSYNC.RECONVERGENT B3 ;  /* 0x0000000000037941 */ /* 0x000fea0003800200 */
.L_x_7836:
        /* <DEDUP_REMOVED lines=10> */
[----:B------:R-:W-:-:S07]  /*3720*/  FFMA.FTZ R105, R105, R78, R132 ;  /* 0x0000004e69697223 */ /* 0x000fce0000010084 */
.L_x_7835:
[----:B------:R-:W-:Y:S05]  /*3730*/  BSYNC.RECONVERGENT B2 ;  /* 0x0000000000027941 */ /* 0x000fea0003800200 */
.L_x_7834:
        /* <DEDUP_REMOVED lines=23> */
.L_x_7845:
        /* <DEDUP_REMOVED lines=13> */
.L_x_7847:
[----:B------:R-:W-:Y:S05]  /*3980*/  BSYNC.RECONVERGENT B4 ;  /* 0x0000000000047941 */ /* 0x000fea0003800200 */
.L_x_7846:
        /* <DEDUP_REMOVED lines=41> */
.L_x_7844:
[----:B------:R-:W-:Y:S05]  /*3c20*/  BSYNC.RECONVERGENT B3 ;  /* 0x0000000000037941 */ /* 0x000fea0003800200 */
.L_x_7843:
[----:B-----5:R-:W-:Y:S02]  /*3c30*/  PRMT R102, R27, 0x7632, R102 ;  /* 0x000076321b667816 */ /* 0x020fe40000000066 */
[----:B------:R-:W-:Y:S01]  /*3c40*/  I2FP.F32.U32 R100, R101 ;  /* 0x0000006500647245 */ /* 0x000fe20000201000 */
[----:B------:R-:W-:Y:S01]  /*3c50*/  IMAD.MOV.U32 R101, RZ, RZ, 0x2f800000 ;  /* 0x2f800000ff657424 */ /* 0x000fe200078e00ff */
        /* <DEDUP_REMOVED lines=10> */
.L_x_7842:
[----:B------:R-:W-:Y:S05]  /*3d00*/  BSYNC.RECONVERGENT B2 ;  /* 0x0000000000027941 */ /* 0x000fea0003800200 */
.L_x_7841:
[----:B------:R-:W-:Y:S02]  /*3d10*/  F2FP.BF16.F32.PACK_AB R103, RZ, R107 ;  /* 0x0000006bff67723e */ /* 0x000fe400000010ff */
[----:B------:R-:W-:Y:S02]  /*3d20*/  PRMT R102, R138, 0x5410, R142 ;  /* 0x000054108a667816 */ /* 0x000fe4000000008e */
[----:B------:R-:W-:Y:S02]  /*3d30*/  PRMT R101, R137, 0x5410, R136 ;  /* 0x0000541089657816 */ /* 0x000fe40000000088 */
[----:B------:R-:W-:Y:S02]  /*3d40*/  PRMT R100, R135, 0x5410, R134 ;  /* 0x0000541087647816 */ /* 0x000fe40000000086 */
[----:B------:R-:W-:Y:S01]  /*3d50*/  PRMT R103, R131, 0x5410, R103 ;  /* 0x0000541083677816 */ /* 0x000fe20000000067 */
[----:B------:R-:W-:Y:S06]  /*3d60*/  BRA `(.L_x_7848) ;  /* 0x0000002800ec7947 */ /* 0x000fec0003800000 */
.L_x_7791:
        /* <DEDUP_REMOVED lines=21> */
.L_x_7853:
        /* <DEDUP_REMOVED lines=13> */
.L_x_7855:
[----:B------:R-:W-:Y:S05]  /*3f90*/  BSYNC.RECONVERGENT B4 ;  /* 0x0000000000047941 */ /* 0x000fea0003800200 */
.L_x_7854:
        /* <DEDUP_REMOVED lines=41> */
.L_x_7852:
[----:B------:R-:W-:Y:S05]  /*4230*/  BSYNC.RECONVERGENT B3 ;  /* 0x0000000000037941 */ /* 0x000fea0003800200 */
.L_x_7851:
        /* <DEDUP_REMOVED lines=8> */
[----:B------:R-:W-:-:S05]  /*42c0*/  FSEL R9, R11, RZ, !P0 ;  /* 0x000000ff0b097208 */ /* 0x000fca0004000000 */
[----:B------:R-:W-:-:S07]  /*42d0*/  FMUL.FTZ R9, R9, R80 ;  /* 0x0000005009097220 */ /* 0x000fce0000410000 */
.L_x_7850:
[----:B------:R-:W-:Y:S05]  /*42e0*/  BSYNC.RECONVERGENT B2 ;  /* 0x0000000000027941 */ /* 0x000fea0003800200 */
.L_x_7849:
        /* <DEDUP_REMOVED lines=18> */
.L_x_7860:
        /* <DEDUP_REMOVED lines=13> */
.L_x_7862:
[----:B------:R-:W-:Y:S05]  /*44e0*/  BSYNC.RECONVERGENT B4 ;  /* 0x0000000000047941 */ /* 0x000fea0003800200 */
.L_x_7861:
        /* <DEDUP_REMOVED lines=42> */
.L_x_7859:
[----:B------:R-:W-:Y:S05]  /*4790*/  BSYNC.RECONVERGENT B3 ;  /* 0x0000000000037941 */ /* 0x000fea0003800200 */
.L_x_7858:
        /* <DEDUP_REMOVED lines=9> */
[----:B------:R-:W-:-:S05]  /*4830*/  FSEL R100, R11, RZ, !P0 ;  /* 0x000000ff0b647208 */ /* 0x000fca0004000000 */
[----:B------:R-:W-:-:S07]  /*4840*/  FMUL.FTZ R11, R100, R81 ;  /* 0x00000051640b7220 */ /* 0x000fce0000410000 */
.L_x_7857:
[----:B------:R-:W-:Y:S05]  /*4850*/  BSYNC.RECONVERGENT B2 ;  /* 0x0000000000027941 */ /* 0x000fea0003800200 */
.L_x_7856:
        /* <DEDUP_REMOVED lines=18> */
.L_x_7867:
        /* <DEDUP_REMOVED lines=13> */
.L_x_7869:
[----:B------:R-:W-:Y:S05]  /*4a50*/  BSYNC.RECONVERGENT B4 ;  /* 0x0000000000047941 */ /* 0x000fea0003800200 */
.L_x_7868:
        /* <DEDUP_REMOVED lines=42> */
.L_x_7866:
[----:B------:R-:W-:Y:S05]  /*4d00*/  BSYNC.RECONVERGENT B3 ;  /* 0x0000000000037941 */ /* 0x000fea0003800200 */
.L_x_7865:
[----:B------:R-:W-:Y:S01]  /*4d10*/  HFMA2 R14, -RZ, RZ, 0.1171875, 0 ;  /* 0x2f800000ff0e7431 */ /* 0x000fe200000001ff */
[----:B------:R-:W-:Y:S01]  /*4d20*/  I2FP.F32.U32 R13, R13 ;  /* 0x0000000d000d7245 */ /* 0x000fe20000201000 */
[----:B-----5:R-:W-:-:S04]  /*4d30*/  IMAD.U32 R15, R25, 0x10000, RZ ;  /* 0x00010000190f7824 */ /* 0x020fc800078e00ff */
[----:B------:R-:W-:Y:S01]  /*4d40*/  FMUL.FTZ R15, R15, UR13 ;  /* 0x0000000d0f0f7c20 */ /* 0x000fe20008410000 */
[----:B------:R-:W-:-:S03]  /*4d50*/  FFMA.FTZ R13, R13, R14, 1.1641532182693481445e-10 ;  /* 0x2f0000000d0d7423 */ /* 0x000fc6000001000e */
[----:B------:R-:W-:Y:S02]  /*4d60*/  FMUL.FTZ R15, R15, UR12 ;  /* 0x0000000c0f0f7c20 */ /* 0x000fe40008410000 */
[----:B------:R-:W-:-:S04]  /*4d70*/  FSETP.GTU.FTZ.AND P0, PT, R13, UR10, PT ;  /* 0x0000000a0d007c0b */ /* 0x000fc8000bf1c000 */
[----:B------:R-:W-:Y:S02]  /*4d80*/  FSEL R13, R15, RZ, !P0 ;  /* 0x000000ff0f0d7208 */ /* 0x000fe40004000000 */
[----:B------:R-:W-:-:S03]  /*4d90*/  SEL R14, RZ, 0x1, P0 ;  /* 0x00000001ff0e7807 */ /* 0x000fc60000000000 */
[----:B------:R-:W-:-:S07]  /*4da0*/  FMUL.FTZ R13, R13, R82 ;  /* 0x000000520d0d7220 */ /* 0x000fce0000410000 */
.L_x_7864:
[----:B------:R-:W-:Y:S05]  /*4db0*/  BSYNC.RECONVERGENT B2 ;  /* 0x0000000000027941 */ /* 0x000fea0003800200 */
.L_x_7863:
        /* <DEDUP_REMOVED lines=18> */
.L_x_7874:
        /* <DEDUP_REMOVED lines=13> */
.L_x_7876:
[----:B------:R-:W-:Y:S05]  /*4fb0*/  BSYNC.RECONVERGENT B4 ;  /* 0x0000000000047941 */ /* 0x000fea0003800200 */
.L_x_7875:
        /* <DEDUP_REMOVED lines=42> */
.L_x_7873:
[----:B------:R-:W-:Y:S05]  /*5260*/  BSYNC.RECONVERGENT B3 ;  /* 0x0000000000037941 */ /* 0x000fea0003800200 */
.L_x_7872:
        /* <DEDUP_REMOVED lines=11> */
.L_x_7871:
[----:B------:R-:W-:Y:S05]  /*5320*/  BSYNC.RECONVERGENT B2 ;  /* 0x0000000000027941 */ /* 0x000fea0003800200 */
.L_x_7870:
        /* <DEDUP_REMOVED lines=18> */
.L_x_7881:
        /* <DEDUP_REMOVED lines=13> */
.L_x_7883:
[----:B------:R-:W-:Y:S05]  /*5520*/  BSYNC.RECONVERGENT B4 ;  /* 0x0000000000047941 */ /* 0x000fea0003800200 */
.L_x_7882:
        /* <DEDUP_REMOVED lines=42> */
.L_x_7880:
[----:B------:R-:W-:Y:S05]  /*57d0*/  BSYNC.RECONVERGENT B3 ;  /* 0x0000000000037941 */ /* 0x000fea0003800200 */
.L_x_7879:
        /* <DEDUP_REMOVED lines=8> */
[----:B------:R-:W-:-:S05]  /*5860*/  FSEL R17, R19, RZ, !P0 ;  /* 0x000000ff13117208 */ /* 0x000fca0004000000 */
[----:B------:R-:W-:-:S07]  /*5870*/  FMUL.FTZ R17, R17, R76 ;  /* 0x0000004c11117220 */ /* 0x000fce0000410000 */
.L_x_7878:
[----:B------:R-:W-:Y:S05]  /*5880*/  BSYNC.RECONVERGENT B2 ;  /* 0x0000000000027941 */ /* 0x000fea0003800200 */
.L_x_7877:
        /* <DEDUP_REMOVED lines=18> */
.L_x_7888:
        /* <DEDUP_REMOVED lines=13> */
.L_x_7890:
[----:B------:R-:W-:Y:S05]  /*5a80*/  BSYNC.RECONVERGENT B4 ;  /* 0x0000000000047941 */ /* 0x000fea0003800200 */
.L_x_7889:
        /* <DEDUP_REMOVED lines=42> */
.L_x_7887:
[----:B------:R-:W-:Y:S05]  /*5d30*/  BSYNC.RECONVERGENT B3 ;  /* 0x0000000000037941 */ /* 0x000fea0003800200 */
.L_x_7886:
        /* <DEDUP_REMOVED lines=11> */
.L_x_7885:
[----:B------:R-:W-:Y:S05]  /*5df0*/  BSYNC.RECONVERGENT B2 ;  /* 0x0000000000027941 */ /* 0x000fea0003800200 */
.L_x_7884:
        /* <DEDUP_REMOVED lines=18> */
.L_x_7895:
        /* <DEDUP_REMOVED lines=13> */
.L_x_7897:
[----:B------:R-:W-:Y:S05]  /*5ff0*/  BSYNC.RECONVERGENT B4 ;  /* 0x0000000000047941 */ /* 0x000fea0003800200 */
.L_x_7896:
        /* <DEDUP_REMOVED lines=42> */
.L_x_7894:
[----:B------:R-:W-:Y:S05]  /*62a0*/  BSYNC.RECONVERGENT B3 ;  /* 0x0000000000037941 */ /* 0x000fea0003800200 */
.L_x_7893:
        /* <DEDUP_REMOVED lines=10> */
.L_x_7892:
[----:B------:R-:W-:Y:S05]  /*6350*/  BSYNC.RECONVERGENT B2 ;  /* 0x0000000000027941 */ /* 0x000fea0003800200 */
.L_x_7891:
        /* <DEDUP_REMOVED lines=18> */
.L_x_7902:
        /* <DEDUP_REMOVED lines=13> */
.L_x_7904:
[----:B------:R-:W-:Y:S05]  /*6550*/  BSYNC.RECONVERGENT B4 ;  /* 0x0000000000047941 */ /* 0x000fea0003800200 */
.L_x_7903:
        /* <DEDUP_REMOVED lines=42> */
.L_x_7901:
[----:B------:R-:W-:Y:S05]  /*6800*/  BSYNC.RECONVERGENT B3 ;  /* 0x0000000000037941 */ /* 0x000fea0003800200 */
.L_x_7900:
[----:B-----5:R-:W-:Y:S02]  /*6810*/  PRMT R102, R27, 0x7632, R102 ;  /* 0x000076321b667816 */ /* 0x020fe40000000066 */
[----:B------:R-:W-:Y:S01]  /*6820*/  I2FP.F32.U32 R100, R101 ;  /* 0x0000006500647245 */ /* 0x000fe20000201000 */
[----:B------:R-:W-:Y:S02]  /*6830*/  IMAD.MOV.U32 R101, RZ, RZ, 0x2f800000 ;  /* 0x2f800000ff657424 */ /* 0x000fe400078e00ff */
        /* <DEDUP_REMOVED lines=8> */
.L_x_7899:
[----:B------:R-:W-:Y:S05]  /*68c0*/  BSYNC.RECONVERGENT B2 ;  /* 0x0000000000027941 */ /* 0x000fea0003800200 */
.L_x_7898:
[----:B------:R-:W-:Y:S02]  /*68d0*/  F2FP.BF16.F32.PACK_AB R103, RZ, R107 ;  /* 0x0000006bff67723e */ /* 0x000fe400000010ff */
[----:B------:R-:W-:Y:S02]  /*68e0*/  PRMT R102, R137, 0x5410, R138 ;  /* 0x0000541089667816 */ /* 0x000fe4000000008a */
[----:B------:R-:W-:Y:S02]  /*68f0*/  PRMT R101, R135, 0x5410, R136 ;  /* 0x0000541087657816 */ /* 0x000fe40000000088 */
[----:B------:R-:W-:Y:S02]  /*6900*/  PRMT R100, R134, 0x5410, R133 ;  /* 0x0000541086647816 */ /* 0x000fe40000000085 */
[----:B------:R-:W-:-:S07]  /*6910*/  PRMT R103, R131, 0x5410, R103 ;  /* 0x0000541083677816 */ /* 0x000fce0000000067 */
.L_x_7848:
        /* <DEDUP_REMOVED lines=26> */
.L_x_7906:
[----:B------:R-:W-:Y:S05]  /*6ac0*/  BSYNC.RECONVERGENT B2 ;  /* 0x0000000000027941 */ /* 0x000fea0003800200 */
.L_x_7905:
[----:B------:R-:W-:Y:S01]  /*6ad0*/  VIADD R129, R129, 0x20 ;  /* 0x0000002081817836 */ /* 0x000fe20000000000 */
[----:B------:R-:W-:-:S07]  /*6ae0*/  IADD3 R128, PT, PT, R128, 0x20, RZ ;  /* 0x0000002080807810 */ /* 0x000fce0007ffe0ff */
.L_x_7788:
[----:B------:R-:W-:Y:S05]  /*6af0*/  BSYNC.RECONVERGENT B1 ;  /* 0x0000000000017941 */ /* 0x000fea0003800200 */
.L_x_7787:
        /* <DEDUP_REMOVED lines=34> */
.L_x_7914:
        /* <DEDUP_REMOVED lines=13> */
.L_x_7916:
[----:B------:R-:W-:Y:S05]  /*6df0*/  BSYNC.RECONVERGENT B4 ;  /* 0x0000000000047941 */ /* 0x000fea0003800200 */
.L_x_7915:
        /* <DEDUP_REMOVED lines=42> */
.L_x_7913:
[----:B------:R-:W-:Y:S05]  /*70a0*/  BSYNC.RECONVERGENT B3 ;  /* 0x0000000000037941 */ /* 0x000fea0003800200 */
.L_x_7912:
[----:B------:R-:W-:Y:S01]  /*70b0*/  I2FP.F32.U32 R10, R10 ;  /* 0x0000000a000a7245 */ /* 0x000fe20000201000 */
[----:B------:R-:W-:Y:S01]  /*70c0*/  IMAD.MOV.U32 R101, RZ, RZ, 0x2f800000 ;  /* 0x2f800000ff657424 */ /* 0x000fe200078e00ff */
[----:B------:R-:W-:Y:S01]  /*70d0*/  SHF.L.U32 R102, R24, 0x10, RZ ;  /* 0x0000001018667819 */ /* 0x000fe200000006ff */
        /* <DEDUP_REMOVED lines=8> */
.L_x_7911:
[----:B------:R-:W-:Y:S05]  /*7160*/  BSYNC.RECONVERGENT B2 ;  /* 0x0000000000027941 */ /* 0x000fea0003800200 */
.L_x_7910:
        /* <DEDUP_REMOVED lines=23> */
.L_x_7921:
        /* <DEDUP_REMOVED lines=13> */
.L_x_7923:
[----:B------:R-:W-:Y:S05]  /*73b0*/  BSYNC.RECONVERGENT B4 ;  /* 0x0000000000047941 */ /* 0x000fea0003800200 */
.L_x_7922:
        /* <DEDUP_REMOVED lines=41> */
.L_x_7920:
[----:B------:R-:W-:Y:S05]  /*7650*/  BSYNC.RECONVERGENT B3 ;  /* 0x0000000000037941 */ /* 0x000fea0003800200 */
.L_x_7919:
        /* <DEDUP_REMOVED lines=13> */
.L_x_7918:
[----:B------:R-:W-:Y:S05]  /*7730*/  BSYNC.RECONVERGENT B2 ;  /* 0x0000000000027941 */ /* 0x000fea0003800200 */
.L_x_7917:
        /* <DEDUP_REMOVED lines=22> */
.L_x_7928:
        /* <DEDUP_REMOVED lines=13> */
.L_x_7930:
[----:B------:R-:W-:Y:S05]  /*7970*/  BSYNC.RECONVERGENT B4 ;  /* 0x0000000000047941 */ /* 0x000fea0003800200 */
.L_x_7929:
        /* <DEDUP_REMOVED lines=42> */
.L_x_7927:
[----:B------:R-:W-:Y:S05]  /*7c20*/  BSYNC.RECONVERGENT B3 ;  /* 0x0000000000037941 */ /* 0x000fea0003800200 */
.L_x_7926:
[----:B------:R-:W-:Y:S01]  /*7c30*/  HFMA2 R101, -RZ, RZ, 0.1171875, 0 ;  /* 0x2f800000ff657431 */ /* 0x000fe200000001ff */
[----:B------:R-:W-:Y:S01]  /*7c40*/  I2FP.F32.U32 R14, R14 ;  /* 0x0000000e000e7245 */ /* 0x000fe20000201000 */
[----:B------:R-:W-:Y:S02]  /*7c50*/  IMAD.U32 R102, R25, 0x10000, RZ ;  /* 0x0001000019667824 */ /* 0x000fe400078e00ff */
[----:B------:R-:W-:Y:S02]  /*7c60*/  IMAD.U32 R110, R21, 0x10000, RZ ;  /* 0x00010000156e7824 */ /* 0x000fe400078e00ff */
[----:B------:R-:W-:Y:S01]  /*7c70*/  FMUL.FTZ R102, R102, UR13 ;  /* 0x0000000d66667c20 */ /* 0x000fe20008410000 */
[----:B------:R-:W-:-:S03]  /*7c80*/  FFMA.FTZ R14, R14, R101, 1.1641532182693481445e-10 ;  /* 0x2f0000000e0e7423 */ /* 0x000fc60000010065 */
[----:B------:R-:W-:Y:S02]  /*7c90*/  FMUL.FTZ R101, R102, UR12 ;  /* 0x0000000c66657c20 */ /* 0x000fe40008410000 */
[----:B------:R-:W-:-:S04]  /*7ca0*/  FSETP.GTU.FTZ.AND P4, PT, R14, UR10, PT ;  /* 0x0000000a0e007c0b */ /* 0x000fc8000bf9c000 */
[----:B------:R-:W-:Y:S02]  /*7cb0*/  FSEL R101, R101, RZ, !P4 ;  /* 0x000000ff65657208 */ /* 0x000fe40006000000 */
[----:B------:R-:W-:-:S03]  /*7cc0*/  SEL R14, RZ, 0x1, P4 ;  /* 0x00000001ff0e7807 */ /* 0x000fc60002000000 */
[----:B------:R-:W-:-:S07]  /*7cd0*/  FFMA.FTZ R110, R101, R58, R110 ;  /* 0x0000003a656e7223 */ /* 0x000fce000001006e */
.L_x_7925:
[----:B------:R-:W-:Y:S05]  /*7ce0*/  BSYNC.RECONVERGENT B2 ;  /* 0x0000000000027941 */ /* 0x000fea0003800200 */
.L_x_7924:
        /* <DEDUP_REMOVED lines=23> */
.L_x_7935:
        /* <DEDUP_REMOVED lines=13> */
.L_x_7937:
[----:B------:R-:W-:Y:S05]  /*7f30*/  BSYNC.RECONVERGENT B4 ;  /* 0x0000000000047941 */ /* 0x000fea0003800200 */
.L_x_7936:
        /* <DEDUP_REMOVED lines=41> */
.L_x_7934:
[----:B------:R-:W-:Y:S05]  /*81d0*/  BSYNC.RECONVERGENT B3 ;  /* 0x0000000000037941 */ /* 0x000fea0003800200 */
.L_x_7933:
        /* <DEDUP_REMOVED lines=13> */
.L_x_7932:
[----:B------:R-:W-:Y:S05]  /*82b0*/  BSYNC.RECONVERGENT B2 ;  /* 0x0000000000027941 */ /* 0x000fea0003800200 */
.L_x_7931:
        /* <DEDUP_REMOVED lines=22> */
.L_x_7942:
        /* <DEDUP_REMOVED lines=13> */
.L_x_7944:
[----:B------:R-:W-:Y:S05]  /*84f0*/  BSYNC.RECONVERGENT B4 ;  /* 0x0000000000047941 */ /* 0x000fea0003800200 */
.L_x_7943:
        /* <DEDUP_REMOVED lines=42> */
.L_x_7941:
[----:B------:R-:W-:Y:S05]  /*87a0*/  BSYNC.RECONVERGENT B3 ;  /* 0x0000000000037941 */ /* 0x000fea0003800200 */
.L_x_7940:
        /* <DEDUP_REMOVED lines=11> */
.L_x_7939:
[----:B------:R-:W-:Y:S05]  /*8860*/  BSYNC.RECONVERGENT B2 ;  /* 0x0000000000027941 */ /* 0x000fea0003800200 */
.L_x_7938:
        /* <DEDUP_REMOVED lines=23> */
.L_x_7949:
        /* <DEDUP_REMOVED lines=13> */
.L_x_7951:
[----:B------:R-:W-:Y:S05]  /*8ab0*/  BSYNC.RECONVERGENT B4 ;  /* 0x0000000000047941 */ /* 0x000fea0003800200 */
.L_x_7950:
        /* <DEDUP_REMOVED lines=41> */
.L_x_7948:
[----:B------:R-:W-:Y:S05]  /*8d50*/  BSYNC.RECONVERGENT B3 ;  /* 0x0000000000037941 */ /* 0x000fea0003800200 */
.L_x_7947:
[----:B------:R-:W-:Y:S01]  /*8d60*/  PRMT R103, R26, 0x7632, R103 ;  /* 0x000076321a677816 */ /* 0x000fe20000000067 */
        /* <DEDUP_REMOVED lines=11> */
[----:B------:R-:W-:-:S07]  /*8e20*/  FFMA.FTZ R113, R100, R53, R113 ;  /* 0x0000003564717223 */ /* 0x000fce0000010071 */
.L_x_7946:
[----:B------:R-:W-:Y:S05]  /*8e30*/  BSYNC.RECONVERGENT B2 ;  /* 0x0000000000027941 */ /* 0x000fea0003800200 */
.L_x_7945:
        /* <DEDUP_REMOVED lines=22> */
.L_x_7956:
        /* <DEDUP_REMOVED lines=13> */
.L_x_7958:
[----:B------:R-:W-:Y:S05]  /*9070*/  BSYNC.RECONVERGENT B4 ;  /* 0x0000000000047941 */ /* 0x000fea0003800200 */
.L_x_7957:
        /* <DEDUP_REMOVED lines=42> */
.L_x_7955:
[----:B------:R-:W-:Y:S05]  /*9320*/  BSYNC.RECONVERGENT B3 ;  /* 0x0000000000037941 */ /* 0x000fea0003800200 */
.L_x_7954:
        /* <DEDUP_REMOVED lines=11> */
.L_x_7953:
[----:B------:R-:W-:Y:S05]  /*93e0*/  BSYNC.RECONVERGENT B2 ;  /* 0x0000000000027941 */ /* 0x000fea0003800200 */
.L_x_7952:
        /* <DEDUP_REMOVED lines=23> */
.L_x_7963:
        /* <DEDUP_REMOVED lines=13> */
.L_x_7965:
[----:B------:R-:W-:Y:S05]  /*9630*/  BSYNC.RECONVERGENT B4 ;  /* 0x0000000000047941 */ /* 0x000fea0003800200 */
.L_x_7964:
        /* <DEDUP_REMOVED lines=42> */
.L_x_7962:
[----:B------:R-:W-:Y:S05]  /*98e0*/  BSYNC.RECONVERGENT B3 ;  /* 0x0000000000037941 */ /* 0x000fea0003800200 */
.L_x_7961:
[----:B------:R-:W-:Y:S01]  /*98f0*/  I2FP.F32.U32 R100, R101 ;  /* 0x0000006500647245 */ /* 0x000fe20000201000 */
[----:B------:R-:W-:Y:S01]  /*9900*/  HFMA2 R101, -RZ, RZ, 0.1171875, 0 ;  /* 0x2f800000ff657431 */ /* 0x000fe200000001ff */
[----:B------:R-:W-:-:S05]  /*9910*/  PRMT R102, R27, 0x7632, R102 ;  /* 0x000076321b667816 */ /* 0x000fca0000000066 */
        /* <DEDUP_REMOVED lines=10> */
.L_x_7960:
[----:B------:R-:W-:Y:S05]  /*99c0*/  BSYNC.RECONVERGENT B2 ;  /* 0x0000000000027941 */ /* 0x000fea0003800200 */
.L_x_7959:
[----:B------:R-:W-:Y:S02]  /*99d0*/  F2FP.BF16.F32.PACK_AB R103, RZ, R139 ;  /* 0x0000008bff67723e */ /* 0x000fe400000010ff */
[----:B------:R-:W-:Y:S02]  /*99e0*/  PRMT R102, R138, 0x5410, R141 ;  /* 0x000054108a667816 */ /* 0x000fe4000000008d */
[----:B------:R-:W-:Y:S02]  /*99f0*/  PRMT R101, R137, 0x5410, R136 ;  /* 0x0000541089657816 */ /* 0x000fe40000000088 */
[----:B------:R-:W-:Y:S02]  /*9a00*/  PRMT R100, R135, 0x5410, R134 ;  /* 0x0000541087647816 */ /* 0x000fe40000000086 */
[----:B------:R-:W-:Y:S01]  /*9a10*/  PRMT R103, R131, 0x5410, R103 ;  /* 0x0000541083677816 */ /* 0x000fe20000000067 */
[----:B------:R-:W-:Y:S06]  /*9a20*/  BRA `(.L_x_7966) ;  /* 0x0000002800f07947 */ /* 0x000fec0003800000 */
.L_x_7909:
[----:B------:R-:W-:Y:S01]  /*9a30*/  BSSY.RECONVERGENT B2, `(.L_x_7967) ;  /* 0x0000057000027945 */ /* 0x000fe20003800200 */
[----:B------:R-:W-:Y:S01]  /*9a40*/  MOV R108, RZ ;  /* 0x000000ff006c7202 */ /* 0x000fe20000000f00 */
[----:B------:R-:W-:Y:S02]  /*9a50*/  IMAD.MOV.U32 R132, RZ, RZ, R138 ;  /* 0x000000ffff847224 */ /* 0x000fe400078e008a */
[----:B0-----:R-:W-:Y:S01]  /*9a60*/  IMAD.MOV.U32 R100, RZ, RZ, R127 ;  /* 0x000000ffff647224 */ /* 0x001fe200078e007f */
        /* <DEDUP_REMOVED lines=17> */
.L_x_7971:
        /* <DEDUP_REMOVED lines=13> */
.L_x_7973:
[----:B------:R-:W-:Y:S05]  /*9c50*/  BSYNC.RECONVERGENT B4 ;  /* 0x0000000000047941 */ /* 0x000fea0003800200 */
.L_x_7972:
        /* <DEDUP_REMOVED lines=41> */
.L_x_7970:
[----:B------:R-:W-:Y:S05]  /*9ef0*/  BSYNC.RECONVERGENT B3 ;  /* 0x0000000000037941 */ /* 0x000fea0003800200 */
.L_x_7969:
        /* <DEDUP_REMOVED lines=10> */
.L_x_7968:
[----:B------:R-:W-:Y:S05]  /*9fa0*/  BSYNC.RECONVERGENT B2 ;  /* 0x0000000000027941 */ /* 0x000fea0003800200 */
.L_x_7967:
        /* <DEDUP_REMOVED lines=18> */
.L_x_7978:
        /* <DEDUP_REMOVED lines=13> */
.L_x_7980:
[----:B------:R-:W-:Y:S05]  /*a1a0*/  BSYNC.RECONVERGENT B4 ;  /* 0x0000000000047941 */ /* 0x000fea0003800200 */
.L_x_7979:
        /* <DEDUP_REMOVED lines=42> */
.L_x_7977:
[----:B------:R-:W-:Y:S05]  /*a450*/  BSYNC.RECONVERGENT B3 ;  /* 0x0000000000037941 */ /* 0x000fea0003800200 */
.L_x_7976:
        /* <DEDUP_REMOVED lines=11> */
.L_x_7975:
[----:B------:R-:W-:Y:S05]  /*a510*/  BSYNC.RECONVERGENT B2 ;  /* 0x0000000000027941 */ /* 0x000fea0003800200 */
.L_x_7974:
        /* <DEDUP_REMOVED lines=18> */
.L_x_7985:
        /* <DEDUP_REMOVED lines=13> */
.L_x_7987:
[----:B------:R-:W-:Y:S05]  /*a710*/  BSYNC.RECONVERGENT B4 ;  /* 0x0000000000047941 */ /* 0x000fea0003800200 */
.L_x_7986:
        /* <DEDUP_REMOVED lines=42> */
.L_x_7984:
[----:B------:R-:W-:Y:S05]  /*a9c0*/  BSYNC.RECONVERGENT B3 ;  /* 0x0000000000037941 */ /* 0x000fea0003800200 */
.L_x_7983:
        /* <DEDUP_REMOVED lines=10> */
.L_x_7982:
[----:B------:R-:W-:Y:S05]  /*aa70*/  BSYNC.RECONVERGENT B2 ;  /* 0x0000000000027941 */ /* 0x000fea0003800200 */
.L_x_7981:
        /* <DEDUP_REMOVED lines=18> */
.L_x_7992:
        /* <DEDUP_REMOVED lines=13> */
.L_x_7994:
[----:B------:R-:W-:Y:S05]  /*ac70*/  BSYNC.RECONVERGENT B4 ;  /* 0x0000000000047941 */ /* 0x000fea0003800200 */
.L_x_7993:
        /* <DEDUP_REMOVED lines=42> */
.L_x_7991:
[----:B------:R-:W-:Y:S05]  /*af20*/  BSYNC.RECONVERGENT B3 ;  /* 0x0000000000037941 */ /* 0x000fea0003800200 */
.L_x_7990:
        /* <DEDUP_REMOVED lines=11> */
.L_x_7989:
[----:B------:R-:W-:Y:S05]  /*afe0*/  BSYNC.RECONVERGENT B2 ;  /* 0x0000000000027941 */ /* 0x000fea0003800200 */
.L_x_7988:
        /* <DEDUP_REMOVED lines=18> */
.L_x_7999:
        /* <DEDUP_REMOVED lines=13> */
.L_x_8001:
[----:B------:R-:W-:Y:S05]  /*b1e0*/  BSYNC.RECONVERGENT B4 ;  /* 0x0000000000047941 */ /* 0x000fea0003800200 */
.L_x_8000:
        /* <DEDUP_REMOVED lines=42> */
.L_x_7998:
[----:B------:R-:W-:Y:S05]  /*b490*/  BSYNC.RECONVERGENT B3 ;  /* 0x0000000000037941 */ /* 0x000fea0003800200 */
.L_x_7997:
        /* <DEDUP_REMOVED lines=10> */
.L_x_7996:
[----:B------:R-:W-:Y:S05]  /*b540*/  BSYNC.RECONVERGENT B2 ;  /* 0x0000000000027941 */ /* 0x000fea0003800200 */
.L_x_7995:
        /* <DEDUP_REMOVED lines=18> */
.L_x_8006:
        /* <DEDUP_REMOVED lines=13> */
.L_x_8008:
[----:B------:R-:W-:Y:S05]  /*b740*/  BSYNC.RECONVERGENT B4 ;  /* 0x0000000000047941 */ /* 0x000fea0003800200 */
.L_x_8007:
        /* <DEDUP_REMOVED lines=42> */
.L_x_8005:
[----:B------:R-:W-:Y:S05]  /*b9f0*/  BSYNC.RECONVERGENT B3 ;  /* 0x0000000000037941 */ /* 0x000fea0003800200 */
.L_x_8004:
        /* <DEDUP_REMOVED lines=11> */
.L_x_8003:
[----:B------:R-:W-:Y:S05]  /*bab0*/  BSYNC.RECONVERGENT B2 ;  /* 0x0000000000027941 */ /* 0x000fea0003800200 */
.L_x_8002:
        /* <DEDUP_REMOVED lines=18> */
.L_x_8013:
        /* <DEDUP_REMOVED lines=13> */
.L_x_8015:
[----:B------:R-:W-:Y:S05]  /*bcb0*/  BSYNC.RECONVERGENT B4 ;  /* 0x0000000000047941 */ /* 0x000fea0003800200 */
.L_x_8014:
        /* <DEDUP_REMOVED lines=42> */
.L_x_8012:
[----:B------:R-:W-:Y:S05]  /*bf60*/  BSYNC.RECONVERGENT B3 ;  /* 0x0000000000037941 */ /* 0x000fea0003800200 */
.L_x_8011:
[----:B------:R-:W-:Y:S01]  /*bf70*/  I2FP.F32.U32 R101, R102 ;  /* 0x0000006600657245 */ /* 0x000fe20000201000 */
[----:B------:R-:W-:Y:S02]  /*bf80*/  HFMA2 R102, -RZ, RZ, 0.1171875, 0 ;  /* 0x2f800000ff667431 */ /* 0x000fe400000001ff */
[----:B-----5:R-:W-:-:S04]  /*bf90*/  IMAD.U32 R103, R27, 0x10000, RZ ;  /* 0x000100001b677824 */ /* 0x020fc800078e00ff */
[----:B------:R-:W-:-:S04]  /*bfa0*/  FMUL.FTZ R103, R103, UR13 ;  /* 0x0000000d67677c20 */ /* 0x000fc80008410000 */
[----:B------:R-:W-:Y:S01]  /*bfb0*/  FMUL.FTZ R103, R103, UR12 ;  /* 0x0000000c67677c20 */ /* 0x000fe20008410000 */
[----:B------:R-:W-:-:S05]  /*bfc0*/  FFMA.FTZ R101, R101, R102, 1.1641532182693481445e-10 ;  /* 0x2f00000065657423 */ /* 0x000fca0000010066 */
[----:B------:R-:W-:-:S04]  /*bfd0*/  FSETP.GTU.FTZ.AND P0, PT, R101, UR10, PT ;  /* 0x0000000a65007c0b */ /* 0x000fc8000bf1c000 */
[----:B------:R-:W-:Y:S02]  /*bfe0*/  FSEL R101, R103, RZ, !P0 ;  /* 0x000000ff67657208 */ /* 0x000fe40004000000 */
[----:B------:R-:W-:-:S03]  /*bff0*/  SEL R106, RZ, 0x1, P0 ;  /* 0x00000001ff6a7807 */ /* 0x000fc60000000000 */
[----:B------:R-:W-:-:S07]  /*c000*/  FMUL.FTZ R114, R101, R54 ;  /* 0x0000003665727220 */ /* 0x000fce0000410000 */
.L_x_8010:
[----:B------:R-:W-:Y:S05]  /*c010*/  BSYNC.RECONVERGENT B2 ;  /* 0x0000000000027941 */ /* 0x000fea0003800200 */
.L_x_8009:
        /* <DEDUP_REMOVED lines=18> */
.L_x_8020:
        /* <DEDUP_REMOVED lines=13> */
.L_x_8022:
[----:B------:R-:W-:Y:S05]  /*c210*/  BSYNC.RECONVERGENT B4 ;  /* 0x0000000000047941 */ /* 0x000fea0003800200 */
.L_x_8021:
        /* <DEDUP_REMOVED lines=38> */
[----:B------:R-:W-:Y:S02]  /*c480*/  LOP3.LUT R126, R126, UR31, R101, 0x96, !PT ;  /* 0x0000001f7e7e7c12 */ /* 0x000fe4000f8e9665 */
[----:B------:R-:W-:Y:S01]  /*c490*/  MOV R101, R132 ;  /* 0x0000008400657202 */ /* 0x000fe20000000f00 */
[----:B------:R-:W-:Y:S01]  /*c4a0*/  IMAD.MOV.U32 R140, RZ, RZ, R100 ;  /* 0x000000ffff8c7224 */ /* 0x000fe200078e0064 */
[----:B------:R-:W-:Y:S01]  /*c4b0*/  LOP3.LUT R124, R124, UR32, R103, 0x96, !PT ;  /* 0x000000207c7c7c12 */ /* 0x000fe2000f8e9667 */
[----:B------:R-:W-:-:S07]  /*c4c0*/  IMAD.MOV.U32 R132, RZ, RZ, R102 ;  /* 0x000000ffff847224 */ /* 0x000fce00078e0066 */
.L_x_8019:
[----:B------:R-:W-:Y:S05]  /*c4d0*/  BSYNC.RECONVERGENT B3 ;  /* 0x0000000000037941 */ /* 0x000fea0003800200 */
.L_x_8018:
[----:B-----5:R-:W-:Y:S02]  /*c4e0*/  PRMT R102, R27, 0x7632, R102 ;  /* 0x000076321b667816 */ /* 0x020fe40000000066 */
        /* <DEDUP_REMOVED lines=10> */
.L_x_8017:
[----:B------:R-:W-:Y:S05]  /*c590*/  BSYNC.RECONVERGENT B2 ;  /* 0x0000000000027941 */ /* 0x000fea0003800200 */
.L_x_8016:
[----:B------:R-:W-:Y:S02]  /*c5a0*/  F2FP.BF16.F32.PACK_AB R103, RZ, R139 ;  /* 0x0000008bff67723e */ /* 0x000fe400000010ff */
[----:B------:R-:W-:Y:S02]  /*c5b0*/  PRMT R102, R137, 0x5410, R138 ;  /* 0x0000541089667816 */ /* 0x000fe4000000008a */
[----:B------:R-:W-:Y:S02]  /*c5c0*/  PRMT R101, R135, 0x5410, R136 ;  /* 0x0000541087657816 */ /* 0x000fe40000000088 */
[----:B------:R-:W-:Y:S02]  /*c5d0*/  PRMT R100, R134, 0x5410, R133 ;  /* 0x0000541086647816 */ /* 0x000fe40000000085 */
[----:B------:R-:W-:-:S07]  /*c5e0*/  PRMT R103, R131, 0x5410, R103 ;  /* 0x0000541083677816 */ /* 0x000fce0000000067 */
.L_x_7966:
        /* <DEDUP_REMOVED lines=26> */
.L_x_8024:
[----:B------:R-:W-:Y:S05]  /*c790*/  BSYNC.RECONVERGENT B2 ;  /* 0x0000000000027941 */ /* 0x000fea0003800200 */
.L_x_8023:
[----:B------:R-:W-:Y:S01]  /*c7a0*/  VIADD R129, R129, 0x20 ;  /* 0x0000002081817836 */ /* 0x000fe20000000000 */
[----:B------:R-:W-:-:S07]  /*c7b0*/  IADD3 R128, PT, PT, R128, 0x20, RZ ;  /* 0x0000002080807810 */ /* 0x000fce0007ffe0ff */
.L_x_7908:
[----:B------:R-:W-:Y:S05]  /*c7c0*/  BSYNC.RECONVERGENT B1 ;  /* 0x0000000000017941 */ /* 0x000fea0003800200 */
.L_x_7907:
        /* <DEDUP_REMOVED lines=34> */
.L_x_8032:
        /* <DEDUP_REMOVED lines=13> */
.L_x_8034:
[----:B------:R-:W-:Y:S05]  /*cac0*/  BSYNC.RECONVERGENT B4 ;  /* 0x0000000000047941 */ /* 0x000fea0003800200 */
.L_x_8033:
[----:B------:R-:W-:Y:S01]  /*cad0*/  IMAD.WIDE.U32 R118, R2, -0x326172a9, RZ ;  /* 0xcd9e8d5702767825 */ /* 0x000fe200078e00ff */
[----:B0-----:R-:W-:Y:S02]  /*cae0*/  LOP3.LUT R100, R8, UR7, R117, 0x96, !PT ;  /* 0x0000000708647c12 */ /* 0x001fe4000f8e9675 */
        /* <DEDUP_REMOVED lines=39> */
.L_x_8031:
[----:B------:R-:W-:Y:S05]  /*cd60*/  BSYNC.RECONVERGENT B3 ;  /* 0x0000000000037941 */ /* 0x000fea0003800200 */
.L_x_8030:
[----:B0-----:R-:W-:Y:S01]  /*cd70*/  HFMA2 R101, -RZ, RZ, 0.1171875, 0 ;  /* 0x2f800000ff657431 */ /* 0x001fe200000001ff */
[----:B------:R-:W-:Y:S01]  /*cd80*/  I2FP.F32.U32 R10, R10 ;  /* 0x0000000a000a7245 */ /* 0x000fe20000201000 */
[----:B------:R-:W-:Y:S01]  /*cd90*/  IMAD.U32 R100, R24, 0x10000, RZ ;  /* 0x0001000018647824 */ /* 0x000fe200078e00ff */
[----:B------:R-:W-:-:S03]  /*cda0*/  SHF.L.U32 R116, R20, 0x10, RZ ;  /* 0x0000001014747819 */ /* 0x000fc600000006ff */
[----:B------:R-:W-:Y:S01]  /*cdb0*/  FMUL.FTZ R100, R100, UR13 ;  /* 0x0000000d64647c20 */ /* 0x000fe20008410000 */
[----:B------:R-:W-:-:S03]  /*cdc0*/  FFMA.FTZ R10, R10, R101, 1.1641532182693481445e-10 ;  /* 0x2f0000000a0a7423 */ /* 0x000fc60000010065 */
[----:B------:R-:W-:Y:S02]  /*cdd0*/  FMUL.FTZ R100, R100, UR12 ;  /* 0x0000000c64647c20 */ /* 0x000fe40008410000 */
[----:B------:R-:W-:-:S04]  /*cde0*/  FSETP.GTU.FTZ.AND P5, PT, R10, UR10, PT ;  /* 0x0000000a0a007c0b */ /* 0x000fc8000bfbc000 */
[----:B------:R-:W-:Y:S02]  /*cdf0*/  FSEL R101, R100, RZ, !P5 ;  /* 0x000000ff64657208 */ /* 0x000fe40006800000 */
[----:B------:R-:W-:-:S03]  /*ce00*/  SEL R10, RZ, 0x1, P5 ;  /* 0x00000001ff0a7807 */ /* 0x000fc60002800000 */
[----:B------:R-:W-:-:S07]  /*ce10*/  FFMA.FTZ R116, R101, R32, R116 ;  /* 0x0000002065747223 */ /* 0x000fce0000010074 */
.L_x_8029:
[----:B------:R-:W-:Y:S05]  /*ce20*/  BSYNC.RECONVERGENT B2 ;  /* 0x0000000000027941 */ /* 0x000fea0003800200 */
.L_x_8028:
[----:B------:R-:W-:Y:S01]  /*ce30*/  @!P0 PRMT R117, R20, 0x7632, R117 ;  /* 0x0000763214758816 */ /* 0x000fe20000000075 */
[----:B------:R-:W-:Y:S01]  /*ce40*/  BSSY.RECONVERGENT B2, `(.L_x_8035) ;  /* 0x000005b000027945 */ /* 0x000fe20003800200 */
[----:B------:R-:W-:Y:S01]  /*ce50*/  F2FP.BF16.F32.PACK_AB R132, RZ, R116 ;  /* 0x00000074ff84723e */ /* 0x000fe200000010ff */
[----:B------:R-:W-:Y:S01]  /*ce60*/  @!P0 IMAD.MOV.U32 R130, RZ, RZ, R134 ;  /* 0x000000ffff828224 */ /* 0x000fe200078e0086 */
[----:B0-----:R-:W-:Y:S01]  /*ce70*/  @!P0 MOV R100, R7 ;  /* 0x0000000700648202 */ /* 0x001fe20000000f00 */
        /* <DEDUP_REMOVED lines=18> */
.L_x_8039:
        /* <DEDUP_REMOVED lines=13> */
.L_x_8041:
[----:B------:R-:W-:Y:S05]  /*d070*/  BSYNC.RECONVERGENT B4 ;  /* 0x0000000000047941 */ /* 0x000fea0003800200 */
.L_x_8040:
        /* <DEDUP_REMOVED lines=41> */
.L_x_8038:
[----:B------:R-:W-:Y:S05]  /*d310*/  BSYNC.RECONVERGENT B3 ;  /* 0x0000000000037941 */ /* 0x000fea0003800200 */
.L_x_8037:
        /* <DEDUP_REMOVED lines=8> */
[----:B------:R-:W-:Y:S02]  /*d3a0*/  FSETP.GTU.FTZ.AND P5, PT, R7, UR10, PT ;  /* 0x0000000a07007c0b */ /* 0x000fe4000bfbc000 */
[----:B------:R-:W-:Y:S02]  /*d3b0*/  SHF.L.U32 R117, R12, 0x10, RZ ;  /* 0x000000100c757819 */ /* 0x000fe400000006ff */
[----:B------:R-:W-:Y:S02]  /*d3c0*/  FSEL R102, R101, RZ, !P5 ;  /* 0x000000ff65667208 */ /* 0x000fe40006800000 */
[----:B------:R-:W-:-:S03]  /*d3d0*/  SEL R12, RZ, 0x1, P5 ;  /* 0x00000001ff0c7807 */ /* 0x000fc60002800000 */
[----:B------:R-:W-:-:S07]  /*d3e0*/  FFMA.FTZ R117, R102, R33, R117 ;  /* 0x0000002166757223 */ /* 0x000fce0000010075 */
.L_x_8036:
[----:B------:R-:W-:Y:S05]  /*d3f0*/  BSYNC.RECONVERGENT B2 ;  /* 0x0000000000027941 */ /* 0x000fea0003800200 */
.L_x_8035:
        /* <DEDUP_REMOVED lines=22> */
.L_x_8046:
        /* <DEDUP_REMOVED lines=13> */
.L_x_8048:
[----:B------:R-:W-:Y:S05]  /*d630*/  BSYNC.RECONVERGENT B4 ;  /* 0x0000000000047941 */ /* 0x000fea0003800200 */
.L_x_8047:
        /* <DEDUP_REMOVED lines=41> */
.L_x_8045:
[----:B------:R-:W-:Y:S05]  /*d8d0*/  BSYNC.RECONVERGENT B3 ;  /* 0x0000000000037941 */ /* 0x000fea0003800200 */
.L_x_8044:
[----:B------:R-:W-:Y:S01]  /*d8e0*/  HFMA2 R101, -RZ, RZ, 0.1171875, 0 ;  /* 0x2f800000ff657431 */ /* 0x000fe200000001ff */
        /* <DEDUP_REMOVED lines=10> */
.L_x_8043:
[----:B------:R-:W-:Y:S05]  /*d990*/  BSYNC.RECONVERGENT B2 ;  /* 0x0000000000027941 */ /* 0x000fea0003800200 */
.L_x_8042:
        /* <DEDUP_REMOVED lines=23> */
.L_x_8053:
        /* <DEDUP_REMOVED lines=13> */
.L_x_8055:
[----:B------:R-:W-:Y:S05]  /*dbe0*/  BSYNC.RECONVERGENT B4 ;  /* 0x0000000000047941 */ /* 0x000fea0003800200 */
.L_x_8054:
        /* <DEDUP_REMOVED lines=42> */
.L_x_8052:
[----:B------:R-:W-:Y:S05]  /*de90*/  BSYNC.RECONVERGENT B3 ;  /* 0x0000000000037941 */ /* 0x000fea0003800200 */
.L_x_8051:
[----:B------:R-:W-:Y:S02]  /*dea0*/  PRMT R101, R25, 0x7632, R101 ;  /* 0x0000763219657816 */ /* 0x000fe40000000065 */
        /* <DEDUP_REMOVED lines=12> */
.L_x_8050:
[----:B------:R-:W-:Y:S05]  /*df70*/  BSYNC.RECONVERGENT B2 ;  /* 0x0000000000027941 */ /* 0x000fea0003800200 */
.L_x_8049:
        /* <DEDUP_REMOVED lines=22> */
.L_x_8060:
        /* <DEDUP_REMOVED lines=13> */
.L_x_8062:
[----:B------:R-:W-:Y:S05]  /*e1b0*/  BSYNC.RECONVERGENT B4 ;  /* 0x0000000000047941 */ /* 0x000fea0003800200 */
.L_x_8061:
        /* <DEDUP_REMOVED lines=42> */
.L_x_8059:
[----:B------:R-:W-:Y:S05]  /*e460*/  BSYNC.RECONVERGENT B3 ;  /* 0x0000000000037941 */ /* 0x000fea0003800200 */
.L_x_8058:
        /* <DEDUP_REMOVED lines=11> */
.L_x_8057:
[----:B------:R-:W-:Y:S05]  /*e520*/  BSYNC.RECONVERGENT B2 ;  /* 0x0000000000027941 */ /* 0x000fea0003800200 */
.L_x_8056:
        /* <DEDUP_REMOVED lines=23> */
.L_x_8067:
        /* <DEDUP_REMOVED lines=13> */
.L_x_8069:
[----:B------:R-:W-:Y:S05]  /*e770*/  BSYNC.RECONVERGENT B4 ;  /* 0x0000000000047941 */ /* 0x000fea0003800200 */
.L_x_8068:
        /* <DEDUP_REMOVED lines=42> */
.L_x_8066:
[----:B------:R-:W-:Y:S05]  /*ea20*/  BSYNC.RECONVERGENT B3 ;  /* 0x0000000000037941 */ /* 0x000fea0003800200 */
.L_x_8065:
        /* <DEDUP_REMOVED lines=13> */
.L_x_8064:
[----:B------:R-:W-:Y:S05]  /*eb00*/  BSYNC.RECONVERGENT B2 ;  /* 0x0000000000027941 */ /* 0x000fea0003800200 */
.L_x_8063:
        /* <DEDUP_REMOVED lines=22> */
.L_x_8074:
        /* <DEDUP_REMOVED lines=13> */
.L_x_8076:
[----:B------:R-:W-:Y:S05]  /*ed40*/  BSYNC.RECONVERGENT B4 ;  /* 0x0000000000047941 */ /* 0x000fea0003800200 */
.L_x_8075:
        /* <DEDUP_REMOVED lines=42> */
.L_x_8073:
[----:B------:R-:W-:Y:S05]  /*eff0*/  BSYNC.RECONVERGENT B3 ;  /* 0x0000000000037941 */ /* 0x000fea0003800200 */
.L_x_8072:
[----:B------:R-:W-:Y:S01]  /*f000*/  HFMA2 R100, -RZ, RZ, 0.1171875, 0 ;  /* 0x2f800000ff647431 */ /* 0x000fe200000001ff */
[----:B------:R-:W-:Y:S01]  /*f010*/  I2FP.F32.U32 R7, R7 ;  /* 0x0000000700077245 */ /* 0x000fe20000201000 */
[----:B------:R-:W-:-:S04]  /*f020*/  IMAD.U32 R102, R27, 0x10000, RZ ;  /* 0x000100001b667824 */ /* 0x000fc800078e00ff */
        /* <DEDUP_REMOVED lines=8> */
.L_x_8071:
[----:B------:R-:W-:Y:S05]  /*f0b0*/  BSYNC.RECONVERGENT B2 ;  /* 0x0000000000027941 */ /* 0x000fea0003800200 */
.L_x_8070:
        /* <DEDUP_REMOVED lines=23> */
.L_x_8081:
        /* <DEDUP_REMOVED lines=13> */
.L_x_8083:
[----:B------:R-:W-:Y:S05]  /*f300*/  BSYNC.RECONVERGENT B4 ;  /* 0x0000000000047941 */ /* 0x000fea0003800200 */
.L_x_8082:
        /* <DEDUP_REMOVED lines=41> */
[----:B------:R-:W-:-:S07]  /*f5a0*/  MOV R138, R100 ;  /* 0x00000064008a7202 */ /* 0x000fce0000000f00 */
.L_x_8080:
[----:B------:R-:W-:Y:S05]  /*f5b0*/  BSYNC.RECONVERGENT B3 ;  /* 0x0000000000037941 */ /* 0x000fea0003800200 */
.L_x_8079:
        /* <DEDUP_REMOVED lines=13> */
.L_x_8078:
[----:B------:R-:W-:Y:S05]  /*f690*/  BSYNC.RECONVERGENT B2 ;  /* 0x0000000000027941 */ /* 0x000fea0003800200 */
.L_x_8077:
[----:B------:R-:W-:Y:S02]  /*f6a0*/  F2FP.BF16.F32.PACK_AB R103, RZ, R7 ;  /* 0x00000007ff67723e */ /* 0x000fe400000010ff */
[----:B------:R-:W-:Y:S02]  /*f6b0*/  PRMT R102, R135, 0x5410, R137 ;  /* 0x0000541087667816 */ /* 0x000fe40000000089 */
[----:B------:R-:W-:Y:S02]  /*f6c0*/  PRMT R101, R134, 0x5410, R133 ;  /* 0x0000541086657816 */ /* 0x000fe40000000085 */
[----:B------:R-:W-:Y:S02]  /*f6d0*/  PRMT R100, R132, 0x5410, R131 ;  /* 0x0000541084647816 */ /* 0x000fe40000000083 */
[----:B------:R-:W-:Y:S01]  /*f6e0*/  PRMT R103, R130, 0x5410, R103 ;  /* 0x0000541082677816 */ /* 0x000fe20000000067 */
[----:B------:R-:W-:Y:S06]  /*f6f0*/  BRA `(.L_x_8084) ;  /* 0x0000002800f07947 */ /* 0x000fec0003800000 */
.L_x_8027:
        /* <DEDUP_REMOVED lines=21> */
.L_x_8089:
        /* <DEDUP_REMOVED lines=13> */
.L_x_8091:
[----:B------:R-:W-:Y:S05]  /*f920*/  BSYNC.RECONVERGENT B4 ;  /* 0x0000000000047941 */ /* 0x000fea0003800200 */
.L_x_8090:
[----:B------:R-:W-:Y:S01]  /*f930*/  IMAD.WIDE.U32 R118, R2, -0x326172a9, RZ ;  /* 0xcd9e8d5702767825 */ /* 0x000fe200078e00ff */
[----:B0-----:R-:W-:-:S03]  /*f940*/  LOP3.LUT R100, R8, UR7, R117, 0x96, !PT ;  /* 0x0000000708647c12 */ /* 0x001fc6000f8e9675 */
        /* <DEDUP_REMOVED lines=39> */
.L_x_8088:
[----:B------:R-:W-:Y:S05]  /*fbc0*/  BSYNC.RECONVERGENT B3 ;  /* 0x0000000000037941 */ /* 0x000fea0003800200 */
.L_x_8087:
[----:B------:R-:W-:Y:S01]  /*fbd0*/  I2FP.F32.U32 R10, R10 ;  /* 0x0000000a000a7245 */ /* 0x000fe20000201000 */
[----:B0-----:R-:W-:Y:S01]  /*fbe0*/  IMAD.MOV.U32 R101, RZ, RZ, 0x2f800000 ;  /* 0x2f800000ff657424 */ /* 0x001fe200078e00ff */
        /* <DEDUP_REMOVED lines=8> */
.L_x_8086:
[----:B------:R-:W-:Y:S05]  /*fc70*/  BSYNC.RECONVERGENT B2 ;  /* 0x0000000000027941 */ /* 0x000fea0003800200 */
.L_x_8085:
[----:B------:R-:W-:Y:S01]  /*fc80*/  BSSY.RECONVERGENT B2, `(.L_x_8092) ;  /* 0x0000056000027945 */ /* 0x000fe20003800200 */
[----:B------:R-:W-:Y:S01]  /*fc90*/  F2FP.BF16.F32.PACK_AB R132, RZ, R116 ;  /* 0x00000074ff84723e */ /* 0x000fe200000010ff */
        /* <DEDUP_REMOVED lines=16> */
.L_x_8096:
        /* <DEDUP_REMOVED lines=13> */
.L_x_8098:
[----:B------:R-:W-:Y:S05]  /*fe70*/  BSYNC.RECONVERGENT B4 ;  /* 0x0000000000047941 */ /* 0x000fea0003800200 */
.L_x_8097:
        /* <DEDUP_REMOVED lines=42> */
.L_x_8095:
[----:B------:R-:W-:Y:S05]  /*10120*/  BSYNC.RECONVERGENT B3 ;  /* 0x0000000000037941 */ /* 0x000fea0003800200 */
.L_x_8094:
        /* <DEDUP_REMOVED lines=11> */
.L_x_8093:
[----:B------:R-:W-:Y:S05]  /*101e0*/  BSYNC.RECONVERGENT B2 ;  /* 0x0000000000027941 */ /* 0x000fea0003800200 */
.L_x_8092:
        /* <DEDUP_REMOVED lines=18> */
.L_x_8103:
        /* <DEDUP_REMOVED lines=13> */
.L_x_8105:
[----:B------:R-:W-:Y:S05]  /*103e0*/  BSYNC.RECONVERGENT B4 ;  /* 0x0000000000047941 */ /* 0x000fea0003800200 */
.L_x_8104:
        /* <DEDUP_REMOVED lines=42> */
.L_x_8102:
[----:B------:R-:W-:Y:S05]  /*10690*/  BSYNC.RECONVERGENT B3 ;  /* 0x0000000000037941 */ /* 0x000fea0003800200 */
.L_x_8101:
        /* <DEDUP_REMOVED lines=10> */
.L_x_8100:
[----:B------:R-:W-:Y:S05]  /*10740*/  BSYNC.RECONVERGENT B2 ;  /* 0x0000000000027941 */ /* 0x000fea0003800200 */
.L_x_8099:
        /* <DEDUP_REMOVED lines=18> */
.L_x_8110:
        /* <DEDUP_REMOVED lines=13> */
.L_x_8112:
[----:B------:R-:W-:Y:S05]  /*10940*/  BSYNC.RECONVERGENT B4 ;  /* 0x0000000000047941 */ /* 0x000fea0003800200 */
.L_x_8111:
        /* <DEDUP_REMOVED lines=42> */
.L_x_8109:
[----:B------:R-:W-:Y:S05]  /*10bf0*/  BSYNC.RECONVERGENT B3 ;  /* 0x0000000000037941 */ /* 0x000fea0003800200 */
.L_x_8108:
        /* <DEDUP_REMOVED lines=11> */
.L_x_8107:
[----:B------:R-:W-:Y:S05]  /*10cb0*/  BSYNC.RECONVERGENT B2 ;  /* 0x0000000000027941 */ /* 0x000fea0003800200 */
.L_x_8106:
        /* <DEDUP_REMOVED lines=18> */
.L_x_8117:
        /* <DEDUP_REMOVED lines=13> */
.L_x_8119:
[----:B------:R-:W-:Y:S05]  /*10eb0*/  BSYNC.RECONVERGENT B4 ;  /* 0x0000000000047941 */ /* 0x000fea0003800200 */
.L_x_8118:
        /* <DEDUP_REMOVED lines=42> */
.L_x_8116:
[----:B------:R-:W-:Y:S05]  /*11160*/  BSYNC.RECONVERGENT B3 ;  /* 0x0000000000037941 */ /* 0x000fea0003800200 */
.L_x_8115:
        /* <DEDUP_REMOVED lines=10> */
.L_x_8114:
[----:B------:R-:W-:Y:S05]  /*11210*/  BSYNC.RECONVERGENT B2 ;  /* 0x0000000000027941 */ /* 0x000fea0003800200 */
.L_x_8113:
        /* <DEDUP_REMOVED lines=18> */
.L_x_8124:
        /* <DEDUP_REMOVED lines=13> */
.L_x_8126:
[----:B------:R-:W-:Y:S05]  /*11410*/  BSYNC.RECONVERGENT B4 ;  /* 0x0000000000047941 */ /* 0x000fea0003800200 */
.L_x_8125:
        /* <DEDUP_REMOVED lines=42> */
.L_x_8123:
[----:B------:R-:W-:Y:S05]  /*116c0*/  BSYNC.RECONVERGENT B3 ;  /* 0x0000000000037941 */ /* 0x000fea0003800200 */
.L_x_8122:
        /* <DEDUP_REMOVED lines=11> */
.L_x_8121:
[----:B------:R-:W-:Y:S05]  /*11780*/  BSYNC.RECONVERGENT B2 ;  /* 0x0000000000027941 */ /* 0x000fea0003800200 */
.L_x_8120:
        /* <DEDUP_REMOVED lines=18> */
.L_x_8131:
        /* <DEDUP_REMOVED lines=13> */
.L_x_8133:
[----:B------:R-:W-:Y:S05]  /*11980*/  BSYNC.RECONVERGENT B4 ;  /* 0x0000000000047941 */ /* 0x000fea0003800200 */
.L_x_8132:
        /* <DEDUP_REMOVED lines=42> */
.L_x_8130:
[----:B------:R-:W-:Y:S05]  /*11c30*/  BSYNC.RECONVERGENT B3 ;  /* 0x0000000000037941 */ /* 0x000fea0003800200 */
.L_x_8129:
        /* <DEDUP_REMOVED lines=10> */
.L_x_8128:
[----:B------:R-:W-:Y:S05]  /*11ce0*/  BSYNC.RECONVERGENT B2 ;  /* 0x0000000000027941 */ /* 0x000fea0003800200 */
.L_x_8127:
        /* <DEDUP_REMOVED lines=18> */
.L_x_8138:
        /* <DEDUP_REMOVED lines=13> */
.L_x_8140:
[----:B------:R-:W-:Y:S05]  /*11ee0*/  BSYNC.RECONVERGENT B4 ;  /* 0x0000000000047941 */ /* 0x000fea0003800200 */
.L_x_8139:
        /* <DEDUP_REMOVED lines=42> */
.L_x_8137:
[----:B------:R-:W-:Y:S05]  /*12190*/  BSYNC.RECONVERGENT B3 ;  /* 0x0000000000037941 */ /* 0x000fea0003800200 */
.L_x_8136:
        /* <DEDUP_REMOVED lines=11> */
.L_x_8135:
[----:B------:R-:W-:Y:S05]  /*12250*/  BSYNC.RECONVERGENT B2 ;  /* 0x0000000000027941 */ /* 0x000fea0003800200 */
.L_x_8134:
[----:B------:R-:W-:Y:S01]  /*12260*/  F2FP.BF16.F32.PACK_AB R103, RZ, R7 ;  /* 0x00000007ff67723e */ /* 0x000fe200000010ff */
[----:B------:R-:W-:Y:S01]  /*12270*/  IMAD.MOV.U32 R138, RZ, RZ, R136 ;  /* 0x000000ffff8a7224 */ /* 0x000fe200078e0088 */
[----:B------:R-:W-:Y:S02]  /*12280*/  PRMT R102, R135, 0x5410, R137 ;  /* 0x0000541087667816 */ /* 0x000fe40000000089 */
[----:B------:R-:W-:Y:S02]  /*12290*/  PRMT R101, R134, 0x5410, R133 ;  /* 0x0000541086657816 */ /* 0x000fe40000000085 */
[----:B------:R-:W-:Y:S02]  /*122a0*/  PRMT R100, R132, 0x5410, R131 ;  /* 0x0000541084647816 */ /* 0x000fe40000000083 */
[----:B------:R-:W-:-:S07]  /*122b0*/  PRMT R103, R130, 0x5410, R103 ;  /* 0x0000541082677816 */ /* 0x000fce0000000067 */
.L_x_8084:
        /* <DEDUP_REMOVED lines=24> */
.L_x_8026:
[----:B------:R-:W-:Y:S05]  /*12440*/  BSYNC.RECONVERGENT B1 ;  /* 0x0000000000017941 */ /* 0x000fea0003800200 */
.L_x_8025:
        /* <DEDUP_REMOVED lines=100> */
.L_x_8160:
        /* <DEDUP_REMOVED lines=24> */
[----:B------:R-:W0:Y:S01]  /*12c10*/  LDC.64 R122, c[0x0][0x428] ;  /* 0x00010a00ff7a7b82 */ /* 0x000e220000000a00 */
        /* <DEDUP_REMOVED lines=31> */
.L_x_8145:
[----:B------:R-:W-:Y:S05]  /*12e10*/  BSYNC.RECONVERGENT B2 ;  /* 0x0000000000027941 */ /* 0x000fea0003800200 */
.L_x_8144:
[----:B------:R-:W-:Y:S04]  /*12e20*/  BSSY.RECONVERGENT B2, `(.L_x_8146) ;  /* 0x0000022000027945 */ /* 0x000fe80003800200 */
        /* <DEDUP_REMOVED lines=33> */
.L_x_8147:
[----:B------:R-:W-:Y:S05]  /*13040*/  BSYNC.RECONVERGENT B2 ;  /* 0x0000000000027941 */ /* 0x000fea0003800200 */
.L_x_8146:
        /* <DEDUP_REMOVED lines=32> */
.L_x_8143:
[----:B------:R-:W-:Y:S05]  /*13250*/  BSYNC.RECONVERGENT B1 ;  /* 0x0000000000017941 */ /* 0x000fea0003800200 */
.L_x_8142:
[----:B012---:R-:W0:Y:S02]  /*13260*/  LDC.64 R100, c[0x0][0x380] ;  /* 0x0000e000ff647b82 */ /* 0x007e240000000a00 */
[----:B0-----:R-:W-:-:S04]  /*13270*/  LEA R4, R100, R4, 0x2 ;  /* 0x0000000464047211 */ /* 0x001fc800078e10ff */
[----:B------:R-:W-:-:S13]  /*13280*/  ISETP.GE.AND P0, PT, R4, R101, PT ;  /* 0x000000650400720c */ /* 0x000fda0003f06270 */
[----:B------:R-:W-:Y:S05]  /*13290*/  @!P0 BRA `(.L_x_8148) ;  /* 0xfffffed800a88947 */ /* 0x000fea000383ffff */
[----:B------:R-:W-:Y:S05]  /*132a0*/  BSYNC B0 ;  /* 0x0000000000007941 */ /* 0x000fea0003800000 */
.L_x_7786:
[----:B------:R-:W-:Y:S05]  /*132b0*/  EXIT ;  /* 0x000000000000794d */ /* 0x000fea0003800000 */
.L_x_8141:
        /* <DEDUP_REMOVED lines=8> */
.L_x_8150:
[----:B------:R-:W-:Y:S05]  /*13340*/  BSYNC B1 ;  /* 0x0000000000017941 */ /* 0x000fea0003800000 */
.L_x_8149:
        /* <DEDUP_REMOVED lines=9> */
.L_x_8151:
[----:B------:R-:W-:Y:S01]  /*133e0*/  HFMA2 R134, -RZ, RZ, 0, 2.384185791015625e-07 ;  /* 0x00000004ff867431 */ /* 0x000fe200000001ff */
[----:B------:R-:W-:-:S05]  /*133f0*/  MOV R103, R133 ;  /* 0x0000008500677202 */ /* 0x000fca0000000f00 */
[----:B------:R-:W-:-:S04]  /*13400*/  FADD.FTZ R103, R102, R103 ;  /* 0x0000006766677221 */ /* 0x000fc80000010000 */
[----:B------:R-:W-:-:S07]  /*13410*/  IMAD.MOV.U32 R135, RZ, RZ, R103 ;  /* 0x000000ffff877224 */ /* 0x000fce00078e0067 */
[----:B------:R-:W-:Y:S05]  /*13420*/  WARPSYNC.COLLECTIVE R132, `(.L_x_8152) ;  /* 0x0000000084087348 */ /* 0x000fea0003c00000 */
[----:B------:R0:W1:Y:S02]  /*13430*/  SHFL.BFLY P6, R133, R135, R134, R137 ;  /* 0x0c00008687857389 */ /* 0x00006400000c0089 */
[----:B01----:R-:W-:Y:S05]  /*13440*/  ENDCOLLECTIVE ;  /* 0x000000000000791b */ /* 0x003fea0003800000 */
.L_x_8152:
[----:B------:R-:W-:Y:S02]  /*13450*/  IMAD.MOV.U32 R134, RZ, RZ, 0x8 ;  /* 0x00000008ff867424 */ /* 0x000fe400078e00ff */
[----:B------:R-:W-:-:S04]  /*13460*/  IMAD.MOV.U32 R100, RZ, RZ, R133 ;  /* 0x000000ffff647224 */ /* 0x000fc800078e0085 */
[----:B------:R-:W-:-:S05]  /*13470*/  FADD.FTZ R130, R103, R100 ;  /* 0x0000006467827221 */ /* 0x000fca0000010000 */
[----:B------:R-:W-:-:S07]  /*13480*/  MOV R135, R130 ;  /* 0x0000008200877202 */ /* 0x000fce0000000f00 */
[----:B------:R-:W-:Y:S05]  /*13490*/  WARPSYNC.COLLECTIVE R132, `(.L_x_8153) ;  /* 0x0000000084087348 */ /* 0x000fea0003c00000 */
[----:B------:R0:W1:Y:S02]  /*134a0*/  SHFL.BFLY P6, R133, R135, R134, R137 ;  /* 0x0c00008687857389 */ /* 0x00006400000c0089 */
[----:B01----:R-:W-:Y:S05]  /*134b0*/  ENDCOLLECTIVE ;  /* 0x000000000000791b */ /* 0x003fea0003800000 */
.L_x_8153:
        /* <DEDUP_REMOVED lines=8> */
.L_x_8154:
        /* <DEDUP_REMOVED lines=57> */
.L_x_8155:
[----:B------:R-:W-:Y:S01]  /*138d0*/  HFMA2 R134, -RZ, RZ, 0, 1.1920928955078125e-07 ;  /* 0x00000002ff867431 */ /* 0x000fe200000001ff */
[----:B------:R-:W-:-:S05]  /*138e0*/  MOV R101, R133 ;  /* 0x0000008500657202 */ /* 0x000fca0000000f00 */
[----:B------:R-:W-:-:S04]  /*138f0*/  FADD.FTZ R101, R100, R101 ;  /* 0x0000006564657221 */ /* 0x000fc80000010000 */
[----:B------:R-:W-:-:S07]  /*13900*/  IMAD.MOV.U32 R135, RZ, RZ, R101 ;  /* 0x000000ffff877224 */ /* 0x000fce00078e0065 */
[----:B------:R-:W-:Y:S05]  /*13910*/  WARPSYNC.COLLECTIVE R132, `(.L_x_8156) ;  /* 0x0000000084087348 */ /* 0x000fea0003c00000 */
[----:B------:R0:W1:Y:S02]  /*13920*/  SHFL.BFLY P6, R133, R135, R134, R137 ;  /* 0x0c00008687857389 */ /* 0x00006400000c0089 */
[----:B01----:R-:W-:Y:S05]  /*13930*/  ENDCOLLECTIVE ;  /* 0x000000000000791b */ /* 0x003fea0003800000 */
.L_x_8156:
[----:B------:R-:W-:Y:S02]  /*13940*/  IMAD.MOV.U32 R134, RZ, RZ, 0x4 ;  /* 0x00000004ff867424 */ /* 0x000fe400078e00ff */
[----:B------:R-:W-:-:S04]  /*13950*/  IMAD.MOV.U32 R102, RZ, RZ, R133 ;  /* 0x000000ffff667224 */ /* 0x000fc800078e0085 */
[----:B------:R-:W-:-:S05]  /*13960*/  FADD.FTZ R102, R101, R102 ;  /* 0x0000006665667221 */ /* 0x000fca0000010000 */
[----:B------:R-:W-:-:S07]  /*13970*/  MOV R135, R102 ;  /* 0x0000006600877202 */ /* 0x000fce0000000f00 */
[----:B------:R-:W-:Y:S05]  /*13980*/  WARPSYNC.COLLECTIVE R132, `(.L_x_8157) ;  /* 0x0000000084087348 */ /* 0x000fea0003c00000 */
[----:B------:R0:W1:Y:S02]  /*13990*/  SHFL.BFLY P6, R133, R135, R134, R137 ;  /* 0x0c00008687857389 */ /* 0x00006400000c0089 */
[----:B01----:R-:W-:Y:S05]  /*139a0*/  ENDCOLLECTIVE ;  /* 0x000000000000791b */ /* 0x003fea0003800000 */
.L_x_8157:
[----:B------:R-:W-:Y:S01]  /*139b0*/  HFMA2 R134, -RZ, RZ, 0, 4.76837158203125e-07 ;  /* 0x00000008ff867431 */ /* 0x000fe200000001ff */
[----:B------:R-:W-:-:S05]  /*139c0*/  MOV R103, R133 ;  /* 0x0000008500677202 */ /* 0x000fca0000000f00 */
[----:B------:R-:W-:-:S04]  /*139d0*/  FADD.FTZ R103, R102, R103 ;  /* 0x0000006766677221 */ /* 0x000fc80000010000 */
[----:B------:R-:W-:-:S07]  /*139e0*/  IMAD.MOV.U32 R135, RZ, RZ, R103 ;  /* 0x000000ffff877224 */ /* 0x000fce00078e0067 */
[----:B------:R-:W-:Y:S05]  /*139f0*/  WARPSYNC.COLLECTIVE R132, `(.L_x_8158) ;  /* 0x0000000084087348 */ /* 0x000fea0003c00000 */
[----:B------:R0:W1:Y:S02]  /*13a00*/  SHFL.BFLY P6, R133, R135, R134, R137 ;  /* 0x0c00008687857389 */ /* 0x00006400000c0089 */
[----:B01----:R-:W-:Y:S05]  /*13a10*/  ENDCOLLECTIVE ;  /* 0x000000000000791b */ /* 0x003fea0003800000 */
.L_x_8158:
[----:B------:R-:W-:Y:S02]  /*13a20*/  IMAD.MOV.U32 R134, RZ, RZ, 0x10 ;  /* 0x00000010ff867424 */ /* 0x000fe400078e00ff */
[----:B------:R-:W-:-:S04]  /*13a30*/  IMAD.MOV.U32 R130, RZ, RZ, R133 ;  /* 0x000000ffff827224 */ /* 0x000fc800078e0085 */
[----:B------:R-:W-:-:S05]  /*13a40*/  FADD.FTZ R130, R103, R130 ;  /* 0x0000008267827221 */ /* 0x000fca0000010000 */
[----:B------:R-:W-:-:S07]  /*13a50*/  MOV R135, R130 ;  /* 0x0000008200877202 */ /* 0x000fce0000000f00 */
[----:B------:R-:W-:Y:S05]  /*13a60*/  WARPSYNC.COLLECTIVE R132, `(.L_x_8159) ;  /* 0x0000000084087348 */ /* 0x000fea0003c00000 */
[----:B------:R0:W1:Y:S02]  /*13a70*/  SHFL.BFLY P6, R133, R135, R134, R137 ;  /* 0x0c00008687857389 */ /* 0x00006400000c0089 */
[----:B01----:R-:W-:Y:S05]  /*13a80*/  ENDCOLLECTIVE ;  /* 0x000000000000791b */ /* 0x003fea0003800000 */
.L_x_8159:
[----:B------:R-:W-:Y:S01]  /*13a90*/  MOV R131, R133 ;  /* 0x0000008500837202 */ /* 0x000fe20000000f00 */
[----:B------:R-:W-:Y:S06]  /*13aa0*/  BRA `(.L_x_8160) ;  /* 0xffffffec00f87947 */ /* 0x000fec000383ffff */
.L_x_8161:
        /* <DEDUP_REMOVED lines=13> */
.L_x_28748:


//--------------------- .text._ZN10layer_norm13ln_fwd_kernelINS_13Kernel_traitsIf13__nv_bfloat16S2_S2_fjLj768ELj1ELj4ELj1ELj16ENS_18Kernel_traits_baseILj768EfS2_S2_S2_fjLj128EEEEELb1ELb1ELb1ELb1EEEvNS_9FwdParamsE --------------------------
	.section	.text._ZN10layer_norm13ln_fwd_kernelINS_13Kernel_traitsIf13__nv_bfloat16S2_S2_fjLj768ELj1ELj4ELj1ELj16ENS_18Kernel_traits_baseILj768EfS2_S2_S2_fjLj128EEEEELb1ELb1ELb1ELb1EEEvNS_9FwdParamsE,"ax",@progbits
	.align	128
        .global         _ZN10layer_norm13ln_fwd_kernelINS_13Kernel_traitsIf13__nv_bfloat16S2_S2_fjLj768ELj1ELj4ELj1ELj16ENS_18Kernel_traits_baseILj768EfS2_S2_S2_fjLj128EEEEELb1ELb1ELb1ELb1EEEvNS_9FwdParamsE
        .type           _ZN10layer_norm13ln_fwd_kernelINS_13Kernel_traitsIf13__nv_bfloat16S2_S2_fjLj768ELj1ELj4ELj1ELj16ENS_18Kernel_traits_baseILj768EfS2_S2_S2_fjLj128EEEEELb1ELb1ELb1ELb1EEEvNS_9FwdParamsE,@function
        .size           _ZN10layer_norm13ln_fwd_kernelINS_13Kernel_traitsIf13__nv_bfloat16S2_S2_fjLj768ELj1ELj4ELj1ELj16ENS_18Kernel_traits_baseILj768EfS2_S2_S2_fjLj128EEEEELb1ELb1ELb1ELb1EEEvNS_9FwdParamsE,(.L_x_28749 - _ZN10layer_norm13ln_fwd_kernelINS_13Kernel_traitsIf13__nv_bfloat16S2_S2_fjLj768ELj1ELj4ELj1ELj16ENS_18Kernel_traits_baseILj768EfS2_S2_S2_fjLj128EEEEELb1ELb1ELb1ELb1EEEvNS_9FwdParamsE)
        .other          _ZN10layer_norm13ln_fwd_kernelINS_13Kernel_traitsIf13__nv_bfloat16S2_S2_fjLj768ELj1ELj4ELj1ELj16ENS_18Kernel_traits_baseILj768EfS2_S2_S2_fjLj128EEEEELb1ELb1ELb1ELb1EEEvNS_9FwdParamsE,@"STO_CUDA_ENTRY STV_DEFAULT"
_ZN10layer_norm13ln_fwd_kernelINS_13Kernel_traitsIf13__nv_bfloat16S2_S2_fjLj768ELj1ELj4ELj1ELj16ENS_18Kernel_traits_baseILj768EfS2_S2_S2_fjLj128EEEEELb1ELb1ELb1ELb1EEEvNS_9FwdParamsE:
.text._ZN10layer_norm13ln_fwd_kernelINS_13Kernel_traitsIf13__nv_bfloat16S2_S2_fjLj768ELj1ELj4ELj1ELj16ENS_18Kernel_traits_baseILj768EfS2_S2_S2_fjLj128EEEEELb1ELb1ELb1ELb1EEEvNS_9FwdParamsE:
        /* <DEDUP_REMOVED lines=73> */
.L_x_8162:
        /* <DEDUP_REMOVED lines=28> */
.L_x_8163:
[----:B------:R-:W1:Y:S02]  /*0650*/  LDCU UR4, c[0x0][0x384] ;  /* 0x00007080ff0477ac */ /* 0x000e640008000800 */
[----:B-1----:R-:W-:-:S13]  /*0660*/  ISETP.GE.AND P0, PT, R3, UR4, PT ;  /* 0x0000000403007c0c */ /* 0x002fda000bf06270 */
[----:B------:R-:W-:Y:S05]  /*0670*/  @P0 EXIT ;  /* 0x000000000000094d */ /* 0x000fea0003800000 */
[----:B0-----:R-:W-:Y:S01]  /*0680*/  IMAD.HI.U32 R8, R0, -0x326172a9, RZ ;  /* 0xcd9e8d5700087827 */ /* 0x001fe200078e00ff */
[----:B------:R-:W-:Y:S01]  /*0690*/  BSSY B0, `(.L_x_8164) ;  /* 0x0001277000007945 */ /* 0x000fe20003800000 */
[----:B------:R-:W-:Y:S01]  /*06a0*/  LOP3.LUT R127, R6, 0x3, RZ, 0xc0, !PT ;  /* 0x00000003067f7812 */ /* 0x000fe200078ec0ff */
[----:B------:R-:W0:Y:S01]  /*06b0*/  LDCU UR10, c[0x0][0x404] ;  /* 0x00008080ff0a77ac */ /* 0x000e220008000800 */
[----:B------:R-:W-:Y:S01]  /*06c0*/  IMAD.HI.U32 R7, R4, -0x2daee0ad, RZ ;  /* 0xd2511f5304077827 */ /* 0x000fe200078e00ff */
[----:B------:R-:W-:Y:S01]  /*06d0*/  LOP3.LUT R8, R5, UR6, R8, 0x96, !PT ;  /* 0x0000000605087c12 */ /* 0x000fe2000f8e9608 */
[----:B------:R-:W1:Y:S02]  /*06e0*/  LDCU.U8 UR11, c[0x0][0x410] ;  /* 0x00008200ff0b77ac */ /* 0x000e640008000000 */
[----:B------:R-:W-:Y:S01]  /*06f0*/  IMAD R10, R0, -0x326172a9, RZ ;  /* 0xcd9e8d57000a7824 */ /* 0x000fe200078e02ff */
[----:B------:R-:W-:Y:S01]  /*0700*/  LOP3.LUT R7, R7, UR7, RZ, 0x3c, !PT ;  /* 0x0000000707077c12 */ /* 0x000fe2000f8e3cff */
[----:B------:R-:W-:Y:S01]  /*0710*/  IMAD R12, R4, -0x2daee0ad, RZ ;  /* 0xd2511f53040c7824 */ /* 0x000fe200078e02ff */
[----:B------:R-:W2:Y:S01]  /*0720*/  LDCU UR14, c[0x0][0x448] ;  /* 0x00008900ff0e77ac */ /* 0x000ea20008000800 */
[----:B------:R-:W-:Y:S01]  /*0730*/  IMAD.HI.U32 R11, R8, -0x2daee0ad, RZ ;  /* 0xd2511f53080b7827 */ /* 0x000fe200078e00ff */
[----:B------:R-:W3:Y:S03]  /*0740*/  LDCU.64 UR12, c[0x0][0x408] ;  /* 0x00008100ff0c77ac */ /* 0x000ee60008000a00 */
[C---:B------:R-:W-:Y:S01]  /*0750*/  IMAD.HI.U32 R9, R7.reuse, -0x326172a9, RZ ;  /* 0xcd9e8d5707097827 */ /* 0x040fe200078e00ff */
        /* <DEDUP_REMOVED lines=54> */
.L_x_8516:
[----:B0-----:R-:W0:Y:S08]  /*0ac0*/  LDC.64 R100, c[0x0][0x3f0] ;  /* 0x0000fc00ff647b82 */ /* 0x001e300000000a00 */
[----:B------:R-:W1:Y:S08]  /*0ad0*/  LDC R8, c[0x0][0x388] ;  /* 0x0000e200ff087b82 */ /* 0x000e700000000800 */
[----:B------:R-:W2:Y:S01]  /*0ae0*/  LDC.64 R102, c[0x0][0x3f8] ;  /* 0x0000fe00ff667b82 */ /* 0x000ea20000000a00 */
[----:B0-----:R-:W-:-:S05]  /*0af0*/  IMAD.WIDE R100, R3, 0x4, R100 ;  /* 0x0000000403647825 */ /* 0x001fca00078e0264 */
[----:B------:R-:W3:Y:S01]  /*0b00*/  LDG.E R133, desc[UR8][R100.64] ;  /* 0x0000000864857981 */ /* 0x000ee2000c1e1900 */
[----:B------:R-:W-:Y:S02]  /*0b10*/  HFMA2 R109, -RZ, RZ, 0, 0 ;  /* 0x00000000ff6d7431 */ /* 0x000fe400000001ff */
[----:B--2---:R-:W-:Y:S01]  /*0b20*/  IMAD.WIDE R102, R3, 0x4, R102 ;  /* 0x0000000403667825 */ /* 0x004fe200078e0266 */
[----:B---3--:R-:W-:-:S13]  /*0b30*/  ISETP.GE.AND P1, PT, R133, 0x1, PT ;  /* 0x000000018500780c */ /* 0x008fda0003f26270 */
[----:B------:R-:W0:Y:S01]  /*0b40*/  @P1 LDC.64 R110, c[0x0][0x390] ;  /* 0x0000e400ff6e1b82 */ /* 0x000e220000000a00 */
[----:B------:R-:W-:-:S04]  /*0b50*/  @P1 VIADD R7, R133, 0xffffffff ;  /* 0xffffffff85071836 */ /* 0x000fc80000000000 */
[----:B-1----:R-:W-:-:S05]  /*0b60*/  @P1 IMAD R7, R7, R8, RZ ;  /* 0x0000000807071224 */ /* 0x002fca00078e02ff */
[----:B------:R-:W-:-:S04]  /*0b70*/  @P1 SHF.R.S32.HI R108, RZ, 0x1f, R7 ;  /* 0x0000001fff6c1819 */ /* 0x000fc80000011407 */
[----:B------:R-:W-:-:S04]  /*0b80*/  @P1 LEA.HI R7, R108, R7, RZ, 0x3 ;  /* 0x000000076c071211 */ /* 0x000fc800078f18ff */
[----:B------:R-:W-:Y:S02]  /*0b90*/  @P1 LEA.HI.SX32 R109, R7, R2, 0x1d ;  /* 0x00000002076d1211 */ /* 0x000fe400078feaff */
[----:B-----5:R1:W5:Y:S03]  /*0ba0*/  LDG.E R7, desc[UR8][R102.64] ;  /* 0x0000000866077981 */ /* 0x020366000c1e1900 */
[----:B0-----:R-:W-:-:S05]  /*0bb0*/  @P1 IMAD.WIDE.U32 R110, R109, 0x10, R110 ;  /* 0x000000106d6e1825 */ /* 0x001fca00078e006e */
[----:B------:R-:W2:Y:S01]  /*0bc0*/  @P1 LDG.E.128 R24, desc[UR8][R110.64] ;  /* 0x000000086e181981 */ /* 0x000ea2000c1e1d00 */
        /* <DEDUP_REMOVED lines=9> */
[----:B-1----:R-:W-:Y:S06]  /*0c60*/  @!P0 BRA `(.L_x_8165) ;  /* 0x0000002c00a08947 */ /* 0x002fec0003800000 */
        /* <DEDUP_REMOVED lines=25> */
.L_x_8170:
        /* <DEDUP_REMOVED lines=13> */
.L_x_8172:
[----:B------:R-:W-:Y:S05]  /*0ed0*/  BSYNC.RECONVERGENT B3 ;  /* 0x0000000000037941 */ /* 0x000fea0003800200 */
.L_x_8171:
        /* <DEDUP_REMOVED lines=42> */
.L_x_8169:
[----:B------:R-:W-:Y:S05]  /*1180*/  BSYNC.RECONVERGENT B2 ;  /* 0x0000000000027941 */ /* 0x000fea0003800200 */
.L_x_8168:
[----:B------:R-:W-:Y:S01]  /*1190*/  I2FP.F32.U32 R9, R9 ;  /* 0x0000000900097245 */ /* 0x000fe20000201000 */
[----:B------:R-:W-:Y:S01]  /*11a0*/  IMAD.MOV.U32 R102, RZ, RZ, 0x2f800000 ;  /* 0x2f800000ff667424 */ /* 0x000fe200078e00ff */
[----:B------:R-:W-:-:S03]  /*11b0*/  SHF.L.U32 R10, R24, 0x10, RZ ;  /* 0x00000010180a7819 */ /* 0x000fc600000006ff */
        /* <DEDUP_REMOVED lines=8> */
.L_x_8167:
[----:B------:R-:W-:Y:S05]  /*1240*/  BSYNC.RECONVERGENT B1 ;  /* 0x0000000000017941 */ /* 0x000fea0003800200 */
.L_x_8166:
        /* <DEDUP_REMOVED lines=23> */
.L_x_8177:
        /* <DEDUP_REMOVED lines=13> */
.L_x_8179:
[----:B------:R-:W-:Y:S05]  /*1490*/  BSYNC.RECONVERGENT B3 ;  /* 0x0000000000037941 */ /* 0x000fea0003800200 */
.L_x_8178:
        /* <DEDUP_REMOVED lines=42> */
.L_x_8176:
[----:B------:R-:W-:Y:S05]  /*1740*/  BSYNC.RECONVERGENT B2 ;  /* 0x0000000000027941 */ /* 0x000fea0003800200 */
.L_x_8175:
[----:B------:R-:W-:Y:S01]  /*1750*/  HFMA2 R12, -RZ, RZ, 0.1171875, 0 ;  /* 0x2f800000ff0c7431 */ /* 0x000fe200000001ff */
[----:B------:R-:W-:Y:S01]  /*1760*/  I2FP.F32.U32 R11, R11 ;  /* 0x0000000b000b7245 */ /* 0x000fe20000201000 */
[----:B------:R-:W-:-:S04]  /*1770*/  IMAD.U32 R13, R13, 0x10000, RZ ;  /* 0x000100000d0d7824 */ /* 0x000fc800078e00ff */
[----:B------:R-:W-:Y:S01]  /*1780*/  FMUL.FTZ R13, R13, UR13 ;  /* 0x0000000d0d0d7c20 */ /* 0x000fe20008410000 */
[----:B------:R-:W-:-:S03]  /*1790*/  FFMA.FTZ R11, R11, R12, 1.1641532182693481445e-10 ;  /* 0x2f0000000b0b7423 */ /* 0x000fc6000001000c */
[----:B------:R-:W-:Y:S01]  /*17a0*/  FMUL.FTZ R13, R13, UR12 ;  /* 0x0000000c0d0d7c20 */ /* 0x000fe20008410000 */
[----:B------:R-:W-:Y:S02]  /*17b0*/  PRMT R12, R20, 0x7632, R12 ;  /* 0x00007632140c7816 */ /* 0x000fe4000000000c */
[----:B------:R-:W-:-:S03]  /*17c0*/  FSETP.GTU.FTZ.AND P3, PT, R11, UR10, PT ;  /* 0x0000000a0b007c0b */ /* 0x000fc6000bf7c000 */
[----:B------:R-:W-:Y:S01]  /*17d0*/  IMAD.U32 R11, R12, 0x10000, RZ ;  /* 0x000100000c0b7824 */ /* 0x000fe200078e00ff */
[----:B------:R-:W-:Y:S02]  /*17e0*/  FSEL R108, R13, RZ, !P3 ;  /* 0x000000ff0d6c7208 */ /* 0x000fe40005800000 */
[----:B------:R-:W-:-:S03]  /*17f0*/  SEL R12, RZ, 0x1, P3 ;  /* 0x00000001ff0c7807 */ /* 0x000fc60001800000 */
[----:B------:R-:W-:-:S07]  /*1800*/  FFMA.FTZ R11, R108, R49, R11 ;  /* 0x000000316c0b7223 */ /* 0x000fce000001000b */
.L_x_8174:
[----:B------:R-:W-:Y:S05]  /*1810*/  BSYNC.RECONVERGENT B1 ;  /* 0x0000000000017941 */ /* 0x000fea0003800200 */
.L_x_8173:
        /* <DEDUP_REMOVED lines=22> */
.L_x_8184:
        /* <DEDUP_REMOVED lines=13> */
.L_x_8186:
[----:B------:R-:W-:Y:S05]  /*1a50*/  BSYNC.RECONVERGENT B3 ;  /* 0x0000000000037941 */ /* 0x000fea0003800200 */
.L_x_8185:
        /* <DEDUP_REMOVED lines=42> */
.L_x_8183:
[----:B------:R-:W-:Y:S05]  /*1d00*/  BSYNC.RECONVERGENT B2 ;  /* 0x0000000000027941 */ /* 0x000fea0003800200 */
.L_x_8182:
[----:B------:R-:W-:Y:S01]  /*1d10*/  I2FP.F32.U32 R13, R13 ;  /* 0x0000000d000d7245 */ /* 0x000fe20000201000 */
[----:B------:R-:W-:Y:S02]  /*1d20*/  IMAD.MOV.U32 R102, RZ, RZ, 0x2f800000 ;  /* 0x2f800000ff667424 */ /* 0x000fe400078e00ff */
[----:B------:R-:W-:Y:S02]  /*1d30*/  IMAD.U32 R14, R25, 0x10000, RZ ;  /* 0x00010000190e7824 */ /* 0x000fe400078e00ff */
[----:B------:R-:W-:Y:S01]  /*1d40*/  FFMA.FTZ R13, R13, R102, 1.1641532182693481445e-10 ;  /* 0x2f0000000d0d7423 */ /* 0x000fe20000010066 */
[----:B------:R-:W-:Y:S01]  /*1d50*/  SHF.L.U32 R102, R21, 0x10, RZ ;  /* 0x0000001015667819 */ /* 0x000fe200000006ff */
[----:B------:R-:W-:-:S03]  /*1d60*/  FMUL.FTZ R14, R14, UR13 ;  /* 0x0000000d0e0e7c20 */ /* 0x000fc60008410000 */
[----:B------:R-:W-:Y:S01]  /*1d70*/  FSETP.GTU.FTZ.AND P3, PT, R13, UR10, PT ;  /* 0x0000000a0d007c0b */ /* 0x000fe2000bf7c000 */
[----:B------:R-:W-:-:S05]  /*1d80*/  FMUL.FTZ R14, R14, UR12 ;  /* 0x0000000c0e0e7c20 */ /* 0x000fca0008410000 */
[----:B------:R-:W-:Y:S02]  /*1d90*/  FSEL R13, R14, RZ, !P3 ;  /* 0x000000ff0e0d7208 */ /* 0x000fe40005800000 */
[----:B------:R-:W-:-:S03]  /*1da0*/  SEL R14, RZ, 0x1, P3 ;  /* 0x00000001ff0e7807 */ /* 0x000fc60001800000 */
[----:B------:R-:W-:-:S07]  /*1db0*/  FFMA.FTZ R13, R13, R50, R102 ;  /* 0x000000320d0d7223 */ /* 0x000fce0000010066 */
.L_x_8181:
[----:B------:R-:W-:Y:S05]  /*1dc0*/  BSYNC.RECONVERGENT B1 ;  /* 0x0000000000017941 */ /* 0x000fea0003800200 */
.L_x_8180:
        /* <DEDUP_REMOVED lines=23> */
.L_x_8191:
        /* <DEDUP_REMOVED lines=13> */
.L_x_8193:
[----:B------:R-:W-:Y:S05]  /*2010*/  BSYNC.RECONVERGENT B3 ;  /* 0x0000000000037941 */ /* 0x000fea0003800200 */
.L_x_8192:
        /* <DEDUP_REMOVED lines=42> */
.L_x_8190:
[----:B------:R-:W-:Y:S05]  /*22c0*/  BSYNC.RECONVERGENT B2 ;  /* 0x0000000000027941 */ /* 0x000fea0003800200 */
.L_x_8189:
        /* <DEDUP_REMOVED lines=12> */
.L_x_8188:
[----:B------:R-:W-:Y:S05]  /*2390*/  BSYNC.RECONVERGENT B1 ;  /* 0x0000000000017941 */ /* 0x000fea0003800200 */
.L_x_8187:
        /* <DEDUP_REMOVED lines=22> */
.L_x_8198:
        /* <DEDUP_REMOVED lines=13> */
.L_x_8200:
[----:B------:R-:W-:Y:S05]  /*25d0*/  BSYNC.RECONVERGENT B3 ;  /* 0x0000000000037941 */ /* 0x000fea0003800200 */
.L_x_8199:
        /* <DEDUP_REMOVED lines=42> */
.L_x_8197:
[----:B------:R-:W-:Y:S05]  /*2880*/  BSYNC.RECONVERGENT B2 ;  /* 0x0000000000027941 */ /* 0x000fea0003800200 */
.L_x_8196:
[----:B------:R-:W-:Y:S01]  /*2890*/  HFMA2 R102, -RZ, RZ, 0.1171875, 0 ;  /* 0x2f800000ff667431 */ /* 0x000fe200000001ff */
[----:B------:R-:W-:Y:S01]  /*28a0*/  I2FP.F32.U32 R17, R17 ;  /* 0x0000001100117245 */ /* 0x000fe20000201000 */
[----:B------:R-:W-:-:S04]  /*28b0*/  IMAD.U32 R18, R26, 0x10000, RZ ;  /* 0x000100001a127824 */ /* 0x000fc800078e00ff */
[----:B------:R-:W-:Y:S01]  /*28c0*/  FMUL.FTZ R18, R18, UR13 ;  /* 0x0000000d12127c20 */ /* 0x000fe20008410000 */
[----:B------:R-:W-:-:S03]  /*28d0*/  FFMA.FTZ R17, R17, R102, 1.1641532182693481445e-10 ;  /* 0x2f00000011117423 */ /* 0x000fc60000010066 */
[----:B------:R-:W-:Y:S01]  /*28e0*/  FMUL.FTZ R18, R18, UR12 ;  /* 0x0000000c12127c20 */ /* 0x000fe20008410000 */
[----:B------:R-:W-:Y:S01]  /*28f0*/  IMAD.U32 R102, R22, 0x10000, RZ ;  /* 0x0001000016667824 */ /* 0x000fe200078e00ff */
[----:B------:R-:W-:-:S04]  /*2900*/  FSETP.GTU.FTZ.AND P3, PT, R17, UR10, PT ;  /* 0x0000000a11007c0b */ /* 0x000fc8000bf7c000 */
[----:B------:R-:W-:Y:S02]  /*2910*/  FSEL R17, R18, RZ, !P3 ;  /* 0x000000ff12117208 */ /* 0x000fe40005800000 */
[----:B------:R-:W-:-:S03]  /*2920*/  SEL R18, RZ, 0x1, P3 ;  /* 0x00000001ff127807 */ /* 0x000fc60001800000 */
[----:B------:R-:W-:-:S07]  /*2930*/  FFMA.FTZ R17, R17, R44, R102 ;  /* 0x0000002c11117223 */ /* 0x000fce0000010066 */
.L_x_8195:
[----:B------:R-:W-:Y:S05]  /*2940*/  BSYNC.RECONVERGENT B1 ;  /* 0x0000000000017941 */ /* 0x000fea0003800200 */
.L_x_8194:
        /* <DEDUP_REMOVED lines=23> */
.L_x_8205:
        /* <DEDUP_REMOVED lines=13> */
.L_x_8207:
[----:B------:R-:W-:Y:S05]  /*2b90*/  BSYNC.RECONVERGENT B3 ;  /* 0x0000000000037941 */ /* 0x000fea0003800200 */
.L_x_8206:
        /* <DEDUP_REMOVED lines=41> */
.L_x_8204:
[----:B------:R-:W-:Y:S05]  /*2e30*/  BSYNC.RECONVERGENT B2 ;  /* 0x0000000000027941 */ /* 0x000fea0003800200 */
.L_x_8203:
        /* <DEDUP_REMOVED lines=12> */
.L_x_8202:
[----:B------:R-:W-:Y:S05]  /*2f00*/  BSYNC.RECONVERGENT B1 ;  /* 0x0000000000017941 */ /* 0x000fea0003800200 */
.L_x_8201:
        /* <DEDUP_REMOVED lines=22> */
.L_x_8212:
        /* <DEDUP_REMOVED lines=13> */
.L_x_8214:
[----:B------:R-:W-:Y:S05]  /*3140*/  BSYNC.RECONVERGENT B3 ;  /* 0x0000000000037941 */ /* 0x000fea0003800200 */
.L_x_8213:
        /* <DEDUP_REMOVED lines=41> */
.L_x_8211:
[----:B------:R-:W-:Y:S05]  /*33e0*/  BSYNC.RECONVERGENT B2 ;  /* 0x0000000000027941 */ /* 0x000fea0003800200 */
.L_x_8210:
        /* <DEDUP_REMOVED lines=11> */
.L_x_8209:
[----:B------:R-:W-:Y:S05]  /*34a0*/  BSYNC.RECONVERGENT B1 ;  /* 0x0000000000017941 */ /* 0x000fea0003800200 */
.L_x_8208:
        /* <DEDUP_REMOVED lines=23> */
.L_x_8219:
        /* <DEDUP_REMOVED lines=13> */
.L_x_8221:
[----:B------:R-:W-:Y:S05]  /*36f0*/  BSYNC.RECONVERGENT B3 ;  /* 0x0000000000037941 */ /* 0x000fea0003800200 */
.L_x_8220:
        /* <DEDUP_REMOVED lines=42> */
.L_x_8218:
[----:B------:R-:W-:Y:S05]  /*39a0*/  BSYNC.RECONVERGENT B2 ;  /* 0x0000000000027941 */ /* 0x000fea0003800200 */
.L_x_8217:
        /* <DEDUP_REMOVED lines=13> */
.L_x_8216:
[----:B------:R-:W-:Y:S05]  /*3a80*/  BSYNC.RECONVERGENT B1 ;  /* 0x0000000000017941 */ /* 0x000fea0003800200 */
.L_x_8215:
[----:B------:R-:W-:Y:S02]  /*3a90*/  F2FP.BF16.F32.PACK_AB R113, RZ, R107 ;  /* 0x0000006bff71723e */ /* 0x000fe400000010ff */
[----:B------:R-:W-:Y:S02]  /*3aa0*/  PRMT R102, R102, 0x5410, R100 ;  /* 0x0000541066667816 */ /* 0x000fe40000000064 */
[----:B------:R-:W-:Y:S02]  /*3ab0*/  PRMT R100, R103, 0x5410, R110 ;  /* 0x0000541067647816 */ /* 0x000fe4000000006e */
[----:B------:R-:W-:Y:S02]  /*3ac0*/  PRMT R101, R101, 0x5410, R111 ;  /* 0x0000541065657816 */ /* 0x000fe4000000006f */
[----:B------:R-:W-:Y:S01]  /*3ad0*/  PRMT R103, R112, 0x5410, R113 ;  /* 0x0000541070677816 */ /* 0x000fe20000000071 */
[----:B------:R-:W-:Y:S06]  /*3ae0*/  BRA `(.L_x_8222) ;  /* 0x0000002800e47947 */ /* 0x000fec0003800000 */
.L_x_8165:
        /* <DEDUP_REMOVED lines=21> */
.L_x_8227:
        /* <DEDUP_REMOVED lines=13> */
.L_x_8229:
[----:B------:R-:W-:Y:S05]  /*3d10*/  BSYNC.RECONVERGENT B3 ;  /* 0x0000000000037941 */ /* 0x000fea0003800200 */
.L_x_8228:
        /* <DEDUP_REMOVED lines=42> */
.L_x_8226:
[----:B------:R-:W-:Y:S05]  /*3fc0*/  BSYNC.RECONVERGENT B2 ;  /* 0x0000000000027941 */ /* 0x000fea0003800200 */
.L_x_8225:
        /* <DEDUP_REMOVED lines=10> */
.L_x_8224:
[----:B------:R-:W-:Y:S05]  /*4070*/  BSYNC.RECONVERGENT B1 ;  /* 0x0000000000017941 */ /* 0x000fea0003800200 */
.L_x_8223:
        /* <DEDUP_REMOVED lines=18> */
.L_x_8234:
        /* <DEDUP_REMOVED lines=13> */
.L_x_8236:
[----:B------:R-:W-:Y:S05]  /*4270*/  BSYNC.RECONVERGENT B3 ;  /* 0x0000000000037941 */ /* 0x000fea0003800200 */
.L_x_8235:
        /* <DEDUP_REMOVED lines=42> */
.L_x_8233:
[----:B------:R-:W-:Y:S05]  /*4520*/  BSYNC.RECONVERGENT B2 ;  /* 0x0000000000027941 */ /* 0x000fea0003800200 */
.L_x_8232:
        /* <DEDUP_REMOVED lines=10> */
.L_x_8231:
[----:B------:R-:W-:Y:S05]  /*45d0*/  BSYNC.RECONVERGENT B1 ;  /* 0x0000000000017941 */ /* 0x000fea0003800200 */
.L_x_8230:
        /* <DEDUP_REMOVED lines=18> */
.L_x_8241:
        /* <DEDUP_REMOVED lines=13> */
.L_x_8243:
[----:B------:R-:W-:Y:S05]  /*47d0*/  BSYNC.RECONVERGENT B3 ;  /* 0x0000000000037941 */ /* 0x000fea0003800200 */
.L_x_8242:
        /* <DEDUP_REMOVED lines=42> */
.L_x_8240:
[----:B------:R-:W-:Y:S05]  /*4a80*/  BSYNC.RECONVERGENT B2 ;  /* 0x0000000000027941 */ /* 0x000fea0003800200 */
.L_x_8239:
[----:B------:R-:W-:Y:S01]  /*4a90*/  HFMA2 R14, -RZ, RZ, 0.1171875, 0 ;  /* 0x2f800000ff0e7431 */ /* 0x000fe200000001ff */
[----:B------:R-:W-:Y:S01]  /*4aa0*/  I2FP.F32.U32 R13, R13 ;  /* 0x0000000d000d7245 */ /* 0x000fe20000201000 */
[----:B------:R-:W-:-:S04]  /*4ab0*/  IMAD.U32 R15, R25, 0x10000, RZ ;  /* 0x00010000190f7824 */ /* 0x000fc800078e00ff */
[----:B------:R-:W-:Y:S01]  /*4ac0*/  FMUL.FTZ R15, R15, UR13 ;  /* 0x0000000d0f0f7c20 */ /* 0x000fe20008410000 */
[----:B------:R-:W-:-:S03]  /*4ad0*/  FFMA.FTZ R13, R13, R14, 1.1641532182693481445e-10 ;  /* 0x2f0000000d0d7423 */ /* 0x000fc6000001000e */
[----:B------:R-:W-:Y:S02]  /*4ae0*/  FMUL.FTZ R15, R15, UR12 ;  /* 0x0000000c0f0f7c20 */ /* 0x000fe40008410000 */
[----:B------:R-:W-:-:S04]  /*4af0*/  FSETP.GTU.FTZ.AND P2, PT, R13, UR10, PT ;  /* 0x0000000a0d007c0b */ /* 0x000fc8000bf5c000 */
[----:B------:R-:W-:Y:S02]  /*4b00*/  FSEL R13, R15, RZ, !P2 ;  /* 0x000000ff0f0d7208 */ /* 0x000fe40005000000 */
[----:B------:R-:W-:-:S03]  /*4b10*/  SEL R14, RZ, 0x1, P2 ;  /* 0x00000001ff0e7807 */ /* 0x000fc60001000000 */
[----:B------:R-:W-:-:S07]  /*4b20*/  FMUL.FTZ R13, R13, R50 ;  /* 0x000000320d0d7220 */ /* 0x000fce0000410000 */
.L_x_8238:
[----:B------:R-:W-:Y:S05]  /*4b30*/  BSYNC.RECONVERGENT B1 ;  /* 0x0000000000017941 */ /* 0x000fea0003800200 */
.L_x_8237:
        /* <DEDUP_REMOVED lines=18> */
.L_x_8248:
        /* <DEDUP_REMOVED lines=13> */
.L_x_8250:
[----:B------:R-:W-:Y:S05]  /*4d30*/  BSYNC.RECONVERGENT B3 ;  /* 0x0000000000037941 */ /* 0x000fea0003800200 */
.L_x_8249:
        /* <DEDUP_REMOVED lines=42> */
.L_x_8247:
[----:B------:R-:W-:Y:S05]  /*4fe0*/  BSYNC.RECONVERGENT B2 ;  /* 0x0000000000027941 */ /* 0x000fea0003800200 */
.L_x_8246:
        /* <DEDUP_REMOVED lines=10> */
.L_x_8245:
[----:B------:R-:W-:Y:S05]  /*5090*/  BSYNC.RECONVERGENT B1 ;  /* 0x0000000000017941 */ /* 0x000fea0003800200 */
.L_x_8244:
        /* <DEDUP_REMOVED lines=18> */
.L_x_8255:
        /* <DEDUP_REMOVED lines=13> */
.L_x_8257:
[----:B------:R-:W-:Y:S05]  /*5290*/  BSYNC.RECONVERGENT B3 ;  /* 0x0000000000037941 */ /* 0x000fea0003800200 */
.L_x_8256:
        /* <DEDUP_REMOVED lines=42> */
.L_x_8254:
[----:B------:R-:W-:Y:S05]  /*5540*/  BSYNC.RECONVERGENT B2 ;  /* 0x0000000000027941 */ /* 0x000fea0003800200 */
.L_x_8253:
        /* <DEDUP_REMOVED lines=10> */
.L_x_8252:
[----:B------:R-:W-:Y:S05]  /*55f0*/  BSYNC.RECONVERGENT B1 ;  /* 0x0000000000017941 */ /* 0x000fea0003800200 */
.L_x_8251:
        /* <DEDUP_REMOVED lines=18> */
.L_x_8262:
        /* <DEDUP_REMOVED lines=13> */
.L_x_8264:
[----:B------:R-:W-:Y:S05]  /*57f0*/  BSYNC.RECONVERGENT B3 ;  /* 0x0000000000037941 */ /* 0x000fea0003800200 */
.L_x_8263:
        /* <DEDUP_REMOVED lines=42> */
.L_x_8261:
[----:B------:R-:W-:Y:S05]  /*5aa0*/  BSYNC.RECONVERGENT B2 ;  /* 0x0000000000027941 */ /* 0x000fea0003800200 */
.L_x_8260:
        /* <DEDUP_REMOVED lines=10> */
.L_x_8259:
[----:B------:R-:W-:Y:S05]  /*5b50*/  BSYNC.RECONVERGENT B1 ;  /* 0x0000000000017941 */ /* 0x000fea0003800200 */
.L_x_8258:
        /* <DEDUP_REMOVED lines=18> */
.L_x_8269:
        /* <DEDUP_REMOVED lines=13> */
.L_x_8271:
[----:B------:R-:W-:Y:S05]  /*5d50*/  BSYNC.RECONVERGENT B3 ;  /* 0x0000000000037941 */ /* 0x000fea0003800200 */
.L_x_8270:
        /* <DEDUP_REMOVED lines=42> */
.L_x_8268:
[----:B------:R-:W-:Y:S05]  /*6000*/  BSYNC.RECONVERGENT B2 ;  /* 0x0000000000027941 */ /* 0x000fea0003800200 */
.L_x_8267:
        /* <DEDUP_REMOVED lines=10> */
.L_x_8266:
[----:B------:R-:W-:Y:S05]  /*60b0*/  BSYNC.RECONVERGENT B1 ;  /* 0x0000000000017941 */ /* 0x000fea0003800200 */
.L_x_8265:
        /* <DEDUP_REMOVED lines=18> */
.L_x_8276:
        /* <DEDUP_REMOVED lines=13> */
.L_x_8278:
[----:B------:R-:W-:Y:S05]  /*62b0*/  BSYNC.RECONVERGENT B3 ;  /* 0x0000000000037941 */ /* 0x000fea0003800200 */
.L_x_8277:
        /* <DEDUP_REMOVED lines=42> */
.L_x_8275:
[----:B------:R-:W-:Y:S05]  /*6560*/  BSYNC.RECONVERGENT B2 ;  /* 0x0000000000027941 */ /* 0x000fea0003800200 */
.L_x_8274:
[----:B------:R-:W-:Y:S01]  /*6570*/  PRMT R113, R27, 0x7632, R113 ;  /* 0x000076321b717816 */ /* 0x000fe20000000071 */
        /* <DEDUP_REMOVED lines=10> */
.L_x_8273:
[----:B------:R-:W-:Y:S05]  /*6620*/  BSYNC.RECONVERGENT B1 ;  /* 0x0000000000017941 */ /* 0x000fea0003800200 */
.L_x_8272:
[----:B------:R-:W-:Y:S02]  /*6630*/  F2FP.BF16.F32.PACK_AB R113, RZ, R107 ;  /* 0x0000006bff71723e */ /* 0x000fe400000010ff */
[----:B------:R-:W-:Y:S02]  /*6640*/  PRMT R102, R102, 0x5410, R100 ;  /* 0x0000541066667816 */ /* 0x000fe40000000064 */
[----:B------:R-:W-:Y:S02]  /*6650*/  PRMT R100, R103, 0x5410, R110 ;  /* 0x0000541067647816 */ /* 0x000fe4000000006e */
[----:B------:R-:W-:Y:S02]  /*6660*/  PRMT R101, R101, 0x5410, R111 ;  /* 0x0000541065657816 */ /* 0x000fe4000000006f */
[----:B------:R-:W-:-:S07]  /*6670*/  PRMT R103, R112, 0x5410, R113 ;  /* 0x0000541070677816 */ /* 0x000fce0000000071 */
.L_x_8222:
[----:B------:R-:W0:Y:S01]  /*6680*/  LDC.64 R120, c[0x0][0x3a8] ;  /* 0x0000ea00ff787b82 */ /* 0x000e220000000a00 */
[----:B------:R-:W-:Y:S01]  /*6690*/  @P0 IADD3 R115, PT, PT, R129, 0x20, RZ ;  /* 0x0000002081730810 */ /* 0x000fe20007ffe0ff */
        /* <DEDUP_REMOVED lines=29> */
.L_x_8280:
[----:B------:R-:W-:Y:S05]  /*6870*/  BSYNC.RECONVERGENT B1 ;  /* 0x0000000000017941 */ /* 0x000fea0003800200 */
.L_x_8279:
[----:B------:R2:W5:Y:S04]  /*6880*/  @P0 LDG.E.128 R20, desc[UR8][R112.64] ;  /* 0x0000000870140981 */ /* 0x000568000c1e1d00 */
[----:B------:R2:W5:Y:S01]  /*6890*/  @P1 LDG.E.128 R24, desc[UR8][R110.64] ;  /* 0x000000086e181981 */ /* 0x000562000c1e1d00 */
[----:B------:R-:W-:Y:S05]  /*68a0*/  @!P0 BRA `(.L_x_8281) ;  /* 0x0000002c00948947 */ /* 0x000fea0003800000 */
[----:B------:R-:W-:Y:S01]  /*68b0*/  ISETP.GT.AND P2, PT, R133, RZ, PT ;  /* 0x000000ff8500720c */ /* 0x000fe20003f44270 */
[----:B------:R-:W-:-:S12]  /*68c0*/  BSSY.RECONVERGENT B1, `(.L_x_8282) ;  /* 0x0000059000017945 */ /* 0x000fd80003800200 */
[----:B0----5:R-:W-:Y:S01]  /*68d0*/  @!P2 SHF.L.U32 R117, R20, 0x10, RZ ;  /* 0x000000101475a819 */ /* 0x021fe200000006ff */
[----:B-1----:R-:W-:Y:S02]  /*68e0*/  @!P2 IMAD.MOV.U32 R100, RZ, RZ, R108 ;  /* 0x000000ffff64a224 */ /* 0x002fe400078e006c */
        /* <DEDUP_REMOVED lines=18> */
.L_x_8286:
        /* <DEDUP_REMOVED lines=13> */
.L_x_8288:
[----:B------:R-:W-:Y:S05]  /*6ae0*/  BSYNC.RECONVERGENT B3 ;  /* 0x0000000000037941 */ /* 0x000fea0003800200 */
.L_x_8287:
[----:B------:R-:W-:Y:S01]  /*6af0*/  IMAD.WIDE.U32 R102, R0, -0x326172a9, RZ ;  /* 0xcd9e8d5700667825 */ /* 0x000fe200078e00ff */
[----:B--2---:R-:W-:-:S03]  /*6b00*/  LOP3.LUT R112, R6, UR7, R101, 0x96, !PT ;  /* 0x0000000706707c12 */ /* 0x004fc6000f8e9665 */
        /* <DEDUP_REMOVED lines=40> */
.L_x_8285:
[----:B------:R-:W-:Y:S05]  /*6d90*/  BSYNC.RECONVERGENT B2 ;  /* 0x0000000000027941 */ /* 0x000fea0003800200 */
.L_x_8284:
        /* <DEDUP_REMOVED lines=11> */
.L_x_8283:
[----:B------:R-:W-:Y:S05]  /*6e50*/  BSYNC.RECONVERGENT B1 ;  /* 0x0000000000017941 */ /* 0x000fea0003800200 */
.L_x_8282:
        /* <DEDUP_REMOVED lines=23> */
.L_x_8293:
        /* <DEDUP_REMOVED lines=13> */
.L_x_8295:
[----:B------:R-:W-:Y:S05]  /*70a0*/  BSYNC.RECONVERGENT B3 ;  /* 0x0000000000037941 */ /* 0x000fea0003800200 */
.L_x_8294:
[----:B--2---:R-:W-:Y:S01]  /*70b0*/  IMAD.WIDE.U32 R110, R0, -0x326172a9, RZ ;  /* 0xcd9e8d57006e7825 */ /* 0x004fe200078e00ff */
        /* <DEDUP_REMOVED lines=41> */
.L_x_8292:
[----:B------:R-:W-:Y:S05]  /*7350*/  BSYNC.RECONVERGENT B2 ;  /* 0x0000000000027941 */ /* 0x000fea0003800200 */
.L_x_8291:
[----:B------:R-:W-:Y:S01]  /*7360*/  PRMT R100, R24, 0x7632, R100 ;  /* 0x0000763218647816 */ /* 0x000fe20000000064 */
        /* <DEDUP_REMOVED lines=12> */
.L_x_8290:
[----:B------:R-:W-:Y:S05]  /*7430*/  BSYNC.RECONVERGENT B1 ;  /* 0x0000000000017941 */ /* 0x000fea0003800200 */
.L_x_8289:
[----:B------:R-:W-:Y:S01]  /*7440*/  BSSY.RECONVERGENT B1, `(.L_x_8296) ;  /* 0x0000059000017945 */ /* 0x000fe20003800200 */
[----:B------:R-:W-:Y:S01]  /*7450*/  F2FP.BF16.F32.PACK_AB R100, RZ, R116 ;  /* 0x00000074ff64723e */ /* 0x000fe200000010ff */
[----:B------:R-:W-:Y:S01]  /*7460*/  @!P2 IMAD.U32 R115, R21, 0x10000, RZ ;  /* 0x000100001573a824 */ /* 0x000fe200078e00ff */
[----:B--2---:R-:W-:Y:S01]  /*7470*/  @!P2 MOV R110, R102 ;  /* 0x00000066006ea202 */ /* 0x004fe20000000f00 */
        /* <DEDUP_REMOVED lines=18> */
.L_x_8300:
        /* <DEDUP_REMOVED lines=13> */
.L_x_8302:
[----:B------:R-:W-:Y:S05]  /*7670*/  BSYNC.RECONVERGENT B3 ;  /* 0x0000000000037941 */ /* 0x000fea0003800200 */
.L_x_8301:
        /* <DEDUP_REMOVED lines=41> */
.L_x_8299:
[----:B------:R-:W-:Y:S05]  /*7910*/  BSYNC.RECONVERGENT B2 ;  /* 0x0000000000027941 */ /* 0x000fea0003800200 */
.L_x_8298:
        /* <DEDUP_REMOVED lines=11> */
.L_x_8297:
[----:B------:R-:W-:Y:S05]  /*79d0*/  BSYNC.RECONVERGENT B1 ;  /* 0x0000000000017941 */ /* 0x000fea0003800200 */
.L_x_8296:
        /* <DEDUP_REMOVED lines=23> */
.L_x_8307:
        /* <DEDUP_REMOVED lines=13> */
.L_x_8309:
[----:B------:R-:W-:Y:S05]  /*7c20*/  BSYNC.RECONVERGENT B3 ;  /* 0x0000000000037941 */ /* 0x000fea0003800200 */
.L_x_8308:
        /* <DEDUP_REMOVED lines=41> */
.L_x_8306:
[----:B------:R-:W-:Y:S05]  /*7ec0*/  BSYNC.RECONVERGENT B2 ;  /* 0x0000000000027941 */ /* 0x000fea0003800200 */
.L_x_8305:
        /* <DEDUP_REMOVED lines=13> */
.L_x_8304:
[----:B------:R-:W-:Y:S05]  /*7fa0*/  BSYNC.RECONVERGENT B1 ;  /* 0x0000000000017941 */ /* 0x000fea0003800200 */
.L_x_8303:
        /* <DEDUP_REMOVED lines=22> */
.L_x_8314:
        /* <DEDUP_REMOVED lines=13> */
.L_x_8316:
[----:B------:R-:W-:Y:S05]  /*81e0*/  BSYNC.RECONVERGENT B3 ;  /* 0x0000000000037941 */ /* 0x000fea0003800200 */
.L_x_8315:
        /* <DEDUP_REMOVED lines=42> */
.L_x_8313:
[----:B------:R-:W-:Y:S05]  /*8490*/  BSYNC.RECONVERGENT B2 ;  /* 0x0000000000027941 */ /* 0x000fea0003800200 */
.L_x_8312:
        /* <DEDUP_REMOVED lines=11> */
.L_x_8311:
[----:B------:R-:W-:Y:S05]  /*8550*/  BSYNC.RECONVERGENT B1 ;  /* 0x0000000000017941 */ /* 0x000fea0003800200 */
.L_x_8310:
        /* <DEDUP_REMOVED lines=23> */
.L_x_8321:
        /* <DEDUP_REMOVED lines=13> */
.L_x_8323:
[----:B------:R-:W-:Y:S05]  /*87a0*/  BSYNC.RECONVERGENT B3 ;  /* 0x0000000000037941 */ /* 0x000fea0003800200 */
.L_x_8322:
        /* <DEDUP_REMOVED lines=41> */
.L_x_8320:
[----:B------:R-:W-:Y:S05]  /*8a40*/  BSYNC.RECONVERGENT B2 ;  /* 0x0000000000027941 */ /* 0x000fea0003800200 */
.L_x_8319:
        /* <DEDUP_REMOVED lines=13> */
.L_x_8318:
[----:B------:R-:W-:Y:S05]  /*8b20*/  BSYNC.RECONVERGENT B1 ;  /* 0x0000000000017941 */ /* 0x000fea0003800200 */
.L_x_8317:
        /* <DEDUP_REMOVED lines=22> */
.L_x_8328:
        /* <DEDUP_REMOVED lines=13> */
.L_x_8330:
[----:B------:R-:W-:Y:S05]  /*8d60*/  BSYNC.RECONVERGENT B3 ;  /* 0x0000000000037941 */ /* 0x000fea0003800200 */
.L_x_8329:
        /* <DEDUP_REMOVED lines=41> */
.L_x_8327:
[----:B------:R-:W-:Y:S05]  /*9000*/  BSYNC.RECONVERGENT B2 ;  /* 0x0000000000027941 */ /* 0x000fea0003800200 */
.L_x_8326:
        /* <DEDUP_REMOVED lines=11> */
.L_x_8325:
[----:B------:R-:W-:Y:S05]  /*90c0*/  BSYNC.RECONVERGENT B1 ;  /* 0x0000000000017941 */ /* 0x000fea0003800200 */
.L_x_8324:
        /* <DEDUP_REMOVED lines=23> */
.L_x_8335:
        /* <DEDUP_REMOVED lines=13> */
.L_x_8337:
[----:B------:R-:W-:Y:S05]  /*9310*/  BSYNC.RECONVERGENT B3 ;  /* 0x0000000000037941 */ /* 0x000fea0003800200 */
.L_x_8336:
        /* <DEDUP_REMOVED lines=41> */
.L_x_8334:
[----:B------:R-:W-:Y:S05]  /*95b0*/  BSYNC.RECONVERGENT B2 ;  /* 0x0000000000027941 */ /* 0x000fea0003800200 */
.L_x_8333:
[----:B------:R-:W-:Y:S01]  /*95c0*/  HFMA2 R119, -RZ, RZ, 0.1171875, 0 ;  /* 0x2f800000ff777431 */ /* 0x000fe200000001ff */
[----:B------:R-:W-:Y:S02]  /*95d0*/  PRMT R118, R27, 0x7632, R118 ;  /* 0x000076321b767816 */ /* 0x000fe40000000076 */
[----:B------:R-:W-:-:S03]  /*95e0*/  I2FP.F32.U32 R110, R110 ;  /* 0x0000006e006e7245 */ /* 0x000fc60000201000 */
        /* <DEDUP_REMOVED lines=10> */
.L_x_8332:
[----:B------:R-:W-:Y:S05]  /*9690*/  BSYNC.RECONVERGENT B1 ;  /* 0x0000000000017941 */ /* 0x000fea0003800200 */
.L_x_8331:
[----:B------:R-:W-:Y:S02]  /*96a0*/  F2FP.BF16.F32.PACK_AB R118, RZ, R110 ;  /* 0x0000006eff76723e */ /* 0x000fe400000010ff */
[----:B------:R-:W-:Y:S02]  /*96b0*/  PRMT R102, R102, 0x5410, R132 ;  /* 0x0000541066667816 */ /* 0x000fe40000000084 */
[----:B------:R-:W-:Y:S02]  /*96c0*/  PRMT R101, R101, 0x5410, R128 ;  /* 0x0000541065657816 */ /* 0x000fe40000000080 */
[----:B------:R-:W-:Y:S02]  /*96d0*/  PRMT R100, R108, 0x5410, R100 ;  /* 0x000054106c647816 */ /* 0x000fe40000000064 */
[----:B------:R-:W-:Y:S01]  /*96e0*/  PRMT R103, R103, 0x5410, R118 ;  /* 0x0000541067677816 */ /* 0x000fe20000000076 */
[----:B------:R-:W-:Y:S06]  /*96f0*/  BRA `(.L_x_8338) ;  /* 0x0000002800ec7947 */ /* 0x000fec0003800000 */
.L_x_8281:
[----:B------:R-:W-:Y:S01]  /*9700*/  BSSY.RECONVERGENT B1, `(.L_x_8339) ;  /* 0x0000057000017945 */ /* 0x000fe20003800200 */
[----:B0-----:R-:W-:Y:S01]  /*9710*/  MOV R117, RZ ;  /* 0x000000ff00757202 */ /* 0x001fe20000000f00 */
[----:B------:R-:W-:Y:S02]  /*9720*/  IMAD.MOV.U32 R134, RZ, RZ, R108 ;  /* 0x000000ffff867224 */ /* 0x000fe400078e006c */
[----:B-1----:R-:W-:Y:S01]  /*9730*/  IMAD.MOV.U32 R100, RZ, RZ, R114 ;  /* 0x000000ffff647224 */ /* 0x002fe200078e0072 */
        /* <DEDUP_REMOVED lines=17> */
.L_x_8343:
        /* <DEDUP_REMOVED lines=13> */
.L_x_8345:
[----:B------:R-:W-:Y:S05]  /*9920*/  BSYNC.RECONVERGENT B3 ;  /* 0x0000000000037941 */ /* 0x000fea0003800200 */
.L_x_8344:
        /* <DEDUP_REMOVED lines=41> */
.L_x_8342:
[----:B------:R-:W-:Y:S05]  /*9bc0*/  BSYNC.RECONVERGENT B2 ;  /* 0x0000000000027941 */ /* 0x000fea0003800200 */
.L_x_8341:
        /* <DEDUP_REMOVED lines=10> */
.L_x_8340:
[----:B------:R-:W-:Y:S05]  /*9c70*/  BSYNC.RECONVERGENT B1 ;  /* 0x0000000000017941 */ /* 0x000fea0003800200 */
.L_x_8339:
        /* <DEDUP_REMOVED lines=18> */
.L_x_8350:
        /* <DEDUP_REMOVED lines=13> */
.L_x_8352:
[----:B------:R-:W-:Y:S05]  /*9e70*/  BSYNC.RECONVERGENT B3 ;  /* 0x0000000000037941 */ /* 0x000fea0003800200 */
.L_x_8351:
        /* <DEDUP_REMOVED lines=42> */
.L_x_8349:
[----:B------:R-:W-:Y:S05]  /*a120*/  BSYNC.RECONVERGENT B2 ;  /* 0x0000000000027941 */ /* 0x000fea0003800200 */
.L_x_8348:
        /* <DEDUP_REMOVED lines=11> */
.L_x_8347:
[----:B------:R-:W-:Y:S05]  /*a1e0*/  BSYNC.RECONVERGENT B1 ;  /* 0x0000000000017941 */ /* 0x000fea0003800200 */
.L_x_8346:
        /* <DEDUP_REMOVED lines=18> */
.L_x_8357:
        /* <DEDUP_REMOVED lines=13> */
.L_x_8359:
[----:B------:R-:W-:Y:S05]  /*a3e0*/  BSYNC.RECONVERGENT B3 ;  /* 0x0000000000037941 */ /* 0x000fea0003800200 */
.L_x_8358:
        /* <DEDUP_REMOVED lines=42> */
.L_x_8356:
[----:B------:R-:W-:Y:S05]  /*a690*/  BSYNC.RECONVERGENT B2 ;  /* 0x0000000000027941 */ /* 0x000fea0003800200 */
.L_x_8355:
        /* <DEDUP_REMOVED lines=10> */
.L_x_8354:
[----:B------:R-:W-:Y:S05]  /*a740*/  BSYNC.RECONVERGENT B1 ;  /* 0x0000000000017941 */ /* 0x000fea0003800200 */
.L_x_8353:
        /* <DEDUP_REMOVED lines=18> */
.L_x_8364:
        /* <DEDUP_REMOVED lines=13> */
.L_x_8366:
[----:B------:R-:W-:Y:S05]  /*a940*/  BSYNC.RECONVERGENT B3 ;  /* 0x0000000000037941 */ /* 0x000fea0003800200 */
.L_x_8365:
        /* <DEDUP_REMOVED lines=42> */
.L_x_8363:
[----:B------:R-:W-:Y:S05]  /*abf0*/  BSYNC.RECONVERGENT B2 ;  /* 0x0000000000027941 */ /* 0x000fea0003800200 */
.L_x_8362:
[----:B--2---:R-:W-:Y:S01]  /*ac00*/  HFMA2 R111, -RZ, RZ, 0.1171875, 0 ;  /* 0x2f800000ff6f7431 */ /* 0x004fe200000001ff */
        /* <DEDUP_REMOVED lines=10> */
.L_x_8361:
[----:B------:R-:W-:Y:S05]  /*acb0*/  BSYNC.RECONVERGENT B1 ;  /* 0x0000000000017941 */ /* 0x000fea0003800200 */
.L_x_8360:
[----:B------:R-:W-:Y:S01]  /*acc0*/  BSSY.RECONVERGENT B1, `(.L_x_8367) ;  /* 0x0000055000017945 */ /* 0x000fe20003800200 */
[----:B------:R-:W-:Y:S01]  /*acd0*/  F2FP.BF16.F32.PACK_AB R101, RZ, R114 ;  /* 0x00000072ff65723e */ /* 0x000fe200000010ff */
[----:B--2---:R-:W-:Y:S01]  /*ace0*/  IMAD.MOV.U32 R113, RZ, RZ, RZ ;  /* 0x000000ffff717224 */ /* 0x004fe200078e00ff */
        /* <DEDUP_REMOVED lines=15> */
.L_x_8371:
        /* <DEDUP_REMOVED lines=13> */
.L_x_8373:
[----:B------:R-:W-:Y:S05]  /*aeb0*/  BSYNC.RECONVERGENT B3 ;  /* 0x0000000000037941 */ /* 0x000fea0003800200 */
.L_x_8372:
        /* <DEDUP_REMOVED lines=42> */
.L_x_8370:
[----:B------:R-:W-:Y:S05]  /*b160*/  BSYNC.RECONVERGENT B2 ;  /* 0x0000000000027941 */ /* 0x000fea0003800200 */
.L_x_8369:
        /* <DEDUP_REMOVED lines=10> */
.L_x_8368:
[----:B------:R-:W-:Y:S05]  /*b210*/  BSYNC.RECONVERGENT B1 ;  /* 0x0000000000017941 */ /* 0x000fea0003800200 */
.L_x_8367:
        /* <DEDUP_REMOVED lines=18> */
.L_x_8378:
        /* <DEDUP_REMOVED lines=13> */
.L_x_8380:
[----:B------:R-:W-:Y:S05]  /*b410*/  BSYNC.RECONVERGENT B3 ;  /* 0x0000000000037941 */ /* 0x000fea0003800200 */
.L_x_8379:
        /* <DEDUP_REMOVED lines=42> */
.L_x_8377:
[----:B------:R-:W-:Y:S05]  /*b6c0*/  BSYNC.RECONVERGENT B2 ;  /* 0x0000000000027941 */ /* 0x000fea0003800200 */
.L_x_8376:
        /* <DEDUP_REMOVED lines=11> */
.L_x_8375:
[----:B------:R-:W-:Y:S05]  /*b780*/  BSYNC.RECONVERGENT B1 ;  /* 0x0000000000017941 */ /* 0x000fea0003800200 */
.L_x_8374:
        /* <DEDUP_REMOVED lines=18> */
.L_x_8385:
        /* <DEDUP_REMOVED lines=13> */
.L_x_8387:
[----:B------:R-:W-:Y:S05]  /*b980*/  BSYNC.RECONVERGENT B3 ;  /* 0x0000000000037941 */ /* 0x000fea0003800200 */
.L_x_8386:
        /* <DEDUP_REMOVED lines=42> */
.L_x_8384:
[----:B------:R-:W-:Y:S05]  /*bc30*/  BSYNC.RECONVERGENT B2 ;  /* 0x0000000000027941 */ /* 0x000fea0003800200 */
.L_x_8383:
        /* <DEDUP_REMOVED lines=10> */
.L_x_8382:
[----:B------:R-:W-:Y:S05]  /*bce0*/  BSYNC.RECONVERGENT B1 ;  /* 0x0000000000017941 */ /* 0x000fea0003800200 */
.L_x_8381:
        /* <DEDUP_REMOVED lines=18> */
.L_x_8392:
        /* <DEDUP_REMOVED lines=13> */
.L_x_8394:
[----:B------:R-:W-:Y:S05]  /*bee0*/  BSYNC.RECONVERGENT B3 ;  /* 0x0000000000037941 */ /* 0x000fea0003800200 */
.L_x_8393:
        /* <DEDUP_REMOVED lines=42> */
.L_x_8391:
[----:B------:R-:W-:Y:S05]  /*c190*/  BSYNC.RECONVERGENT B2 ;  /* 0x0000000000027941 */ /* 0x000fea0003800200 */
.L_x_8390:
        /* <DEDUP_REMOVED lines=11> */
.L_x_8389:
[----:B------:R-:W-:Y:S05]  /*c250*/  BSYNC.RECONVERGENT B1 ;  /* 0x0000000000017941 */ /* 0x000fea0003800200 */
.L_x_8388:
[----:B------:R-:W-:Y:S02]  /*c260*/  F2FP.BF16.F32.PACK_AB R118, RZ, R110 ;  /* 0x0000006eff76723e */ /* 0x000fe400000010ff */
[----:B------:R-:W-:Y:S02]  /*c270*/  PRMT R102, R132, 0x5410, R102 ;  /* 0x0000541084667816 */ /* 0x000fe40000000066 */
[----:B------:R-:W-:Y:S02]  /*c280*/  PRMT R101, R128, 0x5410, R101 ;  /* 0x0000541080657816 */ /* 0x000fe40000000065 */
[----:B------:R-:W-:Y:S02]  /*c290*/  PRMT R100, R108, 0x5410, R100 ;  /* 0x000054106c647816 */ /* 0x000fe40000000064 */
[----:B------:R-:W-:-:S07]  /*c2a0*/  PRMT R103, R103, 0x5410, R118 ;  /* 0x0000541067677816 */ /* 0x000fce0000000076 */
.L_x_8338:
[C---:B------:R-:W-:Y:S01]  /*c2b0*/  VIADD R131, R129.reuse, 0x20 ;  /* 0x0000002081837836 */ /* 0x040fe20000000000 */
[----:B------:R-:W0:Y:S01]  /*c2c0*/  @P1 LDC.64 R118, c[0x0][0x390] ;  /* 0x0000e400ff761b82 */ /* 0x000e220000000a00 */
[----:B------:R-:W-:Y:S01]  /*c2d0*/  VIADD R108, R129, 0x40 ;  /* 0x00000040816c7836 */ /* 0x000fe20000000000 */
[----:B------:R-:W-:Y:S01]  /*c2e0*/  IADD3 R109, PT, PT, R109, 0x40, RZ ;  /* 0x000000406d6d7810 */ /* 0x000fe20007ffe0ff */
[----:B------:R-:W-:Y:S01]  /*c2f0*/  IMAD.WIDE.U32 R128, R131, 0x10, R120 ;  /* 0x0000001083807825 */ /* 0x000fe200078e0078 */
[----:B------:R-:W-:Y:S04]  /*c300*/  BSSY.RECONVERGENT B1, `(.L_x_8395) ;  /* 0x000001a000017945 */ /* 0x000fe80003800200 */
        /* <DEDUP_REMOVED lines=25> */
.L_x_8396:
[----:B------:R-:W-:Y:S05]  /*c4a0*/  BSYNC.RECONVERGENT B1 ;  /* 0x0000000000017941 */ /* 0x000fea0003800200 */
.L_x_8395:
[----:B-----5:R1:W5:Y:S04]  /*c4b0*/  @P1 LDG.E.128 R24, desc[UR8][R118.64] ;  /* 0x0000000876181981 */ /* 0x020368000c1e1d00 */
[----:B------:R1:W5:Y:S01]  /*c4c0*/  @P0 LDG.E.128 R20, desc[UR8][R122.64] ;  /* 0x000000087a140981 */ /* 0x000362000c1e1d00 */
[----:B------:R-:W-:Y:S05]  /*c4d0*/  @!P0 BRA `(.L_x_8397) ;  /* 0x0000002c00948947 */ /* 0x000fea0003800000 */
[----:B------:R-:W-:Y:S01]  /*c4e0*/  ISETP.GT.AND P0, PT, R133, RZ, PT ;  /* 0x000000ff8500720c */ /* 0x000fe20003f04270 */
[----:B------:R-:W-:-:S12]  /*c4f0*/  BSSY.RECONVERGENT B1, `(.L_x_8398) ;  /* 0x0000058000017945 */ /* 0x000fd80003800200 */
[----:B-----5:R-:W-:Y:S01]  /*c500*/  @!P0 IMAD.U32 R130, R20, 0x10000, RZ ;  /* 0x0001000014828824 */ /* 0x020fe200078e00ff */
        /* <DEDUP_REMOVED lines=19> */
.L_x_8402:
        /* <DEDUP_REMOVED lines=13> */
.L_x_8404:
[----:B------:R-:W-:Y:S05]  /*c710*/  BSYNC.RECONVERGENT B3 ;  /* 0x0000000000037941 */ /* 0x000fea0003800200 */
.L_x_8403:
        /* <DEDUP_REMOVED lines=41> */
.L_x_8401:
[----:B------:R-:W-:Y:S05]  /*c9b0*/  BSYNC.RECONVERGENT B2 ;  /* 0x0000000000027941 */ /* 0x000fea0003800200 */
.L_x_8400:
        /* <DEDUP_REMOVED lines=11> */
.L_x_8399:
[----:B------:R-:W-:Y:S05]  /*ca70*/  BSYNC.RECONVERGENT B1 ;  /* 0x0000000000017941 */ /* 0x000fea0003800200 */
.L_x_8398:
        /* <DEDUP_REMOVED lines=23> */
.L_x_8409:
        /* <DEDUP_REMOVED lines=13> */
.L_x_8411:
[----:B------:R-:W-:Y:S05]  /*ccc0*/  BSYNC.RECONVERGENT B3 ;  /* 0x0000000000037941 */ /* 0x000fea0003800200 */
.L_x_8410:
[----:B------:R-:W-:Y:S01]  /*ccd0*/  IMAD.WIDE.U32 R100, R0, -0x326172a9, RZ ;  /* 0xcd9e8d5700647825 */ /* 0x000fe200078e00ff */
[----:B-1----:R-:W-:Y:S02]  /*cce0*/  LOP3.LUT R118, R6, UR7, R103, 0x96, !PT ;  /* 0x0000000706767c12 */ /* 0x002fe4000f8e9667 */
        /* <DEDUP_REMOVED lines=39> */
.L_x_8408:
[----:B------:R-:W-:Y:S05]  /*cf60*/  BSYNC.RECONVERGENT B2 ;  /* 0x0000000000027941 */ /* 0x000fea0003800200 */
.L_x_8407:
[----:B------:R-:W-:Y:S01]  /*cf70*/  HFMA2 R103, -RZ, RZ, 0.1171875, 0 ;  /* 0x2f800000ff677431 */ /* 0x000fe200000001ff */
        /* <DEDUP_REMOVED lines=11> */
[----:B------:R-:W-:-:S07]  /*d030*/  FFMA.FTZ R129, R100, R33, R129 ;  /* 0x0000002164817223 */ /* 0x000fce0000010081 */
.L_x_8406:
[----:B------:R-:W-:Y:S05]  /*d040*/  BSYNC.RECONVERGENT B1 ;  /* 0x0000000000017941 */ /* 0x000fea0003800200 */
.L_x_8405:
        /* <DEDUP_REMOVED lines=22> */
.L_x_8416:
        /* <DEDUP_REMOVED lines=13> */
.L_x_8418:
[----:B------:R-:W-:Y:S05]  /*d280*/  BSYNC.RECONVERGENT B3 ;  /* 0x0000000000037941 */ /* 0x000fea0003800200 */
.L_x_8417:
        /* <DEDUP_REMOVED lines=41> */
.L_x_8415:
[----:B------:R-:W-:Y:S05]  /*d520*/  BSYNC.RECONVERGENT B2 ;  /* 0x0000000000027941 */ /* 0x000fea0003800200 */
.L_x_8414:
        /* <DEDUP_REMOVED lines=11> */
.L_x_8413:
[----:B------:R-:W-:Y:S05]  /*d5e0*/  BSYNC.RECONVERGENT B1 ;  /* 0x0000000000017941 */ /* 0x000fea0003800200 */
.L_x_8412:
[----:B-1----:R-:W-:Y:S01]  /*d5f0*/  @!P0 PRMT R123, R21, 0x7632, R123 ;  /* 0x00007632157b8816 */ /* 0x002fe2000000007b */
        /* <DEDUP_REMOVED lines=22> */
.L_x_8423:
        /* <DEDUP_REMOVED lines=13> */
.L_x_8425:
[----:B------:R-:W-:Y:S05]  /*d830*/  BSYNC.RECONVERGENT B3 ;  /* 0x0000000000037941 */ /* 0x000fea0003800200 */
.L_x_8424:
        /* <DEDUP_REMOVED lines=41> */
.L_x_8422:
[----:B------:R-:W-:Y:S05]  /*dad0*/  BSYNC.RECONVERGENT B2 ;  /* 0x0000000000027941 */ /* 0x000fea0003800200 */
.L_x_8421:
        /* <DEDUP_REMOVED lines=13> */
.L_x_8420:
[----:B------:R-:W-:Y:S05]  /*dbb0*/  BSYNC.RECONVERGENT B1 ;  /* 0x0000000000017941 */ /* 0x000fea0003800200 */
.L_x_8419:
        /* <DEDUP_REMOVED lines=22> */
.L_x_8430:
        /* <DEDUP_REMOVED lines=13> */
.L_x_8432:
[----:B------:R-:W-:Y:S05]  /*ddf0*/  BSYNC.RECONVERGENT B3 ;  /* 0x0000000000037941 */ /* 0x000fea0003800200 */
.L_x_8431:
        /* <DEDUP_REMOVED lines=41> */
.L_x_8429:
[----:B------:R-:W-:Y:S05]  /*e090*/  BSYNC.RECONVERGENT B2 ;  /* 0x0000000000027941 */ /* 0x000fea0003800200 */
.L_x_8428:
        /* <DEDUP_REMOVED lines=11> */
.L_x_8427:
[----:B------:R-:W-:Y:S05]  /*e150*/  BSYNC.RECONVERGENT B1 ;  /* 0x0000000000017941 */ /* 0x000fea0003800200 */
.L_x_8426:
        /* <DEDUP_REMOVED lines=23> */
.L_x_8437:
        /* <DEDUP_REMOVED lines=13> */
.L_x_8439:
[----:B------:R-:W-:Y:S05]  /*e3a0*/  BSYNC.RECONVERGENT B3 ;  /* 0x0000000000037941 */ /* 0x000fea0003800200 */
.L_x_8438:
        /* <DEDUP_REMOVED lines=41> */
.L_x_8436:
[----:B------:R-:W-:Y:S05]  /*e640*/  BSYNC.RECONVERGENT B2 ;  /* 0x0000000000027941 */ /* 0x000fea0003800200 */
.L_x_8435:
[----:B------:R-:W-:Y:S01]  /*e650*/  HFMA2 R119, -RZ, RZ, 0.1171875, 0 ;  /* 0x2f800000ff777431 */ /* 0x000fe200000001ff */
[----:B------:R-:W-:Y:S02]  /*e660*/  PRMT R103, R26, 0x7632, R103 ;  /* 0x000076321a677816 */ /* 0x000fe40000000067 */
[----:B------:R-:W-:Y:S02]  /*e670*/  I2FP.F32.U32 R100, R102 ;  /* 0x0000006600647245 */ /* 0x000fe40000201000 */
[----:B------:R-:W-:Y:S01]  /*e680*/  PRMT R102, R22, 0x7632, R102 ;  /* 0x0000763216667816 */ /* 0x000fe20000000066 */
        /* <DEDUP_REMOVED lines=8> */
[----:B------:R-:W-:-:S07]  /*e710*/  FFMA.FTZ R119, R100, R29, R119 ;  /* 0x0000001d64777223 */ /* 0x000fce0000010077 */
.L_x_8434:
[----:B------:R-:W-:Y:S05]  /*e720*/  BSYNC.RECONVERGENT B1 ;  /* 0x0000000000017941 */ /* 0x000fea0003800200 */
.L_x_8433:
        /* <DEDUP_REMOVED lines=22> */
.L_x_8444:
        /* <DEDUP_REMOVED lines=13> */
.L_x_8446:
[----:B------:R-:W-:Y:S05]  /*e960*/  BSYNC.RECONVERGENT B3 ;  /* 0x0000000000037941 */ /* 0x000fea0003800200 */
.L_x_8445:
        /* <DEDUP_REMOVED lines=43> */
.L_x_8443:
[----:B------:R-:W-:Y:S05]  /*ec20*/  BSYNC.RECONVERGENT B2 ;  /* 0x0000000000027941 */ /* 0x000fea0003800200 */
.L_x_8442:
[----:B------:R-:W-:Y:S01]  /*ec30*/  I2FP.F32.U32 R101, R102 ;  /* 0x0000006600657245 */ /* 0x000fe20000201000 */
[----:B------:R-:W-:Y:S02]  /*ec40*/  HFMA2 R102, -RZ, RZ, 0.1171875, 0 ;  /* 0x2f800000ff667431 */ /* 0x000fe400000001ff */
[----:B------:R-:W-:Y:S01]  /*ec50*/  IMAD.U32 R103, R27, 0x10000, RZ ;  /* 0x000100001b677824 */ /* 0x000fe200078e00ff */
[----:B------:R-:W-:-:S03]  /*ec60*/  SHF.L.U32 R118, R23, 0x10, RZ ;  /* 0x0000001017767819 */ /* 0x000fc600000006ff */
[----:B------:R-:W-:-:S04]  /*ec70*/  FMUL.FTZ R103, R103, UR13 ;  /* 0x0000000d67677c20 */ /* 0x000fc80008410000 */
[----:B------:R-:W-:Y:S01]  /*ec80*/  FMUL.FTZ R103, R103, UR12 ;  /* 0x0000000c67677c20 */ /* 0x000fe20008410000 */
[----:B------:R-:W-:-:S05]  /*ec90*/  FFMA.FTZ R101, R101, R102, 1.1641532182693481445e-10 ;  /* 0x2f00000065657423 */ /* 0x000fca0000010066 */
[----:B------:R-:W-:-:S04]  /*eca0*/  FSETP.GTU.FTZ.AND P2, PT, R101, UR10, PT ;  /* 0x0000000a65007c0b */ /* 0x000fc8000bf5c000 */
[----:B------:R-:W-:Y:S02]  /*ecb0*/  FSEL R101, R103, RZ, !P2 ;  /* 0x000000ff67657208 */ /* 0x000fe40005000000 */
[----:B------:R-:W-:-:S03]  /*ecc0*/  SEL R106, RZ, 0x1, P2 ;  /* 0x00000001ff6a7807 */ /* 0x000fc60001000000 */
[----:B------:R-:W-:-:S07]  /*ecd0*/  FFMA.FTZ R118, R101, R30, R118 ;  /* 0x0000001e65767223 */ /* 0x000fce0000010076 */
.L_x_8441:
[----:B------:R-:W-:Y:S05]  /*ece0*/  BSYNC.RECONVERGENT B1 ;  /* 0x0000000000017941 */ /* 0x000fea0003800200 */
.L_x_8440:
        /* <DEDUP_REMOVED lines=23> */
.L_x_8451:
        /* <DEDUP_REMOVED lines=13> */
.L_x_8453:
[----:B------:R-:W-:Y:S05]  /*ef30*/  BSYNC.RECONVERGENT B3 ;  /* 0x0000000000037941 */ /* 0x000fea0003800200 */
.L_x_8452:
        /* <DEDUP_REMOVED lines=42> */
.L_x_8450:
[----:B------:R-:W-:Y:S05]  /*f1e0*/  BSYNC.RECONVERGENT B2 ;  /* 0x0000000000027941 */ /* 0x000fea0003800200 */
.L_x_8449:
        /* <DEDUP_REMOVED lines=13> */
.L_x_8448:
[----:B------:R-:W-:Y:S05]  /*f2c0*/  BSYNC.RECONVERGENT B1 ;  /* 0x0000000000017941 */ /* 0x000fea0003800200 */
.L_x_8447:
[----:B------:R-:W-:Y:S02]  /*f2d0*/  F2FP.BF16.F32.PACK_AB R103, RZ, R142 ;  /* 0x0000008eff67723e */ /* 0x000fe400000010ff */
[----:B------:R-:W-:Y:S02]  /*f2e0*/  PRMT R102, R139, 0x5410, R141 ;  /* 0x000054108b667816 */ /* 0x000fe4000000008d */
[----:B------:R-:W-:Y:S02]  /*f2f0*/  PRMT R101, R137, 0x5410, R136 ;  /* 0x0000541089657816 */ /* 0x000fe40000000088 */
[----:B------:R-:W-:Y:S02]  /*f300*/  PRMT R100, R135, 0x5410, R134 ;  /* 0x0000541087647816 */ /* 0x000fe40000000086 */
[----:B------:R-:W-:Y:S01]  /*f310*/  PRMT R103, R131, 0x5410, R103 ;  /* 0x0000541083677816 */ /* 0x000fe20000000067 */
[----:B------:R-:W-:Y:S06]  /*f320*/  BRA `(.L_x_8454) ;  /* 0x0000002800f07947 */ /* 0x000fec0003800000 */
.L_x_8397:
        /* <DEDUP_REMOVED lines=21> */
.L_x_8459:
        /* <DEDUP_REMOVED lines=13> */
.L_x_8461:
[----:B------:R-:W-:Y:S05]  /*f550*/  BSYNC.RECONVERGENT B3 ;  /* 0x0000000000037941 */ /* 0x000fea0003800200 */
.L_x_8460:
        /* <DEDUP_REMOVED lines=41> */
.L_x_8458:
[----:B------:R-:W-:Y:S05]  /*f7f0*/  BSYNC.RECONVERGENT B2 ;  /* 0x0000000000027941 */ /* 0x000fea0003800200 */
.L_x_8457:
        /* <DEDUP_REMOVED lines=10> */
.L_x_8456:
[----:B------:R-:W-:Y:S05]  /*f8a0*/  BSYNC.RECONVERGENT B1 ;  /* 0x0000000000017941 */ /* 0x000fea0003800200 */
.L_x_8455:
        /* <DEDUP_REMOVED lines=18> */
.L_x_8466:
        /* <DEDUP_REMOVED lines=13> */
.L_x_8468:
[----:B------:R-:W-:Y:S05]  /*faa0*/  BSYNC.RECONVERGENT B3 ;  /* 0x0000000000037941 */ /* 0x000fea0003800200 */
.L_x_8467:
        /* <DEDUP_REMOVED lines=42> */
.L_x_8465:
[----:B------:R-:W-:Y:S05]  /*fd50*/  BSYNC.RECONVERGENT B2 ;  /* 0x0000000000027941 */ /* 0x000fea0003800200 */
.L_x_8464:
        /* <DEDUP_REMOVED lines=11> */
.L_x_8463:
[----:B------:R-:W-:Y:S05]  /*fe10*/  BSYNC.RECONVERGENT B1 ;  /* 0x0000000000017941 */ /* 0x000fea0003800200 */
.L_x_8462:
        /* <DEDUP_REMOVED lines=18> */
.L_x_8473:
        /* <DEDUP_REMOVED lines=13> */
.L_x_8475:
[----:B------:R-:W-:Y:S05]  /*10010*/  BSYNC.RECONVERGENT B3 ;  /* 0x0000000000037941 */ /* 0x000fea0003800200 */
.L_x_8474:
        /* <DEDUP_REMOVED lines=42> */
.L_x_8472:
[----:B------:R-:W-:Y:S05]  /*102c0*/  BSYNC.RECONVERGENT B2 ;  /* 0x0000000000027941 */ /* 0x000fea0003800200 */
.L_x_8471:
        /* <DEDUP_REMOVED lines=10> */
.L_x_8470:
[----:B------:R-:W-:Y:S05]  /*10370*/  BSYNC.RECONVERGENT B1 ;  /* 0x0000000000017941 */ /* 0x000fea0003800200 */
.L_x_8469:
        /* <DEDUP_REMOVED lines=18> */
.L_x_8480:
        /* <DEDUP_REMOVED lines=13> */
.L_x_8482:
[----:B------:R-:W-:Y:S05]  /*10570*/  BSYNC.RECONVERGENT B3 ;  /* 0x0000000000037941 */ /* 0x000fea0003800200 */
.L_x_8481:
        /* <DEDUP_REMOVED lines=42> */
.L_x_8479:
[----:B------:R-:W-:Y:S05]  /*10820*/  BSYNC.RECONVERGENT B2 ;  /* 0x0000000000027941 */ /* 0x000fea0003800200 */
.L_x_8478:
        /* <DEDUP_REMOVED lines=11> */
.L_x_8477:
[----:B------:R-:W-:Y:S05]  /*108e0*/  BSYNC.RECONVERGENT B1 ;  /* 0x0000000000017941 */ /* 0x000fea0003800200 */
.L_x_8476:
        /* <DEDUP_REMOVED lines=18> */
.L_x_8487:
        /* <DEDUP_REMOVED lines=13> */
.L_x_8489:
[----:B------:R-:W-:Y:S05]  /*10ae0*/  BSYNC.RECONVERGENT B3 ;  /* 0x0000000000037941 */ /* 0x000fea0003800200 */
.L_x_8488:
        /* <DEDUP_REMOVED lines=42> */
.L_x_8486:
[----:B------:R-:W-:Y:S05]  /*10d90*/  BSYNC.RECONVERGENT B2 ;  /* 0x0000000000027941 */ /* 0x000fea0003800200 */
.L_x_8485:
        /* <DEDUP_REMOVED lines=10> */
.L_x_8484:
[----:B------:R-:W-:Y:S05]  /*10e40*/  BSYNC.RECONVERGENT B1 ;  /* 0x0000000000017941 */ /* 0x000fea0003800200 */
.L_x_8483:
        /* <DEDUP_REMOVED lines=18> */
.L_x_8494:
        /* <DEDUP_REMOVED lines=13> */
.L_x_8496:
[----:B------:R-:W-:Y:S05]  /*11040*/  BSYNC.RECONVERGENT B3 ;  /* 0x0000000000037941 */ /* 0x000fea0003800200 */
.L_x_8495:
        /* <DEDUP_REMOVED lines=42> */
.L_x_8493:
[----:B------:R-:W-:Y:S05]  /*112f0*/  BSYNC.RECONVERGENT B2 ;  /* 0x0000000000027941 */ /* 0x000fea0003800200 */
.L_x_8492:
        /* <DEDUP_REMOVED lines=11> */
.L_x_8491:
[----:B------:R-:W-:Y:S05]  /*113b0*/  BSYNC.RECONVERGENT B1 ;  /* 0x0000000000017941 */ /* 0x000fea0003800200 */
.L_x_8490:
        /* <DEDUP_REMOVED lines=18> */
.L_x_8501:
        /* <DEDUP_REMOVED lines=13> */
.L_x_8503:
[----:B------:R-:W-:Y:S05]  /*115b0*/  BSYNC.RECONVERGENT B3 ;  /* 0x0000000000037941 */ /* 0x000fea0003800200 */
.L_x_8502:
        /* <DEDUP_REMOVED lines=42> */
.L_x_8500:
[----:B------:R-:W-:Y:S05]  /*11860*/  BSYNC.RECONVERGENT B2 ;  /* 0x0000000000027941 */ /* 0x000fea0003800200 */
.L_x_8499:
        /* <DEDUP_REMOVED lines=10> */
.L_x_8498:
[----:B------:R-:W-:Y:S05]  /*11910*/  BSYNC.RECONVERGENT B1 ;  /* 0x0000000000017941 */ /* 0x000fea0003800200 */
.L_x_8497:
        /* <DEDUP_REMOVED lines=18> */
.L_x_8508:
        /* <DEDUP_REMOVED lines=13> */
.L_x_8510:
[----:B------:R-:W-:Y:S05]  /*11b10*/  BSYNC.RECONVERGENT B3 ;  /* 0x0000000000037941 */ /* 0x000fea0003800200 */
.L_x_8509:
        /* <DEDUP_REMOVED lines=43> */
.L_x_8507:
[----:B------:R-:W-:Y:S05]  /*11dd0*/  BSYNC.RECONVERGENT B2 ;  /* 0x0000000000027941 */ /* 0x000fea0003800200 */
.L_x_8506:
        /* <DEDUP_REMOVED lines=11> */
.L_x_8505:
[----:B------:R-:W-:Y:S05]  /*11e90*/  BSYNC.RECONVERGENT B1 ;  /* 0x0000000000017941 */ /* 0x000fea0003800200 */
.L_x_8504:
[----:B------:R-:W-:Y:S02]  /*11ea0*/  F2FP.BF16.F32.PACK_AB R103, RZ, R142 ;  /* 0x0000008eff67723e */ /* 0x000fe400000010ff */
[----:B------:R-:W-:Y:S02]  /*11eb0*/  PRMT R102, R137, 0x5410, R138 ;  /* 0x0000541089667816 */ /* 0x000fe4000000008a */
[----:B------:R-:W-:Y:S02]  /*11ec0*/  PRMT R101, R135, 0x5410, R136 ;  /* 0x0000541087657816 */ /* 0x000fe40000000088 */
[----:B------:R-:W-:Y:S02]  /*11ed0*/  PRMT R100, R134, 0x5410, R133 ;  /* 0x0000541086647816 */ /* 0x000fe40000000085 */
[----:B------:R-:W-:-:S07]  /*11ee0*/  PRMT R103, R131, 0x5410, R103 ;  /* 0x0000541083677816 */ /* 0x000fce0000000067 */
.L_x_8454:
        /* <DEDUP_REMOVED lines=48> */
.L_x_8512:
[----:B------:R-:W-:Y:S05]  /*121f0*/  BSYNC.RECONVERGENT B1 ;  /* 0x0000000000017941 */ /* 0x000fea0003800200 */
.L_x_8511:
        /* <DEDUP_REMOVED lines=72> */
.L_x_8528:
        /* <DEDUP_REMOVED lines=17> */
[----:B------:R-:W-:-:S04]  /*12790*/  VIADD R7, R7, 0xffffffff ;  /* 0xffffffff07077836 */ /* 0x000fc80000000000 */
[C---:B------:R-:W-:Y:S01]  /*127a0*/  FADD.FTZ R164, -R108.reuse, R119 ;  /* 0x000000776ca47221 */ /* 0x040fe20000010100 */
[C---:B------:R-:W-:Y:S01]  /*127b0*/  FADD.FTZ R103, -R108.reuse, R118 ;  /* 0x000000766c677221 */ /* 0x040fe20000010100 */
[----:B------:R-:W-:Y:S01]  /*127c0*/  IMAD R7, R7, R8, RZ ;  /* 0x0000000807077224 */ /* 0x000fe200078e02ff */
[----:B------:R-:W0:Y:S01]  /*127d0*/  LDC.64 R118, c[0x0][0x428] ;  /* 0x00010a00ff767b82 */ /* 0x000e220000000a00 */
[C---:B------:R-:W-:Y:S01]  /*127e0*/  FADD.FTZ R100, -R108.reuse, R9 ;  /* 0x000000096c647221 */ /* 0x040fe20000010100 */
[C---:B------:R-:W-:Y:S01]  /*127f0*/  FADD.FTZ R112, -R108.reuse, R112 ;  /* 0x000000706c707221 */ /* 0x040fe20000010100 */
[C---:B------:R-:W-:Y:S01]  /*12800*/  FADD.FTZ R102, -R108.reuse, R11 ;  /* 0x0000000b6c667221 */ /* 0x040fe20000010100 */
[----:B------:R-:W-:Y:S01]  /*12810*/  SHF.R.S32.HI R8, RZ, 0x1f, R7 ;  /* 0x0000001fff087819 */ /* 0x000fe20000011407 */
        /* <DEDUP_REMOVED lines=44> */
[----:B------:R-:W-:Y:S01]  /*12ae0*/  FMUL.FTZ R142, R109, R142 ;  /* 0x0000008e6d8e7220 */ /* 0x000fe20000410000 */
[----:B------:R-:W-:Y:S01]  /*12af0*/  FFMA.FTZ R128, R122, R85, R61 ;  /* 0x000000557a807223 */ /* 0x000fe2000001003d */
[----:B------:R-:W-:Y:S01]  /*12b00*/  FFMA.FTZ R13, R13, R96, R72 ;  /* 0x000000600d0d7223 */ /* 0x000fe20000010048 */
[----:B------:R-:W-:Y:S01]  /*12b10*/  FFMA.FTZ R100, R100, R97, R73 ;  /* 0x0000006164647223 */ /* 0x000fe20000010049 */
[----:B------:R-:W-:Y:S01]  /*12b20*/  FFMA.FTZ R109, R101, R90, R66 ;  /* 0x0000005a656d7223 */ /* 0x000fe20000010042 */
[----:B------:R-:W-:Y:S01]  /*12b30*/  FFMA.FTZ R122, R110, R91, R67 ;  /* 0x0000005b6e7a7223 */ /* 0x000fe20000010043 */
[----:B------:R-:W-:Y:S01]  /*12b40*/  IADD3 R117, PT, PT, R9, 0x20, RZ ;  /* 0x0000002009757810 */ /* 0x000fe20007ffe0ff */
[----:B------:R-:W-:Y:S01]  /*12b50*/  FFMA.FTZ R17, R17, R92, R68 ;  /* 0x0000005c11117223 */ /* 0x000fe20000010044 */
[----:B------:R-:W-:Y:S01]  /*12b60*/  FFMA.FTZ R19, R19, R94, R70 ;  /* 0x0000005e13137223 */ /* 0x000fe20000010046 */
[----:B------:R-:W-:-:S02]  /*12b70*/  VIADD R103, R9, 0x40 ;  /* 0x0000004009677836 */ /* 0x000fc40000000000 */
        /* <DEDUP_REMOVED lines=21> */
[----:B------:R-:W-:Y:S01]  /*12cd0*/  F2FP.BF16.F32.PACK_AB R101, R134, R15 ;  /* 0x0000000f8665723e */ /* 0x000fe200000010ff */
[--C-:B------:R-:W-:Y:S01]  /*12ce0*/  IMAD.WIDE.U32 R116, R117, 0x10, R118.reuse ;  /* 0x0000001075747825 */ /* 0x100fe200078e0076 */
[----:B------:R-:W-:Y:S02]  /*12cf0*/  F2FP.BF16.F32.PACK_AB R111, R156, R107 ;  /* 0x0000006b9c6f723e */ /* 0x000fe400000010ff */
[----:B------:R-:W-:Y:S01]  /*12d00*/  F2FP.BF16.F32.PACK_AB R110, R128, R105 ;  /* 0x00000069806e723e */ /* 0x000fe200000010ff */
[----:B------:R-:W-:Y:S01]  /*12d10*/  IMAD.WIDE.U32 R118, R103, 0x10, R118 ;  /* 0x0000001067767825 */ /* 0x000fe200078e0076 */
[----:B------:R-:W-:Y:S02]  /*12d20*/  F2FP.BF16.F32.PACK_AB R103, R146, R19 ;  /* 0x000000139267723e */ /* 0x000fe400000010ff */
[----:B------:R-:W-:Y:S02]  /*12d30*/  F2FP.BF16.F32.PACK_AB R108, R108, R7 ;  /* 0x000000076c6c723e */ /* 0x000fe400000010ff */
[----:B------:R-:W-:Y:S01]  /*12d40*/  F2FP.BF16.F32.PACK_AB R115, R142, R115 ;  /* 0x000000738e73723e */ /* 0x000fe200000010ff */
[----:B------:R1:W-:Y:S01]  /*12d50*/  STG.E.128 desc[UR8][R8.64], R100 ;  /* 0x0000006408007986 */ /* 0x0003e2000c101d08 */
[----:B------:R-:W-:-:S02]  /*12d60*/  F2FP.BF16.F32.PACK_AB R114, R122, R13 ;  /* 0x0000000d7a72723e */ /* 0x000fc400000010ff */
[----:B------:R-:W-:Y:S01]  /*12d70*/  F2FP.BF16.F32.PACK_AB R113, R120, R113 ;  /* 0x000000717871723e */ /* 0x000fe200000010ff */
[----:B------:R1:W-:Y:S01]  /*12d80*/  STG.E.128 desc[UR8][R116.64], R108 ;  /* 0x0000006c74007986 */ /* 0x0003e2000c101d08 */
[----:B------:R-:W-:-:S05]  /*12d90*/  F2FP.BF16.F32.PACK_AB R112, R112, R11 ;  /* 0x0000000b7070723e */ /* 0x000fca00000010ff */
[----:B------:R1:W-:Y:S02]  /*12da0*/  STG.E.128 desc[UR8][R118.64], R112 ;  /* 0x0000007076007986 */ /* 0x0003e4000c101d08 */
.L_x_8515:
[----:B------:R-:W-:Y:S05]  /*12db0*/  BSYNC.RECONVERGENT B1 ;  /* 0x0000000000017941 */ /* 0x000fea0003800200 */
.L_x_8514:
[----:B-1----:R-:W1:Y:S02]  /*12dc0*/  LDC.64 R8, c[0x0][0x380] ;  /* 0x0000e000ff087b82 */ /* 0x002e640000000a00 */
[----:B-1----:R-:W-:-:S04]  /*12dd0*/  LEA R3, R8, R3, 0x2 ;  /* 0x0000000308037211 */ /* 0x002fc800078e10ff */
[----:B------:R-:W-:-:S13]  /*12de0*/  ISETP.GE.AND P0, PT, R3, R9, PT ;  /* 0x000000090300720c */ /* 0x000fda0003f06270 */
[----:B------:R-:W-:Y:S05]  /*12df0*/  @!P0 BRA `(.L_x_8516) ;  /* 0xfffffedc00308947 */ /* 0x000fea000383ffff */
[----:B------:R-:W-:Y:S05]  /*12e00*/  BSYNC B0 ;  /* 0x0000000000007941 */ /* 0x000fea0003800000 */
.L_x_8164:
[----:B------:R-:W-:Y:S05]  /*12e10*/  EXIT ;  /* 0x000000000000794d */ /* 0x000fea0003800000 */
.L_x_8513:
        /* <DEDUP_REMOVED lines=8> */
.L_x_8518:
[----:B------:R-:W-:Y:S05]  /*12ea0*/  BSYNC B1 ;  /* 0x0000000000017941 */ /* 0x000fea0003800000 */
.L_x_8517:
        /* <DEDUP_REMOVED lines=10> */
.L_x_8519:
[----:B------:R-:W-:Y:S01]  /*12f50*/  HFMA2 R135, -RZ, RZ, 0, 2.384185791015625e-07 ;  /* 0x00000004ff877431 */ /* 0x000fe200000001ff */
[----:B------:R-:W-:-:S05]  /*12f60*/  MOV R100, R121 ;  /* 0x0000007900647202 */ /* 0x000fca0000000f00 */
[----:B------:R-:W-:-:S04]  /*12f70*/  FADD.FTZ R102, R101, R100 ;  /* 0x0000006465667221 */ /* 0x000fc80000010000 */
[----:B------:R-:W-:-:S07]  /*12f80*/  IMAD.MOV.U32 R134, RZ, RZ, R102 ;  /* 0x000000ffff867224 */ /* 0x000fce00078e0066 */
[----:B------:R-:W-:Y:S05]  /*12f90*/  WARPSYNC.COLLECTIVE R133, `(.L_x_8520) ;  /* 0x0000000085087348 */ /* 0x000fea0003c00000 */
[----:B------:R0:W1:Y:S02]  /*12fa0*/  SHFL.BFLY P0, R121, R134, R135, R136 ;  /* 0x0c00008786797389 */ /* 0x0000640000000088 */
[----:B01----:R-:W-:Y:S05]  /*12fb0*/  ENDCOLLECTIVE ;  /* 0x000000000000791b */ /* 0x003fea0003800000 */
.L_x_8520:
[----:B------:R-:W-:Y:S02]  /*12fc0*/  IMAD.MOV.U32 R135, RZ, RZ, 0x8 ;  /* 0x00000008ff877424 */ /* 0x000fe400078e00ff */
[----:B------:R-:W-:-:S04]  /*12fd0*/  IMAD.MOV.U32 R103, RZ, RZ, R121 ;  /* 0x000000ffff677224 */ /* 0x000fc800078e0079 */
[----:B------:R-:W-:-:S05]  /*12fe0*/  FADD.FTZ R103, R102, R103 ;  /* 0x0000006766677221 */ /* 0x000fca0000010000 */
[----:B------:R-:W-:-:S07]  /*12ff0*/  MOV R134, R103 ;  /* 0x0000006700867202 */ /* 0x000fce0000000f00 */
[----:B------:R-:W-:Y:S05]  /*13000*/  WARPSYNC.COLLECTIVE R133, `(.L_x_8521) ;  /* 0x0000000085087348 */ /* 0x000fea0003c00000 */
[----:B------:R0:W1:Y:S02]  /*13010*/  SHFL.BFLY P0, R121, R134, R135, R136 ;  /* 0x0c00008786797389 */ /* 0x0000640000000088 */
[----:B01----:R-:W-:Y:S05]  /*13020*/  ENDCOLLECTIVE ;  /* 0x000000000000791b */ /* 0x003fea0003800000 */
.L_x_8521:
[----:B------:R-:W-:Y:S01]  /*13030*/  HFMA2 R135, -RZ, RZ, 0, 9.5367431640625e-07 ;  /* 0x00000010ff877431 */ /* 0x000fe200000001ff */
[----:B------:R-:W-:-:S05]  /*13040*/  MOV R100, R121 ;  /* 0x0000007900647202 */ /* 0x000fca0000000f00 */
[----:B------:R-:W-:-:S04]  /*13050*/  FADD.FTZ R120, R103, R100 ;  /* 0x0000006467787221 */ /* 0x000fc80000010000 */
[----:B------:R-:W-:-:S07]  /*13060*/  IMAD.MOV.U32 R134, RZ, RZ, R120 ;  /* 0x000000ffff867224 */ /* 0x000fce00078e0078 */
[----:B------:R-:W-:Y:S05]  /*13070*/  WARPSYNC.COLLECTIVE R133, `(.L_x_8522) ;  /* 0x0000000085087348 */ /* 0x000fea0003c00000 */
[----:B------:R0:W1:Y:S02]  /*13080*/  SHFL.BFLY P0, R121, R134, R135, R136 ;  /* 0x0c00008786797389 */ /* 0x0000640000000088 */
[----:B01----:R-:W-:Y:S05]  /*13090*/  ENDCOLLECTIVE ;  /* 0x000000000000791b */ /* 0x003fea0003800000 */
.L_x_8522:
        /* <DEDUP_REMOVED lines=55> */
.L_x_8523:
[----:B------:R-:W-:Y:S02]  /*13410*/  IMAD.MOV.U32 R135, RZ, RZ, 0x2 ;  /* 0x00000002ff877424 */ /* 0x000fe400078e00ff */
[----:B------:R-:W-:-:S04]  /*13420*/  IMAD.MOV.U32 R101, RZ, RZ, R121 ;  /* 0x000000ffff657224 */ /* 0x000fc800078e0079 */
[----:B------:R-:W-:-:S05]  /*13430*/  FADD.FTZ R101, R100, R101 ;  /* 0x0000006564657221 */ /* 0x000fca0000010000 */
[----:B------:R-:W-:-:S07]  /*13440*/  MOV R134, R101 ;  /* 0x0000006500867202 */ /* 0x000fce0000000f00 */
[----:B------:R-:W-:Y:S05]  /*13450*/  WARPSYNC.COLLECTIVE R133, `(.L_x_8524) ;  /* 0x0000000085087348 */ /* 0x000fea0003c00000 */
[----:B------:R0:W1:Y:S02]  /*13460*/  SHFL.BFLY P0, R121, R134, R135, R136 ;  /* 0x0c00008786797389 */ /* 0x0000640000000088 */
[----:B01----:R-:W-:Y:S05]  /*13470*/  ENDCOLLECTIVE ;  /* 0x000000000000791b */ /* 0x003fea0003800000 */
.L_x_8524:
[----:B------:R-:W-:Y:S01]  /*13480*/  HFMA2 R135, -RZ, RZ, 0, 2.384185791015625e-07 ;  /* 0x00000004ff877431 */ /* 0x000fe200000001ff */
[----:B------:R-:W-:-:S05]  /*13490*/  MOV R102, R121 ;  /* 0x0000007900667202 */ /* 0x000fca0000000f00 */
[----:B------:R-:W-:-:S04]  /*134a0*/  FADD.FTZ R102, R101, R102 ;  /* 0x0000006665667221 */ /* 0x000fc80000010000 */
[----:B------:R-:W-:-:S07]  /*134b0*/  IMAD.MOV.U32 R134, RZ, RZ, R102 ;  /* 0x000000ffff867224 */ /* 0x000fce00078e0066 */
[----:B------:R-:W-:Y:S05]  /*134c0*/  WARPSYNC.COLLECTIVE R133, `(.L_x_8525) ;  /* 0x0000000085087348 */ /* 0x000fea0003c00000 */
[----:B------:R0:W1:Y:S02]  /*134d0*/  SHFL.BFLY P0, R121, R134, R135, R136 ;  /* 0x0c00008786797389 */ /* 0x0000640000000088 */
[----:B01----:R-:W-:Y:S05]  /*134e0*/  ENDCOLLECTIVE ;  /* 0x000000000000791b */ /* 0x003fea0003800000 */
.L_x_8525:
[----:B------:R-:W-:Y:S02]  /*134f0*/  IMAD.MOV.U32 R135, RZ, RZ, 0x8 ;  /* 0x00000008ff877424 */ /* 0x000fe400078e00ff */
[----:B------:R-:W-:-:S04]  /*13500*/  IMAD.MOV.U32 R103, RZ, RZ, R121 ;  /* 0x000000ffff677224 */ /* 0x000fc800078e0079 */
[----:B------:R-:W-:-:S05]  /*13510*/  FADD.FTZ R103, R102, R103 ;  /* 0x0000006766677221 */ /* 0x000fca0000010000 */
[----:B------:R-:W-:-:S07]  /*13520*/  MOV R134, R103 ;  /* 0x0000006700867202 */ /* 0x000fce0000000f00 */
[----:B------:R-:W-:Y:S05]  /*13530*/  WARPSYNC.COLLECTIVE R133, `(.L_x_8526) ;  /* 0x0000000085087348 */ /* 0x000fea0003c00000 */
[----:B------:R0:W1:Y:S02]  /*13540*/  SHFL.BFLY P0, R121, R134, R135, R136 ;  /* 0x0c00008786797389 */ /* 0x0000640000000088 */
[----:B01----:R-:W-:Y:S05]  /*13550*/  ENDCOLLECTIVE ;  /* 0x000000000000791b */ /* 0x003fea0003800000 */
.L_x_8526:
[----:B------:R-:W-:Y:S01]  /*13560*/  HFMA2 R135, -RZ, RZ, 0, 9.5367431640625e-07 ;  /* 0x00000010ff877431 */ /* 0x000fe200000001ff */
[----:B------:R-:W-:-:S05]  /*13570*/  MOV R120, R121 ;  /* 0x0000007900787202 */ /* 0x000fca0000000f00 */
[----:B------:R-:W-:-:S04]  /*13580*/  FADD.FTZ R120, R103, R120 ;  /* 0x0000007867787221 */ /* 0x000fc80000010000 */
[----:B------:R-:W-:-:S07]  /*13590*/  IMAD.MOV.U32 R134, RZ, RZ, R120 ;  /* 0x000000ffff867224 */ /* 0x000fce00078e0078 */
[----:B------:R-:W-:Y:S05]  /*135a0*/  WARPSYNC.COLLECTIVE R133, `(.L_x_8527) ;  /* 0x0000000085087348 */ /* 0x000fea0003c00000 */
[----:B------:R0:W1:Y:S02]  /*135b0*/  SHFL.BFLY P0, R121, R134, R135, R136 ;  /* 0x0c00008786797389 */ /* 0x0000640000000088 */
[----:B01----:R-:W-:Y:S05]  /*135c0*/  ENDCOLLECTIVE ;  /* 0x000000000000791b */ /* 0x003fea0003800000 */
.L_x_8527:
[----:B------:R-:W-:Y:S05]  /*135d0*/  BRA `(.L_x_8528) ;  /* 0xfffffff000287947 */ /* 0x000fea000383ffff */
.L_x_8529:
        /* <DEDUP_REMOVED lines=10> */
.L_x_28749:


//--------------------- .text._ZN10layer_norm13ln_fwd_kernelINS_13Kernel_traitsI13__nv_bfloat16S2_fS2_fjLj768ELj1ELj4ELj1ELj16ENS_18Kernel_traits_baseILj768ES2_S2_fS2_fjLj128EEEEELb0ELb0ELb0ELb0EEEvNS_9FwdParamsE --------------------------
	.section	.text._ZN10layer_norm13ln_fwd_kernelINS_13Kernel_traitsI13__nv_bfloat16S2_fS2_fjLj768ELj1ELj4ELj1ELj16ENS_18Kernel_traits_baseILj768ES2_S2_fS2_fjLj128EEEEELb0ELb0ELb0ELb0EEEvNS_9FwdParamsE,"ax",@progbits
	.align	128
        .global         _ZN10layer_norm13ln_fwd_kernelINS_13Kernel_traitsI13__nv_bfloat16S2_fS2_fjLj768ELj1ELj4ELj1ELj16ENS_18Kernel_traits_baseILj768ES2_S2_fS2_fjLj128EEEEELb0ELb0ELb0ELb0EEEvNS_9FwdParamsE
        .type           _ZN10layer_norm13ln_fwd_kernelINS_13Kernel_traitsI13__nv_bfloat16S2_fS2_fjLj768ELj1ELj4ELj1ELj16ENS_18Kernel_traits_baseILj768ES2_S2_fS2_fjLj128EEEEELb0ELb0ELb0ELb0EEEvNS_9FwdParamsE,@function
        .size           _ZN10layer_norm13ln_fwd_kernelINS_13Kernel_traitsI13__nv_bfloat16S2_fS2_fjLj768ELj1ELj4ELj1ELj16ENS_18Kernel_traits_baseILj768ES2_S2_fS2_fjLj128EEEEELb0ELb0ELb0ELb0EEEvNS_9FwdParamsE,(.L_x_28750 - _ZN10layer_norm13ln_fwd_kernelINS_13Kernel_traitsI13__nv_bfloat16S2_fS2_fjLj768ELj1ELj4ELj1ELj16ENS_18Kernel_traits_baseILj768ES2_S2_fS2_fjLj128EEEEELb0ELb0ELb0ELb0EEEvNS_9FwdParamsE)
        .other          _ZN10layer_norm13ln_fwd_kernelINS_13Kernel_traitsI13__nv_bfloat16S2_fS2_fjLj768ELj1ELj4ELj1ELj16ENS_18Kernel_traits_baseILj768ES2_S2_fS2_fjLj128EEEEELb0ELb0ELb0ELb0EEEvNS_9FwdParamsE,@"STO_CUDA_ENTRY STV_DEFAULT"
_ZN10layer_norm13ln_fwd_kernelINS_13Kernel_traitsI13__nv_bfloat16S2_fS2_fjLj768ELj1ELj4ELj1ELj16ENS_18Kernel_traits_baseILj768ES2_S2_fS2_fjLj128EEEEELb0ELb0ELb0ELb0EEEvNS_9FwdParamsE:
.text._ZN10layer_norm13ln_fwd_kernelINS_13Kernel_traitsI13__nv_bfloat16S2_fS2_fjLj768ELj1ELj4ELj1ELj16ENS_18Kernel_traits_baseILj768ES2_S2_fS2_fjLj128EEEEELb0ELb0ELb0ELb0EEEvNS_9FwdParamsE:
        /* <DEDUP_REMOVED lines=44> */
.L_x_8531:
        /* <DEDUP_REMOVED lines=23> */
.L_x_8532:
[----:B------:R-:W-:Y:S05]  /*0430*/  BSYNC.RECONVERGENT B0 ;  /* 0x0000000000007941 */ /* 0x000fea0003800200 */
.L_x_8530:
[----:B------:R-:W0:Y:S02]  /*0440*/  LDCU UR4, c[0x0][0x384] ;  /* 0x00007080ff0477ac */ /* 0x000e240008000800 */
[----:B0-----:R-:W-:-:S13]  /*0450*/  ISETP.GE.AND P0, PT, R77, UR4, PT ;  /* 0x000000044d007c0c */ /* 0x001fda000bf06270 */
[----:B------:R-:W-:Y:S05]  /*0460*/  @P0 EXIT ;  /* 0x000000000000094d */ /* 0x000fea0003800000 */
[----:B------:R-:W0:Y:S01]  /*0470*/  LDCU.64 UR4, c[0x0][0x3e0] ;  /* 0x00007c00ff0477ac */ /* 0x000e220008000a00 */
[----:B-----5:R-:W-:Y:S02]  /*0480*/  PRMT R76, R19, 0x7632, R76 ;  /* 0x00007632134c7816 */ /* 0x020fe4000000004c */
[----:B------:R-:W-:Y:S01]  /*0490*/  PRMT R75, R23, 0x7632, R75 ;  /* 0x00007632174b7816 */ /* 0x000fe2000000004b */
[----:B------:R-:W1:Y:S01]  /*04a0*/  LDCU UR10, c[0x0][0x388] ;  /* 0x00007100ff0a77ac */ /* 0x000e620008000800 */
[----:B------:R-:W-:Y:S02]  /*04b0*/  PRMT R74, R18, 0x7632, R74 ;  /* 0x00007632124a7816 */ /* 0x000fe4000000004a */
[----:B------:R-:W-:Y:S01]  /*04c0*/  PRMT R73, R22, 0x7632, R73 ;  /* 0x0000763216497816 */ /* 0x000fe20000000049 */
[----:B------:R-:W2:Y:S01]  /*04d0*/  LDCU.U8 UR8, c[0x0][0x410] ;  /* 0x00008200ff0877ac */ /* 0x000ea20008000000 */
[----:B------:R-:W-:Y:S02]  /*04e0*/  PRMT R72, R17, 0x7632, R72 ;  /* 0x0000763211487816 */ /* 0x000fe40000000048 */
[----:B------:R-:W-:Y:S01]  /*04f0*/  PRMT R71, R21, 0x7632, R71 ;  /* 0x0000763215477816 */ /* 0x000fe20000000047 */
[----:B------:R-:W3:Y:S01]  /*0500*/  LDCU UR9, c[0x0][0x448] ;  /* 0x00008900ff0977ac */ /* 0x000ee20008000800 */
[----:B------:R-:W-:-:S02]  /*0510*/  PRMT R70, R16, 0x7632, R70 ;  /* 0x0000763210467816 */ /* 0x000fc40000000046 */
[----:B------:R-:W-:Y:S02]  /*0520*/  PRMT R69, R20, 0x7632, R69 ;  /* 0x0000763214457816 */ /* 0x000fe40000000045 */
[----:B------:R-:W-:Y:S02]  /*0530*/  PRMT R68, R27, 0x7632, R68 ;  /* 0x000076321b447816 */ /* 0x000fe40000000044 */
[----:B0-----:R-:W-:Y:S02]  /*0540*/  ISETP.NE.U32.AND P0, PT, RZ, UR4, PT ;  /* 0x00000004ff007c0c */ /* 0x001fe4000bf05070 */
        /* <DEDUP_REMOVED lines=15> */
[----:B------:R-:W-:Y:S01]  /*0640*/  ISETP.NE.AND.EX P0, PT, RZ, UR5, PT, P0 ;  /* 0x00000005ff007c0c */ /* 0x000fe2000bf05300 */
[----:B-123--:R-:W0:-:S12]  /*0650*/  LDCU.64 UR4, c[0x0][0x3a0] ;  /* 0x00007400ff0477ac */ /* 0x00ee180008000a00 */
.L_x_8552:
[----:B------:R-:W1:Y:S02]  /*0660*/  @P0 LDC.64 R56, c[0x0][0x3e0] ;  /* 0x0000f800ff380b82 */ /* 0x000e640000000a00 */
[----:B-1----:R-:W-:-:S06]  /*0670*/  @P0 IMAD.WIDE R56, R77, 0x2, R56 ;  /* 0x000000024d380825 */ /* 0x002fcc00078e0238 */
        /* <DEDUP_REMOVED lines=11> */
[----:B------:R-:W1:Y:S02]  /*0730*/  LDC.64 R12, c[0x0][0x390] ;  /* 0x0000e400ff0c7b82 */ /* 0x000e640000000a00 */
[----:B-1----:R-:W-:-:S05]  /*0740*/  IMAD.WIDE.U32 R12, R80, 0x10, R12 ;  /* 0x00000010500c7825 */ /* 0x002fca00078e000c */
[----:B------:R1:W5:Y:S01]  /*0750*/  LDG.E.128 R56, desc[UR6][R12.64] ;  /* 0x000000060c387981 */ /* 0x000362000c1e1d00 */
[----:B0-----:R-:W-:-:S04]  /*0760*/  UISETP.NE.U32.AND UP0, UPT, UR4, URZ, UPT ;  /* 0x000000ff0400728c */ /* 0x001fc8000bf05070 */
[----:B------:R-:W-:-:S09]  /*0770*/  UISETP.NE.AND.EX UP0, UPT, UR5, URZ, UPT, UP0 ;  /* 0x000000ff0500728c */ /* 0x000fd2000bf05300 */
[----:B-1----:R-:W-:Y:S05]  /*0780*/  BRA.U !UP0, `(.L_x_8535) ;  /* 0x0000000108647547 */ /* 0x002fea000b800000 */
[----:B------:R-:W0:Y:S02]  /*0790*/  LDC.64 R82, c[0x0][0x3a0] ;  /* 0x0000e800ff527b82 */ /* 0x000e240000000a00 */
[----:B0-----:R-:W-:-:S05]  /*07a0*/  IMAD.WIDE.U32 R82, R80, 0x20, R82 ;  /* 0x0000002050527825 */ /* 0x001fca00078e0052 */
[----:B------:R-:W2:Y:S04]  /*07b0*/  LDG.E.128 R12, desc[UR6][R82.64] ;  /* 0x00000006520c7981 */ /* 0x000ea8000c1e1d00 */
[----:B------:R-:W3:Y:S01]  /*07c0*/  LDG.E.128 R60, desc[UR6][R82.64+0x10] ;  /* 0x00001006523c7981 */ /* 0x000ee2000c1e1d00 */
[C---:B-----5:R-:W-:Y:S02]  /*07d0*/  PRMT R84, R56.reuse, 0x7632, R84 ;  /* 0x0000763238547816 */ /* 0x060fe40000000054 */
[----:B------:R-:W-:Y:S02]  /*07e0*/  SHF.L.U32 R85, R56, 0x10, RZ ;  /* 0x0000001038557819 */ /* 0x000fe400000006ff */
[----:B------:R-:W-:Y:S02]  /*07f0*/  SHF.L.U32 R84, R84, 0x10, RZ ;  /* 0x0000001054547819 */ /* 0x000fe400000006ff */
[----:B------:R-:W-:-:S02]  /*0800*/  PRMT R56, R57, 0x7632, R56 ;  /* 0x0000763239387816 */ /* 0x000fc40000000038 */
[----:B------:R-:W-:Y:S02]  /*0810*/  SHF.L.U32 R57, R57, 0x10, RZ ;  /* 0x0000001039397819 */ /* 0x000fe400000006ff */
[----:B------:R-:W-:Y:S01]  /*0820*/  SHF.L.U32 R56, R56, 0x10, RZ ;  /* 0x0000001038387819 */ /* 0x000fe200000006ff */
[-C--:B--2---:R-:W-:Y:S01]  /*0830*/  FFMA.FTZ R12, R85, R81.reuse, R12 ;  /* 0x00000051550c7223 */ /* 0x084fe2000001000c */
[-C--:B------:R-:W-:Y:S01]  /*0840*/  FFMA.FTZ R13, R84, R81.reuse, R13 ;  /* 0x00000051540d7223 */ /* 0x080fe2000001000d */
[C---:B------:R-:W-:Y:S01]  /*0850*/  PRMT R84, R58.reuse, 0x7632, R84 ;  /* 0x000076323a547816 */ /* 0x040fe20000000054 */
[-C--:B------:R-:W-:Y:S01]  /*0860*/  FFMA.FTZ R14, R57, R81.reuse, R14 ;  /* 0x00000051390e7223 */ /* 0x080fe2000001000e */
[----:B------:R-:W-:Y:S01]  /*0870*/  SHF.L.U32 R85, R58, 0x10, RZ ;  /* 0x000000103a557819 */ /* 0x000fe200000006ff */
[-C--:B------:R-:W-:Y:S01]  /*0880*/  FFMA.FTZ R15, R56, R81.reuse, R15 ;  /* 0x00000051380f7223 */ /* 0x080fe2000001000f */
[C---:B------:R-:W-:Y:S02]  /*0890*/  PRMT R58, R59.reuse, 0x7632, R58 ;  /* 0x000076323b3a7816 */ /* 0x040fe4000000003a */
[----:B------:R-:W-:Y:S01]  /*08a0*/  SHF.L.U32 R59, R59, 0x10, RZ ;  /* 0x000000103b3b7819 */ /* 0x000fe200000006ff */
[----:B---3--:R-:W-:Y:S01]  /*08b0*/  FFMA.FTZ R60, R85, R81, R60 ;  /* 0x00000051553c7223 */ /* 0x008fe2000001003c */
[----:B------:R-:W-:-:S02]  /*08c0*/  SHF.L.U32 R84, R84, 0x10, RZ ;  /* 0x0000001054547819 */ /* 0x000fc400000006ff */
[----:B------:R-:W-:Y:S01]  /*08d0*/  SHF.L.U32 R58, R58, 0x10, RZ ;  /* 0x000000103a3a7819 */ /* 0x000fe200000006ff */
[-C--:B------:R-:W-:Y:S02]  /*08e0*/  FFMA.FTZ R62, R59, R81.reuse, R62 ;  /* 0x000000513b3e7223 */ /* 0x080fe4000001003e */
[-C--:B------:R-:W-:Y:S02]  /*08f0*/  FFMA.FTZ R61, R84, R81.reuse, R61 ;  /* 0x00000051543d7223 */ /* 0x080fe4000001003d */
[----:B------:R-:W-:Y:S01]  /*0900*/  FFMA.FTZ R63, R58, R81, R63 ;  /* 0x000000513a3f7223 */ /* 0x000fe2000001003f */
[----:B------:R-:W-:Y:S06]  /*0910*/  BRA `(.L_x_8536) ;  /* 0x0000000000507947 */ /* 0x000fec0003800000 */
.L_x_8535:
        /* <DEDUP_REMOVED lines=20> */
.L_x_8536:
[----:B------:R-:W0:Y:S01]  /*0a60*/  LDC.64 R56, c[0x0][0x3a8] ;  /* 0x0000ea00ff387b82 */ /* 0x000e220000000a00 */
[C---:B------:R-:W-:Y:S01]  /*0a70*/  IADD3 R82, PT, PT, R80.reuse, 0x20, RZ ;  /* 0x0000002050527810 */ /* 0x040fe20007ffe0ff */
[----:B0-----:R-:W-:-:S05]  /*0a80*/  IMAD.WIDE.U32 R56, R80, 0x20, R56 ;  /* 0x0000002050387825 */ /* 0x001fca00078e0038 */
[----:B------:R1:W-:Y:S04]  /*0a90*/  STG.E.128 desc[UR6][R56.64], R12 ;  /* 0x0000000c38007986 */ /* 0x0003e8000c101d06 */
[----:B------:R1:W-:Y:S02]  /*0aa0*/  STG.E.128 desc[UR6][R56.64+0x10], R60 ;  /* 0x0000103c38007986 */ /* 0x0003e4000c101d06 */
.L_x_8534:
[----:B0-----:R-:W-:Y:S05]  /*0ab0*/  BSYNC.RECONVERGENT B0 ;  /* 0x0000000000007941 */ /* 0x001fea0003800200 */
.L_x_8533:
[----:B------:R-:W-:Y:S01]  /*0ac0*/  ISETP.GE.U32.AND P2, PT, R78, 0x40, PT ;  /* 0x000000404e00780c */ /* 0x000fe20003f46070 */
[----:B------:R-:W-:Y:S03]  /*0ad0*/  BSSY.RECONVERGENT B0, `(.L_x_8537) ;  /* 0x000003b000007945 */ /* 0x000fe60003800200 */
[----:B-1----:R-:W-:-:S09]  /*0ae0*/  P2R R56, PR, RZ, 0x4 ;  /* 0x00000004ff387803 */ /* 0x002fd20000000000 */
        /* <DEDUP_REMOVED lines=9> */
[----:B------:R-:W2:Y:S04]  /*0b80*/  LDG.E.128 R40, desc[UR6][R84.64] ;  /* 0x0000000654287981 */ /* 0x000ea8000c1e1d00 */
[----:B------:R-:W3:Y:S01]  /*0b90*/  LDG.E.128 R56, desc[UR6][R84.64+0x10] ;  /* 0x0000100654387981 */ /* 0x000ee2000c1e1d00 */
[C---:B-----5:R-:W-:Y:S02]  /*0ba0*/  PRMT R83, R44.reuse, 0x7632, R83 ;  /* 0x000076322c537816 */ /* 0x060fe40000000053 */
[----:B------:R-:W-:Y:S02]  /*0bb0*/  SHF.L.U32 R87, R44, 0x10, RZ ;  /* 0x000000102c577819 */ /* 0x000fe400000006ff */
[----:B------:R-:W-:Y:S02]  /*0bc0*/  SHF.L.U32 R44, R83, 0x10, RZ ;  /* 0x00000010532c7819 */ /* 0x000fe400000006ff */
[----:B------:R-:W-:-:S02]  /*0bd0*/  SHF.L.U32 R83, R45, 0x10, RZ ;  /* 0x000000102d537819 */ /* 0x000fc400000006ff */
[----:B------:R-:W-:Y:S02]  /*0be0*/  PRMT R45, R45, 0x7632, R45 ;  /* 0x000076322d2d7816 */ /* 0x000fe4000000002d */
[C---:B------:R-:W-:Y:S02]  /*0bf0*/  PRMT R86, R47.reuse, 0x7632, R86 ;  /* 0x000076322f567816 */ /* 0x040fe40000000056 */
[----:B------:R-:W-:Y:S02]  /*0c00*/  SHF.L.U32 R47, R47, 0x10, RZ ;  /* 0x000000102f2f7819 */ /* 0x000fe400000006ff */
[----:B------:R-:W-:Y:S01]  /*0c10*/  SHF.L.U32 R86, R86, 0x10, RZ ;  /* 0x0000001056567819 */ /* 0x000fe200000006ff */
[-C--:B--2---:R-:W-:Y:S01]  /*0c20*/  FFMA.FTZ R42, R83, R81.reuse, R42 ;  /* 0x00000051532a7223 */ /* 0x084fe2000001002a */
[----:B------:R-:W-:Y:S01]  /*0c30*/  PRMT R83, R46, 0x7632, R83 ;  /* 0x000076322e537816 */ /* 0x000fe20000000053 */
[-C--:B------:R-:W-:Y:S01]  /*0c40*/  FFMA.FTZ R41, R44, R81.reuse, R41 ;  /* 0x000000512c297223 */ /* 0x080fe20000010029 */
[----:B------:R-:W-:Y:S01]  /*0c50*/  SHF.L.U32 R44, R45, 0x10, RZ ;  /* 0x000000102d2c7819 */ /* 0x000fe200000006ff */
[----:B------:R-:W-:Y:S01]  /*0c60*/  FFMA.FTZ R40, R87, R81, R40 ;  /* 0x0000005157287223 */ /* 0x000fe20000010028 */
[----:B------:R-:W-:-:S02]  /*0c70*/  SHF.L.U32 R45, R46, 0x10, RZ ;  /* 0x000000102e2d7819 */ /* 0x000fc400000006ff */
[----:B------:R-:W-:Y:S01]  /*0c80*/  SHF.L.U32 R46, R83, 0x10, RZ ;  /* 0x00000010532e7819 */ /* 0x000fe200000006ff */
[-C--:B------:R-:W-:Y:S02]  /*0c90*/  FFMA.FTZ R43, R44, R81.reuse, R43 ;  /* 0x000000512c2b7223 */ /* 0x080fe4000001002b */
[-C--:B---3--:R-:W-:Y:S02]  /*0ca0*/  FFMA.FTZ R44, R45, R81.reuse, R56 ;  /* 0x000000512d2c7223 */ /* 0x088fe40000010038 */
[-C--:B------:R-:W-:Y:S01]  /*0cb0*/  FFMA.FTZ R45, R46, R81.reuse, R57 ;  /* 0x000000512e2d7223 */ /* 0x080fe20000010039 */
[-C--:B------:R-:W-:Y:S01]  /*0cc0*/  FFMA.FTZ R46, R47, R81.reuse, R58 ;  /* 0x000000512f2e7223 */ /* 0x080fe2000001003a */
[----:B------:R-:W-:Y:S01]  /*0cd0*/  FFMA.FTZ R47, R86, R81, R59 ;  /* 0x00000051562f7223 */ /* 0x000fe2000001003b */
[----:B------:R-:W-:Y:S06]  /*0ce0*/  BRA `(.L_x_8540) ;  /* 0x0000000000507947 */ /* 0x000fec0003800000 */
.L_x_8539:
        /* <DEDUP_REMOVED lines=19> */
[----:B------:R-:W-:-:S07]  /*0e20*/  FMUL.FTZ R47, R88, R81 ;  /* 0x00000051582f7220 */ /* 0x000fce0000410000 */
.L_x_8540:
[----:B------:R-:W0:Y:S02]  /*0e30*/  LDC.64 R56, c[0x0][0x3a8] ;  /* 0x0000ea00ff387b82 */ /* 0x000e240000000a00 */
[C---:B0-----:R-:W-:Y:S01]  /*0e40*/  IMAD.WIDE.U32 R56, R82.reuse, 0x20, R56 ;  /* 0x0000002052387825 */ /* 0x041fe200078e0038 */
[----:B------:R-:W-:-:S04]  /*0e50*/  IADD3 R82, PT, PT, R82, 0x20, RZ ;  /* 0x0000002052527810 */ /* 0x000fc80007ffe0ff */
[----:B------:R0:W-:Y:S04]  /*0e60*/  STG.E.128 desc[UR6][R56.64], R40 ;  /* 0x0000002838007986 */ /* 0x0001e8000c101d06 */
[----:B------:R0:W-:Y:S02]  /*0e70*/  STG.E.128 desc[UR6][R56.64+0x10], R44 ;  /* 0x0000102c38007986 */ /* 0x0001e4000c101d06 */
.L_x_8538:
[----:B------:R-:W-:Y:S05]  /*0e80*/  BSYNC.RECONVERGENT B0 ;  /* 0x0000000000007941 */ /* 0x000fea0003800200 */
.L_x_8537:
[----:B------:R-:W-:Y:S01]  /*0e90*/  ISETP.GE.U32.AND P2, PT, R78, 0x60, PT ;  /* 0x000000604e00780c */ /* 0x000fe20003f46070 */
[----:B------:R-:W-:-:S12]  /*0ea0*/  BSSY.RECONVERGENT B0, `(.L_x_8541) ;  /* 0x0000039000007945 */ /* 0x000fd80003800200 */
[----:B------:R-:W-:Y:S05]  /*0eb0*/  @!P2 BRA `(.L_x_8542) ;  /* 0x0000000000dca947 */ /* 0x000fea0003800000 */
[----:B------:R-:W1:Y:S02]  /*0ec0*/  LDC.64 R48, c[0x0][0x390] ;  /* 0x0000e400ff307b82 */ /* 0x000e640000000a00 */
[----:B-1----:R-:W-:-:S05]  /*0ed0*/  IMAD.WIDE.U32 R48, R82, 0x10, R48 ;  /* 0x0000001052307825 */ /* 0x002fca00078e0030 */
[----:B------:R1:W5:Y:S01]  /*0ee0*/  LDG.E.128 R52, desc[UR6][R48.64] ;  /* 0x0000000630347981 */ /* 0x000362000c1e1d00 */
[----:B------:R-:W-:-:S04]  /*0ef0*/  UISETP.NE.U32.AND UP0, UPT, UR4, URZ, UPT ;  /* 0x000000ff0400728c */ /* 0x000fc8000bf05070 */
[----:B------:R-:W-:-:S09]  /*0f00*/  UISETP.NE.AND.EX UP0, UPT, UR5, URZ, UPT, UP0 ;  /* 0x000000ff0500728c */ /* 0x000fd2000bf05300 */
[----:B-1----:R-:W-:Y:S05]  /*0f10*/  BRA.U !UP0, `(.L_x_8543) ;  /* 0x0000000108647547 */ /* 0x002fea000b800000 */
[----:B------:R-:W1:Y:S02]  /*0f20*/  LDC.64 R84, c[0x0][0x3a0] ;  /* 0x0000e800ff547b82 */ /* 0x000e640000000a00 */
[----:B-1----:R-:W-:-:S05]  /*0f30*/  IMAD.WIDE.U32 R84, R82, 0x20, R84 ;  /* 0x0000002052547825 */ /* 0x002fca00078e0054 */
[----:B------:R-:W2:Y:S04]  /*0f40*/  LDG.E.128 R48, desc[UR6][R84.64] ;  /* 0x0000000654307981 */ /* 0x000ea8000c1e1d00 */
[----:B0-----:R-:W3:Y:S01]  /*0f50*/  LDG.E.128 R56, desc[UR6][R84.64+0x10] ;  /* 0x0000100654387981 */ /* 0x001ee2000c1e1d00 */
        /* <DEDUP_REMOVED lines=21> */
.L_x_8543:
        /* <DEDUP_REMOVED lines=9> */
[----:B0-----:R-:W-:Y:S01]  /*1140*/  SHF.L.U32 R56, R48, 0x10, RZ ;  /* 0x0000001030387819 */ /* 0x001fe200000006ff */
        /* <DEDUP_REMOVED lines=10> */
.L_x_8544:
[----:B------:R-:W0:Y:S02]  /*11f0*/  LDC.64 R56, c[0x0][0x3a8] ;  /* 0x0000ea00ff387b82 */ /* 0x000e240000000a00 */
[----:B0-----:R-:W-:-:S05]  /*1200*/  IMAD.WIDE.U32 R56, R82, 0x20, R56 ;  /* 0x0000002052387825 */ /* 0x001fca00078e0038 */
[----:B------:R1:W-:Y:S04]  /*1210*/  STG.E.128 desc[UR6][R56.64], R48 ;  /* 0x0000003038007986 */ /* 0x0003e8000c101d06 */
[----:B------:R1:W-:Y:S02]  /*1220*/  STG.E.128 desc[UR6][R56.64+0x10], R52 ;  /* 0x0000103438007986 */ /* 0x0003e4000c101d06 */
.L_x_8542:
[----:B------:R-:W-:Y:S05]  /*1230*/  BSYNC.RECONVERGENT B0 ;  /* 0x0000000000007941 */ /* 0x000fea0003800200 */
.L_x_8541:
        /* <DEDUP_REMOVED lines=100> */
.L_x_8564:
        /* <DEDUP_REMOVED lines=18> */
[----:B------:R-:W-:Y:S02]  /*19a0*/  SHF.L.U32 R58, R9, 0x10, RZ ;  /* 0x00000010093a7819 */ /* 0x000fe400000006ff */
[----:B------:R-:W-:Y:S01]  /*19b0*/  SHF.L.U32 R82, R8, 0x10, RZ ;  /* 0x0000001008527819 */ /* 0x000fe200000006ff */
[C---:B------:R-:W-:Y:S01]  /*19c0*/  FMUL.FTZ R85, R84.reuse, R85 ;  /* 0x0000005554557220 */ /* 0x040fe20000410000 */
[----:B------:R-:W-:Y:S01]  /*19d0*/  FMUL.FTZ R56, R84, R57 ;  /* 0x0000003954387220 */ /* 0x000fe20000410000 */
[----:B------:R-:W-:Y:S01]  /*19e0*/  SHF.L.U32 R59, R36, 0x10, RZ ;  /* 0x00000010243b7819 */ /* 0x000fe200000006ff */
[----:B------:R-:W-:Y:S01]  /*19f0*/  FADD.FTZ R57, R14, -R81 ;  /* 0x800000510e397221 */ /* 0x000fe20000010000 */
[----:B------:R-:W-:Y:S01]  /*1a00*/  SHF.L.U32 R83, R32, 0x10, RZ ;  /* 0x0000001020537819 */ /* 0x000fe200000006ff */
[----:B------:R-:W-:Y:S01]  /*1a10*/  FFMA.FTZ R85, R85, R58, R82 ;  /* 0x0000003a55557223 */ /* 0x000fe20000010052 */
[----:B------:R-:W-:Y:S01]  /*1a20*/  SHF.L.U32 R58, R37, 0x10, RZ ;  /* 0x00000010253a7819 */ /* 0x000fe200000006ff */
[----:B------:R-:W-:Y:S01]  /*1a30*/  FMUL.FTZ R57, R84, R57 ;  /* 0x0000003954397220 */ /* 0x000fe20000410000 */
[----:B------:R-:W-:Y:S01]  /*1a40*/  SHF.L.U32 R82, R33, 0x10, RZ ;  /* 0x0000001021527819 */ /* 0x000fe200000006ff */
[----:B------:R-:W-:Y:S01]  /*1a50*/  FFMA.FTZ R56, R56, R59, R83 ;  /* 0x0000003b38387223 */ /* 0x000fe20000010053 */
[--C-:B------:R-:W-:Y:S01]  /*1a60*/  FADD.FTZ R59, R15, -R81.reuse ;  /* 0x800000510f3b7221 */ /* 0x100fe20000010000 */
[----:B------:R-:W-:Y:S01]  /*1a70*/  SHF.L.U32 R86, R7, 0x10, RZ ;  /* 0x0000001007567819 */ /* 0x000fe200000006ff */
[----:B------:R-:W-:Y:S01]  /*1a80*/  FADD.FTZ R83, R60, -R81 ;  /* 0x800000513c537221 */ /* 0x000fe20000010000 */
[----:B------:R-:W-:Y:S01]  /*1a90*/  FFMA.FTZ R57, R57, R58, R82 ;  /* 0x0000003a39397223 */ /* 0x000fe20000010052 */
[----:B------:R-:W-:Y:S01]  /*1aa0*/  SHF.L.U32 R58, R6, 0x10, RZ ;  /* 0x00000010063a7819 */ /* 0x000fe200000006ff */
[----:B------:R-:W-:Y:S01]  /*1ab0*/  FMUL.FTZ R59, R84, R59 ;  /* 0x0000003b543b7220 */ /* 0x000fe20000410000 */
[----:B------:R-:W-:-:S02]  /*1ac0*/  SHF.L.U32 R82, R5, 0x10, RZ ;  /* 0x0000001005527819 */ /* 0x000fc400000006ff */
[----:B------:R-:W-:Y:S01]  /*1ad0*/  SHF.L.U32 R88, R4, 0x10, RZ ;  /* 0x0000001004587819 */ /* 0x000fe200000006ff */
[----:B------:R-:W-:Y:S01]  /*1ae0*/  FFMA.FTZ R86, R59, R86, R58 ;  /* 0x000000563b567223 */ /* 0x000fe2000001003a */
[----:B------:R-:W-:Y:S01]  /*1af0*/  FMUL.FTZ R58, R84, R83 ;  /* 0x00000053543a7220 */ /* 0x000fe20000410000 */
[----:B------:R-:W-:Y:S02]  /*1b00*/  SHF.L.U32 R59, R38, 0x10, RZ ;  /* 0x00000010263b7819 */ /* 0x000fe400000006ff */
[----:B------:R-:W-:Y:S02]  /*1b10*/  SHF.L.U32 R83, R34, 0x10, RZ ;  /* 0x0000001022537819 */ /* 0x000fe400000006ff */
[----:B------:R-:W-:Y:S02]  /*1b20*/  F2FP.BF16.F32.PACK_AB R57, R86, R57 ;  /* 0x000000395639723e */ /* 0x000fe400000010ff */
[----:B------:R-:W-:Y:S01]  /*1b30*/  F2FP.BF16.F32.PACK_AB R56, R85, R56 ;  /* 0x000000385538723e */ /* 0x000fe200000010ff */
[----:B------:R-:W-:Y:S01]  /*1b40*/  FFMA.FTZ R58, R58, R59, R83 ;  /* 0x0000003b3a3a7223 */ /* 0x000fe20000010053 */
[--C-:B------:R-:W-:Y:S01]  /*1b50*/  FADD.FTZ R59, R61, -R81.reuse ;  /* 0x800000513d3b7221 */ /* 0x100fe20000010000 */
[----:B------:R-:W-:-:S03]  /*1b60*/  FADD.FTZ R83, R63, -R81 ;  /* 0x800000513f537221 */ /* 0x000fc60000010000 */
[C---:B------:R-:W-:Y:S01]  /*1b70*/  FMUL.FTZ R59, R84.reuse, R59 ;  /* 0x0000003b543b7220 */ /* 0x040fe20000410000 */
[----:B------:R-:W-:-:S03]  /*1b80*/  FMUL.FTZ R83, R84, R83 ;  /* 0x0000005354537220 */ /* 0x000fc60000410000 */
[----:B------:R-:W-:Y:S01]  /*1b90*/  FFMA.FTZ R87, R59, R82, R88 ;  /* 0x000000523b577223 */ /* 0x000fe20000010058 */
[----:B------:R-:W-:Y:S01]  /*1ba0*/  FADD.FTZ R59, R62, -R81 ;  /* 0x800000513e3b7221 */ /* 0x000fe20000010000 */
[----:B------:R-:W-:Y:S02]  /*1bb0*/  SHF.L.U32 R82, R39, 0x10, RZ ;  /* 0x0000001027527819 */ /* 0x000fe400000006ff */
[----:B------:R-:W-:Y:S01]  /*1bc0*/  SHF.L.U32 R88, R35, 0x10, RZ ;  /* 0x0000001023587819 */ /* 0x000fe200000006ff */
[----:B------:R-:W-:Y:S01]  /*1bd0*/  FMUL.FTZ R59, R84, R59 ;  /* 0x0000003b543b7220 */ /* 0x000fe20000410000 */
[----:B------:R-:W-:-:S03]  /*1be0*/  F2FP.BF16.F32.PACK_AB R58, R87, R58 ;  /* 0x0000003a573a723e */ /* 0x000fc600000010ff */
[----:B------:R-:W-:Y:S01]  /*1bf0*/  FFMA.FTZ R59, R59, R82, R88 ;  /* 0x000000523b3b7223 */ /* 0x000fe20000010058 */
[----:B------:R-:W-:Y:S02]  /*1c00*/  SHF.L.U32 R82, R3, 0x10, RZ ;  /* 0x0000001003527819 */ /* 0x000fe400000006ff */
[----:B------:R-:W-:-:S05]  /*1c10*/  SHF.L.U32 R88, R2, 0x10, RZ ;  /* 0x0000001002587819 */ /* 0x000fca00000006ff */
[----:B------:R-:W-:Y:S02]  /*1c20*/  FFMA.FTZ R88, R83, R82, R88 ;  /* 0x0000005253587223 */ /* 0x000fe40000010058 */
[----:B------:R-:W0:Y:S03]  /*1c30*/  LDC.64 R82, c[0x0][0x428] ;  /* 0x00010a00ff527b82 */ /* 0x000e260000000a00 */
[----:B------:R-:W-:Y:S01]  /*1c40*/  F2FP.BF16.F32.PACK_AB R59, R88, R59 ;  /* 0x0000003b583b723e */ /* 0x000fe200000010ff */
[C---:B0-----:R-:W-:Y:S01]  /*1c50*/  IMAD.WIDE.U32 R82, R80.reuse, 0x10, R82 ;  /* 0x0000001050527825 */ /* 0x041fe200078e0052 */
[----:B------:R-:W-:-:S04]  /*1c60*/  IADD3 R80, PT, PT, R80, 0x20, RZ ;  /* 0x0000002050507810 */ /* 0x000fc80007ffe0ff */
[----:B------:R1:W-:Y:S03]  /*1c70*/  STG.E.128 desc[UR6][R82.64], R56 ;  /* 0x0000003852007986 */ /* 0x0003e6000c101d06 */
.L_x_8547:
[----:B------:R-:W-:Y:S05]  /*1c80*/  BSYNC.RECONVERGENT B0 ;  /* 0x0000000000007941 */ /* 0x000fea0003800200 */
.L_x_8546:
[----:B------:R-:W-:Y:S01]  /*1c90*/  ISETP.GE.U32.AND P1, PT, R78, 0x40, PT ;  /* 0x000000404e00780c */ /* 0x000fe20003f26070 */
[----:B------:R-:W-:-:S12]  /*1ca0*/  BSSY.RECONVERGENT B0, `(.L_x_8548) ;  /* 0x0000032000007945 */ /* 0x000fd80003800200 */
[----:B------:R-:W-:Y:S05]  /*1cb0*/  @!P1 BRA `(.L_x_8549) ;  /* 0x0000000000c09947 */ /* 0x000fea0003800000 */
[--C-:B------:R-:W-:Y:S01]  /*1cc0*/  FADD.FTZ R85, R41, -R81.reuse ;  /* 0x8000005129557221 */ /* 0x100fe20000010000 */
[--C-:B01----:R-:W-:Y:S01]  /*1cd0*/  FADD.FTZ R57, R40, -R81.reuse ;  /* 0x8000005128397221 */ /* 0x103fe20000010000 */
        /* <DEDUP_REMOVED lines=46> */
.L_x_8549:
[----:B------:R-:W-:Y:S05]  /*1fc0*/  BSYNC.RECONVERGENT B0 ;  /* 0x0000000000007941 */ /* 0x000fea0003800200 */
.L_x_8548:
[----:B------:R-:W-:Y:S04]  /*1fd0*/  BSSY.RECONVERGENT B0, `(.L_x_8550) ;  /* 0x0000031000007945 */ /* 0x000fe80003800200 */
[----:B------:R-:W-:Y:S05]  /*1fe0*/  @!P2 BRA `(.L_x_8551) ;  /* 0x0000000000bca947 */ /* 0x000fea0003800000 */
[--C-:B012---:R-:W-:Y:S01]  /*1ff0*/  FADD.FTZ R57, R48, -R81.reuse ;  /* 0x8000005130397221 */ /* 0x107fe20000010000 */
[----:B------:R-:W-:Y:S01]  /*2000*/  SHF.L.U32 R82, R20, 0x10, RZ ;  /* 0x0000001014527819 */ /* 0x000fe200000006ff */
[--C-:B------:R-:W-:Y:S01]  /*2010*/  FADD.FTZ R59, R50, -R81.reuse ;  /* 0x80000051323b7221 */ /* 0x100fe20000010000 */
[----:B------:R-:W-:Y:S01]  /*2020*/  SHF.L.U32 R56, R16, 0x10, RZ ;  /* 0x0000001010387819 */ /* 0x000fe200000006ff */
[C---:B------:R-:W-:Y:S01]  /*2030*/  FMUL.FTZ R57, R84.reuse, R57 ;  /* 0x0000003954397220 */ /* 0x040fe20000410000 */
        /* <DEDUP_REMOVED lines=8> */
[----:B------:R-:W-:Y:S01]  /*20c0*/  FMUL.FTZ R57, R84, R57 ;  /* 0x0000003954397220 */ /* 0x000fe20000410000 */
[--C-:B------:R-:W-:Y:S01]  /*20d0*/  FADD.FTZ R59, R52, -R81.reuse ;  /* 0x80000051343b7221 */ /* 0x100fe20000010000 */
[----:B------:R-:W-:Y:S02]  /*20e0*/  SHF.L.U32 R85, R18, 0x10, RZ ;  /* 0x0000001012557819 */ /* 0x000fe400000006ff */
[----:B------:R-:W-:Y:S01]  /*20f0*/  FFMA.FTZ R83, R57, R56, R58 ;  /* 0x0000003839537223 */ /* 0x000fe2000001003a */
[----:B------:R-:W-:Y:S01]  /*2100*/  FMUL.FTZ R58, R84, R59 ;  /* 0x0000003b543a7220 */ /* 0x000fe20000410000 */
[----:B------:R-:W-:Y:S01]  /*2110*/  SHF.L.U32 R57, R22, 0x10, RZ ;  /* 0x0000001016397819 */ /* 0x000fe200000006ff */
[----:B------:R-:W-:Y:S01]  /*2120*/  FADD.FTZ R59, R53, -R81 ;  /* 0x80000051353b7221 */ /* 0x000fe20000010000 */
[----:B------:R-:W-:-:S02]  /*2130*/  SHF.L.U32 R56, R73, 0x10, RZ ;  /* 0x0000001049387819 */ /* 0x000fc400000006ff */
[----:B------:R-:W-:Y:S01]  /*2140*/  SHF.L.U32 R88, R74, 0x10, RZ ;  /* 0x000000104a587819 */ /* 0x000fe200000006ff */
[----:B------:R-:W-:Y:S01]  /*2150*/  FMUL.FTZ R59, R84, R59 ;  /* 0x0000003b543b7220 */ /* 0x000fe20000410000 */
[----:B------:R-:W-:Y:S01]  /*2160*/  FFMA.FTZ R58, R58, R57, R85 ;  /* 0x000000393a3a7223 */ /* 0x000fe20000010055 */
[----:B------:R-:W-:Y:S01]  /*2170*/  FADD.FTZ R57, R54, -R81 ;  /* 0x8000005136397221 */ /* 0x000fe20000010000 */
[----:B------:R-:W-:Y:S01]  /*2180*/  SHF.L.U32 R90, R76, 0x10, RZ ;  /* 0x000000104c5a7819 */ /* 0x000fe200000006ff */
[----:B------:R-:W-:Y:S01]  /*2190*/  FFMA.FTZ R85, R59, R56, R88 ;  /* 0x000000383b557223 */ /* 0x000fe20000010058 */
[----:B------:R-:W-:Y:S01]  /*21a0*/  SHF.L.U32 R56, R23, 0x10, RZ ;  /* 0x0000001017387819 */ /* 0x000fe200000006ff */
[----:B------:R-:W-:Y:S01]  /*21b0*/  FMUL.FTZ R57, R84, R57 ;  /* 0x0000003954397220 */ /* 0x000fe20000410000 */
[----:B------:R-:W-:Y:S02]  /*21c0*/  SHF.L.U32 R88, R19, 0x10, RZ ;  /* 0x0000001013587819 */ /* 0x000fe400000006ff */
[----:B------:R-:W-:-:S03]  /*21d0*/  F2FP.BF16.F32.PACK_AB R58, R85, R58 ;  /* 0x0000003a553a723e */ /* 0x000fc600000010ff */
[----:B------:R-:W-:Y:S01]  /*21e0*/  FFMA.FTZ R59, R57, R56, R88 ;  /* 0x00000038393b7223 */ /* 0x000fe20000010058 */
[--C-:B------:R-:W-:Y:S01]  /*21f0*/  FADD.FTZ R57, R55, -R81.reuse ;  /* 0x8000005137397221 */ /* 0x100fe20000010000 */
[----:B------:R-:W-:Y:S01]  /*2200*/  SHF.L.U32 R88, R75, 0x10, RZ ;  /* 0x000000104b587819 */ /* 0x000fe200000006ff */
[----:B------:R-:W-:Y:S02]  /*2210*/  FADD.FTZ R81, R49, -R81 ;  /* 0x8000005131517221 */ /* 0x000fe40000010000 */
[C---:B------:R-:W-:Y:S02]  /*2220*/  FMUL.FTZ R87, R84.reuse, R57 ;  /* 0x0000003954577220 */ /* 0x040fe40000410000 */
[----:B------:R-:W0:Y:S01]  /*2230*/  LDC.64 R56, c[0x0][0x428] ;  /* 0x00010a00ff387b82 */ /* 0x000e220000000a00 */
[----:B------:R-:W-:Y:S01]  /*2240*/  FMUL.FTZ R81, R84, R81 ;  /* 0x0000005154517220 */ /* 0x000fe20000410000 */
[----:B------:R-:W-:Y:S01]  /*2250*/  FFMA.FTZ R90, R87, R88, R90 ;  /* 0x00000058575a7223 */ /* 0x000fe2000001005a */
[----:B------:R-:W-:-:S02]  /*2260*/  SHF.L.U32 R84, R69, 0x10, RZ ;  /* 0x0000001045547819 */ /* 0x000fc400000006ff */
[----:B------:R-:W-:Y:S02]  /*2270*/  SHF.L.U32 R88, R70, 0x10, RZ ;  /* 0x0000001046587819 */ /* 0x000fe400000006ff */
[----:B------:R-:W-:-:S03]  /*2280*/  F2FP.BF16.F32.PACK_AB R59, R90, R59 ;  /* 0x0000003b5a3b723e */ /* 0x000fc600000010ff */
[----:B------:R-:W-:Y:S01]  /*2290*/  FFMA.FTZ R87, R81, R84, R88 ;  /* 0x0000005451577223 */ /* 0x000fe20000010058 */
[----:B0-----:R-:W-:Y:S01]  /*22a0*/  IMAD.WIDE.U32 R80, R80, 0x10, R56 ;  /* 0x0000001050507825 */ /* 0x001fe200078e0038 */
[----:B------:R-:W-:-:S03]  /*22b0*/  F2FP.BF16.F32.PACK_AB R57, R83, R86 ;  /* 0x000000565339723e */ /* 0x000fc600000010ff */
[----:B------:R-:W-:-:S05]  /*22c0*/  F2FP.BF16.F32.PACK_AB R56, R87, R82 ;  /* 0x000000525738723e */ /* 0x000fca00000010ff */
[----:B------:R3:W-:Y:S02]  /*22d0*/  STG.E.128 desc[UR6][R80.64], R56 ;  /* 0x0000003850007986 */ /* 0x0007e4000c101d06 */
.L_x_8551:
[----:B------:R-:W-:Y:S05]  /*22e0*/  BSYNC.RECONVERGENT B0 ;  /* 0x0000000000007941 */ /* 0x000fea0003800200 */
.L_x_8550:
[----:B0123--:R-:W0:Y:S02]  /*22f0*/  LDC.64 R56, c[0x0][0x380] ;  /* 0x0000e000ff387b82 */ /* 0x00fe240000000a00 */
[----:B0-----:R-:W-:-:S04]  /*2300*/  LEA R77, R56, R77, 0x2 ;  /* 0x0000004d384d7211 */ /* 0x001fc800078e10ff */
[----:B------:R-:W-:-:S13]  /*2310*/  ISETP.GE.AND P1, PT, R77, R57, PT ;  /* 0x000000394d00720c */ /* 0x000fda0003f26270 */
[----:B------:R-:W-:Y:S05]  /*2320*/  @!P1 BRA `(.L_x_8552) ;  /* 0xffffffe000cc9947 */ /* 0x000fea000383ffff */
[----:B------:R-:W-:Y:S05]  /*2330*/  EXIT ;  /* 0x000000000000794d */ /* 0x000fea0003800000 */
.L_x_8545:
        /* <DEDUP_REMOVED lines=8> */
.L_x_8554:
[----:B------:R-:W-:Y:S05]  /*23c0*/  BSYNC B0 ;  /* 0x0000000000007941 */ /* 0x000fea0003800000 */
.L_x_8553:
        /* <DEDUP_REMOVED lines=9> */
.L_x_8555:
[----:B------:R-:W-:Y:S01]  /*2460*/  HFMA2 R88, -RZ, RZ, 0, 2.384185791015625e-07 ;  /* 0x00000004ff587431 */ /* 0x000fe200000001ff */
[----:B------:R-:W-:-:S05]  /*2470*/  MOV R59, R85 ;  /* 0x00000055003b7202 */ /* 0x000fca0000000f00 */
[----:B------:R-:W-:-:S05]  /*2480*/  FADD.FTZ R59, R58, R59 ;  /* 0x0000003b3a3b7221 */ /* 0x000fca0000010000 */
[----:B------:R-:W-:-:S07]  /*2490*/  MOV R87, R59 ;  /* 0x0000003b00577202 */ /* 0x000fce0000000f00 */
[----:B------:R-:W-:Y:S05]  /*24a0*/  WARPSYNC.COLLECTIVE R86, `(.L_x_8556) ;  /* 0x0000000056087348 */ /* 0x000fea0003c00000 */
[----:B------:R0:W1:Y:S02]  /*24b0*/  SHFL.BFLY P6, R85, R87, R88, R89 ;  /* 0x0c00005857557389 */ /* 0x00006400000c0059 */
[----:B01----:R-:W-:Y:S05]  /*24c0*/  ENDCOLLECTIVE ;  /* 0x000000000000791b */ /* 0x003fea0003800000 */
.L_x_8556:
[----:B------:R-:W-:Y:S01]  /*24d0*/  HFMA2 R88, -RZ, RZ, 0, 4.76837158203125e-07 ;  /* 0x00000008ff587431 */ /* 0x000fe200000001ff */
[----:B------:R-:W-:-:S05]  /*24e0*/  MOV R56, R85 ;  /* 0x0000005500387202 */ /* 0x000fca0000000f00 */
[----:B------:R-:W-:-:S05]  /*24f0*/  FADD.FTZ R82, R59, R56 ;  /* 0x000000383b527221 */ /* 0x000fca0000010000 */
[----:B------:R-:W-:-:S07]  /*2500*/  MOV R87, R82 ;  /* 0x0000005200577202 */ /* 0x000fce0000000f00 */
[----:B------:R-:W-:Y:S05]  /*2510*/  WARPSYNC.COLLECTIVE R86, `(.L_x_8557) ;  /* 0x0000000056087348 */ /* 0x000fea0003c00000 */
[----:B------:R0:W1:Y:S02]  /*2520*/  SHFL.BFLY P6, R85, R87, R88, R89 ;  /* 0x0c00005857557389 */ /* 0x00006400000c0059 */
[----:B01----:R-:W-:Y:S05]  /*2530*/  ENDCOLLECTIVE ;  /* 0x000000000000791b */ /* 0x003fea0003800000 */
.L_x_8557:
        /* <DEDUP_REMOVED lines=8> */
.L_x_8558:
        /* <DEDUP_REMOVED lines=57> */
.L_x_8559:
[----:B------:R-:W-:Y:S01]  /*2950*/  HFMA2 R88, -RZ, RZ, 0, 1.1920928955078125e-07 ;  /* 0x00000002ff587431 */ /* 0x000fe200000001ff */
[----:B------:R-:W-:-:S05]  /*2960*/  MOV R57, R85 ;  /* 0x0000005500397202 */ /* 0x000fca0000000f00 */
[----:B------:R-:W-:-:S05]  /*2970*/  FADD.FTZ R57, R56, R57 ;  /* 0x0000003938397221 */ /* 0x000fca0000010000 */
[----:B------:R-:W-:-:S07]  /*2980*/  MOV R87, R57 ;  /* 0x0000003900577202 */ /* 0x000fce0000000f00 */
[----:B------:R-:W-:Y:S05]  /*2990*/  WARPSYNC.COLLECTIVE R86, `(.L_x_8560) ;  /* 0x0000000056087348 */ /* 0x000fea0003c00000 */
[----:B------:R0:W1:Y:S02]  /*29a0*/  SHFL.BFLY P6, R85, R87, R88, R89 ;  /* 0x0c00005857557389 */ /* 0x00006400000c0059 */
[----:B01----:R-:W-:Y:S05]  /*29b0*/  ENDCOLLECTIVE ;  /* 0x000000000000791b */ /* 0x003fea0003800000 */
.L_x_8560:
[----:B------:R-:W-:Y:S01]  /*29c0*/  HFMA2 R88, -RZ, RZ, 0, 2.384185791015625e-07 ;  /* 0x00000004ff587431 */ /* 0x000fe200000001ff */
[----:B------:R-:W-:-:S05]  /*29d0*/  MOV R58, R85 ;  /* 0x00000055003a7202 */ /* 0x000fca0000000f00 */
[----:B------:R-:W-:-:S05]  /*29e0*/  FADD.FTZ R58, R57, R58 ;  /* 0x0000003a393a7221 */ /* 0x000fca0000010000 */
[----:B------:R-:W-:-:S07]  /*29f0*/  MOV R87, R58 ;  /* 0x0000003a00577202 */ /* 0x000fce0000000f00 */
[----:B------:R-:W-:Y:S05]  /*2a00*/  WARPSYNC.COLLECTIVE R86, `(.L_x_8561) ;  /* 0x0000000056087348 */ /* 0x000fea0003c00000 */
[----:B------:R0:W1:Y:S02]  /*2a10*/  SHFL.BFLY P6, R85, R87, R88, R89 ;  /* 0x0c00005857557389 */ /* 0x00006400000c0059 */
[----:B01----:R-:W-:Y:S05]  /*2a20*/  ENDCOLLECTIVE ;  /* 0x000000000000791b */ /* 0x003fea0003800000 */
.L_x_8561:
[----:B------:R-:W-:Y:S01]  /*2a30*/  HFMA2 R88, -RZ, RZ, 0, 4.76837158203125e-07 ;  /* 0x00000008ff587431 */ /* 0x000fe200000001ff */
[----:B------:R-:W-:-:S05]  /*2a40*/  MOV R59, R85 ;  /* 0x00000055003b7202 */ /* 0x000fca0000000f00 */
[----:B------:R-:W-:-:S05]  /*2a50*/  FADD.FTZ R59, R58, R59 ;  /* 0x0000003b3a3b7221 */ /* 0x000fca0000010000 */
[----:B------:R-:W-:-:S07]  /*2a60*/  MOV R87, R59 ;  /* 0x0000003b00577202 */ /* 0x000fce0000000f00 */
[----:B------:R-:W-:Y:S05]  /*2a70*/  WARPSYNC.COLLECTIVE R86, `(.L_x_8562) ;  /* 0x0000000056087348 */ /* 0x000fea0003c00000 */
[----:B------:R0:W1:Y:S02]  /*2a80*/  SHFL.BFLY P6, R85, R87, R88, R89 ;  /* 0x0c00005857557389 */ /* 0x00006400000c0059 */
[----:B01----:R-:W-:Y:S05]  /*2a90*/  ENDCOLLECTIVE ;  /* 0x000000000000791b */ /* 0x003fea0003800000 */
.L_x_8562:
[----:B------:R-:W-:Y:S01]  /*2aa0*/  HFMA2 R88, -RZ, RZ, 0, 9.5367431640625e-07 ;  /* 0x00000010ff587431 */ /* 0x000fe200000001ff */
[----:B------:R-:W-:-:S05]  /*2ab0*/  MOV R82, R85 ;  /* 0x0000005500527202 */ /* 0x000fca0000000f00 */
[----:B------:R-:W-:-:S05]  /*2ac0*/  FADD.FTZ R82, R59, R82 ;  /* 0x000000523b527221 */ /* 0x000fca0000010000 */
[----:B------:R-:W-:-:S07]  /*2ad0*/  MOV R87, R82 ;  /* 0x0000005200577202 */ /* 0x000fce0000000f00 */
[----:B------:R-:W-:Y:S05]  /*2ae0*/  WARPSYNC.COLLECTIVE R86, `(.L_x_8563) ;  /* 0x0000000056087348 */ /* 0x000fea0003c00000 */
[----:B------:R0:W1:Y:S02]  /*2af0*/  SHFL.BFLY P6, R85, R87, R88, R89 ;  /* 0x0c00005857557389 */ /* 0x00006400000c0059 */
[----:B01----:R-:W-:Y:S05]  /*2b00*/  ENDCOLLECTIVE ;  /* 0x000000000000791b */ /* 0x003fea0003800000 */
.L_x_8563:
[----:B------:R-:W-:Y:S05]  /*2b10*/  BRA `(.L_x_8564) ;  /* 0xffffffec00587947 */ /* 0x000fea000383ffff */
.L_x_8565:
        /* <DEDUP_REMOVED lines=14> */
.L_x_28750:


//--------------------- .text._ZN10layer_norm13ln_fwd_kernelINS_13Kernel_traitsI13__nv_bfloat16S2_fS2_fjLj768ELj1ELj4ELj1ELj16ENS_18Kernel_traits_baseILj768ES2_S2_fS2_fjLj128EEEEELb0ELb0ELb0ELb1EEEvNS_9FwdParamsE --------------------------
	.section	.text._ZN10layer_norm13ln_fwd_kernelINS_13Kernel_traitsI13__nv_bfloat16S2_fS2_fjLj768ELj1ELj4ELj1ELj16ENS_18Kernel_traits_baseILj768ES2_S2_fS2_fjLj128EEEEELb0ELb0ELb0ELb1EEEvNS_9FwdParamsE,"ax",@progbits
	.align	128
        .global         _ZN10layer_norm13ln_fwd_kernelINS_13Kernel_traitsI13__nv_bfloat16S2_fS2_fjLj768ELj1ELj4ELj1ELj16ENS_18Kernel_traits_baseILj768ES2_S2_fS2_fjLj128EEEEELb0ELb0ELb0ELb1EEEvNS_9FwdParamsE
        .type           _ZN10layer_norm13ln_fwd_kernelINS_13Kernel_traitsI13__nv_bfloat16S2_fS2_fjLj768ELj1ELj4ELj1ELj16ENS_18Kernel_traits_baseILj768ES2_S2_fS2_fjLj128EEEEELb0ELb0ELb0ELb1EEEvNS_9FwdParamsE,@function
        .size           _ZN10layer_norm13ln_fwd_kernelINS_13Kernel_traitsI13__nv_bfloat16S2_fS2_fjLj768ELj1ELj4ELj1ELj16ENS_18Kernel_traits_baseILj768ES2_S2_fS2_fjLj128EEEEELb0ELb0ELb0ELb1EEEvNS_9FwdParamsE,(.L_x_28751 - _ZN10layer_norm13ln_fwd_kernelINS_13Kernel_traitsI13__nv_bfloat16S2_fS2_fjLj768ELj1ELj4ELj1ELj16ENS_18Kernel_traits_baseILj768ES2_S2_fS2_fjLj128EEEEELb0ELb0ELb0ELb1EEEvNS_9FwdParamsE)
        .other          _ZN10layer_norm13ln_fwd_kernelINS_13Kernel_traitsI13__nv_bfloat16S2_fS2_fjLj768ELj1ELj4ELj1ELj16ENS_18Kernel_traits_baseILj768ES2_S2_fS2_fjLj128EEEEELb0ELb0ELb0ELb1EEEvNS_9FwdParamsE,@"STO_CUDA_ENTRY STV_DEFAULT"
_ZN10layer_norm13ln_fwd_kernelINS_13Kernel_traitsI13__nv_bfloat16S2_fS2_fjLj768ELj1ELj4ELj1ELj16ENS_18Kernel_traits_baseILj768ES2_S2_fS2_fjLj128EEEEELb0ELb0ELb0ELb1EEEvNS_9FwdParamsE:
.text._ZN10layer_norm13ln_fwd_kernelINS_13Kernel_traitsI13__nv_bfloat16S2_fS2_fjLj768ELj1ELj4ELj1ELj16ENS_18Kernel_traits_baseILj768ES2_S2_fS2_fjLj128EEEEELb0ELb0ELb0ELb1EEEvNS_9FwdParamsE:
        /* <DEDUP_REMOVED lines=23> */
[-C--:B---3--:R-:W-:Y:S02]  /*0170*/  @P0 MOV R77, R72.reuse ;  /* 0x00000048004d0202 */ /* 0x088fe40000000f00 */
[----:B------:R-:W-:Y:S02]  /*0180*/  @!P0 MOV R77, R72 ;  /* 0x00000048004d8202 */ /* 0x000fe40000000f00 */
[----:B------:R-:W-:-:S07]  /*0190*/  @P0 MOV R69, R74 ;  /* 0x0000004a00450202 */ /* 0x000fce0000000f00 */
[----:B----4-:R-:W-:Y:S05]  /*01a0*/  @P1 EXIT ;  /* 0x000000000000194d */ /* 0x010fea0003800000 */
[----:B------:R-:W0:Y:S01]  /*01b0*/  LDCU.64 UR4, c[0x0][0x3e0] ;  /* 0x00007c00ff0477ac */ /* 0x000e220008000a00 */
[----:B-----5:R-:W-:Y:S02]  /*01c0*/  @!P0 CS2R R66, SRZ ;  /* 0x0000000000428805 */ /* 0x020fe4000001ff00 */
[----:B------:R-:W-:Y:S02]  /*01d0*/  @!P0 CS2R R64, SRZ ;  /* 0x0000000000408805 */ /* 0x000fe4000001ff00 */
[----:B------:R-:W-:Y:S02]  /*01e0*/  @!P0 CS2R R50, SRZ ;  /* 0x0000000000328805 */ /* 0x000fe4000001ff00 */
[----:B------:R-:W-:Y:S02]  /*01f0*/  @!P0 CS2R R48, SRZ ;  /* 0x0000000000308805 */ /* 0x000fe4000001ff00 */
[----:B------:R-:W-:Y:S02]  /*0200*/  @!P0 CS2R R10, SRZ ;  /* 0x00000000000a8805 */ /* 0x000fe4000001ff00 */
[----:B------:R-:W-:-:S02]  /*0210*/  @!P0 CS2R R8, SRZ ;  /* 0x0000000000088805 */ /* 0x000fc4000001ff00 */
[----:B------:R-:W-:Y:S02]  /*0220*/  @P0 MOV R29, R75 ;  /* 0x0000004b001d0202 */ /* 0x000fe40000000f00 */
[----:B------:R-:W-:Y:S02]  /*0230*/  @P0 MOV R61, R56 ;  /* 0x00000038003d0202 */ /* 0x000fe40000000f00 */
[----:B------:R-:W-:Y:S02]  /*0240*/  @P0 MOV R53, R58 ;  /* 0x0000003a00350202 */ /* 0x000fe40000000f00 */
[----:B------:R-:W-:Y:S02]  /*0250*/  @P0 MOV R26, R59 ;  /* 0x0000003b001a0202 */ /* 0x000fe40000000f00 */
[----:B------:R-:W-:Y:S02]  /*0260*/  @P0 MOV R23, R16 ;  /* 0x0000001000170202 */ /* 0x000fe40000000f00 */
[----:B------:R-:W-:Y:S01]  /*0270*/  @P0 MOV R14, R17 ;  /* 0x00000011000e0202 */ /* 0x000fe20000000f00 */
[----:B0-----:R-:W-:Y:S01]  /*0280*/  UISETP.NE.U32.AND UP0, UPT, UR4, URZ, UPT ;  /* 0x000000ff0400728c */ /* 0x001fe2000bf05070 */
[----:B------:R-:W-:-:S02]  /*0290*/  @P0 MOV R15, R18 ;  /* 0x00000012000f0202 */ /* 0x000fc40000000f00 */
[----:B------:R-:W-:Y:S01]  /*02a0*/  @!P0 MOV R69, R74 ;  /* 0x0000004a00458202 */ /* 0x000fe20000000f00 */
[----:B------:R-:W-:Y:S01]  /*02b0*/  UISETP.NE.AND.EX UP0, UPT, UR5, URZ, UPT, UP0 ;  /* 0x000000ff0500728c */ /* 0x000fe2000bf05300 */
        /* <DEDUP_REMOVED lines=31> */
[----:B------:R-:W-:Y:S06]  /*04b0*/  BRA.U UP0, `(.L_x_8566) ;  /* 0x0000001900387547 */ /* 0x000fec000b800000 */
[----:B------:R-:W0:Y:S01]  /*04c0*/  LDCU.64 UR4, c[0x0][0x3a0] ;  /* 0x00007400ff0477ac */ /* 0x000e220008000a00 */
[----:B------:R-:W-:Y:S02]  /*04d0*/  SHF.L.U32 R3, R66, 0x10, RZ ;  /* 0x0000001042037819 */ /* 0x000fe400000006ff */
[----:B------:R-:W-:Y:S01]  /*04e0*/  SHF.L.U32 R0, R64, 0x10, RZ ;  /* 0x0000001040007819 */ /* 0x000fe200000006ff */
[----:B------:R-:W1:Y:S01]  /*04f0*/  LDCU.U8 UR8, c[0x0][0x410] ;  /* 0x00008200ff0877ac */ /* 0x000e620008000000 */
[----:B------:R-:W-:Y:S02]  /*0500*/  SHF.L.U32 R2, R65, 0x10, RZ ;  /* 0x0000001041027819 */ /* 0x000fe400000006ff */
[----:B------:R-:W-:Y:S02]  /*0510*/  SHF.L.U32 R74, R72, 0x10, RZ ;  /* 0x00000010484a7819 */ /* 0x000fe400000006ff */
[----:B------:R-:W-:Y:S02]  /*0520*/  SHF.L.U32 R66, R63, 0x10, RZ ;  /* 0x000000103f427819 */ /* 0x000fe400000006ff */
[----:B------:R-:W-:-:S02]  /*0530*/  SHF.L.U32 R5, R48, 0x10, RZ ;  /* 0x0000001030057819 */ /* 0x000fc400000006ff */
[----:B------:R-:W-:Y:S02]  /*0540*/  SHF.L.U32 R7, R50, 0x10, RZ ;  /* 0x0000001032077819 */ /* 0x000fe400000006ff */
[----:B------:R-:W-:Y:S02]  /*0550*/  SHF.L.U32 R72, R71, 0x10, RZ ;  /* 0x0000001047487819 */ /* 0x000fe400000006ff */
[----:B------:R-:W-:Y:S01]  /*0560*/  SHF.L.U32 R65, R60, 0x10, RZ ;  /* 0x000000103c417819 */ /* 0x000fe200000006ff */
[----:B0-----:R-:W-:Y:S01]  /*0570*/  UISETP.NE.U32.AND UP0, UPT, UR4, URZ, UPT ;  /* 0x000000ff0400728c */ /* 0x001fe2000bf05070 */
[----:B------:R-:W-:Y:S01]  /*0580*/  SHF.L.U32 R64, R61, 0x10, RZ ;  /* 0x000000103d407819 */ /* 0x000fe200000006ff */
[----:B------:R-:W0:Y:S01]  /*0590*/  LDCU UR4, c[0x0][0x388] ;  /* 0x00007100ff0477ac */ /* 0x000e220008000800 */
[----:B------:R-:W-:Y:S02]  /*05a0*/  SHF.L.U32 R63, R59, 0x10, RZ ;  /* 0x000000103b3f7819 */ /* 0x000fe400000006ff */
[----:B------:R-:W-:Y:S01]  /*05b0*/  SHF.L.U32 R4, R67, 0x10, RZ ;  /* 0x0000001043047819 */ /* 0x000fe200000006ff */
[----:B------:R-:W-:Y:S01]  /*05c0*/  UISETP.NE.AND.EX UP0, UPT, UR5, URZ, UPT, UP0 ;  /* 0x000000ff0500728c */ /* 0x000fe2000bf05300 */
[----:B------:R-:W-:Y:S01]  /*05d0*/  SHF.L.U32 R6, R49, 0x10, RZ ;  /* 0x0000001031067819 */ /* 0x000fe200000006ff */
[----:B------:R-:W2:Y:S01]  /*05e0*/  LDCU UR5, c[0x0][0x448] ;  /* 0x00008900ff0577ac */ /* 0x000ea20008000800 */
        /* <DEDUP_REMOVED lines=34> */
[----:B012---:R-:W-:-:S07]  /*0810*/  SHF.L.U32 R46, R46, 0x10, RZ ;  /* 0x000000102e2e7819 */ /* 0x007fce00000006ff */
.L_x_8574:
[----:B0-2---:R-:W0:Y:S01]  /*0820*/  LDC.64 R36, c[0x0][0x390] ;  /* 0x0000e400ff247b82 */ /* 0x005e220000000a00 */
[----:B------:R-:W-:-:S05]  /*0830*/  IMAD R16, R76, UR4, RZ ;  /* 0x000000044c107c24 */ /* 0x000fca000f8e02ff */
[----:B------:R-:W-:-:S04]  /*0840*/  SHF.R.S32.HI R17, RZ, 0x1f, R16 ;  /* 0x0000001fff117819 */ /* 0x000fc80000011410 */
[----:B------:R-:W-:-:S04]  /*0850*/  LEA.HI R17, R17, R16, RZ, 0x3 ;  /* 0x0000001011117211 */ /* 0x000fc800078f18ff */
[----:B------:R-:W-:-:S05]  /*0860*/  LEA.HI.SX32 R80, R17, R78, 0x1d ;  /* 0x0000004e11507211 */ /* 0x000fca00078feaff */
[----:B0-----:R-:W-:-:S06]  /*0870*/  IMAD.WIDE.U32 R20, R80, 0x10, R36 ;  /* 0x0000001050147825 */ /* 0x001fcc00078e0024 */
[----:B------:R-:W5:Y:S01]  /*0880*/  LDG.E.128 R20, desc[UR6][R20.64] ;  /* 0x0000000614147981 */ /* 0x000f62000c1e1d00 */
[----:B------:R-:W-:Y:S05]  /*0890*/  BRA.U !UP0, `(.L_x_8567) ;  /* 0x0000000108647547 */ /* 0x000fea000b800000 */
[----:B------:R-:W0:Y:S02]  /*08a0*/  LDC.64 R28, c[0x0][0x3a0] ;  /* 0x0000e800ff1c7b82 */ /* 0x000e240000000a00 */
[----:B0-----:R-:W-:-:S05]  /*08b0*/  IMAD.WIDE.U32 R28, R80, 0x20, R28 ;  /* 0x00000020501c7825 */ /* 0x001fca00078e001c */
[----:B------:R-:W2:Y:S04]  /*08c0*/  LDG.E.128 R16, desc[UR6][R28.64] ;  /* 0x000000061c107981 */ /* 0x000ea8000c1e1d00 */
[----:B------:R0:W3:Y:S01]  /*08d0*/  LDG.E.128 R24, desc[UR6][R28.64+0x10] ;  /* 0x000010061c187981 */ /* 0x0000e2000c1e1d00 */
[C---:B-----5:R-:W-:Y:S02]  /*08e0*/  PRMT R30, R20.reuse, 0x7632, R30 ;  /* 0x00007632141e7816 */ /* 0x060fe4000000001e */
[----:B------:R-:W-:Y:S02]  /*08f0*/  SHF.L.U32 R31, R20, 0x10, RZ ;  /* 0x00000010141f7819 */ /* 0x000fe400000006ff */
[----:B------:R-:W-:Y:S02]  /*0900*/  PRMT R20, R21, 0x7632, R20 ;  /* 0x0000763215147816 */ /* 0x000fe40000000014 */
[----:B------:R-:W-:-:S02]  /*0910*/  PRMT R32, R22, 0x7632, R32 ;  /* 0x0000763216207816 */ /* 0x000fc40000000020 */
[----:B------:R-:W-:Y:S02]  /*0920*/  SHF.L.U32 R33, R22, 0x10, RZ ;  /* 0x0000001016217819 */ /* 0x000fe400000006ff */
[----:B------:R-:W-:Y:S02]  /*0930*/  PRMT R22, R23, 0x7632, R22 ;  /* 0x0000763217167816 */ /* 0x000fe40000000016 */
[----:B------:R-:W-:Y:S02]  /*0940*/  SHF.L.U32 R21, R21, 0x10, RZ ;  /* 0x0000001015157819 */ /* 0x000fe400000006ff */
[----:B------:R-:W-:Y:S02]  /*0950*/  SHF.L.U32 R23, R23, 0x10, RZ ;  /* 0x0000001017177819 */ /* 0x000fe400000006ff */
[----:B------:R-:W-:Y:S02]  /*0960*/  SHF.L.U32 R20, R20, 0x10, RZ ;  /* 0x0000001014147819 */ /* 0x000fe400000006ff */
[----:B------:R-:W-:-:S02]  /*0970*/  SHF.L.U32 R30, R30, 0x10, RZ ;  /* 0x000000101e1e7819 */ /* 0x000fc400000006ff */
[----:B------:R-:W-:Y:S02]  /*0980*/  SHF.L.U32 R32, R32, 0x10, RZ ;  /* 0x0000001020207819 */ /* 0x000fe400000006ff */
[----:B0-----:R-:W-:Y:S01]  /*0990*/  SHF.L.U32 R28, R22, 0x10, RZ ;  /* 0x00000010161c7819 */ /* 0x001fe200000006ff */
[----:B--2---:R-:W-:Y:S01]  /*09a0*/  FADD.FTZ R18, R18, R21 ;  /* 0x0000001512127221 */ /* 0x004fe20000010000 */
[----:B------:R-:W-:Y:S01]  /*09b0*/  FADD.FTZ R19, R19, R20 ;  /* 0x0000001413137221 */ /* 0x000fe20000010000 */
[----:B------:R-:W-:Y:S01]  /*09c0*/  FADD.FTZ R16, R16, R31 ;  /* 0x0000001f10107221 */ /* 0x000fe20000010000 */
[----:B------:R-:W-:Y:S01]  /*09d0*/  FADD.FTZ R17, R17, R30 ;  /* 0x0000001e11117221 */ /* 0x000fe20000010000 */
[----:B---3--:R-:W-:Y:S01]  /*09e0*/  FADD.FTZ R22, R26, R23 ;  /* 0x000000171a167221 */ /* 0x008fe20000010000 */
[----:B------:R-:W-:Y:S01]  /*09f0*/  FADD.FTZ R20, R24, R33 ;  /* 0x0000002118147221 */ /* 0x000fe20000010000 */
[----:B------:R-:W-:Y:S01]  /*0a00*/  FADD.FTZ R21, R25, R32 ;  /* 0x0000002019157221 */ /* 0x000fe20000010000 */
[----:B------:R-:W-:Y:S01]  /*0a10*/  FADD.FTZ R23, R27, R28 ;  /* 0x0000001c1b177221 */ /* 0x000fe20000010000 */
[----:B------:R-:W-:Y:S06]  /*0a20*/  BRA `(.L_x_8568) ;  /* 0x0000000000307947 */ /* 0x000fec0003800000 */
.L_x_8567:
[----:B-----5:R-:W-:Y:S02]  /*0a30*/  PRMT R17, R20, 0x7632, R17 ;  /* 0x0000763214117816 */ /* 0x020fe40000000011 */
[----:B------:R-:W-:Y:S02]  /*0a40*/  PRMT R19, R21, 0x7632, R19 ;  /* 0x0000763215137816 */ /* 0x000fe40000000013 */
[----:B------:R-:W-:Y:S02]  /*0a50*/  PRMT R24, R22, 0x7632, R24 ;  /* 0x0000763216187816 */ /* 0x000fe40000000018 */
[----:B------:R-:W-:Y:S02]  /*0a60*/  PRMT R25, R23, 0x7632, R25 ;  /* 0x0000763217197816 */ /* 0x000fe40000000019 */
[----:B------:R-:W-:Y:S02]  /*0a70*/  SHF.L.U32 R16, R20, 0x10, RZ ;  /* 0x0000001014107819 */ /* 0x000fe400000006ff */
[----:B------:R-:W-:-:S02]  /*0a80*/  SHF.L.U32 R20, R22, 0x10, RZ ;  /* 0x0000001016147819 */ /* 0x000fc400000006ff */
[----:B------:R-:W-:Y:S02]  /*0a90*/  SHF.L.U32 R18, R21, 0x10, RZ ;  /* 0x0000001015127819 */ /* 0x000fe400000006ff */
[----:B------:R-:W-:Y:S02]  /*0aa0*/  SHF.L.U32 R22, R23, 0x10, RZ ;  /* 0x0000001017167819 */ /* 0x000fe400000006ff */
[----:B------:R-:W-:Y:S02]  /*0ab0*/  SHF.L.U32 R17, R17, 0x10, RZ ;  /* 0x0000001011117819 */ /* 0x000fe400000006ff */
[----:B------:R-:W-:Y:S02]  /*0ac0*/  SHF.L.U32 R19, R19, 0x10, RZ ;  /* 0x0000001013137819 */ /* 0x000fe400000006ff */
[----:B------:R-:W-:Y:S02]  /*0ad0*/  SHF.L.U32 R21, R24, 0x10, RZ ;  /* 0x0000001018157819 */ /* 0x000fe400000006ff */
[----:B------:R-:W-:-:S07]  /*0ae0*/  SHF.L.U32 R23, R25, 0x10, RZ ;  /* 0x0000001019177819 */ /* 0x000fce00000006ff */
.L_x_8568:
[----:B------:R-:W0:Y:S01]  /*0af0*/  LDC.64 R84, c[0x0][0x3a8] ;  /* 0x0000ea00ff547b82 */ /* 0x000e220000000a00 */
[----:B------:R-:W-:-:S05]  /*0b00*/  IADD3 R81, PT, PT, R80, 0x20, RZ ;  /* 0x0000002050517810 */ /* 0x000fca0007ffe0ff */
[----:B------:R-:W-:-:S04]  /*0b10*/  IMAD.WIDE.U32 R28, R81, 0x10, R36 ;  /* 0x00000010511c7825 */ /* 0x000fc800078e0024 */
[----:B0-----:R-:W-:-:S05]  /*0b20*/  IMAD.WIDE.U32 R24, R80, 0x20, R84 ;  /* 0x0000002050187825 */ /* 0x001fca00078e0054 */
[----:B------:R0:W-:Y:S04]  /*0b30*/  STG.E.128 desc[UR6][R24.64], R16 ;  /* 0x0000001018007986 */ /* 0x0001e8000c101d06 */
[----:B------:R0:W-:Y:S04]  /*0b40*/  STG.E.128 desc[UR6][R24.64+0x10], R20 ;  /* 0x0000101418007986 */ /* 0x0001e8000c101d06 */
[----:B------:R-:W5:Y:S01]  /*0b50*/  LDG.E.128 R28, desc[UR6][R28.64] ;  /* 0x000000061c1c7981 */ /* 0x000f62000c1e1d00 */
[----:B------:R-:W-:Y:S05]  /*0b60*/  BRA.U !UP0, `(.L_x_8569) ;  /* 0x0000000108647547 */ /* 0x000fea000b800000 */
[----:B------:R-:W1:Y:S02]  /*0b70*/  LDC.64 R38, c[0x0][0x3a0] ;  /* 0x0000e800ff267b82 */ /* 0x000e640000000a00 */
[----:B-1----:R-:W-:-:S05]  /*0b80*/  IMAD.WIDE.U32 R38, R81, 0x20, R38 ;  /* 0x0000002051267825 */ /* 0x002fca00078e0026 */
[----:B0-----:R-:W2:Y:S04]  /*0b90*/  LDG.E.128 R24, desc[UR6][R38.64] ;  /* 0x0000000626187981 */ /* 0x001ea8000c1e1d00 */
        /* <DEDUP_REMOVED lines=22> */
.L_x_8569:
[----:B0----5:R-:W-:Y:S02]  /*0d00*/  PRMT R25, R28, 0x7632, R25 ;  /* 0x000076321c197816 */ /* 0x021fe40000000019 */
        /* <DEDUP_REMOVED lines=11> */
.L_x_8570:
[----:B------:R-:W-:Y:S01]  /*0dc0*/  IADD3 R83, PT, PT, R80, 0x40, RZ ;  /* 0x0000004050537810 */ /* 0x000fe20007ffe0ff */
[----:B------:R-:W-:-:S04]  /*0dd0*/  IMAD.WIDE.U32 R32, R81, 0x20, R84 ;  /* 0x0000002051207825 */ /* 0x000fc800078e0054 */
[----:B------:R-:W-:Y:S01]  /*0de0*/  IMAD.WIDE.U32 R36, R83, 0x10, R36 ;  /* 0x0000001053247825 */ /* 0x000fe200078e0024 */
[----:B------:R0:W-:Y:S04]  /*0df0*/  STG.E.128 desc[UR6][R32.64], R24 ;  /* 0x0000001820007986 */ /* 0x0001e8000c101d06 */
[----:B------:R0:W-:Y:S04]  /*0e00*/  STG.E.128 desc[UR6][R32.64+0x10], R28 ;  /* 0x0000101c20007986 */ /* 0x0001e8000c101d06 */
[----:B------:R-:W5:Y:S01]  /*0e10*/  LDG.E.128 R36, desc[UR6][R36.64] ;  /* 0x0000000624247981 */ /* 0x000f62000c1e1d00 */
[----:B------:R-:W-:Y:S05]  /*0e20*/  BRA.U !UP0, `(.L_x_8571) ;  /* 0x0000000108647547 */ /* 0x000fea000b800000 */
[----:B------:R-:W1:Y:S02]  /*0e30*/  LDC.64 R86, c[0x0][0x3a0] ;  /* 0x0000e800ff567b82 */ /* 0x000e640000000a00 */
[----:B-1----:R-:W-:-:S05]  /*0e40*/  IMAD.WIDE.U32 R86, R83, 0x20, R86 ;  /* 0x0000002053567825 */ /* 0x002fca00078e0056 */
[----:B0-----:R-:W2:Y:S04]  /*0e50*/  LDG.E.128 R32, desc[UR6][R86.64] ;  /* 0x0000000656207981 */ /* 0x001ea8000c1e1d00 */
[----:B------:R-:W3:Y:S01]  /*0e60*/  LDG.E.128 R40, desc[UR6][R86.64+0x10] ;  /* 0x0000100656287981 */ /* 0x000ee2000c1e1d00 */
[C---:B-----5:R-:W-:Y:S02]  /*0e70*/  SHF.L.U32 R79, R36.reuse, 0x10, RZ ;  /* 0x00000010244f7819 */ /* 0x060fe400000006ff */
[----:B------:R-:W-:-:S04]  /*0e80*/  PRMT R36, R36, 0x7632, R36 ;  /* 0x0000763224247816 */ /* 0x000fc80000000024 */
[----:B------:R-:W-:Y:S01]  /*0e90*/  SHF.L.U32 R36, R36, 0x10, RZ ;  /* 0x0000001024247819 */ /* 0x000fe200000006ff */
[--C-:B--2---:R-:W-:Y:S01]  /*0ea0*/  FADD.FTZ R32, R32, R79.reuse ;  /* 0x0000004f20207221 */ /* 0x104fe20000010000 */
[----:B------:R-:W-:-:S03]  /*0eb0*/  PRMT R79, R37, 0x7632, R79 ;  /* 0x00007632254f7816 */ /* 0x000fc6000000004f */
[--C-:B------:R-:W-:Y:S01]  /*0ec0*/  FADD.FTZ R33, R33, R36.reuse ;  /* 0x0000002421217221 */ /* 0x100fe20000010000 */
[----:B------:R-:W-:Y:S02]  /*0ed0*/  SHF.L.U32 R37, R37, 0x10, RZ ;  /* 0x0000001025257819 */ /* 0x000fe400000006ff */
[----:B------:R-:W-:Y:S02]  /*0ee0*/  SHF.L.U32 R82, R79, 0x10, RZ ;  /* 0x000000104f527819 */ /* 0x000fe400000006ff */
[----:B------:R-:W-:Y:S01]  /*0ef0*/  PRMT R36, R38, 0x7632, R36 ;  /* 0x0000763226247816 */ /* 0x000fe20000000024 */
[----:B------:R-:W-:Y:S01]  /*0f00*/  FADD.FTZ R34, R34, R37 ;  /* 0x0000002522227221 */ /* 0x000fe20000010000 */
[----:B------:R-:W-:Y:S01]  /*0f10*/  PRMT R79, R39, 0x7632, R79 ;  /* 0x00007632274f7816 */ /* 0x000fe2000000004f */
[----:B------:R-:W-:Y:S01]  /*0f20*/  FADD.FTZ R35, R35, R82 ;  /* 0x0000005223237221 */ /* 0x000fe20000010000 */
[----:B------:R-:W-:Y:S02]  /*0f30*/  SHF.L.U32 R37, R38, 0x10, RZ ;  /* 0x0000001026257819 */ /* 0x000fe400000006ff */
[----:B------:R-:W-:-:S02]  /*0f40*/  SHF.L.U32 R36, R36, 0x10, RZ ;  /* 0x0000001024247819 */ /* 0x000fc400000006ff */
[----:B------:R-:W-:Y:S01]  /*0f50*/  SHF.L.U32 R39, R39, 0x10, RZ ;  /* 0x0000001027277819 */ /* 0x000fe200000006ff */
[----:B---3--:R-:W-:Y:S01]  /*0f60*/  FADD.FTZ R40, R40, R37 ;  /* 0x0000002528287221 */ /* 0x008fe20000010000 */
[----:B------:R-:W-:Y:S01]  /*0f70*/  SHF.L.U32 R38, R79, 0x10, RZ ;  /* 0x000000104f267819 */ /* 0x000fe200000006ff */
[----:B------:R-:W-:Y:S02]  /*0f80*/  FADD.FTZ R41, R41, R36 ;  /* 0x0000002429297221 */ /* 0x000fe40000010000 */
[----:B------:R-:W-:Y:S02]  /*0f90*/  FADD.FTZ R42, R42, R39 ;  /* 0x000000272a2a7221 */ /* 0x000fe40000010000 */
[----:B------:R-:W-:Y:S01]  /*0fa0*/  FADD.FTZ R43, R43, R38 ;  /* 0x000000262b2b7221 */ /* 0x000fe20000010000 */
[----:B------:R-:W-:Y:S06]  /*0fb0*/  BRA `(.L_x_8572) ;  /* 0x0000000000307947 */ /* 0x000fec0003800000 */
.L_x_8571:
        /* <DEDUP_REMOVED lines=12> */
.L_x_8572:
[----:B------:R-:W-:Y:S01]  /*1080*/  FADD.FTZ R36, RZ, R16 ;  /* 0x00000010ff247221 */ /* 0x000fe20000010000 */
[----:B------:R-:W-:Y:S01]  /*1090*/  IMAD.WIDE.U32 R84, R83, 0x20, R84 ;  /* 0x0000002053547825 */ /* 0x000fe200078e0054 */
[----:B------:R-:W-:Y:S01]  /*10a0*/  UMOV UR9, 0xffffffff ;  /* 0xffffffff00097882 */ /* 0x000fe20000000000 */
[----:B------:R-:W-:Y:S02]  /*10b0*/  ISETP.NE.AND P1, PT, R78, RZ, PT ;  /* 0x000000ff4e00720c */ /* 0x000fe40003f25270 */
[----:B------:R-:W-:Y:S01]  /*10c0*/  FADD.FTZ R37, R36, R17 ;  /* 0x0000001124257221 */ /* 0x000fe20000010000 */
[----:B------:R0:W-:Y:S03]  /*10d0*/  STG.E.128 desc[UR6][R84.64], R32 ;  /* 0x0000002054007986 */ /* 0x0001e6000c101d06 */
        /* <DEDUP_REMOVED lines=93> */
.L_x_8594:
[----:B-1----:R-:W-:Y:S01]  /*16b0*/  FADD.FTZ R79, R88, R79 ;  /* 0x0000004f584f7221 */ /* 0x002fe20000010000 */
[----:B------:R-:W-:Y:S01]  /*16c0*/  FMUL.FTZ R36, R82, R82 ;  /* 0x0000005252247220 */ /* 0x000fe20000410000 */
[----:B------:R-:W-:Y:S02]  /*16d0*/  ISETP.NE.AND P0, PT, RZ, UR8, PT ;  /* 0x00000008ff007c0c */ /* 0x000fe4000bf05270 */
[----:B------:R-:W-:Y:S02]  /*16e0*/  FFMA.FTZ R84, R79, R84, UR5 ;  /* 0x000000054f547e23 */ /* 0x000fe40008010054 */
[----:B------:R-:W-:Y:S02]  /*16f0*/  FSEL R79, R36, RZ, P0 ;  /* 0x000000ff244f7208 */ /* 0x000fe40000000000 */
[----:B------:R-:W-:Y:S01]  /*1700*/  FSEL R39, R82, RZ, !P0 ;  /* 0x000000ff52277208 */ /* 0x000fe20004000000 */
[----:B------:R-:W1:Y:S01]  /*1710*/  LDC.64 R36, c[0x0][0x428] ;  /* 0x00010a00ff247b82 */ /* 0x000e620000000a00 */
[----:B------:R-:W-:Y:S01]  /*1720*/  ISETP.NE.AND P0, PT, R78, RZ, PT ;  /* 0x000000ff4e00720c */ /* 0x000fe20003f05270 */
[----:B------:R-:W-:-:S02]  /*1730*/  FADD.FTZ R38, R84, R79 ;  /* 0x0000004f54267221 */ /* 0x000fc40000010000 */
        /* <DEDUP_REMOVED lines=32> */
[----:B------:R-:W-:Y:S01]  /*1940*/  FFMA.FTZ R19, R91, R67, R4 ;  /* 0x000000435b137223 */ /* 0x000fe20000010004 */
[----:B------:R-:W-:Y:S01]  /*1950*/  FFMA.FTZ R32, R32, R66, R65 ;  /* 0x0000004220207223 */ /* 0x000fe20000010041 */
[----:B------:R-:W-:Y:S01]  /*1960*/  FFMA.FTZ R16, R79, R77, R0 ;  /* 0x0000004d4f107223 */ /* 0x000fe20000010000 */
[----:B------:R-:W-:Y:S01]  /*1970*/  FFMA.FTZ R79, R17, R75, R74 ;  /* 0x0000004b114f7223 */ /* 0x000fe2000001004a */
[----:B------:R-:W-:Y:S01]  /*1980*/  F2FP.BF16.F32.PACK_AB R17, R24, R85 ;  /* 0x000000551811723e */ /* 0x000fe200000010ff */
[----:B------:R-:W2:Y:S01]  /*1990*/  @!P1 LDC.64 R86, c[0x0][0x3c0] ;  /* 0x0000f000ff569b82 */ /* 0x000ea20000000a00 */
[C---:B------:R-:W-:Y:S01]  /*19a0*/  FMUL.FTZ R28, R38.reuse, R28 ;  /* 0x0000001c261c7220 */ /* 0x040fe20000410000 */
[----:B------:R-:W-:Y:S01]  /*19b0*/  FMUL.FTZ R29, R38, R29 ;  /* 0x0000001d261d7220 */ /* 0x000fe20000410000 */
[----:B------:R-:W-:Y:S01]  /*19c0*/  FFMA.FTZ R89, R89, R69, R68 ;  /* 0x0000004559597223 */ /* 0x000fe20000010044 */
[----:B------:R-:W-:Y:S01]  /*19d0*/  F2FP.BF16.F32.PACK_AB R19, R32, R19 ;  /* 0x000000132013723e */ /* 0x000fe200000010ff */
[C---:B------:R-:W-:Y:S01]  /*19e0*/  FADD.FTZ R35, -R39.reuse, R35 ;  /* 0x0000002327237221 */ /* 0x040fe20000010100 */
[C---:B------:R-:W-:Y:S01]  /*19f0*/  FADD.FTZ R40, -R39.reuse, R40 ;  /* 0x0000002827287221 */ /* 0x040fe20000010100 */
[C---:B------:R-:W-:Y:S01]  /*1a00*/  FADD.FTZ R41, -R39.reuse, R41 ;  /* 0x0000002927297221 */ /* 0x040fe20000010100 */
[----:B------:R-:W3:Y:S01]  /*1a10*/  @!P0 LDC.64 R84, c[0x0][0x3c8] ;  /* 0x0000f200ff548b82 */ /* 0x000ee20000000a00 */
[----:B------:R-:W-:Y:S01]  /*1a20*/  FMUL.FTZ R32, R38, R22 ;  /* 0x0000001626207220 */ /* 0x000fe20000410000 */
[----:B------:R-:W-:Y:S01]  /*1a30*/  FADD.FTZ R39, -R39, R43 ;  /* 0x0000002b27277221 */ /* 0x000fe20000010100 */
[----:B------:R-:W-:Y:S01]  /*1a40*/  FFMA.FTZ R22, R28, R58, R7 ;  /* 0x0000003a1c167223 */ /* 0x000fe20000010007 */
        /* <DEDUP_REMOVED lines=10> */
[----:B------:R-:W4:Y:S01]  /*1af0*/  LDC.64 R28, c[0x0][0x380] ;  /* 0x0000e000ff1c7b82 */ /* 0x000f220000000a00 */
        /* <DEDUP_REMOVED lines=8> */
[----:B------:R-:W-:Y:S01]  /*1b80*/  F2FP.BF16.F32.PACK_AB R23, R30, R23 ;  /* 0x000000171e17723e */ /* 0x000fe200000010ff */
        /* <DEDUP_REMOVED lines=15> */
[----:B--2---:R-:W-:Y:S01]  /*1c80*/  @!P1 IMAD.WIDE R86, R76, 0x4, R86 ;  /* 0x000000044c569825 */ /* 0x004fe200078e0256 */
[----:B------:R-:W-:-:S02]  /*1c90*/  F2FP.BF16.F32.PACK_AB R16, R79, R16 ;  /* 0x000000104f10723e */ /* 0x000fc400000010ff */
[----:B------:R-:W-:Y:S01]  /*1ca0*/  F2FP.BF16.F32.PACK_AB R26, R30, R33 ;  /* 0x000000211e1a723e */ /* 0x000fe200000010ff */
[----:B---3--:R-:W-:Y:S01]  /*1cb0*/  @!P0 IMAD.WIDE R84, R76, 0x4, R84 ;  /* 0x000000044c548825 */ /* 0x008fe200078e0254 */
[----:B------:R-:W-:Y:S01]  /*1cc0*/  F2FP.BF16.F32.PACK_AB R25, R32, R25 ;  /* 0x000000192019723e */ /* 0x000fe200000010ff */
[----:B------:R2:W-:Y:S01]  /*1cd0*/  @!P1 STG.E desc[UR6][R86.64], R82 ;  /* 0x0000005256009986 */ /* 0x0005e2000c101906 */
[----:B------:R-:W-:Y:S01]  /*1ce0*/  F2FP.BF16.F32.PACK_AB R24, R31, R24 ;  /* 0x000000181f18723e */ /* 0x000fe200000010ff */
[--C-:B-1----:R-:W-:Y:S01]  /*1cf0*/  IMAD.WIDE.U32 R42, R80, 0x10, R36.reuse ;  /* 0x00000010502a7825 */ /* 0x102fe200078e0024 */
[----:B----4-:R-:W-:Y:S01]  /*1d00*/  LEA R76, R28, R76, 0x2 ;  /* 0x0000004c1c4c7211 */ /* 0x010fe200078e10ff */
[----:B------:R2:W-:Y:S02]  /*1d10*/  @!P0 STG.E desc[UR6][R84.64], R38 ;  /* 0x0000002654008986 */ /* 0x0005e4000c101906 */
[--C-:B------:R-:W-:Y:S01]  /*1d20*/  IMAD.WIDE.U32 R80, R81, 0x10, R36.reuse ;  /* 0x0000001051507825 */ /* 0x100fe200078e0024 */
[----:B------:R-:W-:Y:S01]  /*1d30*/  ISETP.GE.AND P0, PT, R76, R29, PT ;  /* 0x0000001d4c00720c */ /* 0x000fe20003f06270 */
[----:B------:R2:W-:Y:S02]  /*1d40*/  STG.E.128 desc[UR6][R42.64], R16 ;  /* 0x000000102a007986 */ /* 0x0005e4000c101d06 */
[----:B------:R-:W-:-:S02]  /*1d50*/  IMAD.WIDE.U32 R36, R83, 0x10, R36 ;  /* 0x0000001053247825 */ /* 0x000fc400078e0024 */
[----:B------:R2:W-:Y:S04]  /*1d60*/  STG.E.128 desc[UR6][R80.64], R20 ;  /* 0x0000001450007986 */ /* 0x0005e8000c101d06 */
[----:B------:R2:W-:Y:S04]  /*1d70*/  STG.E.128 desc[UR6][R36.64], R24 ;  /* 0x0000001824007986 */ /* 0x0005e8000c101d06 */
[----:B------:R-:W-:Y:S05]  /*1d80*/  @!P0 BRA `(.L_x_8574) ;  /* 0xffffffe800a48947 */ /* 0x000fea000383ffff */
[----:B------:R-:W-:Y:S05]  /*1d90*/  EXIT ;  /* 0x000000000000794d */ /* 0x000fea0003800000 */
.L_x_8566:
[----:B------:R-:W0:Y:S01]  /*1da0*/  LDCU.64 UR4, c[0x0][0x3a0] ;  /* 0x00007400ff0477ac */ /* 0x000e220008000a00 */
[----:B------:R-:W-:Y:S02]  /*1db0*/  SHF.L.U32 R74, R64, 0x10, RZ ;  /* 0x00000010404a7819 */ /* 0x000fe400000006ff */
        /* <DEDUP_REMOVED lines=16> */
[----:B------:R-:W2:Y:S01]  /*1ec0*/  LDCU.U8 UR5, c[0x0][0x410] ;  /* 0x00008200ff0577ac */ /* 0x000ea20008000000 */
        /* <DEDUP_REMOVED lines=35> */
.L_x_8582:
[----:B0-2---:R-:W0:Y:S01]  /*2100*/  LDC.64 R24, c[0x0][0x3e0] ;  /* 0x0000f800ff187b82 */ /* 0x005e220000000a00 */
        /* <DEDUP_REMOVED lines=9> */
[----:B--2---:R-:W-:Y:S01]  /*21a0*/  SHF.L.U32 R79, R24, 0x10, RZ ;  /* 0x00000010184f7819 */ /* 0x004fe200000006ff */
[----:B------:R-:W-:Y:S06]  /*21b0*/  BRA.U !UP0, `(.L_x_8575) ;  /* 0x0000000108647547 */ /* 0x000fec000b800000 */
[----:B------:R-:W0:Y:S02]  /*21c0*/  LDC.64 R32, c[0x0][0x3a0] ;  /* 0x0000e800ff207b82 */ /* 0x000e240000000a00 */
[----:B0-----:R-:W-:-:S05]  /*21d0*/  IMAD.WIDE.U32 R32, R80, 0x20, R32 ;  /* 0x0000002050207825 */ /* 0x001fca00078e0020 */
[----:B------:R-:W2:Y:S04]  /*21e0*/  LDG.E.128 R28, desc[UR6][R32.64] ;  /* 0x00000006201c7981 */ /* 0x000ea8000c1e1d00 */
[----:B------:R-:W3:Y:S01]  /*21f0*/  LDG.E.128 R24, desc[UR6][R32.64+0x10] ;  /* 0x0000100620187981 */ /* 0x000ee2000c1e1d00 */
[C---:B-----5:R-:W-:Y:S02]  /*2200*/  PRMT R34, R20.reuse, 0x7632, R34 ;  /* 0x0000763214227816 */ /* 0x060fe40000000022 */
[----:B------:R-:W-:Y:S02]  /*2210*/  SHF.L.U32 R20, R20, 0x10, RZ ;  /* 0x0000001014147819 */ /* 0x000fe400000006ff */
        /* <DEDUP_REMOVED lines=8> */
[----:B------:R-:W-:Y:S01]  /*22a0*/  SHF.L.U32 R38, R38, 0x10, RZ ;  /* 0x0000001026267819 */ /* 0x000fe200000006ff */
[----:B--2---:R-:W-:Y:S01]  /*22b0*/  FFMA.FTZ R20, R79, R20, R28 ;  /* 0x000000144f147223 */ /* 0x004fe2000001001c */
[----:B------:R-:W-:Y:S01]  /*22c0*/  SHF.L.U32 R28, R35, 0x10, RZ ;  /* 0x00000010231c7819 */ /* 0x000fe200000006ff */
[C---:B------:R-:W-:Y:S01]  /*22d0*/  FFMA.FTZ R21, R79.reuse, R34, R29 ;  /* 0x000000224f157223 */ /* 0x040fe2000001001d */
[C---:B------:R-:W-:Y:S01]  /*22e0*/  FFMA.FTZ R22, R79.reuse, R37, R30 ;  /* 0x000000254f167223 */ /* 0x040fe2000001001e */
[C---:B---3--:R-:W-:Y:S01]  /*22f0*/  FFMA.FTZ R24, R79.reuse, R39, R24 ;  /* 0x000000274f187223 */ /* 0x048fe20000010018 */
[C---:B------:R-:W-:Y:S01]  /*2300*/  FFMA.FTZ R25, R79.reuse, R36, R25 ;  /* 0x000000244f197223 */ /* 0x040fe20000010019 */
[C---:B------:R-:W-:Y:S01]  /*2310*/  FFMA.FTZ R23, R79.reuse, R28, R31 ;  /* 0x0000001c4f177223 */ /* 0x040fe2000001001f */
[C---:B------:R-:W-:Y:S01]  /*2320*/  FFMA.FTZ R26, R79.reuse, R43, R26 ;  /* 0x0000002b4f1a7223 */ /* 0x040fe2000001001a */
[----:B------:R-:W-:Y:S01]  /*2330*/  FFMA.FTZ R27, R79, R38, R27 ;  /* 0x000000264f1b7223 */ /* 0x000fe2000001001b */
[----:B------:R-:W-:Y:S06]  /*2340*/  BRA `(.L_x_8576) ;  /* 0x0000000000507947 */ /* 0x000fec0003800000 */
.L_x_8575:
        /* <DEDUP_REMOVED lines=15> */
[C---:B------:R-:W-:Y:S01]  /*2440*/  FMUL.FTZ R22, R79.reuse, R26 ;  /* 0x0000001a4f167220 */ /* 0x040fe20000410000 */
[C---:B------:R-:W-:Y:S01]  /*2450*/  FMUL.FTZ R26, R79.reuse, R36 ;  /* 0x000000244f1a7220 */ /* 0x040fe20000410000 */
[C---:B------:R-:W-:Y:S01]  /*2460*/  FMUL.FTZ R23, R79.reuse, R30 ;  /* 0x0000001e4f177220 */ /* 0x040fe20000410000 */
[C---:B------:R-:W-:Y:S01]  /*2470*/  FMUL.FTZ R25, R79.reuse, R34 ;  /* 0x000000224f197220 */ /* 0x040fe20000410000 */
[----:B------:R-:W-:-:S07]  /*2480*/  FMUL.FTZ R27, R79, R38 ;  /* 0x000000264f1b7220 */ /* 0x000fce0000410000 */
.L_x_8576:
        /* <DEDUP_REMOVED lines=10> */
[----:B------:R-:W2:Y:S04]  /*2530*/  LDG.E.128 R36, desc[UR6][R42.64] ;  /* 0x000000062a247981 */ /* 0x000ea8000c1e1d00 */
[----:B0-----:R-:W3:Y:S01]  /*2540*/  LDG.E.128 R32, desc[UR6][R42.64+0x10] ;  /* 0x000010062a207981 */ /* 0x001ee2000c1e1d00 */
        /* <DEDUP_REMOVED lines=21> */
.L_x_8577:
[C---:B0----5:R-:W-:Y:S02]  /*26a0*/  PRMT R33, R29.reuse, 0x7632, R33 ;  /* 0x000076321d217816 */ /* 0x061fe40000000021 */
        /* <DEDUP_REMOVED lines=19> */
.L_x_8578:
        /* <DEDUP_REMOVED lines=12> */
[C---:B------:R-:W-:Y:S02]  /*28a0*/  PRMT R88, R37.reuse, 0x7632, R88 ;  /* 0x0000763225587816 */ /* 0x040fe40000000058 */
[----:B------:R-:W-:Y:S02]  /*28b0*/  SHF.L.U32 R36, R36, 0x10, RZ ;  /* 0x0000001024247819 */ /* 0x000fe400000006ff */
[----:B------:R-:W-:-:S02]  /*28c0*/  SHF.L.U32 R37, R37, 0x10, RZ ;  /* 0x0000001025257819 */ /* 0x000fc400000006ff */
[----:B------:R-:W-:Y:S02]  /*28d0*/  SHF.L.U32 R82, R82, 0x10, RZ ;  /* 0x0000001052527819 */ /* 0x000fe400000006ff */
[----:B------:R-:W-:Y:S01]  /*28e0*/  SHF.L.U32 R88, R88, 0x10, RZ ;  /* 0x0000001058587819 */ /* 0x000fe200000006ff */
[C---:B--2---:R-:W-:Y:S01]  /*28f0*/  FFMA.FTZ R44, R79.reuse, R36, R44 ;  /* 0x000000244f2c7223 */ /* 0x044fe2000001002c */
[C---:B------:R-:W-:Y:S01]  /*2900*/  FFMA.FTZ R46, R79.reuse, R37, R46 ;  /* 0x000000254f2e7223 */ /* 0x040fe2000001002e */
[C---:B------:R-:W-:Y:S01]  /*2910*/  PRMT R36, R38.reuse, 0x7632, R36 ;  /* 0x0000763226247816 */ /* 0x040fe20000000024 */
[----:B------:R-:W-:Y:S01]  /*2920*/  FFMA.FTZ R45, R79, R82, R45 ;  /* 0x000000524f2d7223 */ /* 0x000fe2000001002d */
[----:B------:R-:W-:Y:S01]  /*2930*/  PRMT R37, R39, 0x7632, R37 ;  /* 0x0000763227257816 */ /* 0x000fe20000000025 */
[----:B------:R-:W-:Y:S01]  /*2940*/  FFMA.FTZ R47, R79, R88, R47 ;  /* 0x000000584f2f7223 */ /* 0x000fe2000001002f */
[----:B------:R-:W-:Y:S02]  /*2950*/  SHF.L.U32 R38, R38, 0x10, RZ ;  /* 0x0000001026267819 */ /* 0x000fe400000006ff */
[----:B------:R-:W-:-:S02]  /*2960*/  SHF.L.U32 R36, R36, 0x10, RZ ;  /* 0x0000001024247819 */ /* 0x000fc400000006ff */
[----:B------:R-:W-:Y:S01]  /*2970*/  SHF.L.U32 R39, R39, 0x10, RZ ;  /* 0x0000001027277819 */ /* 0x000fe200000006ff */
[----:B---3--:R-:W-:Y:S01]  /*2980*/  FFMA.FTZ R40, R79, R38, R40 ;  /* 0x000000264f287223 */ /* 0x008fe20000010028 */
[----:B------:R-:W-:Y:S01]  /*2990*/  SHF.L.U32 R82, R37, 0x10, RZ ;  /* 0x0000001025527819 */ /* 0x000fe200000006ff */
[C---:B------:R-:W-:Y:S02]  /*29a0*/  FFMA.FTZ R41, R79.reuse, R36, R41 ;  /* 0x000000244f297223 */ /* 0x040fe40000010029 */
[C---:B------:R-:W-:Y:S02]  /*29b0*/  FFMA.FTZ R42, R79.reuse, R39, R42 ;  /* 0x000000274f2a7223 */ /* 0x040fe4000001002a */
[----:B------:R-:W-:Y:S01]  /*29c0*/  FFMA.FTZ R43, R79, R82, R43 ;  /* 0x000000524f2b7223 */ /* 0x000fe2000001002b */
[----:B------:R-:W-:Y:S06]  /*29d0*/  BRA `(.L_x_8580) ;  /* 0x0000000000507947 */ /* 0x000fec0003800000 */
.L_x_8579:
[C---:B-----5:R-:W-:Y:S02]  /*29e0*/  PRMT R41, R37.reuse, 0x7632, R41 ;  /* 0x0000763225297816 */ /* 0x060fe40000000029 */
[----:B------:R-:W-:Y:S02]  /*29f0*/  SHF.L.U32 R46, R37, 0x10, RZ ;  /* 0x00000010252e7819 */ /* 0x000fe400000006ff */
[----:B------:R-:W-:Y:S02]  /*2a00*/  PRMT R40, R36, 0x7632, R40 ;  /* 0x0000763224287816 */ /* 0x000fe40000000028 */
[C---:B------:R-:W-:Y:S01]  /*2a10*/  PRMT R37, R38.reuse, 0x7632, R37 ;  /* 0x0000763226257816 */ /* 0x040fe20000000025 */
[----:B------:R-:W-:Y:S01]  /*2a20*/  FMUL.FTZ R46, R79, R46 ;  /* 0x0000002e4f2e7220 */ /* 0x000fe20000410000 */
[----:B0-----:R-:W-:Y:S02]  /*2a30*/  PRMT R43, R39, 0x7632, R43 ;  /* 0x00007632272b7816 */ /* 0x001fe4000000002b */
[----:B------:R-:W-:-:S02]  /*2a40*/  SHF.L.U32 R42, R38, 0x10, RZ ;  /* 0x00000010262a7819 */ /* 0x000fc400000006ff */
        /* <DEDUP_REMOVED lines=10> */
[C---:B------:R-:W-:Y:S01]  /*2af0*/  FMUL.FTZ R47, R79.reuse, R82 ;  /* 0x000000524f2f7220 */ /* 0x040fe20000410000 */
[----:B------:R-:W-:-:S02]  /*2b00*/  FMUL.FTZ R41, R79, R86 ;  /* 0x000000564f297220 */ /* 0x000fc40000410000 */
[----:B------:R-:W-:-:S07]  /*2b10*/  FMUL.FTZ R43, R79, R90 ;  /* 0x0000005a4f2b7220 */ /* 0x000fce0000410000 */
.L_x_8580:
        /* <DEDUP_REMOVED lines=99> */
.L_x_8606:
[----:B-1----:R-:W-:Y:S01]  /*3150*/  FADD.FTZ R79, R88, R79 ;  /* 0x0000004f584f7221 */ /* 0x002fe20000010000 */
[----:B------:R-:W-:Y:S01]  /*3160*/  FMUL.FTZ R36, R82, R82 ;  /* 0x0000005252247220 */ /* 0x000fe20000410000 */
[----:B------:R-:W-:Y:S02]  /*3170*/  ISETP.NE.AND P0, PT, RZ, UR5, PT ;  /* 0x00000005ff007c0c */ /* 0x000fe4000bf05270 */
[----:B------:R-:W-:Y:S02]  /*3180*/  FFMA.FTZ R84, R79, R84, UR8 ;  /* 0x000000084f547e23 */ /* 0x000fe40008010054 */
[----:B------:R-:W-:Y:S02]  /*3190*/  FSEL R79, R36, RZ, P0 ;  /* 0x000000ff244f7208 */ /* 0x000fe40000000000 */
[----:B------:R-:W-:Y:S01]  /*31a0*/  FSEL R39, R82, RZ, !P0 ;  /* 0x000000ff52277208 */ /* 0x000fe20004000000 */
[----:B------:R-:W1:Y:S02]  /*31b0*/  LDC.64 R36, c[0x0][0x428] ;  /* 0x00010a00ff247b82 */ /* 0x000e640000000a00 */
        /* <DEDUP_REMOVED lines=34> */
[C---:B------:R-:W-:Y:S01]  /*33e0*/  FADD.FTZ R40, -R39.reuse, R40 ;  /* 0x0000002827287221 */ /* 0x040fe20000010100 */
[C---:B------:R-:W-:Y:S01]  /*33f0*/  FADD.FTZ R41, -R39.reuse, R41 ;  /* 0x0000002927297221 */ /* 0x040fe20000010100 */
[----:B------:R-:W-:Y:S01]  /*3400*/  FADD.FTZ R26, -R39, R42 ;  /* 0x0000002a271a7221 */ /* 0x000fe20000010100 */
[----:B------:R-:W-:Y:S01]  /*3410*/  FFMA.FTZ R85, R85, R73, R70 ;  /* 0x0000004955557223 */ /* 0x000fe20000010046 */
[----:B------:R-:W-:Y:S01]  /*3420*/  FFMA.FTZ R28, R23, R71, R68 ;  /* 0x00000047171c7223 */ /* 0x000fe20000010044 */
[----:B------:R-:W-:Y:S01]  /*3430*/  FADD.FTZ R39, -R39, R43 ;  /* 0x0000002b27277221 */ /* 0x000fe20000010100 */
[----:B------:R-:W-:Y:S01]  /*3440*/  F2FP.BF16.F32.PACK_AB R20, R79, R20 ;  /* 0x000000144f14723e */ /* 0x000fe200000010ff */
[C---:B------:R-:W-:Y:S01]  /*3450*/  FMUL.FTZ R31, R38.reuse, R31 ;  /* 0x0000001f261f7220 */ /* 0x040fe20000410000 */
[----:B------:R-:W-:Y:S01]  /*3460*/  F2FP.BF16.F32.PACK_AB R22, R89, R22 ;  /* 0x000000165916723e */ /* 0x000fe200000010ff */
[----:B------:R-:W-:Y:S01]  /*3470*/  FMUL.FTZ R79, R38, R32 ;  /* 0x00000020264f7220 */ /* 0x000fe20000410000 */
[----:B------:R-:W-:Y:S01]  /*3480*/  F2FP.BF16.F32.PACK_AB R21, R28, R85 ;  /* 0x000000551c15723e */ /* 0x000fe200000010ff */
[----:B------:R-:W2:Y:S01]  /*3490*/  @!P1 LDC.64 R86, c[0x0][0x3c0] ;  /* 0x0000f000ff569b82 */ /* 0x000ea20000000a00 */
[C---:B------:R-:W-:Y:S01]  /*34a0*/  FMUL.FTZ R33, R38.reuse, R33 ;  /* 0x0000002126217220 */ /* 0x040fe20000410000 */
[C---:B------:R-:W-:Y:S01]  /*34b0*/  FMUL.FTZ R89, R38.reuse, R26 ;  /* 0x0000001a26597220 */ /* 0x040fe20000410000 */
[C---:B------:R-:W-:Y:S01]  /*34c0*/  FMUL.FTZ R32, R38.reuse, R39 ;  /* 0x0000002726207220 */ /* 0x040fe20000410000 */
[----:B------:R-:W-:Y:S01]  /*34d0*/  FMUL.FTZ R91, R38, R91 ;  /* 0x0000005b265b7220 */ /* 0x000fe20000410000 */
[----:B------:R-:W-:Y:S01]  /*34e0*/  FFMA.FTZ R28, R31, R55, R52 ;  /* 0x000000371f1c7223 */ /* 0x000fe20000010034 */
[----:B------:R-:W-:Y:S01]  /*34f0*/  FFMA.FTZ R26, R79, R53, R50 ;  /* 0x000000354f1a7223 */ /* 0x000fe20000010032 */
[----:B------:R-:W-:Y:S01]  /*3500*/  FFMA.FTZ R33, R33, R51, R6 ;  /* 0x0000003321217223 */ /* 0x000fe20000010006 */
[----:B------:R-:W3:Y:S01]  /*3510*/  @!P1 LDC.64 R84, c[0x0][0x3c8] ;  /* 0x0000f200ff549b82 */ /* 0x000ee20000000a00 */
[----:B------:R-:W-:Y:S01]  /*3520*/  FFMA.FTZ R31, R89, R19, R0 ;  /* 0x00000013591f7223 */ /* 0x000fe20000010000 */
[----:B------:R-:W-:Y:S01]  /*3530*/  FFMA.FTZ R32, R32, R48, R49 ;  /* 0x0000003020207223 */ /* 0x000fe20000010031 */
[----:B-1----:R-:W-:-:S04]  /*3540*/  IMAD.WIDE.U32 R42, R80, 0x10, R36 ;  /* 0x00000010502a7825 */ /* 0x002fc800078e0024 */
[----:B------:R-:W-:Y:S01]  /*3550*/  FFMA.FTZ R91, R91, R65, R62 ;  /* 0x000000415b5b7223 */ /* 0x000fe2000001003e */
[C---:B------:R-:W-:Y:S01]  /*3560*/  FMUL.FTZ R25, R38.reuse, R25 ;  /* 0x0000001926197220 */ /* 0x040fe20000410000 */
[----:B------:R-:W-:Y:S01]  /*3570*/  FMUL.FTZ R27, R38, R27 ;  /* 0x0000001b261b7220 */ /* 0x000fe20000410000 */
[----:B------:R-:W-:-:S04]  /*3580*/  IMAD.WIDE.U32 R80, R81, 0x10, R36 ;  /* 0x0000001051507825 */ /* 0x000fc800078e0024 */
[C---:B------:R-:W-:Y:S01]  /*3590*/  FMUL.FTZ R34, R38.reuse, R34 ;  /* 0x0000002226227220 */ /* 0x040fe20000410000 */
[----:B------:R-:W-:Y:S01]  /*35a0*/  F2FP.BF16.F32.PACK_AB R26, R33, R26 ;  /* 0x0000001a211a723e */ /* 0x000fe200000010ff */
[----:B------:R-:W-:Y:S01]  /*35b0*/  FMUL.FTZ R29, R38, R29 ;  /* 0x0000001d261d7220 */ /* 0x000fe20000410000 */
[----:B------:R-:W-:-:S04]  /*35c0*/  IMAD.WIDE.U32 R36, R83, 0x10, R36 ;  /* 0x0000001053247825 */ /* 0x000fc800078e0024 */
[----:B------:R-:W-:Y:S01]  /*35d0*/  FMUL.FTZ R83, R38, R24 ;  /* 0x0000001826537220 */ /* 0x000fe20000410000 */
[----:B------:R-:W-:Y:S01]  /*35e0*/  F2FP.BF16.F32.PACK_AB R31, R32, R31 ;  /* 0x0000001f201f723e */ /* 0x000fe200000010ff */
[----:B------:R-:W-:Y:S01]  /*35f0*/  FFMA.FTZ R24, R25, R61, R58 ;  /* 0x0000003d19187223 */ /* 0x000fe2000001003a */
[----:B------:R-:W1:Y:S01]  /*3600*/  LDC.64 R32, c[0x0][0x380] ;  /* 0x0000e000ff207b82 */ /* 0x000e620000000a00 */
[----:B------:R-:W-:Y:S01]  /*3610*/  F2FP.BF16.F32.PACK_AB R23, R30, R91 ;  /* 0x0000005b1e17723e */ /* 0x000fe200000010ff */
        /* <DEDUP_REMOVED lines=19> */
[----:B--2---:R-:W-:-:S02]  /*3750*/  @!P1 IMAD.WIDE R86, R76, 0x4, R86 ;  /* 0x000000044c569825 */ /* 0x004fc400078e0256 */
[----:B------:R-:W-:Y:S02]  /*3760*/  F2FP.BF16.F32.PACK_AB R30, R41, R30 ;  /* 0x0000001e291e723e */ /* 0x000fe400000010ff */
[----:B---3--:R-:W-:Y:S01]  /*3770*/  @!P1 IMAD.WIDE R84, R76, 0x4, R84 ;  /* 0x000000044c549825 */ /* 0x008fe200078e0254 */
[----:B------:R-:W-:Y:S01]  /*3780*/  F2FP.BF16.F32.PACK_AB R29, R34, R29 ;  /* 0x0000001d221d723e */ /* 0x000fe200000010ff */
[----:B------:R2:W-:Y:S01]  /*3790*/  @!P1 STG.E desc[UR6][R86.64], R82 ;  /* 0x0000005256009986 */ /* 0x0005e2000c101906 */
[----:B------:R-:W-:Y:S02]  /*37a0*/  F2FP.BF16.F32.PACK_AB R28, R45, R28 ;  /* 0x0000001c2d1c723e */ /* 0x000fe400000010ff */
[----:B-1----:R-:W-:Y:S01]  /*37b0*/  LEA R76, R32, R76, 0x2 ;  /* 0x0000004c204c7211 */ /* 0x002fe200078e10ff */
[----:B------:R2:W-:Y:S03]  /*37c0*/  @!P1 STG.E desc[UR6][R84.64], R38 ;  /* 0x0000002654009986 */ /* 0x0005e6000c101906 */
[----:B------:R-:W-:Y:S01]  /*37d0*/  ISETP.GE.AND P0, PT, R76, R33, PT ;  /* 0x000000214c00720c */ /* 0x000fe20003f06270 */
[----:B------:R2:W-:Y:S04]  /*37e0*/  STG.E.128 desc[UR6][R42.64], R20 ;  /* 0x000000142a007986 */ /* 0x0005e8000c101d06 */
[----:B------:R2:W-:Y:S04]  /*37f0*/  STG.E.128 desc[UR6][R80.64], R24 ;  /* 0x0000001850007986 */ /* 0x0005e8000c101d06 */
[----:B------:R2:W-:Y:S04]  /*3800*/  STG.E.128 desc[UR6][R36.64], R28 ;  /* 0x0000001c24007986 */ /* 0x0005e8000c101d06 */
[----:B------:R-:W-:Y:S05]  /*3810*/  @!P0 BRA `(.L_x_8582) ;  /* 0xffffffe800388947 */ /* 0x000fea000383ffff */
[----:B------:R-:W-:Y:S05]  /*3820*/  EXIT ;  /* 0x000000000000794d */ /* 0x000fea0003800000 */
.L_x_8573:
[----:B------:R-:W-:Y:S01]  /*3830*/  HFMA2 R37, -RZ, RZ, 0, 5.9604644775390625e-08 ;  /* 0x00000001ff257431 */ /* 0x000fe200000001ff */
[----:B------:R-:W-:Y:S01]  /*3840*/  BSSY B0, `(.L_x_8583) ;  /* 0x0000006000007945 */ /* 0x000fe20003800000 */
[----:B------:R-:W-:Y:S02]  /*3850*/  MOV R38, 0x1f ;  /* 0x0000001f00267802 */ /* 0x000fe40000000f00 */
[----:B------:R-:W-:-:S07]  /*3860*/  MOV R39, 0xffffffff ;  /* 0xffffffff00277802 */ /* 0x000fce0000000f00 */
[----:B------:R-:W-:Y:S05]  /*3870*/  WARPSYNC.COLLECTIVE R39, `(.L_x_8584) ;  /* 0x0000000027087348 */ /* 0x000fea0003c00000 */
[----:B------:R0:W1:Y:S02]  /*3880*/  SHFL.BFLY P0, R79, R36, R37, R38 ;  /* 0x0c000025244f7389 */ /* 0x0000640000000026 */
[----:B01----:R-:W-:Y:S05]  /*3890*/  ENDCOLLECTIVE ;  /* 0x000000000000791b */ /* 0x003fea0003800000 */
.L_x_8584:
[----:B------:R-:W-:Y:S05]  /*38a0*/  BSYNC B0 ;  /* 0x0000000000007941 */ /* 0x000fea0003800000 */
.L_x_8583:
        /* <DEDUP_REMOVED lines=9> */
.L_x_8585:
[----:B------:R-:W-:Y:S02]  /*3940*/  HFMA2 R37, -RZ, RZ, 0, 2.384185791015625e-07 ;  /* 0x00000004ff257431 */ /* 0x000fe400000001ff */
[----:B------:R-:W-:-:S05]  /*3950*/  FADD.FTZ R86, R85, R79 ;  /* 0x0000004f55567221 */ /* 0x000fca0000010000 */
[----:B------:R-:W-:-:S07]  /*3960*/  MOV R36, R86 ;  /* 0x0000005600247202 */ /* 0x000fce0000000f00 */
[----:B------:R-:W-:Y:S05]  /*3970*/  WARPSYNC.COLLECTIVE R39, `(.L_x_8586) ;  /* 0x0000000027087348 */ /* 0x000fea0003c00000 */
[----:B------:R0:W1:Y:S02]  /*3980*/  SHFL.BFLY P0, R79, R36, R37, R38 ;  /* 0x0c000025244f7389 */ /* 0x0000640000000026 */
[----:B01----:R-:W-:Y:S05]  /*3990*/  ENDCOLLECTIVE ;  /* 0x000000000000791b */ /* 0x003fea0003800000 */
.L_x_8586:
[----:B------:R-:W-:Y:S02]  /*39a0*/  HFMA2 R37, -RZ, RZ, 0, 4.76837158203125e-07 ;  /* 0x00000008ff257431 */ /* 0x000fe400000001ff */
[----:B------:R-:W-:-:S05]  /*39b0*/  FADD.FTZ R87, R86, R79 ;  /* 0x0000004f56577221 */ /* 0x000fca0000010000 */
[----:B------:R-:W-:-:S07]  /*39c0*/  MOV R36, R87 ;  /* 0x0000005700247202 */ /* 0x000fce0000000f00 */
[----:B------:R-:W-:Y:S05]  /*39d0*/  WARPSYNC.COLLECTIVE R39, `(.L_x_8587) ;  /* 0x0000000027087348 */ /* 0x000fea0003c00000 */
[----:B------:R0:W1:Y:S02]  /*39e0*/  SHFL.BFLY P0, R79, R36, R37, R38 ;  /* 0x0c000025244f7389 */ /* 0x0000640000000026 */
[----:B01----:R-:W-:Y:S05]  /*39f0*/  ENDCOLLECTIVE ;  /* 0x000000000000791b */ /* 0x003fea0003800000 */
.L_x_8587:
[----:B------:R-:W-:Y:S02]  /*3a00*/  HFMA2 R37, -RZ, RZ, 0, 9.5367431640625e-07 ;  /* 0x00000010ff257431 */ /* 0x000fe400000001ff */
[----:B------:R-:W-:-:S05]  /*3a10*/  FADD.FTZ R88, R87, R79 ;  /* 0x0000004f57587221 */ /* 0x000fca0000010000 */
[----:B------:R-:W-:-:S07]  /*3a20*/  MOV R36, R88 ;  /* 0x0000005800247202 */ /* 0x000fce0000000f00 */
[----:B------:R-:W-:Y:S05]  /*3a30*/  WARPSYNC.COLLECTIVE R39, `(.L_x_8588) ;  /* 0x0000000027087348 */ /* 0x000fea0003c00000 */
[----:B------:R0:W1:Y:S02]  /*3a40*/  SHFL.BFLY P0, R79, R36, R37, R38 ;  /* 0x0c000025244f7389 */ /* 0x0000640000000026 */
[----:B01----:R-:W-:Y:S05]  /*3a50*/  ENDCOLLECTIVE ;  /* 0x000000000000791b */ /* 0x003fea0003800000 */
.L_x_8588:
        /* <DEDUP_REMOVED lines=54> */
.L_x_8589:
[----:B------:R-:W-:Y:S02]  /*3dc0*/  HFMA2 R37, -RZ, RZ, 0, 1.1920928955078125e-07 ;  /* 0x00000002ff257431 */ /* 0x000fe400000001ff */
[----:B------:R-:W-:-:S05]  /*3dd0*/  FADD.FTZ R85, R36, R79 ;  /* 0x0000004f24557221 */ /* 0x000fca0000010000 */
[----:B------:R-:W-:-:S07]  /*3de0*/  MOV R36, R85 ;  /* 0x0000005500247202 */ /* 0x000fce0000000f00 */
[----:B------:R-:W-:Y:S05]  /*3df0*/  WARPSYNC.COLLECTIVE R39, `(.L_x_8590) ;  /* 0x0000000027087348 */ /* 0x000fea0003c00000 */
[----:B------:R0:W1:Y:S02]  /*3e00*/  SHFL.BFLY P0, R79, R36, R37, R38 ;  /* 0x0c000025244f7389 */ /* 0x0000640000000026 */
[----:B01----:R-:W-:Y:S05]  /*3e10*/  ENDCOLLECTIVE ;  /* 0x000000000000791b */ /* 0x003fea0003800000 */
.L_x_8590:
[----:B------:R-:W-:Y:S02]  /*3e20*/  HFMA2 R37, -RZ, RZ, 0, 2.384185791015625e-07 ;  /* 0x00000004ff257431 */ /* 0x000fe400000001ff */
[----:B------:R-:W-:-:S05]  /*3e30*/  FADD.FTZ R86, R85, R79 ;  /* 0x0000004f55567221 */ /* 0x000fca0000010000 */
[----:B------:R-:W-:-:S07]  /*3e40*/  MOV R36, R86 ;  /* 0x0000005600247202 */ /* 0x000fce0000000f00 */
[----:B------:R-:W-:Y:S05]  /*3e50*/  WARPSYNC.COLLECTIVE R39, `(.L_x_8591) ;  /* 0x0000000027087348 */ /* 0x000fea0003c00000 */
[----:B------:R0:W1:Y:S02]  /*3e60*/  SHFL.BFLY P0, R79, R36, R37, R38 ;  /* 0x0c000025244f7389 */ /* 0x0000640000000026 */
[----:B01----:R-:W-:Y:S05]  /*3e70*/  ENDCOLLECTIVE ;  /* 0x000000000000791b */ /* 0x003fea0003800000 */
.L_x_8591:
[----:B------:R-:W-:Y:S02]  /*3e80*/  HFMA2 R37, -RZ, RZ, 0, 4.76837158203125e-07 ;  /* 0x00000008ff257431 */ /* 0x000fe400000001ff */
[----:B------:R-:W-:-:S05]  /*3e90*/  FADD.FTZ R87, R86, R79 ;  /* 0x0000004f56577221 */ /* 0x000fca0000010000 */
[----:B------:R-:W-:-:S07]  /*3ea0*/  MOV R36, R87 ;  /* 0x0000005700247202 */ /* 0x000fce0000000f00 */
[----:B------:R-:W-:Y:S05]  /*3eb0*/  WARPSYNC.COLLECTIVE R39, `(.L_x_8592) ;  /* 0x0000000027087348 */ /* 0x000fea0003c00000 */
[----:B------:R0:W1:Y:S02]  /*3ec0*/  SHFL.BFLY P0, R79, R36, R37, R38 ;  /* 0x0c000025244f7389 */ /* 0x0000640000000026 */
[----:B01----:R-:W-:Y:S05]  /*3ed0*/  ENDCOLLECTIVE ;  /* 0x000000000000791b */ /* 0x003fea0003800000 */
.L_x_8592:
[----:B------:R-:W-:Y:S02]  /*3ee0*/  HFMA2 R37, -RZ, RZ, 0, 9.5367431640625e-07 ;  /* 0x00000010ff257431 */ /* 0x000fe400000001ff */
[----:B------:R-:W-:-:S05]  /*3ef0*/  FADD.FTZ R88, R87, R79 ;  /* 0x0000004f57587221 */ /* 0x000fca0000010000 */
[----:B------:R-:W-:-:S07]  /*3f00*/  MOV R36, R88 ;  /* 0x0000005800247202 */ /* 0x000fce0000000f00 */
[----:B------:R-:W-:Y:S05]  /*3f10*/  WARPSYNC.COLLECTIVE R39, `(.L_x_8593) ;  /* 0x0000000027087348 */ /* 0x000fea0003c00000 */
[----:B------:R0:W1:Y:S02]  /*3f20*/  SHFL.BFLY P0, R79, R36, R37, R38 ;  /* 0x0c000025244f7389 */ /* 0x0000640000000026 */
[----:B01----:R-:W-:Y:S05]  /*3f30*/  ENDCOLLECTIVE ;  /* 0x000000000000791b */ /* 0x003fea0003800000 */
.L_x_8593:
[----:B------:R-:W-:Y:S05]  /*3f40*/  BRA `(.L_x_8594) ;  /* 0xffffffd400d87947 */ /* 0x000fea000383ffff */
.L_x_8581:
[----:B------:R-:W-:Y:S01]  /*3f50*/  HFMA2 R38, -RZ, RZ, 0, 1.847743988037109375e-06 ;  /* 0x0000001fff267431 */ /* 0x000fe200000001ff */
[----:B------:R-:W-:Y:S01]  /*3f60*/  BSSY B0, `(.L_x_8595) ;  /* 0x0000006000007945 */ /* 0x000fe20003800000 */
[----:B------:R-:W-:Y:S02]  /*3f70*/  MOV R37, 0x1 ;  /* 0x0000000100257802 */ /* 0x000fe40000000f00 */
[----:B------:R-:W-:-:S07]  /*3f80*/  MOV R39, 0xffffffff ;  /* 0xffffffff00277802 */ /* 0x000fce0000000f00 */
[----:B------:R-:W-:Y:S05]  /*3f90*/  WARPSYNC.COLLECTIVE R39, `(.L_x_8596) ;  /* 0x0000000027087348 */ /* 0x000fea0003c00000 */
[----:B------:R0:W1:Y:S02]  /*3fa0*/  SHFL.BFLY P0, R79, R36, R37, R38 ;  /* 0x0c000025244f7389 */ /* 0x0000640000000026 */
[----:B01----:R-:W-:Y:S05]  /*3fb0*/  ENDCOLLECTIVE ;  /* 0x000000000000791b */ /* 0x003fea0003800000 */
.L_x_8596:
[----:B------:R-:W-:Y:S05]  /*3fc0*/  BSYNC B0 ;  /* 0x0000000000007941 */ /* 0x000fea0003800000 */
.L_x_8595:
        /* <DEDUP_REMOVED lines=9> */
.L_x_8597:
[----:B------:R-:W-:Y:S02]  /*4060*/  HFMA2 R37, -RZ, RZ, 0, 2.384185791015625e-07 ;  /* 0x00000004ff257431 */ /* 0x000fe400000001ff */
[----:B------:R-:W-:-:S05]  /*4070*/  FADD.FTZ R86, R85, R79 ;  /* 0x0000004f55567221 */ /* 0x000fca0000010000 */
[----:B------:R-:W-:-:S07]  /*4080*/  MOV R36, R86 ;  /* 0x0000005600247202 */ /* 0x000fce0000000f00 */
[----:B------:R-:W-:Y:S05]  /*4090*/  WARPSYNC.COLLECTIVE R39, `(.L_x_8598) ;  /* 0x0000000027087348 */ /* 0x000fea0003c00000 */
[----:B------:R0:W1:Y:S02]  /*40a0*/  SHFL.BFLY P0, R79, R36, R37, R38 ;  /* 0x0c000025244f7389 */ /* 0x0000640000000026 */
[----:B01----:R-:W-:Y:S05]  /*40b0*/  ENDCOLLECTIVE ;  /* 0x000000000000791b */ /* 0x003fea0003800000 */
.L_x_8598:
[----:B------:R-:W-:Y:S02]  /*40c0*/  HFMA2 R37, -RZ, RZ, 0, 4.76837158203125e-07 ;  /* 0x00000008ff257431 */ /* 0x000fe400000001ff */
[----:B------:R-:W-:-:S05]  /*40d0*/  FADD.FTZ R87, R86, R79 ;  /* 0x0000004f56577221 */ /* 0x000fca0000010000 */
[----:B------:R-:W-:-:S07]  /*40e0*/  MOV R36, R87 ;  /* 0x0000005700247202 */ /* 0x000fce0000000f00 */
[----:B------:R-:W-:Y:S05]  /*40f0*/  WARPSYNC.COLLECTIVE R39, `(.L_x_8599) ;  /* 0x0000000027087348 */ /* 0x000fea0003c00000 */
[----:B------:R0:W1:Y:S02]  /*4100*/  SHFL.BFLY P0, R79, R36, R37, R38 ;  /* 0x0c000025244f7389 */ /* 0x0000640000000026 */
[----:B01----:R-:W-:Y:S05]  /*4110*/  ENDCOLLECTIVE ;  /* 0x000000000000791b */ /* 0x003fea0003800000 */
.L_x_8599:
[----:B------:R-:W-:Y:S02]  /*4120*/  HFMA2 R37, -RZ, RZ, 0, 9.5367431640625e-07 ;  /* 0x00000010ff257431 */ /* 0x000fe400000001ff */
[----:B------:R-:W-:-:S05]  /*4130*/  FADD.FTZ R88, R87, R79 ;  /* 0x0000004f57587221 */ /* 0x000fca0000010000 */
[----:B------:R-:W-:-:S07]  /*4140*/  MOV R36, R88 ;  /* 0x0000005800247202 */ /* 0x000fce0000000f00 */
[----:B------:R-:W-:Y:S05]  /*4150*/  WARPSYNC.COLLECTIVE R39, `(.L_x_8600) ;  /* 0x0000000027087348 */ /* 0x000fea0003c00000 */
[----:B------:R0:W1:Y:S02]  /*4160*/  SHFL.BFLY P0, R79, R36, R37, R38 ;  /* 0x0c000025244f7389 */ /* 0x0000640000000026 */
[----:B01----:R-:W-:Y:S05]  /*4170*/  ENDCOLLECTIVE ;  /* 0x000000000000791b */ /* 0x003fea0003800000 */
.L_x_8600:
        /* <DEDUP_REMOVED lines=54> */
.L_x_8601:
[----:B------:R-:W-:Y:S02]  /*44e0*/  HFMA2 R37, -RZ, RZ, 0, 1.1920928955078125e-07 ;  /* 0x00000002ff257431 */ /* 0x000fe400000001ff */
[----:B------:R-:W-:-:S05]  /*44f0*/  FADD.FTZ R85, R36, R79 ;  /* 0x0000004f24557221 */ /* 0x000fca0000010000 */
[----:B------:R-:W-:-:S07]  /*4500*/  MOV R36, R85 ;  /* 0x0000005500247202 */ /* 0x000fce0000000f00 */
[----:B------:R-:W-:Y:S05]  /*4510*/  WARPSYNC.COLLECTIVE R39, `(.L_x_8602) ;  /* 0x0000000027087348 */ /* 0x000fea0003c00000 */
[----:B------:R0:W1:Y:S02]  /*4520*/  SHFL.BFLY P0, R79, R36, R37, R38 ;  /* 0x0c000025244f7389 */ /* 0x0000640000000026 */
[----:B01----:R-:W-:Y:S05]  /*4530*/  ENDCOLLECTIVE ;  /* 0x000000000000791b */ /* 0x003fea0003800000 */
.L_x_8602:
[----:B------:R-:W-:Y:S02]  /*4540*/  HFMA2 R37, -RZ, RZ, 0, 2.384185791015625e-07 ;  /* 0x00000004ff257431 */ /* 0x000fe400000001ff */
[----:B------:R-:W-:-:S05]  /*4550*/  FADD.FTZ R86, R85, R79 ;  /* 0x0000004f55567221 */ /* 0x000fca0000010000 */
[----:B------:R-:W-:-:S07]  /*4560*/  MOV R36, R86 ;  /* 0x0000005600247202 */ /* 0x000fce0000000f00 */
[----:B------:R-:W-:Y:S05]  /*4570*/  WARPSYNC.COLLECTIVE R39, `(.L_x_8603) ;  /* 0x0000000027087348 */ /* 0x000fea0003c00000 */
[----:B------:R0:W1:Y:S02]  /*4580*/  SHFL.BFLY P0, R79, R36, R37, R38 ;  /* 0x0c000025244f7389 */ /* 0x0000640000000026 */
[----:B01----:R-:W-:Y:S05]  /*4590*/  ENDCOLLECTIVE ;  /* 0x000000000000791b */ /* 0x003fea0003800000 */
.L_x_8603:
[----:B------:R-:W-:Y:S02]  /*45a0*/  HFMA2 R37, -RZ, RZ, 0, 4.76837158203125e-07 ;  /* 0x00000008ff257431 */ /* 0x000fe400000001ff */
[----:B------:R-:W-:-:S05]  /*45b0*/  FADD.FTZ R87, R86, R79 ;  /* 0x0000004f56577221 */ /* 0x000fca0000010000 */
[----:B------:R-:W-:-:S07]  /*45c0*/  MOV R36, R87 ;  /* 0x0000005700247202 */ /* 0x000fce0000000f00 */
[----:B------:R-:W-:Y:S05]  /*45d0*/  WARPSYNC.COLLECTIVE R39, `(.L_x_8604) ;  /* 0x0000000027087348 */ /* 0x000fea0003c00000 */
[----:B------:R0:W1:Y:S02]  /*45e0*/  SHFL.BFLY P0, R79, R36, R37, R38 ;  /* 0x0c000025244f7389 */ /* 0x0000640000000026 */
[----:B01----:R-:W-:Y:S05]  /*45f0*/  ENDCOLLECTIVE ;  /* 0x000000000000791b */ /* 0x003fea0003800000 */
.L_x_8604:
[----:B------:R-:W-:Y:S02]  /*4600*/  HFMA2 R37, -RZ, RZ, 0, 9.5367431640625e-07 ;  /* 0x00000010ff257431 */ /* 0x000fe400000001ff */
[----:B------:R-:W-:-:S05]  /*4610*/  FADD.FTZ R88, R87, R79 ;  /* 0x0000004f57587221 */ /* 0x000fca0000010000 */
[----:B------:R-:W-:-:S07]  /*4620*/  MOV R36, R88 ;  /* 0x0000005800247202 */ /* 0x000fce0000000f00 */
[----:B------:R-:W-:Y:S05]  /*4630*/  WARPSYNC.COLLECTIVE R39, `(.L_x_8605) ;  /* 0x0000000027087348 */ /* 0x000fea0003c00000 */
[----:B------:R0:W1:Y:S02]  /*4640*/  SHFL.BFLY P0, R79, R36, R37, R38 ;  /* 0x0c000025244f7389 */ /* 0x0000640000000026 */
[----:B01----:R-:W-:Y:S05]  /*4650*/  ENDCOLLECTIVE ;  /* 0x000000000000791b */ /* 0x003fea0003800000 */
.L_x_8605:
[----:B------:R-:W-:Y:S05]  /*4660*/  BRA `(.L_x_8606) ;  /* 0xffffffe800b87947 */ /* 0x000fea000383ffff */
.L_x_8607:
        /* <DEDUP_REMOVED lines=9> */
.L_x_28751:


//--------------------- .text._ZN10layer_norm13ln_fwd_kernelINS_13Kernel_traitsI13__nv_bfloat16S2_fS2_fjLj768ELj1ELj4ELj1ELj16ENS_18Kernel_traits_baseILj768ES2_S2_fS2_fjLj128EEEEELb0ELb0ELb1ELb0EEEvNS_9FwdParamsE --------------------------
	.section	.text._ZN10layer_norm13ln_fwd_kernelINS_13Kernel_traitsI13__nv_bfloat16S2_fS2_fjLj768ELj1ELj4ELj1ELj16ENS_18Kernel_traits_baseILj768ES2_S2_fS2_fjLj128EEEEELb0ELb0ELb1ELb0EEEvNS_9FwdParamsE,"ax",@progbits
	.align	128
        .global         _ZN10layer_norm13ln_fwd_kernelINS_13Kernel_traitsI13__nv_bfloat16S2_fS2_fjLj768ELj1ELj4ELj1ELj16ENS_18Kernel_traits_baseILj768ES2_S2_fS2_fjLj128EEEEELb0ELb0ELb1ELb0EEEvNS_9FwdParamsE
        .type           _ZN10layer_norm13ln_fwd_kernelINS_13Kernel_traitsI13__nv_bfloat16S2_fS2_fjLj768ELj1ELj4ELj1ELj16ENS_18Kernel_traits_baseILj768ES2_S2_fS2_fjLj128EEEEELb0ELb0ELb1ELb0EEEvNS_9FwdParamsE,@function
        .size           _ZN10layer_norm13ln_fwd_kernelINS_13Kernel_traitsI13__nv_bfloat16S2_fS2_fjLj768ELj1ELj4ELj1ELj16ENS_18Kernel_traits_baseILj768ES2_S2_fS2_fjLj128EEEEELb0ELb0ELb1ELb0EEEvNS_9FwdParamsE,(.L_x_28752 - _ZN10layer_norm13ln_fwd_kernelINS_13Kernel_traitsI13__nv_bfloat16S2_fS2_fjLj768ELj1ELj4ELj1ELj16ENS_18Kernel_traits_baseILj768ES2_S2_fS2_fjLj128EEEEELb0ELb0ELb1ELb0EEEvNS_9FwdParamsE)
        .other          _ZN10layer_norm13ln_fwd_kernelINS_13Kernel_traitsI13__nv_bfloat16S2_fS2_fjLj768ELj1ELj4ELj1ELj16ENS_18Kernel_traits_baseILj768ES2_S2_fS2_fjLj128EEEEELb0ELb0ELb1ELb0EEEvNS_9FwdParamsE,@"STO_CUDA_ENTRY STV_DEFAULT"
_ZN10layer_norm13ln_fwd_kernelINS_13Kernel_traitsI13__nv_bfloat16S2_fS2_fjLj768ELj1ELj4ELj1ELj16ENS_18Kernel_traits_baseILj768ES2_S2_fS2_fjLj128EEEEELb0ELb0ELb1ELb0EEEvNS_9FwdParamsE:
.text._ZN10layer_norm13ln_fwd_kernelINS_13Kernel_traitsI13__nv_bfloat16S2_fS2_fjLj768ELj1ELj4ELj1ELj16ENS_18Kernel_traits_baseILj768ES2_S2_fS2_fjLj128EEEEELb0ELb0ELb1ELb0EEEvNS_9FwdParamsE:
        /* <DEDUP_REMOVED lines=44> */
.L_x_8609:
        /* <DEDUP_REMOVED lines=23> */
.L_x_8610:
[----:B------:R-:W-:Y:S05]  /*0430*/  BSYNC.RECONVERGENT B0 ;  /* 0x0000000000007941 */ /* 0x000fea0003800200 */
.L_x_8608:
        /* <DEDUP_REMOVED lines=25> */
[----:B012---:R-:W-:-:S07]  /*05d0*/  PRMT R9, R12, 0x7632, R9 ;  /* 0x000076320c097816 */ /* 0x007fce0000000009 */
.L_x_8636:
[----:B------:R-:W0:Y:S02]  /*05e0*/  LDC.64 R64, c[0x0][0x3f0] ;  /* 0x0000fc00ff407b82 */ /* 0x000e240000000a00 */
[----:B0-----:R-:W-:-:S06]  /*05f0*/  IMAD.WIDE R66, R77, 0x4, R64 ;  /* 0x000000044d427825 */ /* 0x001fcc00078e0240 */
[----:B------:R-:W0:Y:S01]  /*0600*/  LDC.64 R64, c[0x0][0x3f8] ;  /* 0x0000fe00ff407b82 */ /* 0x000e220000000a00 */
[----:B------:R-:W2:Y:S01]  /*0610*/  LDG.E R66, desc[UR6][R66.64] ;  /* 0x0000000642427981 */ /* 0x000ea2000c1e1900 */
[----:B0-----:R-:W-:-:S06]  /*0620*/  IMAD.WIDE R82, R77, 0x4, R64 ;  /* 0x000000044d527825 */ /* 0x001fcc00078e0240 */
[----:B------:R-:W0:Y:S01]  /*0630*/  LDC R64, c[0x0][0x388] ;  /* 0x0000e200ff407b82 */ /* 0x000e220000000800 */
[----:B------:R1:W5:Y:S01]  /*0640*/  LDG.E R65, desc[UR6][R82.64] ;  /* 0x0000000652417981 */ /* 0x000362000c1e1900 */
[----:B------:R-:W-:Y:S01]  /*0650*/  ISETP.GE.U32.AND P0, PT, R78, 0x20, PT ;  /* 0x000000204e00780c */ /* 0x000fe20003f06070 */
[----:B------:R-:W-:Y:S01]  /*0660*/  BSSY.RECONVERGENT B0, `(.L_x_8611) ;  /* 0x0000062000007945 */ /* 0x000fe20003800200 */
[----:B--2---:R-:W-:-:S13]  /*0670*/  ISETP.GE.AND P3, PT, R66, 0x1, PT ;  /* 0x000000014200780c */ /* 0x004fda0003f66270 */
[----:B------:R-:W-:-:S05]  /*0680*/  @P3 IADD3 R81, PT, PT, R66, -0x1, RZ ;  /* 0xffffffff42513810 */ /* 0x000fca0007ffe0ff */
[-C--:B0-----:R-:W-:Y:S02]  /*0690*/  @P3 IMAD R80, R81, R64.reuse, RZ ;  /* 0x0000004051503224 */ /* 0x081fe400078e02ff */
        /* <DEDUP_REMOVED lines=8> */
[----:B-1----:R-:W-:Y:S06]  /*0720*/  @!P0 BRA `(.L_x_8612) ;  /* 0x0000000400548947 */ /* 0x002fec0003800000 */
[----:B------:R-:W-:Y:S04]  /*0730*/  BSSY.RECONVERGENT B1, `(.L_x_8613) ;  /* 0x0000005000017945 */ /* 0x000fe80003800200 */
[----:B------:R-:W-:Y:S05]  /*0740*/  @!P3 BRA `(.L_x_8614) ;  /* 0x00000000000cb947 */ /* 0x000fea0003800000 */
[----:B------:R-:W0:Y:S02]  /*0750*/  LDC.64 R36, c[0x0][0x390] ;  /* 0x0000e400ff247b82 */ /* 0x000e240000000a00 */
[----:B0-----:R-:W-:-:S06]  /*0760*/  IMAD.WIDE.U32 R36, R80, 0x10, R36 ;  /* 0x0000001050247825 */ /* 0x001fcc00078e0024 */
[----:B------:R-:W5:Y:S02]  /*0770*/  LDG.E.128 R36, desc[UR6][R36.64] ;  /* 0x0000000624247981 */ /* 0x000f64000c1e1d00 */
.L_x_8614:
[----:B------:R-:W-:Y:S05]  /*0780*/  BSYNC.RECONVERGENT B1 ;  /* 0x0000000000017941 */ /* 0x000fea0003800200 */
.L_x_8613:
[----:B------:R-:W-:-:S04]  /*0790*/  UISETP.NE.U32.AND UP0, UPT, UR4, URZ, UPT ;  /* 0x000000ff0400728c */ /* 0x000fc8000bf05070 */
[----:B------:R-:W-:-:S09]  /*07a0*/  UISETP.NE.AND.EX UP0, UPT, UR5, URZ, UPT, UP0 ;  /* 0x000000ff0500728c */ /* 0x000fd2000bf05300 */
[----:B------:R-:W-:Y:S05]  /*07b0*/  BRA.U !UP0, `(.L_x_8615) ;  /* 0x0000000108887547 */ /* 0x000fea000b800000 */
[----:B------:R-:W0:Y:S02]  /*07c0*/  LDC.64 R82, c[0x0][0x3a0] ;  /* 0x0000e800ff527b82 */ /* 0x000e240000000a00 */
[----:B0-----:R-:W-:-:S05]  /*07d0*/  IMAD.WIDE.U32 R82, R67, 0x20, R82 ;  /* 0x0000002043527825 */ /* 0x001fca00078e0052 */
[----:B------:R-:W2:Y:S04]  /*07e0*/  LDG.E.128 R40, desc[UR6][R82.64] ;  /* 0x0000000652287981 */ /* 0x000ea8000c1e1d00 */
[----:B------:R0:W3:Y:S01]  /*07f0*/  LDG.E.128 R44, desc[UR6][R82.64+0x10] ;  /* 0x00001006522c7981 */ /* 0x0000e2000c1e1d00 */
[----:B------:R-:W-:-:S13]  /*0800*/  ISETP.GT.AND P1, PT, R66, RZ, PT ;  /* 0x000000ff4200720c */ /* 0x000fda0003f24270 */
[----:B------:R-:W2:Y:S01]  /*0810*/  @P1 LDC R84, c[0x0][0x40c] ;  /* 0x00010300ff541b82 */ /* 0x000ea20000000800 */
[----:B-----5:R-:W-:-:S07]  /*0820*/  @P1 SHF.L.U32 R81, R36, 0x10, RZ ;  /* 0x0000001024511819 */ /* 0x020fce00000006ff */
[----:B------:R-:W1:Y:S08]  /*0830*/  @P1 LDC R86, c[0x0][0x40c] ;  /* 0x00010300ff561b82 */ /* 0x000e700000000800 */
[----:B------:R-:W4:Y:S08]  /*0840*/  @P1 LDC R85, c[0x0][0x40c] ;  /* 0x00010300ff551b82 */ /* 0x000f300000000800 */
[----:B0-----:R-:W3:Y:S08]  /*0850*/  @P1 LDC R83, c[0x0][0x40c] ;  /* 0x00010300ff531b82 */ /* 0x001ef00000000800 */
[----:B------:R-:W0:Y:S01]  /*0860*/  @P1 LDC R87, c[0x0][0x40c] ;  /* 0x00010300ff571b82 */ /* 0x000e220000000800 */
[----:B--2---:R-:W-:Y:S01]  /*0870*/  @P1 FFMA.FTZ R40, R81, R84, R40 ;  /* 0x0000005451281223 */ /* 0x004fe20000010028 */
[----:B------:R-:W-:-:S04]  /*0880*/  @P1 PRMT R81, R36, 0x7632, R81 ;  /* 0x0000763224511816 */ /* 0x000fc80000000051 */
[----:B------:R-:W-:Y:S02]  /*0890*/  @P1 SHF.L.U32 R84, R81, 0x10, RZ ;  /* 0x0000001051541819 */ /* 0x000fe400000006ff */
[----:B------:R-:W-:-:S03]  /*08a0*/  @P1 SHF.L.U32 R81, R37, 0x10, RZ ;  /* 0x0000001025511819 */ /* 0x000fc600000006ff */
[----:B----4-:R-:W-:Y:S02]  /*08b0*/  @P1 FFMA.FTZ R41, R84, R85, R41 ;  /* 0x0000005554291223 */ /* 0x010fe40000010029 */
[----:B-1----:R-:W-:Y:S01]  /*08c0*/  @P1 FFMA.FTZ R42, R81, R86, R42 ;  /* 0x00000056512a1223 */ /* 0x002fe2000001002a */
[----:B------:R-:W-:Y:S01]  /*08d0*/  @P1 PRMT R81, R37, 0x7632, R81 ;  /* 0x0000763225511816 */ /* 0x000fe20000000051 */
[----:B------:R-:W1:Y:S03]  /*08e0*/  @P1 LDC R85, c[0x0][0x40c] ;  /* 0x00010300ff551b82 */ /* 0x000e660000000800 */
[----:B------:R-:W-:Y:S02]  /*08f0*/  @P1 SHF.L.U32 R82, R81, 0x10, RZ ;  /* 0x0000001051521819 */ /* 0x000fe400000006ff */
[----:B------:R-:W-:-:S03]  /*0900*/  @P1 SHF.L.U32 R81, R38, 0x10, RZ ;  /* 0x0000001026511819 */ /* 0x000fc600000006ff */
[----:B------:R-:W2:Y:S01]  /*0910*/  @P1 LDC R84, c[0x0][0x40c] ;  /* 0x00010300ff541b82 */ /* 0x000ea20000000800 */
[----:B0-----:R-:W-:Y:S01]  /*0920*/  @P1 FFMA.FTZ R43, R82, R87, R43 ;  /* 0x00000057522b1223 */ /* 0x001fe2000001002b */
[----:B---3--:R-:W-:Y:S01]  /*0930*/  @P1 FFMA.FTZ R44, R81, R83, R44 ;  /* 0x00000053512c1223 */ /* 0x008fe2000001002c */
[----:B------:R-:W-:-:S04]  /*0940*/  @P1 PRMT R81, R38, 0x7632, R81 ;  /* 0x0000763226511816 */ /* 0x000fc80000000051 */
[----:B------:R-:W-:Y:S01]  /*0950*/  @P1 SHF.L.U32 R82, R81, 0x10, RZ ;  /* 0x0000001051521819 */ /* 0x000fe200000006ff */
[----:B------:R-:W0:Y:S01]  /*0960*/  @P1 LDC R83, c[0x0][0x40c] ;  /* 0x00010300ff531b82 */ /* 0x000e220000000800 */
[----:B------:R-:W-:-:S05]  /*0970*/  @P1 SHF.L.U32 R81, R39, 0x10, RZ ;  /* 0x0000001027511819 */ /* 0x000fca00000006ff */
[----:B-1----:R-:W-:Y:S01]  /*0980*/  @P1 FFMA.FTZ R46, R81, R85, R46 ;  /* 0x00000055512e1223 */ /* 0x002fe2000001002e */
[----:B------:R-:W-:Y:S01]  /*0990*/  @P1 PRMT R81, R39, 0x7632, R81 ;  /* 0x0000763227511816 */ /* 0x000fe20000000051 */
[----:B--2---:R-:W-:-:S03]  /*09a0*/  @P1 FFMA.FTZ R45, R82, R84, R45 ;  /* 0x00000054522d1223 */ /* 0x004fc6000001002d */
[----:B------:R-:W-:-:S05]  /*09b0*/  @P1 SHF.L.U32 R82, R81, 0x10, RZ ;  /* 0x0000001051521819 */ /* 0x000fca00000006ff */
[----:B0-----:R-:W-:Y:S01]  /*09c0*/  @P1 FFMA.FTZ R47, R82, R83, R47 ;  /* 0x00000053522f1223 */ /* 0x001fe2000001002f */
[----:B------:R-:W-:Y:S06]  /*09d0*/  BRA `(.L_x_8616) ;  /* 0x0000000000907947 */ /* 0x000fec0003800000 */
.L_x_8615:
[----:B------:R-:W0:Y:S01]  /*09e0*/  @P3 LDC R47, c[0x0][0x40c] ;  /* 0x00010300ff2f3b82 */ /* 0x000e220000000800 */
[----:B-----5:R-:W-:Y:S01]  /*09f0*/  @P3 PRMT R42, R37, 0x7632, R42 ;  /* 0x00007632252a3816 */ /* 0x020fe2000000002a */
[----:B------:R-:W-:Y:S01]  /*0a00*/  HFMA2 R43, -RZ, RZ, 0, 0 ;  /* 0x00000000ff2b7431 */ /* 0x000fe200000001ff */
[----:B------:R-:W-:Y:S02]  /*0a10*/  @P3 PRMT R40, R36, 0x7632, R40 ;  /* 0x0000763224283816 */ /* 0x000fe40000000028 */
        /* <DEDUP_REMOVED lines=8> */
[----:B------:R-:W-:Y:S01]  /*0aa0*/  @P3 PRMT R42, R39, 0x7632, R42 ;  /* 0x00007632272a3816 */ /* 0x000fe2000000002a */
[----:B------:R-:W-:-:S03]  /*0ab0*/  HFMA2 R47, -RZ, RZ, 0, 0 ;  /* 0x00000000ff2f7431 */ /* 0x000fc600000001ff */
[----:B------:R-:W-:Y:S02]  /*0ac0*/  @P3 SHF.L.U32 R42, R42, 0x10, RZ ;  /* 0x000000102a2a3819 */ /* 0x000fe400000006ff */
[----:B------:R-:W0:Y:S01]  /*0ad0*/  @P3 LDC R46, c[0x0][0x40c] ;  /* 0x00010300ff2e3b82 */ /* 0x000e220000000800 */
[----:B-1----:R-:W-:Y:S01]  /*0ae0*/  @P3 FMUL.FTZ R41, R40, R45 ;  /* 0x0000002d28293220 */ /* 0x002fe20000410000 */
[----:B------:R-:W-:Y:S02]  /*0af0*/  @P3 PRMT R40, R38, 0x7632, R40 ;  /* 0x0000763226283816 */ /* 0x000fe40000000028 */
[----:B------:R-:W-:Y:S02]  /*0b00*/  MOV R45, RZ ;  /* 0x000000ff002d7202 */ /* 0x000fe40000000f00 */
[----:B------:R-:W-:Y:S02]  /*0b10*/  @P3 SHF.L.U32 R40, R40, 0x10, RZ ;  /* 0x0000001028283819 */ /* 0x000fe400000006ff */
[----:B------:R-:W1:Y:S01]  /*0b20*/  @P3 LDC R44, c[0x0][0x40c] ;  /* 0x00010300ff2c3b82 */ /* 0x000e620000000800 */
[----:B--2---:R-:W-:Y:S01]  /*0b30*/  @P3 FMUL.FTZ R47, R42, R85 ;  /* 0x000000552a2f3220 */ /* 0x004fe20000410000 */
[----:B------:R-:W-:Y:S01]  /*0b40*/  HFMA2 R42, -RZ, RZ, 0, 0 ;  /* 0x00000000ff2a7431 */ /* 0x000fe200000001ff */
[----:B------:R-:W-:-:S05]  /*0b50*/  @P3 SHF.L.U32 R85, R37, 0x10, RZ ;  /* 0x0000001025553819 */ /* 0x000fca00000006ff */
[----:B------:R-:W2:Y:S01]  /*0b60*/  @P3 LDC R81, c[0x0][0x40c] ;  /* 0x00010300ff513b82 */ /* 0x000ea20000000800 */
[----:B---3--:R-:W-:Y:S01]  /*0b70*/  @P3 FMUL.FTZ R45, R40, R83 ;  /* 0x00000053282d3220 */ /* 0x008fe20000410000 */
[----:B------:R-:W-:Y:S02]  /*0b80*/  @P3 SHF.L.U32 R83, R36, 0x10, RZ ;  /* 0x0000001024533819 */ /* 0x000fe400000006ff */
[----:B------:R-:W-:-:S04]  /*0b90*/  MOV R40, RZ ;  /* 0x000000ff00287202 */ /* 0x000fc80000000f00 */
[----:B------:R-:W3:Y:S01]  /*0ba0*/  @P3 LDC R82, c[0x0][0x40c] ;  /* 0x00010300ff523b82 */ /* 0x000ee20000000800 */
[----:B0-----:R-:W-:Y:S01]  /*0bb0*/  @P3 FMUL.FTZ R42, R85, R46 ;  /* 0x0000002e552a3220 */ /* 0x001fe20000410000 */
[----:B------:R-:W-:Y:S02]  /*0bc0*/  HFMA2 R46, -RZ, RZ, 0, 0 ;  /* 0x00000000ff2e7431 */ /* 0x000fe400000001ff */
[----:B-1----:R-:W-:Y:S01]  /*0bd0*/  @P3 FMUL.FTZ R40, R83, R44 ;  /* 0x0000002c53283220 */ /* 0x002fe20000410000 */
[----:B------:R-:W-:Y:S02]  /*0be0*/  @P3 SHF.L.U32 R83, R39, 0x10, RZ ;  /* 0x0000001027533819 */ /* 0x000fe400000006ff */
[----:B------:R-:W-:Y:S01]  /*0bf0*/  MOV R44, RZ ;  /* 0x000000ff002c7202 */ /* 0x000fe20000000f00 */
[----:B--2---:R-:W-:Y:S02]  /*0c00*/  @P3 FMUL.FTZ R44, R84, R81 ;  /* 0x00000051542c3220 */ /* 0x004fe40000410000 */
[----:B---3--:R-:W-:-:S07]  /*0c10*/  @P3 FMUL.FTZ R46, R83, R82 ;  /* 0x00000052532e3220 */ /* 0x008fce0000410000 */
.L_x_8616:
[----:B------:R-:W0:Y:S01]  /*0c20*/  LDC.64 R82, c[0x0][0x3a8] ;  /* 0x0000ea00ff527b82 */ /* 0x000e220000000a00 */
[----:B------:R-:W-:Y:S01]  /*0c30*/  IADD3 R80, PT, PT, R80, 0x20, RZ ;  /* 0x0000002050507810 */ /* 0x000fe20007ffe0ff */
[C---:B0-----:R-:W-:Y:S01]  /*0c40*/  IMAD.WIDE.U32 R82, R67.reuse, 0x20, R82 ;  /* 0x0000002043527825 */ /* 0x041fe200078e0052 */
[----:B------:R-:W-:-:S04]  /*0c50*/  IADD3 R67, PT, PT, R67, 0x20, RZ ;  /* 0x0000002043437810 */ /* 0x000fc80007ffe0ff */
[----:B------:R0:W-:Y:S04]  /*0c60*/  STG.E.128 desc[UR6][R82.64], R40 ;  /* 0x0000002852007986 */ /* 0x0001e8000c101d06 */
[----:B------:R0:W-:Y:S02]  /*0c70*/  STG.E.128 desc[UR6][R82.64+0x10], R44 ;  /* 0x0000102c52007986 */ /* 0x0001e4000c101d06 */
.L_x_8612:
[----:B------:R-:W-:Y:S05]  /*0c80*/  BSYNC.RECONVERGENT B0 ;  /* 0x0000000000007941 */ /* 0x000fea0003800200 */
.L_x_8611:
        /* <DEDUP_REMOVED lines=8> */
.L_x_8620:
[----:B------:R-:W-:Y:S05]  /*0d10*/  BSYNC.RECONVERGENT B1 ;  /* 0x0000000000017941 */ /* 0x000fea0003800200 */
.L_x_8619:
[----:B------:R-:W-:-:S04]  /*0d20*/  UISETP.NE.U32.AND UP0, UPT, UR4, URZ, UPT ;  /* 0x000000ff0400728c */ /* 0x000fc8000bf05070 */
[----:B------:R-:W-:-:S09]  /*0d30*/  UISETP.NE.AND.EX UP0, UPT, UR5, URZ, UPT, UP0 ;  /* 0x000000ff0500728c */ /* 0x000fd2000bf05300 */
[----:B------:R-:W-:Y:S05]  /*0d40*/  BRA.U !UP0, `(.L_x_8621) ;  /* 0x0000000108887547 */ /* 0x000fea000b800000 */
[----:B0-----:R-:W0:Y:S02]  /*0d50*/  LDC.64 R82, c[0x0][0x3a0] ;  /* 0x0000e800ff527b82 */ /* 0x001e240000000a00 */
        /* <DEDUP_REMOVED lines=33> */
.L_x_8621:
[----:B------:R-:W1:Y:S01]  /*0f70*/  @P3 LDC R55, c[0x0][0x40c] ;  /* 0x00010300ff373b82 */ /* 0x000e620000000800 */
[----:B-----5:R-:W-:Y:S01]  /*0f80*/  @P3 PRMT R50, R37, 0x7632, R50 ;  /* 0x0000763225323816 */ /* 0x020fe20000000032 */
[----:B------:R-:W-:Y:S01]  /*0f90*/  HFMA2 R51, -RZ, RZ, 0, 0 ;  /* 0x00000000ff337431 */ /* 0x000fe200000001ff */
[----:B------:R-:W-:Y:S02]  /*0fa0*/  @P3 PRMT R48, R36, 0x7632, R48 ;  /* 0x0000763224303816 */ /* 0x000fe40000000030 */
[----:B------:R-:W-:Y:S02]  /*0fb0*/  @P3 SHF.L.U32 R50, R50, 0x10, RZ ;  /* 0x0000001032323819 */ /* 0x000fe400000006ff */
[----:B------:R-:W-:Y:S01]  /*0fc0*/  @P3 SHF.L.U32 R48, R48, 0x10, RZ ;  /* 0x0000001030303819 */ /* 0x000fe200000006ff */
[----:B------:R-:W2:Y:S01]  /*0fd0*/  @P3 LDC R53, c[0x0][0x40c] ;  /* 0x00010300ff353b82 */ /* 0x000ea20000000800 */
[----:B------:R-:W-:Y:S02]  /*0fe0*/  MOV R49, RZ ;  /* 0x000000ff00317202 */ /* 0x000fe40000000f00 */
[----:B------:R-:W-:-:S05]  /*0ff0*/  @P3 SHF.L.U32 R84, R38, 0x10, RZ ;  /* 0x0000001026543819 */ /* 0x000fca00000006ff */
[----:B------:R-:W3:Y:S08]  /*1000*/  @P3 LDC R85, c[0x0][0x40c] ;  /* 0x00010300ff553b82 */ /* 0x000ef00000000800 */
[----:B0-----:R-:W0:Y:S01]  /*1010*/  @P3 LDC R83, c[0x0][0x40c] ;  /* 0x00010300ff533b82 */ /* 0x001e220000000800 */
[----:B-1----:R-:W-:Y:S01]  /*1020*/  @P3 FMUL.FTZ R51, R50, R55 ;  /* 0x0000003732333220 */ /* 0x002fe20000410000 */
[----:B------:R-:W-:Y:S01]  /*1030*/  @P3 PRMT R50, R39, 0x7632, R50 ;  /* 0x0000763227323816 */ /* 0x000fe20000000032 */
[----:B------:R-:W-:-:S03]  /*1040*/  HFMA2 R55, -RZ, RZ, 0, 0 ;  /* 0x00000000ff377431 */ /* 0x000fc600000001ff */
[----:B------:R-:W-:Y:S02]  /*1050*/  @P3 SHF.L.U32 R50, R50, 0x10, RZ ;  /* 0x0000001032323819 */ /* 0x000fe400000006ff */
[----:B------:R-:W1:Y:S01]  /*1060*/  @P3 LDC R54, c[0x0][0x40c] ;  /* 0x00010300ff363b82 */ /* 0x000e620000000800 */
[----:B--2---:R-:W-:Y:S01]  /*1070*/  @P3 FMUL.FTZ R49, R48, R53 ;  /* 0x0000003530313220 */ /* 0x004fe20000410000 */
[----:B------:R-:W-:Y:S02]  /*1080*/  @P3 PRMT R48, R38, 0x7632, R48 ;  /* 0x0000763226303816 */ /* 0x000fe40000000030 */
[----:B------:R-:W-:Y:S02]  /*1090*/  MOV R53, RZ ;  /* 0x000000ff00357202 */ /* 0x000fe40000000f00 */
[----:B------:R-:W-:Y:S02]  /*10a0*/  @P3 SHF.L.U32 R48, R48, 0x10, RZ ;  /* 0x0000001030303819 */ /* 0x000fe400000006ff */
[----:B------:R-:W2:Y:S01]  /*10b0*/  @P3 LDC R52, c[0x0][0x40c] ;  /* 0x00010300ff343b82 */ /* 0x000ea20000000800 */
[----:B---3--:R-:W-:Y:S01]  /*10c0*/  @P3 FMUL.FTZ R55, R50, R85 ;  /* 0x0000005532373220 */ /* 0x008fe20000410000 */
[----:B------:R-:W-:Y:S01]  /*10d0*/  HFMA2 R50, -RZ, RZ, 0, 0 ;  /* 0x00000000ff327431 */ /* 0x000fe200000001ff */
[----:B------:R-:W-:-:S05]  /*10e0*/  @P3 SHF.L.U32 R85, R37, 0x10, RZ ;  /* 0x0000001025553819 */ /* 0x000fca00000006ff */
[----:B------:R-:W3:Y:S01]  /*10f0*/  @P3 LDC R81, c[0x0][0x40c] ;  /* 0x00010300ff513b82 */ /* 0x000ee20000000800 */
[----:B0-----:R-:W-:Y:S01]  /*1100*/  @P3 FMUL.FTZ R53, R48, R83 ;  /* 0x0000005330353220 */ /* 0x001fe20000410000 */
[----:B------:R-:W-:Y:S02]  /*1110*/  @P3 SHF.L.U32 R83, R36, 0x10, RZ ;  /* 0x0000001024533819 */ /* 0x000fe400000006ff */
[----:B------:R-:W-:-:S04]  /*1120*/  MOV R48, RZ ;  /* 0x000000ff00307202 */ /* 0x000fc80000000f00 */
[----:B------:R-:W0:Y:S01]  /*1130*/  @P3 LDC R82, c[0x0][0x40c] ;  /* 0x00010300ff523b82 */ /* 0x000e220000000800 */
[----:B-1----:R-:W-:Y:S01]  /*1140*/  @P3 FMUL.FTZ R50, R85, R54 ;  /* 0x0000003655323220 */ /* 0x002fe20000410000 */
[----:B------:R-:W-:Y:S02]  /*1150*/  HFMA2 R54, -RZ, RZ, 0, 0 ;  /* 0x00000000ff367431 */ /* 0x000fe400000001ff */
[----:B--2---:R-:W-:Y:S01]  /*1160*/  @P3 FMUL.FTZ R48, R83, R52 ;  /* 0x0000003453303220 */ /* 0x004fe20000410000 */
[----:B------:R-:W-:Y:S02]  /*1170*/  @P3 SHF.L.U32 R83, R39, 0x10, RZ ;  /* 0x0000001027533819 */ /* 0x000fe400000006ff */
[----:B------:R-:W-:Y:S01]  /*1180*/  MOV R52, RZ ;  /* 0x000000ff00347202 */ /* 0x000fe20000000f00 */
[----:B---3--:R-:W-:Y:S02]  /*1190*/  @P3 FMUL.FTZ R52, R84, R81 ;  /* 0x0000005154343220 */ /* 0x008fe40000410000 */
[----:B0-----:R-:W-:-:S07]  /*11a0*/  @P3 FMUL.FTZ R54, R83, R82 ;  /* 0x0000005253363220 */ /* 0x001fce0000410000 */
.L_x_8622:
[----:B------:R-:W0:Y:S01]  /*11b0*/  LDC.64 R82, c[0x0][0x3a8] ;  /* 0x0000ea00ff527b82 */ /* 0x000e220000000a00 */
[----:B------:R-:W-:Y:S01]  /*11c0*/  IADD3 R80, PT, PT, R80, 0x20, RZ ;  /* 0x0000002050507810 */ /* 0x000fe20007ffe0ff */
[C---:B0-----:R-:W-:Y:S01]  /*11d0*/  IMAD.WIDE.U32 R82, R67.reuse, 0x20, R82 ;  /* 0x0000002043527825 */ /* 0x041fe200078e0052 */
[----:B------:R-:W-:-:S04]  /*11e0*/  IADD3 R67, PT, PT, R67, 0x20, RZ ;  /* 0x0000002043437810 */ /* 0x000fc80007ffe0ff */
[----:B------:R1:W-:Y:S04]  /*11f0*/  STG.E.128 desc[UR6][R82.64], R48 ;  /* 0x0000003052007986 */ /* 0x0003e8000c101d06 */
[----:B------:R1:W-:Y:S02]  /*1200*/  STG.E.128 desc[UR6][R82.64+0x10], R52 ;  /* 0x0000103452007986 */ /* 0x0003e4000c101d06 */
.L_x_8618:
[----:B------:R-:W-:Y:S05]  /*1210*/  BSYNC.RECONVERGENT B0 ;  /* 0x0000000000007941 */ /* 0x000fea0003800200 */
.L_x_8617:
        /* <DEDUP_REMOVED lines=8> */
.L_x_8626:
[----:B------:R-:W-:Y:S05]  /*12a0*/  BSYNC.RECONVERGENT B1 ;  /* 0x0000000000017941 */ /* 0x000fea0003800200 */
.L_x_8625:
[----:B------:R-:W-:-:S04]  /*12b0*/  UISETP.NE.U32.AND UP0, UPT, UR4, URZ, UPT ;  /* 0x000000ff0400728c */ /* 0x000fc8000bf05070 */
[----:B------:R-:W-:-:S09]  /*12c0*/  UISETP.NE.AND.EX UP0, UPT, UR5, URZ, UPT, UP0 ;  /* 0x000000ff0500728c */ /* 0x000fd2000bf05300 */
[----:B------:R-:W-:Y:S05]  /*12d0*/  BRA.U !UP0, `(.L_x_8627) ;  /* 0x0000000108887547 */ /* 0x000fea000b800000 */
[----:B------:R-:W2:Y:S02]  /*12e0*/  LDC.64 R80, c[0x0][0x3a0] ;  /* 0x0000e800ff507b82 */ /* 0x000ea40000000a00 */
[----:B--2---:R-:W-:-:S05]  /*12f0*/  IMAD.WIDE.U32 R80, R67, 0x20, R80 ;  /* 0x0000002043507825 */ /* 0x004fca00078e0050 */
[----:B------:R-:W2:Y:S04]  /*1300*/  LDG.E.128 R56, desc[UR6][R80.64] ;  /* 0x0000000650387981 */ /* 0x000ea8000c1e1d00 */
[----:B------:R3:W4:Y:S01]  /*1310*/  LDG.E.128 R60, desc[UR6][R80.64+0x10] ;  /* 0x00001006503c7981 */ /* 0x000722000c1e1d00 */
[----:B------:R-:W-:-:S13]  /*1320*/  ISETP.GT.AND P3, PT, R66, RZ, PT ;  /* 0x000000ff4200720c */ /* 0x000fda0003f64270 */
[----:B01----:R-:W2:Y:S01]  /*1330*/  @P3 LDC R82, c[0x0][0x40c] ;  /* 0x00010300ff523b82 */ /* 0x003ea20000000800 */
[C---:B-----5:R-:W-:Y:S02]  /*1340*/  @P3 SHF.L.U32 R83, R36.reuse, 0x10, RZ ;  /* 0x0000001024533819 */ /* 0x060fe400000006ff */
[----:B------:R-:W-:Y:S02]  /*1350*/  @P3 PRMT R66, R36, 0x7632, R66 ;  /* 0x0000763224423816 */ /* 0x000fe40000000042 */
[----:B---3--:R-:W-:Y:S02]  /*1360*/  @P3 SHF.L.U32 R81, R37, 0x10, RZ ;  /* 0x0000001025513819 */ /* 0x008fe400000006ff */
[----:B------:R-:W-:Y:S01]  /*1370*/  @P3 SHF.L.U32 R66, R66, 0x10, RZ ;  /* 0x0000001042423819 */ /* 0x000fe200000006ff */
[----:B------:R-:W0:Y:S08]  /*1380*/  @P3 LDC R84, c[0x0][0x40c] ;  /* 0x00010300ff543b82 */ /* 0x000e300000000800 */
[----:B------:R-:W1:Y:S08]  /*1390*/  @P3 LDC R85, c[0x0][0x40c] ;  /* 0x00010300ff553b82 */ /* 0x000e700000000800 */
[----:B------:R-:W4:Y:S01]  /*13a0*/  @P3 LDC R80, c[0x0][0x40c] ;  /* 0x00010300ff503b82 */ /* 0x000f220000000800 */
[----:B--2---:R-:W-:Y:S01]  /*13b0*/  @P3 FFMA.FTZ R56, R83, R82, R56 ;  /* 0x0000005253383223 */ /* 0x004fe20000010038 */
[----:B0-----:R-:W-:-:S06]  /*13c0*/  @P3 FFMA.FTZ R57, R66, R84, R57 ;  /* 0x0000005442393223 */ /* 0x001fcc0000010039 */
[----:B------:R-:W0:Y:S01]  /*13d0*/  @P3 LDC R82, c[0x0][0x40c] ;  /* 0x00010300ff523b82 */ /* 0x000e220000000800 */
[----:B------:R-:W-:Y:S01]  /*13e0*/  @P3 PRMT R66, R37, 0x7632, R66 ;  /* 0x0000763225423816 */ /* 0x000fe20000000042 */
[----:B-1----:R-:W-:Y:S01]  /*13f0*/  @P3 FFMA.FTZ R58, R81, R85, R58 ;  /* 0x00000055513a3223 */ /* 0x002fe2000001003a */
[----:B------:R-:W-:Y:S02]  /*1400*/  @P3 SHF.L.U32 R81, R38, 0x10, RZ ;  /* 0x0000001026513819 */ /* 0x000fe400000006ff */
[----:B------:R-:W-:-:S03]  /*1410*/  @P3 SHF.L.U32 R66, R66, 0x10, RZ ;  /* 0x0000001042423819 */ /* 0x000fc600000006ff */
[----:B------:R-:W1:Y:S01]  /*1420*/  @P3 LDC R83, c[0x0][0x40c] ;  /* 0x00010300ff533b82 */ /* 0x000e620000000800 */
[----:B----4-:R-:W-:Y:S01]  /*1430*/  @P3 FFMA.FTZ R60, R81, R80, R60 ;  /* 0x00000050513c3223 */ /* 0x010fe2000001003c */
[C---:B------:R-:W-:Y:S02]  /*1440*/  @P3 PRMT R80, R39.reuse, 0x7632, R80 ;  /* 0x0000763227503816 */ /* 0x040fe40000000050 */
[----:B------:R-:W-:Y:S02]  /*1450*/  @P3 SHF.L.U32 R81, R39, 0x10, RZ ;  /* 0x0000001027513819 */ /* 0x000fe400000006ff */
[----:B------:R-:W-:Y:S02]  /*1460*/  @P3 SHF.L.U32 R80, R80, 0x10, RZ ;  /* 0x0000001050503819 */ /* 0x000fe400000006ff */
[----:B------:R-:W2:Y:S01]  /*1470*/  @P3 LDC R84, c[0x0][0x40c] ;  /* 0x00010300ff543b82 */ /* 0x000ea20000000800 */
[----:B0-----:R-:W-:Y:S01]  /*1480*/  @P3 FFMA.FTZ R59, R66, R82, R59 ;  /* 0x00000052423b3223 */ /* 0x001fe2000001003b */
[----:B------:R-:W-:-:S06]  /*1490*/  @P3 PRMT R66, R38, 0x7632, R66 ;  /* 0x0000763226423816 */ /* 0x000fcc0000000042 */
[----:B------:R-:W0:Y:S01]  /*14a0*/  @P3 LDC R82, c[0x0][0x40c] ;  /* 0x00010300ff523b82 */ /* 0x000e220000000800 */
[----:B------:R-:W-:-:S05]  /*14b0*/  @P3 SHF.L.U32 R66, R66, 0x10, RZ ;  /* 0x0000001042423819 */ /* 0x000fca00000006ff */
[----:B-1----:R-:W-:Y:S01]  /*14c0*/  @P3 FFMA.FTZ R61, R66, R83, R61 ;  /* 0x00000053423d3223 */ /* 0x002fe2000001003d */
[----:B--2---:R-:W-:Y:S01]  /*14d0*/  @P3 FFMA.FTZ R63, R80, R84, R63 ;  /* 0x00000054503f3223 */ /* 0x004fe2000001003f */
[----:B0-----:R-:W-:Y:S01]  /*14e0*/  @P3 FFMA.FTZ R62, R81, R82, R62 ;  /* 0x00000052513e3223 */ /* 0x001fe2000001003e */
[----:B------:R-:W-:Y:S06]  /*14f0*/  BRA `(.L_x_8628) ;  /* 0x0000000000907947 */ /* 0x000fec0003800000 */
.L_x_8627:
[----:B------:R-:W2:Y:S01]  /*1500*/  @P3 LDC R61, c[0x0][0x40c] ;  /* 0x00010300ff3d3b82 */ /* 0x000ea20000000800 */
[----:B-----5:R-:W-:Y:S01]  /*1510*/  @P3 PRMT R56, R36, 0x7632, R56 ;  /* 0x0000763224383816 */ /* 0x020fe20000000038 */
[----:B------:R-:W-:Y:S01]  /*1520*/  HFMA2 R59, -RZ, RZ, 0, 0 ;  /* 0x00000000ff3b7431 */ /* 0x000fe200000001ff */
[----:B------:R-:W-:Y:S02]  /*1530*/  @P3 PRMT R58, R37, 0x7632, R58 ;  /* 0x00007632253a3816 */ /* 0x000fe4000000003a */
[----:B------:R-:W-:Y:S02]  /*1540*/  @P3 SHF.L.U32 R56, R56, 0x10, RZ ;  /* 0x0000001038383819 */ /* 0x000fe400000006ff */
[----:B------:R-:W-:Y:S01]  /*1550*/  MOV R57, RZ ;  /* 0x000000ff00397202 */ /* 0x000fe20000000f00 */
[----:B------:R-:W3:Y:S01]  /*1560*/  @P3 LDC R63, c[0x0][0x40c] ;  /* 0x00010300ff3f3b82 */ /* 0x000ee20000000800 */
[----:B------:R-:W-:Y:S02]  /*1570*/  @P3 SHF.L.U32 R58, R58, 0x10, RZ ;  /* 0x000000103a3a3819 */ /* 0x000fe400000006ff */
[----:B------:R-:W-:-:S02]  /*1580*/  @P3 SHF.L.U32 R62, R36, 0x10, RZ ;  /* 0x00000010243e3819 */ /* 0x000fc400000006ff */
[----:B------:R-:W-:Y:S02]  /*1590*/  @P3 PRMT R60, R39, 0x7632, R60 ;  /* 0x00007632273c3816 */ /* 0x000fe4000000003c */
[----:B------:R-:W-:Y:S01]  /*15a0*/  @P3 SHF.L.U32 R66, R37, 0x10, RZ ;  /* 0x0000001025423819 */ /* 0x000fe200000006ff */
[----:B------:R-:W4:Y:S01]  /*15b0*/  @P3 LDC R87, c[0x0][0x40c] ;  /* 0x00010300ff573b82 */ /* 0x000f220000000800 */
[----:B------:R-:W-:Y:S02]  /*15c0*/  @P3 SHF.L.U32 R60, R60, 0x10, RZ ;  /* 0x000000103c3c3819 */ /* 0x000fe400000006ff */
[----:B------:R-:W-:-:S05]  /*15d0*/  @P3 SHF.L.U32 R80, R38, 0x10, RZ ;  /* 0x0000001026503819 */ /* 0x000fca00000006ff */
[----:B------:R-:W4:Y:S01]  /*15e0*/  @P3 LDC R81, c[0x0][0x40c] ;  /* 0x00010300ff513b82 */ /* 0x000f220000000800 */
[----:B--2---:R-:W-:Y:S01]  /*15f0*/  @P3 FMUL.FTZ R57, R56, R61 ;  /* 0x0000003d38393220 */ /* 0x004fe20000410000 */
[----:B------:R-:W-:Y:S02]  /*1600*/  @P3 PRMT R56, R38, 0x7632, R56 ;  /* 0x0000763226383816 */ /* 0x000fe40000000038 */
[----:B------:R-:W-:-:S04]  /*1610*/  MOV R61, RZ ;  /* 0x000000ff003d7202 */ /* 0x000fc80000000f00 */
[----:B------:R-:W2:Y:S01]  /*1620*/  @P3 LDC R89, c[0x0][0x40c] ;  /* 0x00010300ff593b82 */ /* 0x000ea20000000800 */
[----:B---3--:R-:W-:Y:S01]  /*1630*/  @P3 FMUL.FTZ R59, R58, R63 ;  /* 0x0000003f3a3b3220 */ /* 0x008fe20000410000 */
[----:B------:R-:W-:Y:S01]  /*1640*/  @P3 SHF.L.U32 R58, R56, 0x10, RZ ;  /* 0x00000010383a3819 */ /* 0x000fe200000006ff */
[----:B------:R-:W-:Y:S01]  /*1650*/  HFMA2 R63, -RZ, RZ, 0, 0 ;  /* 0x00000000ff3f7431 */ /* 0x000fe200000001ff */
[----:B------:R-:W-:-:S04]  /*1660*/  MOV R56, RZ ;  /* 0x000000ff00387202 */ /* 0x000fc80000000f00 */
[----:B01----:R-:W0:Y:S01]  /*1670*/  @P3 LDC R83, c[0x0][0x40c] ;  /* 0x00010300ff533b82 */ /* 0x003e220000000800 */
[----:B----4-:R-:W-:Y:S01]  /*1680*/  @P3 FMUL.FTZ R61, R58, R87 ;  /* 0x000000573a3d3220 */ /* 0x010fe20000410000 */
[----:B------:R-:W-:-:S06]  /*1690*/  HFMA2 R58, -RZ, RZ, 0, 0 ;  /* 0x00000000ff3a7431 */ /* 0x000fcc00000001ff */
[----:B------:R-:W1:Y:S01]  /*16a0*/  @P3 LDC R85, c[0x0][0x40c] ;  /* 0x00010300ff553b82 */ /* 0x000e620000000800 */
[----:B------:R-:W-:Y:S01]  /*16b0*/  @P3 FMUL.FTZ R56, R62, R81 ;  /* 0x000000513e383220 */ /* 0x000fe20000410000 */
[----:B------:R-:W-:Y:S01]  /*16c0*/  HFMA2 R62, -RZ, RZ, 0, 0 ;  /* 0x00000000ff3e7431 */ /* 0x000fe200000001ff */
[----:B------:R-:W-:-:S05]  /*16d0*/  @P3 SHF.L.U32 R81, R39, 0x10, RZ ;  /* 0x0000001027513819 */ /* 0x000fca00000006ff */
[----:B------:R-:W3:Y:S01]  /*16e0*/  @P3 LDC R82, c[0x0][0x40c] ;  /* 0x00010300ff523b82 */ /* 0x000ee20000000800 */
[----:B--2---:R-:W-:Y:S01]  /*16f0*/  @P3 FMUL.FTZ R63, R60, R89 ;  /* 0x000000593c3f3220 */ /* 0x004fe20000410000 */
[----:B------:R-:W-:Y:S01]  /*1700*/  MOV R60, RZ ;  /* 0x000000ff003c7202 */ /* 0x000fe20000000f00 */
[----:B0-----:R-:W-:Y:S01]  /*1710*/  @P3 FMUL.FTZ R58, R66, R83 ;  /* 0x00000053423a3220 */ /* 0x001fe20000410000 */
[----:B-1----:R-:W-:Y:S01]  /*1720*/  @P3 FMUL.FTZ R60, R80, R85 ;  /* 0x00000055503c3220 */ /* 0x002fe20000410000 */
[----:B---3--:R-:W-:-:S07]  /*1730*/  @P3 FMUL.FTZ R62, R81, R82 ;  /* 0x00000052513e3220 */ /* 0x008fce0000410000 */
.L_x_8628:
[----:B------:R-:W0:Y:S02]  /*1740*/  LDC.64 R80, c[0x0][0x3a8] ;  /* 0x0000ea00ff507b82 */ /* 0x000e240000000a00 */
[----:B0-----:R-:W-:-:S05]  /*1750*/  IMAD.WIDE.U32 R80, R67, 0x20, R80 ;  /* 0x0000002043507825 */ /* 0x001fca00078e0050 */
[----:B------:R2:W-:Y:S04]  /*1760*/  STG.E.128 desc[UR6][R80.64], R56 ;  /* 0x0000003850007986 */ /* 0x0005e8000c101d06 */
[----:B------:R2:W-:Y:S02]  /*1770*/  STG.E.128 desc[UR6][R80.64+0x10], R60 ;  /* 0x0000103c50007986 */ /* 0x0005e4000c101d06 */
.L_x_8624:
[----:B------:R-:W-:Y:S05]  /*1780*/  BSYNC.RECONVERGENT B0 ;  /* 0x0000000000007941 */ /* 0x000fea0003800200 */
.L_x_8623:
[----:B------:R-:W-:Y:S01]  /*1790*/  FADD.FTZ R66, RZ, R40 ;  /* 0x00000028ff427221 */ /* 0x000fe20000010000 */
        /* <DEDUP_REMOVED lines=11> */
[----:B--2---:R-:W-:-:S05]  /*1850*/  FSEL R81, R66, RZ, P0 ;  /* 0x000000ff42517208 */ /* 0x004fca0000000000 */
        /* <DEDUP_REMOVED lines=17> */
[----:B------:R-:W2:Y:S02]  /*1970*/  SHFL.BFLY PT, R66, R81, 0x1, 0x1f ;  /* 0x0c201f0051427f89 */ /* 0x000ea400000e0000 */
[----:B--2---:R-:W-:-:S05]  /*1980*/  FADD.FTZ R80, R81, R66 ;  /* 0x0000004251507221 */ /* 0x004fca0000010000 */
[----:B------:R-:W0:Y:S02]  /*1990*/  SHFL.BFLY PT, R67, R80, 0x2, 0x1f ;  /* 0x0c401f0050437f89 */ /* 0x000e2400000e0000 */
[----:B01----:R-:W-:-:S05]  /*19a0*/  FADD.FTZ R82, R80, R67 ;  /* 0x0000004350527221 */ /* 0x003fca0000010000 */
        /* <DEDUP_REMOVED lines=66> */
.L_x_8648:
        /* <DEDUP_REMOVED lines=72> */
.L_x_8633:
[----:B------:R-:W-:Y:S05]  /*2250*/  BSYNC.RECONVERGENT B1 ;  /* 0x0000000000017941 */ /* 0x000fea0003800200 */
.L_x_8632:
[----:B------:R-:W-:Y:S04]  /*2260*/  BSSY.RECONVERGENT B1, `(.L_x_8634) ;  /* 0x0000034000017945 */ /* 0x000fe80003800200 */
[----:B------:R-:W-:Y:S05]  /*2270*/  @!P1 BRA `(.L_x_8635) ;  /* 0x0000000000c89947 */ /* 0x000fea0003800000 */
[----:B0-----:R-:W-:Y:S01]  /*2280*/  FADD.FTZ R65, R48, -R84 ;  /* 0x8000005430417221 */ /* 0x001fe20000010000 */
[----:B------:R-:W-:Y:S01]  /*2290*/  PRMT R66, R20, 0x7632, R66 ;  /* 0x0000763214427816 */ /* 0x000fe20000000042 */
[----:B------:R-:W-:Y:S01]  /*22a0*/  FADD.FTZ R81, R49, -R84 ;  /* 0x8000005431517221 */ /* 0x000fe20000010000 */
[----:B------:R-:W-:Y:S01]  /*22b0*/  PRMT R80, R24, 0x7632, R80 ;  /* 0x0000763218507816 */ /* 0x000fe20000000050 */
[----:B------:R-:W-:Y:S01]  /*22c0*/  FMUL.FTZ R64, R82, R65 ;  /* 0x0000004152407220 */ /* 0x000fe20000410000 */
[----:B------:R-:W-:Y:S01]  /*22d0*/  SHF.L.U32 R67, R20, 0x10, RZ ;  /* 0x0000001014437819 */ /* 0x000fe200000006ff */
[----:B------:R-:W-:Y:S01]  /*22e0*/  FMUL.FTZ R81, R82, R81 ;  /* 0x0000005152517220 */ /* 0x000fe20000410000 */
[----:B------:R-:W-:Y:S02]  /*22f0*/  SHF.L.U32 R65, R24, 0x10, RZ ;  /* 0x0000001018417819 */ /* 0x000fe400000006ff */
[----:B------:R-:W-:Y:S02]  /*2300*/  SHF.L.U32 R66, R66, 0x10, RZ ;  /* 0x0000001042427819 */ /* 0x000fe400000006ff */
[----:B------:R-:W-:Y:S01]  /*2310*/  SHF.L.U32 R80, R80, 0x10, RZ ;  /* 0x0000001050507819 */ /* 0x000fe200000006ff */
[----:B------:R-:W-:Y:S01]  /*2320*/  FFMA.FTZ R64, R64, R67, R65 ;  /* 0x0000004340407223 */ /* 0x000fe20000010041 */
[--C-:B------:R-:W-:Y:S01]  /*2330*/  FADD.FTZ R65, R50, -R84.reuse ;  /* 0x8000005432417221 */ /* 0x100fe20000010000 */
[----:B------:R-:W-:Y:S01]  /*2340*/  FADD.FTZ R67, R51, -R84 ;  /* 0x8000005433437221 */ /* 0x000fe20000010000 */
[----:B------:R-:W-:Y:S01]  /*2350*/  SHF.L.U32 R86, R0, 0x10, RZ ;  /* 0x0000001000567819 */ /* 0x000fe200000006ff */
[----:B------:R-:W-:Y:S01]  /*2360*/  FFMA.FTZ R85, R81, R66, R80 ;  /* 0x0000004251557223 */ /* 0x000fe20000010050 */
[----:B------:R-:W-:Y:S01]  /*2370*/  SHF.L.U32 R66, R21, 0x10, RZ ;  /* 0x0000001015427819 */ /* 0x000fe200000006ff */
[C---:B------:R-:W-:Y:S01]  /*2380*/  FMUL.FTZ R65, R82.reuse, R65 ;  /* 0x0000004152417220 */ /* 0x040fe20000410000 */
[----:B------:R-:W-:Y:S01]  /*2390*/  SHF.L.U32 R80, R25, 0x10, RZ ;  /* 0x0000001019507819 */ /* 0x000fe200000006ff */
[----:B------:R-:W-:Y:S01]  /*23a0*/  FMUL.FTZ R67, R82, R67 ;  /* 0x0000004352437220 */ /* 0x000fe20000410000 */
[----:B------:R-:W-:Y:S01]  /*23b0*/  FADD.FTZ R81, R52, -R84 ;  /* 0x8000005434517221 */ /* 0x000fe20000010000 */
[----:B------:R-:W-:-:S02]  /*23c0*/  SHF.L.U32 R88, R68, 0x10, RZ ;  /* 0x0000001044587819 */ /* 0x000fc400000006ff */
[----:B------:R-:W-:Y:S01]  /*23d0*/  FFMA.FTZ R65, R65, R66, R80 ;  /* 0x0000004241417223 */ /* 0x000fe20000010050 */
[----:B------:R-:W-:Y:S02]  /*23e0*/  SHF.L.U32 R66, R10, 0x10, RZ ;  /* 0x000000100a427819 */ /* 0x000fe400000006ff */
[----:B------:R-:W-:Y:S02]  /*23f0*/  SHF.L.U32 R80, R11, 0x10, RZ ;  /* 0x000000100b507819 */ /* 0x000fe400000006ff */
[----:B------:R-:W-:Y:S01]  /*2400*/  F2FP.BF16.F32.PACK_AB R64, R85, R64 ;  /* 0x000000405540723e */ /* 0x000fe200000010ff */
[----:B------:R-:W-:Y:S01]  /*2410*/  FFMA.FTZ R86, R67, R86, R66 ;  /* 0x0000005643567223 */ /* 0x000fe20000010042 */
[----:B------:R-:W-:Y:S01]  /*2420*/  FMUL.FTZ R66, R82, R81 ;  /* 0x0000005152427220 */ /* 0x000fe20000410000 */
[----:B------:R-:W-:Y:S02]  /*2430*/  SHF.L.U32 R67, R22, 0x10, RZ ;  /* 0x0000001016437819 */ /* 0x000fe400000006ff */
[----:B------:R-:W-:-:S02]  /*2440*/  SHF.L.U32 R81, R26, 0x10, RZ ;  /* 0x000000101a517819 */ /* 0x000fc400000006ff */
        /* <DEDUP_REMOVED lines=21> */
.L_x_8635:
[----:B------:R-:W-:Y:S05]  /*25a0*/  BSYNC.RECONVERGENT B1 ;  /* 0x0000000000017941 */ /* 0x000fea0003800200 */
.L_x_8634:
[----:B------:R-:W-:Y:S05]  /*25b0*/  @!P2 BRA `(.L_x_8631) ;  /* 0x0000000000c4a947 */ /* 0x000fea0003800000 */
[----:B01----:R-:W-:Y:S01]  /*25c0*/  PRMT R64, R28, 0x7632, R64 ;  /* 0x000076321c407816 */ /* 0x003fe20000000040 */
[----:B------:R-:W-:Y:S01]  /*25d0*/  FADD.FTZ R65, R57, -R84 ;  /* 0x8000005439417221 */ /* 0x000fe20000010000 */
[----:B------:R-:W-:Y:S01]  /*25e0*/  PRMT R66, R32, 0x7632, R66 ;  /* 0x0000763220427816 */ /* 0x000fe20000000042 */
[----:B------:R-:W-:Y:S01]  /*25f0*/  FADD.FTZ R67, R58, -R84 ;  /* 0x800000543a437221 */ /* 0x000fe20000010000 */
[----:B------:R-:W-:Y:S01]  /*2600*/  SHF.L.U32 R64, R64, 0x10, RZ ;  /* 0x0000001040407819 */ /* 0x000fe200000006ff */
[----:B------:R-:W-:Y:S01]  /*2610*/  FMUL.FTZ R65, R82, R65 ;  /* 0x0000004152417220 */ /* 0x000fe20000410000 */
[----:B------:R-:W-:Y:S01]  /*2620*/  SHF.L.U32 R66, R66, 0x10, RZ ;  /* 0x0000001042427819 */ /* 0x000fe200000006ff */
[----:B------:R-:W-:Y:S01]  /*2630*/  FMUL.FTZ R67, R82, R67 ;  /* 0x0000004352437220 */ /* 0x000fe20000410000 */
[----:B------:R-:W-:Y:S02]  /*2640*/  SHF.L.U32 R80, R29, 0x10, RZ ;  /* 0x000000101d507819 */ /* 0x000fe400000006ff */
[----:B------:R-:W-:Y:S01]  /*2650*/  SHF.L.U32 R86, R33, 0x10, RZ ;  /* 0x0000001021567819 */ /* 0x000fe200000006ff */
[----:B------:R-:W-:Y:S01]  /*2660*/  FFMA.FTZ R85, R65, R64, R66 ;  /* 0x0000004041557223 */ /* 0x000fe20000010042 */
[----:B------:R-:W-:Y:S01]  /*2670*/  FADD.FTZ R65, R59, -R84 ;  /* 0x800000543b417221 */ /* 0x000fe20000010000 */
[----:B------:R-:W-:-:S02]  /*2680*/  SHF.L.U32 R64, R72, 0x10, RZ ;  /* 0x0000001048407819 */ /* 0x000fc400000006ff */
[----:B------:R-:W-:Y:S01]  /*2690*/  FFMA.FTZ R87, R67, R80, R86 ;  /* 0x0000005043577223 */ /* 0x000fe20000010056 */
[----:B------:R-:W-:Y:S01]  /*26a0*/  SHF.L.U32 R86, R71, 0x10, RZ ;  /* 0x0000001047567819 */ /* 0x000fe200000006ff */
[----:B------:R-:W-:Y:S01]  /*26b0*/  FMUL.FTZ R65, R82, R65 ;  /* 0x0000004152417220 */ /* 0x000fe20000410000 */
[----:B------:R-:W-:Y:S01]  /*26c0*/  FADD.FTZ R67, R60, -R84 ;  /* 0x800000543c437221 */ /* 0x000fe20000010000 */
        /* <DEDUP_REMOVED lines=15> */
[----:B------:R-:W-:-:S02]  /*27c0*/  SHF.L.U32 R91, R76, 0x10, RZ ;  /* 0x000000104c5b7819 */ /* 0x000fc400000006ff */
[----:B------:R-:W-:Y:S01]  /*27d0*/  F2FP.BF16.F32.PACK_AB R66, R81, R66 ;  /* 0x000000425142723e */ /* 0x000fe200000010ff */
[----:B------:R-:W-:Y:S01]  /*27e0*/  FFMA.FTZ R67, R65, R64, R80 ;  /* 0x0000004041437223 */ /* 0x000fe20000010050 */
[----:B------:R-:W-:-:S04]  /*27f0*/  FADD.FTZ R65, R63, -R84 ;  /* 0x800000543f417221 */ /* 0x000fc80000010000 */
[----:B------:R-:W-:Y:S02]  /*2800*/  FMUL.FTZ R80, R82, R65 ;  /* 0x0000004152507220 */ /* 0x000fe40000410000 */
[----:B------:R-:W0:Y:S02]  /*2810*/  LDC.64 R64, c[0x0][0x428] ;  /* 0x00010a00ff407b82 */ /* 0x000e240000000a00 */
[----:B------:R-:W-:Y:S01]  /*2820*/  FFMA.FTZ R88, R80, R89, R91 ;  /* 0x0000005950587223 */ /* 0x000fe2000001005b */
[----:B------:R-:W-:Y:S01]  /*2830*/  FADD.FTZ R89, R56, -R84 ;  /* 0x8000005438597221 */ /* 0x000fe20000010000 */
[----:B------:R-:W-:-:S03]  /*2840*/  SHF.L.U32 R80, R28, 0x10, RZ ;  /* 0x000000101c507819 */ /* 0x000fc600000006ff */
[----:B------:R-:W-:Y:S01]  /*2850*/  FMUL.FTZ R89, R82, R89 ;  /* 0x0000005952597220 */ /* 0x000fe20000410000 */
[----:B------:R-:W-:Y:S02]  /*2860*/  SHF.L.U32 R82, R32, 0x10, RZ ;  /* 0x0000001020527819 */ /* 0x000fe400000006ff */
[----:B------:R-:W-:-:S03]  /*2870*/  F2FP.BF16.F32.PACK_AB R67, R88, R67 ;  /* 0x000000435843723e */ /* 0x000fc600000010ff */
[----:B------:R-:W-:Y:S01]  /*2880*/  FFMA.FTZ R82, R89, R80, R82 ;  /* 0x0000005059527223 */ /* 0x000fe20000010052 */
[----:B0-----:R-:W-:Y:S01]  /*2890*/  IMAD.WIDE.U32 R80, R83, 0x10, R64 ;  /* 0x0000001053507825 */ /* 0x001fe200078e0040 */
[----:B------:R-:W-:-:S03]  /*28a0*/  F2FP.BF16.F32.PACK_AB R65, R86, R87 ;  /* 0x000000575641723e */ /* 0x000fc600000010ff */
[----:B------:R-:W-:-:S05]  /*28b0*/  F2FP.BF16.F32.PACK_AB R64, R85, R82 ;  /* 0x000000525540723e */ /* 0x000fca00000010ff */
[----:B------:R2:W-:Y:S02]  /*28c0*/  STG.E.128 desc[UR6][R80.64], R64 ;  /* 0x0000004050007986 */ /* 0x0005e4000c101d06 */
.L_x_8631:
[----:B------:R-:W-:Y:S05]  /*28d0*/  BSYNC.RECONVERGENT B0 ;  /* 0x0000000000007941 */ /* 0x000fea0003800200 */
.L_x_8630:
[----:B012---:R-:W0:Y:S02]  /*28e0*/  LDC.64 R64, c[0x0][0x380] ;  /* 0x0000e000ff407b82 */ /* 0x007e240000000a00 */
[----:B0-----:R-:W-:-:S04]  /*28f0*/  LEA R77, R64, R77, 0x2 ;  /* 0x0000004d404d7211 */ /* 0x001fc800078e10ff */
[----:B------:R-:W-:-:S13]  /*2900*/  ISETP.GE.AND P0, PT, R77, R65, PT ;  /* 0x000000414d00720c */ /* 0x000fda0003f06270 */
[----:B------:R-:W-:Y:S05]  /*2910*/  @!P0 BRA `(.L_x_8636) ;  /* 0xffffffdc00308947 */ /* 0x000fea000383ffff */
[----:B------:R-:W-:Y:S05]  /*2920*/  EXIT ;  /* 0x000000000000794d */ /* 0x000fea0003800000 */
.L_x_8629:
[----:B------:R-:W-:Y:S01]  /*2930*/  HFMA2 R88, -RZ, RZ, 0, 5.9604644775390625e-08 ;  /* 0x00000001ff587431 */ /* 0x000fe200000001ff */
[----:B------:R-:W-:Y:S01]  /*2940*/  BSSY B0, `(.L_x_8637) ;  /* 0x0000007000007945 */ /* 0x000fe20003800000 */
[----:B------:R-:W-:Y:S02]  /*2950*/  MOV R89, R81 ;  /* 0x0000005100597202 */ /* 0x000fe40000000f00 */
[----:B------:R-:W-:Y:S02]  /*2960*/  MOV R91, 0x1f ;  /* 0x0000001f005b7802 */ /* 0x000fe40000000f00 */
[----:B------:R-:W-:-:S07]  /*2970*/  MOV R86, 0xffffffff ;  /* 0xffffffff00567802 */ /* 0x000fce0000000f00 */
[----:B01---5:R-:W-:Y:S05]  /*2980*/  WARPSYNC.COLLECTIVE R86, `(.L_x_8638) ;  /* 0x0000000056087348 */ /* 0x023fea0003c00000 */
[----:B------:R2:W3:Y:S02]  /*2990*/  SHFL.BFLY P6, R87, R89, R88, R91 ;  /* 0x0c00005859577389 */ /* 0x0004e400000c005b */
[----:B0123-5:R-:W-:Y:S05]  /*29a0*/  ENDCOLLECTIVE ;  /* 0x000000000000791b */ /* 0x02ffea0003800000 */
.L_x_8638:
[----:B------:R-:W-:Y:S05]  /*29b0*/  BSYNC B0 ;  /* 0x0000000000007941 */ /* 0x000fea0003800000 */
.L_x_8637:
        /* <DEDUP_REMOVED lines=9> */
.L_x_8639:
[----:B------:R-:W-:Y:S01]  /*2a50*/  HFMA2 R88, -RZ, RZ, 0, 2.384185791015625e-07 ;  /* 0x00000004ff587431 */ /* 0x000fe200000001ff */
[----:B------:R-:W-:-:S05]  /*2a60*/  MOV R67, R87 ;  /* 0x0000005700437202 */ /* 0x000fca0000000f00 */
[----:B------:R-:W-:-:S05]  /*2a70*/  FADD.FTZ R82, R80, R67 ;  /* 0x0000004350527221 */ /* 0x000fca0000010000 */
[----:B------:R-:W-:-:S07]  /*2a80*/  MOV R89, R82 ;  /* 0x0000005200597202 */ /* 0x000fce0000000f00 */
[----:B------:R-:W-:Y:S05]  /*2a90*/  WARPSYNC.COLLECTIVE R86, `(.L_x_8640) ;  /* 0x0000000056087348 */ /* 0x000fea0003c00000 */
[----:B------:R0:W1:Y:S02]  /*2aa0*/  SHFL.BFLY P6, R87, R89, R88, R91 ;  /* 0x0c00005859577389 */ /* 0x00006400000c005b */
[----:B01----:R-:W-:Y:S05]  /*2ab0*/  ENDCOLLECTIVE ;  /* 0x000000000000791b */ /* 0x003fea0003800000 */
.L_x_8640:
[----:B------:R-:W-:Y:S01]  /*2ac0*/  HFMA2 R88, -RZ, RZ, 0, 4.76837158203125e-07 ;  /* 0x00000008ff587431 */ /* 0x000fe200000001ff */
[----:B------:R-:W-:-:S05]  /*2ad0*/  MOV R67, R87 ;  /* 0x0000005700437202 */ /* 0x000fca0000000f00 */
[----:B------:R-:W-:-:S05]  /*2ae0*/  FADD.FTZ R84, R82, R67 ;  /* 0x0000004352547221 */ /* 0x000fca0000010000 */
[----:B------:R-:W-:-:S07]  /*2af0*/  MOV R89, R84 ;  /* 0x0000005400597202 */ /* 0x000fce0000000f00 */
[----:B------:R-:W-:Y:S05]  /*2b00*/  WARPSYNC.COLLECTIVE R86, `(.L_x_8641) ;  /* 0x0000000056087348 */ /* 0x000fea0003c00000 */
[----:B------:R0:W1:Y:S02]  /*2b10*/  SHFL.BFLY P6, R87, R89, R88, R91 ;  /* 0x0c00005859577389 */ /* 0x00006400000c005b */
[----:B01----:R-:W-:Y:S05]  /*2b20*/  ENDCOLLECTIVE ;  /* 0x000000000000791b */ /* 0x003fea0003800000 */
.L_x_8641:
        /* <DEDUP_REMOVED lines=8> */
.L_x_8642:
        /* <DEDUP_REMOVED lines=57> */
.L_x_8643:
[----:B------:R-:W-:Y:S01]  /*2f40*/  HFMA2 R88, -RZ, RZ, 0, 1.1920928955078125e-07 ;  /* 0x00000002ff587431 */ /* 0x000fe200000001ff */
[----:B------:R-:W-:-:S05]  /*2f50*/  MOV R81, R87 ;  /* 0x0000005700517202 */ /* 0x000fca0000000f00 */
[----:B------:R-:W-:-:S05]  /*2f60*/  FADD.FTZ R81, R66, R81 ;  /* 0x0000005142517221 */ /* 0x000fca0000010000 */
[----:B------:R-:W-:-:S07]  /*2f70*/  MOV R89, R81 ;  /* 0x0000005100597202 */ /* 0x000fce0000000f00 */
[----:B------:R-:W-:Y:S05]  /*2f80*/  WARPSYNC.COLLECTIVE R86, `(.L_x_8644) ;  /* 0x0000000056087348 */ /* 0x000fea0003c00000 */
[----:B------:R0:W1:Y:S02]  /*2f90*/  SHFL.BFLY P6, R87, R89, R88, R91 ;  /* 0x0c00005859577389 */ /* 0x00006400000c005b */
[----:B01----:R-:W-:Y:S05]  /*2fa0*/  ENDCOLLECTIVE ;  /* 0x000000000000791b */ /* 0x003fea0003800000 */
.L_x_8644:
[----:B------:R-:W-:Y:S01]  /*2fb0*/  HFMA2 R88, -RZ, RZ, 0, 2.384185791015625e-07 ;  /* 0x00000004ff587431 */ /* 0x000fe200000001ff */
[----:B------:R-:W-:-:S05]  /*2fc0*/  MOV R80, R87 ;  /* 0x0000005700507202 */ /* 0x000fca0000000f00 */
[----:B------:R-:W-:-:S05]  /*2fd0*/  FADD.FTZ R80, R81, R80 ;  /* 0x0000005051507221 */ /* 0x000fca0000010000 */
[----:B------:R-:W-:-:S07]  /*2fe0*/  MOV R89, R80 ;  /* 0x0000005000597202 */ /* 0x000fce0000000f00 */
[----:B------:R-:W-:Y:S05]  /*2ff0*/  WARPSYNC.COLLECTIVE R86, `(.L_x_8645) ;  /* 0x0000000056087348 */ /* 0x000fea0003c00000 */
[----:B------:R0:W1:Y:S02]  /*3000*/  SHFL.BFLY P6, R87, R89, R88, R91 ;  /* 0x0c00005859577389 */ /* 0x00006400000c005b */
[----:B01----:R-:W-:Y:S05]  /*3010*/  ENDCOLLECTIVE ;  /* 0x000000000000791b */ /* 0x003fea0003800000 */
.L_x_8645:
[----:B------:R-:W-:Y:S01]  /*3020*/  HFMA2 R88, -RZ, RZ, 0, 4.76837158203125e-07 ;  /* 0x00000008ff587431 */ /* 0x000fe200000001ff */
[----:B------:R-:W-:-:S05]  /*3030*/  MOV R85, R87 ;  /* 0x0000005700557202 */ /* 0x000fca0000000f00 */
[----:B------:R-:W-:-:S05]  /*3040*/  FADD.FTZ R85, R80, R85 ;  /* 0x0000005550557221 */ /* 0x000fca0000010000 */
[----:B------:R-:W-:-:S07]  /*3050*/  MOV R89, R85 ;  /* 0x0000005500597202 */ /* 0x000fce0000000f00 */
[----:B------:R-:W-:Y:S05]  /*3060*/  WARPSYNC.COLLECTIVE R86, `(.L_x_8646) ;  /* 0x0000000056087348 */ /* 0x000fea0003c00000 */
[----:B------:R0:W1:Y:S02]  /*3070*/  SHFL.BFLY P6, R87, R89, R88, R91 ;  /* 0x0c00005859577389 */ /* 0x00006400000c005b */
[----:B01----:R-:W-:Y:S05]  /*3080*/  ENDCOLLECTIVE ;  /* 0x000000000000791b */ /* 0x003fea0003800000 */
.L_x_8646:
[----:B------:R-:W-:Y:S01]  /*3090*/  HFMA2 R88, -RZ, RZ, 0, 9.5367431640625e-07 ;  /* 0x00000010ff587431 */ /* 0x000fe200000001ff */
[----:B------:R-:W-:-:S05]  /*30a0*/  MOV R82, R87 ;  /* 0x0000005700527202 */ /* 0x000fca0000000f00 */
[----:B------:R-:W-:-:S05]  /*30b0*/  FADD.FTZ R82, R85, R82 ;  /* 0x0000005255527221 */ /* 0x000fca0000010000 */
[----:B------:R-:W-:-:S07]  /*30c0*/  MOV R89, R82 ;  /* 0x0000005200597202 */ /* 0x000fce0000000f00 */
[----:B------:R-:W-:Y:S05]  /*30d0*/  WARPSYNC.COLLECTIVE R86, `(.L_x_8647) ;  /* 0x0000000056087348 */ /* 0x000fea0003c00000 */
[----:B------:R0:W1:Y:S02]  /*30e0*/  SHFL.BFLY P6, R87, R89, R88, R91 ;  /* 0x0c00005859577389 */ /* 0x00006400000c005b */
[----:B01----:R-:W-:Y:S05]  /*30f0*/  ENDCOLLECTIVE ;  /* 0x000000000000791b */ /* 0x003fea0003800000 */
.L_x_8647:
[----:B------:R-:W-:Y:S05]  /*3100*/  BRA `(.L_x_8648) ;  /* 0xffffffec00307947 */ /* 0x000fea000383ffff */
.L_x_8649:
        /* <DEDUP_REMOVED lines=15> */
.L_x_28752:


//--------------------- .text._ZN10layer_norm13ln_fwd_kernelINS_13Kernel_traitsI13__nv_bfloat16S2_fS2_fjLj768ELj1ELj4ELj1ELj16ENS_18Kernel_traits_baseILj768ES2_S2_fS2_fjLj128EEEEELb0ELb0ELb1ELb1EEEvNS_9FwdParamsE --------------------------
	.section	.text._ZN10layer_norm13ln_fwd_kernelINS_13Kernel_traitsI13__nv_bfloat16S2_fS2_fjLj768ELj1ELj4ELj1ELj16ENS_18Kernel_traits_baseILj768ES2_S2_fS2_fjLj128EEEEELb0ELb0ELb1ELb1EEEvNS_9FwdParamsE,"ax",@progbits
	.align	128
        .global         _ZN10layer_norm13ln_fwd_kernelINS_13Kernel_traitsI13__nv_bfloat16S2_fS2_fjLj768ELj1ELj4ELj1ELj16ENS_18Kernel_traits_baseILj768ES2_S2_fS2_fjLj128EEEEELb0ELb0ELb1ELb1EEEvNS_9FwdParamsE
        .type           _ZN10layer_norm13ln_fwd_kernelINS_13Kernel_traitsI13__nv_bfloat16S2_fS2_fjLj768ELj1ELj4ELj1ELj16ENS_18Kernel_traits_baseILj768ES2_S2_fS2_fjLj128EEEEELb0ELb0ELb1ELb1EEEvNS_9FwdParamsE,@function
        .size           _ZN10layer_norm13ln_fwd_kernelINS_13Kernel_traitsI13__nv_bfloat16S2_fS2_fjLj768ELj1ELj4ELj1ELj16ENS_18Kernel_traits_baseILj768ES2_S2_fS2_fjLj128EEEEELb0ELb0ELb1ELb1EEEvNS_9FwdParamsE,(.L_x_28753 - _ZN10layer_norm13ln_fwd_kernelINS_13Kernel_traitsI13__nv_bfloat16S2_fS2_fjLj768ELj1ELj4ELj1ELj16ENS_18Kernel_traits_baseILj768ES2_S2_fS2_fjLj128EEEEELb0ELb0ELb1ELb1EEEvNS_9FwdParamsE)
        .other          _ZN10layer_norm13ln_fwd_kernelINS_13Kernel_traitsI13__nv_bfloat16S2_fS2_fjLj768ELj1ELj4ELj1ELj16ENS_18Kernel_traits_baseILj768ES2_S2_fS2_fjLj128EEEEELb0ELb0ELb1ELb1EEEvNS_9FwdParamsE,@"STO_CUDA_ENTRY STV_DEFAULT"
_ZN10layer_norm13ln_fwd_kernelINS_13Kernel_traitsI13__nv_bfloat16S2_fS2_fjLj768ELj1ELj4ELj1ELj16ENS_18Kernel_traits_baseILj768ES2_S2_fS2_fjLj128EEEEELb0ELb0ELb1ELb1EEEvNS_9FwdParamsE:
.text._ZN10layer_norm13ln_fwd_kernelINS_13Kernel_traitsI13__nv_bfloat16S2_fS2_fjLj768ELj1ELj4ELj1ELj16ENS_18Kernel_traits_baseILj768ES2_S2_fS2_fjLj128EEEEELb0ELb0ELb1ELb1EEEvNS_9FwdParamsE:
        /* <DEDUP_REMOVED lines=31> */
[----:B------:R-:W-:Y:S02]  /*01f0*/  @P0 MOV R59, R4 ;  /* 0x00000004003b0202 */ /* 0x000fe40000000f00 */
        /* <DEDUP_REMOVED lines=14> */
[----:B------:R-:W-:Y:S02]  /*02e0*/  @!P0 MOV R60, R19 ;  /* 0x00000013003c8202 */ /* 0x000fe40000000f00 */
[----:B------:R-:W-:Y:S02]  /*02f0*/  @!P0 MOV R59, R4 ;  /* 0x00000004003b8202 */ /* 0x000fe40000000f00 */
[----:B------:R-:W-:Y:S02]  /*0300*/  @!P0 MOV R58, R5 ;  /* 0x00000005003a8202 */ /* 0x000fe40000000f00 */
[----:B------:R-:W-:Y:S02]  /*0310*/  @!P0 MOV R0, R6 ;  /* 0x0000000600008202 */ /* 0x000fe40000000f00 */
[----:B------:R-:W-:Y:S02]  /*0320*/  @!P0 MOV R2, R7 ;  /* 0x0000000700028202 */ /* 0x000fe40000000f00 */
[----:B------:R-:W-:Y:S01]  /*0330*/  @!P0 MOV R43, RZ ;  /* 0x000000ff002b8202 */ /* 0x000fe20000000f00 */
[----:B--2---:R-:W-:Y:S06]  /*0340*/  @P1 EXIT ;  /* 0x000000000000194d */ /* 0x004fec0003800000 */
[----:B-----5:R-:W-:Y:S02]  /*0350*/  @!P0 MOV R42, RZ ;  /* 0x000000ff002a8202 */ /* 0x020fe40000000f00 */
[----:B------:R-:W-:Y:S02]  /*0360*/  @!P0 CS2R R40, SRZ ;  /* 0x0000000000288805 */ /* 0x000fe4000001ff00 */
[----:B------:R-:W-:Y:S01]  /*0370*/  PRMT R3, R60, 0x7632, R3 ;  /* 0x000076323c037816 */ /* 0x000fe20000000003 */
[----:B------:R-:W0:Y:S01]  /*0380*/  LDCU.U8 UR8, c[0x0][0x410] ;  /* 0x00008200ff0877ac */ /* 0x000e220008000000 */
[----:B------:R-:W-:Y:S02]  /*0390*/  PRMT R4, R46, 0x7632, R4 ;  /* 0x000076322e047816 */ /* 0x000fe40000000004 */
[----:B------:R-:W-:Y:S01]  /*03a0*/  PRMT R5, R61, 0x7632, R5 ;  /* 0x000076323d057816 */ /* 0x000fe20000000005 */
[----:B------:R-:W1:Y:S01]  /*03b0*/  LDCU UR9, c[0x0][0x448] ;  /* 0x00008900ff0977ac */ /* 0x000e620008000800 */
[----:B------:R-:W-:-:S02]  /*03c0*/  PRMT R6, R45, 0x7632, R6 ;  /* 0x000076322d067816 */ /* 0x000fc40000000006 */
[----:B------:R-:W-:Y:S01]  /*03d0*/  PRMT R7, R62, 0x7632, R7 ;  /* 0x000076323e077816 */ /* 0x000fe20000000007 */
[----:B------:R-:W2:Y:S01]  /*03e0*/  LDCU.64 UR4, c[0x0][0x3a0] ;  /* 0x00007400ff0477ac */ /* 0x000ea20008000a00 */
        /* <DEDUP_REMOVED lines=9> */
[----:B012---:R-:W-:-:S07]  /*0480*/  PRMT R57, R67, 0x7632, R57 ;  /* 0x0000763243397816 */ /* 0x007fce0000000039 */
.L_x_8663:
[----:B0-----:R-:W0:Y:S08]  /*0490*/  LDC.64 R76, c[0x0][0x3f0] ;  /* 0x0000fc00ff4c7b82 */ /* 0x001e300000000a00 */
[----:B------:R-:W1:Y:S01]  /*04a0*/  LDC R71, c[0x0][0x388] ;  /* 0x0000e200ff477b82 */ /* 0x000e620000000800 */
[----:B0-----:R-:W-:-:S06]  /*04b0*/  IMAD.WIDE R76, R68, 0x4, R76 ;  /* 0x00000004444c7825 */ /* 0x001fcc00078e024c */
[----:B------:R-:W2:Y:S02]  /*04c0*/  LDG.E R76, desc[UR6][R76.64] ;  /* 0x000000064c4c7981 */ /* 0x000ea4000c1e1900 */
[----:B--2---:R-:W-:-:S13]  /*04d0*/  ISETP.GE.AND P1, PT, R76, 0x1, PT ;  /* 0x000000014c00780c */ /* 0x004fda0003f26270 */
[----:B------:R-:W-:Y:S01]  /*04e0*/  @P1 IADD3 R16, PT, PT, R76, -0x1, RZ ;  /* 0xffffffff4c101810 */ /* 0x000fe20007ffe0ff */
[----:B------:R-:W0:Y:S04]  /*04f0*/  @P1 LDC.64 R20, c[0x0][0x390] ;  /* 0x0000e400ff141b82 */ /* 0x000e280000000a00 */
[----:B-1----:R-:W-:-:S04]  /*0500*/  @P1 IMAD R18, R16, R71, RZ ;  /* 0x0000004710121224 */ /* 0x002fc800078e02ff */
[----:B------:R-:W1:Y:S01]  /*0510*/  LDC.64 R16, c[0x0][0x3f8] ;  /* 0x0000fe00ff107b82 */ /* 0x000e620000000a00 */
[----:B------:R-:W-:-:S04]  /*0520*/  @P1 SHF.R.S32.HI R19, RZ, 0x1f, R18 ;  /* 0x0000001fff131819 */ /* 0x000fc80000011412 */
[----:B------:R-:W-:Y:S01]  /*0530*/  @P1 LEA.HI R22, R19, R18, RZ, 0x3 ;  /* 0x0000001213161211 */ /* 0x000fe200078f18ff */
[----:B------:R-:W-:-:S03]  /*0540*/  HFMA2 R18, -RZ, RZ, 0, 0 ;  /* 0x00000000ff127431 */ /* 0x000fc600000001ff */
        /* <DEDUP_REMOVED lines=17> */
[----:B0-----:R-:W-:-:S05]  /*0660*/  IMAD.WIDE.U32 R16, R19, 0x20, R16 ;  /* 0x0000002013107825 */ /* 0x001fca00078e0010 */
[----:B------:R-:W2:Y:S04]  /*0670*/  LDG.E.128 R32, desc[UR6][R16.64] ;  /* 0x0000000610207981 */ /* 0x000ea8000c1e1d00 */
[----:B------:R0:W3:Y:S01]  /*0680*/  LDG.E.128 R28, desc[UR6][R16.64+0x10] ;  /* 0x00001006101c7981 */ /* 0x0000e2000c1e1d00 */
[----:B------:R-:W-:-:S13]  /*0690*/  ISETP.GT.AND P2, PT, R76, RZ, PT ;  /* 0x000000ff4c00720c */ /* 0x000fda0003f44270 */
[----:B------:R-:W2:Y:S01]  /*06a0*/  @P2 LDC R22, c[0x0][0x40c] ;  /* 0x00010300ff162b82 */ /* 0x000ea20000000800 */
[C---:B------:R-:W-:Y:S02]  /*06b0*/  @P2 PRMT R20, R36.reuse, 0x7632, R20 ;  /* 0x0000763224142816 */ /* 0x040fe40000000014 */
[----:B------:R-:W-:Y:S02]  /*06c0*/  @P2 SHF.L.U32 R21, R36, 0x10, RZ ;  /* 0x0000001024152819 */ /* 0x000fe400000006ff */
[----:B------:R-:W-:Y:S02]  /*06d0*/  @P2 SHF.L.U32 R20, R20, 0x10, RZ ;  /* 0x0000001014142819 */ /* 0x000fe400000006ff */
[C---:B0-----:R-:W-:Y:S01]  /*06e0*/  @P2 PRMT R16, R37.reuse, 0x7632, R16 ;  /* 0x0000763225102816 */ /* 0x041fe20000000010 */
[----:B------:R-:W0:Y:S01]  /*06f0*/  @P2 LDC R24, c[0x0][0x40c] ;  /* 0x00010300ff182b82 */ /* 0x000e220000000800 */
[----:B------:R-:W-:Y:S02]  /*0700*/  @P2 SHF.L.U32 R23, R37, 0x10, RZ ;  /* 0x0000001025172819 */ /* 0x000fe400000006ff */
[----:B------:R-:W-:-:S02]  /*0710*/  @P2 SHF.L.U32 R17, R38, 0x10, RZ ;  /* 0x0000001026112819 */ /* 0x000fc400000006ff */
[----:B------:R-:W-:-:S03]  /*0720*/  @P2 SHF.L.U32 R16, R16, 0x10, RZ ;  /* 0x0000001010102819 */ /* 0x000fc600000006ff */
[----:B------:R-:W1:Y:S08]  /*0730*/  @P2 LDC R25, c[0x0][0x40c] ;  /* 0x00010300ff192b82 */ /* 0x000e700000000800 */
[----:B------:R-:W4:Y:S08]  /*0740*/  @P2 LDC R26, c[0x0][0x40c] ;  /* 0x00010300ff1a2b82 */ /* 0x000f300000000800 */
[----:B------:R-:W3:Y:S08]  /*0750*/  @P2 LDC R27, c[0x0][0x40c] ;  /* 0x00010300ff1b2b82 */ /* 0x000ef00000000800 */
[----:B------:R-:W3:Y:S08]  /*0760*/  @P2 LDC R52, c[0x0][0x40c] ;  /* 0x00010300ff342b82 */ /* 0x000ef00000000800 */
[----:B------:R-:W3:Y:S08]  /*0770*/  @P2 LDC R53, c[0x0][0x40c] ;  /* 0x00010300ff352b82 */ /* 0x000ef00000000800 */
[----:B------:R-:W3:Y:S01]  /*0780*/  @P2 LDC R54, c[0x0][0x40c] ;  /* 0x00010300ff362b82 */ /* 0x000ee20000000800 */
[----:B--2---:R-:W-:Y:S01]  /*0790*/  @P2 FFMA.FTZ R32, R21, R22, R32 ;  /* 0x0000001615202223 */ /* 0x004fe20000010020 */
[----:B0-----:R-:W-:Y:S01]  /*07a0*/  @P2 FFMA.FTZ R33, R20, R24, R33 ;  /* 0x0000001814212223 */ /* 0x001fe20000010021 */
[----:B------:R-:W-:Y:S01]  /*07b0*/  @P2 PRMT R20, R38, 0x7632, R20 ;  /* 0x0000763226142816 */ /* 0x000fe20000000014 */
[----:B-1----:R-:W-:Y:S01]  /*07c0*/  @P2 FFMA.FTZ R34, R23, R25, R34 ;  /* 0x0000001917222223 */ /* 0x002fe20000010022 */
[C---:B------:R-:W-:Y:S01]  /*07d0*/  @P2 PRMT R22, R39.reuse, 0x7632, R22 ;  /* 0x0000763227162816 */ /* 0x040fe20000000016 */
[----:B----4-:R-:W-:Y:S01]  /*07e0*/  @P2 FFMA.FTZ R35, R16, R26, R35 ;  /* 0x0000001a10232223 */ /* 0x010fe20000010023 */
[----:B------:R-:W-:Y:S01]  /*07f0*/  @P2 SHF.L.U32 R21, R39, 0x10, RZ ;  /* 0x0000001027152819 */ /* 0x000fe200000006ff */
[----:B---3--:R-:W-:Y:S01]  /*0800*/  @P2 FFMA.FTZ R28, R17, R27, R28 ;  /* 0x0000001b111c2223 */ /* 0x008fe2000001001c */
[----:B------:R-:W-:-:S02]  /*0810*/  @P2 SHF.L.U32 R20, R20, 0x10, RZ ;  /* 0x0000001014142819 */ /* 0x000fc400000006ff */
[----:B------:R-:W-:Y:S01]  /*0820*/  @P2 SHF.L.U32 R22, R22, 0x10, RZ ;  /* 0x0000001016162819 */ /* 0x000fe200000006ff */
[----:B------:R-:W-:Y:S02]  /*0830*/  @P2 FFMA.FTZ R30, R21, R53, R30 ;  /* 0x00000035151e2223 */ /* 0x000fe4000001001e */
[----:B------:R-:W-:Y:S02]  /*0840*/  @P2 FFMA.FTZ R29, R20, R52, R29 ;  /* 0x00000034141d2223 */ /* 0x000fe4000001001d */
[----:B------:R-:W-:Y:S01]  /*0850*/  @P2 FFMA.FTZ R31, R22, R54, R31 ;  /* 0x00000036161f2223 */ /* 0x000fe2000001001f */
[----:B------:R-:W-:Y:S06]  /*0860*/  BRA `(.L_x_8651) ;  /* 0x0000000000707947 */ /* 0x000fec0003800000 */
.L_x_8650:
        /* <DEDUP_REMOVED lines=9> */
[----:B------:R-:W-:-:S07]  /*0900*/  CS2R R30, SRZ ;  /* 0x00000000001e7805 */ /* 0x000fce000001ff00 */
[----:B------:R-:W2:Y:S08]  /*0910*/  @P1 LDC R26, c[0x0][0x40c] ;  /* 0x00010300ff1a1b82 */ /* 0x000eb00000000800 */
[----:B------:R-:W3:Y:S01]  /*0920*/  @P1 LDC R53, c[0x0][0x40c] ;  /* 0x00010300ff351b82 */ /* 0x000ee20000000800 */
[----:B0-----:R-:W-:Y:S01]  /*0930*/  @P1 FMUL.FTZ R33, R21, R16 ;  /* 0x0000001015211220 */ /* 0x001fe20000410000 */
[----:B------:R-:W-:-:S02]  /*0940*/  @P1 SHF.L.U32 R16, R36, 0x10, RZ ;  /* 0x0000001024101819 */ /* 0x000fc400000006ff */
[----:B------:R-:W-:-:S04]  /*0950*/  @P1 SHF.L.U32 R21, R38, 0x10, RZ ;  /* 0x0000001026151819 */ /* 0x000fc800000006ff */
[----:B------:R-:W0:Y:S01]  /*0960*/  @P1 LDC R17, c[0x0][0x40c] ;  /* 0x00010300ff111b82 */ /* 0x000e220000000800 */
[----:B-1----:R-:W-:Y:S01]  /*0970*/  @P1 FMUL.FTZ R35, R20, R27 ;  /* 0x0000001b14231220 */ /* 0x002fe20000410000 */
[----:B------:R-:W-:-:S06]  /*0980*/  @P1 SHF.L.U32 R20, R37, 0x10, RZ ;  /* 0x0000001025141819 */ /* 0x000fcc00000006ff */
[----:B------:R-:W1:Y:S01]  /*0990*/  @P1 LDC R25, c[0x0][0x40c] ;  /* 0x00010300ff191b82 */ /* 0x000e620000000800 */
[----:B--2---:R-:W-:Y:S01]  /*09a0*/  @P1 FMUL.FTZ R29, R23, R26 ;  /* 0x0000001a171d1220 */ /* 0x004fe20000410000 */
[----:B------:R-:W-:-:S06]  /*09b0*/  @P1 SHF.L.U32 R23, R39, 0x10, RZ ;  /* 0x0000001027171819 */ /* 0x000fcc00000006ff */
[----:B------:R-:W2:Y:S01]  /*09c0*/  @P1 LDC R24, c[0x0][0x40c] ;  /* 0x00010300ff181b82 */ /* 0x000ea20000000800 */
[----:B---3--:R-:W-:-:S07]  /*09d0*/  @P1 FMUL.FTZ R31, R22, R53 ;  /* 0x00000035161f1220 */ /* 0x008fce0000410000 */
[----:B------:R-:W3:Y:S01]  /*09e0*/  @P1 LDC R52, c[0x0][0x40c] ;  /* 0x00010300ff341b82 */ /* 0x000ee20000000800 */
[----:B0-----:R-:W-:Y:S01]  /*09f0*/  @P1 FMUL.FTZ R32, R16, R17 ;  /* 0x0000001110201220 */ /* 0x001fe20000410000 */
[----:B-1----:R-:W-:Y:S01]  /*0a00*/  @P1 FMUL.FTZ R34, R20, R25 ;  /* 0x0000001914221220 */ /* 0x002fe20000410000 */
[----:B--2---:R-:W-:Y:S01]  /*0a10*/  @P1 FMUL.FTZ R28, R21, R24 ;  /* 0x00000018151c1220 */ /* 0x004fe20000410000 */
[----:B---3--:R-:W-:-:S07]  /*0a20*/  @P1 FMUL.FTZ R30, R23, R52 ;  /* 0x00000034171e1220 */ /* 0x008fce0000410000 */
.L_x_8651:
[----:B------:R-:W0:Y:S01]  /*0a30*/  LDC.64 R72, c[0x0][0x3a8] ;  /* 0x0000ea00ff487b82 */ /* 0x000e220000000a00 */
[----:B------:R-:W-:Y:S01]  /*0a40*/  BSSY.RECONVERGENT B0, `(.L_x_8652) ;  /* 0x0000009000007945 */ /* 0x000fe20003800200 */
[----:B0-----:R-:W-:-:S05]  /*0a50*/  IMAD.WIDE.U32 R16, R19, 0x20, R72 ;  /* 0x0000002013107825 */ /* 0x001fca00078e0048 */
[----:B------:R0:W-:Y:S04]  /*0a60*/  STG.E.128 desc[UR6][R16.64], R32 ;  /* 0x0000002010007986 */ /* 0x0001e8000c101d06 */
[----:B------:R0:W-:Y:S01]  /*0a70*/  STG.E.128 desc[UR6][R16.64+0x10], R28 ;  /* 0x0000101c10007986 */ /* 0x0001e2000c101d06 */
[----:B------:R-:W-:Y:S05]  /*0a80*/  @!P1 BRA `(.L_x_8653) ;  /* 0x0000000000109947 */ /* 0x000fea0003800000 */
[----:B0-----:R-:W0:Y:S01]  /*0a90*/  LDC.64 R16, c[0x0][0x390] ;  /* 0x0000e400ff107b82 */ /* 0x001e220000000a00 */
[----:B------:R-:W-:-:S05]  /*0aa0*/  IADD3 R21, PT, PT, R18, 0x20, RZ ;  /* 0x0000002012157810 */ /* 0x000fca0007ffe0ff */
[----:B0-----:R-:W-:-:S05]  /*0ab0*/  IMAD.WIDE.U32 R16, R21, 0x10, R16 ;  /* 0x0000001015107825 */ /* 0x001fca00078e0010 */
[----:B------:R1:W5:Y:S02]  /*0ac0*/  LDG.E.128 R36, desc[UR6][R16.64] ;  /* 0x0000000610247981 */ /* 0x000364000c1e1d00 */
.L_x_8653:
[----:B------:R-:W-:Y:S05]  /*0ad0*/  BSYNC.RECONVERGENT B0 ;  /* 0x0000000000007941 */ /* 0x000fea0003800200 */
.L_x_8652:
[----:B------:R-:W-:Y:S05]  /*0ae0*/  @!P0 BRA `(.L_x_8654) ;  /* 0x00000000008c8947 */ /* 0x000fea0003800000 */
[----:B01----:R-:W0:Y:S01]  /*0af0*/  LDC.64 R16, c[0x0][0x3a0] ;  /* 0x0000e800ff107b82 */ /* 0x003e220000000a00 */
[----:B------:R-:W-:-:S05]  /*0b00*/  IADD3 R21, PT, PT, R19, 0x20, RZ ;  /* 0x0000002013157810 */ /* 0x000fca0007ffe0ff */
[----:B0-----:R-:W-:-:S05]  /*0b10*/  IMAD.WIDE.U32 R16, R21, 0x20, R16 ;  /* 0x0000002015107825 */ /* 0x001fca00078e0010 */
[----:B------:R-:W2:Y:S04]  /*0b20*/  LDG.E.128 R24, desc[UR6][R16.64] ;  /* 0x0000000610187981 */ /* 0x000ea8000c1e1d00 */
[----:B------:R0:W3:Y:S01]  /*0b30*/  LDG.E.128 R20, desc[UR6][R16.64+0x10] ;  /* 0x0000100610147981 */ /* 0x0000e2000c1e1d00 */
[----:B------:R-:W-:-:S13]  /*0b40*/  ISETP.GT.AND P2, PT, R76, RZ, PT ;  /* 0x000000ff4c00720c */ /* 0x000fda0003f44270 */
[----:B------:R-:W2:Y:S01]  /*0b50*/  @P2 LDC R77, c[0x0][0x40c] ;  /* 0x00010300ff4d2b82 */ /* 0x000ea20000000800 */
[C---:B-----5:R-:W-:Y:S02]  /*0b60*/  @P2 SHF.L.U32 R75, R36.reuse, 0x10, RZ ;  /* 0x00000010244b2819 */ /* 0x060fe400000006ff */
[----:B------:R-:W-:Y:S02]  /*0b70*/  @P2 PRMT R55, R36, 0x7632, R55 ;  /* 0x0000763224372816 */ /* 0x000fe40000000037 */
[----:B------:R-:W-:Y:S02]  /*0b80*/  @P2 SHF.L.U32 R79, R37, 0x10, RZ ;  /* 0x00000010254f2819 */ /* 0x000fe400000006ff */
[----:B------:R-:W-:Y:S01]  /*0b90*/  @P2 SHF.L.U32 R74, R55, 0x10, RZ ;  /* 0x00000010374a2819 */ /* 0x000fe200000006ff */
[----:B------:R-:W1:Y:S01]  /*0ba0*/  @P2 LDC R78, c[0x0][0x40c] ;  /* 0x00010300ff4e2b82 */ /* 0x000e620000000800 */
[----:B------:R-:W-:Y:S02]  /*0bb0*/  @P2 PRMT R55, R37, 0x7632, R55 ;  /* 0x0000763225372816 */ /* 0x000fe40000000037 */
[----:B------:R-:W-:-:S05]  /*0bc0*/  @P2 SHF.L.U32 R81, R39, 0x10, RZ ;  /* 0x0000001027512819 */ /* 0x000fca00000006ff */
[----:B------:R-:W4:Y:S08]  /*0bd0*/  @P2 LDC R80, c[0x0][0x40c] ;  /* 0x00010300ff502b82 */ /* 0x000f300000000800 */
[----:B------:R-:W3:Y:S08]  /*0be0*/  @P2 LDC R52, c[0x0][0x40c] ;  /* 0x00010300ff342b82 */ /* 0x000ef00000000800 */
[----:B------:R-:W3:Y:S08]  /*0bf0*/  @P2 LDC R53, c[0x0][0x40c] ;  /* 0x00010300ff352b82 */ /* 0x000ef00000000800 */
[----:B------:R-:W3:Y:S08]  /*0c00*/  @P2 LDC R54, c[0x0][0x40c] ;  /* 0x00010300ff362b82 */ /* 0x000ef00000000800 */
[----:B0-----:R-:W3:Y:S08]  /*0c10*/  @P2 LDC R17, c[0x0][0x40c] ;  /* 0x00010300ff112b82 */ /* 0x001ef00000000800 */
[----:B------:R-:W0:Y:S01]  /*0c20*/  @P2 LDC R16, c[0x0][0x40c] ;  /* 0x00010300ff102b82 */ /* 0x000e220000000800 */
[----:B--2---:R-:W-:Y:S01]  /*0c30*/  @P2 FFMA.FTZ R24, R75, R77, R24 ;  /* 0x0000004d4b182223 */ /* 0x004fe20000010018 */
[----:B------:R-:W-:Y:S01]  /*0c40*/  @P2 PRMT R75, R38, 0x7632, R75 ;  /* 0x00007632264b2816 */ /* 0x000fe2000000004b */
[----:B-1----:R-:W-:Y:S01]  /*0c50*/  @P2 FFMA.FTZ R25, R74, R78, R25 ;  /* 0x0000004e4a192223 */ /* 0x002fe20000010019 */
[----:B------:R-:W-:Y:S01]  /*0c60*/  @P2 PRMT R77, R39, 0x7632, R77 ;  /* 0x00007632274d2816 */ /* 0x000fe2000000004d */
[----:B----4-:R-:W-:Y:S01]  /*0c70*/  @P2 FFMA.FTZ R26, R79, R80, R26 ;  /* 0x000000504f1a2223 */ /* 0x010fe2000001001a */
[----:B------:R-:W-:Y:S01]  /*0c80*/  @P2 SHF.L.U32 R79, R38, 0x10, RZ ;  /* 0x00000010264f2819 */ /* 0x000fe200000006ff */
[----:B---3--:R-:W-:Y:S01]  /*0c90*/  @P2 FFMA.FTZ R22, R81, R17, R22 ;  /* 0x0000001151162223 */ /* 0x008fe20000010016 */
[----:B------:R-:W-:-:S02]  /*0ca0*/  @P2 SHF.L.U32 R74, R55, 0x10, RZ ;  /* 0x00000010374a2819 */ /* 0x000fc400000006ff */
[----:B------:R-:W-:Y:S01]  /*0cb0*/  @P2 SHF.L.U32 R78, R75, 0x10, RZ ;  /* 0x000000104b4e2819 */ /* 0x000fe200000006ff */
[----:B------:R-:W-:Y:S01]  /*0cc0*/  @P2 FFMA.FTZ R20, R79, R53, R20 ;  /* 0x000000354f142223 */ /* 0x000fe20000010014 */
[----:B------:R-:W-:Y:S01]  /*0cd0*/  @P2 SHF.L.U32 R80, R77, 0x10, RZ ;  /* 0x000000104d502819 */ /* 0x000fe200000006ff */
[----:B------:R-:W-:Y:S02]  /*0ce0*/  @P2 FFMA.FTZ R27, R74, R52, R27 ;  /* 0x000000344a1b2223 */ /* 0x000fe4000001001b */
[----:B------:R-:W-:Y:S02]  /*0cf0*/  @P2 FFMA.FTZ R21, R78, R54, R21 ;  /* 0x000000364e152223 */ /* 0x000fe40000010015 */
[----:B0-----:R-:W-:Y:S01]  /*0d00*/  @P2 FFMA.FTZ R23, R80, R16, R23 ;  /* 0x0000001050172223 */ /* 0x001fe20000010017 */
[----:B------:R-:W-:Y:S06]  /*0d10*/  BRA `(.L_x_8655) ;  /* 0x0000000000847947 */ /* 0x000fec0003800000 */
.L_x_8654:
[----:B------:R-:W2:Y:S01]  /*0d20*/  @P1 LDC R23, c[0x0][0x40c] ;  /* 0x00010300ff171b82 */ /* 0x000ea20000000800 */
[----:B01---5:R-:W-:Y:S02]  /*0d30*/  @P1 PRMT R16, R36, 0x7632, R16 ;  /* 0x0000763224101816 */ /* 0x023fe40000000010 */
[----:B------:R-:W-:Y:S02]  /*0d40*/  CS2R R24, SRZ ;  /* 0x0000000000187805 */ /* 0x000fe4000001ff00 */
[----:B------:R-:W-:Y:S02]  /*0d50*/  @P1 PRMT R20, R38, 0x7632, R20 ;  /* 0x0000763226141816 */ /* 0x000fe40000000014 */
[----:B------:R-:W-:Y:S02]  /*0d60*/  CS2R R26, SRZ ;  /* 0x00000000001a7805 */ /* 0x000fe4000001ff00 */
[----:B------:R-:W-:Y:S02]  /*0d70*/  @P1 PRMT R17, R37, 0x7632, R17 ;  /* 0x0000763225111816 */ /* 0x000fe40000000011 */
[----:B------:R-:W-:Y:S01]  /*0d80*/  @P1 SHF.L.U32 R16, R16, 0x10, RZ ;  /* 0x0000001010101819 */ /* 0x000fe200000006ff */
[----:B------:R-:W0:Y:S01]  /*0d90*/  @P1 LDC R53, c[0x0][0x40c] ;  /* 0x00010300ff351b82 */ /* 0x000e220000000800 */
[----:B------:R-:W-:-:S02]  /*0da0*/  @P1 SHF.L.U32 R20, R20, 0x10, RZ ;  /* 0x0000001014141819 */ /* 0x000fc400000006ff */
[----:B------:R-:W-:Y:S02]  /*0db0*/  @P1 SHF.L.U32 R17, R17, 0x10, RZ ;  /* 0x0000001011111819 */ /* 0x000fe400000006ff */
[----:B------:R-:W-:Y:S02]  /*0dc0*/  MOV R21, RZ ;  /* 0x000000ff00157202 */ /* 0x000fe40000000f00 */
[----:B------:R-:W-:Y:S01]  /*0dd0*/  @P1 SHF.L.U32 R55, R38, 0x10, RZ ;  /* 0x0000001026371819 */ /* 0x000fe200000006ff */
[----:B------:R-:W1:Y:S01]  /*0de0*/  @P1 LDC R22, c[0x0][0x40c] ;  /* 0x00010300ff161b82 */ /* 0x000e620000000800 */
[----:B------:R-:W-:-:S07]  /*0df0*/  @P1 SHF.L.U32 R75, R39, 0x10, RZ ;  /* 0x00000010274b1819 */ /* 0x000fce00000006ff */
[----:B------:R-:W3:Y:S01]  /*0e00*/  @P1 LDC R77, c[0x0][0x40c] ;  /* 0x00010300ff4d1b82 */ /* 0x000ee20000000800 */
[----:B--2---:R-:W-:Y:S01]  /*0e10*/  @P1 FMUL.FTZ R25, R16, R23 ;  /* 0x0000001710191220 */ /* 0x004fe20000410000 */
[----:B------:R-:W-:-:S04]  /*0e20*/  @P1 PRMT R16, R39, 0x7632, R16 ;  /* 0x0000763227101816 */ /* 0x000fc80000000010 */
[----:B------:R-:W-:Y:S02]  /*0e30*/  @P1 SHF.L.U32 R16, R16, 0x10, RZ ;  /* 0x0000001010101819 */ /* 0x000fe400000006ff */
[----:B------:R-:W2:Y:S01]  /*0e40*/  @P1 LDC R52, c[0x0][0x40c] ;  /* 0x00010300ff341b82 */ /* 0x000ea20000000800 */
[----:B0-----:R-:W-:Y:S01]  /*0e50*/  @P1 FMUL.FTZ R21, R20, R53 ;  /* 0x0000003514151220 */ /* 0x001fe20000410000 */
[----:B------:R-:W-:Y:S01]  /*0e60*/  HFMA2 R20, -RZ, RZ, 0, 0 ;  /* 0x00000000ff147431 */ /* 0x000fe200000001ff */
[----:B------:R-:W-:-:S05]  /*0e70*/  @P1 SHF.L.U32 R53, R37, 0x10, RZ ;  /* 0x0000001025351819 */ /* 0x000fca00000006ff */
[----:B------:R-:W0:Y:S01]  /*0e80*/  @P1 LDC R54, c[0x0][0x40c] ;  /* 0x00010300ff361b82 */ /* 0x000e220000000800 */
[----:B-1----:R-:W-:Y:S01]  /*0e90*/  @P1 FMUL.FTZ R27, R17, R22 ;  /* 0x00000016111b1220 */ /* 0x002fe20000410000 */
[----:B------:R-:W-:Y:S02]  /*0ea0*/  @P1 SHF.L.U32 R17, R36, 0x10, RZ ;  /* 0x0000001024111819 */ /* 0x000fe400000006ff */
[----:B------:R-:W-:-:S04]  /*0eb0*/  CS2R R22, SRZ ;  /* 0x0000000000167805 */ /* 0x000fc8000001ff00 */
[----:B------:R-:W1:Y:S01]  /*0ec0*/  @P1 LDC R74, c[0x0][0x40c] ;  /* 0x00010300ff4a1b82 */ /* 0x000e620000000800 */
[----:B---3--:R-:W-:-:S07]  /*0ed0*/  @P1 FMUL.FTZ R23, R16, R77 ;  /* 0x0000004d10171220 */ /* 0x008fce0000410000 */
[----:B------:R-:W3:Y:S01]  /*0ee0*/  @P1 LDC R78, c[0x0][0x40c] ;  /* 0x00010300ff4e1b82 */ /* 0x000ee20000000800 */
[----:B--2---:R-:W-:Y:S01]  /*0ef0*/  @P1 FMUL.FTZ R24, R17, R52 ;  /* 0x0000003411181220 */ /* 0x004fe20000410000 */
[----:B0-----:R-:W-:Y:S01]  /*0f00*/  @P1 FMUL.FTZ R26, R53, R54 ;  /* 0x00000036351a1220 */ /* 0x001fe20000410000 */
[----:B-1----:R-:W-:Y:S01]  /*0f10*/  @P1 FMUL.FTZ R20, R55, R74 ;  /* 0x0000004a37141220 */ /* 0x002fe20000410000 */
[----:B---3--:R-:W-:-:S07]  /*0f20*/  @P1 FMUL.FTZ R22, R75, R78 ;  /* 0x0000004e4b161220 */ /* 0x008fce0000410000 */
.L_x_8655:
[----:B------:R-:W-:Y:S01]  /*0f30*/  IADD3 R17, PT, PT, R19, 0x20, RZ ;  /* 0x0000002013117810 */ /* 0x000fe20007ffe0ff */
[----:B------:R-:W-:Y:S04]  /*0f40*/  BSSY.RECONVERGENT B0, `(.L_x_8656) ;  /* 0x0000009000007945 */ /* 0x000fe80003800200 */
[----:B------:R-:W-:-:S05]  /*0f50*/  IMAD.WIDE.U32 R16, R17, 0x20, R72 ;  /* 0x0000002011107825 */ /* 0x000fca00078e0048 */
[----:B------:R0:W-:Y:S04]  /*0f60*/  STG.E.128 desc[UR6][R16.64], R24 ;  /* 0x0000001810007986 */ /* 0x0001e8000c101d06 */
[----:B------:R0:W-:Y:S01]  /*0f70*/  STG.E.128 desc[UR6][R16.64+0x10], R20 ;  /* 0x0000101410007986 */ /* 0x0001e2000c101d06 */
[----:B------:R-:W-:Y:S05]  /*0f80*/  @!P1 BRA `(.L_x_8657) ;  /* 0x0000000000109947 */ /* 0x000fea0003800000 */
[----:B0-----:R-:W0:Y:S01]  /*0f90*/  LDC.64 R16, c[0x0][0x390] ;  /* 0x0000e400ff107b82 */ /* 0x001e220000000a00 */
[----:B------:R-:W-:-:S05]  /*0fa0*/  IADD3 R37, PT, PT, R18, 0x40, RZ ;  /* 0x0000004012257810 */ /* 0x000fca0007ffe0ff */
[----:B0-----:R-:W-:-:S05]  /*0fb0*/  IMAD.WIDE.U32 R16, R37, 0x10, R16 ;  /* 0x0000001025107825 */ /* 0x001fca00078e0010 */
[----:B------:R1:W5:Y:S02]  /*0fc0*/  LDG.E.128 R36, desc[UR6][R16.64] ;  /* 0x0000000610247981 */ /* 0x000364000c1e1d00 */
.L_x_8657:
[----:B------:R-:W-:Y:S05]  /*0fd0*/  BSYNC.RECONVERGENT B0 ;  /* 0x0000000000007941 */ /* 0x000fea0003800200 */
.L_x_8656:
[----:B------:R-:W-:Y:S01]  /*0fe0*/  IADD3 R77, PT, PT, R19, 0x40, RZ ;  /* 0x00000040134d7810 */ /* 0x000fe20007ffe0ff */
[----:B------:R-:W-:Y:S06]  /*0ff0*/  @!P0 BRA `(.L_x_8658) ;  /* 0x0000000000888947 */ /* 0x000fec0003800000 */
[----:B------:R-:W2:Y:S02]  /*1000*/  LDC.64 R74, c[0x0][0x3a0] ;  /* 0x0000e800ff4a7b82 */ /* 0x000ea40000000a00 */
[----:B--2---:R-:W-:-:S05]  /*1010*/  IMAD.WIDE.U32 R74, R77, 0x20, R74 ;  /* 0x000000204d4a7825 */ /* 0x004fca00078e004a */
[----:B01----:R-:W2:Y:S04]  /*1020*/  LDG.E.128 R16, desc[UR6][R74.64] ;  /* 0x000000064a107981 */ /* 0x003ea8000c1e1d00 */
[----:B------:R0:W3:Y:S01]  /*1030*/  LDG.E.128 R52, desc[UR6][R74.64+0x10] ;  /* 0x000010064a347981 */ /* 0x0000e2000c1e1d00 */
[----:B------:R-:W-:-:S13]  /*1040*/  ISETP.GT.AND P0, PT, R76, RZ, PT ;  /* 0x000000ff4c00720c */ /* 0x000fda0003f04270 */
[----:B------:R-:W2:Y:S01]  /*1050*/  @P0 LDC R82, c[0x0][0x40c] ;  /* 0x00010300ff520b82 */ /* 0x000ea20000000800 */
[C---:B-----5:R-:W-:Y:S02]  /*1060*/  @P0 PRMT R76, R36.reuse, 0x7632, R76 ;  /* 0x00007632244c0816 */ /* 0x060fe4000000004c */
[----:B------:R-:W-:Y:S02]  /*1070*/  @P0 SHF.L.U32 R81, R36, 0x10, RZ ;  /* 0x0000001024510819 */ /* 0x000fe400000006ff */
[----:B------:R-:W-:-:S03]  /*1080*/  @P0 SHF.L.U32 R76, R76, 0x10, RZ ;  /* 0x000000104c4c0819 */ /* 0x000fc600000006ff */
[----:B------:R-:W1:Y:S08]  /*1090*/  @P0 LDC R80, c[0x0][0x40c] ;  /* 0x00010300ff500b82 */ /* 0x000e700000000800 */
[----:B------:R-:W4:Y:S08]  /*10a0*/  @P0 LDC R83, c[0x0][0x40c] ;  /* 0x00010300ff530b82 */ /* 0x000f300000000800 */
[----:B------:R-:W4:Y:S08]  /*10b0*/  @P0 LDC R78, c[0x0][0x40c] ;  /* 0x00010300ff4e0b82 */ /* 0x000f300000000800 */
[----:B------:R-:W3:Y:S08]  /*10c0*/  @P0 LDC R79, c[0x0][0x40c] ;  /* 0x00010300ff4f0b82 */ /* 0x000ef00000000800 */
[----:B0-----:R-:W0:Y:S08]  /*10d0*/  @P0 LDC R74, c[0x0][0x40c] ;  /* 0x00010300ff4a0b82 */ /* 0x001e300000000800 */
[----:B------:R-:W0:Y:S01]  /*10e0*/  @P0 LDC R75, c[0x0][0x40c] ;  /* 0x00010300ff4b0b82 */ /* 0x000e220000000800 */
[----:B--2---:R-:W-:Y:S01]  /*10f0*/  @P0 FFMA.FTZ R17, R76, R82, R17 ;  /* 0x000000524c110223 */ /* 0x004fe20000010011 */
[----:B-1----:R-:W-:-:S06]  /*1100*/  @P0 FFMA.FTZ R16, R81, R80, R16 ;  /* 0x0000005051100223 */ /* 0x002fcc0000010010 */
[----:B------:R-:W1:Y:S01]  /*1110*/  @P0 LDC R76, c[0x0][0x40c] ;  /* 0x00010300ff4c0b82 */ /* 0x000e620000000800 */
[C---:B------:R-:W-:Y:S02]  /*1120*/  @P0 PRMT R80, R37.reuse, 0x7632, R80 ;  /* 0x0000763225500816 */ /* 0x040fe40000000050 */
[----:B------:R-:W-:Y:S02]  /*1130*/  @P0 SHF.L.U32 R81, R37, 0x10, RZ ;  /* 0x0000001025510819 */ /* 0x000fe400000006ff */
[----:B------:R-:W-:-:S03]  /*1140*/  @P0 SHF.L.U32 R80, R80, 0x10, RZ ;  /* 0x0000001050500819 */ /* 0x000fc600000006ff */
[----:B----4-:R-:W-:Y:S01]  /*1150*/  @P0 FFMA.FTZ R18, R81, R83, R18 ;  /* 0x0000005351120223 */ /* 0x010fe20000010012 */
[----:B------:R-:W-:Y:S01]  /*1160*/  @P0 SHF.L.U32 R81, R38, 0x10, RZ ;  /* 0x0000001026510819 */ /* 0x000fe200000006ff */
[----:B------:R-:W-:Y:S01]  /*1170*/  @P0 FFMA.FTZ R19, R80, R78, R19 ;  /* 0x0000004e50130223 */ /* 0x000fe20000010013 */
[----:B------:R-:W-:Y:S02]  /*1180*/  @P0 PRMT R78, R38, 0x7632, R78 ;  /* 0x00007632264e0816 */ /* 0x000fe4000000004e */
[----:B------:R-:W-:Y:S01]  /*1190*/  @P0 PRMT R80, R39, 0x7632, R80 ;  /* 0x0000763227500816 */ /* 0x000fe20000000050 */
[----:B---3--:R-:W-:Y:S01]  /*11a0*/  @P0 FFMA.FTZ R52, R81, R79, R52 ;  /* 0x0000004f51340223 */ /* 0x008fe20000010034 */
[----:B------:R-:W-:Y:S02]  /*11b0*/  @P0 SHF.L.U32 R79, R39, 0x10, RZ ;  /* 0x00000010274f0819 */ /* 0x000fe400000006ff */
[----:B------:R-:W-:Y:S02]  /*11c0*/  @P0 SHF.L.U32 R78, R78, 0x10, RZ ;  /* 0x000000104e4e0819 */ /* 0x000fe400000006ff */
[----:B------:R-:W-:Y:S01]  /*11d0*/  @P0 SHF.L.U32 R80, R80, 0x10, RZ ;  /* 0x0000001050500819 */ /* 0x000fe200000006ff */
[----:B0-----:R-:W-:-:S02]  /*11e0*/  @P0 FFMA.FTZ R54, R79, R75, R54 ;  /* 0x0000004b4f360223 */ /* 0x001fc40000010036 */
[----:B------:R-:W-:Y:S02]  /*11f0*/  @P0 FFMA.FTZ R53, R78, R74, R53 ;  /* 0x0000004a4e350223 */ /* 0x000fe40000010035 */
[----:B-1----:R-:W-:Y:S01]  /*1200*/  @P0 FFMA.FTZ R55, R80, R76, R55 ;  /* 0x0000004c50370223 */ /* 0x002fe20000010037 */
[----:B------:R-:W-:Y:S06]  /*1210*/  BRA `(.L_x_8659) ;  /* 0x0000000000907947 */ /* 0x000fec0003800000 */
.L_x_8658:
[----:B------:R-:W2:Y:S01]  /*1220*/  @P1 LDC R81, c[0x0][0x40c] ;  /* 0x00010300ff511b82 */ /* 0x000ea20000000800 */
[----:B-----5:R-:W-:Y:S01]  /*1230*/  @P1 PRMT R18, R37, 0x7632, R18 ;  /* 0x0000763225121816 */ /* 0x020fe20000000012 */
[----:B------:R-:W-:Y:S01]  /*1240*/  HFMA2 R19, -RZ, RZ, 0, 0 ;  /* 0x00000000ff137431 */ /* 0x000fe200000001ff */
[----:B------:R-:W-:Y:S01]  /*1250*/  @P1 PRMT R54, R39, 0x7632, R54 ;  /* 0x0000763227361816 */ /* 0x000fe20000000036 */
[----:B------:R-:W-:Y:S01]  /*1260*/  HFMA2 R55, -RZ, RZ, 0, 0 ;  /* 0x00000000ff377431 */ /* 0x000fe200000001ff */
[----:B01----:R-:W-:Y:S02]  /*1270*/  @P1 PRMT R16, R36, 0x7632, R16 ;  /* 0x0000763224101816 */ /* 0x003fe40000000010 */
[----:B------:R-:W-:Y:S01]  /*1280*/  @P1 PRMT R52, R38, 0x7632, R52 ;  /* 0x0000763226341816 */ /* 0x000fe20000000034 */
[----:B------:R-:W0:Y:S01]  /*1290*/  @P1 LDC R85, c[0x0][0x40c] ;  /* 0x00010300ff551b82 */ /* 0x000e220000000800 */
[----:B------:R-:W-:Y:S02]  /*12a0*/  @P1 SHF.L.U32 R18, R18, 0x10, RZ ;  /* 0x0000001012121819 */ /* 0x000fe400000006ff */
[----:B------:R-:W-:-:S02]  /*12b0*/  @P1 SHF.L.U32 R54, R54, 0x10, RZ ;  /* 0x0000001036361819 */ /* 0x000fc400000006ff */
[----:B------:R-:W-:Y:S02]  /*12c0*/  @P1 SHF.L.U32 R16, R16, 0x10, RZ ;  /* 0x0000001010101819 */ /* 0x000fe400000006ff */
[----:B------:R-:W-:Y:S01]  /*12d0*/  @P1 SHF.L.U32 R52, R52, 0x10, RZ ;  /* 0x0000001034341819 */ /* 0x000fe200000006ff */
[----:B------:R-:W1:Y:S01]  /*12e0*/  @P1 LDC R79, c[0x0][0x40c] ;  /* 0x00010300ff4f1b82 */ /* 0x000e620000000800 */
[----:B------:R-:W-:Y:S02]  /*12f0*/  MOV R17, RZ ;  /* 0x000000ff00117202 */ /* 0x000fe40000000f00 */
[----:B------:R-:W-:Y:S02]  /*1300*/  MOV R53, RZ ;  /* 0x000000ff00357202 */ /* 0x000fe40000000f00 */
[----:B------:R-:W-:-:S03]  /*1310*/  @P1 SHF.L.U32 R80, R37, 0x10, RZ ;  /* 0x0000001025501819 */ /* 0x000fc600000006ff */
[----:B------:R-:W3:Y:S01]  /*1320*/  @P1 LDC R83, c[0x0][0x40c] ;  /* 0x00010300ff531b82 */ /* 0x000ee20000000800 */
[----:B--2---:R-:W-:Y:S01]  /*1330*/  @P1 FMUL.FTZ R19, R18, R81 ;  /* 0x0000005112131220 */ /* 0x004fe20000410000 */
[----:B------:R-:W-:Y:S01]  /*1340*/  HFMA2 R18, -RZ, RZ, 0, 0 ;  /* 0x00000000ff127431 */ /* 0x000fe200000001ff */
[----:B------:R-:W-:-:S05]  /*1350*/  @P1 SHF.L.U32 R81, R38, 0x10, RZ ;  /* 0x0000001026511819 */ /* 0x000fca00000006ff */
[----:B------:R-:W2:Y:S01]  /*1360*/  @P1 LDC R74, c[0x0][0x40c] ;  /* 0x00010300ff4a1b82 */ /* 0x000ea20000000800 */
[----:B0-----:R-:W-:Y:S01]  /*1370*/  @P1 FMUL.FTZ R55, R54, R85 ;  /* 0x0000005536371220 */ /* 0x001fe20000410000 */
[----:B------:R-:W-:-:S06]  /*1380*/  HFMA2 R54, -RZ, RZ, 0, 0 ;  /* 0x00000000ff367431 */ /* 0x000fcc00000001ff */
[----:B------:R-:W0:Y:S01]  /*1390*/  @P1 LDC R75, c[0x0][0x40c] ;  /* 0x00010300ff4b1b82 */ /* 0x000e220000000800 */
[----:B-1----:R-:W-:Y:S01]  /*13a0*/  @P1 FMUL.FTZ R17, R16, R79 ;  /* 0x0000004f10111220 */ /* 0x002fe20000410000 */
[----:B------:R-:W-:Y:S02]  /*13b0*/  @P1 SHF.L.U32 R79, R36, 0x10, RZ ;  /* 0x00000010244f1819 */ /* 0x000fe400000006ff */
[----:B------:R-:W-:-:S04]  /*13c0*/  MOV R16, RZ ;  /* 0x000000ff00107202 */ /* 0x000fc80000000f00 */
[----:B------:R-:W1:Y:S01]  /*13d0*/  @P1 LDC R76, c[0x0][0x40c] ;  /* 0x00010300ff4c1b82 */ /* 0x000e620000000800 */
[----:B---3--:R-:W-:Y:S01]  /*13e0*/  @P1 FMUL.FTZ R53, R52, R83 ;  /* 0x0000005334351220 */ /* 0x008fe20000410000 */
[----:B------:R-:W-:Y:S02]  /*13f0*/  @P1 SHF.L.U32 R83, R39, 0x10, RZ ;  /* 0x0000001027531819 */ /* 0x000fe400000006ff */
[----:B------:R-:W-:-:S04]  /*1400*/  MOV R52, RZ ;  /* 0x000000ff00347202 */ /* 0x000fc80000000f00 */
[----:B------:R-:W3:Y:S01]  /*1410*/  @P1 LDC R78, c[0x0][0x40c] ;  /* 0x00010300ff4e1b82 */ /* 0x000ee20000000800 */
[----:B--2---:R-:W-:Y:S01]  /*1420*/  @P1 FMUL.FTZ R16, R79, R74 ;  /* 0x0000004a4f101220 */ /* 0x004fe20000410000 */
[----:B0-----:R-:W-:Y:S01]  /*1430*/  @P1 FMUL.FTZ R18, R80, R75 ;  /* 0x0000004b50121220 */ /* 0x001fe20000410000 */
[----:B-1----:R-:W-:Y:S01]  /*1440*/  @P1 FMUL.FTZ R52, R81, R76 ;  /* 0x0000004c51341220 */ /* 0x002fe20000410000 */
[----:B---3--:R-:W-:-:S07]  /*1450*/  @P1 FMUL.FTZ R54, R83, R78 ;  /* 0x0000004e53361220 */ /* 0x008fce0000410000 */
.L_x_8659:
        /* <DEDUP_REMOVED lines=99> */
.L_x_8675:
        /* <DEDUP_REMOVED lines=17> */
[----:B------:R-:W-:Y:S02]  /*1ba0*/  FSEL R70, R79, RZ, !P0 ;  /* 0x000000ff4f467208 */ /* 0x000fe40004000000 */
[----:B------:R-:W-:Y:S01]  /*1bb0*/  SHF.L.U32 R73, R51, 0x10, RZ ;  /* 0x0000001033497819 */ /* 0x000fe200000006ff */
[----:B------:R-:W-:Y:S01]  /*1bc0*/  IMAD R71, R72, R71, RZ ;  /* 0x0000004748477224 */ /* 0x000fe200078e02ff */
[----:B------:R-:W-:Y:S01]  /*1bd0*/  SHF.L.U32 R75, R45, 0x10, RZ ;  /* 0x000000102d4b7819 */ /* 0x000fe200000006ff */
        /* <DEDUP_REMOVED lines=24> */
[----:B------:R-:W-:Y:S01]  /*1d60*/  SHF.L.U32 R21, R67, 0x10, RZ ;  /* 0x0000001043157819 */ /* 0x000fe200000006ff */
[C---:B------:R-:W-:Y:S01]  /*1d70*/  FMUL.FTZ R32, R77.reuse, R32 ;  /* 0x000000204d207220 */ /* 0x040fe20000410000 */
[----:B------:R-:W-:Y:S01]  /*1d80*/  SHF.L.U32 R19, R48, 0x10, RZ ;  /* 0x0000001030137819 */ /* 0x000fe200000006ff */
[----:B------:R-:W-:Y:S01]  /*1d90*/  FMUL.FTZ R23, R77, R72 ;  /* 0x000000484d177220 */ /* 0x000fe20000410000 */
[----:B------:R-:W-:Y:S01]  /*1da0*/  SHF.L.U32 R17, R57, 0x10, RZ ;  /* 0x0000001039117819 */ /* 0x000fe200000006ff */
[----:B------:R-:W-:Y:S01]  /*1db0*/  FMUL.FTZ R25, R77, R16 ;  /* 0x000000104d197220 */ /* 0x000fe20000410000 */
[----:B------:R-:W-:Y:S01]  /*1dc0*/  SHF.L.U32 R70, R56, 0x10, RZ ;  /* 0x0000001038467819 */ /* 0x000fe200000006ff */
[----:B------:R-:W-:Y:S01]  /*1dd0*/  FFMA.FTZ R16, R32, R21, R19 ;  /* 0x0000001520107223 */ /* 0x000fe20000010013 */
[----:B------:R-:W-:Y:S01]  /*1de0*/  SHF.L.U32 R21, R15, 0x10, RZ ;  /* 0x000000100f157819 */ /* 0x000fe200000006ff */
[----:B------:R-:W-:Y:S01]  /*1df0*/  FMUL.FTZ R74, R77, R74 ;  /* 0x0000004a4d4a7220 */ /* 0x000fe20000410000 */
[----:B------:R-:W-:Y:S01]  /*1e00*/  SHF.L.U32 R27, R14, 0x10, RZ ;  /* 0x000000100e1b7819 */ /* 0x000fe200000006ff */
[----:B------:R-:W-:Y:S01]  /*1e10*/  FFMA.FTZ R23, R23, R17, R70 ;  /* 0x0000001117177223 */ /* 0x000fe20000010046 */
        /* <DEDUP_REMOVED lines=9> */
[----:B------:R-:W-:Y:S01]  /*1eb0*/  FFMA.FTZ R74, R74, R21, R27 ;  /* 0x000000154a4a7223 */ /* 0x000fe2000001001b */
        /* <DEDUP_REMOVED lines=8> */
[----:B------:R-:W-:Y:S01]  /*1f40*/  FMUL.FTZ R78, R77, R78 ;  /* 0x0000004e4d4e7220 */ /* 0x000fe20000410000 */
[----:B------:R-:W-:Y:S01]  /*1f50*/  SHF.L.U32 R35, R9, 0x10, RZ ;  /* 0x0000001009237819 */ /* 0x000fe200000006ff */
[C---:B------:R-:W-:Y:S01]  /*1f60*/  FMUL.FTZ R80, R77.reuse, R80 ;  /* 0x000000504d507220 */ /* 0x040fe20000410000 */
[----:B------:R-:W-:Y:S01]  /*1f70*/  SHF.L.U32 R53, R8, 0x10, RZ ;  /* 0x0000001008357819 */ /* 0x000fe200000006ff */
[C---:B------:R-:W-:Y:S01]  /*1f80*/  FMUL.FTZ R26, R77.reuse, R26 ;  /* 0x0000001a4d1a7220 */ /* 0x040fe20000410000 */
        /* <DEDUP_REMOVED lines=16> */
[----:B------:R-:W-:Y:S01]  /*2090*/  SHF.L.U32 R77, R7, 0x10, RZ ;  /* 0x00000010074d7819 */ /* 0x000fe200000006ff */
[----:B------:R-:W-:Y:S01]  /*20a0*/  FFMA.FTZ R78, R78, R27, R29 ;  /* 0x0000001b4e4e7223 */ /* 0x000fe2000001001d */
[----:B------:R-:W-:Y:S01]  /*20b0*/  SHF.L.U32 R79, R6, 0x10, RZ ;  /* 0x00000010064f7819 */ /* 0x000fe200000006ff */
[----:B------:R-:W-:Y:S01]  /*20c0*/  FFMA.FTZ R27, R80, R35, R53 ;  /* 0x00000023501b7223 */ /* 0x000fe20000010035 */
[----:B------:R-:W-:Y:S01]  /*20d0*/  FFMA.FTZ R26, R26, R73, R75 ;  /* 0x000000491a1a7223 */ /* 0x000fe2000001004b */
[----:B------:R-:W-:Y:S01]  /*20e0*/  FFMA.FTZ R24, R24, R31, R33 ;  /* 0x0000001f18187223 */ /* 0x000fe20000010021 */
        /* <DEDUP_REMOVED lines=8> */
[----:B------:R-:W-:Y:S01]  /*2170*/  FFMA.FTZ R34, R25, R34, R28 ;  /* 0x0000002219227223 */ /* 0x000fe2000001001c */
[----:B------:R-:W-:Y:S02]  /*2180*/  PRMT R79, R47, 0x7632, R79 ;  /* 0x000076322f4f7816 */ /* 0x000fe4000000004f */
[----:B------:R-:W-:Y:S01]  /*2190*/  SHF.L.U32 R29, R61, 0x10, RZ ;  /* 0x000000103d1d7819 */ /* 0x000fe200000006ff */
[----:B------:R-:W-:Y:S01]  /*21a0*/  FFMA.FTZ R73, R84, R73, R33 ;  /* 0x0000004954497223 */ /* 0x000fe20000010021 */
[----:B------:R-:W-:Y:S01]  /*21b0*/  SHF.L.U32 R31, R46, 0x10, RZ ;  /* 0x000000102e1f7819 */ /* 0x000fe200000006ff */
[----:B------:R-:W0:Y:S01]  /*21c0*/  LDC.64 R32, c[0x0][0x428] ;  /* 0x00010a00ff207b82 */ /* 0x000e220000000a00 */
[----:B------:R-:W-:-:S02]  /*21d0*/  PRMT R53, R59, 0x7632, R53 ;  /* 0x000076323b357816 */ /* 0x000fc40000000035 */
[----:B------:R-:W-:Y:S01]  /*21e0*/  PRMT R25, R40, 0x7632, R25 ;  /* 0x0000763228197816 */ /* 0x000fe20000000019 */
[----:B------:R-:W-:Y:S01]  /*21f0*/  FFMA.FTZ R20, R20, R29, R31 ;  /* 0x0000001d14147223 */ /* 0x000fe2000001001f */
[----:B------:R-:W-:Y:S02]  /*2200*/  SHF.L.U32 R77, R3, 0x10, RZ ;  /* 0x00000010034d7819 */ /* 0x000fe400000006ff */
[----:B------:R-:W-:Y:S02]  /*2210*/  SHF.L.U32 R79, R79, 0x10, RZ ;  /* 0x000000104f4f7819 */ /* 0x000fe400000006ff */
[----:B------:R-:W-:Y:S02]  /*2220*/  SHF.L.U32 R53, R53, 0x10, RZ ;  /* 0x0000001035357819 */ /* 0x000fe400000006ff */
[----:B------:R-:W-:Y:S01]  /*2230*/  SHF.L.U32 R25, R25, 0x10, RZ ;  /* 0x0000001019197819 */ /* 0x000fe200000006ff */
[----:B------:R-:W-:Y:S01]  /*2240*/  FFMA.FTZ R75, R86, R77, R79 ;  /* 0x0000004d564b7223 */ /* 0x000fe2000001004f */
[----:B------:R-:W-:-:S02]  /*2250*/  SHF.L.U32 R29, R58, 0x10, RZ ;  /* 0x000000103a1d7819 */ /* 0x000fc400000006ff */
[C---:B------:R-:W-:Y:S01]  /*2260*/  SHF.L.U32 R31, R41.reuse, 0x10, RZ ;  /* 0x00000010291f7819 */ /* 0x040fe200000006ff */
[----:B------:R-:W-:Y:S01]  /*2270*/  FFMA.FTZ R53, R88, R53, R25 ;  /* 0x0000003558357223 */ /* 0x000fe20000010019 */
[----:B------:R-:W-:Y:S02]  /*2280*/  SHF.R.S32.HI R28, RZ, 0x1f, R71 ;  /* 0x0000001fff1c7819 */ /* 0x000fe40000011447 */
[----:B------:R-:W-:Y:S01]  /*2290*/  PRMT R77, R58, 0x7632, R77 ;  /* 0x000076323a4d7816 */ /* 0x000fe2000000004d */
[----:B------:R-:W-:Y:S01]  /*22a0*/  FFMA.FTZ R25, R18, R29, R31 ;  /* 0x0000001d12197223 */ /* 0x000fe2000001001f */
[----:B------:R-:W-:Y:S02]  /*22b0*/  PRMT R79, R41, 0x7632, R79 ;  /* 0x00007632294f7816 */ /* 0x000fe4000000004f */
[----:B------:R-:W-:Y:S02]  /*22c0*/  LEA.HI R28, R28, R71, RZ, 0x3 ;  /* 0x000000471c1c7211 */ /* 0x000fe400078f18ff */
[----:B------:R-:W-:-:S02]  /*22d0*/  SHF.L.U32 R81, R0, 0x10, RZ ;  /* 0x0000001000517819 */ /* 0x000fc400000006ff */
[----:B------:R-:W-:Y:S02]  /*22e0*/  SHF.L.U32 R77, R77, 0x10, RZ ;  /* 0x000000104d4d7819 */ /* 0x000fe400000006ff */
[----:B------:R-:W-:Y:S02]  /*22f0*/  SHF.L.U32 R79, R79, 0x10, RZ ;  /* 0x000000104f4f7819 */ /* 0x000fe400000006ff */
[----:B------:R-:W-:Y:S02]  /*2300*/  SHF.L.U32 R83, R42, 0x10, RZ ;  /* 0x000000102a537819 */ /* 0x000fe400000006ff */
        /* <DEDUP_REMOVED lines=8> */
[----:B------:R-:W-:Y:S02]  /*2390*/  LEA.HI.SX32 R29, R28, R69, 0x1d ;  /* 0x000000451c1d7211 */ /* 0x000fe400078feaff */
[----:B------:R-:W-:Y:S01]  /*23a0*/  SHF.L.U32 R79, R2, 0x10, RZ ;  /* 0x00000010024f7819 */ /* 0x000fe200000006ff */
[----:B------:R-:W-:Y:S01]  /*23b0*/  FFMA.FTZ R71, R92, R71, R31 ;  /* 0x000000475c477223 */ /* 0x000fe2000001001f */
[----:B------:R-:W-:-:S02]  /*23c0*/  SHF.L.U32 R81, R43, 0x10, RZ ;  /* 0x000000102b517819 */ /* 0x000fc400000006ff */
[----:B------:R-:W-:Y:S02]  /*23d0*/  SHF.L.U32 R18, R18, 0x10, RZ ;  /* 0x0000001012127819 */ /* 0x000fe400000006ff */
[----:B------:R-:W-:Y:S01]  /*23e0*/  SHF.L.U32 R28, R30, 0x10, RZ ;  /* 0x000000101e1c7819 */ /* 0x000fe200000006ff */
[----:B------:R-:W-:Y:S01]  /*23f0*/  FFMA.FTZ R54, R54, R79, R81 ;  /* 0x0000004f36367223 */ /* 0x000fe20000010051 */
[C---:B------:R-:W-:Y:S02]  /*2400*/  IADD3 R31, PT, PT, R29.reuse, 0x20, RZ ;  /* 0x000000201d1f7810 */ /* 0x040fe40007ffe0ff */
[----:B------:R-:W-:Y:S01]  /*2410*/  IADD3 R77, PT, PT, R29, 0x40, RZ ;  /* 0x000000401d4d7810 */ /* 0x000fe20007ffe0ff */
[----:B------:R-:W-:Y:S01]  /*2420*/  FFMA.FTZ R55, R55, R18, R28 ;  /* 0x0000001237377223 */ /* 0x000fe2000001001c */
[----:B------:R-:W-:Y:S01]  /*2430*/  F2FP.BF16.F32.PACK_AB R16, R23, R16 ;  /* 0x000000101710723e */ /* 0x000fe200000010ff */
        /* <DEDUP_REMOVED lines=8> */
[----:B------:R-:W-:Y:S01]  /*24c0*/  F2FP.BF16.F32.PACK_AB R21, R35, R26 ;  /* 0x0000001a2315723e */ /* 0x000fe200000010ff */
[----:B------:R1:W-:Y:S01]  /*24d0*/  STG.E.128 desc[UR6][R28.64], R16 ;  /* 0x000000101c007986 */ /* 0x0003e2000c101d06 */
[----:B------:R-:W-:-:S02]  /*24e0*/  F2FP.BF16.F32.PACK_AB R20, R27, R24 ;  /* 0x000000181b14723e */ /* 0x000fc400000010ff */
[----:B------:R-:W-:Y:S02]  /*24f0*/  F2FP.BF16.F32.PACK_AB R27, R55, R54 ;  /* 0x00000036371b723e */ /* 0x000fe400000010ff */
[----:B------:R-:W-:Y:S01]  /*2500*/  F2FP.BF16.F32.PACK_AB R26, R71, R52 ;  /* 0x00000034471a723e */ /* 0x000fe200000010ff */
[----:B------:R1:W-:Y:S01]  /*2510*/  STG.E.128 desc[UR6][R30.64], R20 ;  /* 0x000000141e007986 */ /* 0x0003e2000c101d06 */
[----:B------:R-:W-:Y:S02]  /*2520*/  F2FP.BF16.F32.PACK_AB R25, R90, R25 ;  /* 0x000000195a19723e */ /* 0x000fe400000010ff */
[----:B------:R-:W-:-:S05]  /*2530*/  F2FP.BF16.F32.PACK_AB R24, R53, R34 ;  /* 0x000000223518723e */ /* 0x000fca00000010ff */
[----:B------:R1:W-:Y:S02]  /*2540*/  STG.E.128 desc[UR6][R32.64], R24 ;  /* 0x0000001820007986 */ /* 0x0003e4000c101d06 */
.L_x_8662:
[----:B------:R-:W-:Y:S05]  /*2550*/  BSYNC.RECONVERGENT B0 ;  /* 0x0000000000007941 */ /* 0x000fea0003800200 */
.L_x_8661:
[----:B-1----:R-:W1:Y:S02]  /*2560*/  LDC.64 R16, c[0x0][0x380] ;  /* 0x0000e000ff107b82 */ /* 0x002e640000000a00 */
[----:B-1----:R-:W-:-:S04]  /*2570*/  LEA R68, R16, R68, 0x2 ;  /* 0x0000004410447211 */ /* 0x002fc800078e10ff */
[----:B------:R-:W-:-:S13]  /*2580*/  ISETP.GE.AND P0, PT, R68, R17, PT ;  /* 0x000000114400720c */ /* 0x000fda0003f06270 */
[----:B------:R-:W-:Y:S05]  /*2590*/  @!P0 BRA `(.L_x_8663) ;  /* 0xffffffdc00bc8947 */ /* 0x000fea000383ffff */
[----:B------:R-:W-:Y:S05]  /*25a0*/  EXIT ;  /* 0x000000000000794d */ /* 0x000fea0003800000 */
.L_x_8660:
        /* <DEDUP_REMOVED lines=8> */
.L_x_8665:
[----:B------:R-:W-:Y:S05]  /*2630*/  BSYNC B0 ;  /* 0x0000000000007941 */ /* 0x000fea0003800000 */
.L_x_8664:
        /* <DEDUP_REMOVED lines=10> */
.L_x_8666:
[----:B------:R-:W-:Y:S01]  /*26e0*/  HFMA2 R82, -RZ, RZ, 0, 2.384185791015625e-07 ;  /* 0x00000004ff527431 */ /* 0x000fe200000001ff */
[----:B------:R-:W-:-:S05]  /*26f0*/  MOV R72, R81 ;  /* 0x0000005100487202 */ /* 0x000fca0000000f00 */
[----:B------:R-:W-:-:S05]  /*2700*/  FADD.FTZ R75, R73, R72 ;  /* 0x00000048494b7221 */ /* 0x000fca0000010000 */
[----:B------:R-:W-:-:S07]  /*2710*/  MOV R83, R75 ;  /* 0x0000004b00537202 */ /* 0x000fce0000000f00 */
[----:B------:R-:W-:Y:S05]  /*2720*/  WARPSYNC.COLLECTIVE R80, `(.L_x_8667) ;  /* 0x0000000050087348 */ /* 0x000fea0003c00000 */
[----:B------:R0:W1:Y:S02]  /*2730*/  SHFL.BFLY P0, R81, R83, R82, R85 ;  /* 0x0c00005253517389 */ /* 0x0000640000000055 */
[----:B01----:R-:W-:Y:S05]  /*2740*/  ENDCOLLECTIVE ;  /* 0x000000000000791b */ /* 0x003fea0003800000 */
.L_x_8667:
[----:B------:R-:W-:Y:S01]  /*2750*/  HFMA2 R82, -RZ, RZ, 0, 4.76837158203125e-07 ;  /* 0x00000008ff527431 */ /* 0x000fe200000001ff */
[----:B------:R-:W-:-:S05]  /*2760*/  MOV R72, R81 ;  /* 0x0000005100487202 */ /* 0x000fca0000000f00 */
[----:B------:R-:W-:-:S05]  /*2770*/  FADD.FTZ R77, R75, R72 ;  /* 0x000000484b4d7221 */ /* 0x000fca0000010000 */
[----:B------:R-:W-:-:S07]  /*2780*/  MOV R83, R77 ;  /* 0x0000004d00537202 */ /* 0x000fce0000000f00 */
[----:B------:R-:W-:Y:S05]  /*2790*/  WARPSYNC.COLLECTIVE R80, `(.L_x_8668) ;  /* 0x0000000050087348 */ /* 0x000fea0003c00000 */
[----:B------:R0:W1:Y:S02]  /*27a0*/  SHFL.BFLY P0, R81, R83, R82, R85 ;  /* 0x0c00005253517389 */ /* 0x0000640000000055 */
[----:B01----:R-:W-:Y:S05]  /*27b0*/  ENDCOLLECTIVE ;  /* 0x000000000000791b */ /* 0x003fea0003800000 */
.L_x_8668:
[----:B------:R-:W-:Y:S01]  /*27c0*/  HFMA2 R82, -RZ, RZ, 0, 9.5367431640625e-07 ;  /* 0x00000010ff527431 */ /* 0x000fe200000001ff */
[----:B------:R-:W-:-:S05]  /*27d0*/  MOV R72, R81 ;  /* 0x0000005100487202 */ /* 0x000fca0000000f00 */
[----:B------:R-:W-:-:S05]  /*27e0*/  FADD.FTZ R78, R77, R72 ;  /* 0x000000484d4e7221 */ /* 0x000fca0000010000 */
[----:B------:R-:W-:-:S07]  /*27f0*/  MOV R83, R78 ;  /* 0x0000004e00537202 */ /* 0x000fce0000000f00 */
[----:B------:R-:W-:Y:S05]  /*2800*/  WARPSYNC.COLLECTIVE R80, `(.L_x_8669) ;  /* 0x0000000050087348 */ /* 0x000fea0003c00000 */
[----:B------:R0:W1:Y:S02]  /*2810*/  SHFL.BFLY P0, R81, R83, R82, R85 ;  /* 0x0c00005253517389 */ /* 0x0000640000000055 */
[----:B01----:R-:W-:Y:S05]  /*2820*/  ENDCOLLECTIVE ;  /* 0x000000000000791b */ /* 0x003fea0003800000 */
.L_x_8669:
        /* <DEDUP_REMOVED lines=56> */
.L_x_8670:
[----:B------:R-:W-:Y:S01]  /*2bb0*/  HFMA2 R82, -RZ, RZ, 0, 1.1920928955078125e-07 ;  /* 0x00000002ff527431 */ /* 0x000fe200000001ff */
[----:B------:R-:W-:-:S05]  /*2bc0*/  MOV R73, R81 ;  /* 0x0000005100497202 */ /* 0x000fca0000000f00 */
[----:B------:R-:W-:-:S05]  /*2bd0*/  FADD.FTZ R73, R72, R73 ;  /* 0x0000004948497221 */ /* 0x000fca0000010000 */
[----:B------:R-:W-:-:S07]  /*2be0*/  MOV R83, R73 ;  /* 0x0000004900537202 */ /* 0x000fce0000000f00 */
[----:B------:R-:W-:Y:S05]  /*2bf0*/  WARPSYNC.COLLECTIVE R80, `(.L_x_8671) ;  /* 0x0000000050087348 */ /* 0x000fea0003c00000 */
[----:B------:R0:W1:Y:S02]  /*2c00*/  SHFL.BFLY P0, R81, R83, R82, R85 ;  /* 0x0c00005253517389 */ /* 0x0000640000000055 */
[----:B01----:R-:W-:Y:S05]  /*2c10*/  ENDCOLLECTIVE ;  /* 0x000000000000791b */ /* 0x003fea0003800000 */
.L_x_8671:
[----:B------:R-:W-:Y:S01]  /*2c20*/  HFMA2 R82, -RZ, RZ, 0, 2.384185791015625e-07 ;  /* 0x00000004ff527431 */ /* 0x000fe200000001ff */
[----:B------:R-:W-:-:S05]  /*2c30*/  MOV R74, R81 ;  /* 0x00000051004a7202 */ /* 0x000fca0000000f00 */
[----:B------:R-:W-:-:S05]  /*2c40*/  FADD.FTZ R74, R73, R74 ;  /* 0x0000004a494a7221 */ /* 0x000fca0000010000 */
[----:B------:R-:W-:-:S07]  /*2c50*/  MOV R83, R74 ;  /* 0x0000004a00537202 */ /* 0x000fce0000000f00 */
[----:B------:R-:W-:Y:S05]  /*2c60*/  WARPSYNC.COLLECTIVE R80, `(.L_x_8672) ;  /* 0x0000000050087348 */ /* 0x000fea0003c00000 */
[----:B------:R0:W1:Y:S02]  /*2c70*/  SHFL.BFLY P0, R81, R83, R82, R85 ;  /* 0x0c00005253517389 */ /* 0x0000640000000055 */
[----:B01----:R-:W-:Y:S05]  /*2c80*/  ENDCOLLECTIVE ;  /* 0x000000000000791b */ /* 0x003fea0003800000 */
.L_x_8672:
[----:B------:R-:W-:Y:S01]  /*2c90*/  HFMA2 R82, -RZ, RZ, 0, 4.76837158203125e-07 ;  /* 0x00000008ff527431 */ /* 0x000fe200000001ff */
[----:B------:R-:W-:-:S05]  /*2ca0*/  MOV R75, R81 ;  /* 0x00000051004b7202 */ /* 0x000fca0000000f00 */
[----:B------:R-:W-:-:S05]  /*2cb0*/  FADD.FTZ R75, R74, R75 ;  /* 0x0000004b4a4b7221 */ /* 0x000fca0000010000 */
[----:B------:R-:W-:-:S07]  /*2cc0*/  MOV R83, R75 ;  /* 0x0000004b00537202 */ /* 0x000fce0000000f00 */
[----:B------:R-:W-:Y:S05]  /*2cd0*/  WARPSYNC.COLLECTIVE R80, `(.L_x_8673) ;  /* 0x0000000050087348 */ /* 0x000fea0003c00000 */
[----:B------:R0:W1:Y:S02]  /*2ce0*/  SHFL.BFLY P0, R81, R83, R82, R85 ;  /* 0x0c00005253517389 */ /* 0x0000640000000055 */
[----:B01----:R-:W-:Y:S05]  /*2cf0*/  ENDCOLLECTIVE ;  /* 0x000000000000791b */ /* 0x003fea0003800000 */
.L_x_8673:
[----:B------:R-:W-:Y:S01]  /*2d00*/  HFMA2 R82, -RZ, RZ, 0, 9.5367431640625e-07 ;  /* 0x00000010ff527431 */ /* 0x000fe200000001ff */
[----:B------:R-:W-:-:S05]  /*2d10*/  MOV R78, R81 ;  /* 0x00000051004e7202 */ /* 0x000fca0000000f00 */
[----:B------:R-:W-:-:S05]  /*2d20*/  FADD.FTZ R78, R75, R78 ;  /* 0x0000004e4b4e7221 */ /* 0x000fca0000010000 */
[----:B------:R-:W-:-:S07]  /*2d30*/  MOV R83, R78 ;  /* 0x0000004e00537202 */ /* 0x000fce0000000f00 */
[----:B------:R-:W-:Y:S05]  /*2d40*/  WARPSYNC.COLLECTIVE R80, `(.L_x_8674) ;  /* 0x0000000050087348 */ /* 0x000fea0003c00000 */
[----:B------:R0:W1:Y:S02]  /*2d50*/  SHFL.BFLY P0, R81, R83, R82, R85 ;  /* 0x0c00005253517389 */ /* 0x0000640000000055 */
[----:B01----:R-:W-:Y:S05]  /*2d60*/  ENDCOLLECTIVE ;  /* 0x000000000000791b */ /* 0x003fea0003800000 */
.L_x_8674:
[----:B------:R-:W-:Y:S01]  /*2d70*/  MOV R77, R81 ;  /* 0x00000051004d7202 */ /* 0x000fe20000000f00 */
[----:B------:R-:W-:Y:S06]  /*2d80*/  BRA `(.L_x_8675) ;  /* 0xffffffec00407947 */ /* 0x000fec000383ffff */
.L_x_8676:
        /* <DEDUP_REMOVED lines=15> */
.L_x_28753:


//--------------------- .text._ZN10layer_norm13ln_fwd_kernelINS_13Kernel_traitsI13__nv_bfloat16S2_fS2_fjLj768ELj1ELj4ELj1ELj16ENS_18Kernel_traits_baseILj768ES2_S2_fS2_fjLj128EEEEELb0ELb1ELb0ELb0EEEvNS_9FwdParamsE --------------------------
	.section	.text._ZN10layer_norm13ln_fwd_kernelINS_13Kernel_traitsI13__nv_bfloat16S2_fS2_fjLj768ELj1ELj4ELj1ELj16ENS_18Kernel_traits_baseILj768ES2_S2_fS2_fjLj128EEEEELb0ELb1ELb0ELb0EEEvNS_9FwdParamsE,"ax",@progbits
	.align	128
        .global         _ZN10layer_norm13ln_fwd_kernelINS_13Kernel_traitsI13__nv_bfloat16S2_fS2_fjLj768ELj1ELj4ELj1ELj16ENS_18Kernel_traits_baseILj768ES2_S2_fS2_fjLj128EEEEELb0ELb1ELb0ELb0EEEvNS_9FwdParamsE
        .type           _ZN10layer_norm13ln_fwd_kernelINS_13Kernel_traitsI13__nv_bfloat16S2_fS2_fjLj768ELj1ELj4ELj1ELj16ENS_18Kernel_traits_baseILj768ES2_S2_fS2_fjLj128EEEEELb0ELb1ELb0ELb0EEEvNS_9FwdParamsE,@function
        .size           _ZN10layer_norm13ln_fwd_kernelINS_13Kernel_traitsI13__nv_bfloat16S2_fS2_fjLj768ELj1ELj4ELj1ELj16ENS_18Kernel_traits_baseILj768ES2_S2_fS2_fjLj128EEEEELb0ELb1ELb0ELb0EEEvNS_9FwdParamsE,(.L_x_28754 - _ZN10layer_norm13ln_fwd_kernelINS_13Kernel_traitsI13__nv_bfloat16S2_fS2_fjLj768ELj1ELj4ELj1ELj16ENS_18Kernel_traits_baseILj768ES2_S2_fS2_fjLj128EEEEELb0ELb1ELb0ELb0EEEvNS_9FwdParamsE)
        .other          _ZN10layer_norm13ln_fwd_kernelINS_13Kernel_traitsI13__nv_bfloat16S2_fS2_fjLj768ELj1ELj4ELj1ELj16ENS_18Kernel_traits_baseILj768ES2_S2_fS2_fjLj128EEEEELb0ELb1ELb0ELb0EEEvNS_9FwdParamsE,@"STO_CUDA_ENTRY STV_DEFAULT"
_ZN10layer_norm13ln_fwd_kernelINS_13Kernel_traitsI13__nv_bfloat16S2_fS2_fjLj768ELj1ELj4ELj1ELj16ENS_18Kernel_traits_baseILj768ES2_S2_fS2_fjLj128EEEEELb0ELb1ELb0ELb0EEEvNS_9FwdParamsE:
.text._ZN10layer_norm13ln_fwd_kernelINS_13Kernel_traitsI13__nv_bfloat16S2_fS2_fjLj768ELj1ELj4ELj1ELj16ENS_18Kernel_traits_baseILj768ES2_S2_fS2_fjLj128EEEEELb0ELb1ELb0ELb0EEEvNS_9FwdParamsE:
        /* <DEDUP_REMOVED lines=53> */
.L_x_8678:
        /* <DEDUP_REMOVED lines=32> */
.L_x_8679:
[----:B------:R-:W-:Y:S05]  /*0550*/  BSYNC.RECONVERGENT B0 ;  /* 0x0000000000007941 */ /* 0x000fea0003800200 */
.L_x_8677:
        /* <DEDUP_REMOVED lines=46> */
.L_x_8699:
[----:B------:R-:W1:Y:S02]  /*0840*/  @P0 LDC.64 R84, c[0x0][0x3e0] ;  /* 0x0000f800ff540b82 */ /* 0x000e640000000a00 */
[----:B-1----:R-:W-:-:S06]  /*0850*/  @P0 IMAD.WIDE R84, R109, 0x2, R84 ;  /* 0x000000026d540825 */ /* 0x002fcc00078e0254 */
[----:B------:R-:W2:Y:S01]  /*0860*/  @P0 LDG.E.U16 R84, desc[UR6][R84.64] ;  /* 0x0000000654540981 */ /* 0x000ea2000c1e1500 */
[----:B------:R-:W-:Y:S01]  /*0870*/  IMAD R86, R109, UR10, RZ ;  /* 0x0000000a6d567c24 */ /* 0x000fe2000f8e02ff */
[----:B------:R-:W-:Y:S01]  /*0880*/  ISETP.GE.U32.AND P1, PT, R110, 0x20, PT ;  /* 0x000000206e00780c */ /* 0x000fe20003f26070 */
[----:B------:R-:W-:Y:S03]  /*0890*/  BSSY.RECONVERGENT B0, `(.L_x_8680) ;  /* 0x0000060000007945 */ /* 0x000fe60003800200 */
[----:B------:R-:W-:-:S04]  /*08a0*/  SHF.R.S32.HI R87, RZ, 0x1f, R86 ;  /* 0x0000001fff577819 */ /* 0x000fc80000011456 */
[----:B------:R-:W-:Y:S01]  /*08b0*/  LEA.HI R112, R87, R86, RZ, 0x3 ;  /* 0x0000005657707211 */ /* 0x000fe200078f18ff */
[----:B------:R-:W-:-:S03]  /*08c0*/  HFMA2 R86, -RZ, RZ, 1.875, 0 ;  /* 0x3f800000ff567431 */ /* 0x000fc600000001ff */
[----:B------:R-:W-:-:S04]  /*08d0*/  LEA.HI.SX32 R112, R112, R111, 0x1d ;  /* 0x0000006f70707211 */ /* 0x000fc800078feaff */
[----:B------:R-:W-:Y:S02]  /*08e0*/  MOV R87, R112 ;  /* 0x0000007000577202 */ /* 0x000fe40000000f00 */
[----:B--2---:R-:W-:Y:S01]  /*08f0*/  @P0 SHF.L.U32 R86, R84, 0x10, RZ ;  /* 0x0000001054560819 */ /* 0x004fe200000006ff */
[----:B------:R-:W-:Y:S06]  /*0900*/  @!P1 BRA `(.L_x_8681) ;  /* 0x0000000400609947 */ /* 0x000fec0003800000 */
[----:B------:R-:W1:Y:S02]  /*0910*/  LDC.64 R60, c[0x0][0x390] ;  /* 0x0000e400ff3c7b82 */ /* 0x000e640000000a00 */
[----:B-1----:R-:W-:-:S06]  /*0920*/  IMAD.WIDE.U32 R60, R112, 0x10, R60 ;  /* 0x00000010703c7825 */ /* 0x002fcc00078e003c */
[----:B------:R-:W5:Y:S01]  /*0930*/  LDG.E.128 R60, desc[UR6][R60.64] ;  /* 0x000000063c3c7981 */ /* 0x000f62000c1e1d00 */
[----:B0-----:R-:W-:-:S04]  /*0940*/  UISETP.NE.U32.AND UP0, UPT, UR4, URZ, UPT ;  /* 0x000000ff0400728c */ /* 0x001fc8000bf05070 */
[----:B------:R-:W-:-:S09]  /*0950*/  UISETP.NE.AND.EX UP0, UPT, UR5, URZ, UPT, UP0 ;  /* 0x000000ff0500728c */ /* 0x000fd2000bf05300 */
[----:B------:R-:W-:Y:S05]  /*0960*/  BRA.U !UP0, `(.L_x_8682) ;  /* 0x0000000108a47547 */ /* 0x000fea000b800000 */
[----:B------:R-:W0:Y:S02]  /*0970*/  LDC.64 R64, c[0x0][0x3a0] ;  /* 0x0000e800ff407b82 */ /* 0x000e240000000a00 */
[----:B0-----:R-:W-:-:S05]  /*0980*/  IMAD.WIDE.U32 R64, R112, 0x20, R64 ;  /* 0x0000002070407825 */ /* 0x001fca00078e0040 */
[----:B------:R-:W2:Y:S04]  /*0990*/  LDG.E.128 R52, desc[UR6][R64.64] ;  /* 0x0000000640347981 */ /* 0x000ea8000c1e1d00 */
[----:B------:R0:W3:Y:S01]  /*09a0*/  LDG.E.128 R56, desc[UR6][R64.64+0x10] ;  /* 0x0000100640387981 */ /* 0x0000e2000c1e1d00 */
[----:B-----5:R-:W-:Y:S02]  /*09b0*/  PRMT R84, R60, 0x7632, R84 ;  /* 0x000076323c547816 */ /* 0x020fe40000000054 */
[C---:B------:R-:W-:Y:S02]  /*09c0*/  PRMT R114, R61.reuse, 0x7632, R114 ;  /* 0x000076323d727816 */ /* 0x040fe40000000072 */
[----:B------:R-:W-:Y:S02]  /*09d0*/  SHF.L.U32 R115, R61, 0x10, RZ ;  /* 0x000000103d737819 */ /* 0x000fe400000006ff */
[----:B------:R-:W-:-:S02]  /*09e0*/  SHF.L.U32 R61, R84, 0x10, RZ ;  /* 0x00000010543d7819 */ /* 0x000fc400000006ff */
[----:B------:R-:W-:Y:S01]  /*09f0*/  SHF.L.U32 R113, R60, 0x10, RZ ;  /* 0x000000103c717819 */ /* 0x000fe200000006ff */
[-C--:B------:R-:W-:Y:S01]  /*0a00*/  FMUL.FTZ R115, R115, R86.reuse ;  /* 0x0000005673737220 */ /* 0x080fe20000410000 */
[----:B0-----:R-:W-:Y:S02]  /*0a10*/  SHF.L.U32 R65, R114, 0x10, RZ ;  /* 0x0000001072417819 */ /* 0x001fe400000006ff */
[C---:B------:R-:W-:Y:S01]  /*0a20*/  PRMT R66, R62.reuse, 0x7632, R66 ;  /* 0x000076323e427816 */ /* 0x040fe20000000042 */
[-C--:B------:R-:W-:Y:S01]  /*0a30*/  FMUL.FTZ R113, R113, R86.reuse ;  /* 0x0000005671717220 */ /* 0x080fe20000410000 */
[----:B------:R-:W-:Y:S01]  /*0a40*/  PRMT R67, R63, 0x7632, R67 ;  /* 0x000076323f437816 */ /* 0x000fe20000000043 */
[-C--:B------:R-:W-:Y:S01]  /*0a50*/  FMUL.FTZ R84, R65, R86.reuse ;  /* 0x0000005641547220 */ /* 0x080fe20000410000 */
[----:B------:R-:W-:Y:S02]  /*0a60*/  SHF.L.U32 R87, R63, 0x10, RZ ;  /* 0x000000103f577819 */ /* 0x000fe400000006ff */
[----:B------:R-:W-:Y:S01]  /*0a70*/  SHF.L.U32 R85, R62, 0x10, RZ ;  /* 0x000000103e557819 */ /* 0x000fe200000006ff */
[-C--:B------:R-:W-:Y:S01]  /*0a80*/  FMUL.FTZ R62, R61, R86.reuse ;  /* 0x000000563d3e7220 */ /* 0x080fe20000410000 */
[----:B------:R-:W-:Y:S01]  /*0a90*/  SHF.L.U32 R63, R103, 0x10, RZ ;  /* 0x00000010673f7819 */ /* 0x000fe200000006ff */
[-C--:B------:R-:W-:Y:S01]  /*0aa0*/  FMUL.FTZ R87, R87, R86.reuse ;  /* 0x0000005657577220 */ /* 0x080fe20000410000 */
[----:B------:R-:W-:Y:S01]  /*0ab0*/  SHF.L.U32 R114, R102, 0x10, RZ ;  /* 0x0000001066727819 */ /* 0x000fe200000006ff */
[----:B------:R-:W-:Y:S01]  /*0ac0*/  FMUL.FTZ R85, R85, R86 ;  /* 0x0000005655557220 */ /* 0x000fe20000410000 */
[----:B------:R-:W-:-:S02]  /*0ad0*/  SHF.L.U32 R60, R24, 0x10, RZ ;  /* 0x00000010183c7819 */ /* 0x000fc400000006ff */
[----:B------:R-:W-:Y:S02]  /*0ae0*/  SHF.L.U32 R64, R25, 0x10, RZ ;  /* 0x0000001019407819 */ /* 0x000fe400000006ff */
[----:B------:R-:W-:Y:S02]  /*0af0*/  SHF.L.U32 R65, R66, 0x10, RZ ;  /* 0x0000001042417819 */ /* 0x000fe400000006ff */
[----:B------:R-:W-:-:S03]  /*0b00*/  SHF.L.U32 R67, R67, 0x10, RZ ;  /* 0x0000001043437819 */ /* 0x000fc600000006ff */
[----:B------:R-:W-:Y:S01]  /*0b10*/  FMUL.FTZ R66, R65, R86 ;  /* 0x0000005641427220 */ /* 0x000fe20000410000 */
[----:B--2---:R-:W-:Y:S01]  /*0b20*/  FFMA.FTZ R61, R62, R63, R53 ;  /* 0x0000003f3e3d7223 */ /* 0x004fe20000010035 */
[----:B------:R-:W-:Y:S01]  /*0b30*/  FFMA.FTZ R63, R84, R114, R55 ;  /* 0x00000072543f7223 */ /* 0x000fe20000010037 */
[----:B------:R-:W-:Y:S01]  /*0b40*/  FFMA.FTZ R60, R113, R60, R52 ;  /* 0x0000003c713c7223 */ /* 0x000fe20000010034 */
[----:B------:R-:W-:Y:S01]  /*0b50*/  FFMA.FTZ R62, R115, R64, R54 ;  /* 0x00000040733e7223 */ /* 0x000fe20000010036 */
[----:B------:R-:W-:Y:S01]  /*0b60*/  SHF.L.U32 R84, R101, 0x10, RZ ;  /* 0x0000001065547819 */ /* 0x000fe200000006ff */
[----:B------:R-:W-:Y:S01]  /*0b70*/  FMUL.FTZ R114, R67, R86 ;  /* 0x0000005643727220 */ /* 0x000fe20000410000 */
[----:B------:R-:W-:Y:S02]  /*0b80*/  SHF.L.U32 R64, R26, 0x10, RZ ;  /* 0x000000101a407819 */ /* 0x000fe400000006ff */
[----:B------:R-:W-:Y:S01]  /*0b90*/  SHF.L.U32 R113, R27, 0x10, RZ ;  /* 0x000000101b717819 */ /* 0x000fe200000006ff */
[----:B---3--:R-:W-:Y:S01]  /*0ba0*/  FFMA.FTZ R65, R66, R84, R57 ;  /* 0x0000005442417223 */ /* 0x008fe20000010039 */
[----:B------:R-:W-:Y:S01]  /*0bb0*/  SHF.L.U32 R115, R100, 0x10, RZ ;  /* 0x0000001064737819 */ /* 0x000fe200000006ff */
[----:B------:R-:W-:-:S02]  /*0bc0*/  FFMA.FTZ R64, R85, R64, R56 ;  /* 0x0000004055407223 */ /* 0x000fc40000010038 */
[----:B------:R-:W-:Y:S02]  /*0bd0*/  FFMA.FTZ R66, R87, R113, R58 ;  /* 0x0000007157427223 */ /* 0x000fe4000001003a */
[----:B------:R-:W-:Y:S01]  /*0be0*/  FFMA.FTZ R67, R114, R115, R59 ;  /* 0x0000007372437223 */ /* 0x000fe2000001003b */
[----:B------:R-:W-:Y:S06]  /*0bf0*/  BRA `(.L_x_8683) ;  /* 0x0000000000907947 */ /* 0x000fec0003800000 */
.L_x_8682:
[C---:B-----5:R-:W-:Y:S02]  /*0c00*/  PRMT R67, R61.reuse, 0x7632, R67 ;  /* 0x000076323d437816 */ /* 0x060fe40000000043 */
[----:B------:R-:W-:Y:S02]  /*0c10*/  SHF.L.U32 R87, R61, 0x10, RZ ;  /* 0x000000103d577819 */ /* 0x000fe400000006ff */
[C---:B------:R-:W-:Y:S02]  /*0c20*/  PRMT R61, R63.reuse, 0x7632, R61 ;  /* 0x000076323f3d7816 */ /* 0x040fe4000000003d */
[----:B------:R-:W-:Y:S01]  /*0c30*/  SHF.L.U32 R63, R63, 0x10, RZ ;  /* 0x000000103f3f7819 */ /* 0x000fe200000006ff */
[-C--:B------:R-:W-:Y:S01]  /*0c40*/  FMUL.FTZ R87, R87, R86.reuse ;  /* 0x0000005657577220 */ /* 0x080fe20000410000 */
[C---:B------:R-:W-:Y:S02]  /*0c50*/  SHF.L.U32 R85, R60.reuse, 0x10, RZ ;  /* 0x000000103c557819 */ /* 0x040fe400000006ff */
[----:B------:R-:W-:Y:S01]  /*0c60*/  SHF.L.U32 R66, R27, 0x10, RZ ;  /* 0x000000101b427819 */ /* 0x000fe200000006ff */
[-C--:B------:R-:W-:Y:S01]  /*0c70*/  FMUL.FTZ R63, R63, R86.reuse ;  /* 0x000000563f3f7220 */ /* 0x080fe20000410000 */
[----:B------:R-:W-:Y:S01]  /*0c80*/  PRMT R65, R60, 0x7632, R65 ;  /* 0x000076323c417816 */ /* 0x000fe20000000041 */
[----:B------:R-:W-:Y:S01]  /*0c90*/  FMUL.FTZ R85, R85, R86 ;  /* 0x0000005655557220 */ /* 0x000fe20000410000 */
[C---:B------:R-:W-:Y:S01]  /*0ca0*/  PRMT R84, R62.reuse, 0x7632, R84 ;  /* 0x000076323e547816 */ /* 0x040fe20000000054 */
        /* <DEDUP_REMOVED lines=24> */
[----:B------:R-:W-:-:S07]  /*0e30*/  FMUL.FTZ R67, R87, R118 ;  /* 0x0000007657437220 */ /* 0x000fce0000410000 */
.L_x_8683:
[----:B------:R-:W0:Y:S01]  /*0e40*/  LDC.64 R84, c[0x0][0x3a8] ;  /* 0x0000ea00ff547b82 */ /* 0x000e220000000a00 */
[C---:B------:R-:W-:Y:S01]  /*0e50*/  IADD3 R87, PT, PT, R112.reuse, 0x20, RZ ;  /* 0x0000002070577810 */ /* 0x040fe20007ffe0ff */
[----:B0-----:R-:W-:-:S05]  /*0e60*/  IMAD.WIDE.U32 R84, R112, 0x20, R84 ;  /* 0x0000002070547825 */ /* 0x001fca00078e0054 */
[----:B------:R1:W-:Y:S04]  /*0e70*/  STG.E.128 desc[UR6][R84.64], R60 ;  /* 0x0000003c54007986 */ /* 0x0003e8000c101d06 */
[----:B------:R1:W-:Y:S02]  /*0e80*/  STG.E.128 desc[UR6][R84.64+0x10], R64 ;  /* 0x0000104054007986 */ /* 0x0003e4000c101d06 */
.L_x_8681:
[----:B0-----:R-:W-:Y:S05]  /*0e90*/  BSYNC.RECONVERGENT B0 ;  /* 0x0000000000007941 */ /* 0x001fea0003800200 */
.L_x_8680:
[----:B------:R-:W-:Y:S01]  /*0ea0*/  ISETP.GE.U32.AND P2, PT, R110, 0x40, PT ;  /* 0x000000406e00780c */ /* 0x000fe20003f46070 */
[----:B------:R-:W-:Y:S03]  /*0eb0*/  BSSY.RECONVERGENT B0, `(.L_x_8684) ;  /* 0x000005b000007945 */ /* 0x000fe60003800200 */
[----:B-1----:R-:W-:-:S09]  /*0ec0*/  P2R R84, PR, RZ, 0x4 ;  /* 0x00000004ff547803 */ /* 0x002fd20000000000 */
        /* <DEDUP_REMOVED lines=8> */
[----:B------:R0:W5:Y:S04]  /*0f50*/  @P2 LDG.E.128 R52, desc[UR6][R72.64] ;  /* 0x0000000648342981 */ /* 0x000168000c1e1d00 */
[----:B------:R0:W5:Y:S01]  /*0f60*/  @P2 LDG.E.128 R56, desc[UR6][R72.64+0x10] ;  /* 0x0000100648382981 */ /* 0x000162000c1e1d00 */
[----:B------:R-:W-:Y:S05]  /*0f70*/  @!P2 BRA `(.L_x_8686) ;  /* 0x000000000094a947 */ /* 0x000fea0003800000 */
[----:B0----5:R-:W-:Y:S02]  /*0f80*/  SHF.L.U32 R73, R68, 0x10, RZ ;  /* 0x0000001044497819 */ /* 0x021fe400000006ff */
[----:B------:R-:W-:Y:S02]  /*0f90*/  SHF.L.U32 R72, R36, 0x10, RZ ;  /* 0x0000001024487819 */ /* 0x000fe400000006ff */
[----:B------:R-:W-:Y:S01]  /*0fa0*/  PRMT R75, R68, 0x7632, R75 ;  /* 0x00007632444b7816 */ /* 0x000fe2000000004b */
[----:B------:R-:W-:Y:S01]  /*0fb0*/  FMUL.FTZ R85, R73, R86 ;  /* 0x0000005649557220 */ /* 0x000fe20000410000 */
[C---:B------:R-:W-:Y:S02]  /*0fc0*/  PRMT R73, R69.reuse, 0x7632, R73 ;  /* 0x0000763245497816 */ /* 0x040fe40000000049 */
[----:B------:R-:W-:Y:S01]  /*0fd0*/  SHF.L.U32 R69, R69, 0x10, RZ ;  /* 0x0000001045457819 */ /* 0x000fe200000006ff */
[----:B------:R-:W-:Y:S01]  /*0fe0*/  FFMA.FTZ R68, R85, R72, R52 ;  /* 0x0000004855447223 */ /* 0x000fe20000010034 */
[----:B------:R-:W-:-:S02]  /*0ff0*/  SHF.L.U32 R85, R70, 0x10, RZ ;  /* 0x0000001046557819 */ /* 0x000fc400000006ff */
[----:B------:R-:W-:Y:S01]  /*1000*/  SHF.L.U32 R113, R71, 0x10, RZ ;  /* 0x0000001047717819 */ /* 0x000fe200000006ff */
[-C--:B------:R-:W-:Y:S01]  /*1010*/  FMUL.FTZ R69, R69, R86.reuse ;  /* 0x0000005645457220 */ /* 0x080fe20000410000 */
[----:B------:R-:W-:Y:S01]  /*1020*/  SHF.L.U32 R72, R38, 0x10, RZ ;  /* 0x0000001026487819 */ /* 0x000fe200000006ff */
[-C--:B------:R-:W-:Y:S01]  /*1030*/  FMUL.FTZ R85, R85, R86.reuse ;  /* 0x0000005655557220 */ /* 0x080fe20000410000 */
[----:B------:R-:W-:Y:S01]  /*1040*/  PRMT R84, R70, 0x7632, R84 ;  /* 0x0000763246547816 */ /* 0x000fe20000000054 */
[----:B------:R-:W-:Y:S01]  /*1050*/  FMUL.FTZ R113, R113, R86 ;  /* 0x0000005671717220 */ /* 0x000fe20000410000 */
[----:B------:R-:W-:Y:S01]  /*1060*/  PRMT R114, R71, 0x7632, R114 ;  /* 0x0000763247727816 */ /* 0x000fe20000000072 */
[----:B------:R-:W-:Y:S01]  /*1070*/  FFMA.FTZ R72, R85, R72, R56 ;  /* 0x0000004855487223 */ /* 0x000fe20000010038 */
[----:B------:R-:W-:Y:S02]  /*1080*/  SHF.L.U32 R70, R37, 0x10, RZ ;  /* 0x0000001025467819 */ /* 0x000fe400000006ff */
[----:B------:R-:W-:-:S02]  /*1090*/  SHF.L.U32 R74, R39, 0x10, RZ ;  /* 0x00000010274a7819 */ /* 0x000fc400000006ff */
[----:B------:R-:W-:Y:S01]  /*10a0*/  SHF.L.U32 R75, R75, 0x10, RZ ;  /* 0x000000104b4b7819 */ /* 0x000fe200000006ff */
[----:B------:R-:W-:Y:S01]  /*10b0*/  FFMA.FTZ R70, R69, R70, R54 ;  /* 0x0000004645467223 */ /* 0x000fe20000010036 */
[----:B------:R-:W-:Y:S01]  /*10c0*/  SHF.L.U32 R73, R73, 0x10, RZ ;  /* 0x0000001049497819 */ /* 0x000fe200000006ff */
[----:B------:R-:W-:Y:S01]  /*10d0*/  FFMA.FTZ R74, R113, R74, R58 ;  /* 0x0000004a714a7223 */ /* 0x000fe2000001003a */
        /* <DEDUP_REMOVED lines=9> */
[----:B------:R-:W-:Y:S01]  /*1170*/  FFMA.FTZ R69, R84, R69, R53 ;  /* 0x0000004554457223 */ /* 0x000fe20000010035 */
[----:B------:R-:W-:Y:S01]  /*1180*/  SHF.L.U32 R75, R96, 0x10, RZ ;  /* 0x00000010604b7819 */ /* 0x000fe200000006ff */
[----:B------:R-:W-:-:S02]  /*1190*/  FFMA.FTZ R71, R114, R71, R55 ;  /* 0x0000004772477223 */ /* 0x000fc40000010037 */
[----:B------:R-:W-:Y:S02]  /*11a0*/  FFMA.FTZ R73, R116, R113, R57 ;  /* 0x0000007174497223 */ /* 0x000fe40000010039 */
[----:B------:R-:W-:Y:S01]  /*11b0*/  FFMA.FTZ R75, R118, R75, R59 ;  /* 0x0000004b764b7223 */ /* 0x000fe2000001003b */
[----:B------:R-:W-:Y:S06]  /*11c0*/  BRA `(.L_x_8687) ;  /* 0x0000000000907947 */ /* 0x000fec0003800000 */
.L_x_8686:
[----:B0----5:R-:W-:Y:S02]  /*11d0*/  SHF.L.U32 R73, R68, 0x10, RZ ;  /* 0x0000001044497819 */ /* 0x021fe400000006ff */
[----:B------:R-:W-:Y:S02]  /*11e0*/  SHF.L.U32 R85, R36, 0x10, RZ ;  /* 0x0000001024557819 */ /* 0x000fe400000006ff */
[----:B------:R-:W-:Y:S01]  /*11f0*/  PRMT R75, R68, 0x7632, R75 ;  /* 0x00007632444b7816 */ /* 0x000fe2000000004b */
[----:B------:R-:W-:Y:S01]  /*1200*/  FMUL.FTZ R72, R73, R86 ;  /* 0x0000005649487220 */ /* 0x000fe20000410000 */
[----:B------:R-:W-:Y:S02]  /*1210*/  PRMT R73, R69, 0x7632, R73 ;  /* 0x0000763245497816 */ /* 0x000fe40000000049 */
[----:B------:R-:W-:Y:S01]  /*1220*/  SHF.L.U32 R113, R70, 0x10, RZ ;  /* 0x0000001046717819 */ /* 0x000fe200000006ff */
[----:B------:R-:W-:Y:S01]  /*1230*/  FMUL.FTZ R68, R72, R85 ;  /* 0x0000005548447220 */ /* 0x000fe20000410000 */
[----:B------:R-:W-:-:S02]  /*1240*/  SHF.L.U32 R115, R71, 0x10, RZ ;  /* 0x0000001047737819 */ /* 0x000fc400000006ff */
[----:B------:R-:W-:Y:S01]  /*1250*/  PRMT R85, R70, 0x7632, R85 ;  /* 0x0000763246557816 */ /* 0x000fe20000000055 */
[-C--:B------:R-:W-:Y:S01]  /*1260*/  FMUL.FTZ R113, R113, R86.reuse ;  /* 0x0000005671717220 */ /* 0x080fe20000410000 */
[----:B------:R-:W-:Y:S01]  /*1270*/  PRMT R71, R71, 0x7632, R71 ;  /* 0x0000763247477816 */ /* 0x000fe20000000047 */
[-C--:B------:R-:W-:Y:S01]  /*1280*/  FMUL.FTZ R115, R115, R86.reuse ;  /* 0x0000005673737220 */ /* 0x080fe20000410000 */
[----:B------:R-:W-:Y:S02]  /*1290*/  SHF.L.U32 R69, R69, 0x10, RZ ;  /* 0x0000001045457819 */ /* 0x000fe400000006ff */
[----:B------:R-:W-:Y:S02]  /*12a0*/  SHF.L.U32 R72, R38, 0x10, RZ ;  /* 0x0000001026487819 */ /* 0x000fe400000006ff */
        /* <DEDUP_REMOVED lines=22> */
.L_x_8687:
[----:B------:R-:W0:Y:S02]  /*1410*/  LDC.64 R84, c[0x0][0x3a8] ;  /* 0x0000ea00ff547b82 */ /* 0x000e240000000a00 */
[C---:B0-----:R-:W-:Y:S01]  /*1420*/  IMAD.WIDE.U32 R84, R87.reuse, 0x20, R84 ;  /* 0x0000002057547825 */ /* 0x041fe200078e0054 */
[----:B------:R-:W-:-:S04]  /*1430*/  IADD3 R87, PT, PT, R87, 0x20, RZ ;  /* 0x0000002057577810 */ /* 0x000fc80007ffe0ff */
[----:B------:R0:W-:Y:S04]  /*1440*/  STG.E.128 desc[UR6][R84.64], R68 ;  /* 0x0000004454007986 */ /* 0x0001e8000c101d06 */
[----:B------:R0:W-:Y:S02]  /*1450*/  STG.E.128 desc[UR6][R84.64+0x10], R72 ;  /* 0x0000104854007986 */ /* 0x0001e4000c101d06 */
.L_x_8685:
[----:B------:R-:W-:Y:S05]  /*1460*/  BSYNC.RECONVERGENT B0 ;  /* 0x0000000000007941 */ /* 0x000fea0003800200 */
.L_x_8684:
        /* <DEDUP_REMOVED lines=10> */
[----:B------:R1:W5:Y:S04]  /*1510*/  @P3 LDG.E.128 R52, desc[UR6][R80.64] ;  /* 0x0000000650343981 */ /* 0x000368000c1e1d00 */
[----:B------:R1:W5:Y:S01]  /*1520*/  @P3 LDG.E.128 R56, desc[UR6][R80.64+0x10] ;  /* 0x0000100650383981 */ /* 0x000362000c1e1d00 */
[----:B------:R-:W-:Y:S05]  /*1530*/  @!P3 BRA `(.L_x_8690) ;  /* 0x000000000094b947 */ /* 0x000fea0003800000 */
[C---:B-1---5:R-:W-:Y:S02]  /*1540*/  PRMT R80, R76.reuse, 0x7632, R80 ;  /* 0x000076324c507816 */ /* 0x062fe40000000050 */
[----:B------:R-:W-:Y:S02]  /*1550*/  SHF.L.U32 R81, R76, 0x10, RZ ;  /* 0x000000104c517819 */ /* 0x000fe400000006ff */
[----:B0-----:R-:W-:Y:S02]  /*1560*/  SHF.L.U32 R85, R77, 0x10, RZ ;  /* 0x000000104d557819 */ /* 0x001fe400000006ff */
[C---:B------:R-:W-:Y:S01]  /*1570*/  SHF.L.U32 R115, R78.reuse, 0x10, RZ ;  /* 0x000000104e737819 */ /* 0x040fe200000006ff */
        /* <DEDUP_REMOVED lines=15> */
[----:B------:R-:W-:Y:S01]  /*1670*/  SHF.L.U32 R117, R84, 0x10, RZ ;  /* 0x0000001054757819 */ /* 0x000fe200000006ff */
[-C--:B------:R-:W-:Y:S01]  /*1680*/  FMUL.FTZ R84, R83, R86.reuse ;  /* 0x0000005653547220 */ /* 0x080fe20000410000 */
[----:B------:R-:W-:Y:S01]  /*1690*/  SHF.L.U32 R121, R78, 0x10, RZ ;  /* 0x000000104e797819 */ /* 0x000fe200000006ff */
[----:B------:R-:W-:Y:S01]  /*16a0*/  FFMA.FTZ R78, R85, R79, R54 ;  /* 0x0000004f554e7223 */ /* 0x000fe20000010036 */
[-C--:B------:R-:W-:Y:S01]  /*16b0*/  FMUL.FTZ R114, R113, R86.reuse ;  /* 0x0000005671727220 */ /* 0x080fe20000410000 */
        /* <DEDUP_REMOVED lines=9> */
[----:B------:R-:W-:Y:S02]  /*1750*/  FFMA.FTZ R79, R114, R79, R55 ;  /* 0x0000004f724f7223 */ /* 0x000fe40000010037 */
[----:B------:R-:W-:Y:S02]  /*1760*/  FFMA.FTZ R81, R116, R81, R57 ;  /* 0x0000005174517223 */ /* 0x000fe40000010039 */
[----:B------:R-:W-:Y:S01]  /*1770*/  FFMA.FTZ R83, R86, R83, R59 ;  /* 0x0000005356537223 */ /* 0x000fe2000001003b */
[----:B------:R-:W-:Y:S06]  /*1780*/  BRA `(.L_x_8691) ;  /* 0x0000000000907947 */ /* 0x000fec0003800000 */
.L_x_8690:
[----:B-1---5:R-:W-:Y:S02]  /*1790*/  PRMT R81, R76, 0x7632, R81 ;  /* 0x000076324c517816 */ /* 0x022fe40000000051 */
[----:B------:R-:W-:Y:S02]  /*17a0*/  PRMT R82, R77, 0x7632, R82 ;  /* 0x000076324d527816 */ /* 0x000fe40000000052 */
[----:B0-----:R-:W-:Y:S02]  /*17b0*/  PRMT R84, R78, 0x7632, R84 ;  /* 0x000076324e547816 */ /* 0x001fe40000000054 */
[C---:B------:R-:W-:Y:S02]  /*17c0*/  PRMT R114, R79.reuse, 0x7632, R114 ;  /* 0x000076324f727816 */ /* 0x040fe40000000072 */
        /* <DEDUP_REMOVED lines=32> */
.L_x_8691:
[----:B------:R-:W0:Y:S02]  /*19d0*/  LDC.64 R84, c[0x0][0x3a8] ;  /* 0x0000ea00ff547b82 */ /* 0x000e240000000a00 */
[----:B0-----:R-:W-:-:S05]  /*19e0*/  IMAD.WIDE.U32 R84, R87, 0x20, R84 ;  /* 0x0000002057547825 */ /* 0x001fca00078e0054 */
[----:B------:R1:W-:Y:S04]  /*19f0*/  STG.E.128 desc[UR6][R84.64], R76 ;  /* 0x0000004c54007986 */ /* 0x0003e8000c101d06 */
[----:B------:R1:W-:Y:S02]  /*1a00*/  STG.E.128 desc[UR6][R84.64+0x10], R80 ;  /* 0x0000105054007986 */ /* 0x0003e4000c101d06 */
.L_x_8689:
[----:B------:R-:W-:Y:S05]  /*1a10*/  BSYNC.RECONVERGENT B0 ;  /* 0x0000000000007941 */ /* 0x000fea0003800200 */
.L_x_8688:
        /* <DEDUP_REMOVED lines=45> */
[----:B------:R-:W-:Y:S01]  /*1cf0*/  FADD.FTZ R86, R69, -R115 ;  /* 0x8000007345567221 */ /* 0x000fe20000010000 */
[----:B------:R-:W-:-:S04]  /*1d00*/  FFMA.FTZ R84, R84, R84, RZ ;  /* 0x0000005454547223 */ /* 0x000fc800000100ff */
        /* <DEDUP_REMOVED lines=53> */
.L_x_8711:
        /* <DEDUP_REMOVED lines=17> */
[----:B------:R-:W-:Y:S02]  /*2170*/  SHF.L.U32 R87, R16, 0x10, RZ ;  /* 0x0000001010577819 */ /* 0x000fe400000006ff */
[----:B------:R-:W-:Y:S01]  /*2180*/  SHF.L.U32 R115, R20, 0x10, RZ ;  /* 0x0000001014737819 */ /* 0x000fe200000006ff */
[----:B------:R-:W-:Y:S01]  /*2190*/  FMUL.FTZ R84, R116, R85 ;  /* 0x0000005574547220 */ /* 0x000fe20000410000 */
        /* <DEDUP_REMOVED lines=15> */
[----:B------:R-:W-:Y:S01]  /*2290*/  SHF.L.U32 R86, R88, 0x10, RZ ;  /* 0x0000001058567819 */ /* 0x000fe200000006ff */
[----:B------:R-:W-:Y:S01]  /*22a0*/  FMUL.FTZ R87, R116, R87 ;  /* 0x0000005774577220 */ /* 0x000fe20000410000 */
[----:B------:R-:W-:Y:S02]  /*22b0*/  SHF.L.U32 R114, R15, 0x10, RZ ;  /* 0x000000100f727819 */ /* 0x000fe400000006ff */
        /* <DEDUP_REMOVED lines=26> */
.L_x_8694:
[----:B------:R-:W-:Y:S05]  /*2460*/  BSYNC.RECONVERGENT B0 ;  /* 0x0000000000007941 */ /* 0x000fea0003800200 */
.L_x_8693:
[----:B------:R-:W-:Y:S01]  /*2470*/  ISETP.GE.U32.AND P1, PT, R110, 0x40, PT ;  /* 0x000000406e00780c */ /* 0x000fe20003f26070 */
[----:B------:R-:W-:-:S12]  /*2480*/  BSSY.RECONVERGENT B0, `(.L_x_8695) ;  /* 0x0000032000007945 */ /* 0x000fd80003800200 */
[----:B------:R-:W-:Y:S05]  /*2490*/  @!P1 BRA `(.L_x_8696) ;  /* 0x0000000000c09947 */ /* 0x000fea0003800000 */
[--C-:B01----:R-:W-:Y:S01]  /*24a0*/  FADD.FTZ R85, R68, -R113.reuse ;  /* 0x8000007144557221 */ /* 0x103fe20000010000 */
        /* <DEDUP_REMOVED lines=47> */
.L_x_8696:
[----:B------:R-:W-:Y:S05]  /*27a0*/  BSYNC.RECONVERGENT B0 ;  /* 0x0000000000007941 */ /* 0x000fea0003800200 */
.L_x_8695:
[----:B------:R-:W-:Y:S04]  /*27b0*/  BSSY.RECONVERGENT B0, `(.L_x_8697) ;  /* 0x0000031000007945 */ /* 0x000fe80003800200 */
[----:B------:R-:W-:Y:S05]  /*27c0*/  @!P2 BRA `(.L_x_8698) ;  /* 0x0000000000bca947 */ /* 0x000fea0003800000 */
[--C-:B012---:R-:W-:Y:S01]  /*27d0*/  FADD.FTZ R85, R76, -R113.reuse ;  /* 0x800000714c557221 */ /* 0x107fe20000010000 */
        /* <DEDUP_REMOVED lines=13> */
[----:B------:R-:W-:-:S02]  /*28b0*/  SHF.L.U32 R115, R46, 0x10, RZ ;  /* 0x000000102e737819 */ /* 0x000fc400000006ff */
[----:B------:R-:W-:Y:S01]  /*28c0*/  SHF.L.U32 R114, R105, 0x10, RZ ;  /* 0x0000001069727819 */ /* 0x000fe200000006ff */
[----:B------:R-:W-:Y:S01]  /*28d0*/  FFMA.FTZ R118, R87, R118, R86 ;  /* 0x0000007657767223 */ /* 0x000fe20000010056 */
[----:B------:R-:W-:Y:S01]  /*28e0*/  FADD.FTZ R87, R80, -R113 ;  /* 0x8000007150577221 */ /* 0x000fe20000010000 */
[----:B------:R-:W-:-:S03]  /*28f0*/  SHF.L.U32 R120, R106, 0x10, RZ ;  /* 0x000000106a787819 */ /* 0x000fc600000006ff */
        /* <DEDUP_REMOVED lines=9> */
[--C-:B------:R-:W-:Y:S01]  /*2990*/  FADD.FTZ R87, R82, -R113.reuse ;  /* 0x8000007152577221 */ /* 0x100fe20000010000 */
[----:B------:R-:W-:Y:S01]  /*29a0*/  SHF.L.U32 R114, R43, 0x10, RZ ;  /* 0x000000102b727819 */ /* 0x000fe200000006ff */
[----:B------:R-:W-:Y:S01]  /*29b0*/  FADD.FTZ R113, R77, -R113 ;  /* 0x800000714d717221 */ /* 0x000fe20000010000 */
[----:B------:R-:W-:Y:S01]  /*29c0*/  SHF.L.U32 R120, R47, 0x10, RZ ;  /* 0x000000102f787819 */ /* 0x000fe200000006ff */
[C---:B------:R-:W-:Y:S01]  /*29d0*/  FMUL.FTZ R87, R116.reuse, R87 ;  /* 0x0000005774577220 */ /* 0x040fe20000410000 */
[----:B------:R-:W-:Y:S01]  /*29e0*/  F2FP.BF16.F32.PACK_AB R86, R117, R86 ;  /* 0x000000567556723e */ /* 0x000fe200000010ff */
[----:B------:R-:W-:Y:S01]  /*29f0*/  FMUL.FTZ R113, R116, R113 ;  /* 0x0000007174717220 */ /* 0x000fe20000410000 */
[----:B------:R-:W-:Y:S01]  /*2a00*/  SHF.L.U32 R116, R3, 0x10, RZ ;  /* 0x0000001003747819 */ /* 0x000fe200000006ff */
[----:B------:R-:W-:Y:S01]  /*2a10*/  FFMA.FTZ R87, R87, R114, R120 ;  /* 0x0000007257577223 */ /* 0x000fe20000010078 */
[----:B------:R-:W-:-:S02]  /*2a20*/  SHF.L.U32 R114, R107, 0x10, RZ ;  /* 0x000000106b727819 */ /* 0x000fc400000006ff */
[----:B------:R-:W-:-:S05]  /*2a30*/  SHF.L.U32 R120, R108, 0x10, RZ ;  /* 0x000000106c787819 */ /* 0x000fca00000006ff */
[----:B------:R-:W-:Y:S01]  /*2a40*/  FFMA.FTZ R122, R115, R114, R120 ;  /* 0x00000072737a7223 */ /* 0x000fe20000010078 */
[----:B------:R-:W-:Y:S01]  /*2a50*/  SHF.L.U32 R120, R2, 0x10, RZ ;  /* 0x0000001002787819 */ /* 0x000fe200000006ff */
[----:B------:R-:W0:Y:S03]  /*2a60*/  LDC.64 R114, c[0x0][0x428] ;  /* 0x00010a00ff727b82 */ /* 0x000e260000000a00 */
[----:B------:R-:W-:Y:S01]  /*2a70*/  F2FP.BF16.F32.PACK_AB R87, R122, R87 ;  /* 0x000000577a57723e */ /* 0x000fe200000010ff */
[----:B------:R-:W-:-:S05]  /*2a80*/  FFMA.FTZ R113, R113, R116, R120 ;  /* 0x0000007471717223 */ /* 0x000fca0000010078 */
[----:B------:R-:W-:Y:S01]  /*2a90*/  F2FP.BF16.F32.PACK_AB R84, R113, R84 ;  /* 0x000000547154723e */ /* 0x000fe200000010ff */
[----:B0-----:R-:W-:-:S05]  /*2aa0*/  IMAD.WIDE.U32 R114, R112, 0x10, R114 ;  /* 0x0000001070727825 */ /* 0x001fca00078e0072 */
[----:B------:R3:W-:Y:S02]  /*2ab0*/  STG.E.128 desc[UR6][R114.64], R84 ;  /* 0x0000005472007986 */ /* 0x0007e4000c101d06 */
.L_x_8698:
[----:B------:R-:W-:Y:S05]  /*2ac0*/  BSYNC.RECONVERGENT B0 ;  /* 0x0000000000007941 */ /* 0x000fea0003800200 */
.L_x_8697:
[----:B0123--:R-:W0:Y:S02]  /*2ad0*/  LDC.64 R84, c[0x0][0x380] ;  /* 0x0000e000ff547b82 */ /* 0x00fe240000000a00 */
[----:B0-----:R-:W-:-:S04]  /*2ae0*/  LEA R109, R84, R109, 0x2 ;  /* 0x0000006d546d7211 */ /* 0x001fc800078e10ff */
[----:B------:R-:W-:-:S13]  /*2af0*/  ISETP.GE.AND P1, PT, R109, R85, PT ;  /* 0x000000556d00720c */ /* 0x000fda0003f26270 */
[----:B------:R-:W-:Y:S05]  /*2b00*/  @!P1 BRA `(.L_x_8699) ;  /* 0xffffffdc004c9947 */ /* 0x000fea000383ffff */
[----:B------:R-:W-:Y:S05]  /*2b10*/  EXIT ;  /* 0x000000000000794d */ /* 0x000fea0003800000 */
.L_x_8692:
        /* <DEDUP_REMOVED lines=8> */
.L_x_8701:
[----:B------:R-:W-:Y:S05]  /*2ba0*/  BSYNC B0 ;  /* 0x0000000000007941 */ /* 0x000fea0003800000 */
.L_x_8700:
        /* <DEDUP_REMOVED lines=9> */
.L_x_8702:
[----:B------:R-:W-:Y:S01]  /*2c40*/  HFMA2 R120, -RZ, RZ, 0, 2.384185791015625e-07 ;  /* 0x00000004ff787431 */ /* 0x000fe200000001ff */
[----:B------:R-:W-:-:S05]  /*2c50*/  MOV R85, R117 ;  /* 0x0000007500557202 */ /* 0x000fca0000000f00 */
[----:B------:R-:W-:-:S05]  /*2c60*/  FADD.FTZ R113, R86, R85 ;  /* 0x0000005556717221 */ /* 0x000fca0000010000 */
[----:B------:R-:W-:-:S07]  /*2c70*/  MOV R119, R113 ;  /* 0x0000007100777202 */ /* 0x000fce0000000f00 */
[----:B------:R-:W-:Y:S05]  /*2c80*/  WARPSYNC.COLLECTIVE R118, `(.L_x_8703) ;  /* 0x0000000076087348 */ /* 0x000fea0003c00000 */
[----:B------:R0:W1:Y:S02]  /*2c90*/  SHFL.BFLY P6, R117, R119, R120, R121 ;  /* 0x0c00007877757389 */ /* 0x00006400000c0079 */
[----:B01----:R-:W-:Y:S05]  /*2ca0*/  ENDCOLLECTIVE ;  /* 0x000000000000791b */ /* 0x003fea0003800000 */
.L_x_8703:
[----:B------:R-:W-:Y:S01]  /*2cb0*/  HFMA2 R120, -RZ, RZ, 0, 4.76837158203125e-07 ;  /* 0x00000008ff787431 */ /* 0x000fe200000001ff */
[----:B------:R-:W-:-:S05]  /*2cc0*/  MOV R84, R117 ;  /* 0x0000007500547202 */ /* 0x000fca0000000f00 */
[----:B------:R-:W-:-:S05]  /*2cd0*/  FADD.FTZ R114, R113, R84 ;  /* 0x0000005471727221 */ /* 0x000fca0000010000 */
[----:B------:R-:W-:-:S07]  /*2ce0*/  MOV R119, R114 ;  /* 0x0000007200777202 */ /* 0x000fce0000000f00 */
[----:B------:R-:W-:Y:S05]  /*2cf0*/  WARPSYNC.COLLECTIVE R118, `(.L_x_8704) ;  /* 0x0000000076087348 */ /* 0x000fea0003c00000 */
[----:B------:R0:W1:Y:S02]  /*2d00*/  SHFL.BFLY P6, R117, R119, R120, R121 ;  /* 0x0c00007877757389 */ /* 0x00006400000c0079 */
[----:B01----:R-:W-:Y:S05]  /*2d10*/  ENDCOLLECTIVE ;  /* 0x000000000000791b */ /* 0x003fea0003800000 */
.L_x_8704:
        /* <DEDUP_REMOVED lines=8> */
.L_x_8705:
        /* <DEDUP_REMOVED lines=57> */
.L_x_8706:
[----:B------:R-:W-:Y:S01]  /*3130*/  HFMA2 R120, -RZ, RZ, 0, 1.1920928955078125e-07 ;  /* 0x00000002ff787431 */ /* 0x000fe200000001ff */
[----:B------:R-:W-:-:S05]  /*3140*/  MOV R87, R117 ;  /* 0x0000007500577202 */ /* 0x000fca0000000f00 */
[----:B------:R-:W-:-:S05]  /*3150*/  FADD.FTZ R87, R84, R87 ;  /* 0x0000005754577221 */ /* 0x000fca0000010000 */
[----:B------:R-:W-:-:S07]  /*3160*/  MOV R119, R87 ;  /* 0x0000005700777202 */ /* 0x000fce0000000f00 */
[----:B------:R-:W-:Y:S05]  /*3170*/  WARPSYNC.COLLECTIVE R118, `(.L_x_8707) ;  /* 0x0000000076087348 */ /* 0x000fea0003c00000 */
[----:B------:R0:W1:Y:S02]  /*3180*/  SHFL.BFLY P6, R117, R119, R120, R121 ;  /* 0x0c00007877757389 */ /* 0x00006400000c0079 */
[----:B01----:R-:W-:Y:S05]  /*3190*/  ENDCOLLECTIVE ;  /* 0x000000000000791b */ /* 0x003fea0003800000 */
.L_x_8707:
[----:B------:R-:W-:Y:S01]  /*31a0*/  HFMA2 R120, -RZ, RZ, 0, 2.384185791015625e-07 ;  /* 0x00000004ff787431 */ /* 0x000fe200000001ff */
[----:B------:R-:W-:-:S05]  /*31b0*/  MOV R86, R117 ;  /* 0x0000007500567202 */ /* 0x000fca0000000f00 */
[----:B------:R-:W-:-:S05]  /*31c0*/  FADD.FTZ R86, R87, R86 ;  /* 0x0000005657567221 */ /* 0x000fca0000010000 */
[----:B------:R-:W-:-:S07]  /*31d0*/  MOV R119, R86 ;  /* 0x0000005600777202 */ /* 0x000fce0000000f00 */
[----:B------:R-:W-:Y:S05]  /*31e0*/  WARPSYNC.COLLECTIVE R118, `(.L_x_8708) ;  /* 0x0000000076087348 */ /* 0x000fea0003c00000 */
[----:B------:R0:W1:Y:S02]  /*31f0*/  SHFL.BFLY P6, R117, R119, R120, R121 ;  /* 0x0c00007877757389 */ /* 0x00006400000c0079 */
[----:B01----:R-:W-:Y:S05]  /*3200*/  ENDCOLLECTIVE ;  /* 0x000000000000791b */ /* 0x003fea0003800000 */
.L_x_8708:
[----:B------:R-:W-:Y:S01]  /*3210*/  HFMA2 R120, -RZ, RZ, 0, 4.76837158203125e-07 ;  /* 0x00000008ff787431 */ /* 0x000fe200000001ff */
[----:B------:R-:W-:-:S05]  /*3220*/  MOV R113, R117 ;  /* 0x0000007500717202 */ /* 0x000fca0000000f00 */
[----:B------:R-:W-:-:S05]  /*3230*/  FADD.FTZ R113, R86, R113 ;  /* 0x0000007156717221 */ /* 0x000fca0000010000 */
[----:B------:R-:W-:-:S07]  /*3240*/  MOV R119, R113 ;  /* 0x0000007100777202 */ /* 0x000fce0000000f00 */
[----:B------:R-:W-:Y:S05]  /*3250*/  WARPSYNC.COLLECTIVE R118, `(.L_x_8709) ;  /* 0x0000000076087348 */ /* 0x000fea0003c00000 */
[----:B------:R0:W1:Y:S02]  /*3260*/  SHFL.BFLY P6, R117, R119, R120, R121 ;  /* 0x0c00007877757389 */ /* 0x00006400000c0079 */
[----:B01----:R-:W-:Y:S05]  /*3270*/  ENDCOLLECTIVE ;  /* 0x000000000000791b */ /* 0x003fea0003800000 */
.L_x_8709:
[----:B------:R-:W-:Y:S01]  /*3280*/  HFMA2 R120, -RZ, RZ, 0, 9.5367431640625e-07 ;  /* 0x00000010ff787431 */ /* 0x000fe200000001ff */
[----:B------:R-:W-:-:S05]  /*3290*/  MOV R114, R117 ;  /* 0x0000007500727202 */ /* 0x000fca0000000f00 */
[----:B------:R-:W-:-:S05]  /*32a0*/  FADD.FTZ R114, R113, R114 ;  /* 0x0000007271727221 */ /* 0x000fca0000010000 */
[----:B------:R-:W-:-:S07]  /*32b0*/  MOV R119, R114 ;  /* 0x0000007200777202 */ /* 0x000fce0000000f00 */
[----:B------:R-:W-:Y:S05]  /*32c0*/  WARPSYNC.COLLECTIVE R118, `(.L_x_8710) ;  /* 0x0000000076087348 */ /* 0x000fea0003c00000 */
[----:B------:R0:W1:Y:S02]  /*32d0*/  SHFL.BFLY P6, R117, R119, R120, R121 ;  /* 0x0c00007877757389 */ /* 0x00006400000c0079 */
[----:B01----:R-:W-:Y:S05]  /*32e0*/  ENDCOLLECTIVE ;  /* 0x000000000000791b */ /* 0x003fea0003800000 */
.L_x_8710:
[----:B------:R-:W-:Y:S05]  /*32f0*/  BRA `(.L_x_8711) ;  /* 0xffffffec00587947 */ /* 0x000fea000383ffff */
.L_x_8712:
        /* <DEDUP_REMOVED lines=16> */
.L_x_28754:


//--------------------- .text._ZN10layer_norm13ln_fwd_kernelINS_13Kernel_traitsI13__nv_bfloat16S2_fS2_fjLj768ELj1ELj4ELj1ELj16ENS_18Kernel_traits_baseILj768ES2_S2_fS2_fjLj128EEEEELb0ELb1ELb0ELb1EEEvNS_9FwdParamsE --------------------------
	.section	.text._ZN10layer_norm13ln_fwd_kernelINS_13Kernel_traitsI13__nv_bfloat16S2_fS2_fjLj768ELj1ELj4ELj1ELj16ENS_18Kernel_traits_baseILj768ES2_S2_fS2_fjLj128EEEEELb0ELb1ELb0ELb1EEEvNS_9FwdParamsE,"ax",@progbits
	.align	128
        .global         _ZN10layer_norm13ln_fwd_kernelINS_13Kernel_traitsI13__nv_bfloat16S2_fS2_fjLj768ELj1ELj4ELj1ELj16ENS_18Kernel_traits_baseILj768ES2_S2_fS2_fjLj128EEEEELb0ELb1ELb0ELb1EEEvNS_9FwdParamsE
        .type           _ZN10layer_norm13ln_fwd_kernelINS_13Kernel_traitsI13__nv_bfloat16S2_fS2_fjLj768ELj1ELj4ELj1ELj16ENS_18Kernel_traits_baseILj768ES2_S2_fS2_fjLj128EEEEELb0ELb1ELb0ELb1EEEvNS_9FwdParamsE,@function
        .size           _ZN10layer_norm13ln_fwd_kernelINS_13Kernel_traitsI13__nv_bfloat16S2_fS2_fjLj768ELj1ELj4ELj1ELj16ENS_18Kernel_traits_baseILj768ES2_S2_fS2_fjLj128EEEEELb0ELb1ELb0ELb1EEEvNS_9FwdParamsE,(.L_x_28755 - _ZN10layer_norm13ln_fwd_kernelINS_13Kernel_traitsI13__nv_bfloat16S2_fS2_fjLj768ELj1ELj4ELj1ELj16ENS_18Kernel_traits_baseILj768ES2_S2_fS2_fjLj128EEEEELb0ELb1ELb0ELb1EEEvNS_9FwdParamsE)
        .other          _ZN10layer_norm13ln_fwd_kernelINS_13Kernel_traitsI13__nv_bfloat16S2_fS2_fjLj768ELj1ELj4ELj1ELj16ENS_18Kernel_traits_baseILj768ES2_S2_fS2_fjLj128EEEEELb0ELb1ELb0ELb1EEEvNS_9FwdParamsE,@"STO_CUDA_ENTRY STV_DEFAULT"
_ZN10layer_norm13ln_fwd_kernelINS_13Kernel_traitsI13__nv_bfloat16S2_fS2_fjLj768ELj1ELj4ELj1ELj16ENS_18Kernel_traits_baseILj768ES2_S2_fS2_fjLj128EEEEELb0ELb1ELb0ELb1EEEvNS_9FwdParamsE:
.text._ZN10layer_norm13ln_fwd_kernelINS_13Kernel_traitsI13__nv_bfloat16S2_fS2_fjLj768ELj1ELj4ELj1ELj16ENS_18Kernel_traits_baseILj768ES2_S2_fS2_fjLj128EEEEELb0ELb1ELb0ELb1EEEvNS_9FwdParamsE:
        /* <DEDUP_REMOVED lines=18> */
[----:B------:R2:W4:Y:S01]  /*0120*/  LDG.E.128 R8, desc[UR6][R2.64+0x400] ;  /* 0x0004000602087981 */ /* 0x000522000c1e1d00 */
[----:B-1----:R-:W-:-:S03]  /*0130*/  @P0 IMAD.WIDE.U32 R28, R106, 0x10, R28 ;  /* 0x000000106a1c0825 */ /* 0x002fc600078e001c */
[----:B------:R1:W5:Y:S04]  /*0140*/  LDG.E.128 R4, desc[UR6][R30.64+0x400] ;  /* 0x000400061e047981 */ /* 0x000368000c1e1d00 */
[----:B------:R1:W5:Y:S04]  /*0150*/  @P0 LDG.E.128 R12, desc[UR6][R28.64] ;  /* 0x000000061c0c0981 */ /* 0x000368000c1e1d00 */
[----:B------:R1:W5:Y:S04]  /*0160*/  @P0 LDG.E.128 R16, desc[UR6][R28.64+0x200] ;  /* 0x000200061c100981 */ /* 0x000368000c1e1d00 */
[----:B------:R1:W5:Y:S01]  /*0170*/  @P0 LDG.E.128 R20, desc[UR6][R28.64+0x400] ;  /* 0x000400061c140981 */ /* 0x000362000c1e1d00 */
[----:B0-----:R-:W-:Y:S01]  /*0180*/  USHF.L.U32 UR4, UR4, 0x2, URZ ;  /* 0x0000000204047899 */ /* 0x001fe200080006ff */
[----:B------:R-:W-:-:S05]  /*0190*/  SHF.R.U32.HI R105, RZ, 0x5, R105 ;  /* 0x00000005ff697819 */ /* 0x000fca0000011669 */
[----:B------:R-:W-:-:S04]  /*01a0*/  LOP3.LUT R105, R105, UR4, RZ, 0xfc, !PT ;  /* 0x0000000469697c12 */ /* 0x000fc8000f8efcff */
[----:B------:R-:W-:Y:S02]  /*01b0*/  ISETP.GE.AND P1, PT, R105, UR5, PT ;  /* 0x0000000569007c0c */ /* 0x000fe4000bf26270 */
        /* <DEDUP_REMOVED lines=12> */
[----:B----4-:R-:W-:Y:S02]  /*0280*/  @P0 MOV R104, R36 ;  /* 0x0000002400680202 */ /* 0x010fe40000000f00 */
[----:B------:R-:W-:Y:S02]  /*0290*/  @!P0 CS2R R14, SRZ ;  /* 0x00000000000e8805 */ /* 0x000fe4000001ff00 */
[----:B------:R-:W-:Y:S02]  /*02a0*/  @P0 MOV R103, R37 ;  /* 0x0000002500670202 */ /* 0x000fe40000000f00 */
[----:B------:R-:W-:Y:S02]  /*02b0*/  @!P0 CS2R R12, SRZ ;  /* 0x00000000000c8805 */ /* 0x000fe4000001ff00 */
        /* <DEDUP_REMOVED lines=26> */
[----:B-1----:R-:W-:Y:S06]  /*0460*/  @P1 EXIT ;  /* 0x000000000000194d */ /* 0x002fec0003800000 */
[----:B------:R-:W0:Y:S01]  /*0470*/  LDCU.64 UR8, c[0x0][0x3e0] ;  /* 0x00007c00ff0877ac */ /* 0x000e220008000a00 */
[----:B-----5:R-:W-:Y:S02]  /*0480*/  @!P0 CS2R R18, SRZ ;  /* 0x0000000000128805 */ /* 0x020fe4000001ff00 */
[----:B------:R-:W-:Y:S02]  /*0490*/  @!P0 CS2R R16, SRZ ;  /* 0x0000000000108805 */ /* 0x000fe4000001ff00 */
[----:B------:R-:W-:Y:S01]  /*04a0*/  @!P0 CS2R R22, SRZ ;  /* 0x0000000000168805 */ /* 0x000fe2000001ff00 */
[----:B------:R-:W1:Y:S01]  /*04b0*/  LDCU.U8 UR4, c[0x0][0x410] ;  /* 0x00008200ff0477ac */ /* 0x000e620008000000 */
[----:B------:R-:W-:Y:S02]  /*04c0*/  @!P0 CS2R R20, SRZ ;  /* 0x0000000000148805 */ /* 0x000fe4000001ff00 */
[----:B------:R-:W-:Y:S02]  /*04d0*/  PRMT R92, R15, 0x7632, R92 ;  /* 0x000076320f5c7816 */ /* 0x000fe4000000005c */
[----:B------:R-:W-:Y:S01]  /*04e0*/  PRMT R94, R14, 0x7632, R94 ;  /* 0x000076320e5e7816 */ /* 0x000fe2000000005e */
[----:B------:R-:W2:Y:S01]  /*04f0*/  LDCU UR5, c[0x0][0x388] ;  /* 0x00007100ff0577ac */ /* 0x000ea20008000800 */
[----:B------:R-:W-:-:S02]  /*0500*/  PRMT R96, R13, 0x7632, R96 ;  /* 0x000076320d607816 */ /* 0x000fc40000000060 */
[----:B------:R-:W-:Y:S01]  /*0510*/  PRMT R98, R12, 0x7632, R98 ;  /* 0x000076320c627816 */ /* 0x000fe20000000062 */
[----:B------:R-:W3:Y:S01]  /*0520*/  LDCU UR10, c[0x0][0x448] ;  /* 0x00008900ff0a77ac */ /* 0x000ee20008000800 */
        /* <DEDUP_REMOVED lines=28> */
[----:B0-----:R-:W-:-:S02]  /*06f0*/  ISETP.NE.U32.AND P0, PT, RZ, UR8, PT ;  /* 0x00000008ff007c0c */ /* 0x001fc4000bf05070 */
        /* <DEDUP_REMOVED lines=28> */
[----:B-1----:R-:W-:Y:S02]  /*08c0*/  ISETP.NE.AND P2, PT, RZ, UR4, PT ;  /* 0x00000004ff007c0c */ /* 0x002fe4000bf45270 */
        /* <DEDUP_REMOVED lines=24> */
[----:B------:R-:W-:Y:S01]  /*0a50*/  ISETP.NE.AND.EX P0, PT, RZ, UR9, PT, P0 ;  /* 0x00000009ff007c0c */ /* 0x000fe2000bf05300 */
[----:B--23--:R-:W0:-:S12]  /*0a60*/  LDCU.64 UR8, c[0x0][0x3a0] ;  /* 0x00007400ff0877ac */ /* 0x00ce180008000a00 */
.L_x_8720:
[----:B-1----:R-:W1:Y:S01]  /*0a70*/  @P0 LDC.64 R36, c[0x0][0x3e0] ;  /* 0x0000f800ff240b82 */ /* 0x002e620000000a00 */
[----:B------:R-:W-:-:S05]  /*0a80*/  IMAD R32, R105, UR5, RZ ;  /* 0x0000000569207c24 */ /* 0x000fca000f8e02ff */
[----:B------:R-:W-:Y:S02]  /*0a90*/  SHF.R.S32.HI R33, RZ, 0x1f, R32 ;  /* 0x0000001fff217819 */ /* 0x000fe40000011420 */
[----:B------:R-:W2:Y:S02]  /*0aa0*/  LDC.64 R48, c[0x0][0x390] ;  /* 0x0000e400ff307b82 */ /* 0x000ea40000000a00 */
[----:B------:R-:W-:-:S04]  /*0ab0*/  LEA.HI R33, R33, R32, RZ, 0x3 ;  /* 0x0000002021217211 */ /* 0x000fc800078f18ff */
[----:B------:R-:W-:Y:S01]  /*0ac0*/  LEA.HI.SX32 R109, R33, R106, 0x1d ;  /* 0x0000006a216d7211 */ /* 0x000fe200078feaff */
[----:B-1----:R-:W-:-:S06]  /*0ad0*/  @P0 IMAD.WIDE R36, R105, 0x2, R36 ;  /* 0x0000000269240825 */ /* 0x002fcc00078e0224 */
[----:B------:R-:W3:Y:S01]  /*0ae0*/  @P0 LDG.E.U16 R36, desc[UR6][R36.64] ;  /* 0x0000000624240981 */ /* 0x000ee2000c1e1500 */
[----:B--2---:R-:W-:-:S06]  /*0af0*/  IMAD.WIDE.U32 R32, R109, 0x10, R48 ;  /* 0x000000106d207825 */ /* 0x004fcc00078e0030 */
[----:B------:R-:W5:Y:S01]  /*0b00*/  LDG.E.128 R32, desc[UR6][R32.64] ;  /* 0x0000000620207981 */ /* 0x000f62000c1e1d00 */
[----:B0-----:R-:W-:Y:S01]  /*0b10*/  ISETP.NE.U32.AND P1, PT, RZ, UR8, PT ;  /* 0x00000008ff007c0c */ /* 0x001fe2000bf25070 */
[----:B------:R-:W-:-:S03]  /*0b20*/  HFMA2 R107, -RZ, RZ, 1.875, 0 ;  /* 0x3f800000ff6b7431 */ /* 0x000fc600000001ff */
[----:B------:R-:W-:Y:S02]  /*0b30*/  ISETP.NE.AND.EX P1, PT, RZ, UR9, PT, P1 ;  /* 0x00000009ff007c0c */ /* 0x000fe4000bf25310 */
[----:B---3--:R-:W-:-:S11]  /*0b40*/  @P0 SHF.L.U32 R107, R36, 0x10, RZ ;  /* 0x00000010246b0819 */ /* 0x008fd600000006ff */
[----:B------:R-:W-:Y:S05]  /*0b50*/  @!P1 BRA `(.L_x_8713) ;  /* 0x0000000000a49947 */ /* 0x000fea0003800000 */
[----:B------:R-:W0:Y:S02]  /*0b60*/  LDC.64 R36, c[0x0][0x3a0] ;  /* 0x0000e800ff247b82 */ /* 0x000e240000000a00 */
[----:B0-----:R-:W-:-:S05]  /*0b70*/  IMAD.WIDE.U32 R36, R109, 0x20, R36 ;  /* 0x000000206d247825 */ /* 0x001fca00078e0024 */
[----:B------:R-:W2:Y:S04]  /*0b80*/  LDG.E.128 R24, desc[UR6][R36.64] ;  /* 0x0000000624187981 */ /* 0x000ea8000c1e1d00 */
[----:B------:R0:W3:Y:S01]  /*0b90*/  LDG.E.128 R28, desc[UR6][R36.64+0x10] ;  /* 0x00001006241c7981 */ /* 0x0000e2000c1e1d00 */
[C---:B-----5:R-:W-:Y:S02]  /*0ba0*/  PRMT R38, R32.reuse, 0x7632, R38 ;  /* 0x0000763220267816 */ /* 0x060fe40000000026 */
[----:B------:R-:W-:Y:S02]  /*0bb0*/  PRMT R39, R33, 0x7632, R39 ;  /* 0x0000763221277816 */ /* 0x000fe40000000027 */
[----:B------:R-:W-:Y:S02]  /*0bc0*/  SHF.L.U32 R32, R32, 0x10, RZ ;  /* 0x0000001020207819 */ /* 0x000fe400000006ff */
[----:B------:R-:W-:-:S02]  /*0bd0*/  SHF.L.U32 R38, R38, 0x10, RZ ;  /* 0x0000001026267819 */ /* 0x000fc400000006ff */
[----:B------:R-:W-:Y:S02]  /*0be0*/  SHF.L.U32 R42, R39, 0x10, RZ ;  /* 0x00000010272a7819 */ /* 0x000fe400000006ff */
[----:B------:R-:W-:Y:S01]  /*0bf0*/  PRMT R41, R34, 0x7632, R41 ;  /* 0x0000763222297816 */ /* 0x000fe20000000029 */
[-C--:B------:R-:W-:Y:S01]  /*0c00*/  FMUL.FTZ R38, R38, R107.reuse ;  /* 0x0000006b26267220 */ /* 0x080fe20000410000 */
[----:B------:R-:W-:Y:S01]  /*0c10*/  SHF.L.U32 R44, R34, 0x10, RZ ;  /* 0x00000010222c7819 */ /* 0x000fe200000006ff */
[-C--:B------:R-:W-:Y:S01]  /*0c20*/  FMUL.FTZ R42, R42, R107.reuse ;  /* 0x0000006b2a2a7220 */ /* 0x080fe20000410000 */
[----:B------:R-:W-:Y:S01]  /*0c30*/  SHF.L.U32 R40, R33, 0x10, RZ ;  /* 0x0000001021287819 */ /* 0x000fe200000006ff */
[-C--:B------:R-:W-:Y:S01]  /*0c40*/  FMUL.FTZ R33, R32, R107.reuse ;  /* 0x0000006b20217220 */ /* 0x080fe20000410000 */
[C---:B------:R-:W-:Y:S02]  /*0c50*/  PRMT R43, R35.reuse, 0x7632, R43 ;  /* 0x00007632232b7816 */ /* 0x040fe4000000002b */
[----:B------:R-:W-:Y:S01]  /*0c60*/  SHF.L.U32 R46, R35, 0x10, RZ ;  /* 0x00000010232e7819 */ /* 0x000fe200000006ff */
[----:B0-----:R-:W-:Y:S01]  /*0c70*/  FMUL.FTZ R37, R40, R107 ;  /* 0x0000006b28257220 */ /* 0x001fe20000410000 */
[----:B------:R-:W-:-:S02]  /*0c80*/  SHF.L.U32 R34, R104, 0x10, RZ ;  /* 0x0000001068227819 */ /* 0x000fc400000006ff */
[----:B------:R-:W-:Y:S02]  /*0c90*/  SHF.L.U32 R35, R75, 0x10, RZ ;  /* 0x000000104b237819 */ /* 0x000fe400000006ff */
[----:B------:R-:W-:Y:S02]  /*0ca0*/  SHF.L.U32 R39, R74, 0x10, RZ ;  /* 0x000000104a277819 */ /* 0x000fe400000006ff */
[----:B------:R-:W-:Y:S02]  /*0cb0*/  SHF.L.U32 R36, R103, 0x10, RZ ;  /* 0x0000001067247819 */ /* 0x000fe400000006ff */
[----:B------:R-:W-:Y:S01]  /*0cc0*/  SHF.L.U32 R40, R101, 0x10, RZ ;  /* 0x0000001065287819 */ /* 0x000fe200000006ff */
[----:B--2---:R-:W-:Y:S01]  /*0cd0*/  FFMA.FTZ R32, R33, R34, R24 ;  /* 0x0000002221207223 */ /* 0x004fe20000010018 */
[----:B------:R-:W-:Y:S01]  /*0ce0*/  FFMA.FTZ R33, R38, R35, R25 ;  /* 0x0000002326217223 */ /* 0x000fe20000010019 */
        /* <DEDUP_REMOVED lines=11> */
[----:B---3--:R-:W-:Y:S01]  /*0da0*/  FFMA.FTZ R36, R37, R36, R28 ;  /* 0x0000002425247223 */ /* 0x008fe2000001001c */
[----:B------:R-:W-:Y:S01]  /*0db0*/  FFMA.FTZ R37, R38, R39, R29 ;  /* 0x0000002726257223 */ /* 0x000fe2000001001d */
[----:B------:R-:W-:Y:S01]  /*0dc0*/  FFMA.FTZ R38, R41, R40, R30 ;  /* 0x0000002829267223 */ /* 0x000fe2000001001e */
[----:B------:R-:W-:Y:S01]  /*0dd0*/  FFMA.FTZ R39, R42, R43, R31 ;  /* 0x0000002b2a277223 */ /* 0x000fe2000001001f */
[----:B------:R-:W-:Y:S06]  /*0de0*/  BRA `(.L_x_8714) ;  /* 0x0000000000907947 */ /* 0x000fec0003800000 */
.L_x_8713:
[----:B-----5:R-:W-:Y:S02]  /*0df0*/  SHF.L.U32 R36, R33, 0x10, RZ ;  /* 0x0000001021247819 */ /* 0x020fe400000006ff */
[C---:B------:R-:W-:Y:S02]  /*0e00*/  PRMT R41, R34.reuse, 0x7632, R41 ;  /* 0x0000763222297816 */ /* 0x040fe40000000029 */
[----:B------:R-:W-:Y:S01]  /*0e10*/  SHF.L.U32 R34, R34, 0x10, RZ ;  /* 0x0000001022227819 */ /* 0x000fe200000006ff */
[-C--:B------:R-:W-:Y:S01]  /*0e20*/  FMUL.FTZ R36, R36, R107.reuse ;  /* 0x0000006b24247220 */ /* 0x080fe20000410000 */
[C---:B------:R-:W-:Y:S02]  /*0e30*/  SHF.L.U32 R40, R35.reuse, 0x10, RZ ;  /* 0x0000001023287819 */ /* 0x040fe400000006ff */
[----:B------:R-:W-:Y:S01]  /*0e40*/  PRMT R45, R35, 0x7632, R45 ;  /* 0x00007632232d7816 */ /* 0x000fe2000000002d */
[-C--:B------:R-:W-:Y:S01]  /*0e50*/  FMUL.FTZ R38, R34, R107.reuse ;  /* 0x0000006b22267220 */ /* 0x080fe20000410000 */
[----:B------:R-:W-:Y:S01]  /*0e60*/  SHF.L.U32 R35, R103, 0x10, RZ ;  /* 0x0000001067237819 */ /* 0x000fe200000006ff */
[----:B------:R-:W-:Y:S01]  /*0e70*/  FMUL.FTZ R40, R40, R107 ;  /* 0x0000006b28287220 */ /* 0x000fe20000410000 */
[----:B------:R-:W-:-:S02]  /*0e80*/  PRMT R37, R32, 0x7632, R37 ;  /* 0x0000763220257816 */ /* 0x000fc40000000025 */
[----:B------:R-:W-:Y:S01]  /*0e90*/  SHF.L.U32 R43, R102, 0x10, RZ ;  /* 0x00000010662b7819 */ /* 0x000fe200000006ff */
[----:B------:R-:W-:Y:S01]  /*0ea0*/  FMUL.FTZ R34, R36, R35 ;  /* 0x0000002324227220 */ /* 0x000fe20000410000 */
[----:B------:R-:W-:Y:S02]  /*0eb0*/  SHF.L.U32 R32, R32, 0x10, RZ ;  /* 0x0000001020207819 */ /* 0x000fe400000006ff */
[----:B------:R-:W-:Y:S01]  /*0ec0*/  SHF.L.U32 R47, R101, 0x10, RZ ;  /* 0x00000010652f7819 */ /* 0x000fe200000006ff */
[----:B------:R-:W-:Y:S01]  /*0ed0*/  FMUL.FTZ R36, R38, R43 ;  /* 0x0000002b26247220 */ /* 0x000fe20000410000 */
        /* <DEDUP_REMOVED lines=21> */
.L_x_8714:
[----:B------:R-:W0:Y:S01]  /*1030*/  LDC.64 R114, c[0x0][0x3a8] ;  /* 0x0000ea00ff727b82 */ /* 0x000e220000000a00 */
[----:B------:R-:W-:-:S05]  /*1040*/  IADD3 R111, PT, PT, R109, 0x20, RZ ;  /* 0x000000206d6f7810 */ /* 0x000fca0007ffe0ff */
[----:B------:R-:W-:Y:S02]  /*1050*/  IMAD.WIDE.U32 R40, R111, 0x10, R48 ;  /* 0x000000106f287825 */ /* 0x000fe400078e0030 */
[----:B------:R-:W1:Y:S02]  /*1060*/  @P1 LDC.64 R44, c[0x0][0x3a0] ;  /* 0x0000e800ff2c1b82 */ /* 0x000e640000000a00 */
[----:B0-----:R-:W-:-:S05]  /*1070*/  IMAD.WIDE.U32 R46, R109, 0x20, R114 ;  /* 0x000000206d2e7825 */ /* 0x001fca00078e0072 */
[----:B------:R0:W-:Y:S01]  /*1080*/  STG.E.128 desc[UR6][R46.64], R32 ;  /* 0x000000202e007986 */ /* 0x0001e2000c101d06 */
[----:B-1----:R-:W-:-:S03]  /*1090*/  @P1 IMAD.WIDE.U32 R44, R111, 0x20, R44 ;  /* 0x000000206f2c1825 */ /* 0x002fc600078e002c */
[----:B------:R0:W-:Y:S04]  /*10a0*/  STG.E.128 desc[UR6][R46.64+0x10], R36 ;  /* 0x000010242e007986 */ /* 0x0001e8000c101d06 */
[----:B------:R0:W5:Y:S04]  /*10b0*/  @P1 LDG.E.128 R24, desc[UR6][R44.64] ;  /* 0x000000062c181981 */ /* 0x000168000c1e1d00 */
[----:B------:R0:W5:Y:S04]  /*10c0*/  @P1 LDG.E.128 R28, desc[UR6][R44.64+0x10] ;  /* 0x000010062c1c1981 */ /* 0x000168000c1e1d00 */
[----:B------:R-:W5:Y:S01]  /*10d0*/  LDG.E.128 R40, desc[UR6][R40.64] ;  /* 0x0000000628287981 */ /* 0x000f62000c1e1d00 */
[----:B------:R-:W-:Y:S05]  /*10e0*/  @!P1 BRA `(.L_x_8715) ;  /* 0x0000000000949947 */ /* 0x000fea0003800000 */
[C---:B0----5:R-:W-:Y:S02]  /*10f0*/  PRMT R45, R40.reuse, 0x7632, R45 ;  /* 0x00007632282d7816 */ /* 0x061fe4000000002d */
[----:B------:R-:W-:Y:S02]  /*1100*/  SHF.L.U32 R40, R40, 0x10, RZ ;  /* 0x0000001028287819 */ /* 0x000fe400000006ff */
[----:B------:R-:W-:Y:S02]  /*1110*/  SHF.L.U32 R44, R41, 0x10, RZ ;  /* 0x00000010292c7819 */ /* 0x000fe400000006ff */
[C---:B------:R-:W-:Y:S02]  /*1120*/  SHF.L.U32 R50, R42.reuse, 0x10, RZ ;  /* 0x000000102a327819 */ /* 0x040fe400000006ff */
[----:B------:R-:W-:Y:S02]  /*1130*/  SHF.L.U32 R54, R43, 0x10, RZ ;  /* 0x000000102b367819 */ /* 0x000fe400000006ff */
[----:B------:R-:W-:Y:S01]  /*1140*/  PRMT R51, R42, 0x7632, R51 ;  /* 0x000076322a337816 */ /* 0x000fe20000000033 */
[-C--:B------:R-:W-:Y:S01]  /*1150*/  FMUL.FTZ R53, R50, R107.reuse ;  /* 0x0000006b32357220 */ /* 0x080fe20000410000 */
[----:B------:R-:W-:Y:S01]  /*1160*/  PRMT R47, R41, 0x7632, R47 ;  /* 0x00007632292f7816 */ /* 0x000fe2000000002f */
[-C--:B------:R-:W-:Y:S01]  /*1170*/  FMUL.FTZ R41, R40, R107.reuse ;  /* 0x0000006b28297220 */ /* 0x080fe20000410000 */
[----:B------:R-:W-:Y:S01]  /*1180*/  SHF.L.U32 R42, R100, 0x10, RZ ;  /* 0x00000010642a7819 */ /* 0x000fe200000006ff */
[-C--:B------:R-:W-:Y:S01]  /*1190*/  FMUL.FTZ R113, R54, R107.reuse ;  /* 0x0000006b36717220 */ /* 0x080fe20000410000 */
[----:B------:R-:W-:Y:S01]  /*11a0*/  PRMT R55, R43, 0x7632, R55 ;  /* 0x000076322b377816 */ /* 0x000fe20000000037 */
[----:B------:R-:W-:Y:S01]  /*11b0*/  FMUL.FTZ R43, R44, R107 ;  /* 0x0000006b2c2b7220 */ /* 0x000fe20000410000 */
[----:B------:R-:W-:Y:S01]  /*11c0*/  SHF.L.U32 R46, R0, 0x10, RZ ;  /* 0x00000010002e7819 */ /* 0x000fe200000006ff */
[----:B------:R-:W-:Y:S01]  /*11d0*/  FFMA.FTZ R40, R41, R42, R24 ;  /* 0x0000002a29287223 */ /* 0x000fe20000010018 */
[----:B------:R-:W-:-:S02]  /*11e0*/  SHF.L.U32 R52, R2, 0x10, RZ ;  /* 0x0000001002347819 */ /* 0x000fc400000006ff */
[----:B------:R-:W-:Y:S01]  /*11f0*/  SHF.L.U32 R108, R3, 0x10, RZ ;  /* 0x00000010036c7819 */ /* 0x000fe200000006ff */
[----:B------:R-:W-:Y:S01]  /*1200*/  FFMA.FTZ R42, R43, R46, R26 ;  /* 0x0000002e2b2a7223 */ /* 0x000fe2000001001a */
        /* <DEDUP_REMOVED lines=19> */
.L_x_8715:
[----:B0----5:R-:W-:Y:S02]  /*1340*/  SHF.L.U32 R44, R41, 0x10, RZ ;  /* 0x00000010292c7819 */ /* 0x021fe400000006ff */
        /* <DEDUP_REMOVED lines=35> */
.L_x_8716:
[----:B------:R-:W0:Y:S01]  /*1580*/  @P1 LDC.64 R50, c[0x0][0x3a0] ;  /* 0x0000e800ff321b82 */ /* 0x000e220000000a00 */
[----:B------:R-:W-:Y:S01]  /*1590*/  IADD3 R113, PT, PT, R109, 0x40, RZ ;  /* 0x000000406d717810 */ /* 0x000fe20007ffe0ff */
[----:B------:R-:W-:-:S04]  /*15a0*/  IMAD.WIDE.U32 R52, R111, 0x20, R114 ;  /* 0x000000206f347825 */ /* 0x000fc800078e0072 */
[C---:B------:R-:W-:Y:S01]  /*15b0*/  IMAD.WIDE.U32 R48, R113.reuse, 0x10, R48 ;  /* 0x0000001071307825 */ /* 0x040fe200078e0030 */
[----:B------:R1:W-:Y:S04]  /*15c0*/  STG.E.128 desc[UR6][R52.64], R40 ;  /* 0x0000002834007986 */ /* 0x0003e8000c101d06 */
[----:B------:R1:W-:Y:S01]  /*15d0*/  STG.E.128 desc[UR6][R52.64+0x10], R44 ;  /* 0x0000102c34007986 */ /* 0x0003e2000c101d06 */
[----:B0-----:R-:W-:-:S03]  /*15e0*/  @P1 IMAD.WIDE.U32 R54, R113, 0x20, R50 ;  /* 0x0000002071361825 */ /* 0x001fc600078e0032 */
[----:B------:R-:W5:Y:S04]  /*15f0*/  LDG.E.128 R48, desc[UR6][R48.64] ;  /* 0x0000000630307981 */ /* 0x000f68000c1e1d00 */
[----:B------:R1:W5:Y:S04]  /*1600*/  @P1 LDG.E.128 R24, desc[UR6][R54.64] ;  /* 0x0000000636181981 */ /* 0x000368000c1e1d00 */
[----:B------:R1:W5:Y:S01]  /*1610*/  @P1 LDG.E.128 R28, desc[UR6][R54.64+0x10] ;  /* 0x00001006361c1981 */ /* 0x000362000c1e1d00 */
[----:B------:R-:W-:Y:S05]  /*1620*/  @!P1 BRA `(.L_x_8717) ;  /* 0x0000000000949947 */ /* 0x000fea0003800000 */
[C---:B-1---5:R-:W-:Y:S02]  /*1630*/  PRMT R52, R48.reuse, 0x7632, R52 ;  /* 0x0000763230347816 */ /* 0x062fe40000000034 */
[----:B------:R-:W-:Y:S02]  /*1640*/  SHF.L.U32 R48, R48, 0x10, RZ ;  /* 0x0000001030307819 */ /* 0x000fe400000006ff */
[C---:B------:R-:W-:Y:S02]  /*1650*/  SHF.L.U32 R116, R51.reuse, 0x10, RZ ;  /* 0x0000001033747819 */ /* 0x040fe400000006ff */
[----:B------:R-:W-:Y:S01]  /*1660*/  PRMT R110, R50, 0x7632, R110 ;  /* 0x00007632326e7816 */ /* 0x000fe2000000006e */
[-C--:B------:R-:W-:Y:S01]  /*1670*/  FMUL.FTZ R53, R48, R107.reuse ;  /* 0x0000006b30357220 */ /* 0x080fe20000410000 */
[----:B------:R-:W-:Y:S01]  /*1680*/  PRMT R112, R51, 0x7632, R112 ;  /* 0x0000763233707816 */ /* 0x000fe20000000070 */
[----:B------:R-:W-:Y:S01]  /*1690*/  FMUL.FTZ R117, R116, R107 ;  /* 0x0000006b74757220 */ /* 0x000fe20000410000 */
[----:B------:R-:W-:-:S02]  /*16a0*/  SHF.L.U32 R52, R52, 0x10, RZ ;  /* 0x0000001034347819 */ /* 0x000fc400000006ff */
[----:B------:R-:W-:Y:S02]  /*16b0*/  SHF.L.U32 R50, R50, 0x10, RZ ;  /* 0x0000001032327819 */ /* 0x000fe400000006ff */
[----:B------:R-:W-:Y:S01]  /*16c0*/  SHF.L.U32 R51, R4, 0x10, RZ ;  /* 0x0000001004337819 */ /* 0x000fe200000006ff */
[-C--:B------:R-:W-:Y:S01]  /*16d0*/  FMUL.FTZ R116, R52, R107.reuse ;  /* 0x0000006b34747220 */ /* 0x080fe20000410000 */
[C---:B------:R-:W-:Y:S02]  /*16e0*/  PRMT R54, R49.reuse, 0x7632, R54 ;  /* 0x0000763231367816 */ /* 0x040fe40000000036 */
[----:B------:R-:W-:Y:S01]  /*16f0*/  SHF.L.U32 R108, R49, 0x10, RZ ;  /* 0x00000010316c7819 */ /* 0x000fe200000006ff */
[----:B------:R-:W-:Y:S01]  /*1700*/  FMUL.FTZ R49, R50, R107 ;  /* 0x0000006b32317220 */ /* 0x000fe20000410000 */
[----:B------:R-:W-:Y:S01]  /*1710*/  FFMA.FTZ R48, R53, R51, R24 ;  /* 0x0000003335307223 */ /* 0x000fe20000010018 */
[----:B------:R-:W-:Y:S02]  /*1720*/  SHF.L.U32 R52, R6, 0x10, RZ ;  /* 0x0000001006347819 */ /* 0x000fe400000006ff */
[----:B------:R-:W-:Y:S01]  /*1730*/  SHF.L.U32 R54, R54, 0x10, RZ ;  /* 0x0000001036367819 */ /* 0x000fe200000006ff */
[-C--:B------:R-:W-:Y:S01]  /*1740*/  FMUL.FTZ R55, R108, R107.reuse ;  /* 0x0000006b6c377220 */ /* 0x080fe20000410000 */
[----:B------:R-:W-:Y:S01]  /*1750*/  SHF.L.U32 R50, R5, 0x10, RZ ;  /* 0x0000001005327819 */ /* 0x000fe200000006ff */
[----:B------:R-:W-:Y:S01]  /*1760*/  FFMA.FTZ R52, R49, R52, R28 ;  /* 0x0000003431347223 */ /* 0x000fe2000001001c */
[----:B------:R-:W-:Y:S01]  /*1770*/  SHF.L.U32 R51, R67, 0x10, RZ ;  /* 0x0000001043337819 */ /* 0x000fe200000006ff */
[----:B------:R-:W-:Y:S01]  /*1780*/  FMUL.FTZ R108, R54, R107 ;  /* 0x0000006b366c7220 */ /* 0x000fe20000410000 */
[----:B------:R-:W-:Y:S01]  /*1790*/  SHF.L.U32 R110, R110, 0x10, RZ ;  /* 0x000000106e6e7819 */ /* 0x000fe200000006ff */
[----:B------:R-:W-:Y:S01]  /*17a0*/  FFMA.FTZ R50, R55, R50, R26 ;  /* 0x0000003237327223 */ /* 0x000fe2000001001a */
[----:B------:R-:W-:Y:S01]  /*17b0*/  SHF.L.U32 R112, R112, 0x10, RZ ;  /* 0x0000001070707819 */ /* 0x000fe200000006ff */
[----:B------:R-:W-:Y:S01]  /*17c0*/  FFMA.FTZ R49, R116, R51, R25 ;  /* 0x0000003374317223 */ /* 0x000fe20000010019 */
        /* <DEDUP_REMOVED lines=11> */
.L_x_8717:
[C---:B-1---5:R-:W-:Y:S02]  /*1880*/  SHF.L.U32 R54, R48.reuse, 0x10, RZ ;  /* 0x0000001030367819 */ /* 0x062fe400000006ff */
[----:B------:R-:W-:Y:S02]  /*1890*/  PRMT R52, R48, 0x7632, R52 ;  /* 0x0000763230347816 */ /* 0x000fe40000000034 */
[C---:B------:R-:W-:Y:S02]  /*18a0*/  PRMT R53, R49.reuse, 0x7632, R53 ;  /* 0x0000763231357816 */ /* 0x040fe40000000035 */
[----:B------:R-:W-:Y:S01]  /*18b0*/  SHF.L.U32 R108, R49, 0x10, RZ ;  /* 0x00000010316c7819 */ /* 0x000fe200000006ff */
[-C--:B------:R-:W-:Y:S01]  /*18c0*/  FMUL.FTZ R49, R54, R107.reuse ;  /* 0x0000006b36317220 */ /* 0x080fe20000410000 */
[----:B------:R-:W-:Y:S02]  /*18d0*/  SHF.L.U32 R112, R50, 0x10, RZ ;  /* 0x0000001032707819 */ /* 0x000fe400000006ff */
[----:B------:R-:W-:Y:S01]  /*18e0*/  SHF.L.U32 R48, R4, 0x10, RZ ;  /* 0x0000001004307819 */ /* 0x000fe200000006ff */
[----:B------:R-:W-:Y:S01]  /*18f0*/  FMUL.FTZ R54, R108, R107 ;  /* 0x0000006b6c367220 */ /* 0x000fe20000410000 */
[----:B------:R-:W-:-:S02]  /*1900*/  PRMT R55, R50, 0x7632, R55 ;  /* 0x0000763232377816 */ /* 0x000fc40000000037 */
[----:B------:R-:W-:Y:S01]  /*1910*/  PRMT R116, R51, 0x7632, R116 ;  /* 0x0000763233747816 */ /* 0x000fe20000000074 */
        /* <DEDUP_REMOVED lines=26> */
.L_x_8718:
        /* <DEDUP_REMOVED lines=99> */
.L_x_8732:
[----:B-1----:R-:W-:Y:S01]  /*20f0*/  FADD.FTZ R119, R114, R119 ;  /* 0x0000007772777221 */ /* 0x002fe20000010000 */
[----:B------:R-:W-:-:S03]  /*2100*/  FMUL.FTZ R112, R107, R107 ;  /* 0x0000006b6b707220 */ /* 0x000fc60000410000 */
[----:B------:R-:W-:Y:S01]  /*2110*/  FFMA.FTZ R108, R119, R110, UR10 ;  /* 0x0000000a776c7e23 */ /* 0x000fe2000801006e */
[----:B------:R-:W-:Y:S02]  /*2120*/  FSEL R110, R107, RZ, !P2 ;  /* 0x000000ff6b6e7208 */ /* 0x000fe40005000000 */
[----:B------:R-:W-:-:S03]  /*2130*/  FSEL R119, R112, RZ, P2 ;  /* 0x000000ff70777208 */ /* 0x000fc60001000000 */
[C---:B------:R-:W-:Y:S01]  /*2140*/  FADD.FTZ R115, -R110.reuse, R32 ;  /* 0x000000206e737221 */ /* 0x040fe20000010100 */
[----:B------:R-:W-:Y:S01]  /*2150*/  FADD.FTZ R117, -R110, R33 ;  /* 0x000000216e757221 */ /* 0x000fe20000010100 */
[----:B------:R-:W-:Y:S01]  /*2160*/  FADD.FTZ R108, R108, R119 ;  /* 0x000000776c6c7221 */ /* 0x000fe20000010000 */
[----:B------:R-:W1:Y:S01]  /*2170*/  LDC.64 R32, c[0x0][0x428] ;  /* 0x00010a00ff207b82 */ /* 0x000e620000000a00 */
        /* <DEDUP_REMOVED lines=22> */
[----:B------:R-:W-:Y:S01]  /*22e0*/  FMUL.FTZ R39, R108, R39 ;  /* 0x000000276c277220 */ /* 0x000fe20000410000 */
[----:B-1----:R-:W-:-:S04]  /*22f0*/  IMAD.WIDE.U32 R46, R109, 0x10, R32 ;  /* 0x000000106d2e7825 */ /* 0x002fc800078e0020 */
[C---:B------:R-:W-:Y:S01]  /*2300*/  FMUL.FTZ R109, R108.reuse, R36 ;  /* 0x000000246c6d7220 */ /* 0x040fe20000410000 */
[----:B------:R-:W-:Y:S01]  /*2310*/  FFMA.FTZ R35, R35, R61, R8 ;  /* 0x0000003d23237223 */ /* 0x000fe20000010008 */
[----:B------:R-:W-:Y:S01]  /*2320*/  FFMA.FTZ R112, R39, R93, R92 ;  /* 0x0000005d27707223 */ /* 0x000fe2000001005c */
[----:B------:R-:W-:Y:S01]  /*2330*/  FMUL.FTZ R39, R108, R34 ;  /* 0x000000226c277220 */ /* 0x000fe20000410000 */
[C---:B------:R-:W-:Y:S01]  /*2340*/  FADD.FTZ R52, -R110.reuse, R52 ;  /* 0x000000346e347221 */ /* 0x040fe20000010100 */
[----:B------:R-:W-:Y:S01]  /*2350*/  FADD.FTZ R53, -R110, R53 ;  /* 0x000000356e357221 */ /* 0x000fe20000010100 */
[----:B------:R-:W-:Y:S01]  /*2360*/  IMAD.WIDE.U32 R54, R111, 0x10, R32 ;  /* 0x000000106f367825 */ /* 0x000fe200078e0020 */
[----:B------:R-:W-:-:S03]  /*2370*/  F2FP.BF16.F32.PACK_AB R35, R112, R35 ;  /* 0x000000237023723e */ /* 0x000fc600000010ff */
[----:B------:R-:W-:Y:S01]  /*2380*/  FMUL.FTZ R112, R108, R123 ;  /* 0x0000007b6c707220 */ /* 0x000fe20000410000 */
[----:B------:R-:W-:Y:S01]  /*2390*/  FFMA.FTZ R39, R39, R57, R12 ;  /* 0x0000003927277223 */ /* 0x000fe2000001000c */
[----:B------:R-:W-:-:S04]  /*23a0*/  IMAD.WIDE.U32 R110, R113, 0x10, R32 ;  /* 0x00000010716e7825 */ /* 0x000fc800078e0020 */
[----:B------:R-:W-:Y:S01]  /*23b0*/  FMUL.FTZ R32, R108, R115 ;  /* 0x000000736c207220 */ /* 0x000fe20000410000 */
[----:B------:R-:W-:Y:S01]  /*23c0*/  FFMA.FTZ R34, R112, R60, R9 ;  /* 0x0000003c70227223 */ /* 0x000fe20000010009 */
[----:B------:R-:W-:Y:S01]  /*23d0*/  FFMA.FTZ R112, R109, R85, R84 ;  /* 0x000000556d707223 */ /* 0x000fe20000010054 */
[C---:B------:R-:W-:Y:S01]  /*23e0*/  FMUL.FTZ R119, R108.reuse, R119 ;  /* 0x000000776c777220 */ /* 0x040fe20000410000 */
[C---:B------:R-:W-:Y:S01]  /*23f0*/  FMUL.FTZ R121, R108.reuse, R121 ;  /* 0x000000796c797220 */ /* 0x040fe20000410000 */
[----:B0-----:R-:W0:Y:S01]  /*2400*/  @!P1 LDC.64 R114, c[0x0][0x3c0] ;  /* 0x0000f000ff729b82 */ /* 0x001e220000000a00 */
[----:B------:R-:W-:Y:S01]  /*2410*/  FMUL.FTZ R44, R108, R44 ;  /* 0x0000002c6c2c7220 */ /* 0x000fe20000410000 */
[----:B------:R-:W-:Y:S01]  /*2420*/  F2FP.BF16.F32.PACK_AB R39, R112, R39 ;  /* 0x000000277027723e */ /* 0x000fe200000010ff */
[C---:B------:R-:W-:Y:S01]  /*2430*/  FMUL.FTZ R45, R108.reuse, R45 ;  /* 0x0000002d6c2d7220 */ /* 0x040fe20000410000 */
[C---:B------:R-:W-:Y:S01]  /*2440*/  FMUL.FTZ R117, R108.reuse, R117 ;  /* 0x000000756c757220 */ /* 0x040fe20000410000 */
[----:B------:R-:W-:Y:S01]  /*2450*/  FFMA.FTZ R33, R119, R63, R10 ;  /* 0x0000003f77217223 */ /* 0x000fe2000001000a */
[----:B------:R-:W-:Y:S01]  /*2460*/  FFMA.FTZ R36, R121, R97, R96 ;  /* 0x0000006179247223 */ /* 0x000fe20000010060 */
[----:B------:R-:W-:Y:S01]  /*2470*/  FMUL.FTZ R109, R108, R38 ;  /* 0x000000266c6d7220 */ /* 0x000fe20000410000 */
[----:B------:R-:W1:Y:S01]  /*2480*/  @!P1 LDC.64 R112, c[0x0][0x3c8] ;  /* 0x0000f200ff709b82 */ /* 0x000e620000000a00 */
        /* <DEDUP_REMOVED lines=8> */
[C---:B------:R-:W-:Y:S01]  /*2510*/  FMUL.FTZ R37, R108.reuse, R42 ;  /* 0x0000002a6c257220 */ /* 0x040fe20000410000 */
[----:B------:R-:W2:Y:S01]  /*2520*/  LDC.64 R44, c[0x0][0x380] ;  /* 0x0000e000ff2c7b82 */ /* 0x000ea20000000a00 */
[----:B------:R-:W-:Y:S01]  /*2530*/  F2FP.BF16.F32.PACK_AB R32, R117, R32 ;  /* 0x000000207520723e */ /* 0x000fe200000010ff */
[C---:B------:R-:W-:Y:S01]  /*2540*/  FMUL.FTZ R43, R108.reuse, R43 ;  /* 0x0000002b6c2b7220 */ /* 0x040fe20000410000 */
[----:B------:R-:W-:Y:S01]  /*2550*/  FMUL.FTZ R117, R108, R40 ;  /* 0x000000286c757220 */ /* 0x000fe20000410000 */
[----:B------:R-:W-:Y:S01]  /*2560*/  FFMA.FTZ R36, R36, R58, R15 ;  /* 0x0000003a24247223 */ /* 0x000fe2000001000f */
[----:B------:R-:W-:Y:S01]  /*2570*/  FFMA.FTZ R41, R41, R91, R90 ;  /* 0x0000005b29297223 */ /* 0x000fe2000001005a */
[----:B------:R-:W-:Y:S01]  /*2580*/  FFMA.FTZ R37, R37, R59, R14 ;  /* 0x0000003b25257223 */ /* 0x000fe2000001000e */
[----:B------:R-:W-:Y:S01]  /*2590*/  FFMA.FTZ R40, R43, R89, R88 ;  /* 0x000000592b287223 */ /* 0x000fe20000010058 */
[C---:B------:R-:W-:Y:S01]  /*25a0*/  FMUL.FTZ R125, R108.reuse, R125 ;  /* 0x0000007d6c7d7220 */ /* 0x040fe20000410000 */
        /* <DEDUP_REMOVED lines=33> */
.L_x_8719:
        /* <DEDUP_REMOVED lines=8> */
.L_x_8722:
[----:B------:R-:W-:Y:S05]  /*2840*/  BSYNC B0 ;  /* 0x0000000000007941 */ /* 0x000fea0003800000 */
.L_x_8721:
        /* <DEDUP_REMOVED lines=9> */
.L_x_8723:
[----:B------:R-:W-:Y:S01]  /*28e0*/  HFMA2 R120, -RZ, RZ, 0, 2.384185791015625e-07 ;  /* 0x00000004ff787431 */ /* 0x000fe200000001ff */
[----:B------:R-:W-:-:S05]  /*28f0*/  MOV R107, R119 ;  /* 0x00000077006b7202 */ /* 0x000fca0000000f00 */
[----:B------:R-:W-:-:S05]  /*2900*/  FADD.FTZ R114, R112, R107 ;  /* 0x0000006b70727221 */ /* 0x000fca0000010000 */
[----:B------:R-:W-:-:S07]  /*2910*/  MOV R121, R114 ;  /* 0x0000007200797202 */ /* 0x000fce0000000f00 */
[----:B------:R-:W-:Y:S05]  /*2920*/  WARPSYNC.COLLECTIVE R118, `(.L_x_8724) ;  /* 0x0000000076087348 */ /* 0x000fea0003c00000 */
[----:B------:R0:W1:Y:S02]  /*2930*/  SHFL.BFLY P3, R119, R121, R120, R123 ;  /* 0x0c00007879777389 */ /* 0x000064000006007b */
[----:B01----:R-:W-:Y:S05]  /*2940*/  ENDCOLLECTIVE ;  /* 0x000000000000791b */ /* 0x003fea0003800000 */
.L_x_8724:
[----:B------:R-:W-:Y:S01]  /*2950*/  HFMA2 R120, -RZ, RZ, 0, 4.76837158203125e-07 ;  /* 0x00000008ff787431 */ /* 0x000fe200000001ff */
[----:B------:R-:W-:-:S05]  /*2960*/  MOV R107, R119 ;  /* 0x00000077006b7202 */ /* 0x000fca0000000f00 */
[----:B------:R-:W-:-:S05]  /*2970*/  FADD.FTZ R115, R114, R107 ;  /* 0x0000006b72737221 */ /* 0x000fca0000010000 */
[----:B------:R-:W-:-:S07]  /*2980*/  MOV R121, R115 ;  /* 0x0000007300797202 */ /* 0x000fce0000000f00 */
[----:B------:R-:W-:Y:S05]  /*2990*/  WARPSYNC.COLLECTIVE R118, `(.L_x_8725) ;  /* 0x0000000076087348 */ /* 0x000fea0003c00000 */
[----:B------:R0:W1:Y:S02]  /*29a0*/  SHFL.BFLY P3, R119, R121, R120, R123 ;  /* 0x0c00007879777389 */ /* 0x000064000006007b */
[----:B01----:R-:W-:Y:S05]  /*29b0*/  ENDCOLLECTIVE ;  /* 0x000000000000791b */ /* 0x003fea0003800000 */
.L_x_8725:
        /* <DEDUP_REMOVED lines=8> */
.L_x_8726:
        /* <DEDUP_REMOVED lines=56> */
.L_x_8727:
[----:B------:R-:W-:Y:S01]  /*2dc0*/  HFMA2 R120, -RZ, RZ, 0, 1.1920928955078125e-07 ;  /* 0x00000002ff787431 */ /* 0x000fe200000001ff */
[----:B------:R-:W-:-:S05]  /*2dd0*/  MOV R115, R119 ;  /* 0x0000007700737202 */ /* 0x000fca0000000f00 */
[----:B------:R-:W-:-:S05]  /*2de0*/  FADD.FTZ R115, R108, R115 ;  /* 0x000000736c737221 */ /* 0x000fca0000010000 */
[----:B------:R-:W-:-:S07]  /*2df0*/  MOV R121, R115 ;  /* 0x0000007300797202 */ /* 0x000fce0000000f00 */
[----:B------:R-:W-:Y:S05]  /*2e00*/  WARPSYNC.COLLECTIVE R118, `(.L_x_8728) ;  /* 0x0000000076087348 */ /* 0x000fea0003c00000 */
[----:B------:R0:W1:Y:S02]  /*2e10*/  SHFL.BFLY P3, R119, R121, R120, R123 ;  /* 0x0c00007879777389 */ /* 0x000064000006007b */
[----:B01----:R-:W-:Y:S05]  /*2e20*/  ENDCOLLECTIVE ;  /* 0x000000000000791b */ /* 0x003fea0003800000 */
.L_x_8728:
[----:B------:R-:W-:Y:S01]  /*2e30*/  HFMA2 R120, -RZ, RZ, 0, 2.384185791015625e-07 ;  /* 0x00000004ff787431 */ /* 0x000fe200000001ff */
[----:B------:R-:W-:-:S05]  /*2e40*/  MOV R112, R119 ;  /* 0x0000007700707202 */ /* 0x000fca0000000f00 */
[----:B------:R-:W-:-:S05]  /*2e50*/  FADD.FTZ R112, R115, R112 ;  /* 0x0000007073707221 */ /* 0x000fca0000010000 */
[----:B------:R-:W-:-:S07]  /*2e60*/  MOV R121, R112 ;  /* 0x0000007000797202 */ /* 0x000fce0000000f00 */
[----:B------:R-:W-:Y:S05]  /*2e70*/  WARPSYNC.COLLECTIVE R118, `(.L_x_8729) ;  /* 0x0000000076087348 */ /* 0x000fea0003c00000 */
[----:B------:R0:W1:Y:S02]  /*2e80*/  SHFL.BFLY P3, R119, R121, R120, R123 ;  /* 0x0c00007879777389 */ /* 0x000064000006007b */
[----:B01----:R-:W-:Y:S05]  /*2e90*/  ENDCOLLECTIVE ;  /* 0x000000000000791b */ /* 0x003fea0003800000 */
.L_x_8729:
[----:B------:R-:W-:Y:S01]  /*2ea0*/  HFMA2 R120, -RZ, RZ, 0, 4.76837158203125e-07 ;  /* 0x00000008ff787431 */ /* 0x000fe200000001ff */
[----:B------:R-:W-:-:S05]  /*2eb0*/  MOV R117, R119 ;  /* 0x0000007700757202 */ /* 0x000fca0000000f00 */
[----:B------:R-:W-:-:S05]  /*2ec0*/  FADD.FTZ R117, R112, R117 ;  /* 0x0000007570757221 */ /* 0x000fca0000010000 */
[----:B------:R-:W-:-:S07]  /*2ed0*/  MOV R121, R117 ;  /* 0x0000007500797202 */ /* 0x000fce0000000f00 */
[----:B------:R-:W-:Y:S05]  /*2ee0*/  WARPSYNC.COLLECTIVE R118, `(.L_x_8730) ;  /* 0x0000000076087348 */ /* 0x000fea0003c00000 */
[----:B------:R0:W1:Y:S02]  /*2ef0*/  SHFL.BFLY P3, R119, R121, R120, R123 ;  /* 0x0c00007879777389 */ /* 0x000064000006007b */
[----:B01----:R-:W-:Y:S05]  /*2f00*/  ENDCOLLECTIVE ;  /* 0x000000000000791b */ /* 0x003fea0003800000 */
.L_x_8730:
[----:B------:R-:W-:Y:S01]  /*2f10*/  HFMA2 R120, -RZ, RZ, 0, 9.5367431640625e-07 ;  /* 0x00000010ff787431 */ /* 0x000fe200000001ff */
[----:B------:R-:W-:-:S05]  /*2f20*/  MOV R114, R119 ;  /* 0x0000007700727202 */ /* 0x000fca0000000f00 */
[----:B------:R-:W-:-:S05]  /*2f30*/  FADD.FTZ R114, R117, R114 ;  /* 0x0000007275727221 */ /* 0x000fca0000010000 */
[----:B------:R-:W-:-:S07]  /*2f40*/  MOV R121, R114 ;  /* 0x0000007200797202 */ /* 0x000fce0000000f00 */
[----:B------:R-:W-:Y:S05]  /*2f50*/  WARPSYNC.COLLECTIVE R118, `(.L_x_8731) ;  /* 0x0000000076087348 */ /* 0x000fea0003c00000 */
[----:B------:R0:W1:Y:S02]  /*2f60*/  SHFL.BFLY P3, R119, R121, R120, R123 ;  /* 0x0c00007879777389 */ /* 0x000064000006007b */
[----:B01----:R-:W-:Y:S05]  /*2f70*/  ENDCOLLECTIVE ;  /* 0x000000000000791b */ /* 0x003fea0003800000 */
.L_x_8731:
[----:B------:R-:W-:Y:S05]  /*2f80*/  BRA `(.L_x_8732) ;  /* 0xfffffff000587947 */ /* 0x000fea000383ffff */
.L_x_8733:
        /* <DEDUP_REMOVED lines=15> */
.L_x_28755:


//--------------------- .text._ZN10layer_norm13ln_fwd_kernelINS_13Kernel_traitsI13__nv_bfloat16S2_fS2_fjLj768ELj1ELj4ELj1ELj16ENS_18Kernel_traits_baseILj768ES2_S2_fS2_fjLj128EEEEELb0ELb1ELb1ELb0EEEvNS_9FwdParamsE --------------------------
	.section	.text._ZN10layer_norm13ln_fwd_kernelINS_13Kernel_traitsI13__nv_bfloat16S2_fS2_fjLj768ELj1ELj4ELj1ELj16ENS_18Kernel_traits_baseILj768ES2_S2_fS2_fjLj128EEEEELb0ELb1ELb1ELb0EEEvNS_9FwdParamsE,"ax",@progbits
	.align	128
        .global         _ZN10layer_norm13ln_fwd_kernelINS_13Kernel_traitsI13__nv_bfloat16S2_fS2_fjLj768ELj1ELj4ELj1ELj16ENS_18Kernel_traits_baseILj768ES2_S2_fS2_fjLj128EEEEELb0ELb1ELb1ELb0EEEvNS_9FwdParamsE
        .type           _ZN10layer_norm13ln_fwd_kernelINS_13Kernel_traitsI13__nv_bfloat16S2_fS2_fjLj768ELj1ELj4ELj1ELj16ENS_18Kernel_traits_baseILj768ES2_S2_fS2_fjLj128EEEEELb0ELb1ELb1ELb0EEEvNS_9FwdParamsE,@function
        .size           _ZN10layer_norm13ln_fwd_kernelINS_13Kernel_traitsI13__nv_bfloat16S2_fS2_fjLj768ELj1ELj4ELj1ELj16ENS_18Kernel_traits_baseILj768ES2_S2_fS2_fjLj128EEEEELb0ELb1ELb1ELb0EEEvNS_9FwdParamsE,(.L_x_28756 - _ZN10layer_norm13ln_fwd_kernelINS_13Kernel_traitsI13__nv_bfloat16S2_fS2_fjLj768ELj1ELj4ELj1ELj16ENS_18Kernel_traits_baseILj768ES2_S2_fS2_fjLj128EEEEELb0ELb1ELb1ELb0EEEvNS_9FwdParamsE)
        .other          _ZN10layer_norm13ln_fwd_kernelINS_13Kernel_traitsI13__nv_bfloat16S2_fS2_fjLj768ELj1ELj4ELj1ELj16ENS_18Kernel_traits_baseILj768ES2_S2_fS2_fjLj128EEEEELb0ELb1ELb1ELb0EEEvNS_9FwdParamsE,@"STO_CUDA_ENTRY STV_DEFAULT"
_ZN10layer_norm13ln_fwd_kernelINS_13Kernel_traitsI13__nv_bfloat16S2_fS2_fjLj768ELj1ELj4ELj1ELj16ENS_18Kernel_traits_baseILj768ES2_S2_fS2_fjLj128EEEEELb0ELb1ELb1ELb0EEEvNS_9FwdParamsE:
.text._ZN10layer_norm13ln_fwd_kernelINS_13Kernel_traitsI13__nv_bfloat16S2_fS2_fjLj768ELj1ELj4ELj1ELj16ENS_18Kernel_traits_baseILj768ES2_S2_fS2_fjLj128EEEEELb0ELb1ELb1ELb0EEEvNS_9FwdParamsE:
        /* <DEDUP_REMOVED lines=53> */
.L_x_8735:
        /* <DEDUP_REMOVED lines=32> */
.L_x_8736:
[----:B------:R-:W-:Y:S05]  /*0550*/  BSYNC.RECONVERGENT B0 ;  /* 0x0000000000007941 */ /* 0x000fea0003800200 */
.L_x_8734:
[----:B------:R-:W0:Y:S02]  /*0560*/  LDCU UR4, c[0x0][0x384] ;  /* 0x00007080ff0477ac */ /* 0x000e240008000800 */
[----:B0-----:R-:W-:-:S13]  /*0570*/  ISETP.GE.AND P0, PT, R3, UR4, PT ;  /* 0x0000000403007c0c */ /* 0x001fda000bf06270 */
[----:B------:R-:W-:Y:S05]  /*0580*/  @P0 EXIT ;  /* 0x000000000000094d */ /* 0x000fea0003800000 */
[----:B-----5:R-:W-:Y:S01]  /*0590*/  PRMT R4, R39, 0x7632, R4 ;  /* 0x0000763227047816 */ /* 0x020fe20000000004 */
[----:B------:R-:W0:Y:S01]  /*05a0*/  LDCU UR10, c[0x0][0x40c] ;  /* 0x00008180ff0a77ac */ /* 0x000e220008000800 */
[----:B------:R-:W-:Y:S02]  /*05b0*/  PRMT R5, R42, 0x7632, R5 ;  /* 0x000076322a057816 */ /* 0x000fe40000000005 */
        /* <DEDUP_REMOVED lines=35> */
[----:B0123--:R-:W-:-:S07]  /*07f0*/  PRMT R114, R20, 0x7632, R114 ;  /* 0x0000763214727816 */ /* 0x00ffce0000000072 */
.L_x_8761:
[----:B0-----:R-:W0:Y:S08]  /*0800*/  LDC.64 R84, c[0x0][0x3f0] ;  /* 0x0000fc00ff547b82 */ /* 0x001e300000000a00 */
[----:B------:R-:W1:Y:S01]  /*0810*/  LDC R116, c[0x0][0x388] ;  /* 0x0000e200ff747b82 */ /* 0x000e620000000800 */
[----:B0-----:R-:W-:-:S07]  /*0820*/  IMAD.WIDE R86, R3, 0x4, R84 ;  /* 0x0000000403567825 */ /* 0x001fce00078e0254 */
[----:B------:R-:W0:Y:S01]  /*0830*/  LDC.64 R84, c[0x0][0x3f8] ;  /* 0x0000fe00ff547b82 */ /* 0x000e220000000a00 */
[----:B------:R-:W2:Y:S01]  /*0840*/  LDG.E R86, desc[UR6][R86.64] ;  /* 0x0000000656567981 */ /* 0x000ea2000c1e1900 */
[----:B0-----:R-:W-:-:S05]  /*0850*/  IMAD.WIDE R84, R3, 0x4, R84 ;  /* 0x0000000403547825 */ /* 0x001fca00078e0254 */
[----:B------:R0:W5:Y:S01]  /*0860*/  LDG.E R115, desc[UR6][R84.64] ;  /* 0x0000000654737981 */ /* 0x000162000c1e1900 */
[----:B-1----:R-:W-:Y:S01]  /*0870*/  IMAD R117, R3, R116, RZ ;  /* 0x0000007403757224 */ /* 0x002fe200078e02ff */
[----:B------:R-:W-:Y:S01]  /*0880*/  ISETP.GE.U32.AND P2, PT, R0, 0x20, PT ;  /* 0x000000200000780c */ /* 0x000fe20003f46070 */
[----:B------:R-:W-:Y:S03]  /*0890*/  BSSY.RECONVERGENT B0, `(.L_x_8737) ;  /* 0x000008a000007945 */ /* 0x000fe60003800200 */
[----:B------:R-:W-:Y:S02]  /*08a0*/  SHF.R.S32.HI R118, RZ, 0x1f, R117 ;  /* 0x0000001fff767819 */ /* 0x000fe40000011475 */
[----:B--2---:R-:W-:-:S13]  /*08b0*/  ISETP.GE.AND P3, PT, R86, 0x1, PT ;  /* 0x000000015600780c */ /* 0x004fda0003f66270 */
[----:B------:R-:W-:-:S05]  /*08c0*/  @P3 IADD3 R119, PT, PT, R86, -0x1, RZ ;  /* 0xffffffff56773810 */ /* 0x000fca0007ffe0ff */
[----:B------:R-:W-:Y:S01]  /*08d0*/  @P3 IMAD R120, R119, R116, RZ ;  /* 0x0000007477783224 */ /* 0x000fe200078e02ff */
[----:B------:R-:W-:Y:S01]  /*08e0*/  LEA.HI R119, R118, R117, RZ, 0x3 ;  /* 0x0000007576777211 */ /* 0x000fe200078f18ff */
[----:B------:R-:W-:-:S03]  /*08f0*/  HFMA2 R117, -RZ, RZ, 0, 0 ;  /* 0x00000000ff757431 */ /* 0x000fc600000001ff */
[----:B------:R-:W-:-:S04]  /*0900*/  @P3 SHF.R.S32.HI R87, RZ, 0x1f, R120 ;  /* 0x0000001fff573819 */ /* 0x000fc80000011478 */
[----:B------:R-:W-:-:S04]  /*0910*/  @P3 LEA.HI R87, R87, R120, RZ, 0x3 ;  /* 0x0000007857573211 */ /* 0x000fc800078f18ff */
        /* <DEDUP_REMOVED lines=8> */
.L_x_8740:
[----:B------:R-:W-:Y:S05]  /*09a0*/  BSYNC.RECONVERGENT B1 ;  /* 0x0000000000017941 */ /* 0x000fea0003800200 */
.L_x_8739:
[----:B------:R-:W-:Y:S01]  /*09b0*/  UISETP.NE.U32.AND UP0, UPT, UR4, URZ, UPT ;  /* 0x000000ff0400728c */ /* 0x000fe2000bf05070 */
[----:B------:R-:W-:Y:S03]  /*09c0*/  BSSY.RECONVERGENT B1, `(.L_x_8741) ;  /* 0x0000070000017945 */ /* 0x000fe60003800200 */
[----:B------:R-:W-:-:S09]  /*09d0*/  UISETP.NE.AND.EX UP0, UPT, UR5, URZ, UPT, UP0 ;  /* 0x000000ff0500728c */ /* 0x000fd2000bf05300 */
[----:B------:R-:W-:Y:S05]  /*09e0*/  BRA.U !UP0, `(.L_x_8742) ;  /* 0x0000000108e87547 */ /* 0x000fea000b800000 */
[----:B------:R-:W0:Y:S02]  /*09f0*/  LDC.64 R60, c[0x0][0x3a0] ;  /* 0x0000e800ff3c7b82 */ /* 0x000e240000000a00 */
[----:B0-----:R-:W-:-:S05]  /*0a00*/  IMAD.WIDE.U32 R60, R87, 0x20, R60 ;  /* 0x00000020573c7825 */ /* 0x001fca00078e003c */
[----:B------:R-:W2:Y:S04]  /*0a10*/  LDG.E.128 R52, desc[UR6][R60.64] ;  /* 0x000000063c347981 */ /* 0x000ea8000c1e1d00 */
[----:B------:R2:W3:Y:S01]  /*0a20*/  LDG.E.128 R56, desc[UR6][R60.64+0x10] ;  /* 0x000010063c387981 */ /* 0x0004e2000c1e1d00 */
[----:B------:R-:W-:-:S13]  /*0a30*/  ISETP.GT.AND P0, PT, R86, RZ, PT ;  /* 0x000000ff5600720c */ /* 0x000fda0003f04270 */
[----:B------:R-:W0:Y:S01]  /*0a40*/  @P0 LDC R65, c[0x0][0x40c] ;  /* 0x00010300ff410b82 */ /* 0x000e220000000800 */
[C---:B-----5:R-:W-:Y:S02]  /*0a50*/  @P0 PRMT R63, R48.reuse, 0x7632, R63 ;  /* 0x00007632303f0816 */ /* 0x060fe4000000003f */
[----:B------:R-:W-:Y:S02]  /*0a60*/  @P0 SHF.L.U32 R62, R48, 0x10, RZ ;  /* 0x00000010303e0819 */ /* 0x000fe400000006ff */
[----:B------:R-:W-:-:S03]  /*0a70*/  @P0 SHF.L.U32 R64, R63, 0x10, RZ ;  /* 0x000000103f400819 */ /* 0x000fc600000006ff */
[----:B------:R-:W1:Y:S08]  /*0a80*/  @P0 LDC R67, c[0x0][0x40c] ;  /* 0x00010300ff430b82 */ /* 0x000e700000000800 */
[----:B------:R-:W4:Y:S08]  /*0a90*/  @P0 LDC R85, c[0x0][0x40c] ;  /* 0x00010300ff550b82 */ /* 0x000f300000000800 */
[----:B------:R-:W4:Y:S01]  /*0aa0*/  @P0 LDC R66, c[0x0][0x40c] ;  /* 0x00010300ff420b82 */ /* 0x000f220000000800 */
[----:B0-----:R-:W-:Y:S01]  /*0ab0*/  @P0 FMUL.FTZ R63, R62, R65 ;  /* 0x000000413e3f0220 */ /* 0x001fe20000410000 */
[----:B------:R-:W-:-:S02]  /*0ac0*/  @P0 SHF.L.U32 R65, R114, 0x10, RZ ;  /* 0x0000001072410819 */ /* 0x000fc400000006ff */
[----:B------:R-:W-:Y:S01]  /*0ad0*/  @P0 SHF.L.U32 R62, R20, 0x10, RZ ;  /* 0x00000010143e0819 */ /* 0x000fe200000006ff */
[----:B-1----:R-:W-:-:S03]  /*0ae0*/  @P0 FMUL.FTZ R64, R64, R67 ;  /* 0x0000004340400220 */ /* 0x002fc60000410000 */
[----:B------:R-:W0:Y:S08]  /*0af0*/  @P0 LDC R84, c[0x0][0x40c] ;  /* 0x00010300ff540b82 */ /* 0x000e300000000800 */
[----:B------:R-:W1:Y:S01]  /*0b00*/  @P0 LDC R67, c[0x0][0x40c] ;  /* 0x00010300ff430b82 */ /* 0x000e620000000800 */
[----:B--2---:R-:W-:Y:S01]  /*0b10*/  MOV R61, R53 ;  /* 0x00000035003d7202 */ /* 0x004fe20000000f00 */
[----:B------:R-:W-:Y:S01]  /*0b20*/  @P0 FFMA.FTZ R61, R64, R65, R53 ;  /* 0x00000041403d0223 */ /* 0x000fe20000010035 */
[----:B------:R-:W-:Y:S01]  /*0b30*/  @!P0 MOV R60, R52 ;  /* 0x00000034003c8202 */ /* 0x000fe20000000f00 */
[----:B------:R-:W-:Y:S01]  /*0b40*/  @P0 FFMA.FTZ R60, R63, R62, R52 ;  /* 0x0000003e3f3c0223 */ /* 0x000fe20000010034 */
[----:B------:R-:W-:-:S02]  /*0b50*/  @P0 PRMT R64, R49, 0x7632, R64 ;  /* 0x0000763231400816 */ /* 0x000fc40000000040 */
[----:B------:R-:W-:Y:S02]  /*0b60*/  @P0 SHF.L.U32 R62, R49, 0x10, RZ ;  /* 0x00000010313e0819 */ /* 0x000fe400000006ff */
[----:B------:R-:W-:Y:S02]  /*0b70*/  @P0 SHF.L.U32 R65, R64, 0x10, RZ ;  /* 0x0000001040410819 */ /* 0x000fe400000006ff */
[----:B------:R-:W-:Y:S01]  /*0b80*/  @P0 SHF.L.U32 R64, R21, 0x10, RZ ;  /* 0x0000001015400819 */ /* 0x000fe200000006ff */
[----:B----4-:R-:W-:Y:S01]  /*0b90*/  @P0 FMUL.FTZ R63, R62, R85 ;  /* 0x000000553e3f0220 */ /* 0x010fe20000410000 */
[----:B------:R-:W-:Y:S01]  /*0ba0*/  MOV R62, R54 ;  /* 0x00000036003e7202 */ /* 0x000fe20000000f00 */
[----:B------:R-:W2:Y:S02]  /*0bb0*/  @P0 LDC R85, c[0x0][0x40c] ;  /* 0x00010300ff550b82 */ /* 0x000ea40000000800 */
[----:B------:R-:W-:Y:S01]  /*0bc0*/  @P0 FFMA.FTZ R62, R63, R64, R54 ;  /* 0x000000403f3e0223 */ /* 0x000fe20000010036 */
[----:B------:R-:W-:Y:S01]  /*0bd0*/  @P0 FMUL.FTZ R64, R65, R66 ;  /* 0x0000004241400220 */ /* 0x000fe20000410000 */
[----:B------:R-:W-:Y:S01]  /*0be0*/  @P0 SHF.L.U32 R65, R113, 0x10, RZ ;  /* 0x0000001071410819 */ /* 0x000fe200000006ff */
[----:B------:R-:W-:Y:S01]  /*0bf0*/  @P0 IMAD.U32 R66, R22, 0x10000, RZ ;  /* 0x0001000016420824 */ /* 0x000fe200078e00ff */
[----:B------:R-:W-:-:S03]  /*0c00*/  MOV R63, R55 ;  /* 0x00000037003f7202 */ /* 0x000fc60000000f00 */
[----:B------:R-:W-:Y:S01]  /*0c10*/  @P0 FFMA.FTZ R63, R64, R65, R55 ;  /* 0x00000041403f0223 */ /* 0x000fe20000010037 */
[----:B------:R-:W-:-:S05]  /*0c20*/  @P0 SHF.L.U32 R64, R50, 0x10, RZ ;  /* 0x0000001032400819 */ /* 0x000fca00000006ff */
[----:B-1----:R-:W-:Y:S01]  /*0c30*/  @P0 FMUL.FTZ R65, R64, R67 ;  /* 0x0000004340410220 */ /* 0x002fe20000410000 */
[----:B---3--:R-:W-:Y:S02]  /*0c40*/  MOV R64, R56 ;  /* 0x0000003800407202 */ /* 0x008fe40000000f00 */
[----:B------:R-:W-:Y:S01]  /*0c50*/  @P0 SHF.L.U32 R67, R112, 0x10, RZ ;  /* 0x0000001070430819 */ /* 0x000fe200000006ff */
[----:B------:R-:W-:Y:S01]  /*0c60*/  @P0 FFMA.FTZ R64, R65, R66, R56 ;  /* 0x0000004241400223 */ /* 0x000fe20000010038 */
[----:B------:R-:W-:-:S04]  /*0c70*/  @P0 PRMT R65, R50, 0x7632, R65 ;  /* 0x0000763232410816 */ /* 0x000fc80000000041 */
[----:B------:R-:W-:-:S05]  /*0c80*/  @P0 SHF.L.U32 R65, R65, 0x10, RZ ;  /* 0x0000001041410819 */ /* 0x000fca00000006ff */
[----:B0-----:R-:W-:Y:S01]  /*0c90*/  @P0 FMUL.FTZ R66, R65, R84 ;  /* 0x0000005441420220 */ /* 0x001fe20000410000 */
[----:B------:R-:W-:Y:S02]  /*0ca0*/  MOV R65, R57 ;  /* 0x0000003900417202 */ /* 0x000fe40000000f00 */
[----:B------:R-:W-:Y:S01]  /*0cb0*/  @P0 SHF.L.U32 R84, R23, 0x10, RZ ;  /* 0x0000001017540819 */ /* 0x000fe200000006ff */
[----:B------:R-:W-:Y:S01]  /*0cc0*/  @P0 FFMA.FTZ R65, R66, R67, R57 ;  /* 0x0000004342410223 */ /* 0x000fe20000010039 */
[----:B------:R-:W-:-:S05]  /*0cd0*/  @P0 SHF.L.U32 R66, R51, 0x10, RZ ;  /* 0x0000001033420819 */ /* 0x000fca00000006ff */
[----:B--2---:R-:W-:Y:S01]  /*0ce0*/  @P0 FMUL.FTZ R67, R66, R85 ;  /* 0x0000005542430220 */ /* 0x004fe20000410000 */
[----:B------:R-:W-:-:S03]  /*0cf0*/  MOV R66, R58 ;  /* 0x0000003a00427202 */ /* 0x000fc60000000f00 */
[----:B------:R-:W-:Y:S01]  /*0d00*/  @P0 FFMA.FTZ R66, R67, R84, R58 ;  /* 0x0000005443420223 */ /* 0x000fe2000001003a */
[----:B------:R-:W-:Y:S01]  /*0d10*/  MOV R67, R59 ;  /* 0x0000003b00437202 */ /* 0x000fe20000000f00 */
[----:B------:R-:W-:Y:S06]  /*0d20*/  @!P0 BRA `(.L_x_8743) ;  /* 0x0000000000e48947 */ /* 0x000fec0003800000 */
[----:B------:R-:W-:-:S04]  /*0d30*/  PRMT R67, R51, 0x7632, R67 ;  /* 0x0000763233437816 */ /* 0x000fc80000000043 */
[----:B------:R-:W-:-:S05]  /*0d40*/  SHF.L.U32 R67, R67, 0x10, RZ ;  /* 0x0000001043437819 */ /* 0x000fca00000006ff */
[----:B------:R-:W-:Y:S01]  /*0d50*/  FMUL.FTZ R84, R67, UR10 ;  /* 0x0000000a43547c20 */ /* 0x000fe20008410000 */
[----:B------:R-:W-:-:S05]  /*0d60*/  SHF.L.U32 R67, R111, 0x10, RZ ;  /* 0x000000106f437819 */ /* 0x000fca00000006ff */
[----:B------:R-:W-:Y:S01]  /*0d70*/  FFMA.FTZ R67, R84, R67, R59 ;  /* 0x0000004354437223 */ /* 0x000fe2000001003b */
[----:B------:R-:W-:Y:S06]  /*0d80*/  BRA `(.L_x_8743) ;  /* 0x0000000000cc7947 */ /* 0x000fec0003800000 */
.L_x_8742:
[----:B------:R-:W0:Y:S01]  /*0d90*/  @P3 LDC R62, c[0x0][0x40c] ;  /* 0x00010300ff3e3b82 */ /* 0x000e220000000800 */
[C---:B-----5:R-:W-:Y:S02]  /*0da0*/  @P3 PRMT R60, R48.reuse, 0x7632, R60 ;  /* 0x00007632303c3816 */ /* 0x060fe4000000003c */
[----:B------:R-:W-:Y:S02]  /*0db0*/  @P3 SHF.L.U32 R61, R48, 0x10, RZ ;  /* 0x00000010303d3819 */ /* 0x000fe400000006ff */
[----:B------:R-:W-:Y:S02]  /*0dc0*/  @P3 SHF.L.U32 R60, R60, 0x10, RZ ;  /* 0x000000103c3c3819 */ /* 0x000fe400000006ff */
[----:B------:R-:W-:Y:S01]  /*0dd0*/  @P3 SHF.L.U32 R64, R20, 0x10, RZ ;  /* 0x0000001014403819 */ /* 0x000fe200000006ff */
[----:B------:R-:W1:Y:S08]  /*0de0*/  @P3 LDC R65, c[0x0][0x40c] ;  /* 0x00010300ff413b82 */ /* 0x000e700000000800 */
[----:B------:R-:W2:Y:S08]  /*0df0*/  @P3 LDC R66, c[0x0][0x40c] ;  /* 0x00010300ff423b82 */ /* 0x000eb00000000800 */
[----:B------:R-:W3:Y:S01]  /*0e00*/  @P3 LDC R84, c[0x0][0x40c] ;  /* 0x00010300ff543b82 */ /* 0x000ee20000000800 */
[----:B0-----:R-:W-:Y:S01]  /*0e10*/  @P3 FMUL.FTZ R63, R61, R62 ;  /* 0x0000003e3d3f3220 */ /* 0x001fe20000410000 */
[----:B-1----:R-:W-:Y:S01]  /*0e20*/  @P3 FMUL.FTZ R62, R60, R65 ;  /* 0x000000413c3e3220 */ /* 0x002fe20000410000 */
[----:B------:R-:W-:-:S02]  /*0e30*/  @P3 SHF.L.U32 R65, R114, 0x10, RZ ;  /* 0x0000001072413819 */ /* 0x000fc400000006ff */
[----:B------:R-:W-:-:S03]  /*0e40*/  CS2R R60, SRZ ;  /* 0x00000000003c7805 */ /* 0x000fc6000001ff00 */
[----:B------:R-:W0:Y:S01]  /*0e50*/  @P3 LDC R67, c[0x0][0x40c] ;  /* 0x00010300ff433b82 */ /* 0x000e220000000800 */
[----:B------:R-:W-:Y:S01]  /*0e60*/  @P3 FMUL.FTZ R60, R63, R64 ;  /* 0x000000403f3c3220 */ /* 0x000fe20000410000 */
[C---:B------:R-:W-:Y:S01]  /*0e70*/  @P3 SHF.L.U32 R63, R49.reuse, 0x10, RZ ;  /* 0x00000010313f3819 */ /* 0x040fe200000006ff */
[----:B------:R-:W-:Y:S01]  /*0e80*/  @P3 FMUL.FTZ R61, R62, R65 ;  /* 0x000000413e3d3220 */ /* 0x000fe20000410000 */
[----:B------:R-:W-:Y:S02]  /*0e90*/  @P3 PRMT R62, R49, 0x7632, R62 ;  /* 0x00007632313e3816 */ /* 0x000fe4000000003e */
[----:B------:R-:W-:Y:S01]  /*0ea0*/  @P3 SHF.L.U32 R65, R21, 0x10, RZ ;  /* 0x0000001015413819 */ /* 0x000fe200000006ff */
[----:B--2---:R-:W-:Y:S01]  /*0eb0*/  @P3 FMUL.FTZ R66, R63, R66 ;  /* 0x000000423f423220 */ /* 0x004fe20000410000 */
[----:B------:R-:W-:Y:S01]  /*0ec0*/  @P3 SHF.L.U32 R63, R62, 0x10, RZ ;  /* 0x000000103e3f3819 */ /* 0x000fe200000006ff */
[----:B------:R-:W-:Y:S01]  /*0ed0*/  HFMA2 R62, -RZ, RZ, 0, 0 ;  /* 0x00000000ff3e7431 */ /* 0x000fe200000001ff */
[----:B------:R-:W1:Y:S03]  /*0ee0*/  @P3 LDC R85, c[0x0][0x40c] ;  /* 0x00010300ff553b82 */ /* 0x000e660000000800 */
[----:B---3--:R-:W-:Y:S01]  /*0ef0*/  @P3 FMUL.FTZ R64, R63, R84 ;  /* 0x000000543f403220 */ /* 0x008fe20000410000 */
[----:B------:R-:W-:Y:S01]  /*0f00*/  MOV R63, RZ ;  /* 0x000000ff003f7202 */ /* 0x000fe20000000f00 */
[----:B------:R-:W-:Y:S01]  /*0f10*/  @P3 FMUL.FTZ R62, R66, R65 ;  /* 0x00000041423e3220 */ /* 0x000fe20000410000 */
[----:B------:R-:W-:-:S02]  /*0f20*/  @P3 SHF.L.U32 R65, R113, 0x10, RZ ;  /* 0x0000001071413819 */ /* 0x000fc400000006ff */
[----:B------:R-:W2:Y:S01]  /*0f30*/  @P3 LDC R84, c[0x0][0x40c] ;  /* 0x00010300ff543b82 */ /* 0x000ea20000000800 */
[----:B------:R-:W-:Y:S02]  /*0f40*/  @P3 SHF.L.U32 R66, R22, 0x10, RZ ;  /* 0x0000001016423819 */ /* 0x000fe400000006ff */
[----:B------:R-:W-:Y:S01]  /*0f50*/  @P3 FMUL.FTZ R63, R64, R65 ;  /* 0x00000041403f3220 */ /* 0x000fe20000410000 */
[C---:B------:R-:W-:Y:S01]  /*0f60*/  @P3 IMAD.U32 R64, R50.reuse, 0x10000, RZ ;  /* 0x0001000032403824 */ /* 0x040fe200078e00ff */
[----:B------:R-:W-:-:S03]  /*0f70*/  @P3 PRMT R65, R50, 0x7632, R65 ;  /* 0x0000763232413816 */ /* 0x000fc60000000041 */
[----:B0-----:R-:W-:Y:S01]  /*0f80*/  @P3 FMUL.FTZ R67, R64, R67 ;  /* 0x0000004340433220 */ /* 0x001fe20000410000 */
[----:B------:R-:W-:Y:S01]  /*0f90*/  HFMA2 R64, -RZ, RZ, 0, 0 ;  /* 0x00000000ff407431 */ /* 0x000fe200000001ff */
[----:B------:R-:W-:Y:S01]  /*0fa0*/  @P3 SHF.L.U32 R65, R65, 0x10, RZ ;  /* 0x0000001041413819 */ /* 0x000fe200000006ff */
[----:B------:R-:W0:Y:S01]  /*0fb0*/  @P3 LDC R118, c[0x0][0x40c] ;  /* 0x00010300ff763b82 */ /* 0x000e220000000800 */
[----:B------:R-:W-:Y:S01]  /*0fc0*/  @P3 FMUL.FTZ R64, R67, R66 ;  /* 0x0000004243403220 */ /* 0x000fe20000410000 */
[----:B------:R-:W-:Y:S02]  /*0fd0*/  @P3 SHF.L.U32 R67, R112, 0x10, RZ ;  /* 0x0000001070433819 */ /* 0x000fe400000006ff */
[----:B--2---:R-:W-:Y:S01]  /*0fe0*/  @P3 FMUL.FTZ R66, R65, R84 ;  /* 0x0000005441423220 */ /* 0x004fe20000410000 */
[----:B------:R-:W-:Y:S02]  /*0ff0*/  MOV R65, RZ ;  /* 0x000000ff00417202 */ /* 0x000fe40000000f00 */
[----:B------:R-:W-:Y:S01]  /*1000*/  @P3 SHF.L.U32 R84, R23, 0x10, RZ ;  /* 0x0000001017543819 */ /* 0x000fe200000006ff */
[----:B------:R-:W-:Y:S01]  /*1010*/  @P3 FMUL.FTZ R65, R66, R67 ;  /* 0x0000004342413220 */ /* 0x000fe20000410000 */
[----:B------:R-:W-:-:S02]  /*1020*/  @P3 SHF.L.U32 R66, R51, 0x10, RZ ;  /* 0x0000001033423819 */ /* 0x000fc400000006ff */
[----:B------:R-:W-:-:S03]  /*1030*/  @P3 PRMT R67, R51, 0x7632, R67 ;  /* 0x0000763233433816 */ /* 0x000fc60000000043 */
[----:B-1----:R-:W-:Y:S01]  /*1040*/  @P3 FMUL.FTZ R85, R66, R85 ;  /* 0x0000005542553220 */ /* 0x002fe20000410000 */
[----:B------:R-:W-:Y:S01]  /*1050*/  HFMA2 R66, -RZ, RZ, 0, 0 ;  /* 0x00000000ff427431 */ /* 0x000fe200000001ff */
[----:B------:R-:W-:Y:S02]  /*1060*/  @P3 SHF.L.U32 R67, R67, 0x10, RZ ;  /* 0x0000001043433819 */ /* 0x000fe400000006ff */
[----:B------:R-:W-:Y:S01]  /*1070*/  @P3 FMUL.FTZ R66, R85, R84 ;  /* 0x0000005455423220 */ /* 0x000fe20000410000 */
[----:B------:R-:W-:Y:S02]  /*1080*/  @P3 SHF.L.U32 R85, R111, 0x10, RZ ;  /* 0x000000106f553819 */ /* 0x000fe400000006ff */
[----:B0-----:R-:W-:Y:S01]  /*1090*/  @P3 FMUL.FTZ R84, R67, R118 ;  /* 0x0000007643543220 */ /* 0x001fe20000410000 */
[----:B------:R-:W-:-:S03]  /*10a0*/  MOV R67, RZ ;  /* 0x000000ff00437202 */ /* 0x000fc60000000f00 */
[----:B------:R-:W-:-:S07]  /*10b0*/  @P3 FMUL.FTZ R67, R84, R85 ;  /* 0x0000005554433220 */ /* 0x000fce0000410000 */
.L_x_8743:
[----:B------:R-:W-:Y:S05]  /*10c0*/  BSYNC.RECONVERGENT B1 ;  /* 0x0000000000017941 */ /* 0x000fea0003800200 */
.L_x_8741:
[----:B------:R-:W0:Y:S01]  /*10d0*/  LDC.64 R84, c[0x0][0x3a8] ;  /* 0x0000ea00ff547b82 */ /* 0x000e220000000a00 */
[----:B------:R-:W-:Y:S01]  /*10e0*/  IADD3 R117, PT, PT, R117, 0x20, RZ ;  /* 0x0000002075757810 */ /* 0x000fe20007ffe0ff */
[C---:B0-----:R-:W-:Y:S01]  /*10f0*/  IMAD.WIDE.U32 R84, R87.reuse, 0x20, R84 ;  /* 0x0000002057547825 */ /* 0x041fe200078e0054 */
[----:B------:R-:W-:-:S04]  /*1100*/  IADD3 R87, PT, PT, R87, 0x20, RZ ;  /* 0x0000002057577810 */ /* 0x000fc80007ffe0ff */
[----:B------:R0:W-:Y:S04]  /*1110*/  STG.E.128 desc[UR6][R84.64], R60 ;  /* 0x0000003c54007986 */ /* 0x0001e8000c101d06 */
[----:B------:R0:W-:Y:S02]  /*1120*/  STG.E.128 desc[UR6][R84.64+0x10], R64 ;  /* 0x0000104054007986 */ /* 0x0001e4000c101d06 */
.L_x_8738:
[----:B------:R-:W-:Y:S05]  /*1130*/  BSYNC.RECONVERGENT B0 ;  /* 0x0000000000007941 */ /* 0x000fea0003800200 */
.L_x_8737:
        /* <DEDUP_REMOVED lines=10> */
[----:B------:R1:W5:Y:S04]  /*11e0*/  @P0 LDG.E.128 R52, desc[UR6][R68.64] ;  /* 0x0000000644340981 */ /* 0x000368000c1e1d00 */
[----:B------:R1:W5:Y:S01]  /*11f0*/  @P0 LDG.E.128 R56, desc[UR6][R68.64+0x10] ;  /* 0x0000100644380981 */ /* 0x000362000c1e1d00 */
[----:B------:R-:W-:Y:S04]  /*1200*/  BSSY.RECONVERGENT B1, `(.L_x_8746) ;  /* 0x000006b000017945 */ /* 0x000fe80003800200 */
[----:B------:R-:W-:Y:S05]  /*1210*/  @!P0 BRA `(.L_x_8747) ;  /* 0x0000000000d88947 */ /* 0x000fea0003800000 */
[----:B------:R-:W-:-:S13]  /*1220*/  ISETP.GT.AND P0, PT, R86, RZ, PT ;  /* 0x000000ff5600720c */ /* 0x000fda0003f04270 */
[----:B-1----:R-:W1:Y:S01]  /*1230*/  @P0 LDC R70, c[0x0][0x40c] ;  /* 0x00010300ff460b82 */ /* 0x002e620000000800 */
[C---:B-----5:R-:W-:Y:S02]  /*1240*/  @P0 PRMT R68, R48.reuse, 0x7632, R68 ;  /* 0x0000763230440816 */ /* 0x060fe40000000044 */
[----:B------:R-:W-:Y:S02]  /*1250*/  @P0 SHF.L.U32 R69, R48, 0x10, RZ ;  /* 0x0000001030450819 */ /* 0x000fe400000006ff */
[----:B------:R-:W-:Y:S02]  /*1260*/  @P0 SHF.L.U32 R68, R68, 0x10, RZ ;  /* 0x0000001044440819 */ /* 0x000fe400000006ff */
[----:B------:R-:W-:Y:S01]  /*1270*/  @P0 SHF.L.U32 R72, R110, 0x10, RZ ;  /* 0x000000106e480819 */ /* 0x000fe200000006ff */
[----:B------:R-:W2:Y:S08]  /*1280*/  @P0 LDC R71, c[0x0][0x40c] ;  /* 0x00010300ff470b82 */ /* 0x000eb00000000800 */
[----:B------:R-:W3:Y:S08]  /*1290*/  @P0 LDC R74, c[0x0][0x40c] ;  /* 0x00010300ff4a0b82 */ /* 0x000ef00000000800 */
[----:B------:R-:W4:Y:S01]  /*12a0*/  @P0 LDC R75, c[0x0][0x40c] ;  /* 0x00010300ff4b0b82 */ /* 0x000f220000000800 */
[----:B-1----:R-:W-:Y:S01]  /*12b0*/  @P0 FMUL.FTZ R73, R69, R70 ;  /* 0x0000004645490220 */ /* 0x002fe20000410000 */
[----:B------:R-:W-:Y:S01]  /*12c0*/  MOV R69, R53 ;  /* 0x0000003500457202 */ /* 0x000fe20000000f00 */
[----:B--2---:R-:W-:Y:S01]  /*12d0*/  @P0 FMUL.FTZ R70, R68, R71 ;  /* 0x0000004744460220 */ /* 0x004fe20000410000 */
[----:B------:R-:W-:-:S04]  /*12e0*/  @P0 SHF.L.U32 R71, R32, 0x10, RZ ;  /* 0x0000001020470819 */ /* 0x000fc800000006ff */
[----:B0-----:R-:W0:Y:S01]  /*12f0*/  @P0 LDC R85, c[0x0][0x40c] ;  /* 0x00010300ff550b82 */ /* 0x001e220000000800 */
[----:B------:R-:W-:Y:S01]  /*1300*/  MOV R68, R52 ;  /* 0x0000003400447202 */ /* 0x000fe20000000f00 */
[----:B------:R-:W-:Y:S01]  /*1310*/  @P0 FFMA.FTZ R69, R70, R72, R53 ;  /* 0x0000004846450223 */ /* 0x000fe20000010035 */
[----:B------:R-:W-:Y:S01]  /*1320*/  @P0 PRMT R70, R49, 0x7632, R70 ;  /* 0x0000763231460816 */ /* 0x000fe20000000046 */
[----:B------:R-:W-:Y:S01]  /*1330*/  @P0 FFMA.FTZ R68, R73, R71, R52 ;  /* 0x0000004749440223 */ /* 0x000fe20000010034 */
[----:B------:R-:W-:-:S03]  /*1340*/  @P0 SHF.L.U32 R71, R49, 0x10, RZ ;  /* 0x0000001031470819 */ /* 0x000fc600000006ff */
[----:B------:R-:W-:Y:S01]  /*1350*/  @P0 IMAD.U32 R72, R70, 0x10000, RZ ;  /* 0x0001000046480824 */ /* 0x000fe200078e00ff */
[----:B------:R-:W-:Y:S01]  /*1360*/  MOV R70, R54 ;  /* 0x0000003600467202 */ /* 0x000fe20000000f00 */
[----:B---3--:R-:W-:Y:S01]  /*1370*/  @P0 FMUL.FTZ R73, R71, R74 ;  /* 0x0000004a47490220 */ /* 0x008fe20000410000 */
[----:B------:R-:W-:Y:S01]  /*1380*/  @P0 SHF.L.U32 R71, R33, 0x10, RZ ;  /* 0x0000001021470819 */ /* 0x000fe200000006ff */
[----:B------:R-:W1:Y:S01]  /*1390*/  @P0 LDC R74, c[0x0][0x40c] ;  /* 0x00010300ff4a0b82 */ /* 0x000e620000000800 */
[----:B----4-:R-:W-:Y:S01]  /*13a0*/  @P0 FMUL.FTZ R72, R72, R75 ;  /* 0x0000004b48480220 */ /* 0x010fe20000410000 */
[----:B------:R-:W-:Y:S02]  /*13b0*/  @P0 SHF.L.U32 R75, R108, 0x10, RZ ;  /* 0x000000106c4b0819 */ /* 0x000fe400000006ff */
[----:B------:R-:W-:Y:S01]  /*13c0*/  @P0 FFMA.FTZ R70, R73, R71, R54 ;  /* 0x0000004749460223 */ /* 0x000fe20000010036 */
[----:B------:R-:W-:Y:S02]  /*13d0*/  @P0 SHF.L.U32 R73, R109, 0x10, RZ ;  /* 0x000000106d490819 */ /* 0x000fe400000006ff */
[----:B------:R-:W-:-:S03]  /*13e0*/  MOV R71, R55 ;  /* 0x0000003700477202 */ /* 0x000fc60000000f00 */
[----:B------:R-:W-:Y:S01]  /*13f0*/  @P0 FFMA.FTZ R71, R72, R73, R55 ;  /* 0x0000004948470223 */ /* 0x000fe20000010037 */
[----:B------:R-:W-:Y:S02]  /*1400*/  @P0 SHF.L.U32 R72, R50, 0x10, RZ ;  /* 0x0000001032480819 */ /* 0x000fe400000006ff */
[----:B------:R-:W-:-:S03]  /*1410*/  @P0 SHF.L.U32 R73, R34, 0x10, RZ ;  /* 0x0000001022490819 */ /* 0x000fc600000006ff */
[----:B0-----:R-:W-:Y:S01]  /*1420*/  @P0 FMUL.FTZ R85, R72, R85 ;  /* 0x0000005548550220 */ /* 0x001fe20000410000 */
[----:B------:R-:W-:-:S03]  /*1430*/  MOV R72, R56 ;  /* 0x0000003800487202 */ /* 0x000fc60000000f00 */
[----:B------:R-:W-:Y:S01]  /*1440*/  @P0 FFMA.FTZ R72, R85, R73, R56 ;  /* 0x0000004955480223 */ /* 0x000fe20000010038 */
[----:B------:R-:W-:Y:S01]  /*1450*/  @P0 PRMT R73, R50, 0x7632, R73 ;  /* 0x0000763232490816 */ /* 0x000fe20000000049 */
[----:B------:R-:W0:Y:S03]  /*1460*/  @P0 LDC R85, c[0x0][0x40c] ;  /* 0x00010300ff550b82 */ /* 0x000e260000000800 */
[----:B------:R-:W-:-:S05]  /*1470*/  @P0 SHF.L.U32 R73, R73, 0x10, RZ ;  /* 0x0000001049490819 */ /* 0x000fca00000006ff */
[----:B-1----:R-:W-:Y:S01]  /*1480*/  @P0 FMUL.FTZ R74, R73, R74 ;  /* 0x0000004a494a0220 */ /* 0x002fe20000410000 */
[----:B------:R-:W-:-:S03]  /*1490*/  MOV R73, R57 ;  /* 0x0000003900497202 */ /* 0x000fc60000000f00 */
[----:B------:R-:W-:Y:S01]  /*14a0*/  @P0 FFMA.FTZ R73, R74, R75, R57 ;  /* 0x0000004b4a490223 */ /* 0x000fe20000010039 */
[----:B------:R-:W-:Y:S02]  /*14b0*/  @P0 SHF.L.U32 R74, R51, 0x10, RZ ;  /* 0x00000010334a0819 */ /* 0x000fe400000006ff */
[----:B------:R-:W-:-:S03]  /*14c0*/  @P0 SHF.L.U32 R75, R35, 0x10, RZ ;  /* 0x00000010234b0819 */ /* 0x000fc600000006ff */
[----:B0-----:R-:W-:Y:S01]  /*14d0*/  @P0 FMUL.FTZ R85, R74, R85 ;  /* 0x000000554a550220 */ /* 0x001fe20000410000 */
        /* <DEDUP_REMOVED lines=10> */
.L_x_8747:
[----:B-1----:R-:W1:Y:S01]  /*1580*/  @P3 LDC R70, c[0x0][0x40c] ;  /* 0x00010300ff463b82 */ /* 0x002e620000000800 */
[C---:B-----5:R-:W-:Y:S02]  /*1590*/  @P3 PRMT R68, R48.reuse, 0x7632, R68 ;  /* 0x0000763230443816 */ /* 0x060fe40000000044 */
[----:B------:R-:W-:Y:S02]  /*15a0*/  @P3 SHF.L.U32 R69, R48, 0x10, RZ ;  /* 0x0000001030453819 */ /* 0x000fe400000006ff */
[----:B------:R-:W-:Y:S02]  /*15b0*/  @P3 SHF.L.U32 R68, R68, 0x10, RZ ;  /* 0x0000001044443819 */ /* 0x000fe400000006ff */
[----:B------:R-:W-:Y:S01]  /*15c0*/  @P3 SHF.L.U32 R72, R32, 0x10, RZ ;  /* 0x0000001020483819 */ /* 0x000fe200000006ff */
[----:B------:R-:W2:Y:S08]  /*15d0*/  @P3 LDC R73, c[0x0][0x40c] ;  /* 0x00010300ff493b82 */ /* 0x000eb00000000800 */
[----:B------:R-:W3:Y:S08]  /*15e0*/  @P3 LDC R74, c[0x0][0x40c] ;  /* 0x00010300ff4a3b82 */ /* 0x000ef00000000800 */
[----:B0-----:R-:W0:Y:S01]  /*15f0*/  @P3 LDC R84, c[0x0][0x40c] ;  /* 0x00010300ff543b82 */ /* 0x001e220000000800 */
[----:B-1----:R-:W-:Y:S01]  /*1600*/  @P3 FMUL.FTZ R71, R69, R70 ;  /* 0x0000004645473220 */ /* 0x002fe20000410000 */
[----:B--2---:R-:W-:Y:S01]  /*1610*/  @P3 FMUL.FTZ R70, R68, R73 ;  /* 0x0000004944463220 */ /* 0x004fe20000410000 */
[----:B------:R-:W-:-:S02]  /*1620*/  @P3 SHF.L.U32 R73, R110, 0x10, RZ ;  /* 0x000000106e493819 */ /* 0x000fc400000006ff */
[----:B------:R-:W-:-:S03]  /*1630*/  CS2R R68, SRZ ;  /* 0x0000000000447805 */ /* 0x000fc6000001ff00 */
[----:B------:R-:W1:Y:S01]  /*1640*/  @P3 LDC R75, c[0x0][0x40c] ;  /* 0x00010300ff4b3b82 */ /* 0x000e620000000800 */
[----:B------:R-:W-:Y:S01]  /*1650*/  @P3 FMUL.FTZ R68, R71, R72 ;  /* 0x0000004847443220 */ /* 0x000fe20000410000 */
[----:B------:R-:W-:Y:S01]  /*1660*/  @P3 SHF.L.U32 R71, R49, 0x10, RZ ;  /* 0x0000001031473819 */ /* 0x000fe200000006ff */
[----:B------:R-:W-:Y:S01]  /*1670*/  @P3 FMUL.FTZ R69, R73, R70 ;  /* 0x0000004649453220 */ /* 0x000fe20000410000 */
[----:B------:R-:W-:Y:S02]  /*1680*/  @P3 PRMT R70, R49, 0x7632, R70 ;  /* 0x0000763231463816 */ /* 0x000fe40000000046 */
[----:B------:R-:W-:Y:S01]  /*1690*/  @P3 SHF.L.U32 R73, R33, 0x10, RZ ;  /* 0x0000001021493819 */ /* 0x000fe200000006ff */
[----:B---3--:R-:W-:Y:S01]  /*16a0*/  @P3 FMUL.FTZ R74, R71, R74 ;  /* 0x0000004a474a3220 */ /* 0x008fe20000410000 */
[----:B------:R-:W2:Y:S01]  /*16b0*/  @P3 LDC R85, c[0x0][0x40c] ;  /* 0x00010300ff553b82 */ /* 0x000ea20000000800 */
[----:B------:R-:W-:Y:S02]  /*16c0*/  @P3 IMAD.U32 R71, R70, 0x10000, RZ ;  /* 0x0001000046473824 */ /* 0x000fe400078e00ff */
[----:B------:R-:W-:-:S02]  /*16d0*/  HFMA2 R70, -RZ, RZ, 0, 0 ;  /* 0x00000000ff467431 */ /* 0x000fc400000001ff */
[----:B0-----:R-:W-:Y:S01]  /*16e0*/  @P3 FMUL.FTZ R72, R71, R84 ;  /* 0x0000005447483220 */ /* 0x001fe20000410000 */
[----:B------:R-:W-:Y:S02]  /*16f0*/  MOV R71, RZ ;  /* 0x000000ff00477202 */ /* 0x000fe40000000f00 */
[----:B------:R-:W0:Y:S01]  /*1700*/  @P3 LDC R84, c[0x0][0x40c] ;  /* 0x00010300ff543b82 */ /* 0x000e220000000800 */
[----:B------:R-:W-:Y:S01]  /*1710*/  @P3 FMUL.FTZ R70, R74, R73 ;  /* 0x000000494a463220 */ /* 0x000fe20000410000 */
[----:B------:R-:W-:Y:S02]  /*1720*/  @P3 SHF.L.U32 R73, R109, 0x10, RZ ;  /* 0x000000106d493819 */ /* 0x000fe400000006ff */
[----:B------:R-:W-:-:S03]  /*1730*/  @P3 SHF.L.U32 R74, R34, 0x10, RZ ;  /* 0x00000010224a3819 */ /* 0x000fc600000006ff */
[----:B------:R-:W-:Y:S01]  /*1740*/  @P3 FMUL.FTZ R71, R73, R72 ;  /* 0x0000004849473220 */ /* 0x000fe20000410000 */
[C---:B------:R-:W-:Y:S01]  /*1750*/  @P3 SHF.L.U32 R72, R50.reuse, 0x10, RZ ;  /* 0x0000001032483819 */ /* 0x040fe200000006ff */
[----:B------:R-:W3:Y:S01]  /*1760*/  @P3 LDC R118, c[0x0][0x40c] ;  /* 0x00010300ff763b82 */ /* 0x000ee20000000800 */
[----:B------:R-:W-:-:S03]  /*1770*/  @P3 PRMT R73, R50, 0x7632, R73 ;  /* 0x0000763232493816 */ /* 0x000fc60000000049 */
[----:B-1----:R-:W-:Y:S01]  /*1780*/  @P3 FMUL.FTZ R75, R72, R75 ;  /* 0x0000004b484b3220 */ /* 0x002fe20000410000 */
[----:B------:R-:W-:Y:S01]  /*1790*/  HFMA2 R72, -RZ, RZ, 0, 0 ;  /* 0x00000000ff487431 */ /* 0x000fe200000001ff */
[----:B------:R-:W-:Y:S02]  /*17a0*/  @P3 SHF.L.U32 R73, R73, 0x10, RZ ;  /* 0x0000001049493819 */ /* 0x000fe400000006ff */
[----:B------:R-:W-:Y:S01]  /*17b0*/  @P3 FMUL.FTZ R72, R75, R74 ;  /* 0x0000004a4b483220 */ /* 0x000fe20000410000 */
[----:B------:R-:W-:Y:S02]  /*17c0*/  @P3 SHF.L.U32 R75, R108, 0x10, RZ ;  /* 0x000000106c4b3819 */ /* 0x000fe400000006ff */
[----:B0-----:R-:W-:Y:S01]  /*17d0*/  @P3 FMUL.FTZ R74, R73, R84 ;  /* 0x00000054494a3220 */ /* 0x001fe20000410000 */
[----:B------:R-:W-:Y:S02]  /*17e0*/  MOV R73, RZ ;  /* 0x000000ff00497202 */ /* 0x000fe40000000f00 */
[----:B------:R-:W-:Y:S01]  /*17f0*/  @P3 SHF.L.U32 R84, R35, 0x10, RZ ;  /* 0x0000001023543819 */ /* 0x000fe200000006ff */
[----:B------:R-:W-:Y:S01]  /*1800*/  @P3 FMUL.FTZ R73, R75, R74 ;  /* 0x0000004a4b493220 */ /* 0x000fe20000410000 */
[----:B------:R-:W-:-:S02]  /*1810*/  @P3 SHF.L.U32 R74, R51, 0x10, RZ ;  /* 0x00000010334a3819 */ /* 0x000fc400000006ff */
[----:B------:R-:W-:-:S03]  /*1820*/  @P3 PRMT R75, R51, 0x7632, R75 ;  /* 0x00007632334b3816 */ /* 0x000fc6000000004b */
[----:B--2---:R-:W-:Y:S01]  /*1830*/  @P3 FMUL.FTZ R85, R74, R85 ;  /* 0x000000554a553220 */ /* 0x004fe20000410000 */
[----:B------:R-:W-:Y:S01]  /*1840*/  HFMA2 R74, -RZ, RZ, 0, 0 ;  /* 0x00000000ff4a7431 */ /* 0x000fe200000001ff */
[----:B------:R-:W-:Y:S02]  /*1850*/  @P3 SHF.L.U32 R75, R75, 0x10, RZ ;  /* 0x000000104b4b3819 */ /* 0x000fe400000006ff */
[----:B------:R-:W-:Y:S01]  /*1860*/  @P3 FMUL.FTZ R74, R85, R84 ;  /* 0x00000054554a3220 */ /* 0x000fe20000410000 */
[----:B------:R-:W-:Y:S02]  /*1870*/  @P3 SHF.L.U32 R85, R107, 0x10, RZ ;  /* 0x000000106b553819 */ /* 0x000fe400000006ff */
[----:B---3--:R-:W-:Y:S01]  /*1880*/  @P3 FMUL.FTZ R84, R75, R118 ;  /* 0x000000764b543220 */ /* 0x008fe20000410000 */
[----:B------:R-:W-:-:S03]  /*1890*/  MOV R75, RZ ;  /* 0x000000ff004b7202 */ /* 0x000fc60000000f00 */
[----:B------:R-:W-:-:S07]  /*18a0*/  @P3 FMUL.FTZ R75, R85, R84 ;  /* 0x00000054554b3220 */ /* 0x000fce0000410000 */
.L_x_8748:
[----:B------:R-:W-:Y:S05]  /*18b0*/  BSYNC.RECONVERGENT B1 ;  /* 0x0000000000017941 */ /* 0x000fea0003800200 */
.L_x_8746:
[----:B------:R-:W0:Y:S01]  /*18c0*/  LDC.64 R84, c[0x0][0x3a8] ;  /* 0x0000ea00ff547b82 */ /* 0x000e220000000a00 */
[----:B------:R-:W-:Y:S01]  /*18d0*/  IADD3 R117, PT, PT, R117, 0x20, RZ ;  /* 0x0000002075757810 */ /* 0x000fe20007ffe0ff */
[C---:B0-----:R-:W-:Y:S01]  /*18e0*/  IMAD.WIDE.U32 R84, R87.reuse, 0x20, R84 ;  /* 0x0000002057547825 */ /* 0x041fe200078e0054 */
[----:B------:R-:W-:-:S04]  /*18f0*/  IADD3 R87, PT, PT, R87, 0x20, RZ ;  /* 0x0000002057577810 */ /* 0x000fc80007ffe0ff */
[----:B------:R1:W-:Y:S04]  /*1900*/  STG.E.128 desc[UR6][R84.64], R68 ;  /* 0x0000004454007986 */ /* 0x0003e8000c101d06 */
[----:B------:R1:W-:Y:S02]  /*1910*/  STG.E.128 desc[UR6][R84.64+0x10], R72 ;  /* 0x0000104854007986 */ /* 0x0003e4000c101d06 */
.L_x_8745:
[----:B------:R-:W-:Y:S05]  /*1920*/  BSYNC.RECONVERGENT B0 ;  /* 0x0000000000007941 */ /* 0x000fea0003800200 */
.L_x_8744:
        /* <DEDUP_REMOVED lines=10> */
[----:B------:R2:W5:Y:S04]  /*19d0*/  @P0 LDG.E.128 R52, desc[UR6][R76.64] ;  /* 0x000000064c340981 */ /* 0x000568000c1e1d00 */
[----:B------:R2:W5:Y:S01]  /*19e0*/  @P0 LDG.E.128 R56, desc[UR6][R76.64+0x10] ;  /* 0x000010064c380981 */ /* 0x000562000c1e1d00 */
[----:B------:R-:W-:Y:S04]  /*19f0*/  BSSY.RECONVERGENT B1, `(.L_x_8751) ;  /* 0x000006c000017945 */ /* 0x000fe80003800200 */
[----:B------:R-:W-:Y:S05]  /*1a00*/  @!P0 BRA `(.L_x_8752) ;  /* 0x0000000000d88947 */ /* 0x000fea0003800000 */
[----:B------:R-:W-:Y:S02]  /*1a10*/  ISETP.GT.AND P0, PT, R86, RZ, PT ;  /* 0x000000ff5600720c */ /* 0x000fe40003f04270 */
[----:B--2--5:R-:W-:-:S11]  /*1a20*/  MOV R76, R52 ;  /* 0x00000034004c7202 */ /* 0x024fd60000000f00 */
[----:B------:R-:W2:Y:S01]  /*1a30*/  @P0 LDC R80, c[0x0][0x40c] ;  /* 0x00010300ff500b82 */ /* 0x000ea20000000800 */
[C---:B------:R-:W-:Y:S02]  /*1a40*/  @P0 PRMT R77, R48.reuse, 0x7632, R77 ;  /* 0x00007632304d0816 */ /* 0x040fe4000000004d */
[----:B------:R-:W-:Y:S02]  /*1a50*/  @P0 SHF.L.U32 R79, R48, 0x10, RZ ;  /* 0x00000010304f0819 */ /* 0x000fe400000006ff */
[----:B------:R-:W-:Y:S01]  /*1a60*/  @P0 SHF.L.U32 R78, R77, 0x10, RZ ;  /* 0x000000104d4e0819 */ /* 0x000fe200000006ff */
[----:B------:R-:W-:Y:S02]  /*1a70*/  @P0 IMAD.U32 R77, R44, 0x10000, RZ ;  /* 0x000100002c4d0824 */ /* 0x000fe400078e00ff */
[----:B------:R-:W3:Y:S08]  /*1a80*/  @P0 LDC R81, c[0x0][0x40c] ;  /* 0x00010300ff510b82 */ /* 0x000ef00000000800 */
[----:B01----:R-:W0:Y:S08]  /*1a90*/  @P0 LDC R85, c[0x0][0x40c] ;  /* 0x00010300ff550b82 */ /* 0x003e300000000800 */
[----:B------:R-:W1:Y:S01]  /*1aa0*/  @P0 LDC R82, c[0x0][0x40c] ;  /* 0x00010300ff520b82 */ /* 0x000e620000000800 */
[----:B--2---:R-:W-:-:S04]  /*1ab0*/  @P0 FMUL.FTZ R79, R79, R80 ;  /* 0x000000504f4f0220 */ /* 0x004fc80000410000 */
[----:B------:R-:W-:Y:S01]  /*1ac0*/  @P0 FFMA.FTZ R76, R79, R77, R52 ;  /* 0x0000004d4f4c0223 */ /* 0x000fe20000010034 */
[----:B------:R-:W-:Y:S02]  /*1ad0*/  @P0 PRMT R79, R49, 0x7632, R79 ;  /* 0x00007632314f0816 */ /* 0x000fe4000000004f */
[----:B------:R-:W2:Y:S01]  /*1ae0*/  @P0 LDC R84, c[0x0][0x40c] ;  /* 0x00010300ff540b82 */ /* 0x000ea20000000800 */
[----:B---3--:R-:W-:Y:S01]  /*1af0*/  @P0 FMUL.FTZ R78, R78, R81 ;  /* 0x000000514e4e0220 */ /* 0x008fe20000410000 */
[----:B------:R-:W-:Y:S02]  /*1b00*/  @P0 SHF.L.U32 R80, R79, 0x10, RZ ;  /* 0x000000104f500819 */ /* 0x000fe400000006ff */
[----:B------:R-:W-:Y:S02]  /*1b10*/  @P0 SHF.L.U32 R81, R49, 0x10, RZ ;  /* 0x0000001031510819 */ /* 0x000fe400000006ff */
[----:B------:R-:W-:Y:S01]  /*1b20*/  @P0 SHF.L.U32 R79, R106, 0x10, RZ ;  /* 0x000000106a4f0819 */ /* 0x000fe200000006ff */
[----:B0-----:R-:W-:Y:S01]  /*1b30*/  @P0 FMUL.FTZ R80, R80, R85 ;  /* 0x0000005550500220 */ /* 0x001fe20000410000 */
[----:B------:R-:W0:Y:S01]  /*1b40*/  @P0 LDC R117, c[0x0][0x40c] ;  /* 0x00010300ff750b82 */ /* 0x000e220000000800 */
[----:B------:R-:W-:-:S02]  /*1b50*/  MOV R77, R53 ;  /* 0x00000035004d7202 */ /* 0x000fc40000000f00 */
[----:B------:R-:W-:Y:S01]  /*1b60*/  @P0 FFMA.FTZ R77, R78, R79, R53 ;  /* 0x0000004f4e4d0223 */ /* 0x000fe20000010035 */
[----:B------:R-:W-:Y:S02]  /*1b70*/  MOV R78, R54 ;  /* 0x00000036004e7202 */ /* 0x000fe40000000f00 */
[----:B------:R-:W-:Y:S01]  /*1b80*/  MOV R79, R55 ;  /* 0x00000037004f7202 */ /* 0x000fe20000000f00 */
[----:B-1----:R-:W-:Y:S01]  /*1b90*/  @P0 FMUL.FTZ R83, R81, R82 ;  /* 0x0000005251530220 */ /* 0x002fe20000410000 */
[----:B------:R-:W1:Y:S01]  /*1ba0*/  @P0 LDC R85, c[0x0][0x40c] ;  /* 0x00010300ff550b82 */ /* 0x000e620000000800 */
[----:B------:R-:W-:Y:S02]  /*1bb0*/  @P0 SHF.L.U32 R81, R45, 0x10, RZ ;  /* 0x000000102d510819 */ /* 0x000fe400000006ff */
[----:B------:R-:W-:-:S03]  /*1bc0*/  @P0 SHF.L.U32 R82, R105, 0x10, RZ ;  /* 0x0000001069520819 */ /* 0x000fc600000006ff */
[----:B------:R-:W-:Y:S01]  /*1bd0*/  @P0 FFMA.FTZ R78, R83, R81, R54 ;  /* 0x00000051534e0223 */ /* 0x000fe20000010036 */
[----:B------:R-:W-:Y:S01]  /*1be0*/  @P0 SHF.L.U32 R81, R50, 0x10, RZ ;  /* 0x0000001032510819 */ /* 0x000fe200000006ff */
[----:B------:R-:W-:Y:S01]  /*1bf0*/  @P0 FFMA.FTZ R79, R80, R82, R55 ;  /* 0x00000052504f0223 */ /* 0x000fe20000010037 */
[----:B------:R-:W-:-:S03]  /*1c00*/  @P0 PRMT R80, R50, 0x7632, R80 ;  /* 0x0000763232500816 */ /* 0x000fc60000000050 */
[----:B--2---:R-:W-:Y:S01]  /*1c10*/  @P0 FMUL.FTZ R83, R81, R84 ;  /* 0x0000005451530220 */ /* 0x004fe20000410000 */
[----:B------:R-:W-:Y:S02]  /*1c20*/  @P0 SHF.L.U32 R81, R46, 0x10, RZ ;  /* 0x000000102e510819 */ /* 0x000fe400000006ff */
[----:B------:R-:W-:Y:S02]  /*1c30*/  @P0 SHF.L.U32 R82, R80, 0x10, RZ ;  /* 0x0000001050520819 */ /* 0x000fe400000006ff */
[----:B------:R-:W-:Y:S01]  /*1c40*/  MOV R80, R56 ;  /* 0x0000003800507202 */ /* 0x000fe20000000f00 */
[----:B------:R-:W-:Y:S01]  /*1c50*/  @P0 FFMA.FTZ R80, R83, R81, R56 ;  /* 0x0000005153500223 */ /* 0x000fe20000010038 */
[----:B------:R-:W-:Y:S02]  /*1c60*/  @P0 SHF.L.U32 R83, R104, 0x10, RZ ;  /* 0x0000001068530819 */ /* 0x000fe400000006ff */
[----:B------:R-:W-:Y:S02]  /*1c70*/  @P0 SHF.L.U32 R84, R51, 0x10, RZ ;  /* 0x0000001033540819 */ /* 0x000fe400000006ff */
[----:B------:R-:W-:Y:S01]  /*1c80*/  MOV R81, R57 ;  /* 0x0000003900517202 */ /* 0x000fe20000000f00 */
[----:B-1----:R-:W-:-:S02]  /*1c90*/  @P0 FMUL.FTZ R82, R82, R85 ;  /* 0x0000005552520220 */ /* 0x002fc40000410000 */
[----:B0-----:R-:W-:Y:S02]  /*1ca0*/  @P0 FMUL.FTZ R117, R84, R117 ;  /* 0x0000007554750220 */ /* 0x001fe40000410000 */
[----:B------:R-:W-:Y:S01]  /*1cb0*/  @P0 FFMA.FTZ R81, R82, R83, R57 ;  /* 0x0000005352510223 */ /* 0x000fe20000010039 */
[----:B------:R-:W-:Y:S02]  /*1cc0*/  @P0 SHF.L.U32 R83, R47, 0x10, RZ ;  /* 0x000000102f530819 */ /* 0x000fe400000006ff */
[----:B------:R-:W-:-:S03]  /*1cd0*/  MOV R82, R58 ;  /* 0x0000003a00527202 */ /* 0x000fc60000000f00 */
[----:B------:R-:W-:Y:S01]  /*1ce0*/  @P0 FFMA.FTZ R82, R117, R83, R58 ;  /* 0x0000005375520223 */ /* 0x000fe2000001003a */
[----:B------:R-:W-:Y:S01]  /*1cf0*/  MOV R83, R59 ;  /* 0x0000003b00537202 */ /* 0x000fe20000000f00 */
[----:B------:R-:W-:Y:S06]  /*1d00*/  @!P0 BRA `(.L_x_8753) ;  /* 0x0000000000e88947 */ /* 0x000fec0003800000 */
[----:B------:R-:W-:Y:S02]  /*1d10*/  PRMT R83, R51, 0x7632, R83 ;  /* 0x0000763233537816 */ /* 0x000fe40000000053 */
[----:B------:R-:W-:Y:S02]  /*1d20*/  SHF.L.U32 R85, R103, 0x10, RZ ;  /* 0x0000001067557819 */ /* 0x000fe400000006ff */
[----:B------:R-:W-:-:S05]  /*1d30*/  SHF.L.U32 R83, R83, 0x10, RZ ;  /* 0x0000001053537819 */ /* 0x000fca00000006ff */
[----:B------:R-:W-:-:S04]  /*1d40*/  FMUL.FTZ R84, R83, UR10 ;  /* 0x0000000a53547c20 */ /* 0x000fc80008410000 */
[----:B------:R-:W-:Y:S01]  /*1d50*/  FFMA.FTZ R83, R84, R85, R59 ;  /* 0x0000005554537223 */ /* 0x000fe2000001003b */
[----:B------:R-:W-:Y:S06]  /*1d60*/  BRA `(.L_x_8753) ;  /* 0x0000000000d07947 */ /* 0x000fec0003800000 */
.L_x_8752:
[----:B--2---:R-:W2:Y:S01]  /*1d70*/  @P3 LDC R77, c[0x0][0x40c] ;  /* 0x00010300ff4d3b82 */ /* 0x004ea20000000800 */
[----:B-----5:R-:W-:Y:S01]  /*1d80*/  @P3 SHF.L.U32 R76, R48, 0x10, RZ ;  /* 0x00000010304c3819 */ /* 0x020fe200000006ff */
[----:B------:R-:W-:Y:S01]  /*1d90*/  @P3 IMAD.U32 R79, R44, 0x10000, RZ ;  /* 0x000100002c4f3824 */ /* 0x000fe200078e00ff */
[----:B------:R-:W-:-:S05]  /*1da0*/  @P3 SHF.L.U32 R82, R49, 0x10, RZ ;  /* 0x0000001031523819 */ /* 0x000fca00000006ff */
[----:B------:R-:W3:Y:S08]  /*1db0*/  @P3 LDC R83, c[0x0][0x40c] ;  /* 0x00010300ff533b82 */ /* 0x000ef00000000800 */
[----:B01----:R-:W0:Y:S01]  /*1dc0*/  @P3 LDC R85, c[0x0][0x40c] ;  /* 0x00010300ff553b82 */ /* 0x003e220000000800 */
[----:B--2---:R-:W-:Y:S01]  /*1dd0*/  @P3 FMUL.FTZ R78, R76, R77 ;  /* 0x0000004d4c4e3220 */ /* 0x004fe20000410000 */
[----:B------:R-:W-:-:S06]  /*1de0*/  HFMA2 R76, -RZ, RZ, 0, 0 ;  /* 0x00000000ff4c7431 */ /* 0x000fcc00000001ff */
[----:B------:R-:W1:Y:S01]  /*1df0*/  @P3 LDC R80, c[0x0][0x40c] ;  /* 0x00010300ff503b82 */ /* 0x000e620000000800 */
[----:B------:R-:W-:Y:S01]  /*1e00*/  @P3 PRMT R77, R48, 0x7632, R77 ;  /* 0x00007632304d3816 */ /* 0x000fe2000000004d */
[----:B------:R-:W-:-:S03]  /*1e10*/  @P3 FMUL.FTZ R76, R78, R79 ;  /* 0x0000004f4e4c3220 */ /* 0x000fc60000410000 */
[----:B------:R-:W-:Y:S02]  /*1e20*/  @P3 SHF.L.U32 R78, R77, 0x10, RZ ;  /* 0x000000104d4e3819 */ /* 0x000fe400000006ff */
[----:B------:R-:W-:Y:S01]  /*1e30*/  @P3 SHF.L.U32 R79, R106, 0x10, RZ ;  /* 0x000000106a4f3819 */ /* 0x000fe200000006ff */
[----:B------:R-:W2:Y:S01]  /*1e40*/  @P3 LDC R81, c[0x0][0x40c] ;  /* 0x00010300ff513b82 */ /* 0x000ea20000000800 */
[----:B------:R-:W-:Y:S01]  /*1e50*/  MOV R77, RZ ;  /* 0x000000ff004d7202 */ /* 0x000fe20000000f00 */
[----:B---3--:R-:W-:Y:S01]  /*1e60*/  @P3 FMUL.FTZ R78, R78, R83 ;  /* 0x000000534e4e3220 */ /* 0x008fe20000410000 */
[----:B0-----:R-:W-:-:S03]  /*1e70*/  @P3 FMUL.FTZ R82, R82, R85 ;  /* 0x0000005552523220 */ /* 0x001fc60000410000 */
[----:B------:R-:W-:Y:S01]  /*1e80*/  @P3 FMUL.FTZ R77, R79, R78 ;  /* 0x0000004e4f4d3220 */ /* 0x000fe20000410000 */
[----:B------:R-:W-:Y:S01]  /*1e90*/  @P3 PRMT R79, R49, 0x7632, R79 ;  /* 0x00007632314f3816 */ /* 0x000fe2000000004f */
[----:B------:R-:W-:Y:S01]  /*1ea0*/  HFMA2 R78, -RZ, RZ, 0, 0 ;  /* 0x00000000ff4e7431 */ /* 0x000fe200000001ff */
[----:B------:R-:W-:Y:S01]  /*1eb0*/  @P3 SHF.L.U32 R85, R45, 0x10, RZ ;  /* 0x000000102d553819 */ /* 0x000fe200000006ff */
[----:B------:R-:W0:Y:S01]  /*1ec0*/  @P3 LDC R84, c[0x0][0x40c] ;  /* 0x00010300ff543b82 */ /* 0x000e220000000800 */
[----:B------:R-:W-:Y:S02]  /*1ed0*/  @P3 SHF.L.U32 R83, R79, 0x10, RZ ;  /* 0x000000104f533819 */ /* 0x000fe400000006ff */
[----:B------:R-:W-:Y:S01]  /*1ee0*/  MOV R79, RZ ;  /* 0x000000ff004f7202 */ /* 0x000fe20000000f00 */
[----:B------:R-:W-:Y:S01]  /*1ef0*/  @P3 FMUL.FTZ R78, R82, R85 ;  /* 0x00000055524e3220 */ /* 0x000fe20000410000 */
[----:B------:R-:W-:Y:S01]  /*1f00*/  @P3 SHF.L.U32 R85, R105, 0x10, RZ ;  /* 0x0000001069553819 */ /* 0x000fe200000006ff */
[----:B-1----:R-:W-:Y:S01]  /*1f10*/  @P3 FMUL.FTZ R80, R83, R80 ;  /* 0x0000005053503220 */ /* 0x002fe20000410000 */
[----:B------:R-:W-:Y:S01]  /*1f20*/  @P3 SHF.L.U32 R82, R50, 0x10, RZ ;  /* 0x0000001032523819 */ /* 0x000fe200000006ff */
[----:B------:R-:W1:Y:S01]  /*1f30*/  @P3 LDC R86, c[0x0][0x40c] ;  /* 0x00010300ff563b82 */ /* 0x000e620000000800 */
[----:B------:R-:W-:Y:S01]  /*1f40*/  @P3 SHF.L.U32 R83, R46, 0x10, RZ ;  /* 0x000000102e533819 */ /* 0x000fe200000006ff */
[----:B------:R-:W-:Y:S01]  /*1f50*/  @P3 FMUL.FTZ R79, R85, R80 ;  /* 0x00000050554f3220 */ /* 0x000fe20000410000 */
[----:B------:R-:W-:Y:S01]  /*1f60*/  @P3 PRMT R80, R50, 0x7632, R80 ;  /* 0x0000763232503816 */ /* 0x000fe20000000050 */
[----:B--2---:R-:W-:-:S03]  /*1f70*/  @P3 FMUL.FTZ R82, R82, R81 ;  /* 0x0000005152523220 */ /* 0x004fc60000410000 */
[----:B------:R-:W-:Y:S01]  /*1f80*/  @P3 SHF.L.U32 R81, R80, 0x10, RZ ;  /* 0x0000001050513819 */ /* 0x000fe200000006ff */
[----:B------:R-:W2:Y:S01]  /*1f90*/  @P3 LDC R85, c[0x0][0x40c] ;  /* 0x00010300ff553b82 */ /* 0x000ea20000000800 */
[----:B------:R-:W-:Y:S02]  /*1fa0*/  HFMA2 R80, -RZ, RZ, 0, 0 ;  /* 0x00000000ff507431 */ /* 0x000fe400000001ff */
[----:B------:R-:W-:Y:S01]  /*1fb0*/  @P3 FMUL.FTZ R80, R82, R83 ;  /* 0x0000005352503220 */ /* 0x000fe20000410000 */
[----:B------:R-:W-:Y:S01]  /*1fc0*/  @P3 SHF.L.U32 R83, R104, 0x10, RZ ;  /* 0x0000001068533819 */ /* 0x000fe200000006ff */
[----:B0-----:R-:W-:Y:S01]  /*1fd0*/  @P3 FMUL.FTZ R82, R81, R84 ;  /* 0x0000005451523220 */ /* 0x001fe20000410000 */
[----:B------:R-:W-:Y:S02]  /*1fe0*/  MOV R81, RZ ;  /* 0x000000ff00517202 */ /* 0x000fe40000000f00 */
[----:B------:R-:W-:Y:S01]  /*1ff0*/  @P3 SHF.L.U32 R84, R47, 0x10, RZ ;  /* 0x000000102f543819 */ /* 0x000fe200000006ff */
[----:B------:R-:W-:Y:S01]  /*2000*/  @P3 FMUL.FTZ R81, R83, R82 ;  /* 0x0000005253513220 */ /* 0x000fe20000410000 */
[----:B------:R-:W-:-:S02]  /*2010*/  @P3 SHF.L.U32 R82, R51, 0x10, RZ ;  /* 0x0000001033523819 */ /* 0x000fc400000006ff */
[----:B------:R-:W-:-:S04]  /*2020*/  @P3 PRMT R83, R51, 0x7632, R83 ;  /* 0x0000763233533816 */ /* 0x000fc80000000053 */
[----:B------:R-:W-:Y:S01]  /*2030*/  @P3 SHF.L.U32 R83, R83, 0x10, RZ ;  /* 0x0000001053533819 */ /* 0x000fe200000006ff */
[----:B--2---:R-:W-:Y:S01]  /*2040*/  @P3 FMUL.FTZ R85, R82, R85 ;  /* 0x0000005552553220 */ /* 0x004fe20000410000 */
[----:B------:R-:W-:-:S03]  /*2050*/  HFMA2 R82, -RZ, RZ, 0, 0 ;  /* 0x00000000ff527431 */ /* 0x000fc600000001ff */
[----:B------:R-:W-:Y:S01]  /*2060*/  @P3 FMUL.FTZ R82, R85, R84 ;  /* 0x0000005455523220 */ /* 0x000fe20000410000 */
[----:B------:R-:W-:Y:S01]  /*2070*/  @P3 SHF.L.U32 R85, R103, 0x10, RZ ;  /* 0x0000001067553819 */ /* 0x000fe200000006ff */
[----:B-1----:R-:W-:Y:S01]  /*2080*/  @P3 FMUL.FTZ R84, R83, R86 ;  /* 0x0000005653543220 */ /* 0x002fe20000410000 */
[----:B------:R-:W-:-:S03]  /*2090*/  IMAD.MOV.U32 R83, RZ, RZ, RZ ;  /* 0x000000ffff537224 */ /* 0x000fc600078e00ff */
[----:B------:R-:W-:-:S07]  /*20a0*/  @P3 FMUL.FTZ R83, R85, R84 ;  /* 0x0000005455533220 */ /* 0x000fce0000410000 */
.L_x_8753:
[----:B------:R-:W-:Y:S05]  /*20b0*/  BSYNC.RECONVERGENT B1 ;  /* 0x0000000000017941 */ /* 0x000fea0003800200 */
.L_x_8751:
[----:B------:R-:W0:Y:S02]  /*20c0*/  LDC.64 R84, c[0x0][0x3a8] ;  /* 0x0000ea00ff547b82 */ /* 0x000e240000000a00 */
[----:B0-----:R-:W-:-:S05]  /*20d0*/  IMAD.WIDE.U32 R84, R87, 0x20, R84 ;  /* 0x0000002057547825 */ /* 0x001fca00078e0054 */
[----:B------:R2:W-:Y:S04]  /*20e0*/  STG.E.128 desc[UR6][R84.64], R76 ;  /* 0x0000004c54007986 */ /* 0x0005e8000c101d06 */
[----:B------:R2:W-:Y:S02]  /*20f0*/  STG.E.128 desc[UR6][R84.64+0x10], R80 ;  /* 0x0000105054007986 */ /* 0x0005e4000c101d06 */
.L_x_8750:
[----:B------:R-:W-:Y:S05]  /*2100*/  BSYNC.RECONVERGENT B0 ;  /* 0x0000000000007941 */ /* 0x000fea0003800200 */
.L_x_8749:
        /* <DEDUP_REMOVED lines=100> */
.L_x_8773:
        /* <DEDUP_REMOVED lines=34> */
[--C-:B------:R-:W-:Y:S01]  /*2970*/  FADD.FTZ R85, R61, -R119.reuse ;  /* 0x800000773d557221 */ /* 0x100fe20000010000 */
[----:B------:R-:W-:Y:S01]  /*2980*/  FADD.FTZ R87, R63, -R119 ;  /* 0x800000773f577221 */ /* 0x000fe20000010000 */
[----:B------:R-:W-:-:S02]  /*2990*/  SHF.L.U32 R117, R18, 0x10, RZ ;  /* 0x0000001012757819 */ /* 0x000fc400000006ff */
[C---:B------:R-:W-:Y:S01]  /*29a0*/  FMUL.FTZ R85, R118.reuse, R85 ;  /* 0x0000005576557220 */ /* 0x040fe20000410000 */
[----:B------:R-:W-:Y:S01]  /*29b0*/  FMUL.FTZ R87, R118, R87 ;  /* 0x0000005776577220 */ /* 0x000fe20000410000 */
[----:B0-----:R-:W-:Y:S02]  /*29c0*/  SHF.L.U32 R122, R97, 0x10, RZ ;  /* 0x00000010617a7819 */ /* 0x001fe400000006ff */
        /* <DEDUP_REMOVED lines=8> */
[----:B------:R-:W-:-:S03]  /*2a50*/  SHF.L.U32 R116, R98, 0x10, RZ ;  /* 0x0000001062747819 */ /* 0x000fc600000006ff */
[----:B------:R-:W-:Y:S01]  /*2a60*/  FFMA.FTZ R120, R87, R120, R86 ;  /* 0x0000007857787223 */ /* 0x000fe20000010056 */
[----:B------:R-:W-:-:S04]  /*2a70*/  FADD.FTZ R87, R64, -R119 ;  /* 0x8000007740577221 */ /* 0x000fc80000010000 */
[----:B------:R-:W-:Y:S01]  /*2a80*/  FMUL.FTZ R86, R118, R87 ;  /* 0x0000005776567220 */ /* 0x000fe20000410000 */
[----:B------:R-:W-:Y:S02]  /*2a90*/  SHF.L.U32 R87, R14, 0x10, RZ ;  /* 0x000000100e577819 */ /* 0x000fe400000006ff */
[----:B------:R-:W-:-:S03]  /*2aa0*/  F2FP.BF16.F32.PACK_AB R85, R120, R85 ;  /* 0x000000557855723e */ /* 0x000fc600000010ff */
[----:B------:R-:W-:Y:S01]  /*2ab0*/  FFMA.FTZ R86, R86, R87, R117 ;  /* 0x0000005756567223 */ /* 0x000fe20000010075 */
[----:B------:R-:W-:-:S04]  /*2ac0*/  FADD.FTZ R87, R65, -R119 ;  /* 0x8000007741577221 */ /* 0x000fc80000010000 */
[----:B------:R-:W-:-:S04]  /*2ad0*/  FMUL.FTZ R87, R118, R87 ;  /* 0x0000005776577220 */ /* 0x000fc80000410000 */
        /* <DEDUP_REMOVED lines=9> */
[----:B------:R-:W-:-:S05]  /*2b70*/  FFMA.FTZ R116, R123, R116, R122 ;  /* 0x000000747b747223 */ /* 0x000fca000001007a */
[----:B------:R-:W-:Y:S02]  /*2b80*/  F2FP.BF16.F32.PACK_AB R87, R116, R87 ;  /* 0x000000577457723e */ /* 0x000fe400000010ff */
[----:B------:R-:W0:Y:S02]  /*2b90*/  LDC.64 R116, c[0x0][0x428] ;  /* 0x00010a00ff747b82 */ /* 0x000e240000000a00 */
[C---:B0-----:R-:W-:Y:S01]  /*2ba0*/  IMAD.WIDE.U32 R116, R115.reuse, 0x10, R116 ;  /* 0x0000001073747825 */ /* 0x041fe200078e0074 */
[----:B------:R-:W-:-:S04]  /*2bb0*/  IADD3 R115, PT, PT, R115, 0x20, RZ ;  /* 0x0000002073737810 */ /* 0x000fc80007ffe0ff */
[----:B------:R1:W-:Y:S03]  /*2bc0*/  STG.E.128 desc[UR6][R116.64], R84 ;  /* 0x0000005474007986 */ /* 0x0003e6000c101d06 */
.L_x_8758:
[----:B------:R-:W-:Y:S05]  /*2bd0*/  BSYNC.RECONVERGENT B1 ;  /* 0x0000000000017941 */ /* 0x000fea0003800200 */
.L_x_8757:
[----:B------:R-:W-:Y:S04]  /*2be0*/  BSSY.RECONVERGENT B1, `(.L_x_8759) ;  /* 0x0000032000017945 */ /* 0x000fe80003800200 */
[----:B------:R-:W-:Y:S05]  /*2bf0*/  @!P1 BRA `(.L_x_8760) ;  /* 0x0000000000c09947 */ /* 0x000fea0003800000 */
[--C-:B-1----:R-:W-:Y:S01]  /*2c00*/  FADD.FTZ R85, R68, -R119.reuse ;  /* 0x8000007744557221 */ /* 0x102fe20000010000 */
[----:B------:R-:W-:Y:S01]  /*2c10*/  SHF.L.U32 R87, R28, 0x10, RZ ;  /* 0x000000101c577819 */ /* 0x000fe200000006ff */
[----:B------:R-:W-:Y:S01]  /*2c20*/  IMAD.U32 R116, R93, 0x10000, RZ ;  /* 0x000100005d747824 */ /* 0x000fe200078e00ff */
[----:B------:R-:W-:Y:S01]  /*2c30*/  SHF.L.U32 R86, R94, 0x10, RZ ;  /* 0x000000105e567819 */ /* 0x000fe200000006ff */
[----:B------:R-:W-:Y:S01]  /*2c40*/  FMUL.FTZ R84, R118, R85 ;  /* 0x0000005576547220 */ /* 0x000fe20000410000 */
[----:B------:R-:W-:Y:S01]  /*2c50*/  SHF.L.U32 R85, R24, 0x10, RZ ;  /* 0x0000001018557819 */ /* 0x000fe200000006ff */
[----:B------:R-:W-:Y:S01]  /*2c60*/  FADD.FTZ R123, R75, -R119 ;  /* 0x800000774b7b7221 */ /* 0x000fe20000010000 */
[----:B------:R-:W-:Y:S02]  /*2c70*/  SHF.L.U32 R120, R92, 0x10, RZ ;  /* 0x000000105c787819 */ /* 0x000fe400000006ff */
[----:B------:R-:W-:Y:S01]  /*2c80*/  SHF.L.U32 R117, R30, 0x10, RZ ;  /* 0x000000101e757819 */ /* 0x000fe200000006ff */
[----:B------:R-:W-:Y:S01]  /*2c90*/  FFMA.FTZ R84, R84, R85, R87 ;  /* 0x0000005554547223 */ /* 0x000fe20000010057 */
[--C-:B------:R-:W-:Y:S01]  /*2ca0*/  FADD.FTZ R85, R69, -R119.reuse ;  /* 0x8000007745557221 */ /* 0x100fe20000010000 */
[----:B------:R-:W-:Y:S01]  /*2cb0*/  FADD.FTZ R87, R71, -R119 ;  /* 0x8000007747577221 */ /* 0x000fe20000010000 */
[----:B0-----:R-:W-:Y:S01]  /*2cc0*/  SHF.L.U32 R122, R89, 0x10, RZ ;  /* 0x00000010597a7819 */ /* 0x001fe200000006ff */
[C---:B------:R-:W-:Y:S01]  /*2cd0*/  FMUL.FTZ R123, R118.reuse, R123 ;  /* 0x0000007b767b7220 */ /* 0x040fe20000410000 */
        /* <DEDUP_REMOVED lines=34> */
.L_x_8760:
[----:B------:R-:W-:Y:S05]  /*2f00*/  BSYNC.RECONVERGENT B1 ;  /* 0x0000000000017941 */ /* 0x000fea0003800200 */
.L_x_8759:
[----:B------:R-:W-:Y:S05]  /*2f10*/  @!P4 BRA `(.L_x_8756) ;  /* 0x0000000000c0c947 */ /* 0x000fea0003800000 */
[----:B-12---:R-:W-:Y:S01]  /*2f20*/  FADD.FTZ R85, R76, -R119 ;  /* 0x800000774c557221 */ /* 0x006fe20000010000 */
[----:B------:R-:W-:Y:S02]  /*2f30*/  SHF.L.U32 R87, R40, 0x10, RZ ;  /* 0x0000001028577819 */ /* 0x000fe400000006ff */
        /* <DEDUP_REMOVED lines=24> */
[----:B------:R-:W-:Y:S01]  /*30c0*/  IMAD.U32 R87, R38, 0x10000, RZ ;  /* 0x0001000026577824 */ /* 0x000fe200078e00ff */
[----:B------:R-:W-:-:S03]  /*30d0*/  F2FP.BF16.F32.PACK_AB R85, R120, R85 ;  /* 0x000000557855723e */ /* 0x000fc600000010ff */
[----:B------:R-:W-:Y:S01]  /*30e0*/  FFMA.FTZ R86, R86, R87, R117 ;  /* 0x0000005756567223 */ /* 0x000fe20000010075 */
[----:B------:R-:W-:-:S04]  /*30f0*/  FADD.FTZ R87, R81, -R119 ;  /* 0x8000007751577221 */ /* 0x000fc80000010000 */
[----:B------:R-:W-:-:S04]  /*3100*/  FMUL.FTZ R87, R118, R87 ;  /* 0x0000005776577220 */ /* 0x000fc80000410000 */
[----:B------:R-:W-:Y:S01]  /*3110*/  FFMA.FTZ R123, R87, R116, R122 ;  /* 0x00000074577b7223 */ /* 0x000fe2000001007a */
[--C-:B------:R-:W-:Y:S01]  /*3120*/  FADD.FTZ R87, R82, -R119.reuse ;  /* 0x8000007752577221 */ /* 0x100fe20000010000 */
[----:B------:R-:W-:Y:S01]  /*3130*/  FADD.FTZ R119, R83, -R119 ;  /* 0x8000007753777221 */ /* 0x000fe20000010000 */
[----:B------:R-:W-:Y:S02]  /*3140*/  SHF.L.U32 R116, R39, 0x10, RZ ;  /* 0x0000001027747819 */ /* 0x000fe400000006ff */
[C---:B------:R-:W-:Y:S01]  /*3150*/  SHF.L.U32 R122, R43.reuse, 0x10, RZ ;  /* 0x000000102b7a7819 */ /* 0x040fe200000006ff */
[C---:B------:R-:W-:Y:S01]  /*3160*/  FMUL.FTZ R87, R118.reuse, R87 ;  /* 0x0000005776577220 */ /* 0x040fe20000410000 */
[----:B------:R-:W-:Y:S01]  /*3170*/  FMUL.FTZ R119, R118, R119 ;  /* 0x0000007776777220 */ /* 0x000fe20000410000 */
[----:B------:R-:W-:Y:S02]  /*3180*/  PRMT R118, R43, 0x7632, R118 ;  /* 0x000076322b767816 */ /* 0x000fe40000000076 */
[----:B------:R-:W-:Y:S01]  /*3190*/  FFMA.FTZ R87, R87, R116, R122 ;  /* 0x0000007457577223 */ /* 0x000fe2000001007a */
[----:B------:R-:W-:-:S02]  /*31a0*/  SHF.L.U32 R116, R4, 0x10, RZ ;  /* 0x0000001004747819 */ /* 0x000fc400000006ff */
[----:B------:R-:W-:Y:S02]  /*31b0*/  SHF.L.U32 R118, R118, 0x10, RZ ;  /* 0x0000001076767819 */ /* 0x000fe400000006ff */
[----:B------:R-:W-:-:S03]  /*31c0*/  F2FP.BF16.F32.PACK_AB R86, R123, R86 ;  /* 0x000000567b56723e */ /* 0x000fc600000010ff */
[----:B------:R-:W-:Y:S02]  /*31d0*/  FFMA.FTZ R118, R119, R116, R118 ;  /* 0x0000007477767223 */ /* 0x000fe40000010076 */
[----:B------:R-:W0:Y:S03]  /*31e0*/  LDC.64 R116, c[0x0][0x428] ;  /* 0x00010a00ff747b82 */ /* 0x000e260000000a00 */
[----:B------:R-:W-:Y:S01]  /*31f0*/  F2FP.BF16.F32.PACK_AB R87, R118, R87 ;  /* 0x000000577657723e */ /* 0x000fe200000010ff */
[----:B0-----:R-:W-:-:S05]  /*3200*/  IMAD.WIDE.U32 R116, R115, 0x10, R116 ;  /* 0x0000001073747825 */ /* 0x001fca00078e0074 */
[----:B------:R3:W-:Y:S02]  /*3210*/  STG.E.128 desc[UR6][R116.64], R84 ;  /* 0x0000005474007986 */ /* 0x0007e4000c101d06 */
.L_x_8756:
[----:B------:R-:W-:Y:S05]  /*3220*/  BSYNC.RECONVERGENT B0 ;  /* 0x0000000000007941 */ /* 0x000fea0003800200 */
.L_x_8755:
[----:B-123--:R-:W1:Y:S02]  /*3230*/  LDC.64 R84, c[0x0][0x380] ;  /* 0x0000e000ff547b82 */ /* 0x00ee640000000a00 */
[----:B-1----:R-:W-:-:S04]  /*3240*/  LEA R3, R84, R3, 0x2 ;  /* 0x0000000354037211 */ /* 0x002fc800078e10ff */
[----:B------:R-:W-:-:S13]  /*3250*/  ISETP.GE.AND P0, PT, R3, R85, PT ;  /* 0x000000550300720c */ /* 0x000fda0003f06270 */
[----:B------:R-:W-:Y:S05]  /*3260*/  @!P0 BRA `(.L_x_8761) ;  /* 0xffffffd400648947 */ /* 0x000fea000383ffff */
[----:B------:R-:W-:Y:S05]  /*3270*/  EXIT ;  /* 0x000000000000794d */ /* 0x000fea0003800000 */
.L_x_8754:
        /* <DEDUP_REMOVED lines=8> */
.L_x_8763:
[----:B------:R-:W-:Y:S05]  /*3300*/  BSYNC B0 ;  /* 0x0000000000007941 */ /* 0x000fea0003800000 */
.L_x_8762:
        /* <DEDUP_REMOVED lines=10> */
.L_x_8764:
[----:B------:R-:W-:Y:S01]  /*33b0*/  HFMA2 R117, -RZ, RZ, 0, 2.384185791015625e-07 ;  /* 0x00000004ff757431 */ /* 0x000fe200000001ff */
[----:B------:R-:W-:-:S05]  /*33c0*/  MOV R119, R124 ;  /* 0x0000007c00777202 */ /* 0x000fca0000000f00 */
[----:B------:R-:W-:-:S05]  /*33d0*/  FADD.FTZ R121, R120, R119 ;  /* 0x0000007778797221 */ /* 0x000fca0000010000 */
[----:B------:R-:W-:-:S07]  /*33e0*/  MOV R125, R121 ;  /* 0x00000079007d7202 */ /* 0x000fce0000000f00 */
[----:B------:R-:W-:Y:S05]  /*33f0*/  WARPSYNC.COLLECTIVE R87, `(.L_x_8765) ;  /* 0x0000000057087348 */ /* 0x000fea0003c00000 */
[----:B------:R0:W1:Y:S02]  /*3400*/  SHFL.BFLY P6, R124, R125, R117, R118 ;  /* 0x0c0000757d7c7389 */ /* 0x00006400000c0076 */
[----:B01----:R-:W-:Y:S05]  /*3410*/  ENDCOLLECTIVE ;  /* 0x000000000000791b */ /* 0x003fea0003800000 */
.L_x_8765:
[----:B------:R-:W-:Y:S01]  /*3420*/  HFMA2 R117, -RZ, RZ, 0, 4.76837158203125e-07 ;  /* 0x00000008ff757431 */ /* 0x000fe200000001ff */
[----:B------:R-:W-:-:S05]  /*3430*/  MOV R84, R124 ;  /* 0x0000007c00547202 */ /* 0x000fca0000000f00 */
[----:B------:R-:W-:-:S04]  /*3440*/  FADD.FTZ R122, R121, R84 ;  /* 0x00000054797a7221 */ /* 0x000fc80000010000 */
[----:B------:R-:W-:-:S07]  /*3450*/  IMAD.MOV.U32 R125, RZ, RZ, R122 ;  /* 0x000000ffff7d7224 */ /* 0x000fce00078e007a */
[----:B------:R-:W-:Y:S05]  /*3460*/  WARPSYNC.COLLECTIVE R87, `(.L_x_8766) ;  /* 0x0000000057087348 */ /* 0x000fea0003c00000 */
[----:B------:R0:W1:Y:S02]  /*3470*/  SHFL.BFLY P6, R124, R125, R117, R118 ;  /* 0x0c0000757d7c7389 */ /* 0x00006400000c0076 */
[----:B01----:R-:W-:Y:S05]  /*3480*/  ENDCOLLECTIVE ;  /* 0x000000000000791b */ /* 0x003fea0003800000 */
.L_x_8766:
[----:B------:R-:W-:Y:S01]  /*3490*/  HFMA2 R117, -RZ, RZ, 0, 9.5367431640625e-07 ;  /* 0x00000010ff757431 */ /* 0x000fe200000001ff */
[----:B------:R-:W-:-:S05]  /*34a0*/  MOV R119, R124 ;  /* 0x0000007c00777202 */ /* 0x000fca0000000f00 */
[----:B------:R-:W-:-:S05]  /*34b0*/  FADD.FTZ R123, R122, R119 ;  /* 0x000000777a7b7221 */ /* 0x000fca0000010000 */
[----:B------:R-:W-:-:S07]  /*34c0*/  MOV R125, R123 ;  /* 0x0000007b007d7202 */ /* 0x000fce0000000f00 */
[----:B------:R-:W-:Y:S05]  /*34d0*/  WARPSYNC.COLLECTIVE R87, `(.L_x_8767) ;  /* 0x0000000057087348 */ /* 0x000fea0003c00000 */
[----:B------:R0:W1:Y:S02]  /*34e0*/  SHFL.BFLY P6, R124, R125, R117, R118 ;  /* 0x0c0000757d7c7389 */ /* 0x00006400000c0076 */
[----:B01----:R-:W-:Y:S05]  /*34f0*/  ENDCOLLECTIVE ;  /* 0x000000000000791b */ /* 0x003fea0003800000 */
.L_x_8767:
        /* <DEDUP_REMOVED lines=58> */
.L_x_8768:
[----:B------:R-:W-:Y:S01]  /*38a0*/  HFMA2 R117, -RZ, RZ, 0, 1.1920928955078125e-07 ;  /* 0x00000002ff757431 */ /* 0x000fe200000001ff */
[----:B------:R-:W-:-:S05]  /*38b0*/  MOV R85, R124 ;  /* 0x0000007c00557202 */ /* 0x000fca0000000f00 */
[----:B------:R-:W-:-:S05]  /*38c0*/  FADD.FTZ R85, R84, R85 ;  /* 0x0000005554557221 */ /* 0x000fca0000010000 */
[----:B------:R-:W-:-:S07]  /*38d0*/  MOV R125, R85 ;  /* 0x00000055007d7202 */ /* 0x000fce0000000f00 */
[----:B------:R-:W-:Y:S05]  /*38e0*/  WARPSYNC.COLLECTIVE R87, `(.L_x_8769) ;  /* 0x0000000057087348 */ /* 0x000fea0003c00000 */
[----:B------:R0:W1:Y:S02]  /*38f0*/  SHFL.BFLY P6, R124, R125, R117, R118 ;  /* 0x0c0000757d7c7389 */ /* 0x00006400000c0076 */
[----:B01----:R-:W-:Y:S05]  /*3900*/  ENDCOLLECTIVE ;  /* 0x000000000000791b */ /* 0x003fea0003800000 */
.L_x_8769:
[----:B------:R-:W-:Y:S01]  /*3910*/  HFMA2 R117, -RZ, RZ, 0, 2.384185791015625e-07 ;  /* 0x00000004ff757431 */ /* 0x000fe200000001ff */
[----:B------:R-:W-:-:S05]  /*3920*/  MOV R120, R124 ;  /* 0x0000007c00787202 */ /* 0x000fca0000000f00 */
[----:B------:R-:W-:-:S05]  /*3930*/  FADD.FTZ R120, R85, R120 ;  /* 0x0000007855787221 */ /* 0x000fca0000010000 */
[----:B------:R-:W-:-:S07]  /*3940*/  MOV R125, R120 ;  /* 0x00000078007d7202 */ /* 0x000fce0000000f00 */
[----:B------:R-:W-:Y:S05]  /*3950*/  WARPSYNC.COLLECTIVE R87, `(.L_x_8770) ;  /* 0x0000000057087348 */ /* 0x000fea0003c00000 */
[----:B------:R0:W1:Y:S02]  /*3960*/  SHFL.BFLY P6, R124, R125, R117, R118 ;  /* 0x0c0000757d7c7389 */ /* 0x00006400000c0076 */
[----:B01----:R-:W-:Y:S05]  /*3970*/  ENDCOLLECTIVE ;  /* 0x000000000000791b */ /* 0x003fea0003800000 */
.L_x_8770:
[----:B------:R-:W-:Y:S01]  /*3980*/  HFMA2 R117, -RZ, RZ, 0, 4.76837158203125e-07 ;  /* 0x00000008ff757431 */ /* 0x000fe200000001ff */
[----:B------:R-:W-:-:S05]  /*3990*/  MOV R121, R124 ;  /* 0x0000007c00797202 */ /* 0x000fca0000000f00 */
[----:B------:R-:W-:-:S05]  /*39a0*/  FADD.FTZ R121, R120, R121 ;  /* 0x0000007978797221 */ /* 0x000fca0000010000 */
[----:B------:R-:W-:-:S07]  /*39b0*/  MOV R125, R121 ;  /* 0x00000079007d7202 */ /* 0x000fce0000000f00 */
[----:B------:R-:W-:Y:S05]  /*39c0*/  WARPSYNC.COLLECTIVE R87, `(.L_x_8771) ;  /* 0x0000000057087348 */ /* 0x000fea0003c00000 */
[----:B------:R0:W1:Y:S02]  /*39d0*/  SHFL.BFLY P6, R124, R125, R117, R118 ;  /* 0x0c0000757d7c7389 */ /* 0x00006400000c0076 */
[----:B01----:R-:W-:Y:S05]  /*39e0*/  ENDCOLLECTIVE ;  /* 0x000000000000791b */ /* 0x003fea0003800000 */
.L_x_8771:
[----:B------:R-:W-:Y:S01]  /*39f0*/  HFMA2 R117, -RZ, RZ, 0, 9.5367431640625e-07 ;  /* 0x00000010ff757431 */ /* 0x000fe200000001ff */
[----:B------:R-:W-:-:S05]  /*3a00*/  MOV R122, R124 ;  /* 0x0000007c007a7202 */ /* 0x000fca0000000f00 */
[----:B------:R-:W-:-:S05]  /*3a10*/  FADD.FTZ R122, R121, R122 ;  /* 0x0000007a797a7221 */ /* 0x000fca0000010000 */
[----:B------:R-:W-:-:S07]  /*3a20*/  MOV R125, R122 ;  /* 0x0000007a007d7202 */ /* 0x000fce0000000f00 */
[----:B------:R-:W-:Y:S05]  /*3a30*/  WARPSYNC.COLLECTIVE R87, `(.L_x_8772) ;  /* 0x0000000057087348 */ /* 0x000fea0003c00000 */
[----:B------:R0:W1:Y:S02]  /*3a40*/  SHFL.BFLY P6, R124, R125, R117, R118 ;  /* 0x0c0000757d7c7389 */ /* 0x00006400000c0076 */
[----:B01----:R-:W-:Y:S05]  /*3a50*/  ENDCOLLECTIVE ;  /* 0x000000000000791b */ /* 0x003fea0003800000 */
.L_x_8772:
[----:B------:R-:W-:Y:S01]  /*3a60*/  MOV R123, R124 ;  /* 0x0000007c007b7202 */ /* 0x000fe20000000f00 */
[----:B------:R-:W-:Y:S06]  /*3a70*/  BRA `(.L_x_8773) ;  /* 0xffffffec00347947 */ /* 0x000fec000383ffff */
.L_x_8774:
        /* <DEDUP_REMOVED lines=16> */
.L_x_28756:


//--------------------- .text._ZN10layer_norm13ln_fwd_kernelINS_13Kernel_traitsI13__nv_bfloat16S2_fS2_fjLj768ELj1ELj4ELj1ELj16ENS_18Kernel_traits_baseILj768ES2_S2_fS2_fjLj128EEEEELb0ELb1ELb1ELb1EEEvNS_9FwdParamsE --------------------------
	.section	.text._ZN10layer_norm13ln_fwd_kernelINS_13Kernel_traitsI13__nv_bfloat16S2_fS2_fjLj768ELj1ELj4ELj1ELj16ENS_18Kernel_traits_baseILj768ES2_S2_fS2_fjLj128EEEEELb0ELb1ELb1ELb1EEEvNS_9FwdParamsE,"ax",@progbits
	.align	128
        .global         _ZN10layer_norm13ln_fwd_kernelINS_13Kernel_traitsI13__nv_bfloat16S2_fS2_fjLj768ELj1ELj4ELj1ELj16ENS_18Kernel_traits_baseILj768ES2_S2_fS2_fjLj128EEEEELb0ELb1ELb1ELb1EEEvNS_9FwdParamsE
        .type           _ZN10layer_norm13ln_fwd_kernelINS_13Kernel_traitsI13__nv_bfloat16S2_fS2_fjLj768ELj1ELj4ELj1ELj16ENS_18Kernel_traits_baseILj768ES2_S2_fS2_fjLj128EEEEELb0ELb1ELb1ELb1EEEvNS_9FwdParamsE,@function
        .size           _ZN10layer_norm13ln_fwd_kernelINS_13Kernel_traitsI13__nv_bfloat16S2_fS2_fjLj768ELj1ELj4ELj1ELj16ENS_18Kernel_traits_baseILj768ES2_S2_fS2_fjLj128EEEEELb0ELb1ELb1ELb1EEEvNS_9FwdParamsE,(.L_x_28757 - _ZN10layer_norm13ln_fwd_kernelINS_13Kernel_traitsI13__nv_bfloat16S2_fS2_fjLj768ELj1ELj4ELj1ELj16ENS_18Kernel_traits_baseILj768ES2_S2_fS2_fjLj128EEEEELb0ELb1ELb1ELb1EEEvNS_9FwdParamsE)
        .other          _ZN10layer_norm13ln_fwd_kernelINS_13Kernel_traitsI13__nv_bfloat16S2_fS2_fjLj768ELj1ELj4ELj1ELj16ENS_18Kernel_traits_baseILj768ES2_S2_fS2_fjLj128EEEEELb0ELb1ELb1ELb1EEEvNS_9FwdParamsE,@"STO_CUDA_ENTRY STV_DEFAULT"
_ZN10layer_norm13ln_fwd_kernelINS_13Kernel_traitsI13__nv_bfloat16S2_fS2_fjLj768ELj1ELj4ELj1ELj16ENS_18Kernel_traits_baseILj768ES2_S2_fS2_fjLj128EEEEELb0ELb1ELb1ELb1EEEvNS_9FwdParamsE:
.text._ZN10layer_norm13ln_fwd_kernelINS_13Kernel_traitsI13__nv_bfloat16S2_fS2_fjLj768ELj1ELj4ELj1ELj16ENS_18Kernel_traits_baseILj768ES2_S2_fS2_fjLj128EEEEELb0ELb1ELb1ELb1EEEvNS_9FwdParamsE:
        /* <DEDUP_REMOVED lines=22> */
[----:B------:R-:W5:Y:S01]  /*0160*/  @P0 LDG.E.128 R24, desc[UR6][R8.64+0x200] ;  /* 0x0002000608180981 */ /* 0x000f62000c1e1d00 */
[----:B0-----:R-:W-:Y:S01]  /*0170*/  USHF.L.U32 UR4, UR4, 0x2, URZ ;  /* 0x0000000204047899 */ /* 0x001fe200080006ff */
[----:B------:R-:W-:Y:S02]  /*0180*/  SHF.R.U32.HI R72, RZ, 0x5, R72 ;  /* 0x00000005ff487819 */ /* 0x000fe40000011648 */
[----:B------:R0:W5:Y:S03]  /*0190*/  @P0 LDG.E.128 R20, desc[UR6][R8.64+0x400] ;  /* 0x0004000608140981 */ /* 0x000166000c1e1d00 */
[----:B------:R-:W-:-:S04]  /*01a0*/  LOP3.LUT R72, R72, UR4, RZ, 0xfc, !PT ;  /* 0x0000000448487c12 */ /* 0x000fc8000f8efcff */
[----:B-1----:R-:W-:Y:S02]  /*01b0*/  ISETP.GE.AND P1, PT, R72, UR5, PT ;  /* 0x0000000548007c0c */ /* 0x002fe4000bf26270 */
[----:B---3--:R-:W-:Y:S02]  /*01c0*/  @P0 MOV R2, R12 ;  /* 0x0000000c00020202 */ /* 0x008fe40000000f00 */
[----:B------:R-:W-:Y:S02]  /*01d0*/  @P0 MOV R3, R13 ;  /* 0x0000000d00030202 */ /* 0x000fe40000000f00 */
[----:B------:R-:W-:Y:S02]  /*01e0*/  @P0 MOV R4, R14 ;  /* 0x0000000e00040202 */ /* 0x000fe40000000f00 */
[----:B------:R-:W-:Y:S02]  /*01f0*/  @P0 MOV R5, R15 ;  /* 0x0000000f00050202 */ /* 0x000fe40000000f00 */
[----:B----4-:R-:W-:Y:S01]  /*0200*/  @P0 MOV R6, R16 ;  /* 0x0000001000060202 */ /* 0x010fe20000000f00 */
[----:B------:R-:W-:Y:S01]  /*0210*/  @!P0 IMAD.MOV.U32 R6, RZ, RZ, R16 ;  /* 0x000000ffff068224 */ /* 0x000fe200078e0010 */
[----:B------:R-:W-:-:S02]  /*0220*/  @P0 MOV R7, R17 ;  /* 0x0000001100070202 */ /* 0x000fc40000000f00 */
[----:B0-----:R-:W-:Y:S02]  /*0230*/  @P0 MOV R8, R18 ;  /* 0x0000001200080202 */ /* 0x001fe40000000f00 */
[----:B------:R-:W-:Y:S02]  /*0240*/  @P0 MOV R9, R19 ;  /* 0x0000001300090202 */ /* 0x000fe40000000f00 */
[----:B------:R-:W-:Y:S02]  /*0250*/  @!P0 MOV R2, R12 ;  /* 0x0000000c00028202 */ /* 0x000fe40000000f00 */
[----:B------:R-:W-:Y:S01]  /*0260*/  @!P0 MOV R3, R13 ;  /* 0x0000000d00038202 */ /* 0x000fe20000000f00 */
[----:B------:R-:W-:Y:S01]  /*0270*/  @P0 IMAD.MOV.U32 R13, RZ, RZ, R47 ;  /* 0x000000ffff0d0224 */ /* 0x000fe200078e002f */
[----:B------:R-:W-:Y:S01]  /*0280*/  @!P0 MOV R4, R14 ;  /* 0x0000000e00048202 */ /* 0x000fe20000000f00 */
[----:B------:R-:W-:Y:S01]  /*0290*/  @P0 IMAD.MOV.U32 R73, RZ, RZ, R34 ;  /* 0x000000ffff490224 */ /* 0x000fe200078e0022 */
[----:B------:R-:W-:-:S02]  /*02a0*/  @!P0 MOV R5, R15 ;  /* 0x0000000f00058202 */ /* 0x000fc40000000f00 */
[----:B------:R-:W-:Y:S02]  /*02b0*/  @!P0 MOV R7, R17 ;  /* 0x0000001100078202 */ /* 0x000fe40000000f00 */
[----:B------:R-:W-:Y:S02]  /*02c0*/  @!P0 MOV R8, R18 ;  /* 0x0000001200088202 */ /* 0x000fe40000000f00 */
[----:B------:R-:W-:Y:S02]  /*02d0*/  @!P0 CS2R R30, SRZ ;  /* 0x00000000001e8805 */ /* 0x000fe4000001ff00 */
[----:B------:R-:W-:Y:S02]  /*02e0*/  @!P0 MOV R9, R19 ;  /* 0x0000001300098202 */ /* 0x000fe40000000f00 */
[----:B------:R-:W-:Y:S02]  /*02f0*/  @!P0 CS2R R28, SRZ ;  /* 0x00000000001c8805 */ /* 0x000fe4000001ff00 */
[----:B------:R-:W-:-:S02]  /*0300*/  @P0 MOV R10, R44 ;  /* 0x0000002c000a0202 */ /* 0x000fc40000000f00 */
[----:B------:R-:W-:Y:S02]  /*0310*/  @!P0 CS2R R26, SRZ ;  /* 0x00000000001a8805 */ /* 0x000fe4000001ff00 */
[----:B------:R-:W-:Y:S02]  /*0320*/  @P0 MOV R11, R45 ;  /* 0x0000002d000b0202 */ /* 0x000fe40000000f00 */
[----:B------:R-:W-:Y:S02]  /*0330*/  @P0 MOV R12, R46 ;  /* 0x0000002e000c0202 */ /* 0x000fe40000000f00 */
[----:B------:R-:W-:Y:S02]  /*0340*/  @P0 MOV R14, R40 ;  /* 0x00000028000e0202 */ /* 0x000fe40000000f00 */
[----:B------:R-:W-:Y:S02]  /*0350*/  @P0 MOV R15, R41 ;  /* 0x00000029000f0202 */ /* 0x000fe40000000f00 */
[----:B------:R-:W-:Y:S01]  /*0360*/  @P0 MOV R16, R42 ;  /* 0x0000002a00100202 */ /* 0x000fe20000000f00 */
[----:B------:R-:W-:Y:S01]  /*0370*/  @!P0 IMAD.MOV.U32 R16, RZ, RZ, R42 ;  /* 0x000000ffff108224 */ /* 0x000fe200078e002a */
        /* <DEDUP_REMOVED lines=22> */
[----:B------:R-:W-:Y:S01]  /*04e0*/  @!P0 MOV R74, R35 ;  /* 0x00000023004a8202 */ /* 0x000fe20000000f00 */
[----:B------:R-:W-:Y:S06]  /*04f0*/  @P1 EXIT ;  /* 0x000000000000194d */ /* 0x000fec0003800000 */
[----:B-----5:R-:W-:Y:S02]  /*0500*/  @!P0 CS2R R24, SRZ ;  /* 0x0000000000188805 */ /* 0x020fe4000001ff00 */
[----:B------:R-:W-:Y:S02]  /*0510*/  @!P0 CS2R R22, SRZ ;  /* 0x0000000000168805 */ /* 0x000fe4000001ff00 */
[----:B------:R-:W-:Y:S02]  /*0520*/  @!P0 CS2R R20, SRZ ;  /* 0x0000000000148805 */ /* 0x000fe4000001ff00 */
[----:B------:R-:W-:Y:S01]  /*0530*/  PRMT R76, R69, 0x7632, R76 ;  /* 0x00007632454c7816 */ /* 0x000fe2000000004c */
[----:B------:R-:W0:Y:S01]  /*0540*/  LDCU UR10, c[0x0][0x40c] ;  /* 0x00008180ff0a77ac */ /* 0x000e220008000800 */
[----:B------:R-:W-:Y:S02]  /*0550*/  PRMT R78, R68, 0x7632, R78 ;  /* 0x00007632444e7816 */ /* 0x000fe4000000004e */
[----:B------:R-:W-:Y:S01]  /*0560*/  PRMT R75, R23, 0x7632, R75 ;  /* 0x00007632174b7816 */ /* 0x000fe2000000004b */
[----:B------:R-:W1:Y:S01]  /*0570*/  LDCU.U8 UR8, c[0x0][0x410] ;  /* 0x00008200ff0877ac */ /* 0x000e620008000000 */
[----:B------:R-:W-:-:S02]  /*0580*/  PRMT R77, R22, 0x7632, R77 ;  /* 0x00007632164d7816 */ /* 0x000fc4000000004d */
[----:B------:R-:W-:Y:S01]  /*0590*/  PRMT R79, R21, 0x7632, R79 ;  /* 0x00007632154f7816 */ /* 0x000fe2000000004f */
[----:B------:R-:W2:Y:S01]  /*05a0*/  LDCU UR9, c[0x0][0x448] ;  /* 0x00008900ff0977ac */ /* 0x000ea20008000800 */
[----:B------:R-:W-:Y:S02]  /*05b0*/  PRMT R80, R19, 0x7632, R80 ;  /* 0x0000763213507816 */ /* 0x000fe40000000050 */
[----:B------:R-:W-:Y:S01]  /*05c0*/  PRMT R81, R20, 0x7632, R81 ;  /* 0x0000763214517816 */ /* 0x000fe20000000051 */
[----:B------:R-:W3:Y:S01]  /*05d0*/  LDCU.64 UR4, c[0x0][0x3a0] ;  /* 0x00007400ff0477ac */ /* 0x000ee20008000a00 */
        /* <DEDUP_REMOVED lines=28> */
[----:B0123--:R-:W-:-:S07]  /*07a0*/  PRMT R110, R6, 0x7632, R110 ;  /* 0x00007632066e7816 */ /* 0x00ffce000000006e */
.L_x_8787:
[----:B------:R-:W0:Y:S08]  /*07b0*/  LDC.64 R44, c[0x0][0x3f0] ;  /* 0x0000fc00ff2c7b82 */ /* 0x000e300000000a00 */
[----:B------:R-:W1:Y:S01]  /*07c0*/  LDC R113, c[0x0][0x388] ;  /* 0x0000e200ff717b82 */ /* 0x000e620000000800 */
[----:B0-----:R-:W-:-:S06]  /*07d0*/  IMAD.WIDE R66, R72, 0x4, R44 ;  /* 0x0000000448427825 */ /* 0x001fcc00078e022c */
        /* <DEDUP_REMOVED lines=15> */
[----:B------:R-:W-:Y:S01]  /*08d0*/  IMAD R48, R72, R113, RZ ;  /* 0x0000007148307224 */ /* 0x000fe200078e02ff */
[----:B------:R-:W-:Y:S02]  /*08e0*/  BSSY.RECONVERGENT B0, `(.L_x_8775) ;  /* 0x000006d000007945 */ /* 0x000fe40003800200 */
        /* <DEDUP_REMOVED lines=14> */
[----:B------:R-:W1:Y:S01]  /*09d0*/  @P2 LDC R51, c[0x0][0x40c] ;  /* 0x00010300ff332b82 */ /* 0x000e620000000800 */
[----:B------:R-:W-:Y:S02]  /*09e0*/  @P2 SHF.L.U32 R50, R50, 0x10, RZ ;  /* 0x0000001032322819 */ /* 0x000fe400000006ff */
[----:B0-----:R-:W-:Y:S02]  /*09f0*/  @P2 SHF.L.U32 R44, R33, 0x10, RZ ;  /* 0x00000010212c2819 */ /* 0x001fe400000006ff */
[----:B------:R-:W-:Y:S02]  /*0a00*/  @P2 SHF.L.U32 R49, R49, 0x10, RZ ;  /* 0x0000001031312819 */ /* 0x000fe400000006ff */
[----:B------:R-:W-:Y:S01]  /*0a10*/  @P2 SHF.L.U32 R46, R32, 0x10, RZ ;  /* 0x00000010202e2819 */ /* 0x000fe200000006ff */
[----:B------:R-:W0:Y:S01]  /*0a20*/  @P2 LDC R53, c[0x0][0x40c] ;  /* 0x00010300ff352b82 */ /* 0x000e220000000800 */
[----:B------:R-:W-:Y:S02]  /*0a30*/  @P2 SHF.L.U32 R55, R35, 0x10, RZ ;  /* 0x0000001023372819 */ /* 0x000fe400000006ff */
[----:B------:R-:W-:-:S05]  /*0a40*/  @P2 SHF.L.U32 R59, R108, 0x10, RZ ;  /* 0x000000106c3b2819 */ /* 0x000fca00000006ff */
[----:B------:R-:W4:Y:S08]  /*0a50*/  @P2 LDC R54, c[0x0][0x40c] ;  /* 0x00010300ff362b82 */ /* 0x000f300000000800 */
[----:B------:R-:W4:Y:S01]  /*0a60*/  @P2 LDC R47, c[0x0][0x40c] ;  /* 0x00010300ff2f2b82 */ /* 0x000f220000000800 */
[----:B-1----:R-:W-:-:S07]  /*0a70*/  @P2 FMUL.FTZ R50, R50, R51 ;  /* 0x0000003332322220 */ /* 0x002fce0000410000 */
[----:B------:R-:W1:Y:S01]  /*0a80*/  @P2 LDC R58, c[0x0][0x40c] ;  /* 0x00010300ff3a2b82 */ /* 0x000e620000000800 */
[----:B0-----:R-:W-:Y:S01]  /*0a90*/  @P2 FMUL.FTZ R51, R44, R53 ;  /* 0x000000352c332220 */ /* 0x001fe20000410000 */
[----:B------:R-:W-:Y:S01]  /*0aa0*/  @P2 IMAD.U32 R53, R48, 0x10000, RZ ;  /* 0x0001000030352824 */ /* 0x000fe200078e00ff */
[----:B------:R-:W-:-:S05]  /*0ab0*/  @P2 SHF.L.U32 R48, R110, 0x10, RZ ;  /* 0x000000106e302819 */ /* 0x000fca00000006ff */
[----:B------:R-:W0:Y:S01]  /*0ac0*/  @P2 LDC R56, c[0x0][0x40c] ;  /* 0x00010300ff382b82 */ /* 0x000e220000000800 */
[----:B----4-:R-:W-:Y:S01]  /*0ad0*/  @P2 FMUL.FTZ R54, R49, R54 ;  /* 0x0000003631362220 */ /* 0x010fe20000410000 */
[----:B------:R-:W-:-:S06]  /*0ae0*/  @P2 SHF.L.U32 R49, R34, 0x10, RZ ;  /* 0x0000001022312819 */ /* 0x000fcc00000006ff */
[----:B------:R-:W4:Y:S01]  /*0af0*/  @P2 LDC R60, c[0x0][0x40c] ;  /* 0x00010300ff3c2b82 */ /* 0x000f220000000800 */
[----:B------:R-:W-:Y:S01]  /*0b00*/  @P2 FMUL.FTZ R47, R46, R47 ;  /* 0x0000002f2e2f2220 */ /* 0x000fe20000410000 */
[----:B------:R-:W-:Y:S01]  /*0b10*/  @P2 SHF.L.U32 R46, R6, 0x10, RZ ;  /* 0x00000010062e2819 */ /* 0x000fe200000006ff */
[----:B-1----:R-:W-:Y:S01]  /*0b20*/  @P2 FMUL.FTZ R58, R53, R58 ;  /* 0x0000003a353a2220 */ /* 0x002fe20000410000 */
[----:B------:R-:W-:Y:S01]  /*0b30*/  @P2 SHF.L.U32 R53, R7, 0x10, RZ ;  /* 0x0000001007352819 */ /* 0x000fe200000006ff */
[----:B0-----:R-:W-:Y:S01]  /*0b40*/  @P2 FMUL.FTZ R57, R49, R56 ;  /* 0x0000003831392220 */ /* 0x001fe20000410000 */
[----:B------:R-:W-:Y:S01]  /*0b50*/  @P2 SHF.L.U32 R56, R8, 0x10, RZ ;  /* 0x0000001008382819 */ /* 0x000fe200000006ff */
[----:B----4-:R-:W-:Y:S01]  /*0b60*/  @P2 FMUL.FTZ R61, R55, R60 ;  /* 0x0000003c373d2220 */ /* 0x010fe20000410000 */
[----:B------:R-:W-:Y:S01]  /*0b70*/  @P2 SHF.L.U32 R55, R109, 0x10, RZ ;  /* 0x000000106d372819 */ /* 0x000fe200000006ff */
[----:B------:R-:W-:Y:S01]  /*0b80*/  @P2 IMAD.U32 R60, R9, 0x10000, RZ ;  /* 0x00010000093c2824 */ /* 0x000fe200078e00ff */
[----:B--2---:R-:W-:Y:S01]  /*0b90*/  @!P2 MOV R44, R36 ;  /* 0x00000024002ca202 */ /* 0x004fe20000000f00 */
[----:B------:R-:W-:Y:S01]  /*0ba0*/  @P2 FFMA.FTZ R44, R47, R46, R36 ;  /* 0x0000002e2f2c2223 */ /* 0x000fe20000010024 */
[----:B------:R-:W-:Y:S01]  /*0bb0*/  MOV R45, R37 ;  /* 0x00000025002d7202 */ /* 0x000fe20000000f00 */
[----:B------:R-:W-:Y:S01]  /*0bc0*/  @P2 FFMA.FTZ R45, R50, R48, R37 ;  /* 0x00000030322d2223 */ /* 0x000fe20000010025 */
[----:B------:R-:W-:Y:S01]  /*0bd0*/  MOV R46, R38 ;  /* 0x00000026002e7202 */ /* 0x000fe20000000f00 */
[----:B------:R-:W-:Y:S01]  /*0be0*/  @P2 FFMA.FTZ R46, R51, R53, R38 ;  /* 0x00000035332e2223 */ /* 0x000fe20000010026 */
[----:B------:R-:W-:Y:S01]  /*0bf0*/  MOV R47, R39 ;  /* 0x00000027002f7202 */ /* 0x000fe20000000f00 */
[----:B------:R-:W-:Y:S01]  /*0c00*/  @P2 FFMA.FTZ R47, R54, R55, R39 ;  /* 0x00000037362f2223 */ /* 0x000fe20000010027 */
[----:B---3--:R-:W-:Y:S01]  /*0c10*/  MOV R48, R40 ;  /* 0x0000002800307202 */ /* 0x008fe20000000f00 */
[----:B------:R-:W-:Y:S01]  /*0c20*/  @P2 FFMA.FTZ R48, R57, R56, R40 ;  /* 0x0000003839302223 */ /* 0x000fe20000010028 */
[----:B------:R-:W-:Y:S01]  /*0c30*/  MOV R49, R41 ;  /* 0x0000002900317202 */ /* 0x000fe20000000f00 */
[----:B------:R-:W-:Y:S01]  /*0c40*/  @P2 FFMA.FTZ R49, R58, R59, R41 ;  /* 0x0000003b3a312223 */ /* 0x000fe20000010029 */
[----:B------:R-:W-:Y:S01]  /*0c50*/  MOV R50, R42 ;  /* 0x0000002a00327202 */ /* 0x000fe20000000f00 */
[----:B------:R-:W-:Y:S01]  /*0c60*/  @P2 FFMA.FTZ R50, R61, R60, R42 ;  /* 0x0000003c3d322223 */ /* 0x000fe2000001002a */
[----:B------:R-:W-:Y:S01]  /*0c70*/  MOV R51, R43 ;  /* 0x0000002b00337202 */ /* 0x000fe20000000f00 */
[----:B------:R-:W-:Y:S06]  /*0c80*/  @!P2 BRA `(.L_x_8777) ;  /* 0x0000000000c8a947 */ /* 0x000fec0003800000 */
[----:B------:R-:W-:Y:S02]  /*0c90*/  SHF.L.U32 R52, R52, 0x10, RZ ;  /* 0x0000001034347819 */ /* 0x000fe400000006ff */
[----:B------:R-:W-:-:S03]  /*0ca0*/  SHF.L.U32 R51, R107, 0x10, RZ ;  /* 0x000000106b337819 */ /* 0x000fc600000006ff */
[----:B------:R-:W-:-:S04]  /*0cb0*/  FMUL.FTZ R52, R52, UR10 ;  /* 0x0000000a34347c20 */ /* 0x000fc80008410000 */
[----:B------:R-:W-:Y:S01]  /*0cc0*/  FFMA.FTZ R51, R52, R51, R43 ;  /* 0x0000003334337223 */ /* 0x000fe2000001002b */
[----:B------:R-:W-:Y:S06]  /*0cd0*/  BRA `(.L_x_8777) ;  /* 0x0000000000b47947 */ /* 0x000fec0003800000 */
.L_x_8776:
[----:B------:R-:W0:Y:S01]  /*0ce0*/  @P1 LDC R45, c[0x0][0x40c] ;  /* 0x00010300ff2d1b82 */ /* 0x000e220000000800 */
[----:B------:R-:W-:Y:S02]  /*0cf0*/  @P1 SHF.L.U32 R44, R32, 0x10, RZ ;  /* 0x00000010202c1819 */ /* 0x000fe400000006ff */
[----:B------:R-:W-:Y:S02]  /*0d00*/  @P1 SHF.L.U32 R48, R48, 0x10, RZ ;  /* 0x0000001030301819 */ /* 0x000fe400000006ff */
[----:B------:R-:W-:Y:S02]  /*0d10*/  @P1 SHF.L.U32 R50, R50, 0x10, RZ ;  /* 0x0000001032321819 */ /* 0x000fe400000006ff */
[----:B------:R-:W-:Y:S01]  /*0d20*/  @P1 SHF.L.U32 R49, R49, 0x10, RZ ;  /* 0x0000001031311819 */ /* 0x000fe200000006ff */
[----:B------:R-:W1:Y:S01]  /*0d30*/  @P1 LDC R55, c[0x0][0x40c] ;  /* 0x00010300ff371b82 */ /* 0x000e620000000800 */
[----:B------:R-:W-:Y:S02]  /*0d40*/  @P1 SHF.L.U32 R59, R9, 0x10, RZ ;  /* 0x00000010093b1819 */ /* 0x000fe400000006ff */
[----:B------:R-:W-:-:S05]  /*0d50*/  @P1 SHF.L.U32 R61, R107, 0x10, RZ ;  /* 0x000000106b3d1819 */ /* 0x000fca00000006ff */
[----:B------:R-:W2:Y:S08]  /*0d60*/  @P1 LDC R51, c[0x0][0x40c] ;  /* 0x00010300ff331b82 */ /* 0x000eb00000000800 */
[----:B------:R-:W3:Y:S01]  /*0d70*/  @P1 LDC R53, c[0x0][0x40c] ;  /* 0x00010300ff351b82 */ /* 0x000ee20000000800 */
[----:B0-----:R-:W-:Y:S01]  /*0d80*/  @P1 FMUL.FTZ R47, R44, R45 ;  /* 0x0000002d2c2f1220 */ /* 0x001fe20000410000 */
[----:B------:R-:W-:Y:S01]  /*0d90*/  @P1 IMAD.U32 R44, R33, 0x10000, RZ ;  /* 0x00010000212c1824 */ /* 0x000fe200078e00ff */
[----:B------:R-:W-:-:S05]  /*0da0*/  @P1 SHF.L.U32 R45, R34, 0x10, RZ ;  /* 0x00000010222d1819 */ /* 0x000fca00000006ff */
[----:B------:R-:W0:Y:S01]  /*0db0*/  @P1 LDC R46, c[0x0][0x40c] ;  /* 0x00010300ff2e1b82 */ /* 0x000e220000000800 */
[----:B-1----:R-:W-:Y:S01]  /*0dc0*/  @P1 FMUL.FTZ R57, R48, R55 ;  /* 0x0000003730391220 */ /* 0x002fe20000410000 */
[----:B------:R-:W-:Y:S02]  /*0dd0*/  @P1 SHF.L.U32 R55, R52, 0x10, RZ ;  /* 0x0000001034371819 */ /* 0x000fe400000006ff */
[----:B------:R-:W-:Y:S02]  /*0de0*/  @P1 SHF.L.U32 R52, R7, 0x10, RZ ;  /* 0x0000001007341819 */ /* 0x000fe400000006ff */
[----:B------:R-:W-:Y:S02]  /*0df0*/  @P1 SHF.L.U32 R48, R6, 0x10, RZ ;  /* 0x0000001006301819 */ /* 0x000fe400000006ff */
[----:B------:R-:W1:Y:S01]  /*0e00*/  @P1 LDC R56, c[0x0][0x40c] ;  /* 0x00010300ff381b82 */ /* 0x000e620000000800 */
[----:B--2---:R-:W-:Y:S01]  /*0e10*/  @P1 FMUL.FTZ R50, R50, R51 ;  /* 0x0000003332321220 */ /* 0x004fe20000410000 */
[----:B------:R-:W-:-:S06]  /*0e20*/  @P1 SHF.L.U32 R51, R35, 0x10, RZ ;  /* 0x0000001023331819 */ /* 0x000fcc00000006ff */
[----:B------:R-:W2:Y:S01]  /*0e30*/  @P1 LDC R60, c[0x0][0x40c] ;  /* 0x00010300ff3c1b82 */ /* 0x000ea20000000800 */
[----:B---3--:R-:W-:-:S07]  /*0e40*/  @P1 FMUL.FTZ R53, R44, R53 ;  /* 0x000000352c351220 */ /* 0x008fce0000410000 */
[----:B------:R-:W3:Y:S01]  /*0e50*/  @P1 LDC R58, c[0x0][0x40c] ;  /* 0x00010300ff3a1b82 */ /* 0x000ee20000000800 */
[----:B0-----:R-:W-:Y:S01]  /*0e60*/  @P1 FMUL.FTZ R54, R49, R46 ;  /* 0x0000002e31361220 */ /* 0x001fe20000410000 */
[----:B------:R-:W-:Y:S02]  /*0e70*/  @P1 SHF.L.U32 R49, R110, 0x10, RZ ;  /* 0x000000106e311819 */ /* 0x000fe400000006ff */
[----:B------:R-:W-:Y:S01]  /*0e80*/  MOV R46, RZ ;  /* 0x000000ff002e7202 */ /* 0x000fe20000000f00 */
[----:B------:R-:W-:Y:S01]  /*0e90*/  @P1 FMUL.FTZ R46, R53, R52 ;  /* 0x00000034352e1220 */ /* 0x000fe20000410000 */
[----:B------:R-:W-:Y:S01]  /*0ea0*/  @P1 SHF.L.U32 R53, R109, 0x10, RZ ;  /* 0x000000106d351819 */ /* 0x000fe200000006ff */
[----:B-1----:R-:W-:Y:S01]  /*0eb0*/  @P1 FMUL.FTZ R56, R45, R56 ;  /* 0x000000382d381220 */ /* 0x002fe20000410000 */
[----:B------:R-:W-:Y:S02]  /*0ec0*/  CS2R R44, SRZ ;  /* 0x00000000002c7805 */ /* 0x000fe4000001ff00 */
[----:B------:R-:W-:Y:S01]  /*0ed0*/  @P1 SHF.L.U32 R52, R108, 0x10, RZ ;  /* 0x000000106c341819 */ /* 0x000fe200000006ff */
[----:B------:R-:W-:Y:S01]  /*0ee0*/  @P1 FMUL.FTZ R44, R47, R48 ;  /* 0x000000302f2c1220 */ /* 0x000fe20000410000 */
[----:B------:R-:W-:Y:S01]  /*0ef0*/  @P1 FMUL.FTZ R45, R50, R49 ;  /* 0x00000031322d1220 */ /* 0x000fe20000410000 */
[----:B------:R-:W-:-:S02]  /*0f00*/  CS2R R48, SRZ ;  /* 0x0000000000307805 */ /* 0x000fc4000001ff00 */
[----:B------:R-:W-:Y:S01]  /*0f10*/  MOV R47, RZ ;  /* 0x000000ff002f7202 */ /* 0x000fe20000000f00 */
[----:B------:R-:W-:Y:S01]  /*0f20*/  @P1 FMUL.FTZ R47, R54, R53 ;  /* 0x00000035362f1220 */ /* 0x000fe20000410000 */
[----:B--2---:R-:W-:Y:S01]  /*0f30*/  @P1 FMUL.FTZ R60, R55, R60 ;  /* 0x0000003c373c1220 */ /* 0x004fe20000410000 */
[----:B------:R-:W-:Y:S02]  /*0f40*/  @P1 IMAD.U32 R55, R8, 0x10000, RZ ;  /* 0x0001000008371824 */ /* 0x000fe400078e00ff */
[----:B------:R-:W-:Y:S02]  /*0f50*/  @P1 FMUL.FTZ R49, R57, R52 ;  /* 0x0000003439311220 */ /* 0x000fe40000410000 */
[----:B------:R-:W-:Y:S01]  /*0f60*/  @P1 FMUL.FTZ R48, R56, R55 ;  /* 0x0000003738301220 */ /* 0x000fe20000410000 */
[----:B---3--:R-:W-:Y:S01]  /*0f70*/  @P1 FMUL.FTZ R58, R51, R58 ;  /* 0x0000003a333a1220 */ /* 0x008fe20000410000 */
[----:B------:R-:W-:Y:S02]  /*0f80*/  CS2R R50, SRZ ;  /* 0x0000000000327805 */ /* 0x000fe4000001ff00 */
[----:B------:R-:W-:Y:S01]  /*0f90*/  @P1 FMUL.FTZ R51, R60, R61 ;  /* 0x0000003d3c331220 */ /* 0x000fe20000410000 */
[----:B------:R-:W-:-:S07]  /*0fa0*/  @P1 FMUL.FTZ R50, R58, R59 ;  /* 0x0000003b3a321220 */ /* 0x000fce0000410000 */
.L_x_8777:
[----:B------:R-:W-:Y:S05]  /*0fb0*/  BSYNC.RECONVERGENT B0 ;  /* 0x0000000000007941 */ /* 0x000fea0003800200 */
.L_x_8775:
[----:B------:R-:W0:Y:S01]  /*0fc0*/  LDC.64 R114, c[0x0][0x3a8] ;  /* 0x0000ea00ff727b82 */ /* 0x000e220000000a00 */
[----:B------:R-:W-:Y:S02]  /*0fd0*/  @P1 IADD3 R59, PT, PT, R65, 0x20, RZ ;  /* 0x00000020413b1810 */ /* 0x000fe40007ffe0ff */
[----:B------:R-:W-:-:S05]  /*0fe0*/  @P0 IADD3 R61, PT, PT, R111, 0x20, RZ ;  /* 0x000000206f3d0810 */ /* 0x000fca0007ffe0ff */
[----:B------:R-:W1:Y:S08]  /*0ff0*/  @P1 LDC.64 R54, c[0x0][0x390] ;  /* 0x0000e400ff361b82 */ /* 0x000e700000000a00 */
[----:B------:R-:W2:Y:S01]  /*1000*/  @P0 LDC.64 R52, c[0x0][0x3a0] ;  /* 0x0000e800ff340b82 */ /* 0x000ea20000000a00 */
[----:B0-----:R-:W-:-:S05]  /*1010*/  IMAD.WIDE.U32 R56, R111, 0x20, R114 ;  /* 0x000000206f387825 */ /* 0x001fca00078e0072 */
[----:B------:R0:W-:Y:S01]  /*1020*/  STG.E.128 desc[UR6][R56.64], R44 ;  /* 0x0000002c38007986 */ /* 0x0001e2000c101d06 */
[----:B-1----:R-:W-:-:S03]  /*1030*/  @P1 IMAD.WIDE.U32 R54, R59, 0x10, R54 ;  /* 0x000000103b361825 */ /* 0x002fc600078e0036 */
[----:B------:R0:W-:Y:S04]  /*1040*/  STG.E.128 desc[UR6][R56.64+0x10], R48 ;  /* 0x0000103038007986 */ /* 0x0001e8000c101d06 */
[----:B------:R0:W5:Y:S01]  /*1050*/  @P1 LDG.E.128 R32, desc[UR6][R54.64] ;  /* 0x0000000636201981 */ /* 0x000162000c1e1d00 */
[----:B--2---:R-:W-:-:S05]  /*1060*/  @P0 IMAD.WIDE.U32 R52, R61, 0x20, R52 ;  /* 0x000000203d340825 */ /* 0x004fca00078e0034 */
[----:B------:R0:W5:Y:S04]  /*1070*/  @P0 LDG.E.128 R36, desc[UR6][R52.64] ;  /* 0x0000000634240981 */ /* 0x000168000c1e1d00 */
[----:B------:R0:W5:Y:S01]  /*1080*/  @P0 LDG.E.128 R40, desc[UR6][R52.64+0x10] ;  /* 0x0000100634280981 */ /* 0x000162000c1e1d00 */
[----:B------:R-:W-:Y:S04]  /*1090*/  BSSY.RECONVERGENT B0, `(.L_x_8778) ;  /* 0x000006b000007945 */ /* 0x000fe80003800200 */
[----:B------:R-:W-:Y:S05]  /*10a0*/  @!P0 BRA `(.L_x_8779) ;  /* 0x0000000000d88947 */ /* 0x000fea0003800000 */
[----:B------:R-:W-:-:S13]  /*10b0*/  ISETP.GT.AND P2, PT, R66, RZ, PT ;  /* 0x000000ff4200720c */ /* 0x000fda0003f44270 */
[----:B0-----:R-:W0:Y:S01]  /*10c0*/  @P2 LDC R54, c[0x0][0x40c] ;  /* 0x00010300ff362b82 */ /* 0x001e220000000800 */
[C---:B-----5:R-:W-:Y:S02]  /*10d0*/  @P2 SHF.L.U32 R53, R32.reuse, 0x10, RZ ;  /* 0x0000001020352819 */ /* 0x060fe400000006ff */
        /* <DEDUP_REMOVED lines=8> */
[----:B------:R-:W-:-:S05]  /*1160*/  @P2 PRMT R53, R33, 0x7632, R53 ;  /* 0x0000763221352816 */ /* 0x000fca0000000035 */
[----:B------:R-:W-:Y:S01]  /*1170*/  @P2 IMAD.U32 R59, R53, 0x10000, RZ ;  /* 0x00010000353b2824 */ /* 0x000fe200078e00ff */
[----:B------:R-:W0:Y:S01]  /*1180*/  @P2 LDC R67, c[0x0][0x40c] ;  /* 0x00010300ff432b82 */ /* 0x000e220000000800 */
[----:B------:R-:W-:Y:S02]  /*1190*/  MOV R53, R37 ;  /* 0x0000002500357202 */ /* 0x000fe40000000f00 */
[----:B-1----:R-:W-:-:S05]  /*11a0*/  @P2 FMUL.FTZ R60, R59, R60 ;  /* 0x0000003c3b3c2220 */ /* 0x002fca0000410000 */
[----:B------:R-:W1:Y:S01]  /*11b0*/  @P2 LDC R56, c[0x0][0x40c] ;  /* 0x00010300ff382b82 */ /* 0x000e620000000800 */
[----:B--2---:R-:W-:Y:S01]  /*11c0*/  @P2 FMUL.FTZ R54, R52, R55 ;  /* 0x0000003734362220 */ /* 0x004fe20000410000 */
[----:B------:R-:W-:Y:S02]  /*11d0*/  @P2 SHF.L.U32 R55, R14, 0x10, RZ ;  /* 0x000000100e372819 */ /* 0x000fe400000006ff */
[----:B------:R-:W-:-:S03]  /*11e0*/  MOV R52, R36 ;  /* 0x0000002400347202 */ /* 0x000fc60000000f00 */
[----:B------:R-:W-:Y:S01]  /*11f0*/  @P2 FFMA.FTZ R52, R63, R55, R36 ;  /* 0x000000373f342223 */ /* 0x000fe20000010024 */
[----:B------:R-:W2:Y:S01]  /*1200*/  @P2 LDC R57, c[0x0][0x40c] ;  /* 0x00010300ff392b82 */ /* 0x000ea20000000800 */
[----:B---3--:R-:W-:Y:S01]  /*1210*/  @P2 FMUL.FTZ R61, R61, R58 ;  /* 0x0000003a3d3d2220 */ /* 0x008fe20000410000 */
[----:B------:R-:W-:Y:S02]  /*1220*/  @P2 SHF.L.U32 R58, R106, 0x10, RZ ;  /* 0x000000106a3a2819 */ /* 0x000fe400000006ff */
[----:B------:R-:W-:Y:S02]  /*1230*/  @P2 SHF.L.U32 R63, R35, 0x10, RZ ;  /* 0x00000010233f2819 */ /* 0x000fe400000006ff */
[----:B------:R-:W-:Y:S01]  /*1240*/  MOV R55, R39 ;  /* 0x0000002700377202 */ /* 0x000fe20000000f00 */
[----:B------:R-:W-:Y:S01]  /*1250*/  @P2 FFMA.FTZ R53, R54, R58, R37 ;  /* 0x0000003a36352223 */ /* 0x000fe20000010025 */
[----:B0-----:R-:W-:Y:S01]  /*1260*/  @P2 FMUL.FTZ R59, R62, R67 ;  /* 0x000000433e3b2220 */ /* 0x001fe20000410000 */
[----:B------:R-:W-:-:S02]  /*1270*/  @P2 PRMT R62, R34, 0x7632, R62 ;  /* 0x00007632223e2816 */ /* 0x000fc4000000003e */
[----:B------:R-:W-:Y:S02]  /*1280*/  @P2 SHF.L.U32 R58, R15, 0x10, RZ ;  /* 0x000000100f3a2819 */ /* 0x000fe400000006ff */
[----:B------:R-:W-:Y:S02]  /*1290*/  @P2 SHF.L.U32 R64, R62, 0x10, RZ ;  /* 0x000000103e402819 */ /* 0x000fe400000006ff */
[----:B------:R-:W-:Y:S01]  /*12a0*/  @P2 SHF.L.U32 R62, R105, 0x10, RZ ;  /* 0x00000010693e2819 */ /* 0x000fe200000006ff */
[----:B-1----:R-:W-:Y:S01]  /*12b0*/  @P2 FMUL.FTZ R67, R63, R56 ;  /* 0x000000383f432220 */ /* 0x002fe20000410000 */
[----:B------:R-:W-:Y:S01]  /*12c0*/  MOV R54, R38 ;  /* 0x0000002600367202 */ /* 0x000fe20000000f00 */
[----:B------:R-:W-:Y:S01]  /*12d0*/  @P2 FFMA.FTZ R54, R61, R58, R38 ;  /* 0x0000003a3d362223 */ /* 0x000fe20000010026 */
[----:B------:R-:W-:Y:S01]  /*12e0*/  @P2 SHF.L.U32 R61, R104, 0x10, RZ ;  /* 0x00000010683d2819 */ /* 0x000fe200000006ff */
[----:B------:R-:W-:Y:S01]  /*12f0*/  @P2 FFMA.FTZ R55, R60, R62, R39 ;  /* 0x0000003e3c372223 */ /* 0x000fe20000010027 */
[----:B------:R-:W-:Y:S01]  /*1300*/  @P2 SHF.L.U32 R60, R16, 0x10, RZ ;  /* 0x00000010103c2819 */ /* 0x000fe200000006ff */
[--C-:B------:R-:W-:Y:S01]  /*1310*/  IMAD.MOV.U32 R56, RZ, RZ, R40.reuse ;  /* 0x000000ffff387224 */ /* 0x100fe200078e0028 */
[----:B------:R-:W-:Y:S01]  /*1320*/  @P2 SHF.L.U32 R63, R17, 0x10, RZ ;  /* 0x00000010113f2819 */ /* 0x000fe200000006ff */
[----:B--2---:R-:W-:Y:S01]  /*1330*/  @P2 FMUL.FTZ R64, R64, R57 ;  /* 0x0000003940402220 */ /* 0x004fe20000410000 */
[----:B------:R-:W-:Y:S01]  /*1340*/  MOV R57, R41 ;  /* 0x0000002900397202 */ /* 0x000fe20000000f00 */
[----:B------:R-:W-:Y:S01]  /*1350*/  @P2 FFMA.FTZ R56, R59, R60, R40 ;  /* 0x0000003c3b382223 */ /* 0x000fe20000010028 */
[----:B------:R-:W-:Y:S01]  /*1360*/  MOV R58, R42 ;  /* 0x0000002a003a7202 */ /* 0x000fe20000000f00 */
[----:B------:R-:W-:Y:S01]  /*1370*/  @P2 FFMA.FTZ R57, R64, R61, R41 ;  /* 0x0000003d40392223 */ /* 0x000fe20000010029 */
        /* <DEDUP_REMOVED lines=9> */
.L_x_8779:
[----:B0-----:R-:W0:Y:S01]  /*1410*/  @P1 LDC R55, c[0x0][0x40c] ;  /* 0x00010300ff371b82 */ /* 0x001e220000000800 */
[C---:B-----5:R-:W-:Y:S02]  /*1420*/  @P1 PRMT R52, R32.reuse, 0x7632, R52 ;  /* 0x0000763220341816 */ /* 0x060fe40000000034 */
[----:B------:R-:W-:Y:S02]  /*1430*/  @P1 SHF.L.U32 R54, R32, 0x10, RZ ;  /* 0x0000001020361819 */ /* 0x000fe400000006ff */
[----:B------:R-:W-:Y:S01]  /*1440*/  @P1 SHF.L.U32 R58, R33, 0x10, RZ ;  /* 0x00000010213a1819 */ /* 0x000fe200000006ff */
[----:B------:R-:W-:Y:S02]  /*1450*/  @P1 IMAD.U32 R53, R52, 0x10000, RZ ;  /* 0x0001000034351824 */ /* 0x000fe400078e00ff */
[----:B------:R-:W-:Y:S01]  /*1460*/  HFMA2 R52, -RZ, RZ, 0, 0 ;  /* 0x00000000ff347431 */ /* 0x000fe200000001ff */
[----:B------:R-:W1:Y:S01]  /*1470*/  @P1 LDC R56, c[0x0][0x40c] ;  /* 0x00010300ff381b82 */ /* 0x000e620000000800 */
[----:B------:R-:W-:-:S02]  /*1480*/  @P1 SHF.L.U32 R60, R106, 0x10, RZ ;  /* 0x000000106a3c1819 */ /* 0x000fc400000006ff */
[----:B------:R-:W-:Y:S02]  /*1490*/  @P1 SHF.L.U32 R57, R14, 0x10, RZ ;  /* 0x000000100e391819 */ /* 0x000fe400000006ff */
[----:B------:R-:W-:Y:S02]  /*14a0*/  @P1 SHF.L.U32 R62, R15, 0x10, RZ ;  /* 0x000000100f3e1819 */ /* 0x000fe400000006ff */
[----:B------:R-:W-:Y:S01]  /*14b0*/  @P1 SHF.L.U32 R64, R34, 0x10, RZ ;  /* 0x0000001022401819 */ /* 0x000fe200000006ff */
[----:B------:R-:W2:Y:S08]  /*14c0*/  @P1 LDC R59, c[0x0][0x40c] ;  /* 0x00010300ff3b1b82 */ /* 0x000eb00000000800 */
[----:B------:R-:W3:Y:S01]  /*14d0*/  @P1 LDC R63, c[0x0][0x40c] ;  /* 0x00010300ff3f1b82 */ /* 0x000ee20000000800 */
[----:B0-----:R-:W-:-:S04]  /*14e0*/  @P1 FMUL.FTZ R54, R54, R55 ;  /* 0x0000003736361220 */ /* 0x001fc80000410000 */
[----:B------:R-:W-:Y:S01]  /*14f0*/  @P1 FMUL.FTZ R52, R54, R57 ;  /* 0x0000003936341220 */ /* 0x000fe20000410000 */
[----:B------:R-:W-:Y:S02]  /*1500*/  HFMA2 R54, -RZ, RZ, 0, 0 ;  /* 0x00000000ff367431 */ /* 0x000fe400000001ff */
[----:B------:R-:W0:Y:S01]  /*1510*/  @P1 LDC R67, c[0x0][0x40c] ;  /* 0x00010300ff431b82 */ /* 0x000e220000000800 */
[----:B-1----:R-:W-:Y:S01]  /*1520*/  @P1 FMUL.FTZ R55, R53, R56 ;  /* 0x0000003835371220 */ /* 0x002fe20000410000 */
[----:B------:R-:W-:-:S04]  /*1530*/  @P1 PRMT R53, R33, 0x7632, R53 ;  /* 0x0000763221351816 */ /* 0x000fc80000000035 */
[----:B------:R-:W-:Y:S01]  /*1540*/  @P1 SHF.L.U32 R56, R53, 0x10, RZ ;  /* 0x0000001035381819 */ /* 0x000fe200000006ff */
[----:B--2---:R-:W-:Y:S01]  /*1550*/  @P1 FMUL.FTZ R61, R58, R59 ;  /* 0x0000003b3a3d1220 */ /* 0x004fe20000410000 */
[----:B------:R-:W-:Y:S01]  /*1560*/  MOV R53, RZ ;  /* 0x000000ff00357202 */ /* 0x000fe20000000f00 */
[----:B------:R-:W1:Y:S01]  /*1570*/  @P1 LDC R59, c[0x0][0x40c] ;  /* 0x00010300ff3b1b82 */ /* 0x000e620000000800 */
[----:B------:R-:W-:Y:S01]  /*1580*/  @P1 FMUL.FTZ R53, R60, R55 ;  /* 0x000000373c351220 */ /* 0x000fe20000410000 */
[----:B------:R-:W-:Y:S01]  /*1590*/  @P1 FMUL.FTZ R54, R61, R62 ;  /* 0x0000003e3d361220 */ /* 0x000fe20000410000 */
[----:B------:R-:W-:Y:S01]  /*15a0*/  @P1 SHF.L.U32 R62, R105, 0x10, RZ ;  /* 0x00000010693e1819 */ /* 0x000fe200000006ff */
[----:B------:R-:W-:Y:S01]  /*15b0*/  IMAD.MOV.U32 R55, RZ, RZ, RZ ;  /* 0x000000ffff377224 */ /* 0x000fe200078e00ff */
[----:B------:R-:W-:Y:S01]  /*15c0*/  @P1 PRMT R61, R34, 0x7632, R61 ;  /* 0x00007632223d1816 */ /* 0x000fe2000000003d */
[----:B---3--:R-:W-:Y:S01]  /*15d0*/  @P1 FMUL.FTZ R57, R56, R63 ;  /* 0x0000003f38391220 */ /* 0x008fe20000410000 */
[----:B------:R-:W-:Y:S01]  /*15e0*/  @P1 SHF.L.U32 R63, R16, 0x10, RZ ;  /* 0x00000010103f1819 */ /* 0x000fe200000006ff */
[----:B------:R-:W2:Y:S01]  /*15f0*/  @P1 LDC R58, c[0x0][0x40c] ;  /* 0x00010300ff3a1b82 */ /* 0x000ea20000000800 */
[----:B------:R-:W-:Y:S01]  /*1600*/  MOV R56, RZ ;  /* 0x000000ff00387202 */ /* 0x000fe20000000f00 */
[----:B------:R-:W-:Y:S01]  /*1610*/  @P1 FMUL.FTZ R55, R62, R57 ;  /* 0x000000393e371220 */ /* 0x000fe20000410000 */
[----:B------:R-:W-:Y:S01]  /*1620*/  @P1 SHF.L.U32 R62, R61, 0x10, RZ ;  /* 0x000000103d3e1819 */ /* 0x000fe200000006ff */
[----:B------:R-:W-:Y:S01]  /*1630*/  HFMA2 R57, -RZ, RZ, 0, 0 ;  /* 0x00000000ff397431 */ /* 0x000fe200000001ff */
[----:B------:R-:W-:Y:S01]  /*1640*/  @P1 PRMT R61, R35, 0x7632, R61 ;  /* 0x00007632233d1816 */ /* 0x000fe2000000003d */
[----:B0-----:R-:W-:Y:S01]  /*1650*/  @P1 FMUL.FTZ R64, R64, R67 ;  /* 0x0000004340401220 */ /* 0x001fe20000410000 */
[----:B------:R-:W-:Y:S01]  /*1660*/  @P1 SHF.L.U32 R67, R103, 0x10, RZ ;  /* 0x0000001067431819 */ /* 0x000fe200000006ff */
[----:B------:R-:W0:Y:S01]  /*1670*/  @P1 LDC R60, c[0x0][0x40c] ;  /* 0x00010300ff3c1b82 */ /* 0x000e220000000800 */
[----:B------:R-:W-:Y:S01]  /*1680*/  @P1 SHF.L.U32 R61, R61, 0x10, RZ ;  /* 0x000000103d3d1819 */ /* 0x000fe200000006ff */
[----:B------:R-:W-:Y:S01]  /*1690*/  @P1 FMUL.FTZ R56, R64, R63 ;  /* 0x0000003f40381220 */ /* 0x000fe20000410000 */
[----:B------:R-:W-:-:S02]  /*16a0*/  @P1 SHF.L.U32 R63, R35, 0x10, RZ ;  /* 0x00000010233f1819 */ /* 0x000fc400000006ff */
[----:B------:R-:W-:Y:S01]  /*16b0*/  @P1 SHF.L.U32 R64, R104, 0x10, RZ ;  /* 0x0000001068401819 */ /* 0x000fe200000006ff */
[----:B-1----:R-:W-:Y:S01]  /*16c0*/  @P1 FMUL.FTZ R59, R62, R59 ;  /* 0x0000003b3e3b1220 */ /* 0x002fe20000410000 */
[----:B------:R-:W-:-:S03]  /*16d0*/  @P1 SHF.L.U32 R62, R17, 0x10, RZ ;  /* 0x00000010113e1819 */ /* 0x000fc600000006ff */
[----:B------:R-:W-:Y:S01]  /*16e0*/  @P1 FMUL.FTZ R57, R64, R59 ;  /* 0x0000003b40391220 */ /* 0x000fe20000410000 */
[----:B--2---:R-:W-:Y:S01]  /*16f0*/  @P1 FMUL.FTZ R63, R63, R58 ;  /* 0x0000003a3f3f1220 */ /* 0x004fe20000410000 */
[----:B------:R-:W-:-:S03]  /*1700*/  CS2R R58, SRZ ;  /* 0x00000000003a7805 */ /* 0x000fc6000001ff00 */
[----:B------:R-:W-:Y:S01]  /*1710*/  @P1 FMUL.FTZ R58, R63, R62 ;  /* 0x0000003e3f3a1220 */ /* 0x000fe20000410000 */
[----:B0-----:R-:W-:-:S04]  /*1720*/  @P1 FMUL.FTZ R60, R61, R60 ;  /* 0x0000003c3d3c1220 */ /* 0x001fc80000410000 */
[----:B------:R-:W-:-:S07]  /*1730*/  @P1 FMUL.FTZ R59, R67, R60 ;  /* 0x0000003c433b1220 */ /* 0x000fce0000410000 */
.L_x_8780:
[----:B------:R-:W-:Y:S05]  /*1740*/  BSYNC.RECONVERGENT B0 ;  /* 0x0000000000007941 */ /* 0x000fea0003800200 */
.L_x_8778:
        /* <DEDUP_REMOVED lines=9> */
[----:B------:R0:W-:Y:S04]  /*17e0*/  STG.E.128 desc[UR6][R64.64+0x10], R56 ;  /* 0x0000103840007986 */ /* 0x0001e8000c101d06 */
[----:B------:R0:W5:Y:S04]  /*17f0*/  @P1 LDG.E.128 R32, desc[UR6][R62.64] ;  /* 0x000000063e201981 */ /* 0x000168000c1e1d00 */
[----:B------:R0:W5:Y:S04]  /*1800*/  @P0 LDG.E.128 R36, desc[UR6][R60.64] ;  /* 0x000000063c240981 */ /* 0x000168000c1e1d00 */
[----:B------:R0:W5:Y:S01]  /*1810*/  @P0 LDG.E.128 R40, desc[UR6][R60.64+0x10] ;  /* 0x000010063c280981 */ /* 0x000162000c1e1d00 */
[----:B------:R-:W-:Y:S04]  /*1820*/  BSSY.RECONVERGENT B0, `(.L_x_8781) ;  /* 0x000006b000007945 */ /* 0x000fe80003800200 */
[----:B------:R-:W-:Y:S05]  /*1830*/  @!P0 BRA `(.L_x_8782) ;  /* 0x0000000000d88947 */ /* 0x000fea0003800000 */
[----:B------:R-:W-:-:S13]  /*1840*/  ISETP.GT.AND P0, PT, R66, RZ, PT ;  /* 0x000000ff4200720c */ /* 0x000fda0003f04270 */
[----:B0-----:R-:W0:Y:S01]  /*1850*/  @P0 LDC R62, c[0x0][0x40c] ;  /* 0x00010300ff3e0b82 */ /* 0x001e220000000800 */
[C---:B-----5:R-:W-:Y:S01]  /*1860*/  @P0 PRMT R60, R32.reuse, 0x7632, R60 ;  /* 0x00007632203c0816 */ /* 0x060fe2000000003c */
[----:B------:R-:W-:Y:S01]  /*1870*/  @P0 IMAD.U32 R61, R32, 0x10000, RZ ;  /* 0x00010000203d0824 */ /* 0x000fe200078e00ff */
[----:B------:R-:W-:Y:S02]  /*1880*/  @P0 SHF.L.U32 R64, R102, 0x10, RZ ;  /* 0x0000001066400819 */ /* 0x000fe400000006ff */
[----:B------:R-:W-:-:S03]  /*1890*/  @P0 SHF.L.U32 R60, R60, 0x10, RZ ;  /* 0x000000103c3c0819 */ /* 0x000fc600000006ff */
[----:B------:R-:W1:Y:S08]  /*18a0*/  @P0 LDC R63, c[0x0][0x40c] ;  /* 0x00010300ff3f0b82 */ /* 0x000e700000000800 */
[----:B------:R-:W2:Y:S08]  /*18b0*/  @P0 LDC R66, c[0x0][0x40c] ;  /* 0x00010300ff420b82 */ /* 0x000eb00000000800 */
[----:B------:R-:W3:Y:S01]  /*18c0*/  @P0 LDC R67, c[0x0][0x40c] ;  /* 0x00010300ff430b82 */ /* 0x000ee20000000800 */
[----:B0-----:R-:W-:Y:S01]  /*18d0*/  @P0 FMUL.FTZ R65, R61, R62 ;  /* 0x0000003e3d410220 */ /* 0x001fe20000410000 */
[----:B------:R-:W-:Y:S01]  /*18e0*/  MOV R61, R37 ;  /* 0x00000025003d7202 */ /* 0x000fe20000000f00 */
[----:B-1----:R-:W-:Y:S01]  /*18f0*/  @P0 FMUL.FTZ R62, R60, R63 ;  /* 0x0000003f3c3e0220 */ /* 0x002fe20000410000 */
[----:B------:R-:W-:-:S04]  /*1900*/  @P0 SHF.L.U32 R63, R70, 0x10, RZ ;  /* 0x00000010463f0819 */ /* 0x000fc800000006ff */
[----:B------:R-:W0:Y:S01]  /*1910*/  @P0 LDC R117, c[0x0][0x40c] ;  /* 0x00010300ff750b82 */ /* 0x000e220000000800 */
[----:B------:R-:W-:Y:S01]  /*1920*/  MOV R60, R36 ;  /* 0x00000024003c7202 */ /* 0x000fe20000000f00 */
[----:B------:R-:W-:Y:S01]  /*1930*/  @P0 FFMA.FTZ R61, R62, R64, R37 ;  /* 0x000000403e3d0223 */ /* 0x000fe20000010025 */
[----:B------:R-:W-:Y:S01]  /*1940*/  @P0 PRMT R62, R33, 0x7632, R62 ;  /* 0x00007632213e0816 */ /* 0x000fe2000000003e */
[----:B------:R-:W-:Y:S01]  /*1950*/  @P0 FFMA.FTZ R60, R65, R63, R36 ;  /* 0x0000003f413c0223 */ /* 0x000fe20000010024 */
[----:B------:R-:W-:Y:S02]  /*1960*/  @P0 SHF.L.U32 R63, R33, 0x10, RZ ;  /* 0x00000010213f0819 */ /* 0x000fe400000006ff */
[----:B------:R-:W-:Y:S02]  /*1970*/  @P0 SHF.L.U32 R64, R62, 0x10, RZ ;  /* 0x000000103e400819 */ /* 0x000fe400000006ff */
[----:B------:R-:W-:Y:S01]  /*1980*/  MOV R62, R38 ;  /* 0x00000026003e7202 */ /* 0x000fe20000000f00 */
[----:B--2---:R-:W-:Y:S01]  /*1990*/  @P0 FMUL.FTZ R65, R63, R66 ;  /* 0x000000423f410220 */ /* 0x004fe20000410000 */
[----:B------:R-:W-:Y:S01]  /*19a0*/  @P0 SHF.L.U32 R63, R71, 0x10, RZ ;  /* 0x00000010473f0819 */ /* 0x000fe200000006ff */
[----:B------:R-:W1:Y:S01]  /*19b0*/  @P0 LDC R66, c[0x0][0x40c] ;  /* 0x00010300ff420b82 */ /* 0x000e620000000800 */
[----:B---3--:R-:W-:Y:S01]  /*19c0*/  @P0 FMUL.FTZ R64, R64, R67 ;  /* 0x0000004340400220 */ /* 0x008fe20000410000 */
[----:B------:R-:W-:-:S02]  /*19d0*/  @P0 SHF.L.U32 R67, R100, 0x10, RZ ;  /* 0x0000001064430819 */ /* 0x000fc400000006ff */
[----:B------:R-:W-:Y:S01]  /*19e0*/  @P0 FFMA.FTZ R62, R65, R63, R38 ;  /* 0x0000003f413e0223 */ /* 0x000fe20000010026 */
[----:B------:R-:W-:Y:S02]  /*19f0*/  @P0 SHF.L.U32 R65, R101, 0x10, RZ ;  /* 0x0000001065410819 */ /* 0x000fe400000006ff */
[----:B------:R-:W-:-:S03]  /*1a00*/  MOV R63, R39 ;  /* 0x00000027003f7202 */ /* 0x000fc60000000f00 */
[----:B------:R-:W-:Y:S01]  /*1a10*/  @P0 FFMA.FTZ R63, R64, R65, R39 ;  /* 0x00000041403f0223 */ /* 0x000fe20000010027 */
[----:B------:R-:W-:Y:S01]  /*1a20*/  @P0 IMAD.U32 R64, R34, 0x10000, RZ ;  /* 0x0001000022400824 */ /* 0x000fe200078e00ff */
        /* <DEDUP_REMOVED lines=23> */
.L_x_8782:
        /* <DEDUP_REMOVED lines=14> */
[----:B------:R-:W-:Y:S01]  /*1c80*/  @P1 SHF.L.U32 R63, R33, 0x10, RZ ;  /* 0x00000010213f1819 */ /* 0x000fe200000006ff */
        /* <DEDUP_REMOVED lines=14> */
[C---:B------:R-:W-:Y:S02]  /*1d70*/  @P1 SHF.L.U32 R64, R34.reuse, 0x10, RZ ;  /* 0x0000001022401819 */ /* 0x040fe400000006ff */
[----:B------:R-:W-:Y:S02]  /*1d80*/  @P1 PRMT R65, R34, 0x7632, R65 ;  /* 0x0000763222411816 */ /* 0x000fe40000000041 */
[----:B------:R-:W3:Y:S01]  /*1d90*/  @P1 LDC R118, c[0x0][0x40c] ;  /* 0x00010300ff761b82 */ /* 0x000ee20000000800 */
[----:B0-----:R-:W-:Y:S01]  /*1da0*/  @P1 FMUL.FTZ R67, R64, R67 ;  /* 0x0000004340431220 */ /* 0x001fe20000410000 */
[----:B------:R-:W-:Y:S01]  /*1db0*/  @P1 SHF.L.U32 R65, R65, 0x10, RZ ;  /* 0x0000001041411819 */ /* 0x000fe200000006ff */
[----:B------:R-:W-:-:S02]  /*1dc0*/  IMAD.MOV.U32 R64, RZ, RZ, RZ ;  /* 0x000000ffff407224 */ /* 0x000fc400078e00ff */
[----:B------:R-:W-:Y:S01]  /*1dd0*/  @P1 FMUL.FTZ R64, R67, R66 ;  /* 0x0000004243401220 */ /* 0x000fe20000410000 */
[----:B------:R-:W-:Y:S01]  /*1de0*/  @P1 SHF.L.U32 R67, R100, 0x10, RZ ;  /* 0x0000001064431819 */ /* 0x000fe200000006ff */
[----:B--2---:R-:W-:Y:S01]  /*1df0*/  @P1 FMUL.FTZ R66, R65, R112 ;  /* 0x0000007041421220 */ /* 0x004fe20000410000 */
[----:B------:R-:W-:Y:S01]  /*1e00*/  HFMA2 R65, -RZ, RZ, 0, 0 ;  /* 0x00000000ff417431 */ /* 0x000fe200000001ff */
[----:B------:R-:W-:Y:S02]  /*1e10*/  @P1 SHF.L.U32 R112, R74, 0x10, RZ ;  /* 0x000000104a701819 */ /* 0x000fe400000006ff */
[----:B------:R-:W-:Y:S01]  /*1e20*/  @P1 FMUL.FTZ R65, R67, R66 ;  /* 0x0000004243411220 */ /* 0x000fe20000410000 */
[C---:B------:R-:W-:Y:S02]  /*1e30*/  @P1 SHF.L.U32 R66, R35.reuse, 0x10, RZ ;  /* 0x0000001023421819 */ /* 0x040fe400000006ff */
[----:B------:R-:W-:-:S03]  /*1e40*/  @P1 PRMT R67, R35, 0x7632, R67 ;  /* 0x0000763223431816 */ /* 0x000fc60000000043 */
[----:B-1----:R-:W-:Y:S01]  /*1e50*/  @P1 FMUL.FTZ R117, R66, R117 ;  /* 0x0000007542751220 */ /* 0x002fe20000410000 */
[----:B------:R-:W-:Y:S02]  /*1e60*/  @P1 SHF.L.U32 R67, R67, 0x10, RZ ;  /* 0x0000001043431819 */ /* 0x000fe400000006ff */
[----:B------:R-:W-:Y:S01]  /*1e70*/  MOV R66, RZ ;  /* 0x000000ff00427202 */ /* 0x000fe20000000f00 */
[----:B------:R-:W-:Y:S01]  /*1e80*/  @P1 FMUL.FTZ R66, R117, R112 ;  /* 0x0000007075421220 */ /* 0x000fe20000410000 */
[----:B------:R-:W-:Y:S01]  /*1e90*/  @P1 SHF.L.U32 R117, R99, 0x10, RZ ;  /* 0x0000001063751819 */ /* 0x000fe200000006ff */
[----:B---3--:R-:W-:Y:S01]  /*1ea0*/  @P1 FMUL.FTZ R112, R67, R118 ;  /* 0x0000007643701220 */ /* 0x008fe20000410000 */
[----:B------:R-:W-:-:S03]  /*1eb0*/  HFMA2 R67, -RZ, RZ, 0, 0 ;  /* 0x00000000ff437431 */ /* 0x000fc600000001ff */
[----:B------:R-:W-:-:S07]  /*1ec0*/  @P1 FMUL.FTZ R67, R117, R112 ;  /* 0x0000007075431220 */ /* 0x000fce0000410000 */
.L_x_8783:
[----:B------:R-:W-:Y:S05]  /*1ed0*/  BSYNC.RECONVERGENT B0 ;  /* 0x0000000000007941 */ /* 0x000fea0003800200 */
.L_x_8781:
        /* <DEDUP_REMOVED lines=99> */
.L_x_8799:
        /* <DEDUP_REMOVED lines=8> */
[----:B------:R-:W-:-:S04]  /*2590*/  FADD.FTZ R111, R112, R111 ;  /* 0x0000006f706f7221 */ /* 0x000fc80000010000 */
[----:B------:R-:W2:Y:S01]  /*25a0*/  MUFU.RSQ R114, R111 ;  /* 0x0000006f00727308 */ /* 0x000ea20000001400 */
[----:B0-----:R-:W-:-:S04]  /*25b0*/  @!P1 IMAD.WIDE R118, R72, 0x4, R118 ;  /* 0x0000000448769825 */ /* 0x001fc800078e0276 */
[----:B-1----:R-:W-:-:S05]  /*25c0*/  @!P1 IMAD.WIDE R120, R72, 0x4, R120 ;  /* 0x0000000448789825 */ /* 0x002fca00078e0278 */
[----:B------:R0:W-:Y:S04]  /*25d0*/  @!P1 STG.E desc[UR6][R120.64], R115 ;  /* 0x0000007378009986 */ /* 0x0001e8000c101906 */
        /* <DEDUP_REMOVED lines=9> */
[C---:B------:R-:W-:Y:S01]  /*2670*/  FADD.FTZ R47, -R115.reuse, R47 ;  /* 0x0000002f732f7221 */ /* 0x040fe20000010100 */
[----:B------:R-:W-:Y:S01]  /*2680*/  FADD.FTZ R51, -R115, R51 ;  /* 0x0000003373337221 */ /* 0x000fe20000010100 */
[----:B------:R-:W-:Y:S01]  /*2690*/  FMUL.FTZ R44, R114, R111 ;  /* 0x0000006f722c7220 */ /* 0x000fe20000410000 */
[----:B------:R-:W-:Y:S01]  /*26a0*/  SHF.L.U32 R111, R2, 0x10, RZ ;  /* 0x00000010026f7819 */ /* 0x000fe200000006ff */
[C---:B------:R-:W-:Y:S01]  /*26b0*/  FMUL.FTZ R45, R114.reuse, R45 ;  /* 0x0000002d722d7220 */ /* 0x040fe20000410000 */
[----:B------:R-:W-:Y:S01]  /*26c0*/  FMUL.FTZ R47, R114, R47 ;  /* 0x0000002f722f7220 */ /* 0x000fe20000410000 */
[----:B------:R-:W-:-:S02]  /*26d0*/  IADD3 R116, PT, PT, R116, -0x1, RZ ;  /* 0xffffffff74747810 */ /* 0x000fc40007ffe0ff */
[----:B------:R-:W-:Y:S01]  /*26e0*/  FFMA.FTZ R44, R44, R111, R117 ;  /* 0x0000006f2c2c7223 */ /* 0x000fe20000010075 */
[----:B------:R-:W-:Y:S01]  /*26f0*/  FFMA.FTZ R111, R45, R112, R118 ;  /* 0x000000702d6f7223 */ /* 0x000fe20000010076 */
[----:B------:R-:W-:Y:S01]  /*2700*/  FADD.FTZ R45, -R115, R46 ;  /* 0x0000002e732d7221 */ /* 0x000fe20000010100 */
[----:B------:R-:W-:Y:S01]  /*2710*/  SHF.L.U32 R46, R3, 0x10, RZ ;  /* 0x00000010032e7819 */ /* 0x000fe200000006ff */
[----:B------:R-:W-:Y:S01]  /*2720*/  IMAD R116, R116, R113, RZ ;  /* 0x0000007174747224 */ /* 0x000fe200078e02ff */
[----:B------:R-:W-:Y:S01]  /*2730*/  SHF.L.U32 R112, R29, 0x10, RZ ;  /* 0x000000101d707819 */ /* 0x000fe200000006ff */
[----:B------:R-:W-:Y:S01]  /*2740*/  FMUL.FTZ R45, R114, R45 ;  /* 0x0000002d722d7220 */ /* 0x000fe20000410000 */
[----:B------:R-:W-:Y:S02]  /*2750*/  SHF.L.U32 R117, R30, 0x10, RZ ;  /* 0x000000101e757819 */ /* 0x000fe400000006ff */
[----:B------:R-:W-:Y:S01]  /*2760*/  SHF.L.U32 R118, R93, 0x10, RZ ;  /* 0x000000105d767819 */ /* 0x000fe200000006ff */
[----:B------:R-:W-:Y:S01]  /*2770*/  FFMA.FTZ R45, R45, R46, R112 ;  /* 0x0000002e2d2d7223 */ /* 0x000fe20000010070 */
[----:B------:R-:W-:-:S02]  /*2780*/  SHF.L.U32 R112, R96, 0x10, RZ ;  /* 0x0000001060707819 */ /* 0x000fc400000006ff */
[----:B------:R-:W-:Y:S02]  /*2790*/  SHF.L.U32 R46, R95, 0x10, RZ ;  /* 0x000000105f2e7819 */ /* 0x000fe400000006ff */
[----:B------:R-:W-:-:S03]  /*27a0*/  F2FP.BF16.F32.PACK_AB R44, R111, R44 ;  /* 0x0000002c6f2c723e */ /* 0x000fc600000010ff */
[----:B------:R-:W-:Y:S01]  /*27b0*/  FFMA.FTZ R112, R47, R112, R46 ;  /* 0x000000702f707223 */ /* 0x000fe2000001002e */
[----:B------:R-:W-:Y:S01]  /*27c0*/  FADD.FTZ R47, -R115, R48 ;  /* 0x00000030732f7221 */ /* 0x000fe20000010100 */
[----:B------:R-:W-:-:S03]  /*27d0*/  SHF.L.U32 R48, R94, 0x10, RZ ;  /* 0x000000105e307819 */ /* 0x000fc600000006ff */
[----:B------:R-:W-:Y:S01]  /*27e0*/  FMUL.FTZ R46, R114, R47 ;  /* 0x0000002f722e7220 */ /* 0x000fe20000410000 */
[----:B------:R-:W-:Y:S02]  /*27f0*/  SHF.L.U32 R47, R4, 0x10, RZ ;  /* 0x00000010042f7819 */ /* 0x000fe400000006ff */
[----:B------:R-:W-:-:S03]  /*2800*/  F2FP.BF16.F32.PACK_AB R45, R112, R45 ;  /* 0x0000002d702d723e */ /* 0x000fc600000010ff */
[----:B------:R-:W-:Y:S01]  /*2810*/  FFMA.FTZ R46, R46, R47, R117 ;  /* 0x0000002f2e2e7223 */ /* 0x000fe20000010075 */
[----:B------:R-:W-:Y:S01]  /*2820*/  FADD.FTZ R47, -R115, R49 ;  /* 0x00000031732f7221 */ /* 0x000fe20000010100 */
[----:B------:R-:W-:-:S03]  /*2830*/  SHF.L.U32 R117, R91, 0x10, RZ ;  /* 0x000000105b757819 */ /* 0x000fc600000006ff */
[----:B------:R-:W-:-:S04]  /*2840*/  FMUL.FTZ R47, R114, R47 ;  /* 0x0000002f722f7220 */ /* 0x000fc80000410000 */
[----:B------:R-:W-:Y:S01]  /*2850*/  FFMA.FTZ R49, R47, R48, R118 ;  /* 0x000000302f317223 */ /* 0x000fe20000010076 */
[----:B------:R-:W-:Y:S01]  /*2860*/  FADD.FTZ R47, -R115, R50 ;  /* 0x00000032732f7221 */ /* 0x000fe20000010100 */
[----:B------:R-:W-:Y:S02]  /*2870*/  SHF.L.U32 R48, R5, 0x10, RZ ;  /* 0x0000001005307819 */ /* 0x000fe400000006ff */
[----:B------:R-:W-:Y:S01]  /*2880*/  SHF.L.U32 R50, R31, 0x10, RZ ;  /* 0x000000101f327819 */ /* 0x000fe200000006ff */
[C---:B------:R-:W-:Y:S01]  /*2890*/  FMUL.FTZ R47, R114.reuse, R47 ;  /* 0x0000002f722f7220 */ /* 0x040fe20000410000 */
[----:B------:R-:W-:Y:S02]  /*28a0*/  SHF.L.U32 R118, R89, 0x10, RZ ;  /* 0x0000001059767819 */ /* 0x000fe400000006ff */
[----:B------:R-:W-:Y:S01]  /*28b0*/  F2FP.BF16.F32.PACK_AB R46, R49, R46 ;  /* 0x0000002e312e723e */ /* 0x000fe200000010ff */
[----:B------:R-:W-:Y:S01]  /*28c0*/  FFMA.FTZ R47, R47, R48, R50 ;  /* 0x000000302f2f7223 */ /* 0x000fe20000010032 */
[----:B------:R-:W-:Y:S01]  /*28d0*/  FMUL.FTZ R50, R114, R51 ;  /* 0x0000003372327220 */ /* 0x000fe20000410000 */
[----:B------:R-:W-:-:S04]  /*28e0*/  IMAD.U32 R51, R92, 0x10000, RZ ;  /* 0x000100005c337824 */ /* 0x000fc800078e00ff */
[----:B------:R-:W-:Y:S01]  /*28f0*/  FFMA.FTZ R50, R50, R51, R117 ;  /* 0x0000003332327223 */ /* 0x000fe20000010075 */
[----:B------:R-:W-:Y:S01]  /*2900*/  FADD.FTZ R51, -R115, R52 ;  /* 0x0000003473337221 */ /* 0x000fe20000010100 */
[----:B------:R-:W-:Y:S02]  /*2910*/  SHF.L.U32 R117, R24, 0x10, RZ ;  /* 0x0000001018757819 */ /* 0x000fe400000006ff */
[----:B------:R-:W-:Y:S01]  /*2920*/  SHF.L.U32 R52, R90, 0x10, RZ ;  /* 0x000000105a347819 */ /* 0x000fe200000006ff */
[----:B------:R-:W-:Y:S01]  /*2930*/  FMUL.FTZ R48, R114, R51 ;  /* 0x0000003372307220 */ /* 0x000fe20000410000 */
[----:B------:R-:W-:Y:S02]  /*2940*/  SHF.L.U32 R51, R10, 0x10, RZ ;  /* 0x000000100a337819 */ /* 0x000fe400000006ff */
[----:B------:R-:W-:-:S03]  /*2950*/  F2FP.BF16.F32.PACK_AB R47, R50, R47 ;  /* 0x0000002f322f723e */ /* 0x000fc600000010ff */
[----:B------:R-:W-:Y:S01]  /*2960*/  FFMA.FTZ R48, R48, R51, R117 ;  /* 0x0000003330307223 */ /* 0x000fe20000010075 */
[----:B------:R-:W-:-:S04]  /*2970*/  FADD.FTZ R51, -R115, R53 ;  /* 0x0000003573337221 */ /* 0x000fc80000010100 */
[----:B------:R-:W-:-:S04]  /*2980*/  FMUL.FTZ R51, R114, R51 ;  /* 0x0000003372337220 */ /* 0x000fc80000410000 */
[----:B------:R-:W-:Y:S01]  /*2990*/  FFMA.FTZ R53, R51, R52, R118 ;  /* 0x0000003433357223 */ /* 0x000fe20000010076 */
[----:B------:R-:W-:Y:S01]  /*29a0*/  FADD.FTZ R51, -R115, R54 ;  /* 0x0000003673337221 */ /* 0x000fe20000010100 */
[----:B------:R-:W-:Y:S02]  /*29b0*/  SHF.L.U32 R52, R11, 0x10, RZ ;  /* 0x000000100b347819 */ /* 0x000fe400000006ff */
[----:B------:R-:W-:Y:S01]  /*29c0*/  SHF.L.U32 R54, R25, 0x10, RZ ;  /* 0x0000001019367819 */ /* 0x000fe200000006ff */
[----:B------:R-:W-:Y:S01]  /*29d0*/  FMUL.FTZ R51, R114, R51 ;  /* 0x0000003372337220 */ /* 0x000fe20000410000 */
[----:B------:R-:W-:Y:S02]  /*29e0*/  SHF.L.U32 R118, R87, 0x10, RZ ;  /* 0x0000001057767819 */ /* 0x000fe400000006ff */
[----:B------:R-:W-:Y:S01]  /*29f0*/  F2FP.BF16.F32.PACK_AB R48, R53, R48 ;  /* 0x000000303530723e */ /* 0x000fe200000010ff */
        /* <DEDUP_REMOVED lines=13> */
[----:B------:R-:W-:-:S02]  /*2ad0*/  IMAD.U32 R56, R86, 0x10000, RZ ;  /* 0x0001000056387824 */ /* 0x000fc400078e00ff */
[----:B------:R-:W-:Y:S01]  /*2ae0*/  FADD.FTZ R57, -R115, R59 ;  /* 0x0000003b73397221 */ /* 0x000fe20000010100 */
[----:B------:R-:W-:-:S03]  /*2af0*/  FMUL.FTZ R51, R114, R51 ;  /* 0x0000003372337220 */ /* 0x000fc60000410000 */
[C---:B------:R-:W-:Y:S01]  /*2b00*/  FMUL.FTZ R57, R114.reuse, R57 ;  /* 0x0000003972397220 */ /* 0x040fe20000410000 */
        /* <DEDUP_REMOVED lines=8> */
[----:B------:R-:W-:-:S02]  /*2b90*/  SHF.L.U32 R56, R83, 0x10, RZ ;  /* 0x0000001053387819 */ /* 0x000fc400000006ff */
[----:B------:R-:W-:-:S03]  /*2ba0*/  SHF.L.U32 R58, R18, 0x10, RZ ;  /* 0x00000010123a7819 */ /* 0x000fc600000006ff */
[----:B------:R-:W-:Y:S01]  /*2bb0*/  FFMA.FTZ R118, R57, R118, R56 ;  /* 0x0000007639767223 */ /* 0x000fe20000010038 */
[----:B------:R-:W-:Y:S01]  /*2bc0*/  FADD.FTZ R57, -R115, R60 ;  /* 0x0000003c73397221 */ /* 0x000fe20000010100 */
[----:B------:R-:W-:Y:S02]  /*2bd0*/  SHF.L.U32 R56, R20, 0x10, RZ ;  /* 0x0000001014387819 */ /* 0x000fe400000006ff */
[----:B------:R-:W-:Y:S01]  /*2be0*/  SHF.L.U32 R60, R81, 0x10, RZ ;  /* 0x00000010513c7819 */ /* 0x000fe200000006ff */
[----:B------:R-:W-:Y:S01]  /*2bf0*/  FMUL.FTZ R57, R114, R57 ;  /* 0x0000003972397220 */ /* 0x000fe20000410000 */
        /* <DEDUP_REMOVED lines=14> */
[----:B------:R-:W-:-:S03]  /*2ce0*/  IMAD.U32 R56, R80, 0x10000, RZ ;  /* 0x0001000050387824 */ /* 0x000fc600078e00ff */
        /* <DEDUP_REMOVED lines=10> */
[----:B------:R-:W-:-:S02]  /*2d90*/  SHF.L.U32 R56, R78, 0x10, RZ ;  /* 0x000000104e387819 */ /* 0x000fc400000006ff */
[----:B------:R-:W-:Y:S01]  /*2da0*/  SHF.R.S32.HI R65, RZ, 0x1f, R116 ;  /* 0x0000001fff417819 */ /* 0x000fe20000011474 */
[----:B------:R-:W-:-:S03]  /*2db0*/  FMUL.FTZ R57, R114, R57 ;  /* 0x0000003972397220 */ /* 0x000fc60000410000 */
[----:B------:R-:W-:Y:S01]  /*2dc0*/  LEA.HI R65, R65, R116, RZ, 0x3 ;  /* 0x0000007441417211 */ /* 0x000fe200078f18ff */
[----:B------:R-:W-:Y:S01]  /*2dd0*/  FFMA.FTZ R63, R57, R56, R64 ;  /* 0x00000038393f7223 */ /* 0x000fe20000010040 */
[C---:B------:R-:W-:Y:S01]  /*2de0*/  FADD.FTZ R57, -R115.reuse, R66 ;  /* 0x0000004273397221 */ /* 0x040fe20000010100 */
[----:B------:R-:W-:Y:S01]  /*2df0*/  FADD.FTZ R115, -R115, R67 ;  /* 0x0000004373737221 */ /* 0x000fe20000010100 */
[----:B------:R-:W-:Y:S02]  /*2e00*/  SHF.L.U32 R67, R76, 0x10, RZ ;  /* 0x000000104c437819 */ /* 0x000fe400000006ff */
[C---:B------:R-:W-:Y:S01]  /*2e10*/  FMUL.FTZ R113, R114.reuse, R57 ;  /* 0x0000003972717220 */ /* 0x040fe20000410000 */
[----:B------:R-:W-:Y:S01]  /*2e20*/  FMUL.FTZ R114, R114, R115 ;  /* 0x0000007372727220 */ /* 0x000fe20000410000 */
[----:B------:R-:W0:Y:S01]  /*2e30*/  LDC.64 R56, c[0x0][0x428] ;  /* 0x00010a00ff387b82 */ /* 0x000e220000000a00 */
[----:B------:R-:W-:Y:S02]  /*2e40*/  SHF.L.U32 R115, R75, 0x10, RZ ;  /* 0x000000104b737819 */ /* 0x000fe400000006ff */
[----:B------:R-:W-:-:S02]  /*2e50*/  SHF.L.U32 R64, R69, 0x10, RZ ;  /* 0x0000001045407819 */ /* 0x000fc400000006ff */
[----:B------:R-:W-:Y:S01]  /*2e60*/  SHF.L.U32 R66, R23, 0x10, RZ ;  /* 0x0000001017427819 */ /* 0x000fe200000006ff */
[----:B------:R-:W-:Y:S01]  /*2e70*/  FFMA.FTZ R114, R114, R67, R115 ;  /* 0x0000004372727223 */ /* 0x000fe20000010073 */
[----:B------:R-:W-:Y:S02]  /*2e80*/  LEA.HI.SX32 R65, R65, R0, 0x1d ;  /* 0x0000000041417211 */ /* 0x000fe400078feaff */
[----:B------:R-:W-:Y:S01]  /*2e90*/  F2FP.BF16.F32.PACK_AB R54, R63, R62 ;  /* 0x0000003e3f36723e */ /* 0x000fe200000010ff */
[----:B------:R-:W-:Y:S01]  /*2ea0*/  FFMA.FTZ R113, R113, R64, R66 ;  /* 0x0000004071717223 */ /* 0x000fe20000010042 */
[C---:B------:R-:W-:Y:S01]  /*2eb0*/  IADD3 R115, PT, PT, R65.reuse, 0x20, RZ ;  /* 0x0000002041737810 */ /* 0x040fe20007ffe0ff */
[----:B------:R-:W-:-:S03]  /*2ec0*/  VIADD R119, R65, 0x40 ;  /* 0x0000004041777836 */ /* 0x000fc60000000000 */
[----:B------:R-:W-:Y:S01]  /*2ed0*/  F2FP.BF16.F32.PACK_AB R55, R114, R113 ;  /* 0x000000717237723e */ /* 0x000fe200000010ff */
[----:B0-----:R-:W-:-:S04]  /*2ee0*/  IMAD.WIDE.U32 R66, R65, 0x10, R56 ;  /* 0x0000001041427825 */ /* 0x001fc800078e0038 */
[--C-:B------:R-:W-:Y:S01]  /*2ef0*/  IMAD.WIDE.U32 R64, R115, 0x10, R56.reuse ;  /* 0x0000001073407825 */ /* 0x100fe200078e0038 */
[----:B------:R0:W-:Y:S03]  /*2f00*/  STG.E.128 desc[UR6][R66.64], R44 ;  /* 0x0000002c42007986 */ /* 0x0001e6000c101d06 */
[----:B------:R-:W-:Y:S01]  /*2f10*/  IMAD.WIDE.U32 R56, R119, 0x10, R56 ;  /* 0x0000001077387825 */ /* 0x000fe200078e0038 */
[----:B------:R0:W-:Y:S04]  /*2f20*/  STG.E.128 desc[UR6][R64.64], R48 ;  /* 0x0000003040007986 */ /* 0x0001e8000c101d06 */
[----:B------:R0:W-:Y:S02]  /*2f30*/  STG.E.128 desc[UR6][R56.64], R52 ;  /* 0x0000003438007986 */ /* 0x0001e4000c101d06 */
.L_x_8786:
[----:B------:R-:W-:Y:S05]  /*2f40*/  BSYNC.RECONVERGENT B0 ;  /* 0x0000000000007941 */ /* 0x000fea0003800200 */
.L_x_8785:
[----:B0-----:R-:W0:Y:S02]  /*2f50*/  LDC.64 R44, c[0x0][0x380] ;  /* 0x0000e000ff2c7b82 */ /* 0x001e240000000a00 */
[----:B0-----:R-:W-:-:S04]  /*2f60*/  LEA R72, R44, R72, 0x2 ;  /* 0x000000482c487211 */ /* 0x001fc800078e10ff */
[----:B------:R-:W-:-:S13]  /*2f70*/  ISETP.GE.AND P0, PT, R72, R45, PT ;  /* 0x0000002d4800720c */ /* 0x000fda0003f06270 */
[----:B------:R-:W-:Y:S05]  /*2f80*/  @!P0 BRA `(.L_x_8787) ;  /* 0xffffffd800088947 */ /* 0x000fea000383ffff */
[----:B------:R-:W-:Y:S05]  /*2f90*/  EXIT ;  /* 0x000000000000794d */ /* 0x000fea0003800000 */
.L_x_8784:
        /* <DEDUP_REMOVED lines=8> */
.L_x_8789:
[----:B------:R-:W-:Y:S05]  /*3020*/  BSYNC B0 ;  /* 0x0000000000007941 */ /* 0x000fea0003800000 */
.L_x_8788:
        /* <DEDUP_REMOVED lines=9> */
.L_x_8790:
[----:B------:R-:W-:Y:S01]  /*30c0*/  HFMA2 R118, -RZ, RZ, 0, 2.384185791015625e-07 ;  /* 0x00000004ff767431 */ /* 0x000fe200000001ff */
[----:B------:R-:W-:-:S05]  /*30d0*/  MOV R112, R124 ;  /* 0x0000007c00707202 */ /* 0x000fca0000000f00 */
[----:B------:R-:W-:-:S04]  /*30e0*/  FADD.FTZ R120, R119, R112 ;  /* 0x0000007077787221 */ /* 0x000fc80000010000 */
[----:B------:R-:W-:-:S07]  /*30f0*/  IMAD.MOV.U32 R123, RZ, RZ, R120 ;  /* 0x000000ffff7b7224 */ /* 0x000fce00078e0078 */
[----:B------:R-:W-:Y:S05]  /*3100*/  WARPSYNC.COLLECTIVE R114, `(.L_x_8791) ;  /* 0x0000000072087348 */ /* 0x000fea0003c00000 */
[----:B------:R0:W1:Y:S02]  /*3110*/  SHFL.BFLY P0, R124, R123, R118, R117 ;  /* 0x0c0000767b7c7389 */ /* 0x0000640000000075 */
[----:B01----:R-:W-:Y:S05]  /*3120*/  ENDCOLLECTIVE ;  /* 0x000000000000791b */ /* 0x003fea0003800000 */
.L_x_8791:
[----:B------:R-:W-:Y:S01]  /*3130*/  HFMA2 R118, -RZ, RZ, 0, 4.76837158203125e-07 ;  /* 0x00000008ff767431 */ /* 0x000fe200000001ff */
[----:B------:R-:W-:-:S05]  /*3140*/  MOV R115, R124 ;  /* 0x0000007c00737202 */ /* 0x000fca0000000f00 */
[----:B------:R-:W-:-:S05]  /*3150*/  FADD.FTZ R121, R120, R115 ;  /* 0x0000007378797221 */ /* 0x000fca0000010000 */
[----:B------:R-:W-:-:S07]  /*3160*/  MOV R123, R121 ;  /* 0x00000079007b7202 */ /* 0x000fce0000000f00 */
[----:B------:R-:W-:Y:S05]  /*3170*/  WARPSYNC.COLLECTIVE R114, `(.L_x_8792) ;  /* 0x0000000072087348 */ /* 0x000fea0003c00000 */
[----:B------:R0:W1:Y:S02]  /*3180*/  SHFL.BFLY P0, R124, R123, R118, R117 ;  /* 0x0c0000767b7c7389 */ /* 0x0000640000000075 */
[----:B01----:R-:W-:Y:S05]  /*3190*/  ENDCOLLECTIVE ;  /* 0x000000000000791b */ /* 0x003fea0003800000 */
.L_x_8792:
        /* <DEDUP_REMOVED lines=8> */
.L_x_8793:
        /* <DEDUP_REMOVED lines=57> */
.L_x_8794:
[----:B------:R-:W-:Y:S02]  /*35b0*/  HFMA2 R118, -RZ, RZ, 0, 1.1920928955078125e-07 ;  /* 0x00000002ff767431 */ /* 0x000fe400000001ff */
[----:B------:R-:W-:-:S04]  /*35c0*/  IMAD.MOV.U32 R120, RZ, RZ, R124 ;  /* 0x000000ffff787224 */ /* 0x000fc800078e007c */
[----:B------:R-:W-:-:S05]  /*35d0*/  FADD.FTZ R120, R111, R120 ;  /* 0x000000786f787221 */ /* 0x000fca0000010000 */
[----:B------:R-:W-:-:S07]  /*35e0*/  MOV R123, R120 ;  /* 0x00000078007b7202 */ /* 0x000fce0000000f00 */
[----:B------:R-:W-:Y:S05]  /*35f0*/  WARPSYNC.COLLECTIVE R114, `(.L_x_8795) ;  /* 0x0000000072087348 */ /* 0x000fea0003c00000 */
[----:B------:R0:W1:Y:S02]  /*3600*/  SHFL.BFLY P0, R124, R123, R118, R117 ;  /* 0x0c0000767b7c7389 */ /* 0x0000640000000075 */
[----:B01----:R-:W-:Y:S05]  /*3610*/  ENDCOLLECTIVE ;  /* 0x000000000000791b */ /* 0x003fea0003800000 */
.L_x_8795:
[----:B------:R-:W-:Y:S01]  /*3620*/  HFMA2 R118, -RZ, RZ, 0, 2.384185791015625e-07 ;  /* 0x00000004ff767431 */ /* 0x000fe200000001ff */
[----:B------:R-:W-:-:S05]  /*3630*/  MOV R119, R124 ;  /* 0x0000007c00777202 */ /* 0x000fca0000000f00 */
[----:B------:R-:W-:-:S05]  /*3640*/  FADD.FTZ R119, R120, R119 ;  /* 0x0000007778777221 */ /* 0x000fca0000010000 */
[----:B------:R-:W-:-:S07]  /*3650*/  MOV R123, R119 ;  /* 0x00000077007b7202 */ /* 0x000fce0000000f00 */
[----:B------:R-:W-:Y:S05]  /*3660*/  WARPSYNC.COLLECTIVE R114, `(.L_x_8796) ;  /* 0x0000000072087348 */ /* 0x000fea0003c00000 */
[----:B------:R0:W1:Y:S02]  /*3670*/  SHFL.BFLY P0, R124, R123, R118, R117 ;  /* 0x0c0000767b7c7389 */ /* 0x0000640000000075 */
[----:B01----:R-:W-:Y:S05]  /*3680*/  ENDCOLLECTIVE ;  /* 0x000000000000791b */ /* 0x003fea0003800000 */
.L_x_8796:
[----:B------:R-:W-:Y:S01]  /*3690*/  HFMA2 R118, -RZ, RZ, 0, 4.76837158203125e-07 ;  /* 0x00000008ff767431 */ /* 0x000fe200000001ff */
[----:B------:R-:W-:-:S05]  /*36a0*/  MOV R122, R124 ;  /* 0x0000007c007a7202 */ /* 0x000fca0000000f00 */
[----:B------:R-:W-:-:S05]  /*36b0*/  FADD.FTZ R122, R119, R122 ;  /* 0x0000007a777a7221 */ /* 0x000fca0000010000 */
[----:B------:R-:W-:-:S07]  /*36c0*/  MOV R123, R122 ;  /* 0x0000007a007b7202 */ /* 0x000fce0000000f00 */
[----:B------:R-:W-:Y:S05]  /*36d0*/  WARPSYNC.COLLECTIVE R114, `(.L_x_8797) ;  /* 0x0000000072087348 */ /* 0x000fea0003c00000 */
[----:B------:R0:W1:Y:S02]  /*36e0*/  SHFL.BFLY P0, R124, R123, R118, R117 ;  /* 0x0c0000767b7c7389 */ /* 0x0000640000000075 */
[----:B01----:R-:W-:Y:S05]  /*36f0*/  ENDCOLLECTIVE ;  /* 0x000000000000791b */ /* 0x003fea0003800000 */
.L_x_8797:
[----:B------:R-:W-:Y:S01]  /*3700*/  HFMA2 R118, -RZ, RZ, 0, 9.5367431640625e-07 ;  /* 0x00000010ff767431 */ /* 0x000fe200000001ff */
[----:B------:R-:W-:-:S05]  /*3710*/  MOV R121, R124 ;  /* 0x0000007c00797202 */ /* 0x000fca0000000f00 */
[----:B------:R-:W-:-:S05]  /*3720*/  FADD.FTZ R121, R122, R121 ;  /* 0x000000797a797221 */ /* 0x000fca0000010000 */
[----:B------:R-:W-:-:S07]  /*3730*/  MOV R123, R121 ;  /* 0x00000079007b7202 */ /* 0x000fce0000000f00 */
[----:B------:R-:W-:Y:S05]  /*3740*/  WARPSYNC.COLLECTIVE R114, `(.L_x_8798) ;  /* 0x0000000072087348 */ /* 0x000fea0003c00000 */
[----:B------:R0:W1:Y:S02]  /*3750*/  SHFL.BFLY P0, R124, R123, R118, R117 ;  /* 0x0c0000767b7c7389 */ /* 0x0000640000000075 */
[----:B01----:R-:W-:Y:S05]  /*3760*/  ENDCOLLECTIVE ;  /* 0x000000000000791b */ /* 0x003fea0003800000 */
.L_x_8798:
[----:B------:R-:W-:Y:S05]  /*3770*/  BRA `(.L_x_8799) ;  /* 0xffffffec00647947 */ /* 0x000fea000383ffff */
.L_x_8800:
        /* <DEDUP_REMOVED lines=16> */
.L_x_28757:


//--------------------- .text._ZN10layer_norm13ln_fwd_kernelINS_13Kernel_traitsI13__nv_bfloat16S2_fS2_fjLj768ELj1ELj4ELj1ELj16ENS_18Kernel_traits_baseILj768ES2_S2_fS2_fjLj128EEEEELb1ELb0ELb0ELb0EEEvNS_9FwdParamsE --------------------------
	.section	.text._ZN10layer_norm13ln_fwd_kernelINS_13Kernel_traitsI13__nv_bfloat16S2_fS2_fjLj768ELj1ELj4ELj1ELj16ENS_18Kernel_traits_baseILj768ES2_S2_fS2_fjLj128EEEEELb1ELb0ELb0ELb0EEEvNS_9FwdParamsE,"ax",@progbits
	.align	128
        .global         _ZN10layer_norm13ln_fwd_kernelINS_13Kernel_traitsI13__nv_bfloat16S2_fS2_fjLj768ELj1ELj4ELj1ELj16ENS_18Kernel_traits_baseILj768ES2_S2_fS2_fjLj128EEEEELb1ELb0ELb0ELb0EEEvNS_9FwdParamsE
        .type           _ZN10layer_norm13ln_fwd_kernelINS_13Kernel_traitsI13__nv_bfloat16S2_fS2_fjLj768ELj1ELj4ELj1ELj16ENS_18Kernel_traits_baseILj768ES2_S2_fS2_fjLj128EEEEELb1ELb0ELb0ELb0EEEvNS_9FwdParamsE,@function
        .size           _ZN10layer_norm13ln_fwd_kernelINS_13Kernel_traitsI13__nv_bfloat16S2_fS2_fjLj768ELj1ELj4ELj1ELj16ENS_18Kernel_traits_baseILj768ES2_S2_fS2_fjLj128EEEEELb1ELb0ELb0ELb0EEEvNS_9FwdParamsE,(.L_x_28758 - _ZN10layer_norm13ln_fwd_kernelINS_13Kernel_traitsI13__nv_bfloat16S2_fS2_fjLj768ELj1ELj4ELj1ELj16ENS_18Kernel_traits_baseILj768ES2_S2_fS2_fjLj128EEEEELb1ELb0ELb0ELb0EEEvNS_9FwdParamsE)
        .other          _ZN10layer_norm13ln_fwd_kernelINS_13Kernel_traitsI13__nv_bfloat16S2_fS2_fjLj768ELj1ELj4ELj1ELj16ENS_18Kernel_traits_baseILj768ES2_S2_fS2_fjLj128EEEEELb1ELb0ELb0ELb0EEEvNS_9FwdParamsE,@"STO_CUDA_ENTRY STV_DEFAULT"
_ZN10layer_norm13ln_fwd_kernelINS_13Kernel_traitsI13__nv_bfloat16S2_fS2_fjLj768ELj1ELj4ELj1ELj16ENS_18Kernel_traits_baseILj768ES2_S2_fS2_fjLj128EEEEELb1ELb0ELb0ELb0EEEvNS_9FwdParamsE:
.text._ZN10layer_norm13ln_fwd_kernelINS_13Kernel_traitsI13__nv_bfloat16S2_fS2_fjLj768ELj1ELj4ELj1ELj16ENS_18Kernel_traits_baseILj768ES2_S2_fS2_fjLj128EEEEELb1ELb0ELb0ELb0EEEvNS_9FwdParamsE:
        /* <DEDUP_REMOVED lines=80> */
.L_x_8802:
        /* <DEDUP_REMOVED lines=23> */
.L_x_8803:
[----:B------:R-:W-:Y:S05]  /*0670*/  BSYNC.RECONVERGENT B0 ;  /* 0x0000000000007941 */ /* 0x000fea0003800200 */
.L_x_8801:
[----:B------:R-:W0:Y:S02]  /*0680*/  LDCU UR4, c[0x0][0x384] ;  /* 0x00007080ff0477ac */ /* 0x000e240008000800 */
[----:B0-----:R-:W-:-:S13]  /*0690*/  ISETP.GE.AND P0, PT, R86, UR4, PT ;  /* 0x0000000456007c0c */ /* 0x001fda000bf06270 */
[----:B------:R-:W-:Y:S05]  /*06a0*/  @P0 EXIT ;  /* 0x000000000000094d */ /* 0x000fea0003800000 */
[----:B------:R-:W-:Y:S01]  /*06b0*/  IMAD.HI.U32 R0, R84, -0x326172a9, RZ ;  /* 0xcd9e8d5754007827 */ /* 0x000fe200078e00ff */
[----:B------:R-:W0:Y:S01]  /*06c0*/  LDCU.64 UR4, c[0x0][0x3e0] ;  /* 0x00007c00ff0477ac */ /* 0x000e220008000a00 */
[----:B------:R-:W-:Y:S01]  /*06d0*/  BSSY B0, `(.L_x_8804) ;  /* 0x000110e000007945 */ /* 0x000fe20003800000 */
[----:B-----5:R-:W-:Y:S01]  /*06e0*/  PRMT R10, R28, 0x7632, R10 ;  /* 0x000076321c0a7816 */ /* 0x020fe2000000000a */
[----:B------:R-:W-:Y:S01]  /*06f0*/  IMAD.HI.U32 R2, R83, -0x2daee0ad, RZ ;  /* 0xd2511f5353027827 */ /* 0x000fe200078e00ff */
        /* <DEDUP_REMOVED lines=50> */
[----:B------:R-:W-:Y:S01]  /*0a20*/  MOV R79, RZ ;  /* 0x000000ff004f7202 */ /* 0x000fe20000000f00 */
        /* <DEDUP_REMOVED lines=22> */
[----:B------:R-:W-:Y:S02]  /*0b90*/  LOP3.LUT R80, R7, UR28, R0, 0x96, !PT ;  /* 0x0000001c07507c12 */ /* 0x000fe4000f8e9600 */
[----:B------:R-:W-:Y:S01]  /*0ba0*/  PRMT R7, R25, 0x7632, R7 ;  /* 0x0000763219077816 */ /* 0x000fe20000000007 */
[----:B------:R-:W-:Y:S01]  /*0bb0*/  IMAD R3, R3, -0x2daee0ad, RZ ;  /* 0xd2511f5303037824 */ /* 0x000fe200078e02ff */
[----:B------:R-:W-:Y:S01]  /*0bc0*/  LOP3.LUT R82, R9, UR29, R2, 0x96, !PT ;  /* 0x0000001d09527c12 */ /* 0x000fe2000f8e9602 */
[----:B------:R-:W-:Y:S01]  /*0bd0*/  IMAD.HI.U32 R0, R80, -0x2daee0ad, RZ ;  /* 0xd2511f5350007827 */ /* 0x000fe200078e00ff */
[----:B------:R-:W-:-:S03]  /*0be0*/  PRMT R9, R24, 0x7632, R9 ;  /* 0x0000763218097816 */ /* 0x000fc60000000009 */
[----:B------:R-:W-:Y:S01]  /*0bf0*/  IMAD R5, R5, -0x326172a9, RZ ;  /* 0xcd9e8d5705057824 */ /* 0x000fe200078e02ff */
[----:B------:R-:W-:Y:S01]  /*0c00*/  LOP3.LUT R0, R3, UR31, R0, 0x96, !PT ;  /* 0x0000001f03007c12 */ /* 0x000fe2000f8e9600 */
[----:B------:R-:W-:Y:S01]  /*0c10*/  IMAD.HI.U32 R2, R82, -0x326172a9, RZ ;  /* 0xcd9e8d5752027827 */ /* 0x000fe200078e00ff */
[----:B------:R-:W-:Y:S02]  /*0c20*/  LOP3.LUT R3, R4, 0x3, RZ, 0xc0, !PT ;  /* 0x0000000304037812 */ /* 0x000fe400078ec0ff */
[----:B------:R-:W-:Y:S01]  /*0c30*/  PRMT R4, R31, 0x7632, R4 ;  /* 0x000076321f047816 */ /* 0x000fe20000000004 */
[----:B------:R-:W-:Y:S01]  /*0c40*/  IMAD R80, R80, -0x2daee0ad, RZ ;  /* 0xd2511f5350507824 */ /* 0x000fe200078e02ff */
[----:B------:R-:W-:Y:S01]  /*0c50*/  LOP3.LUT R2, R5, UR30, R2, 0x96, !PT ;  /* 0x0000001e05027c12 */ /* 0x000fe2000f8e9602 */
[----:B------:R-:W-:Y:S01]  /*0c60*/  IMAD R82, R82, -0x326172a9, RZ ;  /* 0xcd9e8d5752527824 */ /* 0x000fe200078e02ff */
[----:B0123--:R-:W-:-:S07]  /*0c70*/  PRMT R5, R26, 0x7632, R5 ;  /* 0x000076321a057816 */ /* 0x00ffce0000000005 */
.L_x_9063:
        /* <DEDUP_REMOVED lines=25> */
[----:B0-----:R-:W-:-:S05]  /*0e10*/  IMAD.WIDE.U32 R92, R88, 0x20, R92 ;  /* 0x00000020585c7825 */ /* 0x001fca00078e005c */
[----:B------:R0:W5:Y:S04]  /*0e20*/  LDG.E.128 R20, desc[UR8][R92.64] ;  /* 0x000000085c147981 */ /* 0x000168000c1e1d00 */
        /* <DEDUP_REMOVED lines=12> */
.L_x_28590:
[----:B------:R-:W-:Y:S05]  /*0ef0*/  BRX R90 -0xf00                                         (*"BRANCH_TARGETS .L_x_28591,.L_x_28592,.L_x_28593"*) ;  /* 0xfffffff05a407949 */ /* 0x000fea000383ffff */
.L_x_28593:
[----:B------:R-:W-:Y:S01]  /*0f00*/  VIADD R94, R3, 0x1 ;  /* 0x00000001035e7836 */ /* 0x000fe20000000000 */
[----:B------:R-:W-:Y:S01]  /*0f10*/  MOV R95, R2 ;  /* 0x00000002005f7202 */ /* 0x000fe20000000f00 */
[----:B------:R-:W-:Y:S01]  /*0f20*/  IMAD.MOV.U32 R90, RZ, RZ, R80 ;  /* 0x000000ffff5a7224 */ /* 0x000fe200078e0050 */
[----:B------:R-:W-:Y:S06]  /*0f30*/  BRA `(.L_x_8809) ;  /* 0x0000000000f07947 */ /* 0x000fec0003800000 */
.L_x_28591:
[----:B------:R-:W-:Y:S01]  /*0f40*/  IMAD.MOV.U32 R90, RZ, RZ, R80 ;  /* 0x000000ffff5a7224 */ /* 0x000fe200078e0050 */
[----:B------:R-:W-:Y:S01]  /*0f50*/  MOV R95, R0 ;  /* 0x00000000005f7202 */ /* 0x000fe20000000f00 */
[----:B------:R-:W-:Y:S01]  /*0f60*/  IMAD.MOV.U32 R94, RZ, RZ, 0x3 ;  /* 0x00000003ff5e7424 */ /* 0x000fe200078e00ff */
[----:B------:R-:W-:Y:S06]  /*0f70*/  BRA `(.L_x_8809) ;  /* 0x0000000000e07947 */ /* 0x000fec0003800000 */
.L_x_28592:
        /* <DEDUP_REMOVED lines=13> */
.L_x_8811:
[----:B------:R-:W-:Y:S05]  /*1050*/  BSYNC.RECONVERGENT B3 ;  /* 0x0000000000037941 */ /* 0x000fea0003800200 */
.L_x_8810:
        /* <DEDUP_REMOVED lines=42> */
.L_x_8809:
[----:B------:R-:W-:Y:S05]  /*1300*/  BSYNC.RECONVERGENT B2 ;  /* 0x0000000000027941 */ /* 0x000fea0003800200 */
.L_x_8808:
        /* <DEDUP_REMOVED lines=27> */
.L_x_8814:
        /* <DEDUP_REMOVED lines=13> */
.L_x_8816:
[----:B------:R-:W-:Y:S05]  /*1590*/  BSYNC.RECONVERGENT B3 ;  /* 0x0000000000037941 */ /* 0x000fea0003800200 */
.L_x_8815:
        /* <DEDUP_REMOVED lines=40> */
[----:B------:R-:W-:Y:S01]  /*1820*/  LOP3.LUT R0, R94, UR31, R93, 0x96, !PT ;  /* 0x0000001f5e007c12 */ /* 0x000fe2000f8e965d */
[----:B------:R-:W-:Y:S02]  /*1830*/  IMAD.MOV.U32 R90, RZ, RZ, R92 ;  /* 0x000000ffff5a7224 */ /* 0x000fe400078e005c */
[----:B------:R-:W-:-:S07]  /*1840*/  IMAD.MOV.U32 R93, RZ, RZ, RZ ;  /* 0x000000ffff5d7224 */ /* 0x000fce00078e00ff */
.L_x_8813:
[----:B------:R-:W-:Y:S05]  /*1850*/  BSYNC.RECONVERGENT B2 ;  /* 0x0000000000027941 */ /* 0x000fea0003800200 */
.L_x_8812:
        /* <DEDUP_REMOVED lines=22> */
.L_x_8819:
        /* <DEDUP_REMOVED lines=13> */
.L_x_8821:
[----:B------:R-:W-:Y:S05]  /*1a90*/  BSYNC.RECONVERGENT B3 ;  /* 0x0000000000037941 */ /* 0x000fea0003800200 */
.L_x_8820:
        /* <DEDUP_REMOVED lines=43> */
.L_x_8818:
[----:B------:R-:W-:Y:S05]  /*1d50*/  BSYNC.RECONVERGENT B2 ;  /* 0x0000000000027941 */ /* 0x000fea0003800200 */
.L_x_8817:
        /* <DEDUP_REMOVED lines=23> */
.L_x_8824:
        /* <DEDUP_REMOVED lines=13> */
.L_x_8826:
[----:B------:R-:W-:Y:S05]  /*1fa0*/  BSYNC.RECONVERGENT B3 ;  /* 0x0000000000037941 */ /* 0x000fea0003800200 */
.L_x_8825:
        /* <DEDUP_REMOVED lines=43> */
.L_x_8823:
[----:B------:R-:W-:Y:S05]  /*2260*/  BSYNC.RECONVERGENT B2 ;  /* 0x0000000000027941 */ /* 0x000fea0003800200 */
.L_x_8822:
        /* <DEDUP_REMOVED lines=22> */
.L_x_8829:
        /* <DEDUP_REMOVED lines=13> */
.L_x_8831:
[----:B------:R-:W-:Y:S05]  /*24a0*/  BSYNC.RECONVERGENT B3 ;  /* 0x0000000000037941 */ /* 0x000fea0003800200 */
.L_x_8830:
        /* <DEDUP_REMOVED lines=39> */
[----:B------:R-:W-:-:S03]  /*2720*/  LOP3.LUT R2, R2, UR30, R95, 0x96, !PT ;  /* 0x0000001e02027c12 */ /* 0x000fc6000f8e965f */
[----:B------:R-:W-:Y:S01]  /*2730*/  IMAD.MOV.U32 R82, RZ, RZ, R94 ;  /* 0x000000ffff527224 */ /* 0x000fe200078e005e */
[----:B------:R-:W-:Y:S01]  /*2740*/  LOP3.LUT R0, R92, UR31, R65, 0x96, !PT ;  /* 0x0000001f5c007c12 */ /* 0x000fe2000f8e9641 */
[----:B------:R-:W-:-:S07]  /*2750*/  IMAD.MOV.U32 R90, RZ, RZ, R64 ;  /* 0x000000ffff5a7224 */ /* 0x000fce00078e0040 */
.L_x_8828:
[----:B------:R-:W-:Y:S05]  /*2760*/  BSYNC.RECONVERGENT B2 ;  /* 0x0000000000027941 */ /* 0x000fea0003800200 */
.L_x_8827:
        /* <DEDUP_REMOVED lines=23> */
.L_x_8834:
        /* <DEDUP_REMOVED lines=13> */
.L_x_8836:
[----:B------:R-:W-:Y:S05]  /*29b0*/  BSYNC.RECONVERGENT B3 ;  /* 0x0000000000037941 */ /* 0x000fea0003800200 */
.L_x_8835:
        /* <DEDUP_REMOVED lines=43> */
.L_x_8833:
[----:B------:R-:W-:Y:S05]  /*2c70*/  BSYNC.RECONVERGENT B2 ;  /* 0x0000000000027941 */ /* 0x000fea0003800200 */
.L_x_8832:
        /* <DEDUP_REMOVED lines=22> */
.L_x_8839:
        /* <DEDUP_REMOVED lines=13> */
.L_x_8841:
[----:B------:R-:W-:Y:S05]  /*2eb0*/  BSYNC.RECONVERGENT B3 ;  /* 0x0000000000037941 */ /* 0x000fea0003800200 */
.L_x_8840:
        /* <DEDUP_REMOVED lines=43> */
.L_x_8838:
[----:B------:R-:W-:Y:S05]  /*3170*/  BSYNC.RECONVERGENT B2 ;  /* 0x0000000000027941 */ /* 0x000fea0003800200 */
.L_x_8837:
        /* <DEDUP_REMOVED lines=23> */
.L_x_8844:
        /* <DEDUP_REMOVED lines=15> */
.L_x_8846:
[----:B------:R-:W-:Y:S05]  /*33e0*/  BSYNC.RECONVERGENT B3 ;  /* 0x0000000000037941 */ /* 0x000fea0003800200 */
.L_x_8845:
        /* <DEDUP_REMOVED lines=43> */
.L_x_8843:
[----:B------:R-:W-:Y:S05]  /*36a0*/  BSYNC.RECONVERGENT B2 ;  /* 0x0000000000027941 */ /* 0x000fea0003800200 */
.L_x_8842:
[----:B------:R-:W-:Y:S02]  /*36b0*/  I2FP.F32.U32 R64, R65 ;  /* 0x0000004100407245 */ /* 0x000fe40000201000 */
[----:B------:R-:W-:-:S03]  /*36c0*/  SHF.L.U32 R94, R94, 0x10, RZ ;  /* 0x000000105e5e7819 */ /* 0x000fc600000006ff */
[----:B------:R-:W-:Y:S02]  /*36d0*/  FFMA.FTZ R99, R64, R99, 1.1641532182693481445e-10 ;  /* 0x2f00000040637423 */ /* 0x000fe40000010063 */
[----:B------:R-:W-:-:S03]  /*36e0*/  FMUL.FTZ R94, R94, R89 ;  /* 0x000000595e5e7220 */ /* 0x000fc60000410000 */
[----:B------:R-:W-:Y:S01]  /*36f0*/  FSETP.GTU.FTZ.AND P6, PT, R99, R98, PT ;  /* 0x000000626300720b */ /* 0x000fe20003fdc000 */
[----:B------:R-:W-:-:S05]  /*3700*/  FMUL.FTZ R94, R94, R91 ;  /* 0x0000005b5e5e7220 */ /* 0x000fca0000410000 */
[----:B------:R-:W-:Y:S02]  /*3710*/  FSEL R94, R94, RZ, !P6 ;  /* 0x000000ff5e5e7208 */ /* 0x000fe40007000000 */
[----:B------:R-:W-:-:S03]  /*3720*/  PLOP3.LUT P6, PT, P6, PT, PT, 0x8, 0x80 ;  /* 0x000000000080781c */ /* 0x000fc600037ce170 */
[----:B------:R-:W-:Y:S01]  /*3730*/  FADD.FTZ R71, R71, R94 ;  /* 0x0000005e47477221 */ /* 0x000fe20000010000 */
[----:B------:R-:W-:Y:S09]  /*3740*/  BRA `(.L_x_8847) ;  /* 0x0000002400f87947 */ /* 0x000ff20003800000 */
.L_x_8807:
        /* <DEDUP_REMOVED lines=16> */
.L_x_8850:
        /* <DEDUP_REMOVED lines=13> */
.L_x_8852:
[----:B------:R-:W-:Y:S05]  /*3920*/  BSYNC.RECONVERGENT B3 ;  /* 0x0000000000037941 */ /* 0x000fea0003800200 */
.L_x_8851:
        /* <DEDUP_REMOVED lines=42> */
.L_x_8849:
[----:B------:R-:W-:Y:S05]  /*3bd0*/  BSYNC.RECONVERGENT B2 ;  /* 0x0000000000027941 */ /* 0x000fea0003800200 */
.L_x_8848:
[----:B------:R-:W0:Y:S01]  /*3be0*/  LDC R71, c[0x0][0x404] ;  /* 0x00010100ff477b82 */ /* 0x000e220000000800 */
[----:B------:R-:W-:Y:S01]  /*3bf0*/  ISETP.NE.AND P0, PT, R23, 0x1, PT ;  /* 0x000000011700780c */ /* 0x000fe20003f05270 */
[----:B------:R-:W-:Y:S01]  /*3c00*/  IMAD.MOV.U32 R93, RZ, RZ, 0x2f800000 ;  /* 0x2f800000ff5d7424 */ /* 0x000fe200078e00ff */
[----:B------:R-:W-:Y:S01]  /*3c10*/  I2FP.F32.U32 R20, R20 ;  /* 0x0000001400147245 */ /* 0x000fe20000201000 */
[----:B------:R-:W-:Y:S01]  /*3c20*/  BSSY.RECONVERGENT B2, `(.L_x_8853) ;  /* 0x000004d000027945 */ /* 0x000fe20003800200 */
[C---:B-----5:R-:W-:Y:S01]  /*3c30*/  SHF.L.U32 R68, R64.reuse, 0x10, RZ ;  /* 0x0000001040447819 */ /* 0x060fe200000006ff */
[----:B------:R-:W-:Y:S01]  /*3c40*/  IMAD.MOV.U32 R3, RZ, RZ, R82 ;  /* 0x000000ffff037224 */ /* 0x000fe200078e0052 */
[----:B------:R-:W-:Y:S01]  /*3c50*/  PRMT R64, R64, 0x7632, R64 ;  /* 0x0000763240407816 */ /* 0x000fe20000000040 */
[----:B------:R-:W1:Y:S01]  /*3c60*/  LDC R22, c[0x0][0x408] ;  /* 0x00010200ff167b82 */ /* 0x000e620000000800 */
[----:B------:R-:W-:Y:S01]  /*3c70*/  FFMA.FTZ R20, R20, R93, 1.1641532182693481445e-10 ;  /* 0x2f00000014147423 */ /* 0x000fe2000001005d */
[----:B------:R-:W-:Y:S01]  /*3c80*/  FMUL.FTZ R21, R68, R89 ;  /* 0x0000005944157220 */ /* 0x000fe20000410000 */
[----:B------:R-:W-:-:S03]  /*3c90*/  IMAD.MOV.U32 R68, RZ, RZ, 0x2 ;  /* 0x00000002ff447424 */ /* 0x000fc600078e00ff */
[----:B0-----:R-:W-:-:S04]  /*3ca0*/  FSETP.LE.FTZ.AND P1, PT, R20, R71, PT ;  /* 0x000000471400720b */ /* 0x001fc80003f33000 */
[----:B------:R-:W-:Y:S01]  /*3cb0*/  P2R R80, PR, RZ, 0x2 ;  /* 0x00000002ff507803 */ /* 0x000fe20000000000 */
[----:B-1----:R-:W-:Y:S01]  /*3cc0*/  FMUL.FTZ R94, R21, R22 ;  /* 0x00000016155e7220 */ /* 0x002fe20000410000 */
        /* <DEDUP_REMOVED lines=9> */
.L_x_8855:
        /* <DEDUP_REMOVED lines=13> */
.L_x_8857:
[----:B------:R-:W-:Y:S05]  /*3e30*/  BSYNC.RECONVERGENT B3 ;  /* 0x0000000000037941 */ /* 0x000fea0003800200 */
.L_x_8856:
        /* <DEDUP_REMOVED lines=43> */
.L_x_8854:
[----:B------:R-:W-:Y:S05]  /*40f0*/  BSYNC.RECONVERGENT B2 ;  /* 0x0000000000027941 */ /* 0x000fea0003800200 */
.L_x_8853:
        /* <DEDUP_REMOVED lines=8> */
[----:B------:R-:W-:Y:S01]  /*4180*/  FSETP.LE.FTZ.AND P0, PT, R20, R71, PT ;  /* 0x000000471400720b */ /* 0x000fe20003f13000 */
[----:B------:R-:W-:Y:S01]  /*4190*/  FMUL.FTZ R91, R91, R22 ;  /* 0x000000165b5b7220 */ /* 0x000fe20000410000 */
[----:B------:R-:W-:Y:S11]  /*41a0*/  @!P1 BRA `(.L_x_8859) ;  /* 0x0000000400049947 */ /* 0x000ff60003800000 */
        /* <DEDUP_REMOVED lines=8> */
.L_x_8860:
        /* <DEDUP_REMOVED lines=13> */
.L_x_8862:
[----:B------:R-:W-:Y:S05]  /*4300*/  BSYNC.RECONVERGENT B3 ;  /* 0x0000000000037941 */ /* 0x000fea0003800200 */
.L_x_8861:
        /* <DEDUP_REMOVED lines=43> */
.L_x_8859:
[----:B------:R-:W-:Y:S05]  /*45c0*/  BSYNC.RECONVERGENT B2 ;  /* 0x0000000000027941 */ /* 0x000fea0003800200 */
.L_x_8858:
[----:B------:R-:W-:Y:S01]  /*45d0*/  ISETP.NE.AND P2, PT, R69, 0x1, PT ;  /* 0x000000014500780c */ /* 0x000fe20003f45270 */
[----:B------:R-:W-:Y:S01]  /*45e0*/  BSSY.RECONVERGENT B2, `(.L_x_8863) ;  /* 0x000004c000027945 */ /* 0x000fe20003800200 */
[----:B------:R-:W-:Y:S01]  /*45f0*/  I2FP.F32.U32 R20, R3 ;  /* 0x0000000300147245 */ /* 0x000fe20000201000 */
[----:B------:R-:W-:Y:S01]  /*4600*/  IMAD.MOV.U32 R3, RZ, RZ, R82 ;  /* 0x000000ffff037224 */ /* 0x000fe200078e0052 */
[C---:B------:R-:W-:Y:S02]  /*4610*/  SHF.L.U32 R64, R65.reuse, 0x10, RZ ;  /* 0x0000001041407819 */ /* 0x040fe400000006ff */
[----:B------:R-:W-:Y:S01]  /*4620*/  PRMT R23, R65, 0x7632, R23 ;  /* 0x0000763241177816 */ /* 0x000fe20000000017 */
[----:B------:R-:W-:Y:S01]  /*4630*/  FFMA.FTZ R20, R20, R93, 1.1641532182693481445e-10 ;  /* 0x2f00000014147423 */ /* 0x000fe2000001005d */
[----:B------:R-:W-:Y:S02]  /*4640*/  IMAD.MOV.U32 R65, RZ, RZ, 0x2 ;  /* 0x00000002ff417424 */ /* 0x000fe400078e00ff */
[----:B------:R-:W-:-:S02]  /*4650*/  FMUL.FTZ R21, R64, R89 ;  /* 0x0000005940157220 */ /* 0x000fc40000410000 */
[----:B------:R-:W-:Y:S02]  /*4660*/  FSETP.LE.FTZ.AND P1, PT, R20, R71, PT ;  /* 0x000000471400720b */ /* 0x000fe40003f33000 */
[----:B------:R-:W-:Y:S01]  /*4670*/  FMUL.FTZ R92, R21, R22 ;  /* 0x00000016155c7220 */ /* 0x000fe20000410000 */
        /* <DEDUP_REMOVED lines=9> */
.L_x_8865:
        /* <DEDUP_REMOVED lines=13> */
.L_x_8867:
[----:B------:R-:W-:Y:S05]  /*47e0*/  BSYNC.RECONVERGENT B3 ;  /* 0x0000000000037941 */ /* 0x000fea0003800200 */
.L_x_8866:
        /* <DEDUP_REMOVED lines=43> */
.L_x_8864:
[----:B------:R-:W-:Y:S05]  /*4aa0*/  BSYNC.RECONVERGENT B2 ;  /* 0x0000000000027941 */ /* 0x000fea0003800200 */
.L_x_8863:
        /* <DEDUP_REMOVED lines=19> */
.L_x_8870:
        /* <DEDUP_REMOVED lines=13> */
.L_x_8872:
[----:B------:R-:W-:Y:S05]  /*4cb0*/  BSYNC.RECONVERGENT B3 ;  /* 0x0000000000037941 */ /* 0x000fea0003800200 */
.L_x_8871:
        /* <DEDUP_REMOVED lines=43> */
.L_x_8869:
[----:B------:R-:W-:Y:S05]  /*4f70*/  BSYNC.RECONVERGENT B2 ;  /* 0x0000000000027941 */ /* 0x000fea0003800200 */
.L_x_8868:
[----:B------:R-:W-:Y:S01]  /*4f80*/  ISETP.NE.AND P4, PT, R69, 0x1, PT ;  /* 0x000000014500780c */ /* 0x000fe20003f85270 */
[----:B------:R-:W-:Y:S01]  /*4f90*/  BSSY.RECONVERGENT B2, `(.L_x_8873) ;  /* 0x000004c000027945 */ /* 0x000fe20003800200 */
[----:B------:R-:W-:Y:S01]  /*4fa0*/  I2FP.F32.U32 R20, R3 ;  /* 0x0000000300147245 */ /* 0x000fe20000201000 */
[----:B------:R-:W-:Y:S01]  /*4fb0*/  IMAD.MOV.U32 R3, RZ, RZ, R82 ;  /* 0x000000ffff037224 */ /* 0x000fe200078e0052 */
[C---:B------:R-:W-:Y:S02]  /*4fc0*/  SHF.L.U32 R64, R66.reuse, 0x10, RZ ;  /* 0x0000001042407819 */ /* 0x040fe400000006ff */
[----:B------:R-:W-:Y:S01]  /*4fd0*/  PRMT R66, R66, 0x7632, R66 ;  /* 0x0000763242427816 */ /* 0x000fe20000000042 */
[----:B------:R-:W-:Y:S02]  /*4fe0*/  FFMA.FTZ R20, R20, R93, 1.1641532182693481445e-10 ;  /* 0x2f00000014147423 */ /* 0x000fe4000001005d */
[----:B------:R-:W-:Y:S01]  /*4ff0*/  FMUL.FTZ R21, R64, R89 ;  /* 0x0000005940157220 */ /* 0x000fe20000410000 */
[----:B------:R-:W-:-:S02]  /*5000*/  IMAD.MOV.U32 R64, RZ, RZ, 0x2 ;  /* 0x00000002ff407424 */ /* 0x000fc400078e00ff */
        /* <DEDUP_REMOVED lines=11> */
.L_x_8875:
        /* <DEDUP_REMOVED lines=13> */
.L_x_8877:
[----:B------:R-:W-:Y:S05]  /*5190*/  BSYNC.RECONVERGENT B3 ;  /* 0x0000000000037941 */ /* 0x000fea0003800200 */
.L_x_8876:
        /* <DEDUP_REMOVED lines=43> */
.L_x_8874:
[----:B------:R-:W-:Y:S05]  /*5450*/  BSYNC.RECONVERGENT B2 ;  /* 0x0000000000027941 */ /* 0x000fea0003800200 */
.L_x_8873:
[----:B------:R-:W-:Y:S01]  /*5460*/  ISETP.NE.AND P5, PT, R64, 0x1, PT ;  /* 0x000000014000780c */ /* 0x000fe20003fa5270 */
[----:B------:R-:W-:Y:S01]  /*5470*/  BSSY.RECONVERGENT B2, `(.L_x_8878) ;  /* 0x000004b000027945 */ /* 0x000fe20003800200 */
[----:B------:R-:W-:Y:S01]  /*5480*/  I2FP.F32.U32 R20, R3 ;  /* 0x0000000300147245 */ /* 0x000fe20000201000 */
[----:B------:R-:W-:Y:S01]  /*5490*/  IMAD.MOV.U32 R3, RZ, RZ, R82 ;  /* 0x000000ffff037224 */ /* 0x000fe200078e0052 */
[----:B------:R-:W-:-:S03]  /*54a0*/  SHF.L.U32 R66, R66, 0x10, RZ ;  /* 0x0000001042427819 */ /* 0x000fc600000006ff */
[----:B------:R-:W-:Y:S02]  /*54b0*/  FFMA.FTZ R20, R20, R93, 1.1641532182693481445e-10 ;  /* 0x2f00000014147423 */ /* 0x000fe4000001005d */
[----:B------:R-:W-:Y:S01]  /*54c0*/  FMUL.FTZ R69, R66, R89 ;  /* 0x0000005942457220 */ /* 0x000fe20000410000 */
[----:B------:R-:W-:Y:S02]  /*54d0*/  IMAD.MOV.U32 R66, RZ, RZ, 0x2 ;  /* 0x00000002ff427424 */ /* 0x000fe400078e00ff */
        /* <DEDUP_REMOVED lines=11> */
.L_x_8880:
        /* <DEDUP_REMOVED lines=13> */
.L_x_8882:
[----:B------:R-:W-:Y:S05]  /*5660*/  BSYNC.RECONVERGENT B3 ;  /* 0x0000000000037941 */ /* 0x000fea0003800200 */
.L_x_8881:
        /* <DEDUP_REMOVED lines=43> */
.L_x_8879:
[----:B------:R-:W-:Y:S05]  /*5920*/  BSYNC.RECONVERGENT B2 ;  /* 0x0000000000027941 */ /* 0x000fea0003800200 */
.L_x_8878:
[----:B------:R-:W-:Y:S01]  /*5930*/  ISETP.NE.AND P6, PT, R66, 0x1, PT ;  /* 0x000000014200780c */ /* 0x000fe20003fc5270 */
[----:B------:R-:W-:Y:S01]  /*5940*/  BSSY.RECONVERGENT B2, `(.L_x_8883) ;  /* 0x000004e000027945 */ /* 0x000fe20003800200 */
[----:B------:R-:W-:Y:S01]  /*5950*/  I2FP.F32.U32 R20, R3 ;  /* 0x0000000300147245 */ /* 0x000fe20000201000 */
[----:B------:R-:W-:Y:S01]  /*5960*/  IMAD.MOV.U32 R3, RZ, RZ, 0x2 ;  /* 0x00000002ff037424 */ /* 0x000fe200078e00ff */
[C---:B------:R-:W-:Y:S01]  /*5970*/  SHF.L.U32 R64, R67.reuse, 0x10, RZ ;  /* 0x0000001043407819 */ /* 0x040fe200000006ff */
[----:B------:R-:W-:Y:S01]  /*5980*/  IMAD.MOV.U32 R21, RZ, RZ, R82 ;  /* 0x000000ffff157224 */ /* 0x000fe200078e0052 */
[----:B------:R-:W-:Y:S01]  /*5990*/  PRMT R95, R67, 0x7632, R95 ;  /* 0x00007632435f7816 */ /* 0x000fe2000000005f */
        /* <DEDUP_REMOVED lines=13> */
.L_x_8885:
        /* <DEDUP_REMOVED lines=15> */
.L_x_8887:
[----:B------:R-:W-:Y:S05]  /*5b60*/  BSYNC.RECONVERGENT B3 ;  /* 0x0000000000037941 */ /* 0x000fea0003800200 */
.L_x_8886:
        /* <DEDUP_REMOVED lines=43> */
.L_x_8884:
[----:B------:R-:W-:Y:S05]  /*5e20*/  BSYNC.RECONVERGENT B2 ;  /* 0x0000000000027941 */ /* 0x000fea0003800200 */
.L_x_8883:
[----:B------:R-:W-:Y:S02]  /*5e30*/  I2FP.F32.U32 R20, R21 ;  /* 0x0000001500147245 */ /* 0x000fe40000201000 */
[----:B------:R-:W-:Y:S02]  /*5e40*/  SHF.L.U32 R66, R95, 0x10, RZ ;  /* 0x000000105f427819 */ /* 0x000fe400000006ff */
[----:B------:R-:W-:Y:S01]  /*5e50*/  ISETP.NE.AND P6, PT, R80, RZ, PT ;  /* 0x000000ff5000720c */ /* 0x000fe20003fc5270 */
[----:B------:R-:W-:Y:S01]  /*5e60*/  FFMA.FTZ R64, R20, R93, 1.1641532182693481445e-10 ;  /* 0x2f00000014407423 */ /* 0x000fe2000001005d */
[----:B------:R-:W-:Y:S01]  /*5e70*/  FSEL R23, R23, RZ, P2 ;  /* 0x000000ff17177208 */ /* 0x000fe20001000000 */
[----:B------:R-:W-:Y:S01]  /*5e80*/  FMUL.FTZ R21, R66, R89 ;  /* 0x0000005942157220 */ /* 0x000fe20000410000 */
[----:B------:R-:W-:Y:S02]  /*5e90*/  FSEL R20, R94, RZ, P6 ;  /* 0x000000ff5e147208 */ /* 0x000fe40003000000 */
[----:B------:R-:W-:Y:S01]  /*5ea0*/  FSETP.GTU.FTZ.AND P6, PT, R64, R71, PT ;  /* 0x000000474000720b */ /* 0x000fe20003fdc000 */
[----:B------:R-:W-:Y:S01]  /*5eb0*/  FMUL.FTZ R21, R21, R22 ;  /* 0x0000001615157220 */ /* 0x000fe20000410000 */
[----:B------:R-:W-:-:S02]  /*5ec0*/  FSEL R22, R92, RZ, P1 ;  /* 0x000000ff5c167208 */ /* 0x000fc40000800000 */
[----:B------:R-:W-:Y:S02]  /*5ed0*/  FSEL R68, R68, RZ, P3 ;  /* 0x000000ff44447208 */ /* 0x000fe40001800000 */
[----:B------:R-:W-:Y:S02]  /*5ee0*/  FSEL R71, R21, RZ, !P6 ;  /* 0x000000ff15477208 */ /* 0x000fe40007000000 */
[----:B------:R-:W-:Y:S02]  /*5ef0*/  PLOP3.LUT P6, PT, P6, PT, PT, 0x8, 0x80 ;  /* 0x000000000080781c */ /* 0x000fe400037ce170 */
[----:B------:R-:W-:Y:S02]  /*5f00*/  FSEL R21, R91, RZ, P0 ;  /* 0x000000ff5b157208 */ /* 0x000fe40000000000 */
[----:B------:R-:W-:Y:S02]  /*5f10*/  FSEL R69, R69, RZ, P4 ;  /* 0x000000ff45457208 */ /* 0x000fe40002000000 */
[----:B------:R-:W-:-:S07]  /*5f20*/  FSEL R70, R70, RZ, P5 ;  /* 0x000000ff46467208 */ /* 0x000fce0002800000 */
.L_x_8847:
        /* <DEDUP_REMOVED lines=12> */
[----:B------:R-:W-:Y:S01]  /*5ff0*/  SEL R67, RZ, 0x1, !P3 ;  /* 0x00000001ff437807 */ /* 0x000fe20005800000 */
[----:B------:R-:W-:Y:S01]  /*6000*/  VIADD R90, R88, 0x20 ;  /* 0x00000020585a7836 */ /* 0x000fe20000000000 */
[----:B------:R-:W-:Y:S02]  /*6010*/  SEL R91, RZ, 0x1, !P6 ;  /* 0x00000001ff5b7807 */ /* 0x000fe40007000000 */
[----:B------:R-:W-:Y:S01]  /*6020*/  LOP3.LUT R67, R94, R67, RZ, 0xfc, !PT ;  /* 0x000000435e437212 */ /* 0x000fe200078efcff */
[----:B0-----:R-:W-:Y:S01]  /*6030*/  IMAD.WIDE.U32 R92, R88, 0x20, R92 ;  /* 0x00000020585c7825 */ /* 0x001fe200078e005c */
[----:B------:R-:W-:-:S04]  /*6040*/  LOP3.LUT R66, R66, R91, RZ, 0xfc, !PT ;  /* 0x0000005b42427212 */ /* 0x000fc800078efcff */
[----:B------:R0:W-:Y:S01]  /*6050*/  STG.E.128 desc[UR8][R92.64], R20 ;  /* 0x000000145c007986 */ /* 0x0001e2000c101d08 */
[----:B-1----:R-:W-:-:S03]  /*6060*/  IMAD.WIDE.U32 R64, R88, 0x8, R64 ;  /* 0x0000000858407825 */ /* 0x002fc600078e0040 */
[----:B------:R0:W-:Y:S04]  /*6070*/  STG.E.128 desc[UR8][R92.64+0x10], R68 ;  /* 0x000010445c007986 */ /* 0x0001e8000c101d08 */
[----:B------:R0:W-:Y:S02]  /*6080*/  STG.E.64 desc[UR8][R64.64], R66 ;  /* 0x0000004240007986 */ /* 0x0001e4000c101b08 */
.L_x_8806:
[----:B------:R-:W-:Y:S05]  /*6090*/  BSYNC.RECONVERGENT B1 ;  /* 0x0000000000017941 */ /* 0x000fea0003800200 */
.L_x_8805:
        /* <DEDUP_REMOVED lines=30> */
.L_x_8893:
        /* <DEDUP_REMOVED lines=13> */
.L_x_8895:
[----:B------:R-:W-:Y:S05]  /*6350*/  BSYNC.RECONVERGENT B3 ;  /* 0x0000000000037941 */ /* 0x000fea0003800200 */
.L_x_8894:
        /* <DEDUP_REMOVED lines=42> */
.L_x_8892:
[----:B------:R-:W-:Y:S05]  /*6600*/  BSYNC.RECONVERGENT B2 ;  /* 0x0000000000027941 */ /* 0x000fea0003800200 */
.L_x_8891:
        /* <DEDUP_REMOVED lines=10> */
[----:B------:R-:W-:-:S03]  /*66b0*/  PRMT R52, R52, 0x7632, R52 ;  /* 0x0000763234347816 */ /* 0x000fc60000000034 */
        /* <DEDUP_REMOVED lines=16> */
.L_x_8898:
        /* <DEDUP_REMOVED lines=13> */
.L_x_8900:
[----:B------:R-:W-:Y:S05]  /*6890*/  BSYNC.RECONVERGENT B3 ;  /* 0x0000000000037941 */ /* 0x000fea0003800200 */
.L_x_8899:
        /* <DEDUP_REMOVED lines=43> */
.L_x_8897:
[----:B------:R-:W-:Y:S05]  /*6b50*/  BSYNC.RECONVERGENT B2 ;  /* 0x0000000000027941 */ /* 0x000fea0003800200 */
.L_x_8896:
[----:B------:R-:W-:Y:S01]  /*6b60*/  I2FP.F32.U32 R3, R3 ;  /* 0x0000000300037245 */ /* 0x000fe20000201000 */
[----:B------:R-:W-:Y:S01]  /*6b70*/  IMAD.U32 R94, R52, 0x10000, RZ ;  /* 0x00010000345e7824 */ /* 0x000fe200078e00ff */
[----:B------:R-:W-:Y:S01]  /*6b80*/  ISETP.NE.AND P1, PT, R95, 0x1, PT ;  /* 0x000000015f00780c */ /* 0x000fe20003f25270 */
[----:B------:R-:W-:Y:S01]  /*6b90*/  BSSY.RECONVERGENT B2, `(.L_x_8901) ;  /* 0x000004c000027945 */ /* 0x000fe20003800200 */
[----:B------:R-:W-:Y:S02]  /*6ba0*/  HFMA2 R96, -RZ, RZ, 0, 1.1920928955078125e-07 ;  /* 0x00000002ff607431 */ /* 0x000fe400000001ff */
        /* <DEDUP_REMOVED lines=17> */
.L_x_8903:
        /* <DEDUP_REMOVED lines=13> */
.L_x_8905:
[----:B------:R-:W-:Y:S05]  /*6d90*/  BSYNC.RECONVERGENT B3 ;  /* 0x0000000000037941 */ /* 0x000fea0003800200 */
.L_x_8904:
        /* <DEDUP_REMOVED lines=43> */
.L_x_8902:
[----:B------:R-:W-:Y:S05]  /*7050*/  BSYNC.RECONVERGENT B2 ;  /* 0x0000000000027941 */ /* 0x000fea0003800200 */
.L_x_8901:
        /* <DEDUP_REMOVED lines=23> */
.L_x_8908:
        /* <DEDUP_REMOVED lines=13> */
.L_x_8910:
[----:B------:R-:W-:Y:S05]  /*72a0*/  BSYNC.RECONVERGENT B3 ;  /* 0x0000000000037941 */ /* 0x000fea0003800200 */
.L_x_8909:
        /* <DEDUP_REMOVED lines=43> */
.L_x_8907:
[----:B------:R-:W-:Y:S05]  /*7560*/  BSYNC.RECONVERGENT B2 ;  /* 0x0000000000027941 */ /* 0x000fea0003800200 */
.L_x_8906:
        /* <DEDUP_REMOVED lines=22> */
.L_x_8913:
        /* <DEDUP_REMOVED lines=13> */
.L_x_8915:
[----:B------:R-:W-:Y:S05]  /*77a0*/  BSYNC.RECONVERGENT B3 ;  /* 0x0000000000037941 */ /* 0x000fea0003800200 */
.L_x_8914:
        /* <DEDUP_REMOVED lines=43> */
.L_x_8912:
[----:B------:R-:W-:Y:S05]  /*7a60*/  BSYNC.RECONVERGENT B2 ;  /* 0x0000000000027941 */ /* 0x000fea0003800200 */
.L_x_8911:
        /* <DEDUP_REMOVED lines=8> */
[----:B------:R-:W-:-:S04]  /*7af0*/  FSETP.GTU.FTZ.AND P3, PT, R52, R93, PT ;  /* 0x0000005d3400720b */ /* 0x000fc80003f7c000 */
[----:B------:R-:W-:Y:S01]  /*7b00*/  FSEL R3, R94, RZ, !P3 ;  /* 0x000000ff5e037208 */ /* 0x000fe20005800000 */
[----:B------:R-:W-:Y:S01]  /*7b10*/  HFMA2 R94, -RZ, RZ, 0, 1.1920928955078125e-07 ;  /* 0x00000002ff5e7431 */ /* 0x000fe200000001ff */
        /* <DEDUP_REMOVED lines=12> */
.L_x_8918:
        /* <DEDUP_REMOVED lines=13> */
.L_x_8920:
[----:B------:R-:W-:Y:S05]  /*7cb0*/  BSYNC.RECONVERGENT B3 ;  /* 0x0000000000037941 */ /* 0x000fea0003800200 */
.L_x_8919:
        /* <DEDUP_REMOVED lines=41> */
[----:B------:R-:W-:Y:S01]  /*7f50*/  LOP3.LUT R0, R96, UR31, R95, 0x96, !PT ;  /* 0x0000001f60007c12 */ /* 0x000fe2000f8e965f */
[----:B------:R-:W-:-:S07]  /*7f60*/  IMAD.MOV.U32 R94, RZ, RZ, RZ ;  /* 0x000000ffff5e7224 */ /* 0x000fce00078e00ff */
.L_x_8917:
[----:B------:R-:W-:Y:S05]  /*7f70*/  BSYNC.RECONVERGENT B2 ;  /* 0x0000000000027941 */ /* 0x000fea0003800200 */
.L_x_8916:
        /* <DEDUP_REMOVED lines=22> */
.L_x_8923:
        /* <DEDUP_REMOVED lines=13> */
.L_x_8925:
[----:B------:R-:W-:Y:S05]  /*81b0*/  BSYNC.RECONVERGENT B3 ;  /* 0x0000000000037941 */ /* 0x000fea0003800200 */
.L_x_8924:
        /* <DEDUP_REMOVED lines=43> */
.L_x_8922:
[----:B------:R-:W-:Y:S05]  /*8470*/  BSYNC.RECONVERGENT B2 ;  /* 0x0000000000027941 */ /* 0x000fea0003800200 */
.L_x_8921:
[----:B------:R-:W-:Y:S01]  /*8480*/  I2FP.F32.U32 R3, R3 ;  /* 0x0000000300037245 */ /* 0x000fe20000201000 */
[----:B------:R-:W-:Y:S01]  /*8490*/  IMAD.U32 R64, R55, 0x10000, RZ ;  /* 0x0001000037407824 */ /* 0x000fe200078e00ff */
        /* <DEDUP_REMOVED lines=21> */
.L_x_8928:
        /* <DEDUP_REMOVED lines=15> */
.L_x_8930:
[----:B------:R-:W-:Y:S05]  /*86e0*/  BSYNC.RECONVERGENT B3 ;  /* 0x0000000000037941 */ /* 0x000fea0003800200 */
.L_x_8929:
        /* <DEDUP_REMOVED lines=43> */
.L_x_8927:
[----:B------:R-:W-:Y:S05]  /*89a0*/  BSYNC.RECONVERGENT B2 ;  /* 0x0000000000027941 */ /* 0x000fea0003800200 */
.L_x_8926:
[----:B------:R-:W-:Y:S01]  /*89b0*/  I2FP.F32.U32 R65, R65 ;  /* 0x0000004100417245 */ /* 0x000fe20000201000 */
[----:B------:R-:W-:-:S04]  /*89c0*/  IMAD.U32 R64, R55, 0x10000, RZ ;  /* 0x0001000037407824 */ /* 0x000fc800078e00ff */
[----:B------:R-:W-:Y:S01]  /*89d0*/  FFMA.FTZ R100, R65, R100, 1.1641532182693481445e-10 ;  /* 0x2f00000041647423 */ /* 0x000fe20000010064 */
[----:B------:R-:W-:-:S04]  /*89e0*/  FMUL.FTZ R64, R64, R89 ;  /* 0x0000005940407220 */ /* 0x000fc80000410000 */
[----:B------:R-:W-:Y:S01]  /*89f0*/  FMUL.FTZ R64, R64, R91 ;  /* 0x0000005b40407220 */ /* 0x000fe20000410000 */
[----:B------:R-:W-:-:S04]  /*8a00*/  FSETP.GTU.FTZ.AND P6, PT, R100, R93, PT ;  /* 0x0000005d6400720b */ /* 0x000fc80003fdc000 */
[----:B------:R-:W-:Y:S02]  /*8a10*/  FSEL R64, R64, RZ, !P6 ;  /* 0x000000ff40407208 */ /* 0x000fe40007000000 */
[----:B------:R-:W-:-:S03]  /*8a20*/  PLOP3.LUT P6, PT, P6, PT, PT, 0x8, 0x80 ;  /* 0x000000000080781c */ /* 0x000fc600037ce170 */
[----:B------:R-:W-:Y:S01]  /*8a30*/  FADD.FTZ R55, R67, R64 ;  /* 0x0000004043377221 */ /* 0x000fe20000010000 */
[----:B------:R-:W-:Y:S09]  /*8a40*/  BRA `(.L_x_8931) ;  /* 0x0000002400f87947 */ /* 0x000ff20003800000 */
.L_x_8890:
        /* <DEDUP_REMOVED lines=16> */
.L_x_8934:
        /* <DEDUP_REMOVED lines=13> */
.L_x_8936:
[----:B------:R-:W-:Y:S05]  /*8c20*/  BSYNC.RECONVERGENT B3 ;  /* 0x0000000000037941 */ /* 0x000fea0003800200 */
.L_x_8935:
        /* <DEDUP_REMOVED lines=42> */
.L_x_8933:
[----:B------:R-:W-:Y:S05]  /*8ed0*/  BSYNC.RECONVERGENT B2 ;  /* 0x0000000000027941 */ /* 0x000fea0003800200 */
.L_x_8932:
[----:B------:R-:W0:Y:S01]  /*8ee0*/  LDC R91, c[0x0][0x404] ;  /* 0x00010100ff5b7b82 */ /* 0x000e220000000800 */
[----:B------:R-:W-:Y:S01]  /*8ef0*/  ISETP.NE.AND P0, PT, R51, 0x1, PT ;  /* 0x000000013300780c */ /* 0x000fe20003f05270 */
[----:B------:R-:W-:Y:S01]  /*8f00*/  IMAD.MOV.U32 R95, RZ, RZ, 0x2f800000 ;  /* 0x2f800000ff5f7424 */ /* 0x000fe200078e00ff */
[----:B------:R-:W-:Y:S01]  /*8f10*/  I2FP.F32.U32 R48, R48 ;  /* 0x0000003000307245 */ /* 0x000fe20000201000 */
[C---:B-----5:R-:W-:Y:S01]  /*8f20*/  IMAD.U32 R64, R52.reuse, 0x10000, RZ ;  /* 0x0001000034407824 */ /* 0x060fe200078e00ff */
[----:B------:R-:W-:Y:S01]  /*8f30*/  BSSY.RECONVERGENT B2, `(.L_x_8937) ;  /* 0x000004c000027945 */ /* 0x000fe20003800200 */
[----:B------:R-:W-:Y:S01]  /*8f40*/  PRMT R52, R52, 0x7632, R52 ;  /* 0x0000763234347816 */ /* 0x000fe20000000034 */
[----:B------:R-:W-:Y:S01]  /*8f50*/  IMAD.MOV.U32 R3, RZ, RZ, R82 ;  /* 0x000000ffff037224 */ /* 0x000fe200078e0052 */
[----:B------:R-:W1:Y:S01]  /*8f60*/  LDC R50, c[0x0][0x408] ;  /* 0x00010200ff327b82 */ /* 0x000e620000000800 */
[----:B------:R-:W-:Y:S01]  /*8f70*/  FFMA.FTZ R48, R48, R95, 1.1641532182693481445e-10 ;  /* 0x2f00000030307423 */ /* 0x000fe2000001005f */
[----:B------:R-:W-:Y:S01]  /*8f80*/  FMUL.FTZ R49, R64, R89 ;  /* 0x0000005940317220 */ /* 0x000fe20000410000 */
[----:B------:R-:W-:-:S03]  /*8f90*/  MOV R64, 0x2 ;  /* 0x0000000200407802 */ /* 0x000fc60000000f00 */
[----:B0-----:R-:W-:-:S04]  /*8fa0*/  FSETP.LE.FTZ.AND P1, PT, R48, R91, PT ;  /* 0x0000005b3000720b */ /* 0x001fc80003f33000 */
[----:B------:R-:W-:Y:S01]  /*8fb0*/  P2R R80, PR, RZ, 0x2 ;  /* 0x00000002ff507803 */ /* 0x000fe20000000000 */
[----:B-1----:R-:W-:Y:S01]  /*8fc0*/  FMUL.FTZ R96, R49, R50 ;  /* 0x0000003231607220 */ /* 0x002fe20000410000 */
        /* <DEDUP_REMOVED lines=9> */
.L_x_8939:
        /* <DEDUP_REMOVED lines=13> */
.L_x_8941:
[----:B------:R-:W-:Y:S05]  /*9130*/  BSYNC.RECONVERGENT B3 ;  /* 0x0000000000037941 */ /* 0x000fea0003800200 */
.L_x_8940:
        /* <DEDUP_REMOVED lines=43> */
.L_x_8938:
[----:B------:R-:W-:Y:S05]  /*93f0*/  BSYNC.RECONVERGENT B2 ;  /* 0x0000000000027941 */ /* 0x000fea0003800200 */
.L_x_8937:
[----:B------:R-:W-:Y:S01]  /*9400*/  ISETP.NE.AND P1, PT, R64, 0x1, PT ;  /* 0x000000014000780c */ /* 0x000fe20003f25270 */
[----:B------:R-:W-:Y:S01]  /*9410*/  IMAD.U32 R52, R52, 0x10000, RZ ;  /* 0x0001000034347824 */ /* 0x000fe200078e00ff */
[----:B------:R-:W-:Y:S01]  /*9420*/  I2FP.F32.U32 R48, R3 ;  /* 0x0000000300307245 */ /* 0x000fe20000201000 */
[----:B------:R-:W-:Y:S01]  /*9430*/  BSSY.RECONVERGENT B2, `(.L_x_8942) ;  /* 0x0000049000027945 */ /* 0x000fe20003800200 */
[----:B------:R-:W-:Y:S02]  /*9440*/  HFMA2 R65, -RZ, RZ, 0, 1.1920928955078125e-07 ;  /* 0x00000002ff417431 */ /* 0x000fe400000001ff */
[----:B------:R-:W-:Y:S01]  /*9450*/  FMUL.FTZ R93, R52, R89 ;  /* 0x00000059345d7220 */ /* 0x000fe20000410000 */
[----:B------:R-:W-:Y:S02]  /*9460*/  IMAD.MOV.U32 R3, RZ, RZ, R82 ;  /* 0x000000ffff037224 */ /* 0x000fe400078e0052 */
[----:B------:R-:W-:Y:S01]  /*9470*/  FFMA.FTZ R48, R48, R95, 1.1641532182693481445e-10 ;  /* 0x2f00000030307423 */ /* 0x000fe2000001005f */
[----:B------:R-:W-:-:S04]  /*9480*/  FMUL.FTZ R93, R93, R50 ;  /* 0x000000325d5d7220 */ /* 0x000fc80000410000 */
[----:B------:R-:W-:Y:S01]  /*9490*/  FSETP.LE.FTZ.AND P0, PT, R48, R91, PT ;  /* 0x0000005b3000720b */ /* 0x000fe20003f13000 */
        /* <DEDUP_REMOVED lines=9> */
.L_x_8944:
        /* <DEDUP_REMOVED lines=13> */
.L_x_8946:
[----:B------:R-:W-:Y:S05]  /*9600*/  BSYNC.RECONVERGENT B3 ;  /* 0x0000000000037941 */ /* 0x000fea0003800200 */
.L_x_8945:
        /* <DEDUP_REMOVED lines=43> */
.L_x_8943:
[----:B------:R-:W-:Y:S05]  /*98c0*/  BSYNC.RECONVERGENT B2 ;  /* 0x0000000000027941 */ /* 0x000fea0003800200 */
.L_x_8942:
[----:B------:R-:W-:Y:S01]  /*98d0*/  ISETP.NE.AND P2, PT, R65, 0x1, PT ;  /* 0x000000014100780c */ /* 0x000fe20003f45270 */
[C---:B------:R-:W-:Y:S01]  /*98e0*/  IMAD.U32 R52, R53.reuse, 0x10000, RZ ;  /* 0x0001000035347824 */ /* 0x040fe200078e00ff */
[----:B------:R-:W-:Y:S01]  /*98f0*/  I2FP.F32.U32 R48, R3 ;  /* 0x0000000300307245 */ /* 0x000fe20000201000 */
[----:B------:R-:W-:Y:S01]  /*9900*/  BSSY.RECONVERGENT B2, `(.L_x_8947) ;  /* 0x000004a000027945 */ /* 0x000fe20003800200 */
[----:B------:R-:W-:Y:S01]  /*9910*/  PRMT R51, R53, 0x7632, R51 ;  /* 0x0000763235337816 */ /* 0x000fe20000000033 */
[----:B------:R-:W-:Y:S01]  /*9920*/  FMUL.FTZ R49, R52, R89 ;  /* 0x0000005934317220 */ /* 0x000fe20000410000 */
[----:B------:R-:W-:Y:S02]  /*9930*/  HFMA2 R53, -RZ, RZ, 0, 1.1920928955078125e-07 ;  /* 0x00000002ff357431 */ /* 0x000fe400000001ff */
[----:B------:R-:W-:Y:S01]  /*9940*/  FFMA.FTZ R48, R48, R95, 1.1641532182693481445e-10 ;  /* 0x2f00000030307423 */ /* 0x000fe2000001005f */
[----:B------:R-:W-:Y:S02]  /*9950*/  IMAD.MOV.U32 R3, RZ, RZ, R82 ;  /* 0x000000ffff037224 */ /* 0x000fe400078e0052 */
[----:B------:R-:W-:-:S02]  /*9960*/  FMUL.FTZ R94, R49, R50 ;  /* 0x00000032315e7220 */ /* 0x000fc40000410000 */
        /* <DEDUP_REMOVED lines=10> */
.L_x_8949:
        /* <DEDUP_REMOVED lines=13> */
.L_x_8951:
[----:B------:R-:W-:Y:S05]  /*9ae0*/  BSYNC.RECONVERGENT B3 ;  /* 0x0000000000037941 */ /* 0x000fea0003800200 */
.L_x_8950:
        /* <DEDUP_REMOVED lines=43> */
.L_x_8948:
[----:B------:R-:W-:Y:S05]  /*9da0*/  BSYNC.RECONVERGENT B2 ;  /* 0x0000000000027941 */ /* 0x000fea0003800200 */
.L_x_8947:
        /* <DEDUP_REMOVED lines=19> */
.L_x_8954:
        /* <DEDUP_REMOVED lines=13> */
.L_x_8956:
[----:B------:R-:W-:Y:S05]  /*9fb0*/  BSYNC.RECONVERGENT B3 ;  /* 0x0000000000037941 */ /* 0x000fea0003800200 */
.L_x_8955:
        /* <DEDUP_REMOVED lines=43> */
.L_x_8953:
[----:B------:R-:W-:Y:S05]  /*a270*/  BSYNC.RECONVERGENT B2 ;  /* 0x0000000000027941 */ /* 0x000fea0003800200 */
.L_x_8952:
[----:B------:R-:W-:Y:S01]  /*a280*/  ISETP.NE.AND P4, PT, R64, 0x1, PT ;  /* 0x000000014000780c */ /* 0x000fe20003f85270 */
[----:B------:R-:W-:Y:S01]  /*a290*/  IMAD.U32 R52, R54, 0x10000, RZ ;  /* 0x0001000036347824 */ /* 0x000fe200078e00ff */
[----:B------:R-:W-:Y:S01]  /*a2a0*/  I2FP.F32.U32 R48, R3 ;  /* 0x0000000300307245 */ /* 0x000fe20000201000 */
[----:B------:R-:W-:Y:S01]  /*a2b0*/  BSSY.RECONVERGENT B2, `(.L_x_8957) ;  /* 0x000004a000027945 */ /* 0x000fe20003800200 */
[----:B------:R-:W-:Y:S02]  /*a2c0*/  HFMA2 R65, -RZ, RZ, 0, 1.1920928955078125e-07 ;  /* 0x00000002ff417431 */ /* 0x000fe400000001ff */
[----:B------:R-:W-:Y:S01]  /*a2d0*/  FMUL.FTZ R49, R52, R89 ;  /* 0x0000005934317220 */ /* 0x000fe20000410000 */
[----:B------:R-:W-:Y:S01]  /*a2e0*/  PRMT R54, R54, 0x7632, R54 ;  /* 0x0000763236367816 */ /* 0x000fe20000000036 */
        /* <DEDUP_REMOVED lines=13> */
.L_x_8959:
        /* <DEDUP_REMOVED lines=13> */
.L_x_8961:
[----:B------:R-:W-:Y:S05]  /*a490*/  BSYNC.RECONVERGENT B3 ;  /* 0x0000000000037941 */ /* 0x000fea0003800200 */
.L_x_8960:
        /* <DEDUP_REMOVED lines=43> */
.L_x_8958:
[----:B------:R-:W-:Y:S05]  /*a750*/  BSYNC.RECONVERGENT B2 ;  /* 0x0000000000027941 */ /* 0x000fea0003800200 */
.L_x_8957:
        /* <DEDUP_REMOVED lines=19> */
.L_x_8964:
        /* <DEDUP_REMOVED lines=13> */
.L_x_8966:
[----:B------:R-:W-:Y:S05]  /*a960*/  BSYNC.RECONVERGENT B3 ;  /* 0x0000000000037941 */ /* 0x000fea0003800200 */
.L_x_8965:
        /* <DEDUP_REMOVED lines=43> */
.L_x_8963:
[----:B------:R-:W-:Y:S05]  /*ac20*/  BSYNC.RECONVERGENT B2 ;  /* 0x0000000000027941 */ /* 0x000fea0003800200 */
.L_x_8962:
[----:B------:R-:W-:Y:S01]  /*ac30*/  ISETP.NE.AND P6, PT, R64, 0x1, PT ;  /* 0x000000014000780c */ /* 0x000fe20003fc5270 */
[----:B------:R-:W-:Y:S01]  /*ac40*/  BSSY.RECONVERGENT B2, `(.L_x_8967) ;  /* 0x000004e000027945 */ /* 0x000fe20003800200 */
[----:B------:R-:W-:Y:S01]  /*ac50*/  I2FP.F32.U32 R48, R3 ;  /* 0x0000000300307245 */ /* 0x000fe20000201000 */
[----:B------:R-:W-:Y:S01]  /*ac60*/  IMAD.MOV.U32 R3, RZ, RZ, 0x2 ;  /* 0x00000002ff037424 */ /* 0x000fe200078e00ff */
[C---:B------:R-:W-:Y:S02]  /*ac70*/  SHF.L.U32 R54, R55.reuse, 0x10, RZ ;  /* 0x0000001037367819 */ /* 0x040fe400000006ff */
[----:B------:R-:W-:Y:S01]  /*ac80*/  PRMT R55, R55, 0x7632, R55 ;  /* 0x0000763237377816 */ /* 0x000fe20000000037 */
[----:B------:R-:W-:Y:S01]  /*ac90*/  FFMA.FTZ R48, R48, R95, 1.1641532182693481445e-10 ;  /* 0x2f00000030307423 */ /* 0x000fe2000001005f */
[----:B------:R-:W-:Y:S01]  /*aca0*/  MOV R49, R82 ;  /* 0x0000005200317202 */ /* 0x000fe20000000f00 */
[----:B------:R-:W-:-:S03]  /*acb0*/  FMUL.FTZ R65, R54, R89 ;  /* 0x0000005936417220 */ /* 0x000fc60000410000 */
[----:B------:R-:W-:Y:S01]  /*acc0*/  FSETP.LE.FTZ.AND P5, PT, R48, R91, PT ;  /* 0x0000005b3000720b */ /* 0x000fe20003fb3000 */
        /* <DEDUP_REMOVED lines=10> */
.L_x_8969:
        /* <DEDUP_REMOVED lines=15> */
.L_x_8971:
[----:B------:R-:W-:Y:S05]  /*ae60*/  BSYNC.RECONVERGENT B3 ;  /* 0x0000000000037941 */ /* 0x000fea0003800200 */
.L_x_8970:
        /* <DEDUP_REMOVED lines=43> */
.L_x_8968:
[----:B------:R-:W-:Y:S05]  /*b120*/  BSYNC.RECONVERGENT B2 ;  /* 0x0000000000027941 */ /* 0x000fea0003800200 */
.L_x_8967:
        /* <DEDUP_REMOVED lines=16> */
.L_x_8931:
        /* <DEDUP_REMOVED lines=16> */
[----:B------:R-:W-:-:S04]  /*b330*/  LOP3.LUT R66, R66, R91, RZ, 0xfc, !PT ;  /* 0x0000005b42427212 */ /* 0x000fc800078efcff */
[----:B------:R0:W-:Y:S01]  /*b340*/  STG.E.128 desc[UR8][R94.64], R48 ;  /* 0x000000305e007986 */ /* 0x0001e2000c101d08 */
[----:B-1----:R-:W-:-:S03]  /*b350*/  IMAD.WIDE.U32 R64, R90, 0x8, R64 ;  /* 0x000000085a407825 */ /* 0x002fc600078e0040 */
[----:B------:R0:W-:Y:S01]  /*b360*/  STG.E.128 desc[UR8][R94.64+0x10], R52 ;  /* 0x000010345e007986 */ /* 0x0001e2000c101d08 */
[----:B------:R-:W-:-:S03]  /*b370*/  IADD3 R90, PT, PT, R90, 0x20, RZ ;  /* 0x000000205a5a7810 */ /* 0x000fc60007ffe0ff */
[----:B------:R0:W-:Y:S04]  /*b380*/  STG.E.64 desc[UR8][R64.64], R66 ;  /* 0x0000004240007986 */ /* 0x0001e8000c101b08 */
.L_x_8889:
[----:B------:R-:W-:Y:S05]  /*b390*/  BSYNC.RECONVERGENT B1 ;  /* 0x0000000000017941 */ /* 0x000fea0003800200 */
.L_x_8888:
        /* <DEDUP_REMOVED lines=30> */
.L_x_8977:
        /* <DEDUP_REMOVED lines=13> */
.L_x_8979:
[----:B------:R-:W-:Y:S05]  /*b650*/  BSYNC.RECONVERGENT B3 ;  /* 0x0000000000037941 */ /* 0x000fea0003800200 */
.L_x_8978:
        /* <DEDUP_REMOVED lines=42> */
.L_x_8976:
[----:B------:R-:W-:Y:S05]  /*b900*/  BSYNC.RECONVERGENT B2 ;  /* 0x0000000000027941 */ /* 0x000fea0003800200 */
.L_x_8975:
        /* <DEDUP_REMOVED lines=11> */
[----:B0-----:R-:W-:-:S04]  /*b9c0*/  FMUL.FTZ R94, R94, R91 ;  /* 0x0000005b5e5e7220 */ /* 0x001fc80000410000 */
        /* <DEDUP_REMOVED lines=15> */
.L_x_8982:
        /* <DEDUP_REMOVED lines=13> */
.L_x_8984:
[----:B------:R-:W-:Y:S05]  /*bb90*/  BSYNC.RECONVERGENT B3 ;  /* 0x0000000000037941 */ /* 0x000fea0003800200 */
.L_x_8983:
        /* <DEDUP_REMOVED lines=41> */
[----:B------:R-:W-:Y:S02]  /*be30*/  HFMA2 R95, -RZ, RZ, 0, 0 ;  /* 0x00000000ff5f7431 */ /* 0x000fe400000001ff */
[----:B------:R-:W-:-:S07]  /*be40*/  IMAD.MOV.U32 R92, RZ, RZ, R94 ;  /* 0x000000ffff5c7224 */ /* 0x000fce00078e005e */
.L_x_8981:
[----:B------:R-:W-:Y:S05]  /*be50*/  BSYNC.RECONVERGENT B2 ;  /* 0x0000000000027941 */ /* 0x000fea0003800200 */
.L_x_8980:
        /* <DEDUP_REMOVED lines=22> */
.L_x_8987:
        /* <DEDUP_REMOVED lines=13> */
.L_x_8989:
[----:B------:R-:W-:Y:S05]  /*c090*/  BSYNC.RECONVERGENT B3 ;  /* 0x0000000000037941 */ /* 0x000fea0003800200 */
.L_x_8988:
        /* <DEDUP_REMOVED lines=43> */
.L_x_8986:
[----:B------:R-:W-:Y:S05]  /*c350*/  BSYNC.RECONVERGENT B2 ;  /* 0x0000000000027941 */ /* 0x000fea0003800200 */
.L_x_8985:
        /* <DEDUP_REMOVED lines=23> */
.L_x_8992:
        /* <DEDUP_REMOVED lines=13> */
.L_x_8994:
[----:B------:R-:W-:Y:S05]  /*c5a0*/  BSYNC.RECONVERGENT B3 ;  /* 0x0000000000037941 */ /* 0x000fea0003800200 */
.L_x_8993:
        /* <DEDUP_REMOVED lines=43> */
.L_x_8991:
[----:B------:R-:W-:Y:S05]  /*c860*/  BSYNC.RECONVERGENT B2 ;  /* 0x0000000000027941 */ /* 0x000fea0003800200 */
.L_x_8990:
[----:B------:R-:W-:Y:S01]  /*c870*/  I2FP.F32.U32 R3, R3 ;  /* 0x0000000300037245 */ /* 0x000fe20000201000 */
[----:B------:R-:W-:Y:S01]  /*c880*/  IMAD.U32 R98, R98, 0x10000, RZ ;  /* 0x0001000062627824 */ /* 0x000fe200078e00ff */
[----:B------:R-:W-:Y:S01]  /*c890*/  ISETP.NE.AND P3, PT, R61, 0x1, PT ;  /* 0x000000013d00780c */ /* 0x000fe20003f65270 */
[----:B------:R-:W-:Y:S01]  /*c8a0*/  BSSY.RECONVERGENT B2, `(.L_x_8995) ;  /* 0x000004c000027945 */ /* 0x000fe20003800200 */
[----:B------:R-:W-:Y:S01]  /*c8b0*/  MOV R95, 0x2 ;  /* 0x00000002005f7802 */ /* 0x000fe20000000f00 */
        /* <DEDUP_REMOVED lines=17> */
.L_x_8997:
        /* <DEDUP_REMOVED lines=13> */
.L_x_8999:
[----:B------:R-:W-:Y:S05]  /*caa0*/  BSYNC.RECONVERGENT B3 ;  /* 0x0000000000037941 */ /* 0x000fea0003800200 */
.L_x_8998:
        /* <DEDUP_REMOVED lines=43> */
.L_x_8996:
[----:B------:R-:W-:Y:S05]  /*cd60*/  BSYNC.RECONVERGENT B2 ;  /* 0x0000000000027941 */ /* 0x000fea0003800200 */
.L_x_8995:
        /* <DEDUP_REMOVED lines=9> */
[----:B------:R-:W-:Y:S02]  /*ce00*/  FSEL R3, R94, RZ, !P3 ;  /* 0x000000ff5e037208 */ /* 0x000fe40005800000 */
[----:B------:R-:W-:Y:S02]  /*ce10*/  MOV R94, 0x2 ;  /* 0x00000002005e7802 */ /* 0x000fe40000000f00 */
[----:B------:R-:W-:Y:S01]  /*ce20*/  PLOP3.LUT P3, PT, P3, PT, PT, 0x8, 0x80 ;  /* 0x000000000080781c */ /* 0x000fe20001f6e170 */
[----:B------:R-:W-:Y:S01]  /*ce30*/  FADD.FTZ R60, R64, R3 ;  /* 0x00000003403c7221 */ /* 0x000fe20000010000 */
[----:B------:R-:W-:Y:S01]  /*ce40*/  IMAD.MOV.U32 R3, RZ, RZ, R82 ;  /* 0x000000ffff037224 */ /* 0x000fe200078e0052 */
        /* <DEDUP_REMOVED lines=9> */
.L_x_9002:
        /* <DEDUP_REMOVED lines=13> */
.L_x_9004:
[----:B------:R-:W-:Y:S05]  /*cfb0*/  BSYNC.RECONVERGENT B3 ;  /* 0x0000000000037941 */ /* 0x000fea0003800200 */
.L_x_9003:
        /* <DEDUP_REMOVED lines=39> */
[----:B------:R-:W-:Y:S02]  /*d230*/  IMAD.MOV.U32 R92, RZ, RZ, R94 ;  /* 0x000000ffff5c7224 */ /* 0x000fe400078e005e */
[----:B------:R-:W-:Y:S02]  /*d240*/  HFMA2 R94, -RZ, RZ, 0, 0 ;  /* 0x00000000ff5e7431 */ /* 0x000fe400000001ff */
[----:B------:R-:W-:Y:S01]  /*d250*/  IMAD.MOV.U32 R82, RZ, RZ, R98 ;  /* 0x000000ffff527224 */ /* 0x000fe200078e0062 */
[----:B------:R-:W-:-:S07]  /*d260*/  LOP3.LUT R0, R96, UR31, R95, 0x96, !PT ;  /* 0x0000001f60007c12 */ /* 0x000fce000f8e965f */
.L_x_9001:
[----:B------:R-:W-:Y:S05]  /*d270*/  BSYNC.RECONVERGENT B2 ;  /* 0x0000000000027941 */ /* 0x000fea0003800200 */
.L_x_9000:
        /* <DEDUP_REMOVED lines=22> */
.L_x_9007:
        /* <DEDUP_REMOVED lines=13> */
.L_x_9009:
[----:B------:R-:W-:Y:S05]  /*d4b0*/  BSYNC.RECONVERGENT B3 ;  /* 0x0000000000037941 */ /* 0x000fea0003800200 */
.L_x_9008:
        /* <DEDUP_REMOVED lines=43> */
.L_x_9006:
[----:B------:R-:W-:Y:S05]  /*d770*/  BSYNC.RECONVERGENT B2 ;  /* 0x0000000000027941 */ /* 0x000fea0003800200 */
.L_x_9005:
[----:B------:R-:W-:Y:S01]  /*d780*/  I2FP.F32.U32 R3, R3 ;  /* 0x0000000300037245 */ /* 0x000fe20000201000 */
[----:B------:R-:W-:Y:S01]  /*d790*/  IMAD.U32 R64, R63, 0x10000, RZ ;  /* 0x000100003f407824 */ /* 0x000fe200078e00ff */
        /* <DEDUP_REMOVED lines=21> */
.L_x_9012:
        /* <DEDUP_REMOVED lines=15> */
.L_x_9014:
[----:B------:R-:W-:Y:S05]  /*d9e0*/  BSYNC.RECONVERGENT B3 ;  /* 0x0000000000037941 */ /* 0x000fea0003800200 */
.L_x_9013:
        /* <DEDUP_REMOVED lines=40> */
[----:B------:R-:W-:Y:S02]  /*dc70*/  LOP3.LUT R0, R94, UR31, R65, 0x96, !PT ;  /* 0x0000001f5e007c12 */ /* 0x000fe4000f8e9641 */
[----:B------:R-:W-:Y:S01]  /*dc80*/  MOV R65, R92 ;  /* 0x0000005c00417202 */ /* 0x000fe20000000f00 */
[----:B------:R-:W-:-:S07]  /*dc90*/  IMAD.MOV.U32 R92, RZ, RZ, R64 ;  /* 0x000000ffff5c7224 */ /* 0x000fce00078e0040 */
.L_x_9011:
[----:B------:R-:W-:Y:S05]  /*dca0*/  BSYNC.RECONVERGENT B2 ;  /* 0x0000000000027941 */ /* 0x000fea0003800200 */
.L_x_9010:
        /* <DEDUP_REMOVED lines=10> */
.L_x_8974:
        /* <DEDUP_REMOVED lines=16> */
.L_x_9018:
        /* <DEDUP_REMOVED lines=13> */
.L_x_9020:
[----:B------:R-:W-:Y:S05]  /*df20*/  BSYNC.RECONVERGENT B3 ;  /* 0x0000000000037941 */ /* 0x000fea0003800200 */
.L_x_9019:
        /* <DEDUP_REMOVED lines=39> */
[----:B------:R-:W-:Y:S02]  /*e1a0*/  MOV R82, R64 ;  /* 0x0000004000527202 */ /* 0x000fe40000000f00 */
[----:B------:R-:W-:Y:S01]  /*e1b0*/  LOP3.LUT R0, R56, UR31, R93, 0x96, !PT ;  /* 0x0000001f38007c12 */ /* 0x000fe2000f8e965d */
[----:B------:R-:W-:-:S07]  /*e1c0*/  IMAD.MOV.U32 R56, RZ, RZ, R80 ;  /* 0x000000ffff387224 */ /* 0x000fce00078e0050 */
.L_x_9017:
[----:B------:R-:W-:Y:S05]  /*e1d0*/  BSYNC.RECONVERGENT B2 ;  /* 0x0000000000027941 */ /* 0x000fea0003800200 */
.L_x_9016:
[----:B------:R-:W0:Y:S01]  /*e1e0*/  LDC R91, c[0x0][0x404] ;  /* 0x00010100ff5b7b82 */ /* 0x000e220000000800 */
[----:B------:R-:W-:Y:S01]  /*e1f0*/  ISETP.NE.AND P0, PT, R59, 0x1, PT ;  /* 0x000000013b00780c */ /* 0x000fe20003f05270 */
[----:B------:R-:W-:Y:S01]  /*e200*/  IMAD.MOV.U32 R95, RZ, RZ, 0x2f800000 ;  /* 0x2f800000ff5f7424 */ /* 0x000fe200078e00ff */
[----:B------:R-:W-:Y:S01]  /*e210*/  I2FP.F32.U32 R56, R56 ;  /* 0x0000003800387245 */ /* 0x000fe20000201000 */
[----:B------:R-:W-:Y:S01]  /*e220*/  BSSY.RECONVERGENT B2, `(.L_x_9021) ;  /* 0x000004d000027945 */ /* 0x000fe20003800200 */
[C---:B-----5:R-:W-:Y:S02]  /*e230*/  SHF.L.U32 R64, R60.reuse, 0x10, RZ ;  /* 0x000000103c407819 */ /* 0x060fe400000006ff */
[----:B------:R-:W-:Y:S01]  /*e240*/  PRMT R60, R60, 0x7632, R60 ;  /* 0x000076323c3c7816 */ /* 0x000fe2000000003c */
[----:B------:R-:W1:Y:S01]  /*e250*/  LDC R58, c[0x0][0x408] ;  /* 0x00010200ff3a7b82 */ /* 0x000e620000000800 */
[----:B------:R-:W-:Y:S01]  /*e260*/  FFMA.FTZ R56, R56, R95, 1.1641532182693481445e-10 ;  /* 0x2f00000038387423 */ /* 0x000fe2000001005f */
[----:B------:R-:W-:Y:S01]  /*e270*/  FMUL.FTZ R57, R64, R89 ;  /* 0x0000005940397220 */ /* 0x000fe20000410000 */
[----:B------:R-:W-:Y:S01]  /*e280*/  IMAD.MOV.U32 R64, RZ, RZ, 0x2 ;  /* 0x00000002ff407424 */ /* 0x000fe200078e00ff */
[----:B------:R-:W-:-:S02]  /*e290*/  MOV R3, R82 ;  /* 0x0000005200037202 */ /* 0x000fc40000000f00 */
        /* <DEDUP_REMOVED lines=12> */
.L_x_9023:
        /* <DEDUP_REMOVED lines=13> */
.L_x_9025:
[----:B------:R-:W-:Y:S05]  /*e430*/  BSYNC.RECONVERGENT B3 ;  /* 0x0000000000037941 */ /* 0x000fea0003800200 */
.L_x_9024:
        /* <DEDUP_REMOVED lines=43> */
.L_x_9022:
[----:B------:R-:W-:Y:S05]  /*e6f0*/  BSYNC.RECONVERGENT B2 ;  /* 0x0000000000027941 */ /* 0x000fea0003800200 */
.L_x_9021:
        /* <DEDUP_REMOVED lines=19> */
.L_x_9028:
        /* <DEDUP_REMOVED lines=13> */
.L_x_9030:
[----:B------:R-:W-:Y:S05]  /*e900*/  BSYNC.RECONVERGENT B3 ;  /* 0x0000000000037941 */ /* 0x000fea0003800200 */
.L_x_9029:
        /* <DEDUP_REMOVED lines=43> */
.L_x_9027:
[----:B------:R-:W-:Y:S05]  /*ebc0*/  BSYNC.RECONVERGENT B2 ;  /* 0x0000000000027941 */ /* 0x000fea0003800200 */
.L_x_9026:
[----:B------:R-:W-:Y:S01]  /*ebd0*/  ISETP.NE.AND P2, PT, R65, 0x1, PT ;  /* 0x000000014100780c */ /* 0x000fe20003f45270 */
[----:B------:R-:W-:Y:S01]  /*ebe0*/  BSSY.RECONVERGENT B2, `(.L_x_9031) ;  /* 0x000004c000027945 */ /* 0x000fe20003800200 */
[----:B------:R-:W-:Y:S02]  /*ebf0*/  I2FP.F32.U32 R56, R3 ;  /* 0x0000000300387245 */ /* 0x000fe40000201000 */
[C---:B------:R-:W-:Y:S02]  /*ec00*/  SHF.L.U32 R60, R61.reuse, 0x10, RZ ;  /* 0x000000103d3c7819 */ /* 0x040fe400000006ff */
[----:B------:R-:W-:Y:S01]  /*ec10*/  PRMT R59, R61, 0x7632, R59 ;  /* 0x000076323d3b7816 */ /* 0x000fe2000000003b */
[----:B------:R-:W-:Y:S01]  /*ec20*/  FFMA.FTZ R56, R56, R95, 1.1641532182693481445e-10 ;  /* 0x2f00000038387423 */ /* 0x000fe2000001005f */
[----:B------:R-:W-:Y:S02]  /*ec30*/  IMAD.MOV.U32 R61, RZ, RZ, 0x2 ;  /* 0x00000002ff3d7424 */ /* 0x000fe400078e00ff */
[----:B------:R-:W-:Y:S01]  /*ec40*/  FMUL.FTZ R57, R60, R89 ;  /* 0x000000593c397220 */ /* 0x000fe20000410000 */
[----:B------:R-:W-:-:S02]  /*ec50*/  MOV R3, R82 ;  /* 0x0000005200037202 */ /* 0x000fc40000000f00 */
        /* <DEDUP_REMOVED lines=11> */
.L_x_9033:
        /* <DEDUP_REMOVED lines=13> */
.L_x_9035:
[----:B------:R-:W-:Y:S05]  /*ede0*/  BSYNC.RECONVERGENT B3 ;  /* 0x0000000000037941 */ /* 0x000fea0003800200 */
.L_x_9034:
        /* <DEDUP_REMOVED lines=43> */
.L_x_9032:
[----:B------:R-:W-:Y:S05]  /*f0a0*/  BSYNC.RECONVERGENT B2 ;  /* 0x0000000000027941 */ /* 0x000fea0003800200 */
.L_x_9031:
        /* <DEDUP_REMOVED lines=19> */
.L_x_9038:
        /* <DEDUP_REMOVED lines=13> */
.L_x_9040:
[----:B------:R-:W-:Y:S05]  /*f2b0*/  BSYNC.RECONVERGENT B3 ;  /* 0x0000000000037941 */ /* 0x000fea0003800200 */
.L_x_9039:
        /* <DEDUP_REMOVED lines=43> */
.L_x_9037:
[----:B------:R-:W-:Y:S05]  /*f570*/  BSYNC.RECONVERGENT B2 ;  /* 0x0000000000027941 */ /* 0x000fea0003800200 */
.L_x_9036:
        /* <DEDUP_REMOVED lines=20> */
.L_x_9043:
        /* <DEDUP_REMOVED lines=13> */
.L_x_9045:
[----:B------:R-:W-:Y:S05]  /*f790*/  BSYNC.RECONVERGENT B3 ;  /* 0x0000000000037941 */ /* 0x000fea0003800200 */
.L_x_9044:
        /* <DEDUP_REMOVED lines=43> */
.L_x_9042:
[----:B------:R-:W-:Y:S05]  /*fa50*/  BSYNC.RECONVERGENT B2 ;  /* 0x0000000000027941 */ /* 0x000fea0003800200 */
.L_x_9041:
        /* <DEDUP_REMOVED lines=19> */
.L_x_9048:
        /* <DEDUP_REMOVED lines=13> */
.L_x_9050:
[----:B------:R-:W-:Y:S05]  /*fc60*/  BSYNC.RECONVERGENT B3 ;  /* 0x0000000000037941 */ /* 0x000fea0003800200 */
.L_x_9049:
        /* <DEDUP_REMOVED lines=43> */
.L_x_9047:
[----:B------:R-:W-:Y:S05]  /*ff20*/  BSYNC.RECONVERGENT B2 ;  /* 0x0000000000027941 */ /* 0x000fea0003800200 */
.L_x_9046:
        /* <DEDUP_REMOVED lines=20> */
.L_x_9053:
        /* <DEDUP_REMOVED lines=15> */
.L_x_9055:
[----:B------:R-:W-:Y:S05]  /*10160*/  BSYNC.RECONVERGENT B3 ;  /* 0x0000000000037941 */ /* 0x000fea0003800200 */
.L_x_9054:
        /* <DEDUP_REMOVED lines=43> */
.L_x_9052:
[----:B------:R-:W-:Y:S05]  /*10420*/  BSYNC.RECONVERGENT B2 ;  /* 0x0000000000027941 */ /* 0x000fea0003800200 */
.L_x_9051:
        /* <DEDUP_REMOVED lines=16> */
.L_x_9015:
        /* <DEDUP_REMOVED lines=21> */
.L_x_8973:
[----:B------:R-:W-:Y:S05]  /*10680*/  BSYNC.RECONVERGENT B1 ;  /* 0x0000000000017941 */ /* 0x000fea0003800200 */
.L_x_8972:
[----:B0-----:R-:W-:Y:S01]  /*10690*/  FADD.FTZ R64, RZ, R20 ;  /* 0x00000014ff407221 */ /* 0x001fe20000010000 */
        /* <DEDUP_REMOVED lines=100> */
.L_x_9075:
[----:B-1----:R-:W-:Y:S01]  /*10ce0*/  FADD.FTZ R93, R92, R91 ;  /* 0x0000005b5c5d7221 */ /* 0x002fe20000010000 */
[----:B------:R-:W-:Y:S01]  /*10cf0*/  FMUL.FTZ R91, R89, R89 ;  /* 0x00000059595b7220 */ /* 0x000fe20000410000 */
[----:B------:R-:W-:Y:S01]  /*10d00*/  ISETP.NE.AND P1, PT, RZ, UR12, PT ;  /* 0x0000000cff007c0c */ /* 0x000fe2000bf25270 */
[----:B------:R-:W1:Y:S01]  /*10d10*/  @!P0 LDC.64 R66, c[0x0][0x3c0] ;  /* 0x0000f000ff428b82 */ /* 0x000e620000000a00 */
[----:B------:R-:W-:Y:S01]  /*10d20*/  FFMA.FTZ R90, R93, R90, UR13 ;  /* 0x0000000d5d5a7e23 */ /* 0x000fe2000801005a */
[----:B------:R-:W-:Y:S01]  /*10d30*/  BSSY.RECONVERGENT B1, `(.L_x_9057) ;  /* 0x000003b000017945 */ /* 0x000fe20003800200 */
[----:B------:R-:W-:Y:S02]  /*10d40*/  FSEL R91, R91, RZ, P1 ;  /* 0x000000ff5b5b7208 */ /* 0x000fe40000800000 */
[----:B0-----:R-:W-:-:S03]  /*10d50*/  FSEL R92, R89, RZ, !P1 ;  /* 0x000000ff595c7208 */ /* 0x001fc60004800000 */
[----:B------:R-:W0:Y:S01]  /*10d60*/  @!P0 LDC.64 R64, c[0x0][0x3c8] ;  /* 0x0000f200ff408b82 */ /* 0x000e220000000a00 */
[----:B------:R-:W-:-:S04]  /*10d70*/  FADD.FTZ R90, R90, R91 ;  /* 0x0000005b5a5a7221 */ /* 0x000fc80000010000 */
[----:B------:R-:W2:Y:S01]  /*10d80*/  MUFU.RSQ R93, R90 ;  /* 0x0000005a005d7308 */ /* 0x000ea20000001400 */
[----:B-1----:R-:W-:-:S05]  /*10d90*/  @!P0 IMAD.WIDE R66, R86, 0x4, R66 ;  /* 0x0000000456428825 */ /* 0x002fca00078e0242 */
[----:B------:R1:W-:Y:S01]  /*10da0*/  @!P0 STG.E desc[UR8][R66.64], R89 ;  /* 0x0000005942008986 */ /* 0x0003e2000c101908 */
[----:B0-----:R-:W-:-:S05]  /*10db0*/  @!P0 IMAD.WIDE R64, R86, 0x4, R64 ;  /* 0x0000000456408825 */ /* 0x001fca00078e0240 */
[----:B--2---:R1:W-:Y:S01]  /*10dc0*/  @!P0 STG.E desc[UR8][R64.64], R93 ;  /* 0x0000005d40008986 */ /* 0x0043e2000c101908 */
[----:B------:R-:W-:Y:S05]  /*10dd0*/  @!P4 BRA `(.L_x_9058) ;  /* 0x0000000000c0c947 */ /* 0x000fea0003800000 */
[--C-:B------:R-:W-:Y:S01]  /*10de0*/  FADD.FTZ R90, R68, -R92.reuse ;  /* 0x8000005c445a7221 */ /* 0x100fe20000010000 */
[--C-:B-1----:R-:W-:Y:S01]  /*10df0*/  FADD.FTZ R66, R22, -R92.reuse ;  /* 0x8000005c16427221 */ /* 0x102fe20000010000 */
[----:B------:R-:W-:Y:S01]  /*10e00*/  SHF.L.U32 R89, R45, 0x10, RZ ;  /* 0x000000102d597819 */ /* 0x000fe200000006ff */
[----:B------:R-:W-:Y:S01]  /*10e10*/  IMAD.U32 R91, R41, 0x10000, RZ ;  /* 0x00010000295b7824 */ /* 0x000fe200078e00ff */
[----:B------:R-:W-:Y:S01]  /*10e20*/  SHF.L.U32 R95, R46, 0x10, RZ ;  /* 0x000000102e5f7819 */ /* 0x000fe200000006ff */
[--C-:B------:R-:W-:Y:S01]  /*10e30*/  FADD.FTZ R94, R70, -R92.reuse ;  /* 0x8000005c465e7221 */ /* 0x100fe20000010000 */
        /* <DEDUP_REMOVED lines=42> */
.L_x_9058:
[----:B------:R-:W-:Y:S05]  /*110e0*/  BSYNC.RECONVERGENT B1 ;  /* 0x0000000000017941 */ /* 0x000fea0003800200 */
.L_x_9057:
[----:B------:R-:W-:Y:S01]  /*110f0*/  ISETP.GE.U32.AND P0, PT, R85, 0x40, PT ;  /* 0x000000405500780c */ /* 0x000fe20003f06070 */
[----:B------:R-:W-:-:S12]  /*11100*/  BSSY.RECONVERGENT B1, `(.L_x_9059) ;  /* 0x0000032000017945 */ /* 0x000fd80003800200 */
[----:B------:R-:W-:Y:S05]  /*11110*/  @!P0 BRA `(.L_x_9060) ;  /* 0x0000000000c08947 */ /* 0x000fea0003800000 */
[--C-:B0-----:R-:W-:Y:S01]  /*11120*/  FADD.FTZ R90, R52, -R92.reuse ;  /* 0x8000005c345a7221 */ /* 0x101fe20000010000 */
[--C-:B-1----:R-:W-:Y:S01]  /*11130*/  FADD.FTZ R66, R50, -R92.reuse ;  /* 0x8000005c32427221 */ /* 0x102fe20000010000 */
        /* <DEDUP_REMOVED lines=46> */
.L_x_9060:
[----:B------:R-:W-:Y:S05]  /*11420*/  BSYNC.RECONVERGENT B1 ;  /* 0x0000000000017941 */ /* 0x000fea0003800200 */
.L_x_9059:
[----:B------:R-:W-:Y:S01]  /*11430*/  ISETP.GE.U32.AND P0, PT, R85, 0x60, PT ;  /* 0x000000605500780c */ /* 0x000fe20003f06070 */
[----:B------:R-:W-:-:S12]  /*11440*/  BSSY.RECONVERGENT B1, `(.L_x_9061) ;  /* 0x0000032000017945 */ /* 0x000fd80003800200 */
        /* <DEDUP_REMOVED lines=18> */
[----:B------:R-:W-:Y:S01]  /*11570*/  FMUL.FTZ R98, R93, R98 ;  /* 0x000000625d627220 */ /* 0x000fe20000410000 */
[----:B------:R-:W-:Y:S01]  /*11580*/  PRMT R106, R27, 0x7632, R106 ;  /* 0x000076321b6a7816 */ /* 0x000fe2000000006a */
        /* <DEDUP_REMOVED lines=29> */
.L_x_9062:
[----:B------:R-:W-:Y:S05]  /*11760*/  BSYNC.RECONVERGENT B1 ;  /* 0x0000000000017941 */ /* 0x000fea0003800200 */
.L_x_9061:
[----:B0123--:R-:W0:Y:S02]  /*11770*/  LDC.64 R64, c[0x0][0x380] ;  /* 0x0000e000ff407b82 */ /* 0x00fe240000000a00 */
[----:B0-----:R-:W-:-:S04]  /*11780*/  LEA R86, R64, R86, 0x2 ;  /* 0x0000005640567211 */ /* 0x001fc800078e10ff */
[----:B------:R-:W-:-:S13]  /*11790*/  ISETP.GE.AND P0, PT, R86, R65, PT ;  /* 0x000000415600720c */ /* 0x000fda0003f06270 */
[----:B------:R-:W-:Y:S05]  /*117a0*/  @!P0 BRA `(.L_x_9063) ;  /* 0xfffffef400348947 */ /* 0x000fea000383ffff */
[----:B------:R-:W-:Y:S05]  /*117b0*/  BSYNC B0 ;  /* 0x0000000000007941 */ /* 0x000fea0003800000 */
.L_x_8804:
[----:B------:R-:W-:Y:S05]  /*117c0*/  EXIT ;  /* 0x000000000000794d */ /* 0x000fea0003800000 */
.L_x_9056:
        /* <DEDUP_REMOVED lines=8> */
.L_x_9065:
[----:B------:R-:W-:Y:S05]  /*11850*/  BSYNC B1 ;  /* 0x0000000000017941 */ /* 0x000fea0003800000 */
.L_x_9064:
        /* <DEDUP_REMOVED lines=10> */
.L_x_9066:
[----:B------:R-:W-:Y:S01]  /*11900*/  HFMA2 R95, -RZ, RZ, 0, 2.384185791015625e-07 ;  /* 0x00000004ff5f7431 */ /* 0x000fe200000001ff */
[----:B------:R-:W-:-:S05]  /*11910*/  MOV R67, R94 ;  /* 0x0000005e00437202 */ /* 0x000fca0000000f00 */
[----:B------:R-:W-:-:S04]  /*11920*/  FADD.FTZ R67, R66, R67 ;  /* 0x0000004342437221 */ /* 0x000fc80000010000 */
[----:B------:R-:W-:-:S07]  /*11930*/  IMAD.MOV.U32 R96, RZ, RZ, R67 ;  /* 0x000000ffff607224 */ /* 0x000fce00078e0043 */
[----:B------:R-:W-:Y:S05]  /*11940*/  WARPSYNC.COLLECTIVE R93, `(.L_x_9067) ;  /* 0x000000005d087348 */ /* 0x000fea0003c00000 */
[----:B------:R0:W1:Y:S02]  /*11950*/  SHFL.BFLY P3, R94, R96, R95, R98 ;  /* 0x0c00005f605e7389 */ /* 0x0000640000060062 */
[----:B01----:R-:W-:Y:S05]  /*11960*/  ENDCOLLECTIVE ;  /* 0x000000000000791b */ /* 0x003fea0003800000 */
.L_x_9067:
[----:B------:R-:W-:Y:S02]  /*11970*/  IMAD.MOV.U32 R95, RZ, RZ, 0x8 ;  /* 0x00000008ff5f7424 */ /* 0x000fe400078e00ff */
[----:B------:R-:W-:-:S04]  /*11980*/  IMAD.MOV.U32 R64, RZ, RZ, R94 ;  /* 0x000000ffff407224 */ /* 0x000fc800078e005e */
[----:B------:R-:W-:-:S05]  /*11990*/  FADD.FTZ R91, R67, R64 ;  /* 0x00000040435b7221 */ /* 0x000fca0000010000 */
[----:B------:R-:W-:-:S07]  /*119a0*/  MOV R96, R91 ;  /* 0x0000005b00607202 */ /* 0x000fce0000000f00 */
[----:B------:R-:W-:Y:S05]  /*119b0*/  WARPSYNC.COLLECTIVE R93, `(.L_x_9068) ;  /* 0x000000005d087348 */ /* 0x000fea0003c00000 */
[----:B------:R0:W1:Y:S02]  /*119c0*/  SHFL.BFLY P3, R94, R96, R95, R98 ;  /* 0x0c00005f605e7389 */ /* 0x0000640000060062 */
[----:B01----:R-:W-:Y:S05]  /*119d0*/  ENDCOLLECTIVE ;  /* 0x000000000000791b */ /* 0x003fea0003800000 */
.L_x_9068:
[----:B------:R-:W-:Y:S01]  /*119e0*/  HFMA2 R95, -RZ, RZ, 0, 9.5367431640625e-07 ;  /* 0x00000010ff5f7431 */ /* 0x000fe200000001ff */
[----:B------:R-:W-:-:S05]  /*119f0*/  MOV R64, R94 ;  /* 0x0000005e00407202 */ /* 0x000fca0000000f00 */
[----:B------:R-:W-:-:S04]  /*11a00*/  FADD.FTZ R92, R91, R64 ;  /* 0x000000405b5c7221 */ /* 0x000fc80000010000 */
[----:B------:R-:W-:-:S07]  /*11a10*/  IMAD.MOV.U32 R96, RZ, RZ, R92 ;  /* 0x000000ffff607224 */ /* 0x000fce00078e005c */
[----:B------:R-:W-:Y:S05]  /*11a20*/  WARPSYNC.COLLECTIVE R93, `(.L_x_9069) ;  /* 0x000000005d087348 */ /* 0x000fea0003c00000 */
[----:B------:R0:W1:Y:S02]  /*11a30*/  SHFL.BFLY P3, R94, R96, R95, R98 ;  /* 0x0c00005f605e7389 */ /* 0x0000640000060062 */
[----:B01----:R-:W-:Y:S05]  /*11a40*/  ENDCOLLECTIVE ;  /* 0x000000000000791b */ /* 0x003fea0003800000 */
.L_x_9069:
        /* <DEDUP_REMOVED lines=57> */
.L_x_9070:
[----:B------:R-:W-:Y:S01]  /*11de0*/  HFMA2 R95, -RZ, RZ, 0, 1.1920928955078125e-07 ;  /* 0x00000002ff5f7431 */ /* 0x000fe200000001ff */
[----:B------:R-:W-:-:S05]  /*11df0*/  MOV R65, R94 ;  /* 0x0000005e00417202 */ /* 0x000fca0000000f00 */
[----:B------:R-:W-:-:S04]  /*11e00*/  FADD.FTZ R65, R64, R65 ;  /* 0x0000004140417221 */ /* 0x000fc80000010000 */
[----:B------:R-:W-:-:S07]  /*11e10*/  IMAD.MOV.U32 R96, RZ, RZ, R65 ;  /* 0x000000ffff607224 */ /* 0x000fce00078e0041 */
[----:B------:R-:W-:Y:S05]  /*11e20*/  WARPSYNC.COLLECTIVE R93, `(.L_x_9071) ;  /* 0x000000005d087348 */ /* 0x000fea0003c00000 */
[----:B------:R0:W1:Y:S02]  /*11e30*/  SHFL.BFLY P3, R94, R96, R95, R98 ;  /* 0x0c00005f605e7389 */ /* 0x0000640000060062 */
[----:B01----:R-:W-:Y:S05]  /*11e40*/  ENDCOLLECTIVE ;  /* 0x000000000000791b */ /* 0x003fea0003800000 */
.L_x_9071:
[----:B------:R-:W-:Y:S02]  /*11e50*/  IMAD.MOV.U32 R95, RZ, RZ, 0x4 ;  /* 0x00000004ff5f7424 */ /* 0x000fe400078e00ff */
[----:B------:R-:W-:-:S04]  /*11e60*/  IMAD.MOV.U32 R66, RZ, RZ, R94 ;  /* 0x000000ffff427224 */ /* 0x000fc800078e005e */
[----:B------:R-:W-:-:S05]  /*11e70*/  FADD.FTZ R66, R65, R66 ;  /* 0x0000004241427221 */ /* 0x000fca0000010000 */
[----:B------:R-:W-:-:S07]  /*11e80*/  MOV R96, R66 ;  /* 0x0000004200607202 */ /* 0x000fce0000000f00 */
[----:B------:R-:W-:Y:S05]  /*11e90*/  WARPSYNC.COLLECTIVE R93, `(.L_x_9072) ;  /* 0x000000005d087348 */ /* 0x000fea0003c00000 */
[----:B------:R0:W1:Y:S02]  /*11ea0*/  SHFL.BFLY P3, R94, R96, R95, R98 ;  /* 0x0c00005f605e7389 */ /* 0x0000640000060062 */
[----:B01----:R-:W-:Y:S05]  /*11eb0*/  ENDCOLLECTIVE ;  /* 0x000000000000791b */ /* 0x003fea0003800000 */
.L_x_9072:
[----:B------:R-:W-:Y:S01]  /*11ec0*/  HFMA2 R95, -RZ, RZ, 0, 4.76837158203125e-07 ;  /* 0x00000008ff5f7431 */ /* 0x000fe200000001ff */
[----:B------:R-:W-:-:S05]  /*11ed0*/  MOV R67, R94 ;  /* 0x0000005e00437202 */ /* 0x000fca0000000f00 */
[----:B------:R-:W-:-:S04]  /*11ee0*/  FADD.FTZ R67, R66, R67 ;  /* 0x0000004342437221 */ /* 0x000fc80000010000 */
[----:B------:R-:W-:-:S07]  /*11ef0*/  IMAD.MOV.U32 R96, RZ, RZ, R67 ;  /* 0x000000ffff607224 */ /* 0x000fce00078e0043 */
[----:B------:R-:W-:Y:S05]  /*11f00*/  WARPSYNC.COLLECTIVE R93, `(.L_x_9073) ;  /* 0x000000005d087348 */ /* 0x000fea0003c00000 */
[----:B------:R0:W1:Y:S02]  /*11f10*/  SHFL.BFLY P3, R94, R96, R95, R98 ;  /* 0x0c00005f605e7389 */ /* 0x0000640000060062 */
[----:B01----:R-:W-:Y:S05]  /*11f20*/  ENDCOLLECTIVE ;  /* 0x000000000000791b */ /* 0x003fea0003800000 */
.L_x_9073:
[----:B------:R-:W-:Y:S02]  /*11f30*/  IMAD.MOV.U32 R95, RZ, RZ, 0x10 ;  /* 0x00000010ff5f7424 */ /* 0x000fe400078e00ff */
[----:B------:R-:W-:-:S04]  /*11f40*/  IMAD.MOV.U32 R92, RZ, RZ, R94 ;  /* 0x000000ffff5c7224 */ /* 0x000fc800078e005e */
[----:B------:R-:W-:-:S05]  /*11f50*/  FADD.FTZ R92, R67, R92 ;  /* 0x0000005c435c7221 */ /* 0x000fca0000010000 */
[----:B------:R-:W-:-:S07]  /*11f60*/  MOV R96, R92 ;  /* 0x0000005c00607202 */ /* 0x000fce0000000f00 */
[----:B------:R-:W-:Y:S05]  /*11f70*/  WARPSYNC.COLLECTIVE R93, `(.L_x_9074) ;  /* 0x000000005d087348 */ /* 0x000fea0003c00000 */
[----:B------:R0:W1:Y:S02]  /*11f80*/  SHFL.BFLY P3, R94, R96, R95, R98 ;  /* 0x0c00005f605e7389 */ /* 0x0000640000060062 */
[----:B01----:R-:W-:Y:S05]  /*11f90*/  ENDCOLLECTIVE ;  /* 0x000000000000791b */ /* 0x003fea0003800000 */
.L_x_9074:
[----:B------:R-:W-:Y:S01]  /*11fa0*/  MOV R91, R94 ;  /* 0x0000005e005b7202 */ /* 0x000fe20000000f00 */
[----:B------:R-:W-:Y:S06]  /*11fb0*/  BRA `(.L_x_9075) ;  /* 0xffffffec00487947 */ /* 0x000fec000383ffff */
.L_x_9076:
        /* <DEDUP_REMOVED lines=12> */
.L_x_28758:


//--------------------- .text._ZN10layer_norm13ln_fwd_kernelINS_13Kernel_traitsI13__nv_bfloat16S2_fS2_fjLj768ELj1ELj4ELj1ELj16ENS_18Kernel_traits_baseILj768ES2_S2_fS2_fjLj128EEEEELb1ELb0ELb0ELb1EEEvNS_9FwdParamsE --------------------------
	.section	.text._ZN10layer_norm13ln_fwd_kernelINS_13Kernel_traitsI13__nv_bfloat16S2_fS2_fjLj768ELj1ELj4ELj1ELj16ENS_18Kernel_traits_baseILj768ES2_S2_fS2_fjLj128EEEEELb1ELb0ELb0ELb1EEEvNS_9FwdParamsE,"ax",@progbits
	.align	128
        .global         _ZN10layer_norm13ln_fwd_kernelINS_13Kernel_traitsI13__nv_bfloat16S2_fS2_fjLj768ELj1ELj4ELj1ELj16ENS_18Kernel_traits_baseILj768ES2_S2_fS2_fjLj128EEEEELb1ELb0ELb0ELb1EEEvNS_9FwdParamsE
        .type           _ZN10layer_norm13ln_fwd_kernelINS_13Kernel_traitsI13__nv_bfloat16S2_fS2_fjLj768ELj1ELj4ELj1ELj16ENS_18Kernel_traits_baseILj768ES2_S2_fS2_fjLj128EEEEELb1ELb0ELb0ELb1EEEvNS_9FwdParamsE,@function
        .size           _ZN10layer_norm13ln_fwd_kernelINS_13Kernel_traitsI13__nv_bfloat16S2_fS2_fjLj768ELj1ELj4ELj1ELj16ENS_18Kernel_traits_baseILj768ES2_S2_fS2_fjLj128EEEEELb1ELb0ELb0ELb1EEEvNS_9FwdParamsE,(.L_x_28759 - _ZN10layer_norm13ln_fwd_kernelINS_13Kernel_traitsI13__nv_bfloat16S2_fS2_fjLj768ELj1ELj4ELj1ELj16ENS_18Kernel_traits_baseILj768ES2_S2_fS2_fjLj128EEEEELb1ELb0ELb0ELb1EEEvNS_9FwdParamsE)
        .other          _ZN10layer_norm13ln_fwd_kernelINS_13Kernel_traitsI13__nv_bfloat16S2_fS2_fjLj768ELj1ELj4ELj1ELj16ENS_18Kernel_traits_baseILj768ES2_S2_fS2_fjLj128EEEEELb1ELb0ELb0ELb1EEEvNS_9FwdParamsE,@"STO_CUDA_ENTRY STV_DEFAULT"
_ZN10layer_norm13ln_fwd_kernelINS_13Kernel_traitsI13__nv_bfloat16S2_fS2_fjLj768ELj1ELj4ELj1ELj16ENS_18Kernel_traits_baseILj768ES2_S2_fS2_fjLj128EEEEELb1ELb0ELb0ELb1EEEvNS_9FwdParamsE:
.text._ZN10layer_norm13ln_fwd_kernelINS_13Kernel_traitsI13__nv_bfloat16S2_fS2_fjLj768ELj1ELj4ELj1ELj16ENS_18Kernel_traits_baseILj768ES2_S2_fS2_fjLj128EEEEELb1ELb0ELb0ELb1EEEvNS_9FwdParamsE:
        /* <DEDUP_REMOVED lines=51> */
[----:B------:R-:W-:Y:S01]  /*0330*/  IMAD.HI.U32 R30, R3, -0x2daee0ad, RZ ;  /* 0xd2511f53031e7827 */ /* 0x000fe200078e00ff */
[----:B------:R-:W-:Y:S01]  /*0340*/  UIADD3 UR16, UPT, UPT, UR6, 0x3c6ef372, URZ ;  /* 0x3c6ef37206107890 */ /* 0x000fe2000fffe0ff */
[----:B------:R-:W-:Y:S01]  /*0350*/  PRMT R65, R11, 0x7632, R65 ;  /* 0x000076320b417816 */ /* 0x000fe20000000041 */
[----:B------:R-:W-:Y:S01]  /*0360*/  UIADD3 UR17, UPT, UPT, UR7, 0x76cf5d0a, URZ ;  /* 0x76cf5d0a07117890 */ /* 0x000fe2000fffe0ff */
[----:B------:R-:W-:Y:S01]  /*0370*/  IMAD R29, R83, -0x326172a9, RZ ;  /* 0xcd9e8d57531d7824 */ /* 0x000fe200078e02ff */
[----:B------:R-:W-:Y:S01]  /*0380*/  LOP3.LUT R30, R31, UR15, R30, 0x96, !PT ;  /* 0x0000000f1f1e7c12 */ /* 0x000fe2000f8e961e */
[----:B------:R-:W-:Y:S01]  /*0390*/  IMAD.HI.U32 R28, R2, -0x326172a9, RZ ;  /* 0xcd9e8d57021c7827 */ /* 0x000fe200078e00ff */
[----:B------:R-:W-:Y:S01]  /*03a0*/  UIADD3 UR18, UPT, UPT, UR6, -0x255992d5, URZ ;  /* 0xdaa66d2b06127890 */ /* 0x000fe2000fffe0ff */
[----:B------:R-:W-:Y:S01]  /*03b0*/  PRMT R67, R10, 0x7632, R67 ;  /* 0x000076320a437816 */ /* 0x000fe20000000043 */
[----:B------:R-:W-:Y:S01]  /*03c0*/  UIADD3 UR19, UPT, UPT, UR7, 0x32370b8f, URZ ;  /* 0x32370b8f07137890 */ /* 0x000fe2000fffe0ff */
[----:B------:R-:W-:Y:S01]  /*03d0*/  IMAD R32, R3, -0x2daee0ad, RZ ;  /* 0xd2511f5303207824 */ /* 0x000fe200078e02ff */
[----:B------:R-:W-:Y:S01]  /*03e0*/  LOP3.LUT R28, R29, UR14, R28, 0x96, !PT ;  /* 0x0000000e1d1c7c12 */ /* 0x000fe2000f8e961c */
[----:B------:R-:W-:Y:S01]  /*03f0*/  IMAD R29, R2, -0x326172a9, RZ ;  /* 0xcd9e8d57021d7824 */ /* 0x000fe200078e02ff */
[----:B------:R-:W-:Y:S01]  /*0400*/  UIADD3 UR20, UPT, UPT, UR6, 0x78dde6e4, URZ ;  /* 0x78dde6e406147890 */ /* 0x000fe2000fffe0ff */
[----:B------:R-:W-:Y:S01]  /*0410*/  IMAD.HI.U32 R2, R30, -0x326172a9, RZ ;  /* 0xcd9e8d571e027827 */ /* 0x000fe200078e00ff */
[----:B------:R-:W-:Y:S01]  /*0420*/  UIADD3 UR21, UPT, UPT, UR7, -0x126145ec, URZ ;  /* 0xed9eba1407157890 */ /* 0x000fe2000fffe0ff */
        /* <DEDUP_REMOVED lines=13> */
[----:B------:R-:W0:Y:S01]  /*0500*/  LDCU.64 UR4, c[0x0][0x3e0] ;  /* 0x00007c00ff0477ac */ /* 0x000e220008000a00 */
[----:B------:R-:W-:Y:S01]  /*0510*/  IMAD.HI.U32 R28, R3, -0x326172a9, RZ ;  /* 0xcd9e8d57031c7827 */ /* 0x000fe200078e00ff */
[----:B------:R-:W-:-:S02]  /*0520*/  LOP3.LUT R31, R32, UR19, R31, 0x96, !PT ;  /* 0x00000013201f7c12 */ /* 0x000fc4000f8e961f */
[----:B------:R-:W-:Y:S01]  /*0530*/  @!P0 CS2R R16, SRZ ;  /* 0x0000000000108805 */ /* 0x000fe2000001ff00 */
[----:B------:R-:W-:Y:S01]  /*0540*/  UIADD3 UR26, UPT, UPT, UR6, 0x5384540f, URZ ;  /* 0x5384540f061a7890 */ /* 0x000fe2000fffe0ff */
[----:B------:R-:W-:Y:S01]  /*0550*/  IMAD R33, R2, -0x2daee0ad, RZ ;  /* 0xd2511f5302217824 */ /* 0x000fe200078e02ff */
[----:B------:R-:W-:Y:S01]  /*0560*/  LOP3.LUT R30, R29, UR18, R28, 0x96, !PT ;  /* 0x000000121d1e7c12 */ /* 0x000fe2000f8e961c */
[----:B------:R-:W-:Y:S01]  /*0570*/  IMAD R3, R3, -0x326172a9, RZ ;  /* 0xcd9e8d5703037824 */ /* 0x000fe200078e02ff */
[----:B------:R-:W-:Y:S01]  /*0580*/  UIADD3 UR27, UPT, UPT, UR7, 0x1fd5c5a3, URZ ;  /* 0x1fd5c5a3071b7890 */ /* 0x000fe2000fffe0ff */
[----:B------:R-:W-:Y:S01]  /*0590*/  IMAD.HI.U32 R2, R31, -0x326172a9, RZ ;  /* 0xcd9e8d571f027827 */ /* 0x000fe200078e00ff */
[----:B------:R-:W-:Y:S01]  /*05a0*/  UIADD3 UR28, UPT, UPT, UR6, -0xe443238, URZ ;  /* 0xf1bbcdc8061c7890 */ /* 0x000fe2000fffe0ff */
[----:B------:R-:W-:Y:S01]  /*05b0*/  PRMT R57, R15, 0x7632, R57 ;  /* 0x000076320f397816 */ /* 0x000fe20000000039 */
[----:B------:R-:W-:Y:S01]  /*05c0*/  UIADD3 UR29, UPT, UPT, UR7, -0x24c28bd8, URZ ;  /* 0xdb3d7428071d7890 */ /* 0x000fe2000fffe0ff */
[----:B------:R-:W-:Y:S01]  /*05d0*/  IMAD.HI.U32 R32, R30, -0x2daee0ad, RZ ;  /* 0xd2511f531e207827 */ /* 0x000fe200078e00ff */
[----:B------:R-:W-:Y:S01]  /*05e0*/  LOP3.LUT R2, R3, UR20, R2, 0x96, !PT ;  /* 0x0000001403027c12 */ /* 0x000fe2000f8e9602 */
[----:B------:R-:W-:Y:S01]  /*05f0*/  UIADD3 UR30, UPT, UPT, UR6, -0x700cb87f, URZ ;  /* 0x8ff34781061e7890 */ /* 0x000fe2000fffe0ff */
[----:B------:R-:W-:Y:S01]  /*0600*/  PRMT R59, R14, 0x7632, R59 ;  /* 0x000076320e3b7816 */ /* 0x000fe2000000003b */
[--C-:B------:R-:W-:Y:S01]  /*0610*/  @P0 IMAD.MOV.U32 R29, RZ, RZ, R21.reuse ;  /* 0x000000ffff1d0224 */ /* 0x100fe200078e0015 */
[----:B------:R-:W-:Y:S01]  /*0620*/  LOP3.LUT R32, R33, UR21, R32, 0x96, !PT ;  /* 0x0000001521207c12 */ /* 0x000fe2000f8e9620 */
[----:B------:R-:W-:Y:S01]  /*0630*/  @!P0 IMAD.MOV.U32 R29, RZ, RZ, R21 ;  /* 0x000000ffff1d8224 */ /* 0x000fe200078e0015 */
[----:B0-----:R-:W-:Y:S01]  /*0640*/  UISETP.NE.U32.AND UP0, UPT, UR4, URZ, UPT ;  /* 0x000000ff0400728c */ /* 0x001fe2000bf05070 */
[----:B------:R-:W-:Y:S01]  /*0650*/  IMAD R34, R31, -0x326172a9, RZ ;  /* 0xcd9e8d571f227824 */ /* 0x000fe200078e02ff */
[-C--:B------:R-:W-:Y:S01]  /*0660*/  @P0 MOV R31, R7.reuse ;  /* 0x00000007001f0202 */ /* 0x080fe20000000f00 */
[----:B------:R-:W-:Y:S01]  /*0670*/  IMAD R30, R30, -0x2daee0ad, RZ ;  /* 0xd2511f531e1e7824 */ /* 0x000fe200078e02ff */
[----:B------:R-:W-:Y:S01]  /*0680*/  @!P0 MOV R31, R7 ;  /* 0x00000007001f8202 */ /* 0x000fe20000000f00 */
[----:B------:R-:W-:Y:S01]  /*0690*/  IMAD.HI.U32 R3, R32, -0x326172a9, RZ ;  /* 0xcd9e8d5720037827 */ /* 0x000fe200078e00ff */
[----:B------:R-:W0:Y:S01]  /*06a0*/  LDCU.U8 UR4, c[0x0][0x410] ;  /* 0x00008200ff0477ac */ /* 0x000e220008000000 */
[----:B------:R-:W-:Y:S01]  /*06b0*/  PRMT R69, R9, 0x7632, R69 ;  /* 0x0000763209457816 */ /* 0x000fe20000000045 */
[----:B------:R-:W-:Y:S01]  /*06c0*/  BSSY B0, `(.L_x_9077) ;  /* 0x00010c0000007945 */ /* 0x000fe20003800000 */
[----:B------:R-:W-:Y:S01]  /*06d0*/  IMAD.HI.U32 R21, R2, -0x2daee0ad, RZ ;  /* 0xd2511f5302157827 */ /* 0x000fe200078e00ff */
[----:B------:R-:W-:Y:S01]  /*06e0*/  LOP3.LUT R34, R34, UR22, R3, 0x96, !PT ;  /* 0x0000001622227c12 */ /* 0x000fe2000f8e9603 */
[----:B------:R-:W-:Y:S01]  /*06f0*/  UIADD3 UR31, UPT, UPT, UR7, -0x695add53, URZ ;  /* 0x96a522ad071f7890 */ /* 0x000fe2000fffe0ff */
[----:B------:R-:W-:Y:S01]  /*0700*/  PRMT R71, R8, 0x7632, R71 ;  /* 0x0000763208477816 */ /* 0x000fe20000000047 */
[----:B------:R-:W-:Y:S01]  /*0710*/  @P0 IMAD.MOV.U32 R28, RZ, RZ, R20 ;  /* 0x000000ffff1c0224 */ /* 0x000fe200078e0014 */
[----:B------:R-:W-:Y:S01]  /*0720*/  LOP3.LUT R33, R30, UR23, R21, 0x96, !PT ;  /* 0x000000171e217c12 */ /* 0x000fe2000f8e9615 */
[----:B------:R-:W-:Y:S01]  /*0730*/  IMAD R35, R2, -0x2daee0ad, RZ ;  /* 0xd2511f5302237824 */ /* 0x000fe200078e02ff */
[----:B------:R-:W-:Y:S01]  /*0740*/  @!P0 MOV R28, R20 ;  /* 0x00000014001c8202 */ /* 0x000fe20000000f00 */
[----:B------:R-:W-:Y:S01]  /*0750*/  @P0 IMAD.MOV.U32 R20, RZ, RZ, R4 ;  /* 0x000000ffff140224 */ /* 0x000fe200078e0004 */
[----:B------:R-:W-:Y:S01]  /*0760*/  @!P0 MOV R20, R4 ;  /* 0x0000000400148202 */ /* 0x000fe20000000f00 */
[----:B------:R-:W-:Y:S01]  /*0770*/  IMAD R3, R32, -0x326172a9, RZ ;  /* 0xcd9e8d5720037824 */ /* 0x000fe200078e02ff */
[----:B------:R-:W-:Y:S01]  /*0780*/  PRMT R63, R12, 0x7632, R63 ;  /* 0x000076320c3f7816 */ /* 0x000fe2000000003f */
[----:B------:R-:W-:Y:S01]  /*0790*/  IMAD.HI.U32 R2, R33, -0x326172a9, RZ ;  /* 0xcd9e8d5721027827 */ /* 0x000fe200078e00ff */
[----:B------:R-:W-:Y:S01]  /*07a0*/  PRMT R75, R18, 0x7632, R75 ;  /* 0x00007632124b7816 */ /* 0x000fe2000000004b */
[----:B------:R-:W-:Y:S01]  /*07b0*/  UISETP.NE.AND.EX UP0, UPT, UR5, URZ, UPT, UP0 ;  /* 0x000000ff0500728c */ /* 0x000fe2000bf05300 */
[----:B------:R-:W-:Y:S01]  /*07c0*/  PRMT R77, R17, 0x7632, R77 ;  /* 0x00007632114d7816 */ /* 0x000fe2000000004d */
[----:B------:R-:W-:Y:S01]  /*07d0*/  IMAD.HI.U32 R4, R34, -0x2daee0ad, RZ ;  /* 0xd2511f5322047827 */ /* 0x000fe200078e00ff */
[----:B------:R-:W-:Y:S01]  /*07e0*/  LOP3.LUT R32, R3, UR24, R2, 0x96, !PT ;  /* 0x0000001803207c12 */ /* 0x000fe2000f8e9602 */
[----:B------:R-:W1:Y:S01]  /*07f0*/  LDCU UR32, c[0x0][0x404] ;  /* 0x00008080ff2077ac */ /* 0x000e620008000800 */
        /* <DEDUP_REMOVED lines=10> */
[----:B------:R-:W-:Y:S01]  /*08a0*/  PRMT R74, R27, 0x7632, R74 ;  /* 0x000076321b4a7816 */ /* 0x000fe2000000004a */
[----:B------:R-:W2:Y:S01]  /*08b0*/  LDCU UR33, c[0x0][0x408] ;  /* 0x00008100ff2177ac */ /* 0x000ea20008000800 */
[----:B------:R-:W-:Y:S01]  /*08c0*/  PRMT R78, R25, 0x7632, R78 ;  /* 0x00007632194e7816 */ /* 0x000fe2000000004e */
[----:B------:R-:W-:Y:S01]  /*08d0*/  IMAD.HI.U32 R7, R32, -0x2daee0ad, RZ ;  /* 0xd2511f5320077827 */ /* 0x000fe200078e00ff */
[----:B------:R-:W-:Y:S01]  /*08e0*/  LOP3.LUT R33, R33, UR26, R6, 0x96, !PT ;  /* 0x0000001a21217c12 */ /* 0x000fe2000f8e9606 */
[----:B------:R-:W3:Y:S01]  /*08f0*/  LDCU UR12, c[0x0][0x388] ;  /* 0x00007100ff0c77ac */ /* 0x000ee20008000800 */
[----:B------:R-:W-:Y:S01]  /*0900*/  PRMT R80, R24, 0x7632, R80 ;  /* 0x0000763218507816 */ /* 0x000fe20000000050 */
[----:B------:R-:W-:Y:S01]  /*0910*/  IMAD.U32 R2, R11, 0x10000, RZ ;  /* 0x000100000b027824 */ /* 0x000fe200078e00ff */
[----:B------:R-:W-:Y:S01]  /*0920*/  LOP3.LUT R34, R34, UR27, R7, 0x96, !PT ;  /* 0x0000001b22227c12 */ /* 0x000fe2000f8e9607 */
[----:B------:R-:W-:Y:S01]  /*0930*/  IMAD.U32 R3, R10, 0x10000, RZ ;  /* 0x000100000a037824 */ /* 0x000fe200078e00ff */
[----:B------:R-:W-:Y:S01]  /*0940*/  SHF.L.U32 R7, R14, 0x10, RZ ;  /* 0x000000100e077819 */ /* 0x000fe200000006ff */
[----:B------:R-:W-:Y:S01]  /*0950*/  IMAD R35, R35, -0x326172a9, RZ ;  /* 0xcd9e8d5723237824 */ /* 0x000fe200078e02ff */
[----:B------:R-:W-:Y:S01]  /*0960*/  PRMT R61, R13, 0x7632, R61 ;  /* 0x000076320d3d7816 */ /* 0x000fe2000000003d */
[----:B------:R-:W-:Y:S01]  /*0970*/  IMAD.HI.U32 R10, R34, -0x326172a9, RZ ;  /* 0xcd9e8d57220a7827 */ /* 0x000fe200078e00ff */
[----:B------:R-:W-:Y:S01]  /*0980*/  PRMT R73, R19, 0x7632, R73 ;  /* 0x0000763213497816 */ /* 0x000fe20000000049 */
[----:B------:R-:W4:Y:S01]  /*0990*/  LDCU UR13, c[0x0][0x448] ;  /* 0x00008900ff0d77ac */ /* 0x000f220008000800 */
[----:B------:R-:W-:Y:S01]  /*09a0*/  PRMT R79, R16, 0x7632, R79 ;  /* 0x00007632104f7816 */ /* 0x000fe2000000004f */
[----:B------:R-:W-:Y:S01]  /*09b0*/  IMAD R32, R32, -0x2daee0ad, RZ ;  /* 0xd2511f5320207824 */ /* 0x000fe200078e02ff */
[----:B------:R-:W-:Y:S01]  /*09c0*/  LOP3.LUT R35, R35, UR28, R10, 0x96, !PT ;  /* 0x0000001c23237c12 */ /* 0x000fe2000f8e960a */
[----:B------:R-:W-:Y:S01]  /*09d0*/  IMAD.HI.U32 R11, R33, -0x2daee0ad, RZ ;  /* 0xd2511f53210b7827 */ /* 0x000fe200078e00ff */
[----:B------:R-:W-:Y:S01]  /*09e0*/  PRMT R58, R31, 0x7632, R58 ;  /* 0x000076321f3a7816 */ /* 0x000fe2000000003a */
[----:B------:R-:W1:Y:S01]  /*09f0*/  LDCU.64 UR10, c[0x0][0x3a0] ;  /* 0x00007400ff0a77ac */ /* 0x000e620008000a00 */
        /* <DEDUP_REMOVED lines=9> */
[----:B------:R-:W-:Y:S01]  /*0a90*/  IMAD R33, R33, -0x2daee0ad, RZ ;  /* 0xd2511f5321217824 */ /* 0x000fe200078e02ff */
[----:B------:R-:W-:Y:S01]  /*0aa0*/  SHF.L.U32 R4, R9, 0x10, RZ ;  /* 0x0000001009047819 */ /* 0x000fe200000006ff */
[----:B------:R-:W-:Y:S01]  /*0ab0*/  IMAD.HI.U32 R14, R35, -0x2daee0ad, RZ ;  /* 0xd2511f53230e7827 */ /* 0x000fe200078e00ff */
[----:B------:R-:W-:Y:S01]  /*0ac0*/  SHF.L.U32 R10, R19, 0x10, RZ ;  /* 0x00000010130a7819 */ /* 0x000fe200000006ff */
[----:B0-----:R-:W-:Y:S01]  /*0ad0*/  UISETP.NE.AND UP1, UPT, UR4, URZ, UPT ;  /* 0x000000ff0400728c */ /* 0x001fe2000bf25270 */
[----:B------:R-:W-:Y:S01]  /*0ae0*/  SHF.L.U32 R19, R21, 0x10, RZ ;  /* 0x0000001015137819 */ /* 0x000fe200000006ff */
[----:B------:R-:W-:Y:S01]  /*0af0*/  IMAD.HI.U32 R15, R32, -0x326172a9, RZ ;  /* 0xcd9e8d57200f7827 */ /* 0x000fe200078e00ff */
[----:B------:R-:W-:-:S02]  /*0b00*/  LOP3.LUT R14, R33, UR31, R14, 0x96, !PT ;  /* 0x0000001f210e7c12 */ /* 0x000fc4000f8e960e */
[----:B------:R-:W-:Y:S01]  /*0b10*/  LOP3.LUT R98, R98, 0x3, RZ, 0xc0, !PT ;  /* 0x0000000362627812 */ /* 0x000fe200078ec0ff */
[----:B------:R-:W-:Y:S01]  /*0b20*/  IMAD.U32 R5, R8, 0x10000, RZ ;  /* 0x0001000008057824 */ /* 0x000fe200078e00ff */
[----:B------:R-:W-:Y:S01]  /*0b30*/  LOP3.LUT R15, R34, UR30, R15, 0x96, !PT ;  /* 0x0000001e220f7c12 */ /* 0x000fe2000f8e960f */
        /* <DEDUP_REMOVED lines=24> */
[----:B------:R-:W-:-:S02]  /*0cc0*/  IMAD.MOV.U32 R56, RZ, RZ, RZ ;  /* 0x000000ffff387224 */ /* 0x000fc400078e00ff */
        /* <DEDUP_REMOVED lines=16> */
[----:B------:R-:W-:Y:S02]  /*0dd0*/  IMAD R88, R35, -0x2daee0ad, RZ ;  /* 0xd2511f5323587824 */ /* 0x000fe400078e02ff */
[----:B-1234-:R-:W-:-:S07]  /*0de0*/  IMAD R82, R32, -0x326172a9, RZ ;  /* 0xcd9e8d5720527824 */ /* 0x01efce00078e02ff */
.L_x_9324:
        /* <DEDUP_REMOVED lines=33> */
[----:B------:R-:W-:-:S05]  /*1000*/  VIADDMNMX.U32 R30, R98, 0xfffffffe, R31, PT ;  /* 0xfffffffe621e7846 */ /* 0x000fca000380001f */
[----:B------:R-:W-:-:S04]  /*1010*/  IMAD.SHL.U32 R32, R30, 0x4, RZ ;  /* 0x000000041e207824 */ /* 0x000fc800078e00ff */
[----:B------:R-:W0:Y:S02]  /*1020*/  LDC R30, c[0x2][R32] ;  /* 0x00800000201e7b82 */ /* 0x000e240000000800 */
[----:B0-----:R-:W-:-:S04]  /*1030*/  SHF.R.S32.HI R31, RZ, 0x1f, R30 ;  /* 0x0000001fff1f7819 */ /* 0x001fc8000001141e */
.L_x_28594:
[----:B------:R-:W-:Y:S05]  /*1040*/  BRX R30 -0x1050                                        (*"BRANCH_TARGETS .L_x_28595,.L_x_28596,.L_x_28597"*) ;  /* 0xffffffec1eec7949 */ /* 0x000fea000383ffff */
.L_x_28597:
[----:B------:R-:W-:Y:S01]  /*1050*/  IADD3 R32, PT, PT, R98, 0x1, RZ ;  /* 0x0000000162207810 */ /* 0x000fe20007ffe0ff */
[----:B------:R-:W-:Y:S02]  /*1060*/  IMAD.MOV.U32 R100, RZ, RZ, R88 ;  /* 0x000000ffff647224 */ /* 0x000fe400078e0058 */
[----:B------:R-:W-:Y:S01]  /*1070*/  IMAD.MOV.U32 R33, RZ, RZ, R15 ;  /* 0x000000ffff217224 */ /* 0x000fe200078e000f */
[----:B------:R-:W-:Y:S06]  /*1080*/  BRA `(.L_x_9080) ;  /* 0x0000000000f07947 */ /* 0x000fec0003800000 */
.L_x_28595:
[----:B------:R-:W-:Y:S01]  /*1090*/  MOV R100, R88 ;  /* 0x0000005800647202 */ /* 0x000fe20000000f00 */
[----:B------:R-:W-:Y:S02]  /*10a0*/  IMAD.MOV.U32 R32, RZ, RZ, 0x3 ;  /* 0x00000003ff207424 */ /* 0x000fe400078e00ff */
[----:B------:R-:W-:Y:S01]  /*10b0*/  IMAD.MOV.U32 R33, RZ, RZ, R14 ;  /* 0x000000ffff217224 */ /* 0x000fe200078e000e */
[----:B------:R-:W-:Y:S06]  /*10c0*/  BRA `(.L_x_9080) ;  /* 0x0000000000e07947 */ /* 0x000fec0003800000 */
.L_x_28596:
        /* <DEDUP_REMOVED lines=13> */
.L_x_9082:
[----:B------:R-:W-:Y:S05]  /*11a0*/  BSYNC.RECONVERGENT B2 ;  /* 0x0000000000027941 */ /* 0x000fea0003800200 */
.L_x_9081:
        /* <DEDUP_REMOVED lines=42> */
.L_x_9080:
[----:B------:R-:W-:Y:S05]  /*1450*/  BSYNC.RECONVERGENT B1 ;  /* 0x0000000000017941 */ /* 0x000fea0003800200 */
.L_x_9079:
        /* <DEDUP_REMOVED lines=8> */
[----:B------:R-:W-:Y:S02]  /*14e0*/  PRMT R24, R24, 0x7632, R24 ;  /* 0x0000763218187816 */ /* 0x000fe40000000018 */
[----:B------:R-:W-:Y:S01]  /*14f0*/  FMUL.FTZ R30, R30, R91 ;  /* 0x0000005b1e1e7220 */ /* 0x000fe20000410000 */
[----:B------:R-:W-:-:S04]  /*1500*/  FSETP.GTU.FTZ.AND P0, PT, R31, R90, PT ;  /* 0x0000005a1f00720b */ /* 0x000fc80003f1c000 */
[----:B------:R-:W-:Y:S01]  /*1510*/  FSEL R31, R30, RZ, !P0 ;  /* 0x000000ff1e1f7208 */ /* 0x000fe20004000000 */
[----:B------:R-:W-:Y:S01]  /*1520*/  IMAD.MOV.U32 R30, RZ, RZ, 0x2 ;  /* 0x00000002ff1e7424 */ /* 0x000fe200078e00ff */
        /* <DEDUP_REMOVED lines=13> */
.L_x_9085:
        /* <DEDUP_REMOVED lines=13> */
.L_x_9087:
[----:B------:R-:W-:Y:S05]  /*16d0*/  BSYNC.RECONVERGENT B2 ;  /* 0x0000000000027941 */ /* 0x000fea0003800200 */
.L_x_9086:
        /* <DEDUP_REMOVED lines=43> */
.L_x_9084:
[----:B------:R-:W-:Y:S05]  /*1990*/  BSYNC.RECONVERGENT B1 ;  /* 0x0000000000017941 */ /* 0x000fea0003800200 */
.L_x_9083:
        /* <DEDUP_REMOVED lines=22> */
.L_x_9090:
        /* <DEDUP_REMOVED lines=13> */
.L_x_9092:
[----:B------:R-:W-:Y:S05]  /*1bd0*/  BSYNC.RECONVERGENT B2 ;  /* 0x0000000000027941 */ /* 0x000fea0003800200 */
.L_x_9091:
        /* <DEDUP_REMOVED lines=43> */
.L_x_9089:
[----:B------:R-:W-:Y:S05]  /*1e90*/  BSYNC.RECONVERGENT B1 ;  /* 0x0000000000017941 */ /* 0x000fea0003800200 */
.L_x_9088:
[----:B------:R-:W-:Y:S01]  /*1ea0*/  I2FP.F32.U32 R31, R24 ;  /* 0x00000018001f7245 */ /* 0x000fe20000201000 */
[----:B------:R-:W-:Y:S01]  /*1eb0*/  BSSY.RECONVERGENT B1, `(.L_x_9093) ;  /* 0x000004f000017945 */ /* 0x000fe20003800200 */
[----:B------:R-:W-:Y:S02]  /*1ec0*/  SHF.L.U32 R24, R25, 0x10, RZ ;  /* 0x0000001019187819 */ /* 0x000fe400000006ff */
[----:B------:R-:W-:Y:S01]  /*1ed0*/  ISETP.NE.AND P2, PT, R32, 0x1, PT ;  /* 0x000000012000780c */ /* 0x000fe20003f45270 */
[----:B------:R-:W-:Y:S01]  /*1ee0*/  FFMA.FTZ R31, R31, R92, 1.1641532182693481445e-10 ;  /* 0x2f0000001f1f7423 */ /* 0x000fe2000001005c */
[----:B------:R-:W-:Y:S01]  /*1ef0*/  PRMT R34, R25, 0x7632, R34 ;  /* 0x0000763219227816 */ /* 0x000fe20000000022 */
[----:B------:R-:W-:Y:S01]  /*1f00*/  FMUL.FTZ R24, R24, R93 ;  /* 0x0000005d18187220 */ /* 0x000fe20000410000 */
[----:B------:R-:W-:Y:S02]  /*1f10*/  IMAD.MOV.U32 R25, RZ, RZ, R82 ;  /* 0x000000ffff197224 */ /* 0x000fe400078e0052 */
[----:B------:R-:W-:Y:S01]  /*1f20*/  FSETP.GTU.FTZ.AND P1, PT, R31, R90, PT ;  /* 0x0000005a1f00720b */ /* 0x000fe20003f3c000 */
[----:B------:R-:W-:-:S05]  /*1f30*/  FMUL.FTZ R24, R24, R91 ;  /* 0x0000005b18187220 */ /* 0x000fca0000410000 */
[----:B------:R-:W-:Y:S01]  /*1f40*/  FSEL R31, R24, RZ, !P1 ;  /* 0x000000ff181f7208 */ /* 0x000fe20004800000 */
[----:B------:R-:W-:Y:S01]  /*1f50*/  IMAD.MOV.U32 R24, RZ, RZ, 0x2 ;  /* 0x00000002ff187424 */ /* 0x000fe200078e00ff */
        /* <DEDUP_REMOVED lines=11> */
.L_x_9095:
        /* <DEDUP_REMOVED lines=13> */
.L_x_9097:
[----:B------:R-:W-:Y:S05]  /*20e0*/  BSYNC.RECONVERGENT B2 ;  /* 0x0000000000027941 */ /* 0x000fea0003800200 */
.L_x_9096:
        /* <DEDUP_REMOVED lines=43> */
.L_x_9094:
[----:B------:R-:W-:Y:S05]  /*23a0*/  BSYNC.RECONVERGENT B1 ;  /* 0x0000000000017941 */ /* 0x000fea0003800200 */
.L_x_9093:
        /* <DEDUP_REMOVED lines=22> */
.L_x_9100:
        /* <DEDUP_REMOVED lines=13> */
.L_x_9102:
[----:B------:R-:W-:Y:S05]  /*25e0*/  BSYNC.RECONVERGENT B2 ;  /* 0x0000000000027941 */ /* 0x000fea0003800200 */
.L_x_9101:
        /* <DEDUP_REMOVED lines=43> */
.L_x_9099:
[----:B------:R-:W-:Y:S05]  /*28a0*/  BSYNC.RECONVERGENT B1 ;  /* 0x0000000000017941 */ /* 0x000fea0003800200 */
.L_x_9098:
        /* <DEDUP_REMOVED lines=8> */
[----:B------:R-:W-:-:S05]  /*2930*/  FMUL.FTZ R24, R24, R91 ;  /* 0x0000005b18187220 */ /* 0x000fca0000410000 */
[----:B------:R-:W-:Y:S01]  /*2940*/  FSEL R25, R24, RZ, !P3 ;  /* 0x000000ff18197208 */ /* 0x000fe20005800000 */
[----:B------:R-:W-:Y:S01]  /*2950*/  IMAD.MOV.U32 R24, RZ, RZ, 0x2 ;  /* 0x00000002ff187424 */ /* 0x000fe200078e00ff */
        /* <DEDUP_REMOVED lines=12> */
.L_x_9105:
        /* <DEDUP_REMOVED lines=13> */
.L_x_9107:
[----:B------:R-:W-:Y:S05]  /*2af0*/  BSYNC.RECONVERGENT B2 ;  /* 0x0000000000027941 */ /* 0x000fea0003800200 */
.L_x_9106:
        /* <DEDUP_REMOVED lines=43> */
.L_x_9104:
[----:B------:R-:W-:Y:S05]  /*2db0*/  BSYNC.RECONVERGENT B1 ;  /* 0x0000000000017941 */ /* 0x000fea0003800200 */
.L_x_9103:
        /* <DEDUP_REMOVED lines=22> */
.L_x_9110:
        /* <DEDUP_REMOVED lines=13> */
.L_x_9112:
[----:B------:R-:W-:Y:S05]  /*2ff0*/  BSYNC.RECONVERGENT B2 ;  /* 0x0000000000027941 */ /* 0x000fea0003800200 */
.L_x_9111:
        /* <DEDUP_REMOVED lines=43> */
.L_x_9109:
[----:B------:R-:W-:Y:S05]  /*32b0*/  BSYNC.RECONVERGENT B1 ;  /* 0x0000000000017941 */ /* 0x000fea0003800200 */
.L_x_9108:
        /* <DEDUP_REMOVED lines=23> */
.L_x_9115:
        /* <DEDUP_REMOVED lines=15> */
.L_x_9117:
[----:B------:R-:W-:Y:S05]  /*3520*/  BSYNC.RECONVERGENT B2 ;  /* 0x0000000000027941 */ /* 0x000fea0003800200 */
.L_x_9116:
        /* <DEDUP_REMOVED lines=43> */
.L_x_9114:
[----:B------:R-:W-:Y:S05]  /*37e0*/  BSYNC.RECONVERGENT B1 ;  /* 0x0000000000017941 */ /* 0x000fea0003800200 */
.L_x_9113:
        /* <DEDUP_REMOVED lines=10> */
.L_x_9078:
        /* <DEDUP_REMOVED lines=16> */
.L_x_9121:
        /* <DEDUP_REMOVED lines=13> */
.L_x_9123:
[----:B------:R-:W-:Y:S05]  /*3a60*/  BSYNC.RECONVERGENT B2 ;  /* 0x0000000000027941 */ /* 0x000fea0003800200 */
.L_x_9122:
        /* <DEDUP_REMOVED lines=42> */
.L_x_9120:
[----:B------:R-:W-:Y:S05]  /*3d10*/  BSYNC.RECONVERGENT B1 ;  /* 0x0000000000017941 */ /* 0x000fea0003800200 */
.L_x_9119:
[----:B------:R-:W-:Y:S01]  /*3d20*/  ISETP.NE.AND P0, PT, R32, 0x1, PT ;  /* 0x000000012000780c */ /* 0x000fe20003f05270 */
[----:B------:R-:W-:Y:S01]  /*3d30*/  IMAD.U32 R90, RZ, RZ, UR32 ;  /* 0x00000020ff5a7e24 */ /* 0x000fe2000f8e00ff */
[----:B------:R-:W-:Y:S01]  /*3d40*/  I2FP.F32.U32 R31, R30 ;  /* 0x0000001e001f7245 */ /* 0x000fe20000201000 */
[----:B------:R-:W-:Y:S01]  /*3d50*/  IMAD.U32 R91, RZ, RZ, UR33 ;  /* 0x00000021ff5b7e24 */ /* 0x000fe2000f8e00ff */
[C---:B-----5:R-:W-:Y:S01]  /*3d60*/  SHF.L.U32 R30, R24.reuse, 0x10, RZ ;  /* 0x00000010181e7819 */ /* 0x060fe200000006ff */
[----:B------:R-:W-:Y:S01]  /*3d70*/  BSSY.RECONVERGENT B1, `(.L_x_9124) ;  /* 0x000004b000017945 */ /* 0x000fe20003800200 */
[----:B------:R-:W-:Y:S01]  /*3d80*/  PRMT R24, R24, 0x7632, R24 ;  /* 0x0000763218187816 */ /* 0x000fe20000000018 */
[----:B------:R-:W-:Y:S01]  /*3d90*/  FFMA.FTZ R31, R31, R92, 1.1641532182693481445e-10 ;  /* 0x2f0000001f1f7423 */ /* 0x000fe2000001005c */
[----:B------:R-:W-:Y:S02]  /*3da0*/  IMAD.MOV.U32 R33, RZ, RZ, 0x2 ;  /* 0x00000002ff217424 */ /* 0x000fe400078e00ff */
[----:B------:R-:W-:-:S02]  /*3db0*/  FMUL.FTZ R30, R30, R93 ;  /* 0x0000005d1e1e7220 */ /* 0x000fc40000410000 */
[----:B------:R-:W-:Y:S02]  /*3dc0*/  FSETP.LE.FTZ.AND P1, PT, R31, R90, PT ;  /* 0x0000005a1f00720b */ /* 0x000fe40003f33000 */
[----:B------:R-:W-:Y:S01]  /*3dd0*/  FMUL.FTZ R44, R30, R91 ;  /* 0x0000005b1e2c7220 */ /* 0x000fe20000410000 */
[----:B------:R-:W-:Y:S02]  /*3de0*/  MOV R31, R82 ;  /* 0x00000052001f7202 */ /* 0x000fe40000000f00 */
[----:B------:R-:W-:Y:S01]  /*3df0*/  P2R R36, PR, RZ, 0x2 ;  /* 0x00000002ff247803 */ /* 0x000fe20000000000 */
        /* <DEDUP_REMOVED lines=9> */
.L_x_9126:
        /* <DEDUP_REMOVED lines=13> */
.L_x_9128:
[----:B------:R-:W-:Y:S05]  /*3f60*/  BSYNC.RECONVERGENT B2 ;  /* 0x0000000000027941 */ /* 0x000fea0003800200 */
.L_x_9127:
        /* <DEDUP_REMOVED lines=39> */
[----:B------:R-:W-:Y:S02]  /*41e0*/  MOV R82, R32 ;  /* 0x0000002000527202 */ /* 0x000fe40000000f00 */
[----:B------:R-:W-:Y:S01]  /*41f0*/  LOP3.LUT R14, R14, UR31, R31, 0x96, !PT ;  /* 0x0000001f0e0e7c12 */ /* 0x000fe2000f8e961f */
[----:B------:R-:W-:Y:S02]  /*4200*/  IMAD.MOV.U32 R31, RZ, RZ, R100 ;  /* 0x000000ffff1f7224 */ /* 0x000fe400078e0064 */
[----:B------:R-:W-:-:S07]  /*4210*/  IMAD.MOV.U32 R100, RZ, RZ, R30 ;  /* 0x000000ffff647224 */ /* 0x000fce00078e001e */
.L_x_9125:
[----:B------:R-:W-:Y:S05]  /*4220*/  BSYNC.RECONVERGENT B1 ;  /* 0x0000000000017941 */ /* 0x000fea0003800200 */
.L_x_9124:
        /* <DEDUP_REMOVED lines=8> */
[----:B------:R-:W-:Y:S02]  /*42b0*/  FSETP.LE.FTZ.AND P0, PT, R31, R90, PT ;  /* 0x0000005a1f00720b */ /* 0x000fe40003f13000 */
        /* <DEDUP_REMOVED lines=10> */
.L_x_9131:
        /* <DEDUP_REMOVED lines=13> */
.L_x_9133:
[----:B------:R-:W-:Y:S05]  /*4430*/  BSYNC.RECONVERGENT B2 ;  /* 0x0000000000027941 */ /* 0x000fea0003800200 */
.L_x_9132:
        /* <DEDUP_REMOVED lines=43> */
.L_x_9130:
[----:B------:R-:W-:Y:S05]  /*46f0*/  BSYNC.RECONVERGENT B1 ;  /* 0x0000000000017941 */ /* 0x000fea0003800200 */
.L_x_9129:
[----:B------:R-:W-:Y:S01]  /*4700*/  ISETP.NE.AND P2, PT, R30, 0x1, PT ;  /* 0x000000011e00780c */ /* 0x000fe20003f45270 */
[C---:B------:R-:W-:Y:S01]  /*4710*/  IMAD.U32 R24, R25.reuse, 0x10000, RZ ;  /* 0x0001000019187824 */ /* 0x040fe200078e00ff */
[----:B------:R-:W-:Y:S01]  /*4720*/  I2FP.F32.U32 R31, R31 ;  /* 0x0000001f001f7245 */ /* 0x000fe20000201000 */
[----:B------:R-:W-:Y:S01]  /*4730*/  BSSY.RECONVERGENT B1, `(.L_x_9134) ;  /* 0x000004a000017945 */ /* 0x000fe20003800200 */
[----:B------:R-:W-:Y:S01]  /*4740*/  PRMT R34, R25, 0x7632, R34 ;  /* 0x0000763219227816 */ /* 0x000fe20000000022 */
[----:B------:R-:W-:Y:S01]  /*4750*/  FMUL.FTZ R24, R24, R93 ;  /* 0x0000005d18187220 */ /* 0x000fe20000410000 */
[----:B------:R-:W-:Y:S01]  /*4760*/  MOV R25, R82 ;  /* 0x0000005200197202 */ /* 0x000fe20000000f00 */
[----:B------:R-:W-:Y:S02]  /*4770*/  FFMA.FTZ R31, R31, R92, 1.1641532182693481445e-10 ;  /* 0x2f0000001f1f7423 */ /* 0x000fe4000001005c */
[----:B------:R-:W-:-:S03]  /*4780*/  FMUL.FTZ R46, R24, R91 ;  /* 0x0000005b182e7220 */ /* 0x000fc60000410000 */
[----:B------:R-:W-:Y:S01]  /*4790*/  FSETP.LE.FTZ.AND P1, PT, R31, R90, PT ;  /* 0x0000005a1f00720b */ /* 0x000fe20003f33000 */
[----:B------:R-:W-:Y:S01]  /*47a0*/  IMAD.MOV.U32 R31, RZ, RZ, 0x2 ;  /* 0x00000002ff1f7424 */ /* 0x000fe200078e00ff */
        /* <DEDUP_REMOVED lines=9> */
.L_x_9136:
        /* <DEDUP_REMOVED lines=13> */
.L_x_9138:
[----:B------:R-:W-:Y:S05]  /*4910*/  BSYNC.RECONVERGENT B2 ;  /* 0x0000000000027941 */ /* 0x000fea0003800200 */
.L_x_9137:
        /* <DEDUP_REMOVED lines=43> */
.L_x_9135:
[----:B------:R-:W-:Y:S05]  /*4bd0*/  BSYNC.RECONVERGENT B1 ;  /* 0x0000000000017941 */ /* 0x000fea0003800200 */
.L_x_9134:
        /* <DEDUP_REMOVED lines=19> */
.L_x_9141:
        /* <DEDUP_REMOVED lines=13> */
.L_x_9143:
[----:B------:R-:W-:Y:S05]  /*4de0*/  BSYNC.RECONVERGENT B2 ;  /* 0x0000000000027941 */ /* 0x000fea0003800200 */
.L_x_9142:
        /* <DEDUP_REMOVED lines=37> */
[----:B------:R-:W-:-:S03]  /*5040*/  MOV R82, R30 ;  /* 0x0000001e00527202 */ /* 0x000fc60000000f00 */
[----:B------:R-:W-:Y:S01]  /*5050*/  HFMA2 R30, -RZ, RZ, 0, 0 ;  /* 0x00000000ff1e7431 */ /* 0x000fe200000001ff */
[----:B------:R-:W-:Y:S02]  /*5060*/  LOP3.LUT R15, R32, UR30, R31, 0x96, !PT ;  /* 0x0000001e200f7c12 */ /* 0x000fe4000f8e961f */
[----:B------:R-:W-:Y:S01]  /*5070*/  LOP3.LUT R14, R14, UR31, R25, 0x96, !PT ;  /* 0x0000001f0e0e7c12 */ /* 0x000fe2000f8e9619 */
[----:B------:R-:W-:Y:S02]  /*5080*/  IMAD.MOV.U32 R25, RZ, RZ, R100 ;  /* 0x000000ffff197224 */ /* 0x000fe400078e0064 */
[----:B------:R-:W-:-:S07]  /*5090*/  IMAD.MOV.U32 R100, RZ, RZ, R24 ;  /* 0x000000ffff647224 */ /* 0x000fce00078e0018 */
.L_x_9140:
[----:B------:R-:W-:Y:S05]  /*50a0*/  BSYNC.RECONVERGENT B1 ;  /* 0x0000000000017941 */ /* 0x000fea0003800200 */
.L_x_9139:
[----:B------:R-:W-:Y:S01]  /*50b0*/  ISETP.NE.AND P4, PT, R30, 0x1, PT ;  /* 0x000000011e00780c */ /* 0x000fe20003f85270 */
[C---:B------:R-:W-:Y:S01]  /*50c0*/  IMAD.U32 R24, R26.reuse, 0x10000, RZ ;  /* 0x000100001a187824 */ /* 0x040fe200078e00ff */
[----:B------:R-:W-:Y:S01]  /*50d0*/  I2FP.F32.U32 R25, R25 ;  /* 0x0000001900197245 */ /* 0x000fe20000201000 */
[----:B------:R-:W-:Y:S01]  /*50e0*/  BSSY.RECONVERGENT B1, `(.L_x_9144) ;  /* 0x000004a000017945 */ /* 0x000fe20003800200 */
[----:B------:R-:W-:Y:S01]  /*50f0*/  PRMT R26, R26, 0x7632, R26 ;  /* 0x000076321a1a7816 */ /* 0x000fe2000000001a */
[----:B------:R-:W-:Y:S01]  /*5100*/  FMUL.FTZ R24, R24, R93 ;  /* 0x0000005d18187220 */ /* 0x000fe20000410000 */
[----:B------:R-:W-:Y:S02]  /*5110*/  IMAD.MOV.U32 R31, RZ, RZ, 0x2 ;  /* 0x00000002ff1f7424 */ /* 0x000fe400078e00ff */
[----:B------:R-:W-:Y:S01]  /*5120*/  FFMA.FTZ R25, R25, R92, 1.1641532182693481445e-10 ;  /* 0x2f00000019197423 */ /* 0x000fe2000001005c */
[----:B------:R-:W-:-:S04]  /*5130*/  FMUL.FTZ R40, R24, R91 ;  /* 0x0000005b18287220 */ /* 0x000fc80000410000 */
        /* <DEDUP_REMOVED lines=11> */
.L_x_9146:
        /* <DEDUP_REMOVED lines=13> */
.L_x_9148:
[----:B------:R-:W-:Y:S05]  /*52c0*/  BSYNC.RECONVERGENT B2 ;  /* 0x0000000000027941 */ /* 0x000fea0003800200 */
.L_x_9147:
        /* <DEDUP_REMOVED lines=43> */
.L_x_9145:
[----:B------:R-:W-:Y:S05]  /*5580*/  BSYNC.RECONVERGENT B1 ;  /* 0x0000000000017941 */ /* 0x000fea0003800200 */
.L_x_9144:
        /* <DEDUP_REMOVED lines=19> */
.L_x_9151:
        /* <DEDUP_REMOVED lines=13> */
.L_x_9153:
[----:B------:R-:W-:Y:S05]  /*5790*/  BSYNC.RECONVERGENT B2 ;  /* 0x0000000000027941 */ /* 0x000fea0003800200 */
.L_x_9152:
        /* <DEDUP_REMOVED lines=43> */
.L_x_9150:
[----:B------:R-:W-:Y:S05]  /*5a50*/  BSYNC.RECONVERGENT B1 ;  /* 0x0000000000017941 */ /* 0x000fea0003800200 */
.L_x_9149:
        /* <DEDUP_REMOVED lines=8> */
[----:B------:R-:W-:Y:S01]  /*5ae0*/  MOV R26, R82 ;  /* 0x00000052001a7202 */ /* 0x000fe20000000f00 */
[----:B------:R-:W-:-:S03]  /*5af0*/  FMUL.FTZ R42, R24, R91 ;  /* 0x0000005b182a7220 */ /* 0x000fc60000410000 */
[----:B------:R-:W-:Y:S01]  /*5b00*/  FSETP.LE.FTZ.AND P5, PT, R25, R90, PT ;  /* 0x0000005a1900720b */ /* 0x000fe20003fb3000 */
        /* <DEDUP_REMOVED lines=9> */
.L_x_9156:
        /* <DEDUP_REMOVED lines=15> */
.L_x_9158:
[----:B------:R-:W-:Y:S05]  /*5c90*/  BSYNC.RECONVERGENT B2 ;  /* 0x0000000000027941 */ /* 0x000fea0003800200 */
.L_x_9157:
        /* <DEDUP_REMOVED lines=42> */
[----:B------:R-:W-:-:S07]  /*5f40*/  IMAD.MOV.U32 R100, RZ, RZ, R24 ;  /* 0x000000ffff647224 */ /* 0x000fce00078e0018 */
.L_x_9155:
[----:B------:R-:W-:Y:S05]  /*5f50*/  BSYNC.RECONVERGENT B1 ;  /* 0x0000000000017941 */ /* 0x000fea0003800200 */
.L_x_9154:
[----:B------:R-:W-:Y:S01]  /*5f60*/  I2FP.F32.U32 R25, R26 ;  /* 0x0000001a00197245 */ /* 0x000fe20000201000 */
[----:B------:R-:W-:Y:S01]  /*5f70*/  IMAD.U32 R32, R32, 0x10000, RZ ;  /* 0x0001000020207824 */ /* 0x000fe200078e00ff */
[----:B------:R-:W-:Y:S02]  /*5f80*/  ISETP.NE.AND P6, PT, R36, RZ, PT ;  /* 0x000000ff2400720c */ /* 0x000fe40003fc5270 */
[----:B------:R-:W-:Y:S01]  /*5f90*/  FSEL R45, R45, RZ, P0 ;  /* 0x000000ff2d2d7208 */ /* 0x000fe20000000000 */
[----:B------:R-:W-:Y:S01]  /*5fa0*/  FFMA.FTZ R25, R25, R92, 1.1641532182693481445e-10 ;  /* 0x2f00000019197423 */ /* 0x000fe2000001005c */
[----:B------:R-:W-:Y:S01]  /*5fb0*/  FMUL.FTZ R32, R32, R93 ;  /* 0x0000005d20207220 */ /* 0x000fe20000410000 */
[----:B------:R-:W-:Y:S02]  /*5fc0*/  FSEL R44, R44, RZ, P6 ;  /* 0x000000ff2c2c7208 */ /* 0x000fe40003000000 */
[----:B------:R-:W-:Y:S01]  /*5fd0*/  FSEL R46, R46, RZ, P1 ;  /* 0x000000ff2e2e7208 */ /* 0x000fe20000800000 */
[----:B------:R-:W-:Y:S01]  /*5fe0*/  FMUL.FTZ R32, R32, R91 ;  /* 0x0000005b20207220 */ /* 0x000fe20000410000 */
[----:B------:R-:W-:-:S02]  /*5ff0*/  FSETP.GTU.FTZ.AND P6, PT, R25, R90, PT ;  /* 0x0000005a1900720b */ /* 0x000fc40003fdc000 */
[----:B------:R-:W-:Y:S02]  /*6000*/  FSEL R47, R47, RZ, P2 ;  /* 0x000000ff2f2f7208 */ /* 0x000fe40001000000 */
[----:B------:R-:W-:Y:S02]  /*6010*/  FSEL R43, R32, RZ, !P6 ;  /* 0x000000ff202b7208 */ /* 0x000fe40007000000 */
[----:B------:R-:W-:Y:S02]  /*6020*/  PLOP3.LUT P6, PT, P6, PT, PT, 0x8, 0x80 ;  /* 0x000000000080781c */ /* 0x000fe400037ce170 */
[----:B------:R-:W-:Y:S02]  /*6030*/  FSEL R40, R40, RZ, P3 ;  /* 0x000000ff28287208 */ /* 0x000fe40001800000 */
[----:B------:R-:W-:Y:S02]  /*6040*/  FSEL R41, R41, RZ, P4 ;  /* 0x000000ff29297208 */ /* 0x000fe40002000000 */
[----:B------:R-:W-:-:S07]  /*6050*/  FSEL R42, R42, RZ, P5 ;  /* 0x000000ff2a2a7208 */ /* 0x000fce0002800000 */
.L_x_9118:
[----:B------:R-:W0:Y:S01]  /*6060*/  LDC.64 R94, c[0x0][0x3a8] ;  /* 0x0000ea00ff5e7b82 */ /* 0x000e220000000a00 */
[----:B------:R-:W-:Y:S01]  /*6070*/  SEL R27, RZ, 0x1000000, !P6 ;  /* 0x01000000ff1b7807 */ /* 0x000fe20007000000 */
[----:B------:R-:W-:Y:S01]  /*6080*/  VIADD R97, R89, 0x20 ;  /* 0x0000002059617836 */ /* 0x000fe20000000000 */
        /* <DEDUP_REMOVED lines=8> */
[----:B------:R-:W-:Y:S02]  /*6110*/  LOP3.LUT R24, R24, R26, R25, 0xfe, !PT ;  /* 0x0000001a18187212 */ /* 0x000fe400078efe19 */
[----:B------:R-:W-:Y:S02]  /*6120*/  SEL R30, RZ, 0x1, !P3 ;  /* 0x00000001ff1e7807 */ /* 0x000fe40005800000 */
[----:B------:R-:W-:Y:S02]  /*6130*/  SEL R25, RZ, 0x1, !P5 ;  /* 0x00000001ff197807 */ /* 0x000fe40006800000 */
[----:B------:R-:W-:Y:S01]  /*6140*/  LOP3.LUT R31, R31, R30, RZ, 0xfc, !PT ;  /* 0x0000001e1f1f7212 */ /* 0x000fe200078efcff */
[----:B0-----:R-:W-:Y:S01]  /*6150*/  IMAD.WIDE.U32 R34, R89, 0x20, R94 ;  /* 0x0000002059227825 */ /* 0x001fe200078e005e */
[----:B------:R-:W-:-:S02]  /*6160*/  LOP3.LUT R30, R24, R25, RZ, 0xfc, !PT ;  /* 0x00000019181e7212 */ /* 0x000fc400078efcff */
[----:B------:R-:W-:Y:S01]  /*6170*/  ISETP.NE.AND P6, PT, R48, RZ, PT ;  /* 0x000000ff3000720c */ /* 0x000fe20003fc5270 */
[----:B------:R-:W-:Y:S01]  /*6180*/  IMAD.WIDE.U32 R24, R97, 0x10, R28 ;  /* 0x0000001061187825 */ /* 0x000fe200078e001c */
[----:B------:R0:W-:Y:S03]  /*6190*/  STG.E.128 desc[UR8][R34.64], R44 ;  /* 0x0000002c22007986 */ /* 0x0001e6000c101d08 */
[----:B-1----:R-:W-:Y:S01]  /*61a0*/  IMAD.WIDE.U32 R32, R89, 0x8, R86 ;  /* 0x0000000859207825 */ /* 0x002fe200078e0056 */
[----:B------:R0:W-:Y:S04]  /*61b0*/  STG.E.128 desc[UR8][R34.64+0x10], R40 ;  /* 0x0000102822007986 */ /* 0x0001e8000c101d08 */
[----:B------:R0:W-:Y:S04]  /*61c0*/  STG.E.64 desc[UR8][R32.64], R30 ;  /* 0x0000001e20007986 */ /* 0x0001e8000c101b08 */
[----:B------:R-:W5:Y:S01]  /*61d0*/  LDG.E.128 R24, desc[UR8][R24.64] ;  /* 0x0000000818187981 */ /* 0x000f62000c1e1d00 */
[----:B------:R-:W-:Y:S05]  /*61e0*/  @!P6 BRA `(.L_x_9159) ;  /* 0x00000028003ce947 */ /* 0x000fea0003800000 */
[----:B0-----:R-:W0:Y:S02]  /*61f0*/  LDC.64 R30, c[0x0][0x3a0] ;  /* 0x0000e800ff1e7b82 */ /* 0x001e240000000a00 */
        /* <DEDUP_REMOVED lines=19> */
.L_x_9162:
        /* <DEDUP_REMOVED lines=13> */
.L_x_9164:
[----:B------:R-:W-:Y:S05]  /*6400*/  BSYNC.RECONVERGENT B2 ;  /* 0x0000000000027941 */ /* 0x000fea0003800200 */
.L_x_9163:
        /* <DEDUP_REMOVED lines=43> */
.L_x_9161:
[----:B------:R-:W-:Y:S05]  /*66c0*/  BSYNC.RECONVERGENT B1 ;  /* 0x0000000000017941 */ /* 0x000fea0003800200 */
.L_x_9160:
        /* <DEDUP_REMOVED lines=24> */
.L_x_9167:
        /* <DEDUP_REMOVED lines=13> */
.L_x_9169:
[----:B------:R-:W-:Y:S05]  /*6920*/  BSYNC.RECONVERGENT B2 ;  /* 0x0000000000027941 */ /* 0x000fea0003800200 */
.L_x_9168:
        /* <DEDUP_REMOVED lines=43> */
.L_x_9166:
[----:B------:R-:W-:Y:S05]  /*6be0*/  BSYNC.RECONVERGENT B1 ;  /* 0x0000000000017941 */ /* 0x000fea0003800200 */
.L_x_9165:
        /* <DEDUP_REMOVED lines=22> */
.L_x_9172:
        /* <DEDUP_REMOVED lines=13> */
.L_x_9174:
[----:B------:R-:W-:Y:S05]  /*6e20*/  BSYNC.RECONVERGENT B2 ;  /* 0x0000000000027941 */ /* 0x000fea0003800200 */
.L_x_9173:
        /* <DEDUP_REMOVED lines=43> */
.L_x_9171:
[----:B------:R-:W-:Y:S05]  /*70e0*/  BSYNC.RECONVERGENT B1 ;  /* 0x0000000000017941 */ /* 0x000fea0003800200 */
.L_x_9170:
        /* <DEDUP_REMOVED lines=9> */
[----:B------:R-:W-:-:S04]  /*7180*/  FSETP.GTU.FTZ.AND P1, PT, R31, R90, PT ;  /* 0x0000005a1f00720b */ /* 0x000fc80003f3c000 */
[----:B------:R-:W-:Y:S01]  /*7190*/  FSEL R31, R24, RZ, !P1 ;  /* 0x000000ff181f7208 */ /* 0x000fe20004800000 */
[----:B------:R-:W-:Y:S01]  /*71a0*/  HFMA2 R24, -RZ, RZ, 0, 1.1920928955078125e-07 ;  /* 0x00000002ff187431 */ /* 0x000fe200000001ff */
        /* <DEDUP_REMOVED lines=11> */
.L_x_9177:
        /* <DEDUP_REMOVED lines=13> */
.L_x_9179:
[----:B------:R-:W-:Y:S05]  /*7330*/  BSYNC.RECONVERGENT B2 ;  /* 0x0000000000027941 */ /* 0x000fea0003800200 */
.L_x_9178:
        /* <DEDUP_REMOVED lines=43> */
.L_x_9176:
[----:B------:R-:W-:Y:S05]  /*75f0*/  BSYNC.RECONVERGENT B1 ;  /* 0x0000000000017941 */ /* 0x000fea0003800200 */
.L_x_9175:
        /* <DEDUP_REMOVED lines=22> */
.L_x_9182:
        /* <DEDUP_REMOVED lines=13> */
.L_x_9184:
[----:B------:R-:W-:Y:S05]  /*7830*/  BSYNC.RECONVERGENT B2 ;  /* 0x0000000000027941 */ /* 0x000fea0003800200 */
.L_x_9183:
        /* <DEDUP_REMOVED lines=43> */
.L_x_9181:
[----:B------:R-:W-:Y:S05]  /*7af0*/  BSYNC.RECONVERGENT B1 ;  /* 0x0000000000017941 */ /* 0x000fea0003800200 */
.L_x_9180:
        /* <DEDUP_REMOVED lines=23> */
.L_x_9187:
        /* <DEDUP_REMOVED lines=13> */
.L_x_9189:
[----:B------:R-:W-:Y:S05]  /*7d40*/  BSYNC.RECONVERGENT B2 ;  /* 0x0000000000027941 */ /* 0x000fea0003800200 */
.L_x_9188:
        /* <DEDUP_REMOVED lines=43> */
.L_x_9186:
[----:B------:R-:W-:Y:S05]  /*8000*/  BSYNC.RECONVERGENT B1 ;  /* 0x0000000000017941 */ /* 0x000fea0003800200 */
.L_x_9185:
        /* <DEDUP_REMOVED lines=22> */
.L_x_9192:
        /* <DEDUP_REMOVED lines=13> */
.L_x_9194:
[----:B------:R-:W-:Y:S05]  /*8240*/  BSYNC.RECONVERGENT B2 ;  /* 0x0000000000027941 */ /* 0x000fea0003800200 */
.L_x_9193:
        /* <DEDUP_REMOVED lines=43> */
.L_x_9191:
[----:B------:R-:W-:Y:S05]  /*8500*/  BSYNC.RECONVERGENT B1 ;  /* 0x0000000000017941 */ /* 0x000fea0003800200 */
.L_x_9190:
        /* <DEDUP_REMOVED lines=23> */
.L_x_9197:
        /* <DEDUP_REMOVED lines=15> */
.L_x_9199:
[----:B------:R-:W-:Y:S05]  /*8770*/  BSYNC.RECONVERGENT B2 ;  /* 0x0000000000027941 */ /* 0x000fea0003800200 */
.L_x_9198:
        /* <DEDUP_REMOVED lines=43> */
.L_x_9196:
[----:B------:R-:W-:Y:S05]  /*8a30*/  BSYNC.RECONVERGENT B1 ;  /* 0x0000000000017941 */ /* 0x000fea0003800200 */
.L_x_9195:
        /* <DEDUP_REMOVED lines=10> */
.L_x_9159:
        /* <DEDUP_REMOVED lines=16> */
.L_x_9203:
        /* <DEDUP_REMOVED lines=13> */
.L_x_9205:
[----:B------:R-:W-:Y:S05]  /*8cb0*/  BSYNC.RECONVERGENT B2 ;  /* 0x0000000000027941 */ /* 0x000fea0003800200 */
.L_x_9204:
        /* <DEDUP_REMOVED lines=43> */
.L_x_9202:
[----:B------:R-:W-:Y:S05]  /*8f70*/  BSYNC.RECONVERGENT B1 ;  /* 0x0000000000017941 */ /* 0x000fea0003800200 */
.L_x_9201:
[----:B------:R-:W-:Y:S01]  /*8f80*/  ISETP.NE.AND P0, PT, R32, 0x1, PT ;  /* 0x000000012000780c */ /* 0x000fe20003f05270 */
[----:B------:R-:W-:Y:S01]  /*8f90*/  BSSY.RECONVERGENT B1, `(.L_x_9206) ;  /* 0x000004d000017945 */ /* 0x000fe20003800200 */
[----:B------:R-:W-:Y:S01]  /*8fa0*/  I2FP.F32.U32 R31, R30 ;  /* 0x0000001e001f7245 */ /* 0x000fe20000201000 */
[C---:B-----5:R-:W-:Y:S02]  /*8fb0*/  IMAD.U32 R30, R24.reuse, 0x10000, RZ ;  /* 0x00010000181e7824 */ /* 0x060fe400078e00ff */
[----:B------:R-:W-:Y:S01]  /*8fc0*/  HFMA2 R33, -RZ, RZ, 0, 1.1920928955078125e-07 ;  /* 0x00000002ff217431 */ /* 0x000fe200000001ff */
[----:B------:R-:W-:Y:S01]  /*8fd0*/  PRMT R24, R24, 0x7632, R24 ;  /* 0x0000763218187816 */ /* 0x000fe20000000018 */
[----:B------:R-:W-:Y:S01]  /*8fe0*/  FFMA.FTZ R31, R31, R92, 1.1641532182693481445e-10 ;  /* 0x2f0000001f1f7423 */ /* 0x000fe2000001005c */
[----:B------:R-:W-:-:S04]  /*8ff0*/  FMUL.FTZ R30, R30, R93 ;  /* 0x0000005d1e1e7220 */ /* 0x000fc80000410000 */
[----:B------:R-:W-:Y:S01]  /*9000*/  FSETP.LE.FTZ.AND P1, PT, R31, R90, PT ;  /* 0x0000005a1f00720b */ /* 0x000fe20003f33000 */
[----:B------:R-:W-:Y:S02]  /*9010*/  IMAD.MOV.U32 R31, RZ, RZ, R82 ;  /* 0x000000ffff1f7224 */ /* 0x000fe400078e0052 */
        /* <DEDUP_REMOVED lines=11> */
.L_x_9208:
        /* <DEDUP_REMOVED lines=13> */
.L_x_9210:
[----:B------:R-:W-:Y:S05]  /*91a0*/  BSYNC.RECONVERGENT B2 ;  /* 0x0000000000027941 */ /* 0x000fea0003800200 */
.L_x_9209:
        /* <DEDUP_REMOVED lines=43> */
.L_x_9207:
[----:B------:R-:W-:Y:S05]  /*9460*/  BSYNC.RECONVERGENT B1 ;  /* 0x0000000000017941 */ /* 0x000fea0003800200 */
.L_x_9206:
        /* <DEDUP_REMOVED lines=8> */
[----:B------:R-:W-:Y:S01]  /*94f0*/  FSETP.LE.FTZ.AND P0, PT, R31, R90, PT ;  /* 0x0000005a1f00720b */ /* 0x000fe20003f13000 */
[----:B------:R-:W-:Y:S01]  /*9500*/  IMAD.MOV.U32 R31, RZ, RZ, R82 ;  /* 0x000000ffff1f7224 */ /* 0x000fe200078e0052 */
        /* <DEDUP_REMOVED lines=9> */
.L_x_9213:
        /* <DEDUP_REMOVED lines=13> */
.L_x_9215:
[----:B------:R-:W-:Y:S05]  /*9670*/  BSYNC.RECONVERGENT B2 ;  /* 0x0000000000027941 */ /* 0x000fea0003800200 */
.L_x_9214:
        /* <DEDUP_REMOVED lines=43> */
.L_x_9212:
[----:B------:R-:W-:Y:S05]  /*9930*/  BSYNC.RECONVERGENT B1 ;  /* 0x0000000000017941 */ /* 0x000fea0003800200 */
.L_x_9211:
[----:B------:R-:W-:Y:S01]  /*9940*/  ISETP.NE.AND P2, PT, R30, 0x1, PT ;  /* 0x000000011e00780c */ /* 0x000fe20003f45270 */
[C---:B------:R-:W-:Y:S01]  /*9950*/  IMAD.U32 R24, R25.reuse, 0x10000, RZ ;  /* 0x0001000019187824 */ /* 0x040fe200078e00ff */
[----:B------:R-:W-:Y:S01]  /*9960*/  I2FP.F32.U32 R31, R31 ;  /* 0x0000001f001f7245 */ /* 0x000fe20000201000 */
[----:B------:R-:W-:Y:S01]  /*9970*/  BSSY.RECONVERGENT B1, `(.L_x_9216) ;  /* 0x000004a000017945 */ /* 0x000fe20003800200 */
[----:B------:R-:W-:Y:S01]  /*9980*/  PRMT R34, R25, 0x7632, R34 ;  /* 0x0000763219227816 */ /* 0x000fe20000000022 */
[----:B------:R-:W-:Y:S01]  /*9990*/  FMUL.FTZ R24, R24, R93 ;  /* 0x0000005d18187220 */ /* 0x000fe20000410000 */
[----:B------:R-:W-:Y:S02]  /*99a0*/  IMAD.MOV.U32 R25, RZ, RZ, R82 ;  /* 0x000000ffff197224 */ /* 0x000fe400078e0052 */
[----:B------:R-:W-:Y:S01]  /*99b0*/  FFMA.FTZ R31, R31, R92, 1.1641532182693481445e-10 ;  /* 0x2f0000001f1f7423 */ /* 0x000fe2000001005c */
[----:B------:R-:W-:-:S04]  /*99c0*/  FMUL.FTZ R38, R24, R91 ;  /* 0x0000005b18267220 */ /* 0x000fc80000410000 */
[----:B------:R-:W-:Y:S02]  /*99d0*/  FSETP.LE.FTZ.AND P1, PT, R31, R90, PT ;  /* 0x0000005a1f00720b */ /* 0x000fe40003f33000 */
[----:B------:R-:W-:Y:S01]  /*99e0*/  MOV R31, 0x2 ;  /* 0x00000002001f7802 */ /* 0x000fe20000000f00 */
        /* <DEDUP_REMOVED lines=9> */
.L_x_9218:
        /* <DEDUP_REMOVED lines=13> */
.L_x_9220:
[----:B------:R-:W-:Y:S05]  /*9b50*/  BSYNC.RECONVERGENT B2 ;  /* 0x0000000000027941 */ /* 0x000fea0003800200 */
.L_x_9219:
        /* <DEDUP_REMOVED lines=43> */
.L_x_9217:
[----:B------:R-:W-:Y:S05]  /*9e10*/  BSYNC.RECONVERGENT B1 ;  /* 0x0000000000017941 */ /* 0x000fea0003800200 */
.L_x_9216:
[----:B------:R-:W-:Y:S01]  /*9e20*/  ISETP.NE.AND P3, PT, R31, 0x1, PT ;  /* 0x000000011f00780c */ /* 0x000fe20003f65270 */
[----:B------:R-:W-:Y:S01]  /*9e30*/  IMAD.U32 R34, R34, 0x10000, RZ ;  /* 0x0001000022227824 */ /* 0x000fe200078e00ff */
[----:B------:R-:W-:Y:S01]  /*9e40*/  I2FP.F32.U32 R25, R25 ;  /* 0x0000001900197245 */ /* 0x000fe20000201000 */
[----:B------:R-:W-:Y:S01]  /*9e50*/  BSSY.RECONVERGENT B1, `(.L_x_9221) ;  /* 0x0000049000017945 */ /* 0x000fe20003800200 */
[----:B------:R-:W-:Y:S01]  /*9e60*/  MOV R30, 0x2 ;  /* 0x00000002001e7802 */ /* 0x000fe20000000f00 */
[----:B------:R-:W-:Y:S02]  /*9e70*/  FMUL.FTZ R34, R34, R93 ;  /* 0x0000005d22227220 */ /* 0x000fe40000410000 */
[----:B------:R-:W-:Y:S02]  /*9e80*/  FFMA.FTZ R25, R25, R92, 1.1641532182693481445e-10 ;  /* 0x2f00000019197423 */ /* 0x000fe4000001005c */
[----:B------:R-:W-:-:S03]  /*9e90*/  FMUL.FTZ R39, R34, R91 ;  /* 0x0000005b22277220 */ /* 0x000fc60000410000 */
[----:B------:R-:W-:Y:S01]  /*9ea0*/  FSETP.LE.FTZ.AND P2, PT, R25, R90, PT ;  /* 0x0000005a1900720b */ /* 0x000fe20003f53000 */
[----:B------:R-:W-:Y:S01]  /*9eb0*/  IMAD.MOV.U32 R25, RZ, RZ, R82 ;  /* 0x000000ffff197224 */ /* 0x000fe200078e0052 */
[----:B------:R-:W-:Y:S11]  /*9ec0*/  @!P3 BRA `(.L_x_9222) ;  /* 0x000000040004b947 */ /* 0x000ff60003800000 */
        /* <DEDUP_REMOVED lines=8> */
.L_x_9223:
        /* <DEDUP_REMOVED lines=13> */
.L_x_9225:
[----:B------:R-:W-:Y:S05]  /*a020*/  BSYNC.RECONVERGENT B2 ;  /* 0x0000000000027941 */ /* 0x000fea0003800200 */
.L_x_9224:
        /* <DEDUP_REMOVED lines=43> */
.L_x_9222:
[----:B------:R-:W-:Y:S05]  /*a2e0*/  BSYNC.RECONVERGENT B1 ;  /* 0x0000000000017941 */ /* 0x000fea0003800200 */
.L_x_9221:
[----:B------:R-:W-:Y:S01]  /*a2f0*/  ISETP.NE.AND P4, PT, R30, 0x1, PT ;  /* 0x000000011e00780c */ /* 0x000fe20003f85270 */
[C---:B------:R-:W-:Y:S01]  /*a300*/  IMAD.U32 R24, R26.reuse, 0x10000, RZ ;  /* 0x000100001a187824 */ /* 0x040fe200078e00ff */
[----:B------:R-:W-:Y:S01]  /*a310*/  I2FP.F32.U32 R25, R25 ;  /* 0x0000001900197245 */ /* 0x000fe20000201000 */
[----:B------:R-:W-:Y:S01]  /*a320*/  BSSY.RECONVERGENT B1, `(.L_x_9226) ;  /* 0x000004a000017945 */ /* 0x000fe20003800200 */
[----:B------:R-:W-:Y:S01]  /*a330*/  PRMT R26, R26, 0x7632, R26 ;  /* 0x000076321a1a7816 */ /* 0x000fe2000000001a */
[----:B------:R-:W-:Y:S01]  /*a340*/  FMUL.FTZ R24, R24, R93 ;  /* 0x0000005d18187220 */ /* 0x000fe20000410000 */
[----:B------:R-:W-:Y:S01]  /*a350*/  MOV R31, 0x2 ;  /* 0x00000002001f7802 */ /* 0x000fe20000000f00 */
        /* <DEDUP_REMOVED lines=13> */
.L_x_9228:
        /* <DEDUP_REMOVED lines=13> */
.L_x_9230:
[----:B------:R-:W-:Y:S05]  /*a500*/  BSYNC.RECONVERGENT B2 ;  /* 0x0000000000027941 */ /* 0x000fea0003800200 */
.L_x_9229:
        /* <DEDUP_REMOVED lines=43> */
.L_x_9227:
[----:B------:R-:W-:Y:S05]  /*a7c0*/  BSYNC.RECONVERGENT B1 ;  /* 0x0000000000017941 */ /* 0x000fea0003800200 */
.L_x_9226:
        /* <DEDUP_REMOVED lines=19> */
.L_x_9233:
        /* <DEDUP_REMOVED lines=13> */
.L_x_9235:
[----:B------:R-:W-:Y:S05]  /*a9d0*/  BSYNC.RECONVERGENT B2 ;  /* 0x0000000000027941 */ /* 0x000fea0003800200 */
.L_x_9234:
        /* <DEDUP_REMOVED lines=43> */
.L_x_9232:
[----:B------:R-:W-:Y:S05]  /*ac90*/  BSYNC.RECONVERGENT B1 ;  /* 0x0000000000017941 */ /* 0x000fea0003800200 */
.L_x_9231:
[----:B------:R-:W-:Y:S01]  /*aca0*/  ISETP.NE.AND P6, PT, R30, 0x1, PT ;  /* 0x000000011e00780c */ /* 0x000fe20003fc5270 */
[C---:B------:R-:W-:Y:S01]  /*acb0*/  IMAD.U32 R24, R27.reuse, 0x10000, RZ ;  /* 0x000100001b187824 */ /* 0x040fe200078e00ff */
[----:B------:R-:W-:Y:S01]  /*acc0*/  I2FP.F32.U32 R25, R25 ;  /* 0x0000001900197245 */ /* 0x000fe20000201000 */
[----:B------:R-:W-:Y:S01]  /*acd0*/  BSSY.RECONVERGENT B1, `(.L_x_9236) ;  /* 0x000004c000017945 */ /* 0x000fe20003800200 */
[----:B------:R-:W-:Y:S01]  /*ace0*/  PRMT R35, R27, 0x7632, R35 ;  /* 0x000076321b237816 */ /* 0x000fe20000000023 */
[----:B------:R-:W-:Y:S01]  /*acf0*/  FMUL.FTZ R24, R24, R93 ;  /* 0x0000005d18187220 */ /* 0x000fe20000410000 */
[----:B------:R-:W-:Y:S01]  /*ad00*/  MOV R98, 0x2 ;  /* 0x0000000200627802 */ /* 0x000fe20000000f00 */
        /* <DEDUP_REMOVED lines=13> */
.L_x_9238:
        /* <DEDUP_REMOVED lines=15> */
.L_x_9240:
[----:B------:R-:W-:Y:S05]  /*aed0*/  BSYNC.RECONVERGENT B2 ;  /* 0x0000000000027941 */ /* 0x000fea0003800200 */
.L_x_9239:
        /* <DEDUP_REMOVED lines=43> */
.L_x_9237:
[----:B------:R-:W-:Y:S05]  /*b190*/  BSYNC.RECONVERGENT B1 ;  /* 0x0000000000017941 */ /* 0x000fea0003800200 */
.L_x_9236:
        /* <DEDUP_REMOVED lines=16> */
.L_x_9200:
[----:B------:R-:W-:Y:S01]  /*b2a0*/  SEL R27, RZ, 0x1000000, !P6 ;  /* 0x01000000ff1b7807 */ /* 0x000fe20007000000 */
[----:B------:R-:W-:Y:S01]  /*b2b0*/  IMAD.WIDE.U32 R50, R97, 0x20, R94 ;  /* 0x0000002061327825 */ /* 0x000fe200078e005e */
[----:B------:R-:W-:Y:S02]  /*b2c0*/  SEL R30, RZ, 0x10000, !P5 ;  /* 0x00010000ff1e7807 */ /* 0x000fe40006800000 */
[----:B------:R-:W-:Y:S02]  /*b2d0*/  SEL R31, RZ, 0x100, !P4 ;  /* 0x00000100ff1f7807 */ /* 0x000fe40006000000 */
[----:B------:R-:W-:Y:S01]  /*b2e0*/  SEL R26, RZ, 0x1000000, !P2 ;  /* 0x01000000ff1a7807 */ /* 0x000fe20005000000 */
[----:B------:R0:W-:Y:S01]  /*b2f0*/  STG.E.128 desc[UR8][R50.64], R36 ;  /* 0x0000002432007986 */ /* 0x0001e2000c101d08 */
[----:B------:R-:W-:Y:S02]  /*b300*/  SEL R25, RZ, 0x10000, !P1 ;  /* 0x00010000ff197807 */ /* 0x000fe40004800000 */
[----:B------:R-:W-:Y:S01]  /*b310*/  SEL R24, RZ, 0x100, !P0 ;  /* 0x00000100ff187807 */ /* 0x000fe20004000000 */
[----:B------:R0:W-:Y:S01]  /*b320*/  STG.E.128 desc[UR8][R50.64+0x10], R32 ;  /* 0x0000102032007986 */ /* 0x0001e2000c101d08 */
[----:B------:R-:W-:-:S02]  /*b330*/  ISETP.NE.AND P5, PT, R49, RZ, PT ;  /* 0x000000ff3100720c */ /* 0x000fc40003fa5270 */
[----:B------:R-:W-:Y:S02]  /*b340*/  LOP3.LUT R31, R31, R27, R30, 0xfe, !PT ;  /* 0x0000001b1f1f7212 */ /* 0x000fe400078efe1e */
[----:B------:R-:W-:Y:S02]  /*b350*/  SEL R30, RZ, 0x1, !P3 ;  /* 0x00000001ff1e7807 */ /* 0x000fe40005800000 */
[----:B------:R-:W-:Y:S02]  /*b360*/  LOP3.LUT R24, R24, R26, R25, 0xfe, !PT ;  /* 0x0000001a18187212 */ /* 0x000fe400078efe19 */
[----:B------:R-:W-:Y:S02]  /*b370*/  SEL R25, RZ, 0x1, !P5 ;  /* 0x00000001ff197807 */ /* 0x000fe40006800000 */
[----:B------:R-:W-:Y:S02]  /*b380*/  IADD3 R99, PT, PT, R89, 0x40, RZ ;  /* 0x0000004059637810 */ /* 0x000fe40007ffe0ff */
[----:B------:R-:W-:-:S02]  /*b390*/  LOP3.LUT R31, R31, R30, RZ, 0xfc, !PT ;  /* 0x0000001e1f1f7212 */ /* 0x000fc400078efcff */
[----:B------:R-:W-:Y:S01]  /*b3a0*/  ISETP.NE.AND P6, PT, R48, RZ, PT ;  /* 0x000000ff3000720c */ /* 0x000fe20003fc5270 */
[----:B------:R-:W-:Y:S01]  /*b3b0*/  IMAD.WIDE.U32 R48, R97, 0x8, R86 ;  /* 0x0000000861307825 */ /* 0x000fe200078e0056 */
[----:B------:R-:W-:-:S03]  /*b3c0*/  LOP3.LUT R30, R24, R25, RZ, 0xfc, !PT ;  /* 0x00000019181e7212 */ /* 0x000fc600078efcff */
[----:B------:R-:W-:Y:S02]  /*b3d0*/  IMAD.WIDE.U32 R24, R99, 0x10, R28 ;  /* 0x0000001063187825 */ /* 0x000fe400078e001c */
[----:B------:R0:W-:Y:S04]  /*b3e0*/  STG.E.64 desc[UR8][R48.64], R30 ;  /* 0x0000001e30007986 */ /* 0x0001e8000c101b08 */
[----:B------:R-:W5:Y:S02]  /*b3f0*/  LDG.E.128 R24, desc[UR8][R24.64] ;  /* 0x0000000818187981 */ /* 0x000f64000c1e1d00 */
[----:B------:R-:W-:Y:S05]  /*b400*/  @!P6 BRA `(.L_x_9241) ;  /* 0x00000028003ce947 */ /* 0x000fea0003800000 */
[----:B------:R-:W1:Y:S02]  /*b410*/  LDC.64 R100, c[0x0][0x3a0] ;  /* 0x0000e800ff647b82 */ /* 0x000e640000000a00 */
[----:B-1----:R-:W-:-:S05]  /*b420*/  IMAD.WIDE.U32 R100, R99, 0x20, R100 ;  /* 0x0000002063647825 */ /* 0x002fca00078e0064 */
[----:B0-----:R0:W5:Y:S04]  /*b430*/  LDG.E.128 R48, desc[UR8][R100.64] ;  /* 0x0000000864307981 */ /* 0x001168000c1e1d00 */
        /* <DEDUP_REMOVED lines=17> */
.L_x_9244:
        /* <DEDUP_REMOVED lines=13> */
.L_x_9246:
[----:B------:R-:W-:Y:S05]  /*b620*/  BSYNC.RECONVERGENT B2 ;  /* 0x0000000000027941 */ /* 0x000fea0003800200 */
.L_x_9245:
        /* <DEDUP_REMOVED lines=41> */
[----:B------:R-:W-:Y:S01]  /*b8c0*/  IMAD.MOV.U32 R103, RZ, RZ, R96 ;  /* 0x000000ffff677224 */ /* 0x000fe200078e0060 */
[----:B------:R-:W-:-:S07]  /*b8d0*/  MOV R88, R100 ;  /* 0x0000006400587202 */ /* 0x000fce0000000f00 */
.L_x_9243:
[----:B------:R-:W-:Y:S05]  /*b8e0*/  BSYNC.RECONVERGENT B1 ;  /* 0x0000000000017941 */ /* 0x000fea0003800200 */
.L_x_9242:
[----:B------:R-:W-:Y:S01]  /*b8f0*/  I2FP.F32.U32 R101, R103 ;  /* 0x0000006700657245 */ /* 0x000fe20000201000 */
[----:B-----5:R-:W-:Y:S01]  /*b900*/  IMAD.U32 R96, R24, 0x10000, RZ ;  /* 0x0001000018607824 */ /* 0x020fe200078e00ff */
        /* <DEDUP_REMOVED lines=22> */
.L_x_9249:
        /* <DEDUP_REMOVED lines=13> */
.L_x_9251:
[----:B------:R-:W-:Y:S05]  /*bb40*/  BSYNC.RECONVERGENT B2 ;  /* 0x0000000000027941 */ /* 0x000fea0003800200 */
.L_x_9250:
        /* <DEDUP_REMOVED lines=43> */
.L_x_9248:
[----:B------:R-:W-:Y:S05]  /*be00*/  BSYNC.RECONVERGENT B1 ;  /* 0x0000000000017941 */ /* 0x000fea0003800200 */
.L_x_9247:
        /* <DEDUP_REMOVED lines=22> */
.L_x_9254:
        /* <DEDUP_REMOVED lines=13> */
.L_x_9256:
[----:B------:R-:W-:Y:S05]  /*c040*/  BSYNC.RECONVERGENT B2 ;  /* 0x0000000000027941 */ /* 0x000fea0003800200 */
.L_x_9255:
        /* <DEDUP_REMOVED lines=43> */
.L_x_9253:
[----:B------:R-:W-:Y:S05]  /*c300*/  BSYNC.RECONVERGENT B1 ;  /* 0x0000000000017941 */ /* 0x000fea0003800200 */
.L_x_9252:
        /* <DEDUP_REMOVED lines=23> */
.L_x_9259:
        /* <DEDUP_REMOVED lines=13> */
.L_x_9261:
[----:B------:R-:W-:Y:S05]  /*c550*/  BSYNC.RECONVERGENT B2 ;  /* 0x0000000000027941 */ /* 0x000fea0003800200 */
.L_x_9260:
        /* <DEDUP_REMOVED lines=43> */
.L_x_9258:
[----:B------:R-:W-:Y:S05]  /*c810*/  BSYNC.RECONVERGENT B1 ;  /* 0x0000000000017941 */ /* 0x000fea0003800200 */
.L_x_9257:
        /* <DEDUP_REMOVED lines=22> */
.L_x_9264:
        /* <DEDUP_REMOVED lines=13> */
.L_x_9266:
[----:B------:R-:W-:Y:S05]  /*ca50*/  BSYNC.RECONVERGENT B2 ;  /* 0x0000000000027941 */ /* 0x000fea0003800200 */
.L_x_9265:
        /* <DEDUP_REMOVED lines=43> */
.L_x_9263:
[----:B------:R-:W-:Y:S05]  /*cd10*/  BSYNC.RECONVERGENT B1 ;  /* 0x0000000000017941 */ /* 0x000fea0003800200 */
.L_x_9262:
        /* <DEDUP_REMOVED lines=23> */
.L_x_9269:
        /* <DEDUP_REMOVED lines=13> */
.L_x_9271:
[----:B------:R-:W-:Y:S05]  /*cf60*/  BSYNC.RECONVERGENT B2 ;  /* 0x0000000000027941 */ /* 0x000fea0003800200 */
.L_x_9270:
        /* <DEDUP_REMOVED lines=43> */
.L_x_9268:
[----:B------:R-:W-:Y:S05]  /*d220*/  BSYNC.RECONVERGENT B1 ;  /* 0x0000000000017941 */ /* 0x000fea0003800200 */
.L_x_9267:
        /* <DEDUP_REMOVED lines=22> */
.L_x_9274:
        /* <DEDUP_REMOVED lines=13> */
.L_x_9276:
[----:B------:R-:W-:Y:S05]  /*d460*/  BSYNC.RECONVERGENT B2 ;  /* 0x0000000000027941 */ /* 0x000fea0003800200 */
.L_x_9275:
        /* <DEDUP_REMOVED lines=43> */
.L_x_9273:
[----:B------:R-:W-:Y:S05]  /*d720*/  BSYNC.RECONVERGENT B1 ;  /* 0x0000000000017941 */ /* 0x000fea0003800200 */
.L_x_9272:
        /* <DEDUP_REMOVED lines=23> */
.L_x_9279:
        /* <DEDUP_REMOVED lines=15> */
.L_x_9281:
[----:B------:R-:W-:Y:S05]  /*d990*/  BSYNC.RECONVERGENT B2 ;  /* 0x0000000000027941 */ /* 0x000fea0003800200 */
.L_x_9280:
        /* <DEDUP_REMOVED lines=43> */
.L_x_9278:
[----:B------:R-:W-:Y:S05]  /*dc50*/  BSYNC.RECONVERGENT B1 ;  /* 0x0000000000017941 */ /* 0x000fea0003800200 */
.L_x_9277:
        /* <DEDUP_REMOVED lines=10> */
.L_x_9241:
        /* <DEDUP_REMOVED lines=16> */
.L_x_9285:
        /* <DEDUP_REMOVED lines=13> */
.L_x_9287:
[----:B------:R-:W-:Y:S05]  /*ded0*/  BSYNC.RECONVERGENT B2 ;  /* 0x0000000000027941 */ /* 0x000fea0003800200 */
.L_x_9286:
        /* <DEDUP_REMOVED lines=43> */
.L_x_9284:
[----:B------:R-:W-:Y:S05]  /*e190*/  BSYNC.RECONVERGENT B1 ;  /* 0x0000000000017941 */ /* 0x000fea0003800200 */
.L_x_9283:
[----:B------:R-:W-:Y:S01]  /*e1a0*/  ISETP.NE.AND P0, PT, R30, 0x1, PT ;  /* 0x000000011e00780c */ /* 0x000fe20003f05270 */
[----:B------:R-:W-:Y:S01]  /*e1b0*/  BSSY.RECONVERGENT B1, `(.L_x_9288) ;  /* 0x000004d000017945 */ /* 0x000fe20003800200 */
[----:B------:R-:W-:Y:S01]  /*e1c0*/  I2FP.F32.U32 R29, R28 ;  /* 0x0000001c001d7245 */ /* 0x000fe20000201000 */
[----:B------:R-:W-:Y:S01]  /*e1d0*/  IMAD.MOV.U32 R31, RZ, RZ, 0x2 ;  /* 0x00000002ff1f7424 */ /* 0x000fe200078e00ff */
[C---:B-----5:R-:W-:Y:S02]  /*e1e0*/  SHF.L.U32 R28, R24.reuse, 0x10, RZ ;  /* 0x00000010181c7819 */ /* 0x060fe400000006ff */
[----:B------:R-:W-:Y:S01]  /*e1f0*/  PRMT R24, R24, 0x7632, R24 ;  /* 0x0000763218187816 */ /* 0x000fe20000000018 */
[----:B------:R-:W-:Y:S02]  /*e200*/  FFMA.FTZ R29, R29, R92, 1.1641532182693481445e-10 ;  /* 0x2f0000001d1d7423 */ /* 0x000fe4000001005c */
[----:B------:R-:W-:-:S03]  /*e210*/  FMUL.FTZ R28, R28, R93 ;  /* 0x0000005d1c1c7220 */ /* 0x000fc60000410000 */
[----:B------:R-:W-:Y:S01]  /*e220*/  FSETP.LE.FTZ.AND P1, PT, R29, R90, PT ;  /* 0x0000005a1d00720b */ /* 0x000fe20003f33000 */
[----:B------:R-:W-:Y:S01]  /*e230*/  FMUL.FTZ R48, R28, R91 ;  /* 0x0000005b1c307220 */ /* 0x000fe20000410000 */
[----:B------:R-:W-:Y:S02]  /*e240*/  MOV R29, R82 ;  /* 0x00000052001d7202 */ /* 0x000fe40000000f00 */
        /* <DEDUP_REMOVED lines=10> */
.L_x_9290:
        /* <DEDUP_REMOVED lines=13> */
.L_x_9292:
[----:B------:R-:W-:Y:S05]  /*e3c0*/  BSYNC.RECONVERGENT B2 ;  /* 0x0000000000027941 */ /* 0x000fea0003800200 */
.L_x_9291:
        /* <DEDUP_REMOVED lines=43> */
.L_x_9289:
[----:B------:R-:W-:Y:S05]  /*e680*/  BSYNC.RECONVERGENT B1 ;  /* 0x0000000000017941 */ /* 0x000fea0003800200 */
.L_x_9288:
[----:B------:R-:W-:Y:S01]  /*e690*/  ISETP.NE.AND P1, PT, R31, 0x1, PT ;  /* 0x000000011f00780c */ /* 0x000fe20003f25270 */
[----:B------:R-:W-:Y:S01]  /*e6a0*/  BSSY.RECONVERGENT B1, `(.L_x_9293) ;  /* 0x000004b000017945 */ /* 0x000fe20003800200 */
[----:B------:R-:W-:Y:S01]  /*e6b0*/  I2FP.F32.U32 R29, R29 ;  /* 0x0000001d001d7245 */ /* 0x000fe20000201000 */
[----:B------:R-:W-:Y:S01]  /*e6c0*/  IMAD.MOV.U32 R28, RZ, RZ, 0x2 ;  /* 0x00000002ff1c7424 */ /* 0x000fe200078e00ff */
[----:B------:R-:W-:-:S03]  /*e6d0*/  SHF.L.U32 R24, R24, 0x10, RZ ;  /* 0x0000001018187819 */ /* 0x000fc600000006ff */
[----:B------:R-:W-:Y:S02]  /*e6e0*/  FFMA.FTZ R29, R29, R92, 1.1641532182693481445e-10 ;  /* 0x2f0000001d1d7423 */ /* 0x000fe4000001005c */
[----:B------:R-:W-:-:S03]  /*e6f0*/  FMUL.FTZ R24, R24, R93 ;  /* 0x0000005d18187220 */ /* 0x000fc60000410000 */
[----:B------:R-:W-:Y:S01]  /*e700*/  FSETP.LE.FTZ.AND P0, PT, R29, R90, PT ;  /* 0x0000005a1d00720b */ /* 0x000fe20003f13000 */
[----:B------:R-:W-:Y:S01]  /*e710*/  FMUL.FTZ R49, R24, R91 ;  /* 0x0000005b18317220 */ /* 0x000fe20000410000 */
        /* <DEDUP_REMOVED lines=10> */
.L_x_9295:
        /* <DEDUP_REMOVED lines=13> */
.L_x_9297:
[----:B------:R-:W-:Y:S05]  /*e890*/  BSYNC.RECONVERGENT B2 ;  /* 0x0000000000027941 */ /* 0x000fea0003800200 */
.L_x_9296:
        /* <DEDUP_REMOVED lines=43> */
.L_x_9294:
[----:B------:R-:W-:Y:S05]  /*eb50*/  BSYNC.RECONVERGENT B1 ;  /* 0x0000000000017941 */ /* 0x000fea0003800200 */
.L_x_9293:
[----:B------:R-:W-:Y:S01]  /*eb60*/  ISETP.NE.AND P2, PT, R28, 0x1, PT ;  /* 0x000000011c00780c */ /* 0x000fe20003f45270 */
[----:B------:R-:W-:Y:S01]  /*eb70*/  BSSY.RECONVERGENT B1, `(.L_x_9298) ;  /* 0x000004c000017945 */ /* 0x000fe20003800200 */
[----:B------:R-:W-:Y:S02]  /*eb80*/  I2FP.F32.U32 R29, R29 ;  /* 0x0000001d001d7245 */ /* 0x000fe40000201000 */
[C---:B------:R-:W-:Y:S02]  /*eb90*/  SHF.L.U32 R24, R25.reuse, 0x10, RZ ;  /* 0x0000001019187819 */ /* 0x040fe400000006ff */
[----:B------:R-:W-:Y:S01]  /*eba0*/  PRMT R51, R25, 0x7632, R51 ;  /* 0x0000763219337816 */ /* 0x000fe20000000033 */
[----:B------:R-:W-:Y:S01]  /*ebb0*/  FFMA.FTZ R29, R29, R92, 1.1641532182693481445e-10 ;  /* 0x2f0000001d1d7423 */ /* 0x000fe2000001005c */
[----:B------:R-:W-:Y:S01]  /*ebc0*/  MOV R25, R82 ;  /* 0x0000005200197202 */ /* 0x000fe20000000f00 */
[----:B------:R-:W-:-:S03]  /*ebd0*/  FMUL.FTZ R24, R24, R93 ;  /* 0x0000005d18187220 */ /* 0x000fc60000410000 */
[----:B------:R-:W-:Y:S01]  /*ebe0*/  FSETP.LE.FTZ.AND P1, PT, R29, R90, PT ;  /* 0x0000005a1d00720b */ /* 0x000fe20003f33000 */
[----:B------:R-:W-:Y:S02]  /*ebf0*/  IMAD.MOV.U32 R29, RZ, RZ, 0x2 ;  /* 0x00000002ff1d7424 */ /* 0x000fe400078e00ff */
        /* <DEDUP_REMOVED lines=10> */
.L_x_9300:
        /* <DEDUP_REMOVED lines=13> */
.L_x_9302:
[----:B------:R-:W-:Y:S05]  /*ed70*/  BSYNC.RECONVERGENT B2 ;  /* 0x0000000000027941 */ /* 0x000fea0003800200 */
.L_x_9301:
        /* <DEDUP_REMOVED lines=43> */
.L_x_9299:
[----:B------:R-:W-:Y:S05]  /*f030*/  BSYNC.RECONVERGENT B1 ;  /* 0x0000000000017941 */ /* 0x000fea0003800200 */
.L_x_9298:
        /* <DEDUP_REMOVED lines=19> */
.L_x_9305:
        /* <DEDUP_REMOVED lines=13> */
.L_x_9307:
[----:B------:R-:W-:Y:S05]  /*f240*/  BSYNC.RECONVERGENT B2 ;  /* 0x0000000000027941 */ /* 0x000fea0003800200 */
.L_x_9306:
        /* <DEDUP_REMOVED lines=43> */
.L_x_9304:
[----:B------:R-:W-:Y:S05]  /*f500*/  BSYNC.RECONVERGENT B1 ;  /* 0x0000000000017941 */ /* 0x000fea0003800200 */
.L_x_9303:
[----:B------:R-:W-:Y:S01]  /*f510*/  ISETP.NE.AND P4, PT, R28, 0x1, PT ;  /* 0x000000011c00780c */ /* 0x000fe20003f85270 */
[----:B------:R-:W-:Y:S01]  /*f520*/  BSSY.RECONVERGENT B1, `(.L_x_9308) ;  /* 0x000004c000017945 */ /* 0x000fe20003800200 */
[----:B------:R-:W-:Y:S01]  /*f530*/  I2FP.F32.U32 R25, R25 ;  /* 0x0000001900197245 */ /* 0x000fe20000201000 */
[----:B------:R-:W-:Y:S01]  /*f540*/  IMAD.MOV.U32 R29, RZ, RZ, 0x2 ;  /* 0x00000002ff1d7424 */ /* 0x000fe200078e00ff */
[C---:B------:R-:W-:Y:S02]  /*f550*/  SHF.L.U32 R24, R26.reuse, 0x10, RZ ;  /* 0x000000101a187819 */ /* 0x040fe400000006ff */
[----:B------:R-:W-:Y:S01]  /*f560*/  PRMT R26, R26, 0x7632, R26 ;  /* 0x000076321a1a7816 */ /* 0x000fe2000000001a */
        /* <DEDUP_REMOVED lines=14> */
.L_x_9310:
        /* <DEDUP_REMOVED lines=13> */
.L_x_9312:
[----:B------:R-:W-:Y:S05]  /*f720*/  BSYNC.RECONVERGENT B2 ;  /* 0x0000000000027941 */ /* 0x000fea0003800200 */
.L_x_9311:
        /* <DEDUP_REMOVED lines=43> */
.L_x_9309:
[----:B------:R-:W-:Y:S05]  /*f9e0*/  BSYNC.RECONVERGENT B1 ;  /* 0x0000000000017941 */ /* 0x000fea0003800200 */
.L_x_9308:
        /* <DEDUP_REMOVED lines=19> */
.L_x_9315:
        /* <DEDUP_REMOVED lines=13> */
.L_x_9317:
[----:B------:R-:W-:Y:S05]  /*fbf0*/  BSYNC.RECONVERGENT B2 ;  /* 0x0000000000027941 */ /* 0x000fea0003800200 */
.L_x_9316:
        /* <DEDUP_REMOVED lines=43> */
.L_x_9314:
[----:B------:R-:W-:Y:S05]  /*feb0*/  BSYNC.RECONVERGENT B1 ;  /* 0x0000000000017941 */ /* 0x000fea0003800200 */
.L_x_9313:
        /* <DEDUP_REMOVED lines=20> */
.L_x_9320:
        /* <DEDUP_REMOVED lines=15> */
.L_x_9322:
[----:B------:R-:W-:Y:S05]  /*100f0*/  BSYNC.RECONVERGENT B2 ;  /* 0x0000000000027941 */ /* 0x000fea0003800200 */
.L_x_9321:
        /* <DEDUP_REMOVED lines=43> */
.L_x_9319:
[----:B------:R-:W-:Y:S05]  /*103b0*/  BSYNC.RECONVERGENT B1 ;  /* 0x0000000000017941 */ /* 0x000fea0003800200 */
.L_x_9318:
        /* <DEDUP_REMOVED lines=16> */
.L_x_9282:
        /* <DEDUP_REMOVED lines=13> */
[----:B------:R-:W-:Y:S01]  /*10590*/  ISETP.NE.AND P6, PT, R96, RZ, PT ;  /* 0x000000ff6000720c */ /* 0x000fe20003fc5270 */
[----:B------:R0:W-:Y:S01]  /*105a0*/  STG.E.128 desc[UR8][R94.64+0x10], R28 ;  /* 0x0000101c5e007986 */ /* 0x0001e2000c101d08 */
[----:B------:R-:W-:Y:S01]  /*105b0*/  LOP3.LUT R26, R26, R90, R27, 0xfe, !PT ;  /* 0x0000005a1a1a7212 */ /* 0x000fe200078efe1b */
[----:B------:R-:W-:Y:S01]  /*105c0*/  FADD.FTZ R24, R25, R40 ;  /* 0x0000002819187221 */ /* 0x000fe20000010000 */
[----:B------:R-:W-:Y:S01]  /*105d0*/  LOP3.LUT R92, R92, R93, R91, 0xfe, !PT ;  /* 0x0000005d5c5c7212 */ /* 0x000fe200078efe5b */
[----:B------:R-:W-:Y:S01]  /*105e0*/  UMOV UR4, 0xffffffff ;  /* 0xffffffff00047882 */ /* 0x000fe20000000000 */
[----:B------:R-:W-:Y:S01]  /*105f0*/  SEL R27, RZ, 0x1, !P3 ;  /* 0x00000001ff1b7807 */ /* 0x000fe20005800000 */
[----:B------:R-:W-:Y:S01]  /*10600*/  FADD.FTZ R25, R24, R41 ;  /* 0x0000002918197221 */ /* 0x000fe20000010000 */
[----:B------:R-:W-:-:S02]  /*10610*/  SEL R91, RZ, 0x1, !P6 ;  /* 0x00000001ff5b7807 */ /* 0x000fc40007000000 */
        /* <DEDUP_REMOVED lines=92> */
.L_x_9336:
        /* <DEDUP_REMOVED lines=40> */
[----:B------:R-:W-:Y:S01]  /*10e60*/  IMAD.WIDE.U32 R40, R97, 0x10, R24 ;  /* 0x0000001061287825 */ /* 0x000fe200078e0018 */
[----:B------:R-:W0:Y:S03]  /*10e70*/  @!P0 LDC.64 R46, c[0x0][0x3c0] ;  /* 0x0000f000ff2e8b82 */ /* 0x000e260000000a00 */
[----:B------:R-:W-:Y:S01]  /*10e80*/  FADD.FTZ R106, -R93, R35 ;  /* 0x000000235d6a7221 */ /* 0x000fe20000010100 */
[----:B------:R-:W-:Y:S01]  /*10e90*/  FFMA.FTZ R30, R94, R20, R3 ;  /* 0x000000145e1e7223 */ /* 0x000fe20000010003 */
[----:B------:R-:W-:Y:S01]  /*10ea0*/  IMAD.WIDE.U32 R42, R99, 0x10, R24 ;  /* 0x00000010632a7825 */ /* 0x000fe200078e0018 */
[----:B------:R-:W-:-:S03]  /*10eb0*/  F2FP.BF16.F32.PACK_AB R24, R29, R44 ;  /* 0x0000002c1d18723e */ /* 0x000fc600000010ff */
[C---:B------:R-:W-:Y:S01]  /*10ec0*/  FMUL.FTZ R29, R91.reuse, R90 ;  /* 0x0000005a5b1d7220 */ /* 0x040fe20000410000 */
[C---:B------:R-:W-:Y:S01]  /*10ed0*/  FMUL.FTZ R90, R91.reuse, R28 ;  /* 0x0000001c5b5a7220 */ /* 0x040fe20000410000 */
[----:B------:R-:W-:Y:S01]  /*10ee0*/  FFMA.FTZ R35, R96, R68, R67 ;  /* 0x0000004460237223 */ /* 0x000fe20000010043 */
[----:B------:R-:W1:Y:S01]  /*10ef0*/  @!P0 LDC.64 R44, c[0x0][0x3c8] ;  /* 0x0000f200ff2c8b82 */ /* 0x000e620000000a00 */
[C---:B------:R-:W-:Y:S01]  /*10f00*/  FMUL.FTZ R112, R91.reuse, R112 ;  /* 0x000000705b707220 */ /* 0x040fe20000410000 */
[C---:B------:R-:W-:Y:S01]  /*10f10*/  FMUL.FTZ R114, R91.reuse, R114 ;  /* 0x000000725b727220 */ /* 0x040fe20000410000 */
[----:B------:R-:W-:Y:S01]  /*10f20*/  FMUL.FTZ R36, R91, R36 ;  /* 0x000000245b247220 */ /* 0x000fe20000410000 */
[----:B------:R-:W-:Y:S01]  /*10f30*/  FFMA.FTZ R37, R37, R17, R6 ;  /* 0x0000001125257223 */ /* 0x000fe20000010006 */
[----:B------:R-:W-:Y:S01]  /*10f40*/  FFMA.FTZ R90, R90, R58, R57 ;  /* 0x0000003a5a5a7223 */ /* 0x000fe20000010039 */
[----:B------:R-:W-:Y:S01]  /*10f50*/  FFMA.FTZ R26, R112, R52, R11 ;  /* 0x00000034701a7223 */ /* 0x000fe2000001000b */
[----:B------:R-:W-:Y:S01]  /*10f60*/  FFMA.FTZ R33, R114, R76, R75 ;  /* 0x0000004c72217223 */ /* 0x000fe2000001004b */
[----:B------:R-:W-:Y:S01]  /*10f70*/  F2FP.BF16.F32.PACK_AB R30, R35, R30 ;  /* 0x0000001e231e723e */ /* 0x000fe200000010ff */
[C---:B------:R-:W-:Y:S01]  /*10f80*/  FMUL.FTZ R110, R91.reuse, R110 ;  /* 0x0000006e5b6e7220 */ /* 0x040fe20000410000 */
[----:B------:R-:W-:Y:S01]  /*10f90*/  FFMA.FTZ R28, R36, R22, R5 ;  /* 0x00000016241c7223 */ /* 0x000fe20000010005 */
[----:B------:R-:W-:Y:S01]  /*10fa0*/  F2FP.BF16.F32.PACK_AB R35, R90, R37 ;  /* 0x000000255a23723e */ /* 0x000fe200000010ff */
[----:B------:R-:W-:Y:S01]  /*10fb0*/  FMUL.FTZ R86, R91, R86 ;  /* 0x000000565b567220 */ /* 0x000fe20000410000 */
[----:B------:R-:W2:Y:S01]  /*10fc0*/  LDC.64 R36, c[0x0][0x380] ;  /* 0x0000e000ff247b82 */ /* 0x000ea20000000a00 */
[----:B------:R-:W-:Y:S01]  /*10fd0*/  FFMA.FTZ R110, R110, R78, R77 ;  /* 0x0000004e6e6e7223 */ /* 0x000fe2000001004d */
[----:B------:R-:W-:Y:S01]  /*10fe0*/  F2FP.BF16.F32.PACK_AB R26, R33, R26 ;  /* 0x0000001a211a723e */ /* 0x000fe200000010ff */
[----:B------:R-:W-:Y:S01]  /*10ff0*/  FFMA.FTZ R33, R86, R72, R71 ;  /* 0x0000004856217223 */ /* 0x000fe20000010047 */
[C---:B------:R-:W-:Y:S01]  /*11000*/  FADD.FTZ R104, -R93.reuse, R34 ;  /* 0x000000225d687221 */ /* 0x040fe20000010100 */
[C---:B------:R-:W-:Y:S01]  /*11010*/  FADD.FTZ R48, -R93.reuse, R48 ;  /* 0x000000305d307221 */ /* 0x040fe20000010100 */
[C---:B------:R-:W-:Y:S01]  /*11020*/  FADD.FTZ R32, -R93.reuse, R49 ;  /* 0x000000315d207221 */ /* 0x040fe20000010100 */
[C---:B------:R-:W-:Y:S01]  /*11030*/  FADD.FTZ R50, -R93.reuse, R50 ;  /* 0x000000325d327221 */ /* 0x040fe20000010100 */
[----:B------:R-:W-:Y:S01]  /*11040*/  FADD.FTZ R34, -R93, R51 ;  /* 0x000000335d227221 */ /* 0x000fe20000010100 */
[C---:B------:R-:W-:Y:S01]  /*11050*/  FMUL.FTZ R116, R91.reuse, R116 ;  /* 0x000000745b747220 */ /* 0x040fe20000410000 */
[----:B------:R-:W-:Y:S01]  /*11060*/  F2FP.BF16.F32.PACK_AB R25, R110, R31 ;  /* 0x0000001f6e19723e */ /* 0x000fe200000010ff */
        /* <DEDUP_REMOVED lines=30> */
[----:B------:R0:W-:Y:S01]  /*11250*/  @!P0 STG.E desc[UR8][R44.64], R91 ;  /* 0x0000005b2c008986 */ /* 0x0001e2000c101908 */
[----:B------:R-:W-:Y:S02]  /*11260*/  F2FP.BF16.F32.PACK_AB R32, R49, R32 ;  /* 0x000000203120723e */ /* 0x000fe400000010ff */
[----:B------:R-:W-:Y:S01]  /*11270*/  ISETP.GE.AND P0, PT, R84, R37, PT ;  /* 0x000000255400720c */ /* 0x000fe20003f06270 */
[----:B------:R0:W-:Y:S04]  /*11280*/  STG.E.128 desc[UR8][R38.64], R24 ;  /* 0x0000001826007986 */ /* 0x0001e8000c101d08 */
[----:B------:R0:W-:Y:S04]  /*11290*/  STG.E.128 desc[UR8][R40.64], R28 ;  /* 0x0000001c28007986 */ /* 0x0001e8000c101d08 */
[----:B------:R0:W-:Y:S04]  /*112a0*/  STG.E.128 desc[UR8][R42.64], R32 ;  /* 0x000000202a007986 */ /* 0x0001e8000c101d08 */
[----:B------:R-:W-:Y:S05]  /*112b0*/  @!P0 BRA `(.L_x_9324) ;  /* 0xfffffef800cc8947 */ /* 0x000fea000383ffff */
[----:B------:R-:W-:Y:S05]  /*112c0*/  BSYNC B0 ;  /* 0x0000000000007941 */ /* 0x000fea0003800000 */
.L_x_9077:
[----:B------:R-:W-:Y:S05]  /*112d0*/  EXIT ;  /* 0x000000000000794d */ /* 0x000fea0003800000 */
.L_x_9323:
        /* <DEDUP_REMOVED lines=8> */
.L_x_9326:
[----:B------:R-:W-:Y:S05]  /*11360*/  BSYNC B1 ;  /* 0x0000000000017941 */ /* 0x000fea0003800000 */
.L_x_9325:
        /* <DEDUP_REMOVED lines=9> */
.L_x_9327:
[----:B------:R-:W-:Y:S02]  /*11400*/  IMAD.MOV.U32 R94, RZ, RZ, 0x4 ;  /* 0x00000004ff5e7424 */ /* 0x000fe400078e00ff */
[----:B------:R-:W-:-:S04]  /*11410*/  IMAD.MOV.U32 R24, RZ, RZ, R93 ;  /* 0x000000ffff187224 */ /* 0x000fc800078e005d */
[----:B------:R-:W-:-:S05]  /*11420*/  FADD.FTZ R86, R27, R24 ;  /* 0x000000181b567221 */ /* 0x000fca0000010000 */
[----:B------:R-:W-:-:S07]  /*11430*/  MOV R95, R86 ;  /* 0x00000056005f7202 */ /* 0x000fce0000000f00 */
[----:B------:R-:W-:Y:S05]  /*11440*/  WARPSYNC.COLLECTIVE R92, `(.L_x_9328) ;  /* 0x000000005c087348 */ /* 0x000fea0003c00000 */
[----:B------:R0:W1:Y:S02]  /*11450*/  SHFL.BFLY P1, R93, R95, R94, R101 ;  /* 0x0c00005e5f5d7389 */ /* 0x0000640000020065 */
[----:B01----:R-:W-:Y:S05]  /*11460*/  ENDCOLLECTIVE ;  /* 0x000000000000791b */ /* 0x003fea0003800000 */
.L_x_9328:
[----:B------:R-:W-:Y:S01]  /*11470*/  HFMA2 R94, -RZ, RZ, 0, 4.76837158203125e-07 ;  /* 0x00000008ff5e7431 */ /* 0x000fe200000001ff */
[----:B------:R-:W-:-:S05]  /*11480*/  MOV R25, R93 ;  /* 0x0000005d00197202 */ /* 0x000fca0000000f00 */
[----:B------:R-:W-:-:S04]  /*11490*/  FADD.FTZ R90, R86, R25 ;  /* 0x00000019565a7221 */ /* 0x000fc80000010000 */
[----:B------:R-:W-:-:S07]  /*114a0*/  IMAD.MOV.U32 R95, RZ, RZ, R90 ;  /* 0x000000ffff5f7224 */ /* 0x000fce00078e005a */
[----:B------:R-:W-:Y:S05]  /*114b0*/  WARPSYNC.COLLECTIVE R92, `(.L_x_9329) ;  /* 0x000000005c087348 */ /* 0x000fea0003c00000 */
[----:B------:R0:W1:Y:S02]  /*114c0*/  SHFL.BFLY P1, R93, R95, R94, R101 ;  /* 0x0c00005e5f5d7389 */ /* 0x0000640000020065 */
[----:B01----:R-:W-:Y:S05]  /*114d0*/  ENDCOLLECTIVE ;  /* 0x000000000000791b */ /* 0x003fea0003800000 */
.L_x_9329:
        /* <DEDUP_REMOVED lines=8> */
.L_x_9330:
        /* <DEDUP_REMOVED lines=56> */
.L_x_9331:
[----:B------:R-:W-:Y:S02]  /*118e0*/  IMAD.MOV.U32 R94, RZ, RZ, 0x2 ;  /* 0x00000002ff5e7424 */ /* 0x000fe400078e00ff */
[----:B------:R-:W-:-:S04]  /*118f0*/  IMAD.MOV.U32 R27, RZ, RZ, R93 ;  /* 0x000000ffff1b7224 */ /* 0x000fc800078e005d */
[----:B------:R-:W-:-:S05]  /*11900*/  FADD.FTZ R27, R24, R27 ;  /* 0x0000001b181b7221 */ /* 0x000fca0000010000 */
[----:B------:R-:W-:-:S07]  /*11910*/  MOV R95, R27 ;  /* 0x0000001b005f7202 */ /* 0x000fce0000000f00 */
[----:B------:R-:W-:Y:S05]  /*11920*/  WARPSYNC.COLLECTIVE R92, `(.L_x_9332) ;  /* 0x000000005c087348 */ /* 0x000fea0003c00000 */
[----:B------:R0:W1:Y:S02]  /*11930*/  SHFL.BFLY P1, R93, R95, R94, R101 ;  /* 0x0c00005e5f5d7389 */ /* 0x0000640000020065 */
[----:B01----:R-:W-:Y:S05]  /*11940*/  ENDCOLLECTIVE ;  /* 0x000000000000791b */ /* 0x003fea0003800000 */
.L_x_9332:
[----:B------:R-:W-:Y:S01]  /*11950*/  HFMA2 R94, -RZ, RZ, 0, 2.384185791015625e-07 ;  /* 0x00000004ff5e7431 */ /* 0x000fe200000001ff */
[----:B------:R-:W-:-:S05]  /*11960*/  MOV R26, R93 ;  /* 0x0000005d001a7202 */ /* 0x000fca0000000f00 */
[----:B------:R-:W-:-:S04]  /*11970*/  FADD.FTZ R26, R27, R26 ;  /* 0x0000001a1b1a7221 */ /* 0x000fc80000010000 */
[----:B------:R-:W-:-:S07]  /*11980*/  IMAD.MOV.U32 R95, RZ, RZ, R26 ;  /* 0x000000ffff5f7224 */ /* 0x000fce00078e001a */
[----:B------:R-:W-:Y:S05]  /*11990*/  WARPSYNC.COLLECTIVE R92, `(.L_x_9333) ;  /* 0x000000005c087348 */ /* 0x000fea0003c00000 */
[----:B------:R0:W1:Y:S02]  /*119a0*/  SHFL.BFLY P1, R93, R95, R94, R101 ;  /* 0x0c00005e5f5d7389 */ /* 0x0000640000020065 */
[----:B01----:R-:W-:Y:S05]  /*119b0*/  ENDCOLLECTIVE ;  /* 0x000000000000791b */ /* 0x003fea0003800000 */
.L_x_9333:
[----:B------:R-:W-:Y:S02]  /*119c0*/  IMAD.MOV.U32 R94, RZ, RZ, 0x8 ;  /* 0x00000008ff5e7424 */ /* 0x000fe400078e00ff */
[----:B------:R-:W-:-:S04]  /*119d0*/  IMAD.MOV.U32 R91, RZ, RZ, R93 ;  /* 0x000000ffff5b7224 */ /* 0x000fc800078e005d */
[----:B------:R-:W-:-:S05]  /*119e0*/  FADD.FTZ R91, R26, R91 ;  /* 0x0000005b1a5b7221 */ /* 0x000fca0000010000 */
[----:B------:R-:W-:-:S07]  /*119f0*/  MOV R95, R91 ;  /* 0x0000005b005f7202 */ /* 0x000fce0000000f00 */
[----:B------:R-:W-:Y:S05]  /*11a00*/  WARPSYNC.COLLECTIVE R92, `(.L_x_9334) ;  /* 0x000000005c087348 */ /* 0x000fea0003c00000 */
[----:B------:R0:W1:Y:S02]  /*11a10*/  SHFL.BFLY P1, R93, R95, R94, R101 ;  /* 0x0c00005e5f5d7389 */ /* 0x0000640000020065 */
[----:B01----:R-:W-:Y:S05]  /*11a20*/  ENDCOLLECTIVE ;  /* 0x000000000000791b */ /* 0x003fea0003800000 */
.L_x_9334:
[----:B------:R-:W-:Y:S01]  /*11a30*/  HFMA2 R94, -RZ, RZ, 0, 9.5367431640625e-07 ;  /* 0x00000010ff5e7431 */ /* 0x000fe200000001ff */
[----:B------:R-:W-:-:S05]  /*11a40*/  MOV R86, R93 ;  /* 0x0000005d00567202 */ /* 0x000fca0000000f00 */
[----:B------:R-:W-:-:S04]  /*11a50*/  FADD.FTZ R86, R91, R86 ;  /* 0x000000565b567221 */ /* 0x000fc80000010000 */
[----:B------:R-:W-:-:S07]  /*11a60*/  IMAD.MOV.U32 R95, RZ, RZ, R86 ;  /* 0x000000ffff5f7224 */ /* 0x000fce00078e0056 */
[----:B------:R-:W-:Y:S05]  /*11a70*/  WARPSYNC.COLLECTIVE R92, `(.L_x_9335) ;  /* 0x000000005c087348 */ /* 0x000fea0003c00000 */
[----:B------:R0:W1:Y:S02]  /*11a80*/  SHFL.BFLY P1, R93, R95, R94, R101 ;  /* 0x0c00005e5f5d7389 */ /* 0x0000640000020065 */
[----:B01----:R-:W-:Y:S05]  /*11a90*/  ENDCOLLECTIVE ;  /* 0x000000000000791b */ /* 0x003fea0003800000 */
.L_x_9335:
[----:B------:R-:W-:Y:S05]  /*11aa0*/  BRA `(.L_x_9336) ;  /* 0xfffffff0004c7947 */ /* 0x000fea000383ffff */
.L_x_9337:
        /* <DEDUP_REMOVED lines=13> */
.L_x_28759:


//--------------------- .text._ZN10layer_norm13ln_fwd_kernelINS_13Kernel_traitsI13__nv_bfloat16S2_fS2_fjLj768ELj1ELj4ELj1ELj16ENS_18Kernel_traits_baseILj768ES2_S2_fS2_fjLj128EEEEELb1ELb0ELb1ELb0EEEvNS_9FwdParamsE --------------------------
	.section	.text._ZN10layer_norm13ln_fwd_kernelINS_13Kernel_traitsI13__nv_bfloat16S2_fS2_fjLj768ELj1ELj4ELj1ELj16ENS_18Kernel_traits_baseILj768ES2_S2_fS2_fjLj128EEEEELb1ELb0ELb1ELb0EEEvNS_9FwdParamsE,"ax",@progbits
	.align	128
        .global         _ZN10layer_norm13ln_fwd_kernelINS_13Kernel_traitsI13__nv_bfloat16S2_fS2_fjLj768ELj1ELj4ELj1ELj16ENS_18Kernel_traits_baseILj768ES2_S2_fS2_fjLj128EEEEELb1ELb0ELb1ELb0EEEvNS_9FwdParamsE
        .type           _ZN10layer_norm13ln_fwd_kernelINS_13Kernel_traitsI13__nv_bfloat16S2_fS2_fjLj768ELj1ELj4ELj1ELj16ENS_18Kernel_traits_baseILj768ES2_S2_fS2_fjLj128EEEEELb1ELb0ELb1ELb0EEEvNS_9FwdParamsE,@function
        .size           _ZN10layer_norm13ln_fwd_kernelINS_13Kernel_traitsI13__nv_bfloat16S2_fS2_fjLj768ELj1ELj4ELj1ELj16ENS_18Kernel_traits_baseILj768ES2_S2_fS2_fjLj128EEEEELb1ELb0ELb1ELb0EEEvNS_9FwdParamsE,(.L_x_28760 - _ZN10layer_norm13ln_fwd_kernelINS_13Kernel_traitsI13__nv_bfloat16S2_fS2_fjLj768ELj1ELj4ELj1ELj16ENS_18Kernel_traits_baseILj768ES2_S2_fS2_fjLj128EEEEELb1ELb0ELb1ELb0EEEvNS_9FwdParamsE)
        .other          _ZN10layer_norm13ln_fwd_kernelINS_13Kernel_traitsI13__nv_bfloat16S2_fS2_fjLj768ELj1ELj4ELj1ELj16ENS_18Kernel_traits_baseILj768ES2_S2_fS2_fjLj128EEEEELb1ELb0ELb1ELb0EEEvNS_9FwdParamsE,@"STO_CUDA_ENTRY STV_DEFAULT"
_ZN10layer_norm13ln_fwd_kernelINS_13Kernel_traitsI13__nv_bfloat16S2_fS2_fjLj768ELj1ELj4ELj1ELj16ENS_18Kernel_traits_baseILj768ES2_S2_fS2_fjLj128EEEEELb1ELb0ELb1ELb0EEEvNS_9FwdParamsE:
.text._ZN10layer_norm13ln_fwd_kernelINS_13Kernel_traitsI13__nv_bfloat16S2_fS2_fjLj768ELj1ELj4ELj1ELj16ENS_18Kernel_traits_baseILj768ES2_S2_fS2_fjLj128EEEEELb1ELb0ELb1ELb0EEEvNS_9FwdParamsE:
        /* <DEDUP_REMOVED lines=14> */
[----:B------:R-:W0:Y:S03]  /*00e0*/  @P0 LDC R11, c[0x0][0x460] ;  /* 0x00011800ff0b0b82 */ /* 0x000e260000000800 */
[----:B----4-:R1:W0:Y:S01]  /*00f0*/  @P0 LDG.E.64 R6, desc[UR6][R2.64] ;  /* 0x0000000602060981 */ /* 0x010222000c1e1b00 */
[----:B------:R-:W-:Y:S01]  /*0100*/  UISETP.NE.U32.AND UP0, UPT, UR10, URZ, UPT ;  /* 0x000000ff0a00728c */ /* 0x000fe2000bf05070 */
[----:B------:R-:W-:Y:S03]  /*0110*/  BSSY.RECONVERGENT B0, `(.L_x_9338) ;  /* 0x0000056000007945 */ /* 0x000fe60003800200 */
[----:B------:R-:W3:Y:S01]  /*0120*/  S2UR UR9, SR_CTAID.X ;  /* 0x00000000000979c3 */ /* 0x000ee20000002500 */
[----:B-----5:R-:W-:Y:S01]  /*0130*/  LOP3.LUT R98, R97, 0x1f, RZ, 0xc0, !PT ;  /* 0x0000001f61627812 */ /* 0x020fe200078ec0ff */
[----:B------:R-:W-:Y:S01]  /*0140*/  UISETP.NE.AND.EX UP0, UPT, UR11, URZ, UPT, UP0 ;  /* 0x000000ff0b00728c */ /* 0x000fe2000bf05300 */
[----:B------:R-:W-:-:S03]  /*0150*/  SHF.R.S32.HI R0, RZ, 0x1f, R13 ;  /* 0x0000001fff007819 */ /* 0x000fc6000001140d */
[----:B-1----:R-:W-:Y:S01]  /*0160*/  IMAD.MOV.U32 R3, RZ, RZ, R98 ;  /* 0x000000ffff037224 */ /* 0x002fe200078e0062 */
[----:B------:R-:W-:Y:S01]  /*0170*/  LEA.HI R0, R0, R13, RZ, 0x3 ;  /* 0x0000000d00007211 */ /* 0x000fe200078f18ff */
[----:B------:R-:W1:Y:S01]  /*0180*/  LDC R96, c[0x0][0x360] ;  /* 0x0000d800ff607b82 */ /* 0x000e620000000800 */
[----:B---3--:R-:W-:Y:S02]  /*0190*/  USHF.L.U32 UR8, UR9, 0x2, URZ ;  /* 0x0000000209087899 */ /* 0x008fe400080006ff */
[--C-:B-1----:R-:W-:Y:S01]  /*01a0*/  IMAD R96, R96, UR9, R97.reuse ;  /* 0x0000000960607c24 */ /* 0x102fe2000f8e0261 */
[----:B------:R-:W-:-:S04]  /*01b0*/  SHF.R.U32.HI R97, RZ, 0x5, R97 ;  /* 0x00000005ff617819 */ /* 0x000fc80000011661 */
[----:B------:R-:W-:Y:S02]  /*01c0*/  LOP3.LUT R97, R97, UR8, RZ, 0xfc, !PT ;  /* 0x0000000861617c12 */ /* 0x000fe4000f8efcff */
[----:B--2---:R-:W-:Y:S02]  /*01d0*/  @P0 R2UR UR4, R4 ;  /* 0x00000000040402ca */ /* 0x004fe400000e0000 */
[----:B------:R-:W-:Y:S02]  /*01e0*/  @P0 R2UR UR5, R5 ;  /* 0x00000000050502ca */ /* 0x000fe400000e0000 */
[----:B0-----:R-:W-:Y:S02]  /*01f0*/  @P0 IADD3 R2, P1, PT, R6, R11, RZ ;  /* 0x0000000b06020210 */ /* 0x001fe40007f3e0ff */
[----:B------:R-:W-:-:S03]  /*0200*/  LOP3.LUT R5, R3, 0x1f, RZ, 0x3c, !PT ;  /* 0x0000001f03057812 */ /* 0x000fc600078e3cff */
[----:B------:R-:W-:Y:S01]  /*0210*/  @P0 IMAD.X R9, RZ, RZ, R7, P1 ;  /* 0x000000ffff090224 */ /* 0x000fe200008e0607 */
[----:B------:R-:W-:-:S03]  /*0220*/  LEA.HI.SX32 R0, R0, R5, 0x1d ;  /* 0x0000000500007211 */ /* 0x000fc600078feaff */
[----:B------:R-:W-:Y:S01]  /*0230*/  UIADD3 UR12, UPT, UPT, UR4, -0x61c88647, URZ ;  /* 0x9e3779b9040c7890 */ /* 0x000fe2000fffe0ff */
[--C-:B------:R-:W-:Y:S01]  /*0240*/  SHF.R.U64 R95, R2, 0x2, R9.reuse ;  /* 0x00000002025f7819 */ /* 0x100fe20000001209 */
[----:B------:R-:W-:Y:S01]  /*0250*/  UIADD3 UR10, UPT, UPT, UR5, -0x4498517b, URZ ;  /* 0xbb67ae85050a7890 */ /* 0x000fe2000fffe0ff */
[----:B------:R-:W-:Y:S01]  /*0260*/  SHF.R.U32.HI R94, RZ, 0x2, R9 ;  /* 0x00000002ff5e7819 */ /* 0x000fe20000011609 */
        /* <DEDUP_REMOVED lines=42> */
.L_x_9339:
        /* <DEDUP_REMOVED lines=22> */
.L_x_9340:
[----:B------:R-:W-:Y:S05]  /*0670*/  BSYNC.RECONVERGENT B0 ;  /* 0x0000000000007941 */ /* 0x000fea0003800200 */
.L_x_9338:
        /* <DEDUP_REMOVED lines=8> */
[----:B------:R-:W-:Y:S02]  /*0700*/  LOP3.LUT R3, R94, UR4, R3, 0x96, !PT ;  /* 0x000000045e037c12 */ /* 0x000fe4000f8e9603 */
[----:B-----5:R-:W-:Y:S01]  /*0710*/  PRMT R93, R42, 0x7632, R93 ;  /* 0x000076322a5d7816 */ /* 0x020fe2000000005d */
[----:B------:R-:W-:Y:S01]  /*0720*/  IMAD R8, R95, -0x2daee0ad, RZ ;  /* 0xd2511f535f087824 */ /* 0x000fe200078e02ff */
[----:B------:R-:W-:Y:S01]  /*0730*/  LOP3.LUT R4, R4, UR5, RZ, 0x3c, !PT ;  /* 0x0000000504047c12 */ /* 0x000fe2000f8e3cff */
[----:B------:R-:W-:Y:S01]  /*0740*/  IMAD.HI.U32 R7, R3, -0x2daee0ad, RZ ;  /* 0xd2511f5303077827 */ /* 0x000fe200078e00ff */
[----:B------:R-:W-:-:S02]  /*0750*/  PRMT R92, R38, 0x7632, R92 ;  /* 0x00007632265c7816 */ /* 0x000fc4000000005c */
[----:B------:R-:W-:Y:S01]  /*0760*/  PRMT R11, R34, 0x7632, R11 ;  /* 0x00007632220b7816 */ /* 0x000fe2000000000b */
[----:B------:R-:W-:Y:S01]  /*0770*/  IMAD R6, R96, -0x326172a9, RZ ;  /* 0xcd9e8d5760067824 */ /* 0x000fe200078e02ff */
[----:B------:R-:W-:Y:S01]  /*0780*/  LOP3.LUT R7, R8, UR10, R7, 0x96, !PT ;  /* 0x0000000a08077c12 */ /* 0x000fe2000f8e9607 */
[----:B------:R-:W-:Y:S01]  /*0790*/  IMAD.HI.U32 R5, R4, -0x326172a9, RZ ;  /* 0xcd9e8d5704057827 */ /* 0x000fe200078e00ff */
[----:B------:R-:W-:Y:S01]  /*07a0*/  PRMT R12, R30, 0x7632, R12 ;  /* 0x000076321e0c7816 */ /* 0x000fe2000000000c */
        /* <DEDUP_REMOVED lines=14> */
[----:B------:R-:W-:Y:S01]  /*0890*/  IMAD.HI.U32 R5, R3, -0x2daee0ad, RZ ;  /* 0xd2511f5303057827 */ /* 0x000fe200078e00ff */
[----:B------:R-:W-:Y:S02]  /*08a0*/  PRMT R18, R23, 0x7632, R18 ;  /* 0x0000763217127816 */ /* 0x000fe40000000012 */
[----:B------:R-:W-:Y:S01]  /*08b0*/  PRMT R19, R26, 0x7632, R19 ;  /* 0x000076321a137816 */ /* 0x000fe20000000013 */
[----:B------:R-:W-:Y:S01]  /*08c0*/  IMAD R7, R7, -0x326172a9, RZ ;  /* 0xcd9e8d5707077824 */ /* 0x000fe200078e02ff */
[----:B------:R-:W-:Y:S01]  /*08d0*/  LOP3.LUT R5, R8, UR15, R5, 0x96, !PT ;  /* 0x0000000f08057c12 */ /* 0x000fe2000f8e9605 */
[----:B------:R-:W-:Y:S01]  /*08e0*/  IMAD.HI.U32 R4, R6, -0x326172a9, RZ ;  /* 0xcd9e8d5706047827 */ /* 0x000fe200078e00ff */
[----:B------:R-:W-:-:S02]  /*08f0*/  PRMT R76, R22, 0x7632, R76 ;  /* 0x00007632164c7816 */ /* 0x000fc4000000004c */
        /* <DEDUP_REMOVED lines=11> */
[----:B------:R-:W-:Y:S01]  /*09b0*/  MOV R81, RZ ;  /* 0x000000ff00517202 */ /* 0x000fe20000000f00 */
        /* <DEDUP_REMOVED lines=26> */
[----:B------:R-:W-:Y:S01]  /*0b60*/  LOP3.LUT R82, R8, UR9, R3, 0x96, !PT ;  /* 0x0000000908527c12 */ /* 0x000fe2000f8e9603 */
[----:B------:R-:W4:Y:S01]  /*0b70*/  LDCU.64 UR8, c[0x0][0x408] ;  /* 0x00008100ff0877ac */ /* 0x000f220008000a00 */
[----:B------:R-:W-:Y:S01]  /*0b80*/  PRMT R8, R36, 0x7632, R8 ;  /* 0x0000763224087816 */ /* 0x000fe20000000008 */
[----:B------:R-:W-:Y:S01]  /*0b90*/  IMAD R3, R4, -0x2daee0ad, RZ ;  /* 0xd2511f5304037824 */ /* 0x000fe200078e02ff */
[----:B------:R-:W-:Y:S01]  /*0ba0*/  LOP3.LUT R84, R10, UR23, R5, 0x96, !PT ;  /* 0x000000170a547c12 */ /* 0x000fe2000f8e9605 */
[----:B------:R-:W-:Y:S01]  /*0bb0*/  IMAD.HI.U32 R4, R82, -0x2daee0ad, RZ ;  /* 0xd2511f5352047827 */ /* 0x000fe200078e00ff */
[----:B------:R-:W-:-:S03]  /*0bc0*/  PRMT R10, R31, 0x7632, R10 ;  /* 0x000076321f0a7816 */ /* 0x000fc6000000000a */
[----:B------:R-:W-:Y:S01]  /*0bd0*/  IMAD R6, R6, -0x326172a9, RZ ;  /* 0xcd9e8d5706067824 */ /* 0x000fe200078e02ff */
[----:B------:R-:W-:Y:S01]  /*0be0*/  LOP3.LUT R4, R3, UR25, R4, 0x96, !PT ;  /* 0x0000001903047c12 */ /* 0x000fe2000f8e9604 */
[----:B------:R-:W-:-:S04]  /*0bf0*/  IMAD.HI.U32 R5, R84, -0x326172a9, RZ ;  /* 0xcd9e8d5754057827 */ /* 0x000fc800078e00ff */
[----:B------:R-:W-:Y:S01]  /*0c00*/  IMAD R82, R82, -0x2daee0ad, RZ ;  /* 0xd2511f5352527824 */ /* 0x000fe200078e02ff */
[--C-:B------:R-:W-:Y:S01]  /*0c10*/  LOP3.LUT R3, R6, UR24, R5.reuse, 0x96, !PT ;  /* 0x0000001806037c12 */ /* 0x100fe2000f8e9605 */
[----:B------:R-:W-:Y:S01]  /*0c20*/  IMAD R84, R84, -0x326172a9, RZ ;  /* 0xcd9e8d5754547824 */ /* 0x000fe200078e02ff */
[----:B------:R-:W-:Y:S02]  /*0c30*/  PRMT R5, R41, 0x7632, R5 ;  /* 0x0000763229057816 */ /* 0x000fe40000000005 */
[----:B01234-:R-:W-:-:S07]  /*0c40*/  PRMT R6, R37, 0x7632, R6 ;  /* 0x0000763225067816 */ /* 0x01ffce0000000006 */
.L_x_9698:
[----:B------:R-:W0:Y:S08]  /*0c50*/  LDC.64 R72, c[0x0][0x3f0] ;  /* 0x0000fc00ff487b82 */ /* 0x000e300000000a00 */
[----:B------:R-:W1:Y:S01]  /*0c60*/  LDC R100, c[0x0][0x388] ;  /* 0x0000e200ff647b82 */ /* 0x000e620000000800 */
[----:B0-----:R-:W-:-:S07]  /*0c70*/  IMAD.WIDE R102, R97, 0x4, R72 ;  /* 0x0000000461667825 */ /* 0x001fce00078e0248 */
[----:B------:R-:W0:Y:S01]  /*0c80*/  LDC.64 R72, c[0x0][0x3f8] ;  /* 0x0000fe00ff487b82 */ /* 0x000e220000000a00 */
[----:B------:R-:W2:Y:S01]  /*0c90*/  LDG.E R74, desc[UR6][R102.64] ;  /* 0x00000006664a7981 */ /* 0x000ea2000c1e1900 */
[----:B-1----:R-:W-:Y:S01]  /*0ca0*/  IMAD R99, R97, R100, RZ ;  /* 0x0000006461637224 */ /* 0x002fe200078e02ff */
[----:B------:R-:W-:-:S04]  /*0cb0*/  ISETP.GE.U32.AND P0, PT, R0, 0x20, PT ;  /* 0x000000200000780c */ /* 0x000fc80003f06070 */
[----:B------:R-:W-:-:S04]  /*0cc0*/  SHF.R.S32.HI R104, RZ, 0x1f, R99 ;  /* 0x0000001fff687819 */ /* 0x000fc80000011463 */
[----:B------:R-:W-:Y:S01]  /*0cd0*/  LEA.HI R99, R104, R99, RZ, 0x3 ;  /* 0x0000006368637211 */ /* 0x000fe200078f18ff */
[----:B------:R-:W-:Y:S03]  /*0ce0*/  BSSY.RECONVERGENT B1, `(.L_x_9342) ;  /* 0x00005e5000017945 */ /* 0x000fe60003800200 */
[----:B------:R-:W-:Y:S01]  /*0cf0*/  LEA.HI.SX32 R99, R99, R98, 0x1d ;  /* 0x0000006263637211 */ /* 0x000fe200078feaff */
[----:B0-----:R-:W-:-:S05]  /*0d00*/  IMAD.WIDE R72, R97, 0x4, R72 ;  /* 0x0000000461487825 */ /* 0x001fca00078e0248 */
[----:B------:R0:W5:Y:S01]  /*0d10*/  LDG.E R75, desc[UR6][R72.64] ;  /* 0x00000006484b7981 */ /* 0x000162000c1e1900 */
[----:B--2---:R-:W-:-:S13]  /*0d20*/  ISETP.GE.AND P3, PT, R74, 0x1, PT ;  /* 0x000000014a00780c */ /* 0x004fda0003f66270 */
[----:B------:R-:W1:Y:S01]  /*0d30*/  @P3 S2R R105, SR_TID.X ;  /* 0x0000000000693919 */ /* 0x000e620000002100 */
[----:B------:R-:W-:-:S04]  /*0d40*/  @P3 VIADD R101, R74, 0xffffffff ;  /* 0xffffffff4a653836 */ /* 0x000fc80000000000 */
[----:B------:R-:W-:-:S05]  /*0d50*/  @P3 IMAD R101, R101, R100, RZ ;  /* 0x0000006465653224 */ /* 0x000fca00078e02ff */
[----:B------:R-:W-:-:S04]  /*0d60*/  @P3 SHF.R.S32.HI R102, RZ, 0x1f, R101 ;  /* 0x0000001fff663819 */ /* 0x000fc80000011465 */
[----:B0-----:R-:W-:Y:S01]  /*0d70*/  @P3 LEA.HI R73, R102, R101, RZ, 0x3 ;  /* 0x0000006566493211 */ /* 0x001fe200078f18ff */
[----:B------:R-:W-:Y:S01]  /*0d80*/  IMAD.MOV.U32 R101, RZ, RZ, RZ ;  /* 0x000000ffff657224 */ /* 0x000fe200078e00ff */
[----:B-1----:R-:W-:-:S04]  /*0d90*/  @P3 LOP3.LUT R98, R105, 0x1f, RZ, 0xc0, !PT ;  /* 0x0000001f69623812 */ /* 0x002fc800078ec0ff */
[----:B------:R-:W-:Y:S01]  /*0da0*/  @P3 LEA.HI.SX32 R101, R73, R98, 0x1d ;  /* 0x0000006249653211 */ /* 0x000fe200078feaff */
[----:B------:R-:W-:Y:S06]  /*0db0*/  @!P0 BRA `(.L_x_9343) ;  /* 0x0000005c005c8947 */ /* 0x000fec0003800000 */
[----:B------:R-:W-:Y:S04]  /*0dc0*/  BSSY.RECONVERGENT B2, `(.L_x_9344) ;  /* 0x0000005000027945 */ /* 0x000fe80003800200 */
[----:B------:R-:W-:Y:S05]  /*0dd0*/  @!P3 BRA `(.L_x_9345) ;  /* 0x00000000000cb947 */ /* 0x000fea0003800000 */
[----:B------:R-:W0:Y:S02]  /*0de0*/  LDC.64 R44, c[0x0][0x390] ;  /* 0x0000e400ff2c7b82 */ /* 0x000e240000000a00 */
[----:B0-----:R-:W-:-:S06]  /*0df0*/  IMAD.WIDE.U32 R44, R101, 0x10, R44 ;  /* 0x00000010652c7825 */ /* 0x001fcc00078e002c */
[----:B------:R-:W5:Y:S02]  /*0e00*/  LDG.E.128 R44, desc[UR6][R44.64] ;  /* 0x000000062c2c7981 */ /* 0x000f64000c1e1d00 */
.L_x_9345:
[----:B------:R-:W-:Y:S05]  /*0e10*/  BSYNC.RECONVERGENT B2 ;  /* 0x0000000000027941 */ /* 0x000fea0003800200 */
.L_x_9344:
[----:B------:R-:W-:Y:S01]  /*0e20*/  UISETP.NE.U32.AND UP0, UPT, UR10, URZ, UPT ;  /* 0x000000ff0a00728c */ /* 0x000fe2000bf05070 */
[----:B------:R-:W-:Y:S03]  /*0e30*/  BSSY.RECONVERGENT B2, `(.L_x_9346) ;  /* 0x00005b1000027945 */ /* 0x000fe60003800200 */
[----:B------:R-:W-:-:S09]  /*0e40*/  UISETP.NE.AND.EX UP0, UPT, UR11, URZ, UPT, UP0 ;  /* 0x000000ff0b00728c */ /* 0x000fd2000bf05300 */
[----:B------:R-:W-:Y:S05]  /*0e50*/  BRA.U !UP0, `(.L_x_9347) ;  /* 0x0000002d08b47547 */ /* 0x000fea000b800000 */
[----:B------:R-:W0:Y:S02]  /*0e60*/  LDC.64 R72, c[0x0][0x3a0] ;  /* 0x0000e800ff487b82 */ /* 0x000e240000000a00 */
[----:B0-----:R-:W-:-:S05]  /*0e70*/  IMAD.WIDE.U32 R72, R99, 0x20, R72 ;  /* 0x0000002063487825 */ /* 0x001fca00078e0048 */
[----:B------:R0:W5:Y:S04]  /*0e80*/  LDG.E.128 R48, desc[UR6][R72.64] ;  /* 0x0000000648307981 */ /* 0x000168000c1e1d00 */
[----:B------:R0:W5:Y:S01]  /*0e90*/  LDG.E.128 R52, desc[UR6][R72.64+0x10] ;  /* 0x0000100648347981 */ /* 0x000162000c1e1d00 */
[----:B------:R-:W-:Y:S01]  /*0ea0*/  ISETP.GT.AND P1, PT, R74, RZ, PT ;  /* 0x000000ff4a00720c */ /* 0x000fe20003f24270 */
[----:B------:R-:W-:-:S12]  /*0eb0*/  BSSY.RECONVERGENT B3, `(.L_x_9348) ;  /* 0x000005b000037945 */ /* 0x000fd80003800200 */
[----:B------:R-:W-:Y:S01]  /*0ec0*/  @!P1 MOV R104, R82 ;  /* 0x0000005200689202 */ /* 0x000fe20000000f00 */
[----:B------:R-:W-:Y:S01]  /*0ed0*/  @!P1 IMAD.MOV.U32 R102, RZ, RZ, R2 ;  /* 0x000000ffff669224 */ /* 0x000fe200078e0002 */
[----:B0-----:R-:W-:Y:S06]  /*0ee0*/  @!P1 BRA `(.L_x_9349) ;  /* 0x00000004005c9947 */ /* 0x001fec0003800000 */
        /* <DEDUP_REMOVED lines=16> */
.L_x_9352:
        /* <DEDUP_REMOVED lines=13> */
.L_x_9354:
[----:B------:R-:W-:Y:S05]  /*10c0*/  BSYNC.RECONVERGENT B5 ;  /* 0x0000000000057941 */ /* 0x000fea0003800200 */
.L_x_9353:
        /* <DEDUP_REMOVED lines=46> */
.L_x_9351:
[----:B------:R-:W-:Y:S05]  /*13b0*/  BSYNC.RECONVERGENT B4 ;  /* 0x0000000000047941 */ /* 0x000fea0003800200 */
.L_x_9350:
        /* <DEDUP_REMOVED lines=9> */
[----:B------:R-:W-:-:S07]  /*1450*/  FADD.FTZ R48, R48, R73 ;  /* 0x0000004930307221 */ /* 0x000fce0000010000 */
.L_x_9349:
[----:B------:R-:W-:Y:S05]  /*1460*/  BSYNC.RECONVERGENT B3 ;  /* 0x0000000000037941 */ /* 0x000fea0003800200 */
.L_x_9348:
[----:B------:R-:W-:Y:S01]  /*1470*/  BSSY.RECONVERGENT B3, `(.L_x_9355) ;  /* 0x000005c000037945 */ /* 0x000fe20003800200 */
[----:B------:R-:W-:Y:S01]  /*1480*/  @!P1 IMAD.MOV.U32 R106, RZ, RZ, R104 ;  /* 0x000000ffff6a9224 */ /* 0x000fe200078e0068 */
[----:B------:R-:W-:Y:S02]  /*1490*/  @!P1 MOV R2, R102 ;  /* 0x0000006600029202 */ /* 0x000fe40000000f00 */
[----:B------:R-:W-:Y:S05]  /*14a0*/  @!P1 BRA `(.L_x_9356) ;  /* 0x0000000400609947 */ /* 0x000fea0003800000 */
        /* <DEDUP_REMOVED lines=16> */
.L_x_9359:
        /* <DEDUP_REMOVED lines=13> */
.L_x_9361:
[----:B------:R-:W-:Y:S05]  /*1680*/  BSYNC.RECONVERGENT B5 ;  /* 0x0000000000057941 */ /* 0x000fea0003800200 */
.L_x_9360:
        /* <DEDUP_REMOVED lines=46> */
.L_x_9358:
[----:B------:R-:W-:Y:S05]  /*1970*/  BSYNC.RECONVERGENT B4 ;  /* 0x0000000000047941 */ /* 0x000fea0003800200 */
.L_x_9357:
        /* <DEDUP_REMOVED lines=10> */
[----:B------:R-:W-:-:S07]  /*1a20*/  FADD.FTZ R49, R49, R72 ;  /* 0x0000004831317221 */ /* 0x000fce0000010000 */
.L_x_9356:
[----:B------:R-:W-:Y:S05]  /*1a30*/  BSYNC.RECONVERGENT B3 ;  /* 0x0000000000037941 */ /* 0x000fea0003800200 */
.L_x_9355:
[----:B------:R-:W-:Y:S01]  /*1a40*/  BSSY.RECONVERGENT B3, `(.L_x_9362) ;  /* 0x000005c000037945 */ /* 0x000fe20003800200 */
[----:B------:R-:W-:Y:S02]  /*1a50*/  @!P1 IMAD.MOV.U32 R82, RZ, RZ, R106 ;  /* 0x000000ffff529224 */ /* 0x000fe400078e006a */
        /* <DEDUP_REMOVED lines=18> */
.L_x_9366:
        /* <DEDUP_REMOVED lines=13> */
.L_x_9368:
[----:B------:R-:W-:Y:S05]  /*1c50*/  BSYNC.RECONVERGENT B5 ;  /* 0x0000000000057941 */ /* 0x000fea0003800200 */
.L_x_9367:
        /* <DEDUP_REMOVED lines=47> */
.L_x_9365:
[----:B------:R-:W-:Y:S05]  /*1f50*/  BSYNC.RECONVERGENT B4 ;  /* 0x0000000000047941 */ /* 0x000fea0003800200 */
.L_x_9364:
        /* <DEDUP_REMOVED lines=9> */
[----:B------:R-:W-:-:S07]  /*1ff0*/  FADD.FTZ R50, R50, R73 ;  /* 0x0000004932327221 */ /* 0x000fce0000010000 */
.L_x_9363:
[----:B------:R-:W-:Y:S05]  /*2000*/  BSYNC.RECONVERGENT B3 ;  /* 0x0000000000037941 */ /* 0x000fea0003800200 */
.L_x_9362:
        /* <DEDUP_REMOVED lines=20> */
.L_x_9373:
        /* <DEDUP_REMOVED lines=13> */
.L_x_9375:
[----:B------:R-:W-:Y:S05]  /*2220*/  BSYNC.RECONVERGENT B5 ;  /* 0x0000000000057941 */ /* 0x000fea0003800200 */
.L_x_9374:
        /* <DEDUP_REMOVED lines=47> */
.L_x_9372:
[----:B------:R-:W-:Y:S05]  /*2520*/  BSYNC.RECONVERGENT B4 ;  /* 0x0000000000047941 */ /* 0x000fea0003800200 */
.L_x_9371:
        /* <DEDUP_REMOVED lines=11> */
.L_x_9370:
[----:B------:R-:W-:Y:S05]  /*25e0*/  BSYNC.RECONVERGENT B3 ;  /* 0x0000000000037941 */ /* 0x000fea0003800200 */
.L_x_9369:
        /* <DEDUP_REMOVED lines=20> */
.L_x_9380:
        /* <DEDUP_REMOVED lines=13> */
.L_x_9382:
[----:B------:R-:W-:Y:S05]  /*2800*/  BSYNC.RECONVERGENT B5 ;  /* 0x0000000000057941 */ /* 0x000fea0003800200 */
.L_x_9381:
        /* <DEDUP_REMOVED lines=47> */
.L_x_9379:
[----:B------:R-:W-:Y:S05]  /*2b00*/  BSYNC.RECONVERGENT B4 ;  /* 0x0000000000047941 */ /* 0x000fea0003800200 */
.L_x_9378:
        /* <DEDUP_REMOVED lines=10> */
.L_x_9377:
[----:B------:R-:W-:Y:S05]  /*2bb0*/  BSYNC.RECONVERGENT B3 ;  /* 0x0000000000037941 */ /* 0x000fea0003800200 */
.L_x_9376:
        /* <DEDUP_REMOVED lines=20> */
.L_x_9387:
        /* <DEDUP_REMOVED lines=13> */
.L_x_9389:
[----:B------:R-:W-:Y:S05]  /*2dd0*/  BSYNC.RECONVERGENT B5 ;  /* 0x0000000000057941 */ /* 0x000fea0003800200 */
.L_x_9388:
        /* <DEDUP_REMOVED lines=47> */
.L_x_9386:
[----:B------:R-:W-:Y:S05]  /*30d0*/  BSYNC.RECONVERGENT B4 ;  /* 0x0000000000047941 */ /* 0x000fea0003800200 */
.L_x_9385:
        /* <DEDUP_REMOVED lines=11> */
.L_x_9384:
[----:B------:R-:W-:Y:S05]  /*3190*/  BSYNC.RECONVERGENT B3 ;  /* 0x0000000000037941 */ /* 0x000fea0003800200 */
.L_x_9383:
        /* <DEDUP_REMOVED lines=20> */
.L_x_9394:
        /* <DEDUP_REMOVED lines=13> */
.L_x_9396:
[----:B------:R-:W-:Y:S05]  /*33b0*/  BSYNC.RECONVERGENT B5 ;  /* 0x0000000000057941 */ /* 0x000fea0003800200 */
.L_x_9395:
        /* <DEDUP_REMOVED lines=47> */
.L_x_9393:
[----:B------:R-:W-:Y:S05]  /*36b0*/  BSYNC.RECONVERGENT B4 ;  /* 0x0000000000047941 */ /* 0x000fea0003800200 */
.L_x_9392:
        /* <DEDUP_REMOVED lines=10> */
.L_x_9391:
[----:B------:R-:W-:Y:S05]  /*3760*/  BSYNC.RECONVERGENT B3 ;  /* 0x0000000000037941 */ /* 0x000fea0003800200 */
.L_x_9390:
        /* <DEDUP_REMOVED lines=19> */
.L_x_9400:
        /* <DEDUP_REMOVED lines=13> */
.L_x_9402:
[----:B------:R-:W-:Y:S05]  /*3970*/  BSYNC.RECONVERGENT B4 ;  /* 0x0000000000047941 */ /* 0x000fea0003800200 */
.L_x_9401:
        /* <DEDUP_REMOVED lines=46> */
.L_x_9399:
[----:B------:R-:W-:Y:S05]  /*3c60*/  BSYNC.RECONVERGENT B3 ;  /* 0x0000000000037941 */ /* 0x000fea0003800200 */
.L_x_9398:
        /* <DEDUP_REMOVED lines=10> */
[----:B------:R-:W-:Y:S01]  /*3d10*/  FADD.FTZ R55, R55, R82 ;  /* 0x0000005237377221 */ /* 0x000fe20000010000 */
[----:B------:R-:W-:Y:S06]  /*3d20*/  BRA `(.L_x_9397) ;  /* 0x0000002c00047947 */ /* 0x000fec0003800000 */
.L_x_9347:
[----:B------:R-:W-:Y:S01]  /*3d30*/  MOV R107, UR4 ;  /* 0x00000004006b7c02 */ /* 0x000fe20008000f00 */
[----:B------:R-:W-:Y:S01]  /*3d40*/  IMAD.U32 R109, RZ, RZ, UR4 ;  /* 0x00000004ff6d7e24 */ /* 0x000fe2000f8e00ff */
[----:B------:R-:W-:Y:S01]  /*3d50*/  BSSY.RECONVERGENT B3, `(.L_x_9403) ;  /* 0x000005c000037945 */ /* 0x000fe20003800200 */
[----:B------:R-:W-:Y:S01]  /*3d60*/  IMAD.MOV.U32 R106, RZ, RZ, R82 ;  /* 0x000000ffff6a7224 */ /* 0x000fe200078e0052 */
[----:B------:R-:W-:Y:S01]  /*3d70*/  MOV R50, R2 ;  /* 0x0000000200327202 */ /* 0x000fe20000000f00 */
[----:B------:R-:W-:Y:S01]  /*3d80*/  IMAD.MOV.U32 R48, RZ, RZ, RZ ;  /* 0x000000ffff307224 */ /* 0x000fe200078e00ff */
[----:B------:R-:W-:Y:S01]  /*3d90*/  IADD3 R109, PT, PT, R109, -0x4ab325aa, RZ ;  /* 0xb54cda566d6d7810 */ /* 0x000fe20007ffe0ff */
        /* <DEDUP_REMOVED lines=18> */
.L_x_9407:
        /* <DEDUP_REMOVED lines=13> */
.L_x_9409:
[----:B------:R-:W-:Y:S05]  /*3f90*/  BSYNC.RECONVERGENT B5 ;  /* 0x0000000000057941 */ /* 0x000fea0003800200 */
.L_x_9408:
        /* <DEDUP_REMOVED lines=45> */
.L_x_9406:
[----:B------:R-:W-:Y:S05]  /*4270*/  BSYNC.RECONVERGENT B4 ;  /* 0x0000000000047941 */ /* 0x000fea0003800200 */
.L_x_9405:
        /* <DEDUP_REMOVED lines=9> */
.L_x_9404:
[----:B------:R-:W-:Y:S05]  /*4310*/  BSYNC.RECONVERGENT B3 ;  /* 0x0000000000037941 */ /* 0x000fea0003800200 */
.L_x_9403:
[----:B------:R-:W-:Y:S01]  /*4320*/  BSSY.RECONVERGENT B3, `(.L_x_9410) ;  /* 0x0000056000037945 */ /* 0x000fe20003800200 */
[----:B------:R-:W-:Y:S01]  /*4330*/  IMAD.MOV.U32 R2, RZ, RZ, R50 ;  /* 0x000000ffff027224 */ /* 0x000fe200078e0032 */
[----:B------:R-:W-:Y:S02]  /*4340*/  MOV R49, RZ ;  /* 0x000000ff00317202 */ /* 0x000fe40000000f00 */
[----:B------:R-:W-:Y:S05]  /*4350*/  @!P3 BRA `(.L_x_9411) ;  /* 0x000000040048b947 */ /* 0x000fea0003800000 */
        /* <DEDUP_REMOVED lines=13> */
.L_x_9414:
        /* <DEDUP_REMOVED lines=13> */
.L_x_9416:
[----:B------:R-:W-:Y:S05]  /*4500*/  BSYNC.RECONVERGENT B5 ;  /* 0x0000000000057941 */ /* 0x000fea0003800200 */
.L_x_9415:
        /* <DEDUP_REMOVED lines=42> */
[----:B------:R-:W-:Y:S01]  /*47b0*/  IMAD.MOV.U32 R2, RZ, RZ, RZ ;  /* 0x000000ffff027224 */ /* 0x000fe200078e00ff */
[----:B------:R-:W-:-:S07]  /*47c0*/  MOV R106, R50 ;  /* 0x00000032006a7202 */ /* 0x000fce0000000f00 */
.L_x_9413:
[----:B------:R-:W-:Y:S05]  /*47d0*/  BSYNC.RECONVERGENT B4 ;  /* 0x0000000000047941 */ /* 0x000fea0003800200 */
.L_x_9412:
        /* <DEDUP_REMOVED lines=10> */
.L_x_9411:
[----:B------:R-:W-:Y:S05]  /*4880*/  BSYNC.RECONVERGENT B3 ;  /* 0x0000000000037941 */ /* 0x000fea0003800200 */
.L_x_9410:
[----:B------:R-:W-:Y:S01]  /*4890*/  BSSY.RECONVERGENT B3, `(.L_x_9417) ;  /* 0x0000056000037945 */ /* 0x000fe20003800200 */
[----:B------:R-:W-:Y:S02]  /*48a0*/  IMAD.MOV.U32 R52, RZ, RZ, R2 ;  /* 0x000000ffff347224 */ /* 0x000fe400078e0002 */
[----:B------:R-:W-:Y:S01]  /*48b0*/  IMAD.MOV.U32 R50, RZ, RZ, RZ ;  /* 0x000000ffff327224 */ /* 0x000fe200078e00ff */
        /* <DEDUP_REMOVED lines=14> */
.L_x_9421:
        /* <DEDUP_REMOVED lines=13> */
.L_x_9423:
[----:B------:R-:W-:Y:S05]  /*4a70*/  BSYNC.RECONVERGENT B5 ;  /* 0x0000000000057941 */ /* 0x000fea0003800200 */
.L_x_9422:
        /* <DEDUP_REMOVED lines=45> */
.L_x_9420:
[----:B------:R-:W-:Y:S05]  /*4d50*/  BSYNC.RECONVERGENT B4 ;  /* 0x0000000000047941 */ /* 0x000fea0003800200 */
.L_x_9419:
        /* <DEDUP_REMOVED lines=9> */
.L_x_9418:
[----:B------:R-:W-:Y:S05]  /*4df0*/  BSYNC.RECONVERGENT B3 ;  /* 0x0000000000037941 */ /* 0x000fea0003800200 */
.L_x_9417:
        /* <DEDUP_REMOVED lines=17> */
.L_x_9428:
        /* <DEDUP_REMOVED lines=13> */
.L_x_9430:
[----:B------:R-:W-:Y:S05]  /*4fe0*/  BSYNC.RECONVERGENT B5 ;  /* 0x0000000000057941 */ /* 0x000fea0003800200 */
.L_x_9429:
        /* <DEDUP_REMOVED lines=43> */
[----:B------:R-:W-:Y:S01]  /*52a0*/  IMAD.MOV.U32 R2, RZ, RZ, RZ ;  /* 0x000000ffff027224 */ /* 0x000fe200078e00ff */
[----:B------:R-:W-:-:S07]  /*52b0*/  MOV R106, R52 ;  /* 0x00000034006a7202 */ /* 0x000fce0000000f00 */
.L_x_9427:
[----:B------:R-:W-:Y:S05]  /*52c0*/  BSYNC.RECONVERGENT B4 ;  /* 0x0000000000047941 */ /* 0x000fea0003800200 */
.L_x_9426:
        /* <DEDUP_REMOVED lines=10> */
.L_x_9425:
[----:B------:R-:W-:Y:S05]  /*5370*/  BSYNC.RECONVERGENT B3 ;  /* 0x0000000000037941 */ /* 0x000fea0003800200 */
.L_x_9424:
        /* <DEDUP_REMOVED lines=17> */
.L_x_9435:
        /* <DEDUP_REMOVED lines=13> */
.L_x_9437:
[----:B------:R-:W-:Y:S05]  /*5560*/  BSYNC.RECONVERGENT B5 ;  /* 0x0000000000057941 */ /* 0x000fea0003800200 */
.L_x_9436:
        /* <DEDUP_REMOVED lines=45> */
.L_x_9434:
[----:B------:R-:W-:Y:S05]  /*5840*/  BSYNC.RECONVERGENT B4 ;  /* 0x0000000000047941 */ /* 0x000fea0003800200 */
.L_x_9433:
        /* <DEDUP_REMOVED lines=9> */
.L_x_9432:
[----:B------:R-:W-:Y:S05]  /*58e0*/  BSYNC.RECONVERGENT B3 ;  /* 0x0000000000037941 */ /* 0x000fea0003800200 */
.L_x_9431:
        /* <DEDUP_REMOVED lines=17> */
.L_x_9442:
        /* <DEDUP_REMOVED lines=13> */
.L_x_9444:
[----:B------:R-:W-:Y:S05]  /*5ad0*/  BSYNC.RECONVERGENT B5 ;  /* 0x0000000000057941 */ /* 0x000fea0003800200 */
.L_x_9443:
        /* <DEDUP_REMOVED lines=45> */
.L_x_9441:
[----:B------:R-:W-:Y:S05]  /*5db0*/  BSYNC.RECONVERGENT B4 ;  /* 0x0000000000047941 */ /* 0x000fea0003800200 */
.L_x_9440:
        /* <DEDUP_REMOVED lines=10> */
.L_x_9439:
[----:B------:R-:W-:Y:S05]  /*5e60*/  BSYNC.RECONVERGENT B3 ;  /* 0x0000000000037941 */ /* 0x000fea0003800200 */
.L_x_9438:
        /* <DEDUP_REMOVED lines=17> */
.L_x_9449:
        /* <DEDUP_REMOVED lines=13> */
.L_x_9451:
[----:B------:R-:W-:Y:S05]  /*6050*/  BSYNC.RECONVERGENT B5 ;  /* 0x0000000000057941 */ /* 0x000fea0003800200 */
.L_x_9450:
        /* <DEDUP_REMOVED lines=45> */
.L_x_9448:
[----:B------:R-:W-:Y:S05]  /*6330*/  BSYNC.RECONVERGENT B4 ;  /* 0x0000000000047941 */ /* 0x000fea0003800200 */
.L_x_9447:
        /* <DEDUP_REMOVED lines=9> */
.L_x_9446:
[----:B------:R-:W-:Y:S05]  /*63d0*/  BSYNC.RECONVERGENT B3 ;  /* 0x0000000000037941 */ /* 0x000fea0003800200 */
.L_x_9445:
        /* <DEDUP_REMOVED lines=16> */
.L_x_9454:
        /* <DEDUP_REMOVED lines=13> */
.L_x_9456:
[----:B------:R-:W-:Y:S05]  /*65b0*/  BSYNC.RECONVERGENT B4 ;  /* 0x0000000000047941 */ /* 0x000fea0003800200 */
.L_x_9455:
        /* <DEDUP_REMOVED lines=45> */
.L_x_9453:
[----:B------:R-:W-:Y:S05]  /*6890*/  BSYNC.RECONVERGENT B3 ;  /* 0x0000000000037941 */ /* 0x000fea0003800200 */
.L_x_9452:
        /* <DEDUP_REMOVED lines=10> */
.L_x_9397:
[----:B------:R-:W-:Y:S05]  /*6940*/  BSYNC.RECONVERGENT B2 ;  /* 0x0000000000027941 */ /* 0x000fea0003800200 */
.L_x_9346:
[----:B------:R-:W0:Y:S01]  /*6950*/  LDC.64 R72, c[0x0][0x3a8] ;  /* 0x0000ea00ff487b82 */ /* 0x000e220000000a00 */
[----:B------:R-:W-:Y:S01]  /*6960*/  BSSY.RECONVERGENT B2, `(.L_x_9457) ;  /* 0x000001a000027945 */ /* 0x000fe20003800200 */
[----:B------:R-:W-:Y:S02]  /*6970*/  IMAD.MOV.U32 R82, RZ, RZ, R106 ;  /* 0x000000ffff527224 */ /* 0x000fe400078e006a */
[----:B0-----:R-:W-:-:S05]  /*6980*/  IMAD.WIDE.U32 R72, R99, 0x20, R72 ;  /* 0x0000002063487825 */ /* 0x001fca00078e0048 */
[----:B-----5:R0:W-:Y:S04]  /*6990*/  STG.E.128 desc[UR6][R72.64], R48 ;  /* 0x0000003048007986 */ /* 0x0201e8000c101d06 */
[----:B------:R0:W-:Y:S01]  /*69a0*/  STG.E.128 desc[UR6][R72.64+0x10], R52 ;  /* 0x0000103448007986 */ /* 0x0001e2000c101d06 */
[----:B------:R-:W-:Y:S05]  /*69b0*/  @!P3 BRA `(.L_x_9458) ;  /* 0x000000000050b947 */ /* 0x000fea0003800000 */
[----:B------:R-:W-:Y:S01]  /*69c0*/  IMAD.U32 R103, R90, 0x10000, RZ ;  /* 0x000100005a677824 */ /* 0x000fe200078e00ff */
[----:B0-----:R-:W0:Y:S01]  /*69d0*/  LDC.64 R72, c[0x0][0x3b0] ;  /* 0x0000ec00ff487b82 */ /* 0x001e220000000a00 */
        /* <DEDUP_REMOVED lines=18> */
.L_x_9458:
[----:B------:R-:W-:Y:S05]  /*6b00*/  BSYNC.RECONVERGENT B2 ;  /* 0x0000000000027941 */ /* 0x000fea0003800200 */
.L_x_9457:
[----:B------:R-:W-:Y:S01]  /*6b10*/  IADD3 R99, PT, PT, R99, 0x20, RZ ;  /* 0x0000002063637810 */ /* 0x000fe20007ffe0ff */
[----:B------:R-:W-:-:S07]  /*6b20*/  VIADD R101, R101, 0x20 ;  /* 0x0000002065657836 */ /* 0x000fce0000000000 */
.L_x_9343:
[----:B------:R-:W-:Y:S05]  /*6b30*/  BSYNC.RECONVERGENT B1 ;  /* 0x0000000000017941 */ /* 0x000fea0003800200 */
.L_x_9342:
        /* <DEDUP_REMOVED lines=8> */
.L_x_9462:
[----:B------:R-:W-:Y:S05]  /*6bc0*/  BSYNC.RECONVERGENT B2 ;  /* 0x0000000000027941 */ /* 0x000fea0003800200 */
.L_x_9461:
[----:B------:R-:W-:Y:S01]  /*6bd0*/  UISETP.NE.U32.AND UP0, UPT, UR10, URZ, UPT ;  /* 0x000000ff0a00728c */ /* 0x000fe2000bf05070 */
[----:B------:R-:W-:Y:S03]  /*6be0*/  BSSY.RECONVERGENT B2, `(.L_x_9463) ;  /* 0x00005b1000027945 */ /* 0x000fe60003800200 */
[----:B------:R-:W-:-:S09]  /*6bf0*/  UISETP.NE.AND.EX UP0, UPT, UR11, URZ, UPT, UP0 ;  /* 0x000000ff0b00728c */ /* 0x000fd2000bf05300 */
[----:B------:R-:W-:Y:S05]  /*6c00*/  BRA.U !UP0, `(.L_x_9464) ;  /* 0x0000002d08b47547 */ /* 0x000fea000b800000 */
[----:B01----:R-:W0:Y:S02]  /*6c10*/  LDC.64 R72, c[0x0][0x3a0] ;  /* 0x0000e800ff487b82 */ /* 0x003e240000000a00 */
[----:B0-----:R-:W-:-:S05]  /*6c20*/  IMAD.WIDE.U32 R72, R99, 0x20, R72 ;  /* 0x0000002063487825 */ /* 0x001fca00078e0048 */
[----:B------:R0:W5:Y:S04]  /*6c30*/  LDG.E.128 R56, desc[UR6][R72.64] ;  /* 0x0000000648387981 */ /* 0x000168000c1e1d00 */
[----:B------:R0:W5:Y:S01]  /*6c40*/  LDG.E.128 R60, desc[UR6][R72.64+0x10] ;  /* 0x00001006483c7981 */ /* 0x000162000c1e1d00 */
[----:B------:R-:W-:Y:S01]  /*6c50*/  ISETP.GT.AND P2, PT, R74, RZ, PT ;  /* 0x000000ff4a00720c */ /* 0x000fe20003f44270 */
[----:B------:R-:W-:-:S12]  /*6c60*/  BSSY.RECONVERGENT B3, `(.L_x_9465) ;  /* 0x000005b000037945 */ /* 0x000fd80003800200 */
[----:B------:R-:W-:Y:S01]  /*6c70*/  @!P2 IMAD.MOV.U32 R104, RZ, RZ, R82 ;  /* 0x000000ffff68a224 */ /* 0x000fe200078e0052 */
[----:B------:R-:W-:Y:S01]  /*6c80*/  @!P2 MOV R102, R2 ;  /* 0x000000020066a202 */ /* 0x000fe20000000f00 */
        /* <DEDUP_REMOVED lines=17> */
.L_x_9469:
        /* <DEDUP_REMOVED lines=13> */
.L_x_9471:
[----:B------:R-:W-:Y:S05]  /*6e70*/  BSYNC.RECONVERGENT B5 ;  /* 0x0000000000057941 */ /* 0x000fea0003800200 */
.L_x_9470:
        /* <DEDUP_REMOVED lines=46> */
.L_x_9468:
[----:B------:R-:W-:Y:S05]  /*7160*/  BSYNC.RECONVERGENT B4 ;  /* 0x0000000000047941 */ /* 0x000fea0003800200 */
.L_x_9467:
        /* <DEDUP_REMOVED lines=10> */
.L_x_9466:
[----:B------:R-:W-:Y:S05]  /*7210*/  BSYNC.RECONVERGENT B3 ;  /* 0x0000000000037941 */ /* 0x000fea0003800200 */
.L_x_9465:
        /* <DEDUP_REMOVED lines=20> */
.L_x_9476:
        /* <DEDUP_REMOVED lines=13> */
.L_x_9478:
[----:B------:R-:W-:Y:S05]  /*7430*/  BSYNC.RECONVERGENT B5 ;  /* 0x0000000000057941 */ /* 0x000fea0003800200 */
.L_x_9477:
        /* <DEDUP_REMOVED lines=46> */
.L_x_9475:
[----:B------:R-:W-:Y:S05]  /*7720*/  BSYNC.RECONVERGENT B4 ;  /* 0x0000000000047941 */ /* 0x000fea0003800200 */
.L_x_9474:
        /* <DEDUP_REMOVED lines=11> */
.L_x_9473:
[----:B------:R-:W-:Y:S05]  /*77e0*/  BSYNC.RECONVERGENT B3 ;  /* 0x0000000000037941 */ /* 0x000fea0003800200 */
.L_x_9472:
[----:B------:R-:W-:Y:S01]  /*77f0*/  BSSY.RECONVERGENT B3, `(.L_x_9479) ;  /* 0x000005c000037945 */ /* 0x000fe20003800200 */
[----:B------:R-:W-:Y:S01]  /*7800*/  @!P2 MOV R82, R106 ;  /* 0x0000006a0052a202 */ /* 0x000fe20000000f00 */
[----:B------:R-:W-:Y:S02]  /*7810*/  @!P2 IMAD.MOV.U32 R72, RZ, RZ, R2 ;  /* 0x000000ffff48a224 */ /* 0x000fe400078e0002 */
        /* <DEDUP_REMOVED lines=17> */
.L_x_9483:
        /* <DEDUP_REMOVED lines=13> */
.L_x_9485:
[----:B------:R-:W-:Y:S05]  /*7a00*/  BSYNC.RECONVERGENT B5 ;  /* 0x0000000000057941 */ /* 0x000fea0003800200 */
.L_x_9484:
        /* <DEDUP_REMOVED lines=45> */
[----:B------:R-:W-:Y:S01]  /*7ce0*/  LOP3.LUT R4, R2, UR25, R73, 0x96, !PT ;  /* 0x0000001902047c12 */ /* 0x000fe2000f8e9649 */
[----:B------:R-:W-:-:S07]  /*7cf0*/  IMAD.MOV.U32 R73, RZ, RZ, R106 ;  /* 0x000000ffff497224 */ /* 0x000fce00078e006a */
.L_x_9482:
[----:B------:R-:W-:Y:S05]  /*7d00*/  BSYNC.RECONVERGENT B4 ;  /* 0x0000000000047941 */ /* 0x000fea0003800200 */
.L_x_9481:
        /* <DEDUP_REMOVED lines=10> */
.L_x_9480:
[----:B------:R-:W-:Y:S05]  /*7db0*/  BSYNC.RECONVERGENT B3 ;  /* 0x0000000000037941 */ /* 0x000fea0003800200 */
.L_x_9479:
        /* <DEDUP_REMOVED lines=20> */
.L_x_9490:
        /* <DEDUP_REMOVED lines=13> */
.L_x_9492:
[----:B------:R-:W-:Y:S05]  /*7fd0*/  BSYNC.RECONVERGENT B5 ;  /* 0x0000000000057941 */ /* 0x000fea0003800200 */
.L_x_9491:
        /* <DEDUP_REMOVED lines=47> */
.L_x_9489:
[----:B------:R-:W-:Y:S05]  /*82d0*/  BSYNC.RECONVERGENT B4 ;  /* 0x0000000000047941 */ /* 0x000fea0003800200 */
.L_x_9488:
        /* <DEDUP_REMOVED lines=11> */
.L_x_9487:
[----:B------:R-:W-:Y:S05]  /*8390*/  BSYNC.RECONVERGENT B3 ;  /* 0x0000000000037941 */ /* 0x000fea0003800200 */
.L_x_9486:
        /* <DEDUP_REMOVED lines=20> */
.L_x_9497:
        /* <DEDUP_REMOVED lines=13> */
.L_x_9499:
[----:B------:R-:W-:Y:S05]  /*85b0*/  BSYNC.RECONVERGENT B5 ;  /* 0x0000000000057941 */ /* 0x000fea0003800200 */
.L_x_9498:
        /* <DEDUP_REMOVED lines=47> */
.L_x_9496:
[----:B------:R-:W-:Y:S05]  /*88b0*/  BSYNC.RECONVERGENT B4 ;  /* 0x0000000000047941 */ /* 0x000fea0003800200 */
.L_x_9495:
        /* <DEDUP_REMOVED lines=10> */
.L_x_9494:
[----:B------:R-:W-:Y:S05]  /*8960*/  BSYNC.RECONVERGENT B3 ;  /* 0x0000000000037941 */ /* 0x000fea0003800200 */
.L_x_9493:
        /* <DEDUP_REMOVED lines=20> */
.L_x_9504:
        /* <DEDUP_REMOVED lines=13> */
.L_x_9506:
[----:B------:R-:W-:Y:S05]  /*8b80*/  BSYNC.RECONVERGENT B5 ;  /* 0x0000000000057941 */ /* 0x000fea0003800200 */
.L_x_9505:
        /* <DEDUP_REMOVED lines=47> */
.L_x_9503:
[----:B------:R-:W-:Y:S05]  /*8e80*/  BSYNC.RECONVERGENT B4 ;  /* 0x0000000000047941 */ /* 0x000fea0003800200 */
.L_x_9502:
        /* <DEDUP_REMOVED lines=11> */
.L_x_9501:
[----:B------:R-:W-:Y:S05]  /*8f40*/  BSYNC.RECONVERGENT B3 ;  /* 0x0000000000037941 */ /* 0x000fea0003800200 */
.L_x_9500:
        /* <DEDUP_REMOVED lines=20> */
.L_x_9511:
        /* <DEDUP_REMOVED lines=13> */
.L_x_9513:
[----:B------:R-:W-:Y:S05]  /*9160*/  BSYNC.RECONVERGENT B5 ;  /* 0x0000000000057941 */ /* 0x000fea0003800200 */
.L_x_9512:
        /* <DEDUP_REMOVED lines=47> */
.L_x_9510:
[----:B------:R-:W-:Y:S05]  /*9460*/  BSYNC.RECONVERGENT B4 ;  /* 0x0000000000047941 */ /* 0x000fea0003800200 */
.L_x_9509:
        /* <DEDUP_REMOVED lines=10> */
.L_x_9508:
[----:B------:R-:W-:Y:S05]  /*9510*/  BSYNC.RECONVERGENT B3 ;  /* 0x0000000000037941 */ /* 0x000fea0003800200 */
.L_x_9507:
        /* <DEDUP_REMOVED lines=19> */
.L_x_9517:
        /* <DEDUP_REMOVED lines=13> */
.L_x_9519:
[----:B------:R-:W-:Y:S05]  /*9720*/  BSYNC.RECONVERGENT B4 ;  /* 0x0000000000047941 */ /* 0x000fea0003800200 */
.L_x_9518:
        /* <DEDUP_REMOVED lines=46> */
.L_x_9516:
[----:B------:R-:W-:Y:S05]  /*9a10*/  BSYNC.RECONVERGENT B3 ;  /* 0x0000000000037941 */ /* 0x000fea0003800200 */
.L_x_9515:
        /* <DEDUP_REMOVED lines=12> */
.L_x_9464:
[----:B------:R-:W-:Y:S01]  /*9ae0*/  IMAD.U32 R107, RZ, RZ, UR4 ;  /* 0x00000004ff6b7e24 */ /* 0x000fe2000f8e00ff */
[----:B------:R-:W-:Y:S01]  /*9af0*/  MOV R109, UR4 ;  /* 0x00000004006d7c02 */ /* 0x000fe20008000f00 */
        /* <DEDUP_REMOVED lines=23> */
.L_x_9524:
        /* <DEDUP_REMOVED lines=13> */
.L_x_9526:
[----:B------:R-:W-:Y:S05]  /*9d40*/  BSYNC.RECONVERGENT B5 ;  /* 0x0000000000057941 */ /* 0x000fea0003800200 */
.L_x_9525:
        /* <DEDUP_REMOVED lines=45> */
.L_x_9523:
[----:B------:R-:W-:Y:S05]  /*a020*/  BSYNC.RECONVERGENT B4 ;  /* 0x0000000000047941 */ /* 0x000fea0003800200 */
.L_x_9522:
        /* <DEDUP_REMOVED lines=9> */
.L_x_9521:
[----:B------:R-:W-:Y:S05]  /*a0c0*/  BSYNC.RECONVERGENT B3 ;  /* 0x0000000000037941 */ /* 0x000fea0003800200 */
.L_x_9520:
[----:B------:R-:W-:Y:S01]  /*a0d0*/  BSSY.RECONVERGENT B3, `(.L_x_9527) ;  /* 0x0000056000037945 */ /* 0x000fe20003800200 */
[----:B------:R-:W-:Y:S01]  /*a0e0*/  MOV R2, R58 ;  /* 0x0000003a00027202 */ /* 0x000fe20000000f00 */
[----:B------:R-:W-:Y:S02]  /*a0f0*/  IMAD.MOV.U32 R57, RZ, RZ, RZ ;  /* 0x000000ffff397224 */ /* 0x000fe400078e00ff */
[----:B------:R-:W-:Y:S05]  /*a100*/  @!P3 BRA `(.L_x_9528) ;  /* 0x000000040048b947 */ /* 0x000fea0003800000 */
        /* <DEDUP_REMOVED lines=13> */
.L_x_9531:
        /* <DEDUP_REMOVED lines=13> */
.L_x_9533:
[----:B------:R-:W-:Y:S05]  /*a2b0*/  BSYNC.RECONVERGENT B5 ;  /* 0x0000000000057941 */ /* 0x000fea0003800200 */
.L_x_9532:
        /* <DEDUP_REMOVED lines=44> */
.L_x_9530:
[----:B------:R-:W-:Y:S05]  /*a580*/  BSYNC.RECONVERGENT B4 ;  /* 0x0000000000047941 */ /* 0x000fea0003800200 */
.L_x_9529:
        /* <DEDUP_REMOVED lines=10> */
.L_x_9528:
[----:B------:R-:W-:Y:S05]  /*a630*/  BSYNC.RECONVERGENT B3 ;  /* 0x0000000000037941 */ /* 0x000fea0003800200 */
.L_x_9527:
        /* <DEDUP_REMOVED lines=17> */
.L_x_9538:
        /* <DEDUP_REMOVED lines=13> */
.L_x_9540:
[----:B------:R-:W-:Y:S05]  /*a820*/  BSYNC.RECONVERGENT B5 ;  /* 0x0000000000057941 */ /* 0x000fea0003800200 */
.L_x_9539:
        /* <DEDUP_REMOVED lines=45> */
.L_x_9537:
[----:B------:R-:W-:Y:S05]  /*ab00*/  BSYNC.RECONVERGENT B4 ;  /* 0x0000000000047941 */ /* 0x000fea0003800200 */
.L_x_9536:
        /* <DEDUP_REMOVED lines=9> */
.L_x_9535:
[----:B------:R-:W-:Y:S05]  /*aba0*/  BSYNC.RECONVERGENT B3 ;  /* 0x0000000000037941 */ /* 0x000fea0003800200 */
.L_x_9534:
[----:B------:R-:W-:Y:S01]  /*abb0*/  BSSY.RECONVERGENT B3, `(.L_x_9541) ;  /* 0x0000057000037945 */ /* 0x000fe20003800200 */
[----:B------:R-:W-:Y:S01]  /*abc0*/  IMAD.MOV.U32 R2, RZ, RZ, R60 ;  /* 0x000000ffff027224 */ /* 0x000fe200078e003c */
[----:B------:R-:W-:Y:S02]  /*abd0*/  MOV R59, RZ ;  /* 0x000000ff003b7202 */ /* 0x000fe40000000f00 */
[----:B------:R-:W-:Y:S05]  /*abe0*/  @!P3 BRA `(.L_x_9542) ;  /* 0x00000004004cb947 */ /* 0x000fea0003800000 */
        /* <DEDUP_REMOVED lines=13> */
.L_x_9545:
[----:B------:R-:W-:Y:S01]  /*acc0*/  VIADD R95, R95, 0x1 ;  /* 0x000000015f5f7836 */ /* 0x000fe20000000000 */
[----:B------:R-:W-:Y:S03]  /*acd0*/  BSSY.RECONVERGENT B5, `(.L_x_9546) ;  /* 0x000000c000057945 */ /* 0x000fe60003800200 */
[C---:B01----:R-:W-:Y:S01]  /*ace0*/  IMAD.WIDE.U32 R72, R95.reuse, -0x2daee0ad, RZ ;  /* 0xd2511f535f487825 */ /* 0x043fe200078e00ff */
        /* <DEDUP_REMOVED lines=10> */
.L_x_9547:
[----:B------:R-:W-:Y:S05]  /*ad90*/  BSYNC.RECONVERGENT B5 ;  /* 0x0000000000057941 */ /* 0x000fea0003800200 */
.L_x_9546:
        /* <DEDUP_REMOVED lines=40> */
[----:B------:R-:W-:Y:S02]  /*b020*/  LOP3.LUT R3, R72, UR24, R63, 0x96, !PT ;  /* 0x0000001848037c12 */ /* 0x000fe4000f8e963f */
[----:B------:R-:W-:Y:S02]  /*b030*/  MOV R84, R62 ;  /* 0x0000003e00547202 */ /* 0x000fe40000000f00 */
[----:B------:R-:W-:Y:S01]  /*b040*/  LOP3.LUT R4, R2, UR25, R61, 0x96, !PT ;  /* 0x0000001902047c12 */ /* 0x000fe2000f8e963d */
[----:B------:R-:W-:Y:S01]  /*b050*/  IMAD.MOV.U32 R2, RZ, RZ, RZ ;  /* 0x000000ffff027224 */ /* 0x000fe200078e00ff */
[----:B------:R-:W-:-:S07]  /*b060*/  MOV R106, R60 ;  /* 0x0000003c006a7202 */ /* 0x000fce0000000f00 */
.L_x_9544:
[----:B------:R-:W-:Y:S05]  /*b070*/  BSYNC.RECONVERGENT B4 ;  /* 0x0000000000047941 */ /* 0x000fea0003800200 */
.L_x_9543:
        /* <DEDUP_REMOVED lines=10> */
.L_x_9542:
[----:B------:R-:W-:Y:S05]  /*b120*/  BSYNC.RECONVERGENT B3 ;  /* 0x0000000000037941 */ /* 0x000fea0003800200 */
.L_x_9541:
        /* <DEDUP_REMOVED lines=17> */
.L_x_9552:
[----:B------:R-:W-:Y:S01]  /*b240*/  IADD3 R95, PT, PT, R95, 0x1, RZ ;  /* 0x000000015f5f7810 */ /* 0x000fe20007ffe0ff */
[----:B------:R-:W-:Y:S03]  /*b250*/  BSSY.RECONVERGENT B5, `(.L_x_9553) ;  /* 0x000000c000057945 */ /* 0x000fe60003800200 */
[C---:B------:R-:W-:Y:S01]  /*b260*/  ISETP.NE.AND P2, PT, R95.reuse, RZ, PT ;  /* 0x000000ff5f00720c */ /* 0x040fe20003f45270 */
[----:B01----:R-:W-:-:S12]  /*b270*/  IMAD.WIDE.U32 R72, R95, -0x2daee0ad, RZ ;  /* 0xd2511f535f487825 */ /* 0x003fd800078e00ff */
        /* <DEDUP_REMOVED lines=9> */
.L_x_9554:
[----:B------:R-:W-:Y:S05]  /*b310*/  BSYNC.RECONVERGENT B5 ;  /* 0x0000000000057941 */ /* 0x000fea0003800200 */
.L_x_9553:
        /* <DEDUP_REMOVED lines=45> */
.L_x_9551:
[----:B------:R-:W-:Y:S05]  /*b5f0*/  BSYNC.RECONVERGENT B4 ;  /* 0x0000000000047941 */ /* 0x000fea0003800200 */
.L_x_9550:
        /* <DEDUP_REMOVED lines=9> */
.L_x_9549:
[----:B------:R-:W-:Y:S05]  /*b690*/  BSYNC.RECONVERGENT B3 ;  /* 0x0000000000037941 */ /* 0x000fea0003800200 */
.L_x_9548:
        /* <DEDUP_REMOVED lines=17> */
.L_x_9559:
        /* <DEDUP_REMOVED lines=13> */
.L_x_9561:
[----:B------:R-:W-:Y:S05]  /*b880*/  BSYNC.RECONVERGENT B5 ;  /* 0x0000000000057941 */ /* 0x000fea0003800200 */
.L_x_9560:
[----:B------:R-:W-:Y:S01]  /*b890*/  IMAD.WIDE.U32 R2, R96, -0x326172a9, RZ ;  /* 0xcd9e8d5760027825 */ /* 0x000fe200078e00ff */
[----:B------:R-:W-:Y:S01]  /*b8a0*/  LOP3.LUT R62, R81, UR5, R103, 0x96, !PT ;  /* 0x00000005513e7c12 */ /* 0x000fe2000f8e9667 */
[----:B------:R-:W-:Y:S02]  /*b8b0*/  UIADD3 UR29, UPT, UPT, UR5, -0x4498517b, URZ ;  /* 0xbb67ae85051d7890 */ /* 0x000fe4000fffe0ff */
[----:B------:R-:W-:Y:S01]  /*b8c0*/  IMAD.MOV.U32 R61, RZ, RZ, R106 ;  /* 0x000000ffff3d7224 */ /* 0x000fe200078e006a */
[----:B0-----:R-:W-:Y:S01]  /*b8d0*/  LOP3.LUT R72, R94, UR4, R3, 0x96, !PT ;  /* 0x000000045e487c12 */ /* 0x001fe2000f8e9603 */
        /* <DEDUP_REMOVED lines=40> */
.L_x_9558:
[----:B------:R-:W-:Y:S05]  /*bb60*/  BSYNC.RECONVERGENT B4 ;  /* 0x0000000000047941 */ /* 0x000fea0003800200 */
.L_x_9557:
[----:B01----:R-:W-:Y:S01]  /*bb70*/  HFMA2 R72, -RZ, RZ, 0.1171875, 0 ;  /* 0x2f800000ff487431 */ /* 0x003fe200000001ff */
        /* <DEDUP_REMOVED lines=9> */
.L_x_9556:
[----:B------:R-:W-:Y:S05]  /*bc10*/  BSYNC.RECONVERGENT B3 ;  /* 0x0000000000037941 */ /* 0x000fea0003800200 */
.L_x_9555:
[----:B------:R-:W-:Y:S01]  /*bc20*/  BSSY.RECONVERGENT B3, `(.L_x_9562) ;  /* 0x0000056000037945 */ /* 0x000fe20003800200 */
[----:B01----:R-:W-:Y:S01]  /*bc30*/  MOV R72, R2 ;  /* 0x0000000200487202 */ /* 0x003fe20000000f00 */
        /* <DEDUP_REMOVED lines=15> */
.L_x_9566:
        /* <DEDUP_REMOVED lines=13> */
.L_x_9568:
[----:B------:R-:W-:Y:S05]  /*be00*/  BSYNC.RECONVERGENT B5 ;  /* 0x0000000000057941 */ /* 0x000fea0003800200 */
.L_x_9567:
        /* <DEDUP_REMOVED lines=45> */
.L_x_9565:
[----:B------:R-:W-:Y:S05]  /*c0e0*/  BSYNC.RECONVERGENT B4 ;  /* 0x0000000000047941 */ /* 0x000fea0003800200 */
.L_x_9564:
        /* <DEDUP_REMOVED lines=9> */
.L_x_9563:
[----:B------:R-:W-:Y:S05]  /*c180*/  BSYNC.RECONVERGENT B3 ;  /* 0x0000000000037941 */ /* 0x000fea0003800200 */
.L_x_9562:
        /* <DEDUP_REMOVED lines=16> */
.L_x_9571:
        /* <DEDUP_REMOVED lines=13> */
.L_x_9573:
[----:B------:R-:W-:Y:S05]  /*c360*/  BSYNC.RECONVERGENT B4 ;  /* 0x0000000000047941 */ /* 0x000fea0003800200 */
.L_x_9572:
        /* <DEDUP_REMOVED lines=45> */
.L_x_9570:
[----:B------:R-:W-:Y:S05]  /*c640*/  BSYNC.RECONVERGENT B3 ;  /* 0x0000000000037941 */ /* 0x000fea0003800200 */
.L_x_9569:
        /* <DEDUP_REMOVED lines=10> */
.L_x_9514:
[----:B------:R-:W-:Y:S05]  /*c6f0*/  BSYNC.RECONVERGENT B2 ;  /* 0x0000000000027941 */ /* 0x000fea0003800200 */
.L_x_9463:
[----:B------:R-:W0:Y:S01]  /*c700*/  LDC.64 R72, c[0x0][0x3a8] ;  /* 0x0000ea00ff487b82 */ /* 0x000e220000000a00 */
[----:B------:R-:W-:Y:S01]  /*c710*/  BSSY.RECONVERGENT B2, `(.L_x_9574) ;  /* 0x000001a000027945 */ /* 0x000fe20003800200 */
[----:B------:R-:W-:Y:S01]  /*c720*/  MOV R82, R106 ;  /* 0x0000006a00527202 */ /* 0x000fe20000000f00 */
[----:B0-----:R-:W-:-:S05]  /*c730*/  IMAD.WIDE.U32 R72, R99, 0x20, R72 ;  /* 0x0000002063487825 */ /* 0x001fca00078e0048 */
[----:B-----5:R0:W-:Y:S04]  /*c740*/  STG.E.128 desc[UR6][R72.64], R56 ;  /* 0x0000003848007986 */ /* 0x0201e8000c101d06 */
[----:B------:R0:W-:Y:S01]  /*c750*/  STG.E.128 desc[UR6][R72.64+0x10], R60 ;  /* 0x0000103c48007986 */ /* 0x0001e2000c101d06 */
[----:B------:R-:W-:Y:S05]  /*c760*/  @!P3 BRA `(.L_x_9575) ;  /* 0x000000000050b947 */ /* 0x000fea0003800000 */
[----:B------:R-:W-:Y:S01]  /*c770*/  IMAD.U32 R103, R90, 0x10000, RZ ;  /* 0x000100005a677824 */ /* 0x000fe200078e00ff */
[----:B0-----:R-:W0:Y:S01]  /*c780*/  LDC.64 R72, c[0x0][0x3b0] ;  /* 0x0000ec00ff487b82 */ /* 0x001e220000000a00 */
        /* <DEDUP_REMOVED lines=18> */
.L_x_9575:
[----:B------:R-:W-:Y:S05]  /*c8b0*/  BSYNC.RECONVERGENT B2 ;  /* 0x0000000000027941 */ /* 0x000fea0003800200 */
.L_x_9574:
[----:B------:R-:W-:Y:S01]  /*c8c0*/  IADD3 R99, PT, PT, R99, 0x20, RZ ;  /* 0x0000002063637810 */ /* 0x000fe20007ffe0ff */
[----:B------:R-:W-:-:S07]  /*c8d0*/  VIADD R101, R101, 0x20 ;  /* 0x0000002065657836 */ /* 0x000fce0000000000 */
.L_x_9460:
[----:B------:R-:W-:Y:S05]  /*c8e0*/  BSYNC.RECONVERGENT B1 ;  /* 0x0000000000017941 */ /* 0x000fea0003800200 */
.L_x_9459:
        /* <DEDUP_REMOVED lines=8> */
.L_x_9579:
[----:B------:R-:W-:Y:S05]  /*c970*/  BSYNC.RECONVERGENT B2 ;  /* 0x0000000000027941 */ /* 0x000fea0003800200 */
.L_x_9578:
        /* <DEDUP_REMOVED lines=29> */
.L_x_9586:
        /* <DEDUP_REMOVED lines=13> */
.L_x_9588:
[----:B------:R-:W-:Y:S05]  /*cc20*/  BSYNC.RECONVERGENT B5 ;  /* 0x0000000000057941 */ /* 0x000fea0003800200 */
.L_x_9587:
        /* <DEDUP_REMOVED lines=47> */
.L_x_9585:
[----:B------:R-:W-:Y:S05]  /*cf20*/  BSYNC.RECONVERGENT B4 ;  /* 0x0000000000047941 */ /* 0x000fea0003800200 */
.L_x_9584:
        /* <DEDUP_REMOVED lines=10> */
.L_x_9583:
[----:B------:R-:W-:Y:S05]  /*cfd0*/  BSYNC.RECONVERGENT B3 ;  /* 0x0000000000037941 */ /* 0x000fea0003800200 */
.L_x_9582:
[----:B------:R-:W-:Y:S01]  /*cfe0*/  BSSY.RECONVERGENT B3, `(.L_x_9589) ;  /* 0x000005c000037945 */ /* 0x000fe20003800200 */
[----:B------:R-:W-:Y:S01]  /*cff0*/  @!P4 MOV R82, R74 ;  /* 0x0000004a0052c202 */ /* 0x000fe20000000f00 */
[----:B------:R-:W-:Y:S02]  /*d000*/  @!P4 IMAD.MOV.U32 R2, RZ, RZ, R102 ;  /* 0x000000ffff02c224 */ /* 0x000fe400078e0066 */
[----:B------:R-:W-:Y:S05]  /*d010*/  @!P4 BRA `(.L_x_9590) ;  /* 0x000000040060c947 */ /* 0x000fea0003800000 */
        /* <DEDUP_REMOVED lines=16> */
.L_x_9593:
        /* <DEDUP_REMOVED lines=13> */
.L_x_9595:
[----:B------:R-:W-:Y:S05]  /*d1f0*/  BSYNC.RECONVERGENT B5 ;  /* 0x0000000000057941 */ /* 0x000fea0003800200 */
.L_x_9594:
        /* <DEDUP_REMOVED lines=46> */
.L_x_9592:
[----:B------:R-:W-:Y:S05]  /*d4e0*/  BSYNC.RECONVERGENT B4 ;  /* 0x0000000000047941 */ /* 0x000fea0003800200 */
.L_x_9591:
        /* <DEDUP_REMOVED lines=11> */
.L_x_9590:
[----:B------:R-:W-:Y:S05]  /*d5a0*/  BSYNC.RECONVERGENT B3 ;  /* 0x0000000000037941 */ /* 0x000fea0003800200 */
.L_x_9589:
        /* <DEDUP_REMOVED lines=20> */
.L_x_9600:
        /* <DEDUP_REMOVED lines=13> */
.L_x_9602:
[----:B------:R-:W-:Y:S05]  /*d7c0*/  BSYNC.RECONVERGENT B5 ;  /* 0x0000000000057941 */ /* 0x000fea0003800200 */
.L_x_9601:
        /* <DEDUP_REMOVED lines=45> */
[----:B------:R-:W-:Y:S01]  /*daa0*/  LOP3.LUT R4, R2, UR25, R73, 0x96, !PT ;  /* 0x0000001902047c12 */ /* 0x000fe2000f8e9649 */
[----:B------:R-:W-:-:S07]  /*dab0*/  IMAD.MOV.U32 R73, RZ, RZ, R82 ;  /* 0x000000ffff497224 */ /* 0x000fce00078e0052 */
.L_x_9599:
[----:B------:R-:W-:Y:S05]  /*dac0*/  BSYNC.RECONVERGENT B4 ;  /* 0x0000000000047941 */ /* 0x000fea0003800200 */
.L_x_9598:
        /* <DEDUP_REMOVED lines=10> */
.L_x_9597:
[----:B------:R-:W-:Y:S05]  /*db70*/  BSYNC.RECONVERGENT B3 ;  /* 0x0000000000037941 */ /* 0x000fea0003800200 */
.L_x_9596:
        /* <DEDUP_REMOVED lines=20> */
.L_x_9607:
        /* <DEDUP_REMOVED lines=13> */
.L_x_9609:
[----:B------:R-:W-:Y:S05]  /*dd90*/  BSYNC.RECONVERGENT B5 ;  /* 0x0000000000057941 */ /* 0x000fea0003800200 */
.L_x_9608:
        /* <DEDUP_REMOVED lines=47> */
.L_x_9606:
[----:B------:R-:W-:Y:S05]  /*e090*/  BSYNC.RECONVERGENT B4 ;  /* 0x0000000000047941 */ /* 0x000fea0003800200 */
.L_x_9605:
        /* <DEDUP_REMOVED lines=11> */
.L_x_9604:
[----:B------:R-:W-:Y:S05]  /*e150*/  BSYNC.RECONVERGENT B3 ;  /* 0x0000000000037941 */ /* 0x000fea0003800200 */
.L_x_9603:
        /* <DEDUP_REMOVED lines=20> */
.L_x_9614:
        /* <DEDUP_REMOVED lines=13> */
.L_x_9616:
[----:B------:R-:W-:Y:S05]  /*e370*/  BSYNC.RECONVERGENT B5 ;  /* 0x0000000000057941 */ /* 0x000fea0003800200 */
.L_x_9615:
        /* <DEDUP_REMOVED lines=47> */
.L_x_9613:
[----:B------:R-:W-:Y:S05]  /*e670*/  BSYNC.RECONVERGENT B4 ;  /* 0x0000000000047941 */ /* 0x000fea0003800200 */
.L_x_9612:
        /* <DEDUP_REMOVED lines=10> */
.L_x_9611:
[----:B------:R-:W-:Y:S05]  /*e720*/  BSYNC.RECONVERGENT B3 ;  /* 0x0000000000037941 */ /* 0x000fea0003800200 */
.L_x_9610:
        /* <DEDUP_REMOVED lines=20> */
.L_x_9621:
        /* <DEDUP_REMOVED lines=13> */
.L_x_9623:
[----:B------:R-:W-:Y:S05]  /*e940*/  BSYNC.RECONVERGENT B5 ;  /* 0x0000000000057941 */ /* 0x000fea0003800200 */
.L_x_9622:
        /* <DEDUP_REMOVED lines=47> */
.L_x_9620:
[----:B------:R-:W-:Y:S05]  /*ec40*/  BSYNC.RECONVERGENT B4 ;  /* 0x0000000000047941 */ /* 0x000fea0003800200 */
.L_x_9619:
        /* <DEDUP_REMOVED lines=11> */
.L_x_9618:
[----:B------:R-:W-:Y:S05]  /*ed00*/  BSYNC.RECONVERGENT B3 ;  /* 0x0000000000037941 */ /* 0x000fea0003800200 */
.L_x_9617:
        /* <DEDUP_REMOVED lines=20> */
.L_x_9628:
        /* <DEDUP_REMOVED lines=13> */
.L_x_9630:
[----:B------:R-:W-:Y:S05]  /*ef20*/  BSYNC.RECONVERGENT B5 ;  /* 0x0000000000057941 */ /* 0x000fea0003800200 */
.L_x_9629:
        /* <DEDUP_REMOVED lines=47> */
.L_x_9627:
[----:B------:R-:W-:Y:S05]  /*f220*/  BSYNC.RECONVERGENT B4 ;  /* 0x0000000000047941 */ /* 0x000fea0003800200 */
.L_x_9626:
        /* <DEDUP_REMOVED lines=10> */
.L_x_9625:
[----:B------:R-:W-:Y:S05]  /*f2d0*/  BSYNC.RECONVERGENT B3 ;  /* 0x0000000000037941 */ /* 0x000fea0003800200 */
.L_x_9624:
[----:B------:R-:W-:Y:S01]  /*f2e0*/  @!P4 IMAD.MOV.U32 R82, RZ, RZ, R74 ;  /* 0x000000ffff52c224 */ /* 0x000fe200078e004a */
        /* <DEDUP_REMOVED lines=18> */
.L_x_9634:
        /* <DEDUP_REMOVED lines=13> */
.L_x_9636:
[----:B------:R-:W-:Y:S05]  /*f4e0*/  BSYNC.RECONVERGENT B4 ;  /* 0x0000000000047941 */ /* 0x000fea0003800200 */
.L_x_9635:
        /* <DEDUP_REMOVED lines=47> */
.L_x_9633:
[----:B------:R-:W-:Y:S05]  /*f7e0*/  BSYNC.RECONVERGENT B3 ;  /* 0x0000000000037941 */ /* 0x000fea0003800200 */
.L_x_9632:
        /* <DEDUP_REMOVED lines=12> */
.L_x_9581:
        /* <DEDUP_REMOVED lines=25> */
.L_x_9641:
        /* <DEDUP_REMOVED lines=13> */
.L_x_9643:
[----:B------:R-:W-:Y:S05]  /*fb10*/  BSYNC.RECONVERGENT B5 ;  /* 0x0000000000057941 */ /* 0x000fea0003800200 */
.L_x_9642:
        /* <DEDUP_REMOVED lines=45> */
.L_x_9640:
[----:B------:R-:W-:Y:S05]  /*fdf0*/  BSYNC.RECONVERGENT B4 ;  /* 0x0000000000047941 */ /* 0x000fea0003800200 */
.L_x_9639:
        /* <DEDUP_REMOVED lines=9> */
.L_x_9638:
[----:B------:R-:W-:Y:S05]  /*fe90*/  BSYNC.RECONVERGENT B3 ;  /* 0x0000000000037941 */ /* 0x000fea0003800200 */
.L_x_9637:
        /* <DEDUP_REMOVED lines=17> */
.L_x_9648:
        /* <DEDUP_REMOVED lines=13> */
.L_x_9650:
[----:B------:R-:W-:Y:S05]  /*10080*/  BSYNC.RECONVERGENT B5 ;  /* 0x0000000000057941 */ /* 0x000fea0003800200 */
.L_x_9649:
        /* <DEDUP_REMOVED lines=44> */
.L_x_9647:
[----:B------:R-:W-:Y:S05]  /*10350*/  BSYNC.RECONVERGENT B4 ;  /* 0x0000000000047941 */ /* 0x000fea0003800200 */
.L_x_9646:
        /* <DEDUP_REMOVED lines=10> */
.L_x_9645:
[----:B------:R-:W-:Y:S05]  /*10400*/  BSYNC.RECONVERGENT B3 ;  /* 0x0000000000037941 */ /* 0x000fea0003800200 */
.L_x_9644:
        /* <DEDUP_REMOVED lines=17> */
.L_x_9655:
        /* <DEDUP_REMOVED lines=13> */
.L_x_9657:
[----:B------:R-:W-:Y:S05]  /*105f0*/  BSYNC.RECONVERGENT B5 ;  /* 0x0000000000057941 */ /* 0x000fea0003800200 */
.L_x_9656:
        /* <DEDUP_REMOVED lines=45> */
.L_x_9654:
[----:B------:R-:W-:Y:S05]  /*108d0*/  BSYNC.RECONVERGENT B4 ;  /* 0x0000000000047941 */ /* 0x000fea0003800200 */
.L_x_9653:
        /* <DEDUP_REMOVED lines=9> */
.L_x_9652:
[----:B------:R-:W-:Y:S05]  /*10970*/  BSYNC.RECONVERGENT B3 ;  /* 0x0000000000037941 */ /* 0x000fea0003800200 */
.L_x_9651:
        /* <DEDUP_REMOVED lines=17> */
.L_x_9662:
        /* <DEDUP_REMOVED lines=13> */
.L_x_9664:
[----:B------:R-:W-:Y:S05]  /*10b60*/  BSYNC.RECONVERGENT B5 ;  /* 0x0000000000057941 */ /* 0x000fea0003800200 */
.L_x_9663:
        /* <DEDUP_REMOVED lines=45> */
.L_x_9661:
[----:B------:R-:W-:Y:S05]  /*10e40*/  BSYNC.RECONVERGENT B4 ;  /* 0x0000000000047941 */ /* 0x000fea0003800200 */
.L_x_9660:
        /* <DEDUP_REMOVED lines=10> */
.L_x_9659:
[----:B------:R-:W-:Y:S05]  /*10ef0*/  BSYNC.RECONVERGENT B3 ;  /* 0x0000000000037941 */ /* 0x000fea0003800200 */
.L_x_9658:
        /* <DEDUP_REMOVED lines=17> */
.L_x_9669:
        /* <DEDUP_REMOVED lines=13> */
.L_x_9671:
[----:B------:R-:W-:Y:S05]  /*110e0*/  BSYNC.RECONVERGENT B5 ;  /* 0x0000000000057941 */ /* 0x000fea0003800200 */
.L_x_9670:
        /* <DEDUP_REMOVED lines=45> */
.L_x_9668:
[----:B------:R-:W-:Y:S05]  /*113c0*/  BSYNC.RECONVERGENT B4 ;  /* 0x0000000000047941 */ /* 0x000fea0003800200 */
.L_x_9667:
        /* <DEDUP_REMOVED lines=9> */
.L_x_9666:
[----:B------:R-:W-:Y:S05]  /*11460*/  BSYNC.RECONVERGENT B3 ;  /* 0x0000000000037941 */ /* 0x000fea0003800200 */
.L_x_9665:
        /* <DEDUP_REMOVED lines=17> */
.L_x_9676:
        /* <DEDUP_REMOVED lines=13> */
.L_x_9678:
[----:B------:R-:W-:Y:S05]  /*11650*/  BSYNC.RECONVERGENT B5 ;  /* 0x0000000000057941 */ /* 0x000fea0003800200 */
.L_x_9677:
        /* <DEDUP_REMOVED lines=45> */
.L_x_9675:
[----:B------:R-:W-:Y:S05]  /*11930*/  BSYNC.RECONVERGENT B4 ;  /* 0x0000000000047941 */ /* 0x000fea0003800200 */
.L_x_9674:
        /* <DEDUP_REMOVED lines=10> */
.L_x_9673:
[----:B------:R-:W-:Y:S05]  /*119e0*/  BSYNC.RECONVERGENT B3 ;  /* 0x0000000000037941 */ /* 0x000fea0003800200 */
.L_x_9672:
        /* <DEDUP_REMOVED lines=17> */
.L_x_9683:
        /* <DEDUP_REMOVED lines=13> */
.L_x_9685:
[----:B------:R-:W-:Y:S05]  /*11bd0*/  BSYNC.RECONVERGENT B5 ;  /* 0x0000000000057941 */ /* 0x000fea0003800200 */
.L_x_9684:
        /* <DEDUP_REMOVED lines=45> */
.L_x_9682:
[----:B------:R-:W-:Y:S05]  /*11eb0*/  BSYNC.RECONVERGENT B4 ;  /* 0x0000000000047941 */ /* 0x000fea0003800200 */
.L_x_9681:
        /* <DEDUP_REMOVED lines=9> */
.L_x_9680:
[----:B------:R-:W-:Y:S05]  /*11f50*/  BSYNC.RECONVERGENT B3 ;  /* 0x0000000000037941 */ /* 0x000fea0003800200 */
.L_x_9679:
[----:B------:R-:W-:Y:S01]  /*11f60*/  IMAD.MOV.U32 R82, RZ, RZ, R74 ;  /* 0x000000ffff527224 */ /* 0x000fe200078e004a */
[----:B------:R-:W-:Y:S01]  /*11f70*/  MOV R2, R72 ;  /* 0x0000004800027202 */ /* 0x000fe20000000f00 */
[----:B------:R-:W-:Y:S01]  /*11f80*/  IMAD.MOV.U32 R71, RZ, RZ, RZ ;  /* 0x000000ffff477224 */ /* 0x000fe200078e00ff */
        /* <DEDUP_REMOVED lines=17> */
.L_x_9688:
        /* <DEDUP_REMOVED lines=13> */
.L_x_9690:
[----:B------:R-:W-:Y:S05]  /*12170*/  BSYNC.RECONVERGENT B4 ;  /* 0x0000000000047941 */ /* 0x000fea0003800200 */
.L_x_9689:
        /* <DEDUP_REMOVED lines=41> */
[----:B------:R-:W-:Y:S01]  /*12410*/  MOV R84, R104 ;  /* 0x0000006800547202 */ /* 0x000fe20000000f00 */
[----:B------:R-:W-:Y:S01]  /*12420*/  IMAD.MOV.U32 R82, RZ, RZ, R72 ;  /* 0x000000ffff527224 */ /* 0x000fe200078e0048 */
[----:B------:R-:W-:Y:S01]  /*12430*/  LOP3.LUT R4, R2, UR25, R73, 0x96, !PT ;  /* 0x0000001902047c12 */ /* 0x000fe2000f8e9649 */
[----:B------:R-:W-:-:S07]  /*12440*/  IMAD.MOV.U32 R2, RZ, RZ, RZ ;  /* 0x000000ffff027224 */ /* 0x000fce00078e00ff */
.L_x_9687:
[----:B------:R-:W-:Y:S05]  /*12450*/  BSYNC.RECONVERGENT B3 ;  /* 0x0000000000037941 */ /* 0x000fea0003800200 */
.L_x_9686:
        /* <DEDUP_REMOVED lines=10> */
.L_x_9631:
[----:B------:R-:W-:Y:S05]  /*12500*/  BSYNC.RECONVERGENT B2 ;  /* 0x0000000000027941 */ /* 0x000fea0003800200 */
.L_x_9580:
[----:B------:R-:W0:Y:S02]  /*12510*/  LDC.64 R72, c[0x0][0x3a8] ;  /* 0x0000ea00ff487b82 */ /* 0x000e240000000a00 */
[----:B0-----:R-:W-:-:S05]  /*12520*/  IMAD.WIDE.U32 R72, R99, 0x20, R72 ;  /* 0x0000002063487825 */ /* 0x001fca00078e0048 */
[----:B-----5:R2:W-:Y:S04]  /*12530*/  STG.E.128 desc[UR6][R72.64], R64 ;  /* 0x0000004048007986 */ /* 0x0205e8000c101d06 */
[----:B------:R2:W-:Y:S01]  /*12540*/  STG.E.128 desc[UR6][R72.64+0x10], R68 ;  /* 0x0000104448007986 */ /* 0x0005e2000c101d06 */
[----:B------:R-:W-:Y:S05]  /*12550*/  @!P3 BRA `(.L_x_9577) ;  /* 0x000000000050b947 */ /* 0x000fea0003800000 */
[----:B------:R-:W-:Y:S01]  /*12560*/  SHF.L.U32 R99, R90, 0x10, RZ ;  /* 0x000000105a637819 */ /* 0x000fe200000006ff */
[----:B--2---:R-:W0:Y:S01]  /*12570*/  LDC.64 R72, c[0x0][0x3b0] ;  /* 0x0000ec00ff487b82 */ /* 0x004e220000000a00 */
        /* <DEDUP_REMOVED lines=18> */
.L_x_9577:
[----:B------:R-:W-:Y:S05]  /*126a0*/  BSYNC.RECONVERGENT B1 ;  /* 0x0000000000017941 */ /* 0x000fea0003800200 */
.L_x_9576:
        /* <DEDUP_REMOVED lines=13> */
[----:B0-----:R-:W-:-:S03]  /*12780*/  LOP3.LUT P3, RZ, R74, 0x1f, RZ, 0xc0, !PT ;  /* 0x0000001f4aff7812 */ /* 0x001fc6000786c0ff */
        /* <DEDUP_REMOVED lines=87> */
.L_x_9710:
        /* <DEDUP_REMOVED lines=17> */
[----:B------:R-:W-:Y:S01]  /*12e10*/  LOP3.LUT R98, R74, 0x1f, RZ, 0xc0, !PT ;  /* 0x0000001f4a627812 */ /* 0x000fe200078ec0ff */
[----:B------:R-:W-:Y:S01]  /*12e20*/  BSSY.RECONVERGENT B2, `(.L_x_9694) ;  /* 0x0000037000027945 */ /* 0x000fe20003800200 */
[----:B------:R-:W-:Y:S01]  /*12e30*/  FSEL R102, R101, RZ, !P4 ;  /* 0x000000ff65667208 */ /* 0x000fe20006000000 */
        /* <DEDUP_REMOVED lines=11> */
[----:B------:R-:W-:Y:S02]  /*12ef0*/  IMAD.U32 R105, R25, 0x10000, RZ ;  /* 0x0001000019697824 */ /* 0x000fe400078e00ff */
[----:B------:R-:W-:Y:S01]  /*12f00*/  FMUL.FTZ R74, R99, R74 ;  /* 0x0000004a634a7220 */ /* 0x000fe20000410000 */
[----:B------:R-:W-:Y:S01]  /*12f10*/  FADD.FTZ R100, R52, -R102 ;  /* 0x8000006634647221 */ /* 0x000fe20000010000 */
[----:B------:R-:W-:Y:S01]  /*12f20*/  FFMA.FTZ R72, R72, R73, R75 ;  /* 0x0000004948487223 */ /* 0x000fe2000001004b */
[----:B------:R-:W-:Y:S01]  /*12f30*/  SHF.L.U32 R75, R22, 0x10, RZ ;  /* 0x00000010164b7819 */ /* 0x000fe200000006ff */
[----:B------:R-:W-:Y:S01]  /*12f40*/  FFMA.FTZ R73, R74, R101, R105 ;  /* 0x000000654a497223 */ /* 0x000fe20000010069 */
[----:B------:R-:W-:-:S02]  /*12f50*/  IMAD.U32 R101, R26, 0x10000, RZ ;  /* 0x000100001a657824 */ /* 0x000fc400078e00ff */
[----:B------:R-:W-:Y:S01]  /*12f60*/  FMUL.FTZ R74, R99, R100 ;  /* 0x00000064634a7220 */ /* 0x000fe20000410000 */
[--C-:B------:R-:W-:Y:S01]  /*12f70*/  FADD.FTZ R104, R54, -R102.reuse ;  /* 0x8000006636687221 */ /* 0x100fe20000010000 */
[----:B------:R-:W-:Y:S01]  /*12f80*/  FADD.FTZ R106, R55, -R102 ;  /* 0x80000066376a7221 */ /* 0x000fe20000010000 */
[----:B------:R-:W-:Y:S01]  /*12f90*/  SHF.L.U32 R105, R23, 0x10, RZ ;  /* 0x0000001017697819 */ /* 0x000fe200000006ff */
[----:B------:R-:W-:Y:S01]  /*12fa0*/  FFMA.FTZ R74, R74, R75, R101 ;  /* 0x0000004b4a4a7223 */ /* 0x000fe20000010065 */
[----:B------:R-:W-:Y:S01]  /*12fb0*/  SHF.L.U32 R109, R18, 0x10, RZ ;  /* 0x00000010126d7819 */ /* 0x000fe200000006ff */
[----:B------:R-:W0:Y:S01]  /*12fc0*/  LDC.64 R100, c[0x0][0x428] ;  /* 0x00010a00ff647b82 */ /* 0x000e220000000a00 */
[----:B------:R-:W-:Y:S02]  /*12fd0*/  IMAD.U32 R107, R27, 0x10000, RZ ;  /* 0x000100001b6b7824 */ /* 0x000fe400078e00ff */
[----:B------:R-:W-:Y:S01]  /*12fe0*/  FMUL.FTZ R104, R99, R104 ;  /* 0x0000006863687220 */ /* 0x000fe20000410000 */
[----:B------:R-:W-:-:S02]  /*12ff0*/  IMAD.U32 R111, R17, 0x10000, RZ ;  /* 0x00010000116f7824 */ /* 0x000fc400078e00ff */
[----:B------:R-:W-:Y:S01]  /*13000*/  FMUL.FTZ R106, R99, R106 ;  /* 0x0000006a636a7220 */ /* 0x000fe20000410000 */
[--C-:B------:R-:W-:Y:S01]  /*13010*/  FADD.FTZ R108, R53, -R102.reuse ;  /* 0x80000066356c7221 */ /* 0x100fe20000010000 */
[----:B------:R-:W-:Y:S01]  /*13020*/  FFMA.FTZ R110, R104, R105, R107 ;  /* 0x00000069686e7223 */ /* 0x000fe2000001006b */
        /* <DEDUP_REMOVED lines=11> */
[----:B------:R-:W-:Y:S02]  /*130e0*/  FMUL.FTZ R104, R99, R104 ;  /* 0x0000006863687220 */ /* 0x000fe40000410000 */
[----:B------:R-:W-:Y:S01]  /*130f0*/  FFMA.FTZ R111, R108, R111, R113 ;  /* 0x0000006f6c6f7223 */ /* 0x000fe20000010071 */
[----:B------:R-:W-:Y:S01]  /*13100*/  FFMA.FTZ R106, R106, R107, R109 ;  /* 0x0000006b6a6a7223 */ /* 0x000fe2000001006d */
[----:B------:R-:W-:Y:S01]  /*13110*/  FFMA.FTZ R105, R104, R75, R105 ;  /* 0x0000004b68697223 */ /* 0x000fe20000010069 */
[----:B------:R-:W-:Y:S01]  /*13120*/  F2FP.BF16.F32.PACK_AB R75, R115, R110 ;  /* 0x0000006e734b723e */ /* 0x000fe200000010ff */
[----:B0-----:R-:W-:Y:S01]  /*13130*/  IMAD.WIDE.U32 R100, R103, 0x10, R100 ;  /* 0x0000001067647825 */ /* 0x001fe200078e0064 */
[----:B------:R-:W-:Y:S02]  /*13140*/  F2FP.BF16.F32.PACK_AB R74, R111, R74 ;  /* 0x0000004a6f4a723e */ /* 0x000fe400000010ff */
[----:B------:R-:W-:-:S02]  /*13150*/  F2FP.BF16.F32.PACK_AB R73, R106, R73 ;  /* 0x000000496a49723e */ /* 0x000fc400000010ff */
[----:B------:R-:W-:Y:S02]  /*13160*/  F2FP.BF16.F32.PACK_AB R72, R105, R72 ;  /* 0x000000486948723e */ /* 0x000fe400000010ff */
[----:B------:R-:W-:-:S03]  /*13170*/  IADD3 R103, PT, PT, R103, 0x20, RZ ;  /* 0x0000002067677810 */ /* 0x000fc60007ffe0ff */
[----:B------:R0:W-:Y:S04]  /*13180*/  STG.E.128 desc[UR6][R100.64], R72 ;  /* 0x0000004864007986 */ /* 0x0001e8000c101d06 */
.L_x_9695:
[----:B------:R-:W-:Y:S05]  /*13190*/  BSYNC.RECONVERGENT B2 ;  /* 0x0000000000027941 */ /* 0x000fea0003800200 */
.L_x_9694:
[----:B------:R-:W-:Y:S04]  /*131a0*/  BSSY.RECONVERGENT B2, `(.L_x_9696) ;  /* 0x0000032000027945 */ /* 0x000fe80003800200 */
[----:B------:R-:W-:Y:S05]  /*131b0*/  @!P1 BRA `(.L_x_9697) ;  /* 0x0000000000c09947 */ /* 0x000fea0003800000 */
[--C-:B0-----:R-:W-:Y:S01]  /*131c0*/  FADD.FTZ R72, R56, -R102.reuse ;  /* 0x8000006638487221 */ /* 0x101fe20000010000 */
[--C-:B------:R-:W-:Y:S01]  /*131d0*/  FADD.FTZ R74, R58, -R102.reuse ;  /* 0x800000663a4a7221 */ /* 0x100fe20000010000 */
[----:B------:R-:W-:Y:S01]  /*131e0*/  SHF.L.U32 R75, R32, 0x10, RZ ;  /* 0x00000010204b7819 */ /* 0x000fe200000006ff */
[----:B------:R-:W-:Y:S02]  /*131f0*/  IMAD.U32 R73, R28, 0x10000, RZ ;  /* 0x000100001c497824 */ /* 0x000fe400078e00ff */
[----:B------:R-:W-:Y:S01]  /*13200*/  FMUL.FTZ R72, R99, R72 ;  /* 0x0000004863487220 */ /* 0x000fe20000410000 */
[----:B------:R-:W-:Y:S01]  /*13210*/  SHF.L.U32 R105, R33, 0x10, RZ ;  /* 0x0000001021697819 */ /* 0x000fe200000006ff */
[----:B------:R-:W-:Y:S02]  /*13220*/  IMAD.U32 R101, R29, 0x10000, RZ ;  /* 0x000100001d657824 */ /* 0x000fe400078e00ff */
[----:B------:R-:W-:Y:S01]  /*13230*/  FMUL.FTZ R74, R99, R74 ;  /* 0x0000004a634a7220 */ /* 0x000fe20000410000 */
[----:B------:R-:W-:Y:S01]  /*13240*/  FADD.FTZ R100, R60, -R102 ;  /* 0x800000663c647221 */ /* 0x000fe20000010000 */
[----:B------:R-:W-:Y:S01]  /*13250*/  FFMA.FTZ R72, R72, R73, R75 ;  /* 0x0000004948487223 */ /* 0x000fe2000001004b */
[----:B------:R-:W-:-:S02]  /*13260*/  IMAD.U32 R75, R30, 0x10000, RZ ;  /* 0x000100001e4b7824 */ /* 0x000fc400078e00ff */
[----:B------:R-:W-:Y:S01]  /*13270*/  FFMA.FTZ R73, R74, R101, R105 ;  /* 0x000000654a497223 */ /* 0x000fe20000010069 */
[----:B------:R-:W-:Y:S01]  /*13280*/  SHF.L.U32 R101, R34, 0x10, RZ ;  /* 0x0000001022657819 */ /* 0x000fe200000006ff */
        /* <DEDUP_REMOVED lines=31> */
[----:B------:R-:W-:Y:S01]  /*13480*/  F2FP.BF16.F32.PACK_AB R73, R106, R73 ;  /* 0x000000496a49723e */ /* 0x000fe200000010ff */
[----:B------:R-:W-:Y:S01]  /*13490*/  VIADD R103, R103, 0x20 ;  /* 0x0000002067677836 */ /* 0x000fe20000000000 */
[----:B------:R-:W-:-:S05]  /*134a0*/  F2FP.BF16.F32.PACK_AB R72, R105, R72 ;  /* 0x000000486948723e */ /* 0x000fca00000010ff */
[----:B------:R1:W-:Y:S02]  /*134b0*/  STG.E.128 desc[UR6][R100.64], R72 ;  /* 0x0000004864007986 */ /* 0x0003e4000c101d06 */
.L_x_9697:
[----:B------:R-:W-:Y:S05]  /*134c0*/  BSYNC.RECONVERGENT B2 ;  /* 0x0000000000027941 */ /* 0x000fea0003800200 */
.L_x_9696:
[----:B------:R-:W-:Y:S05]  /*134d0*/  @!P2 BRA `(.L_x_9693) ;  /* 0x0000000000c4a947 */ /* 0x000fea0003800000 */
[--C-:B01----:R-:W-:Y:S01]  /*134e0*/  FADD.FTZ R100, R66, -R102.reuse ;  /* 0x8000006642647221 */ /* 0x103fe20000010000 */
[--C-:B------:R-:W-:Y:S01]  /*134f0*/  FADD.FTZ R72, R64, -R102.reuse ;  /* 0x8000006640487221 */ /* 0x100fe20000010000 */
[--C-:B------:R-:W-:Y:S01]  /*13500*/  FADD.FTZ R74, R65, -R102.reuse ;  /* 0x80000066414a7221 */ /* 0x100fe20000010000 */
[--C-:B------:R-:W-:Y:S01]  /*13510*/  FADD.FTZ R106, R67, -R102.reuse ;  /* 0x80000066436a7221 */ /* 0x100fe20000010000 */
[----:B------:R-:W-:Y:S01]  /*13520*/  FMUL.FTZ R104, R99, R100 ;  /* 0x0000006463687220 */ /* 0x000fe20000410000 */
[--C-:B------:R-:W-:Y:S01]  /*13530*/  FADD.FTZ R108, R68, -R102.reuse ;  /* 0x80000066446c7221 */ /* 0x100fe20000010000 */
[----:B------:R-:W0:Y:S01]  /*13540*/  LDC.64 R100, c[0x0][0x428] ;  /* 0x00010a00ff647b82 */ /* 0x000e220000000a00 */
        /* <DEDUP_REMOVED lines=11> */
[----:B------:R-:W-:Y:S01]  /*13600*/  IMAD.U32 R105, R40, 0x10000, RZ ;  /* 0x0001000028697824 */ /* 0x000fe200078e00ff */
[----:B------:R-:W-:Y:S01]  /*13610*/  SHF.L.U32 R107, R37, 0x10, RZ ;  /* 0x00000010256b7819 */ /* 0x000fe200000006ff */
[----:B------:R-:W-:Y:S01]  /*13620*/  IMAD.U32 R109, R41, 0x10000, RZ ;  /* 0x00010000296d7824 */ /* 0x000fe200078e00ff */
[----:B------:R-:W-:Y:S01]  /*13630*/  SHF.L.U32 R111, R38, 0x10, RZ ;  /* 0x00000010266f7819 */ /* 0x000fe200000006ff */
[----:B------:R-:W-:Y:S01]  /*13640*/  IMAD.U32 R113, R42, 0x10000, RZ ;  /* 0x000100002a717824 */ /* 0x000fe200078e00ff */
[----:B------:R-:W-:Y:S01]  /*13650*/  PRMT R110, R39, 0x7632, R110 ;  /* 0x00007632276e7816 */ /* 0x000fe2000000006e */
[----:B------:R-:W-:Y:S01]  /*13660*/  FFMA.FTZ R99, R102, R99, R105 ;  /* 0x0000006366637223 */ /* 0x000fe20000010069 */
[----:B------:R-:W-:Y:S01]  /*13670*/  PRMT R114, R43, 0x7632, R114 ;  /* 0x000076322b727816 */ /* 0x000fe20000000072 */
        /* <DEDUP_REMOVED lines=23> */
.L_x_9693:
[----:B------:R-:W-:Y:S05]  /*137f0*/  BSYNC.RECONVERGENT B1 ;  /* 0x0000000000017941 */ /* 0x000fea0003800200 */
.L_x_9692:
[----:B012---:R-:W0:Y:S02]  /*13800*/  LDC.64 R72, c[0x0][0x380] ;  /* 0x0000e000ff487b82 */ /* 0x007e240000000a00 */
[----:B0-----:R-:W-:-:S04]  /*13810*/  LEA R97, R72, R97, 0x2 ;  /* 0x0000006148617211 */ /* 0x001fc800078e10ff */
[----:B------:R-:W-:-:S13]  /*13820*/  ISETP.GE.AND P0, PT, R97, R73, PT ;  /* 0x000000496100720c */ /* 0x000fda0003f06270 */
[----:B------:R-:W-:Y:S05]  /*13830*/  @!P0 BRA `(.L_x_9698) ;  /* 0xfffffed400048947 */ /* 0x000fea000383ffff */
[----:B------:R-:W-:Y:S05]  /*13840*/  BSYNC B0 ;  /* 0x0000000000007941 */ /* 0x000fea0003800000 */
.L_x_9341:
[----:B------:R-:W-:Y:S05]  /*13850*/  EXIT ;  /* 0x000000000000794d */ /* 0x000fea0003800000 */
.L_x_9691:
        /* <DEDUP_REMOVED lines=8> */
.L_x_9700:
[----:B------:R-:W-:Y:S05]  /*138e0*/  BSYNC B1 ;  /* 0x0000000000017941 */ /* 0x000fea0003800000 */
.L_x_9699:
        /* <DEDUP_REMOVED lines=9> */
.L_x_9701:
[----:B------:R-:W-:Y:S01]  /*13980*/  HFMA2 R108, -RZ, RZ, 0, 2.384185791015625e-07 ;  /* 0x00000004ff6c7431 */ /* 0x000fe200000001ff */
[----:B------:R-:W-:-:S05]  /*13990*/  MOV R99, R107 ;  /* 0x0000006b00637202 */ /* 0x000fca0000000f00 */
[----:B------:R-:W-:-:S04]  /*139a0*/  FADD.FTZ R103, R102, R99 ;  /* 0x0000006366677221 */ /* 0x000fc80000010000 */
[----:B------:R-:W-:-:S07]  /*139b0*/  IMAD.MOV.U32 R109, RZ, RZ, R103 ;  /* 0x000000ffff6d7224 */ /* 0x000fce00078e0067 */
[----:B------:R-:W-:Y:S05]  /*139c0*/  WARPSYNC.COLLECTIVE R106, `(.L_x_9702) ;  /* 0x000000006a087348 */ /* 0x000fea0003c00000 */
[----:B------:R0:W1:Y:S02]  /*139d0*/  SHFL.BFLY P6, R107, R109, R108, R111 ;  /* 0x0c00006c6d6b7389 */ /* 0x00006400000c006f */
[----:B01----:R-:W-:Y:S05]  /*139e0*/  ENDCOLLECTIVE ;  /* 0x000000000000791b */ /* 0x003fea0003800000 */
.L_x_9702:
[----:B------:R-:W-:Y:S02]  /*139f0*/  IMAD.MOV.U32 R108, RZ, RZ, 0x8 ;  /* 0x00000008ff6c7424 */ /* 0x000fe400078e00ff */
[----:B------:R-:W-:-:S04]  /*13a00*/  IMAD.MOV.U32 R72, RZ, RZ, R107 ;  /* 0x000000ffff487224 */ /* 0x000fc800078e006b */
[----:B------:R-:W-:-:S05]  /*13a10*/  FADD.FTZ R104, R103, R72 ;  /* 0x0000004867687221 */ /* 0x000fca0000010000 */
[----:B------:R-:W-:-:S07]  /*13a20*/  MOV R109, R104 ;  /* 0x00000068006d7202 */ /* 0x000fce0000000f00 */
[----:B------:R-:W-:Y:S05]  /*13a30*/  WARPSYNC.COLLECTIVE R106, `(.L_x_9703) ;  /* 0x000000006a087348 */ /* 0x000fea0003c00000 */
[----:B------:R0:W1:Y:S02]  /*13a40*/  SHFL.BFLY P6, R107, R109, R108, R111 ;  /* 0x0c00006c6d6b7389 */ /* 0x00006400000c006f */
[----:B01----:R-:W-:Y:S05]  /*13a50*/  ENDCOLLECTIVE ;  /* 0x000000000000791b */ /* 0x003fea0003800000 */
.L_x_9703:
        /* <DEDUP_REMOVED lines=8> */
.L_x_9704:
        /* <DEDUP_REMOVED lines=57> */
.L_x_9705:
[----:B------:R-:W-:Y:S01]  /*13e70*/  HFMA2 R108, -RZ, RZ, 0, 1.1920928955078125e-07 ;  /* 0x00000002ff6c7431 */ /* 0x000fe200000001ff */
[----:B------:R-:W-:-:S05]  /*13e80*/  MOV R73, R107 ;  /* 0x0000006b00497202 */ /* 0x000fca0000000f00 */
[----:B------:R-:W-:-:S04]  /*13e90*/  FADD.FTZ R73, R72, R73 ;  /* 0x0000004948497221 */ /* 0x000fc80000010000 */
[----:B------:R-:W-:-:S07]  /*13ea0*/  IMAD.MOV.U32 R109, RZ, RZ, R73 ;  /* 0x000000ffff6d7224 */ /* 0x000fce00078e0049 */
[----:B------:R-:W-:Y:S05]  /*13eb0*/  WARPSYNC.COLLECTIVE R106, `(.L_x_9706) ;  /* 0x000000006a087348 */ /* 0x000fea0003c00000 */
[----:B------:R0:W1:Y:S02]  /*13ec0*/  SHFL.BFLY P6, R107, R109, R108, R111 ;  /* 0x0c00006c6d6b7389 */ /* 0x00006400000c006f */
[----:B01----:R-:W-:Y:S05]  /*13ed0*/  ENDCOLLECTIVE ;  /* 0x000000000000791b */ /* 0x003fea0003800000 */
.L_x_9706:
[----:B------:R-:W-:Y:S02]  /*13ee0*/  IMAD.MOV.U32 R108, RZ, RZ, 0x4 ;  /* 0x00000004ff6c7424 */ /* 0x000fe400078e00ff */
[----:B------:R-:W-:-:S04]  /*13ef0*/  IMAD.MOV.U32 R102, RZ, RZ, R107 ;  /* 0x000000ffff667224 */ /* 0x000fc800078e006b */
[----:B------:R-:W-:-:S05]  /*13f00*/  FADD.FTZ R102, R73, R102 ;  /* 0x0000006649667221 */ /* 0x000fca0000010000 */
[----:B------:R-:W-:-:S07]  /*13f10*/  MOV R109, R102 ;  /* 0x00000066006d7202 */ /* 0x000fce0000000f00 */
[----:B------:R-:W-:Y:S05]  /*13f20*/  WARPSYNC.COLLECTIVE R106, `(.L_x_9707) ;  /* 0x000000006a087348 */ /* 0x000fea0003c00000 */
[----:B------:R0:W1:Y:S02]  /*13f30*/  SHFL.BFLY P6, R107, R109, R108, R111 ;  /* 0x0c00006c6d6b7389 */ /* 0x00006400000c006f */
[----:B01----:R-:W-:Y:S05]  /*13f40*/  ENDCOLLECTIVE ;  /* 0x000000000000791b */ /* 0x003fea0003800000 */
.L_x_9707:
[----:B------:R-:W-:Y:S01]  /*13f50*/  HFMA2 R108, -RZ, RZ, 0, 4.76837158203125e-07 ;  /* 0x00000008ff6c7431 */ /* 0x000fe200000001ff */
[----:B------:R-:W-:-:S05]  /*13f60*/  MOV R103, R107 ;  /* 0x0000006b00677202 */ /* 0x000fca0000000f00 */
[----:B------:R-:W-:-:S04]  /*13f70*/  FADD.FTZ R103, R102, R103 ;  /* 0x0000006766677221 */ /* 0x000fc80000010000 */
[----:B------:R-:W-:-:S07]  /*13f80*/  IMAD.MOV.U32 R109, RZ, RZ, R103 ;  /* 0x000000ffff6d7224 */ /* 0x000fce00078e0067 */
[----:B------:R-:W-:Y:S05]  /*13f90*/  WARPSYNC.COLLECTIVE R106, `(.L_x_9708) ;  /* 0x000000006a087348 */ /* 0x000fea0003c00000 */
[----:B------:R0:W1:Y:S02]  /*13fa0*/  SHFL.BFLY P6, R107, R109, R108, R111 ;  /* 0x0c00006c6d6b7389 */ /* 0x00006400000c006f */
[----:B01----:R-:W-:Y:S05]  /*13fb0*/  ENDCOLLECTIVE ;  /* 0x000000000000791b */ /* 0x003fea0003800000 */
.L_x_9708:
[----:B------:R-:W-:Y:S02]  /*13fc0*/  IMAD.MOV.U32 R108, RZ, RZ, 0x10 ;  /* 0x00000010ff6c7424 */ /* 0x000fe400078e00ff */
[----:B------:R-:W-:-:S04]  /*13fd0*/  IMAD.MOV.U32 R104, RZ, RZ, R107 ;  /* 0x000000ffff687224 */ /* 0x000fc800078e006b */
[----:B------:R-:W-:-:S05]  /*13fe0*/  FADD.FTZ R104, R103, R104 ;  /* 0x0000006867687221 */ /* 0x000fca0000010000 */
[----:B------:R-:W-:-:S07]  /*13ff0*/  MOV R109, R104 ;  /* 0x00000068006d7202 */ /* 0x000fce0000000f00 */
[----:B------:R-:W-:Y:S05]  /*14000*/  WARPSYNC.COLLECTIVE R106, `(.L_x_9709) ;  /* 0x000000006a087348 */ /* 0x000fea0003c00000 */
[----:B------:R0:W1:Y:S02]  /*14010*/  SHFL.BFLY P6, R107, R109, R108, R111 ;  /* 0x0c00006c6d6b7389 */ /* 0x00006400000c006f */
[----:B01----:R-:W-:Y:S05]  /*14020*/  ENDCOLLECTIVE ;  /* 0x000000000000791b */ /* 0x003fea0003800000 */
.L_x_9709:
[----:B------:R-:W-:Y:S01]  /*14030*/  MOV R105, R107 ;  /* 0x0000006b00697202 */ /* 0x000fe20000000f00 */
[----:B------:R-:W-:Y:S06]  /*14040*/  BRA `(.L_x_9710) ;  /* 0xffffffec002c7947 */ /* 0x000fec000383ffff */
.L_x_9711:
        /* <DEDUP_REMOVED lines=11> */
.L_x_28760:


//--------------------- .text._ZN10layer_norm13ln_fwd_kernelINS_13Kernel_traitsI13__nv_bfloat16S2_fS2_fjLj768ELj1ELj4ELj1ELj16ENS_18Kernel_traits_baseILj768ES2_S2_fS2_fjLj128EEEEELb1ELb0ELb1ELb1EEEvNS_9FwdParamsE --------------------------
	.section	.text._ZN10layer_norm13ln_fwd_kernelINS_13Kernel_traitsI13__nv_bfloat16S2_fS2_fjLj768ELj1ELj4ELj1ELj16ENS_18Kernel_traits_baseILj768ES2_S2_fS2_fjLj128EEEEELb1ELb0ELb1ELb1EEEvNS_9FwdParamsE,"ax",@progbits
	.align	128
        .global         _ZN10layer_norm13ln_fwd_kernelINS_13Kernel_traitsI13__nv_bfloat16S2_fS2_fjLj768ELj1ELj4ELj1ELj16ENS_18Kernel_traits_baseILj768ES2_S2_fS2_fjLj128EEEEELb1ELb0ELb1ELb1EEEvNS_9FwdParamsE
        .type           _ZN10layer_norm13ln_fwd_kernelINS_13Kernel_traitsI13__nv_bfloat16S2_fS2_fjLj768ELj1ELj4ELj1ELj16ENS_18Kernel_traits_baseILj768ES2_S2_fS2_fjLj128EEEEELb1ELb0ELb1ELb1EEEvNS_9FwdParamsE,@function
        .size           _ZN10layer_norm13ln_fwd_kernelINS_13Kernel_traitsI13__nv_bfloat16S2_fS2_fjLj768ELj1ELj4ELj1ELj16ENS_18Kernel_traits_baseILj768ES2_S2_fS2_fjLj128EEEEELb1ELb0ELb1ELb1EEEvNS_9FwdParamsE,(.L_x_28761 - _ZN10layer_norm13ln_fwd_kernelINS_13Kernel_traitsI13__nv_bfloat16S2_fS2_fjLj768ELj1ELj4ELj1ELj16ENS_18Kernel_traits_baseILj768ES2_S2_fS2_fjLj128EEEEELb1ELb0ELb1ELb1EEEvNS_9FwdParamsE)
        .other          _ZN10layer_norm13ln_fwd_kernelINS_13Kernel_traitsI13__nv_bfloat16S2_fS2_fjLj768ELj1ELj4ELj1ELj16ENS_18Kernel_traits_baseILj768ES2_S2_fS2_fjLj128EEEEELb1ELb0ELb1ELb1EEEvNS_9FwdParamsE,@"STO_CUDA_ENTRY STV_DEFAULT"
_ZN10layer_norm13ln_fwd_kernelINS_13Kernel_traitsI13__nv_bfloat16S2_fS2_fjLj768ELj1ELj4ELj1ELj16ENS_18Kernel_traits_baseILj768ES2_S2_fS2_fjLj128EEEEELb1ELb0ELb1ELb1EEEvNS_9FwdParamsE:
.text._ZN10layer_norm13ln_fwd_kernelINS_13Kernel_traitsI13__nv_bfloat16S2_fS2_fjLj768ELj1ELj4ELj1ELj16ENS_18Kernel_traits_baseILj768ES2_S2_fS2_fjLj128EEEEELb1ELb0ELb1ELb1EEEvNS_9FwdParamsE:
[----:B------:R-:W-:Y:S01]  /*0000*/  LDC R1, c[0x0][0x37c] ;  /* 0x0000df00ff017b82 */ /* 0x000fe20000000800 */
[----:B------:R-:W0:Y:S01]  /*0010*/  S2R R90, SR_TID.X ;  /* 0x00000000005a7919 */ /* 0x000e220000002100 */
[----:B------:R-:W1:Y:S06]  /*0020*/  LDCU.64 UR4, c[0x0][0x438] ;  /* 0x00008700ff0477ac */ /* 0x000e6c0008000a00 */
[----:B------:R-:W2:Y:S01]  /*0030*/  LDC.64 R8, c[0x0][0x3d0] ;  /* 0x0000f400ff087b82 */ /* 0x000ea20000000a00 */
[----:B------:R-:W3:Y:S07]  /*0040*/  LDCU.64 UR8, c[0x0][0x358] ;  /* 0x00006b00ff0877ac */ /* 0x000eee0008000a00 */
[----:B------:R-:W4:Y:S08]  /*0050*/  LDC R99, c[0x0][0x458] ;  /* 0x00011600ff637b82 */ /* 0x000f300000000800 */
[----:B------:R-:W4:Y:S01]  /*0060*/  LDC R12, c[0x0][0x45c] ;  /* 0x00011700ff0c7b82 */ /* 0x000f220000000800 */
[----:B-1----:R-:W-:Y:S01]  /*0070*/  ISETP.NE.U32.AND P0, PT, RZ, UR4, PT ;  /* 0x00000004ff007c0c */ /* 0x002fe2000bf05070 */
[----:B------:R-:W1:Y:S03]  /*0080*/  LDCU.U8 UR4, c[0x0][0x464] ;  /* 0x00008c80ff0477ac */ /* 0x000e660008000000 */
[----:B------:R-:W-:Y:S01]  /*0090*/  ISETP.NE.AND.EX P0, PT, RZ, UR5, PT, P0 ;  /* 0x00000005ff007c0c */ /* 0x000fe2000bf05300 */
[----:B------:R-:W1:Y:S01]  /*00a0*/  LDCU.64 UR6, c[0x0][0x450] ;  /* 0x00008a00ff0677ac */ /* 0x000e620008000a00 */
[----:B------:R-:W4:Y:S01]  /*00b0*/  LDCU UR10, c[0x0][0x384] ;  /* 0x00007080ff0a77ac */ /* 0x000f220008000800 */
[----:B0-----:R-:W-:-:S10]  /*00c0*/  LOP3.LUT R92, R90, 0x1f, RZ, 0xc0, !PT ;  /* 0x0000001f5a5c7812 */ /* 0x001fd400078ec0ff */
[----:B------:R-:W0:Y:S01]  /*00d0*/  @P0 LDC.64 R10, c[0x0][0x438] ;  /* 0x00010e00ff0a0b82 */ /* 0x000e220000000a00 */
[----:B--2---:R-:W-:-:S05]  /*00e0*/  @P0 IMAD.WIDE.U32 R6, R92, 0x10, R8 ;  /* 0x000000105c060825 */ /* 0x004fca00078e0008 */
[----:B---3--:R-:W5:Y:S04]  /*00f0*/  @P0 LDG.E.128 R60, desc[UR8][R6.64+0x400] ;  /* 0x00040008063c0981 */ /* 0x008f68000c1e1d00 */
[----:B------:R-:W5:Y:S04]  /*0100*/  @P0 LDG.E.128 R56, desc[UR8][R6.64+0x200] ;  /* 0x0002000806380981 */ /* 0x000f68000c1e1d00 */
[----:B------:R0:W5:Y:S01]  /*0110*/  @P0 LDG.E.128 R52, desc[UR8][R6.64] ;  /* 0x0000000806340981 */ /* 0x000162000c1e1d00 */
[----:B-1----:R-:W-:Y:S01]  /*0120*/  ISETP.NE.AND P1, PT, RZ, UR4, PT ;  /* 0x00000004ff007c0c */ /* 0x002fe2000bf25270 */
[----:B------:R-:W-:-:S02]  /*0130*/  IMAD.U32 R2, RZ, RZ, UR6 ;  /* 0x00000006ff027e24 */ /* 0x000fc4000f8e00ff */
[----:B------:R-:W-:-:S10]  /*0140*/  IMAD.U32 R3, RZ, RZ, UR7 ;  /* 0x00000007ff037e24 */ /* 0x000fd4000f8e00ff */
[----:B----4-:R-:W-:Y:S01]  /*0150*/  @P1 MOV R4, R99 ;  /* 0x0000006300041202 */ /* 0x010fe20000000f00 */
[----:B------:R-:W-:Y:S01]  /*0160*/  @P1 IMAD.MOV.U32 R5, RZ, RZ, R12 ;  /* 0x000000ffff051224 */ /* 0x000fe200078e000c */
[----:B------:R-:W2:Y:S01]  /*0170*/  @P1 LDG.E.64 R2, desc[UR8][R2.64] ;  /* 0x0000000802021981 */ /* 0x000ea2000c1e1b00 */
[C---:B0-----:R-:W-:Y:S01]  /*0180*/  @P0 IMAD.WIDE.U32 R6, R92.reuse, 0x10, R10 ;  /* 0x000000105c060825 */ /* 0x041fe200078e000a */
[----:B------:R-:W0:Y:S03]  /*0190*/  S2UR UR5, SR_CTAID.X ;  /* 0x00000000000579c3 */ /* 0x000e260000002500 */
[----:B------:R-:W3:Y:S01]  /*01a0*/  @P1 LDG.E.64 R4, desc[UR8][R4.64] ;  /* 0x0000000804041981 */ /* 0x000ee2000c1e1b00 */
[----:B------:R-:W-:-:S03]  /*01b0*/  @!P0 IMAD.WIDE.U32 R8, R92, 0x10, R8 ;  /* 0x000000105c088825 */ /* 0x000fc600078e0008 */
[----:B------:R1:W5:Y:S01]  /*01c0*/  @P0 LDG.E.128 R48, desc[UR8][R6.64] ;  /* 0x0000000806300981 */ /* 0x000362000c1e1d00 */
[----:B------:R-:W3:Y:S03]  /*01d0*/  @P1 LDC R13, c[0x0][0x460] ;  /* 0x00011800ff0d1b82 */ /* 0x000ee60000000800 */
[----:B------:R1:W5:Y:S04]  /*01e0*/  @P0 LDG.E.128 R44, desc[UR8][R6.64+0x200] ;  /* 0x00020008062c0981 */ /* 0x000368000c1e1d00 */
[----:B------:R1:W5:Y:S04]  /*01f0*/  @P0 LDG.E.128 R40, desc[UR8][R6.64+0x400] ;  /* 0x0004000806280981 */ /* 0x000368000c1e1d00 */
[----:B------:R1:W5:Y:S04]  /*0200*/  @!P0 LDG.E.128 R60, desc[UR8][R8.64+0x400] ;  /* 0x00040008083c8981 */ /* 0x000368000c1e1d00 */
[----:B------:R1:W5:Y:S04]  /*0210*/  @!P0 LDG.E.128 R56, desc[UR8][R8.64+0x200] ;  /* 0x0002000808388981 */ /* 0x000368000c1e1d00 */
[----:B------:R1:W5:Y:S01]  /*0220*/  @!P0 LDG.E.128 R52, desc[UR8][R8.64] ;  /* 0x0000000808348981 */ /* 0x000362000c1e1d00 */
[----:B------:R-:W4:Y:S01]  /*0230*/  LDC R11, c[0x0][0x360] ;  /* 0x0000d800ff0b7b82 */ /* 0x000f220000000800 */
[----:B0-----:R-:W-:Y:S01]  /*0240*/  USHF.L.U32 UR4, UR5, 0x2, URZ ;  /* 0x0000000205047899 */ /* 0x001fe200080006ff */
[----:B------:R-:W-:-:S05]  /*0250*/  SHF.R.U32.HI R91, RZ, 0x5, R90 ;  /* 0x00000005ff5b7819 */ /* 0x000fca000001165a */
[----:B------:R-:W-:-:S04]  /*0260*/  LOP3.LUT R91, R91, UR4, RZ, 0xfc, !PT ;  /* 0x000000045b5b7c12 */ /* 0x000fc8000f8efcff */
[----:B------:R-:W-:Y:S02]  /*0270*/  ISETP.GE.AND P2, PT, R91, UR10, PT ;  /* 0x0000000a5b007c0c */ /* 0x000fe4000bf46270 */
[----:B--2---:R-:W-:Y:S02]  /*0280*/  @P1 R2UR UR6, R2 ;  /* 0x00000000020612ca */ /* 0x004fe400000e0000 */
[----:B------:R-:W-:Y:S02]  /*0290*/  @P1 R2UR UR7, R3 ;  /* 0x00000000030712ca */ /* 0x000fe400000e0000 */
[----:B---3--:R-:W-:Y:S01]  /*02a0*/  @P1 IADD3 R99, P3, PT, R4, R13, RZ ;  /* 0x0000000d04631210 */ /* 0x008fe20007f7e0ff */
[----:B----4-:R-:W-:-:S04]  /*02b0*/  IMAD R90, R11, UR5, R90 ;  /* 0x000000050b5a7c24 */ /* 0x010fc8000f8e025a */
[----:B------:R-:W-:Y:S02]  /*02c0*/  @P1 IMAD.X R12, RZ, RZ, R5, P3 ;  /* 0x000000ffff0c1224 */ /* 0x000fe400018e0605 */
[----:B-1----:R-:W-:Y:S06]  /*02d0*/  @P2 EXIT ;  /* 0x000000000000294d */ /* 0x002fec0003800000 */
[--C-:B------:R-:W-:Y:S01]  /*02e0*/  SHF.R.U64 R0, R99, 0x2, R12.reuse ;  /* 0x0000000263007819 */ /* 0x100fe2000000120c */
[----:B------:R-:W-:Y:S01]  /*02f0*/  IMAD.HI.U32 R3, R90, -0x326172a9, RZ ;  /* 0xcd9e8d575a037827 */ /* 0x000fe200078e00ff */
[----:B------:R-:W-:Y:S01]  /*0300*/  SHF.R.U32.HI R2, RZ, 0x2, R12 ;  /* 0x00000002ff027819 */ /* 0x000fe2000001160c */
[----:B------:R-:W-:Y:S01]  /*0310*/  UIADD3 UR4, UPT, UPT, UR7, -0x4498517b, URZ ;  /* 0xbb67ae8507047890 */ /* 0x000fe2000fffe0ff */
[----:B-----5:R-:W-:Y:S01]  /*0320*/  @!P0 CS2R R50, SRZ ;  /* 0x0000000000328805 */ /* 0x020fe2000001ff00 */
[----:B------:R-:W-:Y:S01]  /*0330*/  IMAD.HI.U32 R4, R0, -0x2daee0ad, RZ ;  /* 0xd2511f5300047827 */ /* 0x000fe200078e00ff */
[----:B------:R-:W-:Y:S01]  /*0340*/  LOP3.LUT R3, R2, UR6, R3, 0x96, !PT ;  /* 0x0000000602037c12 */ /* 0x000fe2000f8e9603 */
[----:B------:R-:W-:Y:S01]  /*0350*/  UIADD3 UR15, UPT, UPT, UR6, -0x61c88647, URZ ;  /* 0x9e3779b9060f7890 */ /* 0x000fe2000fffe0ff */
[----:B------:R-:W-:Y:S01]  /*0360*/  @!P0 CS2R R48, SRZ ;  /* 0x0000000000308805 */ /* 0x000fe2000001ff00 */
[----:B------:R-:W-:Y:S01]  /*0370*/  IMAD R8, R0, -0x2daee0ad, RZ ;  /* 0xd2511f5300087824 */ /* 0x000fe200078e02ff */
[----:B------:R-:W-:Y:S01]  /*0380*/  LOP3.LUT R4, R4, UR7, RZ, 0x3c, !PT ;  /* 0x0000000704047c12 */ /* 0x000fe2000f8e3cff */
[----:B------:R-:W-:Y:S01]  /*0390*/  IMAD.HI.U32 R7, R3, -0x2daee0ad, RZ ;  /* 0xd2511f5303077827 */ /* 0x000fe200078e00ff */
[----:B------:R-:W-:Y:S01]  /*03a0*/  UIADD3 UR16, UPT, UPT, UR6, 0x3c6ef372, URZ ;  /* 0x3c6ef37206107890 */ /* 0x000fe2000fffe0ff */
[----:B------:R-:W-:Y:S01]  /*03b0*/  @!P0 CS2R R46, SRZ ;  /* 0x00000000002e8805 */ /* 0x000fe2000001ff00 */
[----:B------:R-:W-:Y:S01]  /*03c0*/  UIADD3 UR17, UPT, UPT, UR7, 0x76cf5d0a, URZ ;  /* 0x76cf5d0a07117890 */ /* 0x000fe2000fffe0ff */
[----:B------:R-:W-:Y:S01]  /*03d0*/  IMAD R6, R90, -0x326172a9, RZ ;  /* 0xcd9e8d575a067824 */ /* 0x000fe200078e02ff */
[----:B------:R-:W-:Y:S01]  /*03e0*/  LOP3.LUT R7, R8, UR4, R7, 0x96, !PT ;  /* 0x0000000408077c12 */ /* 0x000fe2000f8e9607 */
[C---:B------:R-:W-:Y:S01]  /*03f0*/  IMAD.HI.U32 R5, R4.reuse, -0x326172a9, RZ ;  /* 0xcd9e8d5704057827 */ /* 0x040fe200078e00ff */
[----:B------:R-:W-:Y:S01]  /*0400*/  UIADD3 UR19, UPT, UPT, UR7, 0x32370b8f, URZ ;  /* 0x32370b8f07137890 */ /* 0x000fe2000fffe0ff */
[----:B------:R-:W-:Y:S01]  /*0410*/  @!P0 CS2R R44, SRZ ;  /* 0x00000000002c8805 */ /* 0x000fe2000001ff00 */
[----:B------:R-:W-:Y:S01]  /*0420*/  UIADD3 UR18, UPT, UPT, UR6, -0x255992d5, URZ ;  /* 0xdaa66d2b06127890 */ /* 0x000fe2000fffe0ff */
[----:B------:R-:W-:Y:S01]  /*0430*/  IMAD R9, R4, -0x326172a9, RZ ;  /* 0xcd9e8d5704097824 */ /* 0x000fe200078e02ff */
[----:B------:R-:W-:Y:S01]  /*0440*/  LOP3.LUT R5, R6, UR15, R5, 0x96, !PT ;  /* 0x0000000f06057c12 */ /* 0x000fe2000f8e9605 */
[----:B------:R-:W-:Y:S01]  /*0450*/  IMAD.HI.U32 R4, R7, -0x326172a9, RZ ;  /* 0xcd9e8d5707047827 */ /* 0x000fe200078e00ff */
[----:B------:R-:W-:Y:S01]  /*0460*/  UIADD3 UR20, UPT, UPT, UR6, 0x78dde6e4, URZ ;  /* 0x78dde6e406147890 */ /* 0x000fe2000fffe0ff */
[----:B------:R-:W-:Y:S01]  /*0470*/  @!P0 CS2R R42, SRZ ;  /* 0x00000000002a8805 */ /* 0x000fe2000001ff00 */
[----:B------:R-:W-:Y:S01]  /*0480*/  UIADD3 UR21, UPT, UPT, UR7, -0x126145ec, URZ ;  /* 0xed9eba1407157890 */ /* 0x000fe2000fffe0ff */
[----:B------:R-:W-:Y:S01]  /*0490*/  IMAD R6, R3, -0x2daee0ad, RZ ;  /* 0xd2511f5303067824 */ /* 0x000fe200078e02ff */
[----:B------:R-:W-:Y:S01]  /*04a0*/  LOP3.LUT R4, R9, UR16, R4, 0x96, !PT ;  /* 0x0000001009047c12 */ /* 0x000fe2000f8e9604 */
[C---:B------:R-:W-:Y:S01]  /*04b0*/  IMAD.HI.U32 R3, R5.reuse, -0x2daee0ad, RZ ;  /* 0xd2511f5305037827 */ /* 0x040fe200078e00ff */
[----:B------:R-:W-:Y:S01]  /*04c0*/  UIADD3 UR23, UPT, UPT, UR7, -0x56f99767, URZ ;  /* 0xa906689907177890 */ /* 0x000fe2000fffe0ff */
[----:B------:R-:W-:Y:S01]  /*04d0*/  @!P0 CS2R R40, SRZ ;  /* 0x0000000000288805 */ /* 0x000fe2000001ff00 */
[----:B------:R-:W-:Y:S01]  /*04e0*/  UIADD3 UR22, UPT, UPT, UR6, 0x1715609d, URZ ;  /* 0x1715609d06167890 */ /* 0x000fe2000fffe0ff */
[----:B------:R-:W-:Y:S01]  /*04f0*/  IMAD R9, R5, -0x2daee0ad, RZ ;  /* 0xd2511f5305097824 */ /* 0x000fe200078e02ff */
[----:B------:R-:W-:Y:S01]  /*0500*/  LOP3.LUT R3, R6, UR17, R3, 0x96, !PT ;  /* 0x0000001106037c12 */ /* 0x000fe2000f8e9603 */
[----:B------:R-:W-:Y:S01]  /*0510*/  IMAD.HI.U32 R8, R4, -0x2daee0ad, RZ ;  /* 0xd2511f5304087827 */ /* 0x000fe200078e00ff */
[----:B------:R-:W-:-:S03]  /*0520*/  UIADD3 UR24, UPT, UPT, UR6, -0x4ab325aa, URZ ;  /* 0xb54cda5606187890 */ /* 0x000fc6000fffe0ff */
[----:B------:R-:W-:Y:S01]  /*0530*/  HFMA2 R80, -RZ, RZ, 0, 0 ;  /* 0x00000000ff507431 */ /* 0x000fe200000001ff */
[----:B------:R-:W-:Y:S01]  /*0540*/  UIADD3 UR25, UPT, UPT, UR7, 0x646e171e, URZ ;  /* 0x646e171e07197890 */ /* 0x000fe2000fffe0ff */
[----:B------:R-:W-:Y:S01]  /*0550*/  IMAD R6, R7, -0x326172a9, RZ ;  /* 0xcd9e8d5707067824 */ /* 0x000fe200078e02ff */
[----:B------:R-:W-:Y:S01]  /*0560*/  LOP3.LUT R8, R9, UR19, R8, 0x96, !PT ;  /* 0x0000001309087c12 */ /* 0x000fe2000f8e9608 */
[C---:B------:R-:W-:Y:S01]  /*0570*/  IMAD.HI.U32 R5, R3.reuse, -0x326172a9, RZ ;  /* 0xcd9e8d5703057827 */ /* 0x040fe200078e00ff */
[----:B------:R-:W-:Y:S01]  /*0580*/  UIADD3 UR27, UPT, UPT, UR7, 0x1fd5c5a3, URZ ;  /* 0x1fd5c5a3071b7890 */ /* 0x000fe2000fffe0ff */
[----:B------:R-:W-:Y:S01]  /*0590*/  BSSY B0, `(.L_x_9712) ;  /* 0x0001240000007945 */ /* 0x000fe20003800000 */
[----:B------:R-:W-:Y:S01]  /*05a0*/  UIADD3 UR26, UPT, UPT, UR6, 0x5384540f, URZ ;  /* 0x5384540f061a7890 */ /* 0x000fe2000fffe0ff */
[----:B------:R-:W-:Y:S01]  /*05b0*/  IMAD R7, R4, -0x2daee0ad, RZ ;  /* 0xd2511f5304077824 */ /* 0x000fe200078e02ff */
[----:B------:R-:W-:Y:S01]  /*05c0*/  LOP3.LUT R5, R6, UR18, R5, 0x96, !PT ;  /* 0x0000001206057c12 */ /* 0x000fe2000f8e9605 */
[----:B------:R-:W-:Y:S01]  /*05d0*/  IMAD R6, R3, -0x326172a9, RZ ;  /* 0xcd9e8d5703067824 */ /* 0x000fe200078e02ff */
[----:B------:R-:W-:Y:S01]  /*05e0*/  UIADD3 UR28, UPT, UPT, UR6, -0xe443238, URZ ;  /* 0xf1bbcdc8061c7890 */ /* 0x000fe2000fffe0ff */
[----:B------:R-:W-:Y:S01]  /*05f0*/  IMAD.HI.U32 R3, R8, -0x326172a9, RZ ;  /* 0xcd9e8d5708037827 */ /* 0x000fe200078e00ff */
[----:B------:R-:W-:Y:S01]  /*0600*/  UIADD3 UR29, UPT, UPT, UR7, -0x24c28bd8, URZ ;  /* 0xdb3d7428071d7890 */ /* 0x000fe2000fffe0ff */
[----:B------:R-:W-:Y:S01]  /*0610*/  LOP3.LUT R99, R99, 0x3, RZ, 0xc0, !PT ;  /* 0x0000000363637812 */ /* 0x000fe200078ec0ff */
        /* <DEDUP_REMOVED lines=8> */
[----:B------:R-:W-:Y:S01]  /*06a0*/  PRMT R11, R60, 0x7632, R11 ;  /* 0x000076323c0b7816 */ /* 0x000fe2000000000b */
[----:B------:R-:W-:Y:S01]  /*06b0*/  IMAD.HI.U32 R6, R3, -0x2daee0ad, RZ ;  /* 0xd2511f5303067827 */ /* 0x000fe200078e00ff */
[----:B------:R-:W-:Y:S01]  /*06c0*/  PRMT R12, R47, 0x7632, R12 ;  /* 0x000076322f0c7816 */ /* 0x000fe2000000000c */
[----:B------:R-:W0:Y:S01]  /*06d0*/  LDCU UR10, c[0x0][0x404] ;  /* 0x00008080ff0a77ac */ /* 0x000e220008000800 */
[----:B------:R-:W-:Y:S01]  /*06e0*/  PRMT R13, R59, 0x7632, R13 ;  /* 0x000076323b0d7816 */ /* 0x000fe2000000000d */
[----:B------:R-:W-:Y:S01]  /*06f0*/  IMAD.HI.U32 R5, R4, -0x326172a9, RZ ;  /* 0xcd9e8d5704057827 */ /* 0x000fe200078e00ff */
[----:B------:R-:W-:Y:S01]  /*0700*/  LOP3.LUT R6, R7, UR23, R6, 0x96, !PT ;  /* 0x0000001707067c12 */ /* 0x000fe2000f8e9606 */
[----:B------:R-:W1:Y:S01]  /*0710*/  LDCU.U8 UR11, c[0x0][0x410] ;  /* 0x00008200ff0b77ac */ /* 0x000e620008000000 */
[----:B------:R-:W-:Y:S01]  /*0720*/  PRMT R14, R46, 0x7632, R14 ;  /* 0x000076322e0e7816 */ /* 0x000fe2000000000e */
[----:B------:R-:W-:Y:S01]  /*0730*/  IMAD R7, R4, -0x326172a9, RZ ;  /* 0xcd9e8d5704077824 */ /* 0x000fe200078e02ff */
[----:B------:R-:W-:Y:S01]  /*0740*/  LOP3.LUT R5, R8, UR22, R5, 0x96, !PT ;  /* 0x0000001608057c12 */ /* 0x000fe2000f8e9605 */
[----:B------:R-:W-:Y:S01]  /*0750*/  IMAD.HI.U32 R4, R6, -0x326172a9, RZ ;  /* 0xcd9e8d5706047827 */ /* 0x000fe200078e00ff */
[----:B------:R-:W-:Y:S01]  /*0760*/  PRMT R15, R58, 0x7632, R15 ;  /* 0x000076323a0f7816 */ /* 0x000fe2000000000f */
[----:B------:R-:W2:Y:S01]  /*0770*/  LDCU UR14, c[0x0][0x448] ;  /* 0x00008900ff0e77ac */ /* 0x000ea20008000800 */
[----:B------:R-:W-:Y:S01]  /*0780*/  PRMT R16, R45, 0x7632, R16 ;  /* 0x000076322d107816 */ /* 0x000fe20000000010 */
[----:B------:R-:W-:Y:S01]  /*0790*/  IMAD R8, R3, -0x2daee0ad, RZ ;  /* 0xd2511f5303087824 */ /* 0x000fe200078e02ff */
[----:B------:R-:W-:Y:S01]  /*07a0*/  LOP3.LUT R4, R7, UR24, R4, 0x96, !PT ;  /* 0x0000001807047c12 */ /* 0x000fe2000f8e9604 */
        /* <DEDUP_REMOVED lines=9> */
[----:B------:R-:W-:Y:S01]  /*0840*/  PRMT R72, R51, 0x7632, R72 ;  /* 0x0000763233487816 */ /* 0x000fe20000000048 */
[----:B------:R-:W-:Y:S01]  /*0850*/  IMAD R6, R6, -0x326172a9, RZ ;  /* 0xcd9e8d5706067824 */ /* 0x000fe200078e02ff */
        /* <DEDUP_REMOVED lines=27> */
[----:B------:R-:W-:Y:S02]  /*0a10*/  PRMT R5, R63, 0x7632, R5 ;  /* 0x000076323f057816 */ /* 0x000fe40000000005 */
[----:B01234-:R-:W-:-:S07]  /*0a20*/  PRMT R6, R42, 0x7632, R6 ;  /* 0x000076322a067816 */ /* 0x01ffce0000000006 */
.L_x_10059:
[----:B0-----:R-:W0:Y:S08]  /*0a30*/  LDC.64 R24, c[0x0][0x3f0] ;  /* 0x0000fc00ff187b82 */ /* 0x001e300000000a00 */
        /* <DEDUP_REMOVED lines=18> */
[----:B------:R-:W-:Y:S01]  /*0b60*/  MOV R96, UR7 ;  /* 0x0000000700607c02 */ /* 0x000fe20008000f00 */
[----:B------:R-:W-:Y:S01]  /*0b70*/  BSSY.RECONVERGENT B1, `(.L_x_9713) ;  /* 0x000057d000017945 */ /* 0x000fe20003800200 */
[----:B------:R-:W-:Y:S02]  /*0b80*/  ISETP.NE.AND.EX P0, PT, RZ, UR5, PT, P0 ;  /* 0x00000005ff007c0c */ /* 0x000fe4000bf05300 */
[----:B------:R-:W-:Y:S01]  /*0b90*/  SHF.R.S32.HI R25, RZ, 0x1f, R24 ;  /* 0x0000001fff197819 */ /* 0x000fe20000011418 */
[----:B------:R-:W-:-:S03]  /*0ba0*/  VIADD R96, R96, 0xbb67ae85 ;  /* 0xbb67ae8560607836 */ /* 0x000fc60000000000 */
[----:B------:R-:W-:-:S04]  /*0bb0*/  LEA.HI R25, R25, R24, RZ, 0x3 ;  /* 0x0000001819197211 */ /* 0x000fc800078f18ff */
[----:B------:R-:W-:Y:S02]  /*0bc0*/  LEA.HI.SX32 R109, R25, R92, 0x1d ;  /* 0x0000005c196d7211 */ /* 0x000fe400078feaff */
[----:B--2---:R-:W-:Y:S01]  /*0bd0*/  PRMT R28, R36, 0x7632, R28 ;  /* 0x00007632241c7816 */ /* 0x004fe2000000001c */
[----:B0-----:R-:W-:Y:S06]  /*0be0*/  @!P0 BRA `(.L_x_9714) ;  /* 0x0000002c00288947 */ /* 0x001fec0003800000 */
[----:B------:R-:W0:Y:S02]  /*0bf0*/  LDC.64 R20, c[0x0][0x3a0] ;  /* 0x0000e800ff147b82 */ /* 0x000e240000000a00 */
        /* <DEDUP_REMOVED lines=24> */
.L_x_9719:
        /* <DEDUP_REMOVED lines=13> */
.L_x_9721:
[----:B------:R-:W-:Y:S05]  /*0e50*/  BSYNC.RECONVERGENT B4 ;  /* 0x0000000000047941 */ /* 0x000fea0003800200 */
.L_x_9720:
        /* <DEDUP_REMOVED lines=42> */
.L_x_9718:
[----:B------:R-:W-:Y:S05]  /*1100*/  BSYNC.RECONVERGENT B3 ;  /* 0x0000000000037941 */ /* 0x000fea0003800200 */
.L_x_9717:
        /* <DEDUP_REMOVED lines=9> */
[----:B-----5:R-:W-:-:S07]  /*11a0*/  FADD.FTZ R32, R32, R21 ;  /* 0x0000001520207221 */ /* 0x020fce0000010000 */
.L_x_9716:
[----:B------:R-:W-:Y:S05]  /*11b0*/  BSYNC.RECONVERGENT B2 ;  /* 0x0000000000027941 */ /* 0x000fea0003800200 */
.L_x_9715:
        /* <DEDUP_REMOVED lines=20> */
.L_x_9726:
        /* <DEDUP_REMOVED lines=13> */
.L_x_9728:
[----:B------:R-:W-:Y:S05]  /*13d0*/  BSYNC.RECONVERGENT B4 ;  /* 0x0000000000047941 */ /* 0x000fea0003800200 */
.L_x_9727:
        /* <DEDUP_REMOVED lines=42> */
.L_x_9725:
[----:B------:R-:W-:Y:S05]  /*1680*/  BSYNC.RECONVERGENT B3 ;  /* 0x0000000000037941 */ /* 0x000fea0003800200 */
.L_x_9724:
        /* <DEDUP_REMOVED lines=10> */
[----:B-----5:R-:W-:-:S07]  /*1730*/  FADD.FTZ R33, R33, R22 ;  /* 0x0000001621217221 */ /* 0x020fce0000010000 */
.L_x_9723:
[----:B------:R-:W-:Y:S05]  /*1740*/  BSYNC.RECONVERGENT B2 ;  /* 0x0000000000027941 */ /* 0x000fea0003800200 */
.L_x_9722:
        /* <DEDUP_REMOVED lines=20> */
.L_x_9733:
        /* <DEDUP_REMOVED lines=13> */
.L_x_9735:
[----:B------:R-:W-:Y:S05]  /*1960*/  BSYNC.RECONVERGENT B4 ;  /* 0x0000000000047941 */ /* 0x000fea0003800200 */
.L_x_9734:
        /* <DEDUP_REMOVED lines=38> */
[----:B------:R-:W-:Y:S02]  /*1bd0*/  MOV R82, R22 ;  /* 0x0000001600527202 */ /* 0x000fe40000000f00 */
[----:B------:R-:W-:Y:S01]  /*1be0*/  LOP3.LUT R4, R24, UR30, R23, 0x96, !PT ;  /* 0x0000001e18047c12 */ /* 0x000fe2000f8e9617 */
[----:B------:R-:W-:Y:S01]  /*1bf0*/  IMAD.MOV.U32 R22, RZ, RZ, R66 ;  /* 0x000000ffff167224 */ /* 0x000fe200078e0042 */
[----:B------:R-:W-:-:S07]  /*1c00*/  LOP3.LUT R3, R20, UR31, R65, 0x96, !PT ;  /* 0x0000001f14037c12 */ /* 0x000fce000f8e9641 */
.L_x_9732:
[----:B------:R-:W-:Y:S05]  /*1c10*/  BSYNC.RECONVERGENT B3 ;  /* 0x0000000000037941 */ /* 0x000fea0003800200 */
.L_x_9731:
        /* <DEDUP_REMOVED lines=9> */
[----:B-----5:R-:W-:-:S07]  /*1cb0*/  FADD.FTZ R34, R34, R23 ;  /* 0x0000001722227221 */ /* 0x020fce0000010000 */
.L_x_9730:
[----:B------:R-:W-:Y:S05]  /*1cc0*/  BSYNC.RECONVERGENT B2 ;  /* 0x0000000000027941 */ /* 0x000fea0003800200 */
.L_x_9729:
        /* <DEDUP_REMOVED lines=20> */
.L_x_9740:
        /* <DEDUP_REMOVED lines=13> */
.L_x_9742:
[----:B------:R-:W-:Y:S05]  /*1ee0*/  BSYNC.RECONVERGENT B4 ;  /* 0x0000000000047941 */ /* 0x000fea0003800200 */
.L_x_9741:
        /* <DEDUP_REMOVED lines=43> */
.L_x_9739:
[----:B------:R-:W-:Y:S05]  /*21a0*/  BSYNC.RECONVERGENT B3 ;  /* 0x0000000000037941 */ /* 0x000fea0003800200 */
.L_x_9738:
[----:B------:R-:W-:Y:S01]  /*21b0*/  I2FP.F32.U32 R21, R22 ;  /* 0x0000001600157245 */ /* 0x000fe20000201000 */
[----:B------:R-:W-:Y:S01]  /*21c0*/  HFMA2 R22, -RZ, RZ, 0.1171875, 0 ;  /* 0x2f800000ff167431 */ /* 0x000fe200000001ff */
[----:B------:R-:W-:-:S05]  /*21d0*/  PRMT R23, R37, 0x7632, R23 ;  /* 0x0000763225177816 */ /* 0x000fca0000000017 */
[----:B------:R-:W-:Y:S02]  /*21e0*/  IMAD.U32 R23, R23, 0x10000, RZ ;  /* 0x0001000017177824 */ /* 0x000fe400078e00ff */
[----:B------:R-:W-:Y:S02]  /*21f0*/  FFMA.FTZ R21, R21, R22, 1.1641532182693481445e-10 ;  /* 0x2f00000015157423 */ /* 0x000fe40000010016 */
[----:B------:R-:W-:-:S04]  /*2200*/  FMUL.FTZ R23, R23, UR13 ;  /* 0x0000000d17177c20 */ /* 0x000fc80008410000 */
[----:B------:R-:W-:Y:S01]  /*2210*/  FMUL.FTZ R23, R23, UR12 ;  /* 0x0000000c17177c20 */ /* 0x000fe20008410000 */
[----:B------:R-:W-:-:S04]  /*2220*/  FSETP.GTU.FTZ.AND P3, PT, R21, UR10, PT ;  /* 0x0000000a15007c0b */ /* 0x000fc8000bf7c000 */
[----:B------:R-:W-:Y:S02]  /*2230*/  FSEL R22, R23, RZ, !P3 ;  /* 0x000000ff17167208 */ /* 0x000fe40005800000 */
[----:B------:R-:W-:-:S03]  /*2240*/  SEL R85, RZ, 0x1, P3 ;  /* 0x00000001ff557807 */ /* 0x000fc60001800000 */
[----:B-----5:R-:W-:-:S07]  /*2250*/  FADD.FTZ R35, R35, R22 ;  /* 0x0000001623237221 */ /* 0x020fce0000010000 */
.L_x_9737:
[----:B------:R-:W-:Y:S05]  /*2260*/  BSYNC.RECONVERGENT B2 ;  /* 0x0000000000027941 */ /* 0x000fea0003800200 */
.L_x_9736:
        /* <DEDUP_REMOVED lines=20> */
.L_x_9747:
        /* <DEDUP_REMOVED lines=13> */
.L_x_9749:
[----:B------:R-:W-:Y:S05]  /*2480*/  BSYNC.RECONVERGENT B4 ;  /* 0x0000000000047941 */ /* 0x000fea0003800200 */
.L_x_9748:
        /* <DEDUP_REMOVED lines=42> */
.L_x_9746:
[----:B------:R-:W-:Y:S05]  /*2730*/  BSYNC.RECONVERGENT B3 ;  /* 0x0000000000037941 */ /* 0x000fea0003800200 */
.L_x_9745:
        /* <DEDUP_REMOVED lines=10> */
.L_x_9744:
[----:B------:R-:W-:Y:S05]  /*27e0*/  BSYNC.RECONVERGENT B2 ;  /* 0x0000000000027941 */ /* 0x000fea0003800200 */
.L_x_9743:
        /* <DEDUP_REMOVED lines=20> */
.L_x_9754:
        /* <DEDUP_REMOVED lines=13> */
.L_x_9756:
[----:B------:R-:W-:Y:S05]  /*2a00*/  BSYNC.RECONVERGENT B4 ;  /* 0x0000000000047941 */ /* 0x000fea0003800200 */
.L_x_9755:
        /* <DEDUP_REMOVED lines=43> */
.L_x_9753:
[----:B------:R-:W-:Y:S05]  /*2cc0*/  BSYNC.RECONVERGENT B3 ;  /* 0x0000000000037941 */ /* 0x000fea0003800200 */
.L_x_9752:
[----:B------:R-:W-:Y:S02]  /*2cd0*/  PRMT R23, R38, 0x7632, R23 ;  /* 0x0000763226177816 */ /* 0x000fe40000000017 */
        /* <DEDUP_REMOVED lines=10> */
.L_x_9751:
[----:B------:R-:W-:Y:S05]  /*2d80*/  BSYNC.RECONVERGENT B2 ;  /* 0x0000000000027941 */ /* 0x000fea0003800200 */
.L_x_9750:
        /* <DEDUP_REMOVED lines=20> */
.L_x_9761:
        /* <DEDUP_REMOVED lines=13> */
.L_x_9763:
[----:B------:R-:W-:Y:S05]  /*2fa0*/  BSYNC.RECONVERGENT B4 ;  /* 0x0000000000047941 */ /* 0x000fea0003800200 */
.L_x_9762:
        /* <DEDUP_REMOVED lines=42> */
.L_x_9760:
[----:B------:R-:W-:Y:S05]  /*3250*/  BSYNC.RECONVERGENT B3 ;  /* 0x0000000000037941 */ /* 0x000fea0003800200 */
.L_x_9759:
        /* <DEDUP_REMOVED lines=10> */
.L_x_9758:
[----:B------:R-:W-:Y:S05]  /*3300*/  BSYNC.RECONVERGENT B2 ;  /* 0x0000000000027941 */ /* 0x000fea0003800200 */
.L_x_9757:
        /* <DEDUP_REMOVED lines=19> */
.L_x_9767:
        /* <DEDUP_REMOVED lines=13> */
.L_x_9769:
[----:B------:R-:W-:Y:S05]  /*3510*/  BSYNC.RECONVERGENT B3 ;  /* 0x0000000000037941 */ /* 0x000fea0003800200 */
.L_x_9768:
[----:B------:R-:W-:Y:S01]  /*3520*/  IMAD.WIDE.U32 R20, R90, -0x326172a9, RZ ;  /* 0xcd9e8d575a147825 */ /* 0x000fe200078e00ff */
[----:B------:R-:W-:-:S03]  /*3530*/  LOP3.LUT R22, R80, UR7, R25, 0x96, !PT ;  /* 0x0000000750167c12 */ /* 0x000fc6000f8e9619 */
[----:B------:R-:W-:Y:S01]  /*3540*/  IMAD.MOV.U32 R66, RZ, RZ, RZ ;  /* 0x000000ffff427224 */ /* 0x000fe200078e00ff */
        /* <DEDUP_REMOVED lines=38> */
[----:B------:R-:W-:-:S07]  /*37b0*/  IMAD.MOV.U32 R20, RZ, RZ, R64 ;  /* 0x000000ffff147224 */ /* 0x000fce00078e0040 */
.L_x_9766:
[----:B------:R-:W-:Y:S05]  /*37c0*/  BSYNC.RECONVERGENT B2 ;  /* 0x0000000000027941 */ /* 0x000fea0003800200 */
.L_x_9765:
[----:B------:R-:W-:Y:S01]  /*37d0*/  HFMA2 R23, -RZ, RZ, 0.1171875, 0 ;  /* 0x2f800000ff177431 */ /* 0x000fe200000001ff */
[----:B------:R-:W-:Y:S02]  /*37e0*/  PRMT R21, R39, 0x7632, R21 ;  /* 0x0000763227157816 */ /* 0x000fe40000000015 */
        /* <DEDUP_REMOVED lines=8> */
[----:B-----5:R-:W-:Y:S01]  /*3870*/  FADD.FTZ R31, R31, R20 ;  /* 0x000000141f1f7221 */ /* 0x020fe20000010000 */
[----:B------:R-:W-:Y:S06]  /*3880*/  BRA `(.L_x_9764) ;  /* 0x0000002800ac7947 */ /* 0x000fec0003800000 */
.L_x_9714:
[----:B------:R-:W-:Y:S01]  /*3890*/  BSSY.RECONVERGENT B2, `(.L_x_9770) ;  /* 0x0000057000027945 */ /* 0x000fe20003800200 */
[----:B------:R-:W-:Y:S01]  /*38a0*/  IMAD.MOV.U32 R104, RZ, RZ, R102 ;  /* 0x000000ffff687224 */ /* 0x000fe200078e0066 */
[----:B------:R-:W-:Y:S01]  /*38b0*/  MOV R20, R99 ;  /* 0x0000006300147202 */ /* 0x000fe20000000f00 */
[----:B------:R-:W-:Y:S01]  /*38c0*/  IMAD.MOV.U32 R32, RZ, RZ, RZ ;  /* 0x000000ffff207224 */ /* 0x000fe200078e00ff */
        /* <DEDUP_REMOVED lines=17> */
.L_x_9774:
        /* <DEDUP_REMOVED lines=13> */
.L_x_9776:
[----:B------:R-:W-:Y:S05]  /*3ab0*/  BSYNC.RECONVERGENT B4 ;  /* 0x0000000000047941 */ /* 0x000fea0003800200 */
.L_x_9775:
        /* <DEDUP_REMOVED lines=42> */
.L_x_9773:
[----:B------:R-:W-:Y:S05]  /*3d60*/  BSYNC.RECONVERGENT B3 ;  /* 0x0000000000037941 */ /* 0x000fea0003800200 */
.L_x_9772:
[----:B------:R-:W-:Y:S01]  /*3d70*/  HFMA2 R22, -RZ, RZ, 0.1171875, 0 ;  /* 0x2f800000ff167431 */ /* 0x000fe200000001ff */
[----:B------:R-:W-:Y:S01]  /*3d80*/  I2FP.F32.U32 R21, R21 ;  /* 0x0000001500157245 */ /* 0x000fe20000201000 */
[----:B------:R-:W-:-:S04]  /*3d90*/  IMAD.U32 R23, R36, 0x10000, RZ ;  /* 0x0001000024177824 */ /* 0x000fc800078e00ff */
[----:B------:R-:W-:Y:S01]  /*3da0*/  FMUL.FTZ R23, R23, UR13 ;  /* 0x0000000d17177c20 */ /* 0x000fe20008410000 */
[----:B------:R-:W-:-:S03]  /*3db0*/  FFMA.FTZ R21, R21, R22, 1.1641532182693481445e-10 ;  /* 0x2f00000015157423 */ /* 0x000fc60000010016 */
[----:B------:R-:W-:Y:S02]  /*3dc0*/  FMUL.FTZ R23, R23, UR12 ;  /* 0x0000000c17177c20 */ /* 0x000fe40008410000 */
[----:B------:R-:W-:-:S04]  /*3dd0*/  FSETP.GTU.FTZ.AND P2, PT, R21, UR10, PT ;  /* 0x0000000a15007c0b */ /* 0x000fc8000bf5c000 */
[----:B------:R-:W-:Y:S02]  /*3de0*/  SEL R81, RZ, 0x1, P2 ;  /* 0x00000001ff517807 */ /* 0x000fe40001000000 */
[----:B------:R-:W-:-:S07]  /*3df0*/  FSEL R32, R23, RZ, !P2 ;  /* 0x000000ff17207208 */ /* 0x000fce0005000000 */
.L_x_9771:
[----:B------:R-:W-:Y:S05]  /*3e00*/  BSYNC.RECONVERGENT B2 ;  /* 0x0000000000027941 */ /* 0x000fea0003800200 */
.L_x_9770:
        /* <DEDUP_REMOVED lines=17> */
.L_x_9781:
        /* <DEDUP_REMOVED lines=13> */
.L_x_9783:
[----:B------:R-:W-:Y:S05]  /*3ff0*/  BSYNC.RECONVERGENT B4 ;  /* 0x0000000000047941 */ /* 0x000fea0003800200 */
.L_x_9782:
        /* <DEDUP_REMOVED lines=42> */
.L_x_9780:
[----:B------:R-:W-:Y:S05]  /*42a0*/  BSYNC.RECONVERGENT B3 ;  /* 0x0000000000037941 */ /* 0x000fea0003800200 */
.L_x_9779:
        /* <DEDUP_REMOVED lines=8> */
[----:B------:R-:W-:-:S07]  /*4330*/  FSEL R33, R28, RZ, !P2 ;  /* 0x000000ff1c217208 */ /* 0x000fce0005000000 */
.L_x_9778:
[----:B------:R-:W-:Y:S05]  /*4340*/  BSYNC.RECONVERGENT B2 ;  /* 0x0000000000027941 */ /* 0x000fea0003800200 */
.L_x_9777:
        /* <DEDUP_REMOVED lines=17> */
.L_x_9788:
        /* <DEDUP_REMOVED lines=13> */
.L_x_9790:
[----:B------:R-:W-:Y:S05]  /*4530*/  BSYNC.RECONVERGENT B4 ;  /* 0x0000000000047941 */ /* 0x000fea0003800200 */
.L_x_9789:
        /* <DEDUP_REMOVED lines=43> */
.L_x_9787:
[----:B------:R-:W-:Y:S05]  /*47f0*/  BSYNC.RECONVERGENT B3 ;  /* 0x0000000000037941 */ /* 0x000fea0003800200 */
.L_x_9786:
        /* <DEDUP_REMOVED lines=9> */
.L_x_9785:
[----:B------:R-:W-:Y:S05]  /*4890*/  BSYNC.RECONVERGENT B2 ;  /* 0x0000000000027941 */ /* 0x000fea0003800200 */
.L_x_9784:
        /* <DEDUP_REMOVED lines=17> */
.L_x_9795:
        /* <DEDUP_REMOVED lines=13> */
.L_x_9797:
[----:B------:R-:W-:Y:S05]  /*4a80*/  BSYNC.RECONVERGENT B4 ;  /* 0x0000000000047941 */ /* 0x000fea0003800200 */
.L_x_9796:
        /* <DEDUP_REMOVED lines=43> */
.L_x_9794:
[----:B------:R-:W-:Y:S05]  /*4d40*/  BSYNC.RECONVERGENT B3 ;  /* 0x0000000000037941 */ /* 0x000fea0003800200 */
.L_x_9793:
[----:B------:R-:W-:Y:S01]  /*4d50*/  I2FP.F32.U32 R20, R22 ;  /* 0x0000001600147245 */ /* 0x000fe20000201000 */
[----:B------:R-:W-:Y:S01]  /*4d60*/  IMAD.MOV.U32 R23, RZ, RZ, 0x2f800000 ;  /* 0x2f800000ff177424 */ /* 0x000fe200078e00ff */
[----:B------:R-:W-:-:S03]  /*4d70*/  PRMT R22, R37, 0x7632, R22 ;  /* 0x0000763225167816 */ /* 0x000fc60000000016 */
[----:B------:R-:W-:Y:S01]  /*4d80*/  FFMA.FTZ R20, R20, R23, 1.1641532182693481445e-10 ;  /* 0x2f00000014147423 */ /* 0x000fe20000010017 */
[----:B------:R-:W-:-:S04]  /*4d90*/  SHF.L.U32 R22, R22, 0x10, RZ ;  /* 0x0000001016167819 */ /* 0x000fc800000006ff */
[----:B------:R-:W-:Y:S01]  /*4da0*/  FSETP.GTU.FTZ.AND P2, PT, R20, UR10, PT ;  /* 0x0000000a14007c0b */ /* 0x000fe2000bf5c000 */
[----:B------:R-:W-:-:S03]  /*4db0*/  FMUL.FTZ R22, R22, UR13 ;  /* 0x0000000d16167c20 */ /* 0x000fc60008410000 */
[----:B------:R-:W-:Y:S01]  /*4dc0*/  SEL R85, RZ, 0x1, P2 ;  /* 0x00000001ff557807 */ /* 0x000fe20001000000 */
[----:B------:R-:W-:-:S05]  /*4dd0*/  FMUL.FTZ R22, R22, UR12 ;  /* 0x0000000c16167c20 */ /* 0x000fca0008410000 */
[----:B------:R-:W-:-:S07]  /*4de0*/  FSEL R35, R22, RZ, !P2 ;  /* 0x000000ff16237208 */ /* 0x000fce0005000000 */
.L_x_9792:
[----:B------:R-:W-:Y:S05]  /*4df0*/  BSYNC.RECONVERGENT B2 ;  /* 0x0000000000027941 */ /* 0x000fea0003800200 */
.L_x_9791:
        /* <DEDUP_REMOVED lines=17> */
.L_x_9802:
        /* <DEDUP_REMOVED lines=13> */
.L_x_9804:
[----:B------:R-:W-:Y:S05]  /*4fe0*/  BSYNC.RECONVERGENT B4 ;  /* 0x0000000000047941 */ /* 0x000fea0003800200 */
.L_x_9803:
        /* <DEDUP_REMOVED lines=43> */
.L_x_9801:
[----:B------:R-:W-:Y:S05]  /*52a0*/  BSYNC.RECONVERGENT B3 ;  /* 0x0000000000037941 */ /* 0x000fea0003800200 */
.L_x_9800:
        /* <DEDUP_REMOVED lines=9> */
.L_x_9799:
[----:B------:R-:W-:Y:S05]  /*5340*/  BSYNC.RECONVERGENT B2 ;  /* 0x0000000000027941 */ /* 0x000fea0003800200 */
.L_x_9798:
        /* <DEDUP_REMOVED lines=17> */
.L_x_9809:
        /* <DEDUP_REMOVED lines=13> */
.L_x_9811:
[----:B------:R-:W-:Y:S05]  /*5530*/  BSYNC.RECONVERGENT B4 ;  /* 0x0000000000047941 */ /* 0x000fea0003800200 */
.L_x_9810:
        /* <DEDUP_REMOVED lines=43> */
.L_x_9808:
[----:B------:R-:W-:Y:S05]  /*57f0*/  BSYNC.RECONVERGENT B3 ;  /* 0x0000000000037941 */ /* 0x000fea0003800200 */
.L_x_9807:
        /* <DEDUP_REMOVED lines=10> */
.L_x_9806:
[----:B------:R-:W-:Y:S05]  /*58a0*/  BSYNC.RECONVERGENT B2 ;  /* 0x0000000000027941 */ /* 0x000fea0003800200 */
.L_x_9805:
        /* <DEDUP_REMOVED lines=17> */
.L_x_9816:
        /* <DEDUP_REMOVED lines=13> */
.L_x_9818:
[----:B------:R-:W-:Y:S05]  /*5a90*/  BSYNC.RECONVERGENT B4 ;  /* 0x0000000000047941 */ /* 0x000fea0003800200 */
.L_x_9817:
        /* <DEDUP_REMOVED lines=43> */
.L_x_9815:
[----:B------:R-:W-:Y:S05]  /*5d50*/  BSYNC.RECONVERGENT B3 ;  /* 0x0000000000037941 */ /* 0x000fea0003800200 */
.L_x_9814:
        /* <DEDUP_REMOVED lines=9> */
.L_x_9813:
[----:B------:R-:W-:Y:S05]  /*5df0*/  BSYNC.RECONVERGENT B2 ;  /* 0x0000000000027941 */ /* 0x000fea0003800200 */
.L_x_9812:
        /* <DEDUP_REMOVED lines=16> */
.L_x_9821:
        /* <DEDUP_REMOVED lines=13> */
.L_x_9823:
[----:B------:R-:W-:Y:S05]  /*5fd0*/  BSYNC.RECONVERGENT B3 ;  /* 0x0000000000037941 */ /* 0x000fea0003800200 */
.L_x_9822:
        /* <DEDUP_REMOVED lines=43> */
.L_x_9820:
[----:B------:R-:W-:Y:S05]  /*6290*/  BSYNC.RECONVERGENT B2 ;  /* 0x0000000000027941 */ /* 0x000fea0003800200 */
.L_x_9819:
        /* <DEDUP_REMOVED lines=10> */
.L_x_9764:
[----:B------:R-:W-:Y:S05]  /*6340*/  BSYNC.RECONVERGENT B1 ;  /* 0x0000000000017941 */ /* 0x000fea0003800200 */
.L_x_9713:
[----:B------:R-:W0:Y:S01]  /*6350*/  LDC.64 R94, c[0x0][0x3a8] ;  /* 0x0000ea00ff5e7b82 */ /* 0x000e220000000a00 */
[----:B------:R-:W-:Y:S01]  /*6360*/  BSSY.RECONVERGENT B1, `(.L_x_9824) ;  /* 0x0000019000017945 */ /* 0x000fe20003800200 */
        /* <DEDUP_REMOVED lines=24> */
.L_x_9825:
[----:B------:R-:W-:Y:S05]  /*64f0*/  BSYNC.RECONVERGENT B1 ;  /* 0x0000000000017941 */ /* 0x000fea0003800200 */
.L_x_9824:
[----:B------:R-:W-:Y:S04]  /*6500*/  BSSY.RECONVERGENT B1, `(.L_x_9826) ;  /* 0x0000006000017945 */ /* 0x000fe80003800200 */
[----:B------:R-:W-:Y:S05]  /*6510*/  @!P1 BRA `(.L_x_9827) ;  /* 0x0000000000109947 */ /* 0x000fea0003800000 */
[----:B01----:R-:W0:Y:S01]  /*6520*/  LDC.64 R20, c[0x0][0x390] ;  /* 0x0000e400ff147b82 */ /* 0x003e220000000a00 */
[----:B------:R-:W-:-:S04]  /*6530*/  VIADD R23, R100, 0x20 ;  /* 0x0000002064177836 */ /* 0x000fc80000000000 */
[----:B0-----:R-:W-:-:S05]  /*6540*/  IMAD.WIDE.U32 R20, R23, 0x10, R20 ;  /* 0x0000001017147825 */ /* 0x001fca00078e0014 */
[----:B------:R2:W5:Y:S02]  /*6550*/  LDG.E.128 R36, desc[UR8][R20.64] ;  /* 0x0000000814247981 */ /* 0x000564000c1e1d00 */
.L_x_9827:
[----:B------:R-:W-:Y:S05]  /*6560*/  BSYNC.RECONVERGENT B1 ;  /* 0x0000000000017941 */ /* 0x000fea0003800200 */
.L_x_9826:
[----:B------:R-:W-:Y:S04]  /*6570*/  BSSY.RECONVERGENT B1, `(.L_x_9828) ;  /* 0x000057b000017945 */ /* 0x000fe80003800200 */
[----:B------:R-:W-:Y:S05]  /*6580*/  @!P0 BRA `(.L_x_9829) ;  /* 0x0000002c00308947 */ /* 0x000fea0003800000 */
[----:B------:R-:W3:Y:S01]  /*6590*/  LDC.64 R64, c[0x0][0x3a0] ;  /* 0x0000e800ff407b82 */ /* 0x000ee20000000a00 */
[----:B012---:R-:W-:-:S05]  /*65a0*/  IADD3 R21, PT, PT, R109, 0x20, RZ ;  /* 0x000000206d157810 */ /* 0x007fca0007ffe0ff */
[----:B---3--:R-:W-:-:S05]  /*65b0*/  IMAD.WIDE.U32 R64, R21, 0x20, R64 ;  /* 0x0000002015407825 */ /* 0x008fca00078e0040 */
[----:B------:R0:W5:Y:S04]  /*65c0*/  LDG.E.128 R24, desc[UR8][R64.64] ;  /* 0x0000000840187981 */ /* 0x000168000c1e1d00 */
[----:B------:R0:W5:Y:S01]  /*65d0*/  LDG.E.128 R20, desc[UR8][R64.64+0x10] ;  /* 0x0000100840147981 */ /* 0x000162000c1e1d00 */
[----:B------:R-:W-:Y:S01]  /*65e0*/  ISETP.GT.AND P2, PT, R97, RZ, PT ;  /* 0x000000ff6100720c */ /* 0x000fe20003f44270 */
[----:B------:R-:W-:-:S12]  /*65f0*/  BSSY.RECONVERGENT B2, `(.L_x_9830) ;  /* 0x0000057000027945 */ /* 0x000fd80003800200 */
[----:B------:R-:W-:Y:S02]  /*6600*/  @!P2 IMAD.MOV.U32 R102, RZ, RZ, R104 ;  /* 0x000000ffff66a224 */ /* 0x000fe400078e0068 */
[----:B------:R-:W-:Y:S01]  /*6610*/  @!P2 IMAD.MOV.U32 R67, RZ, RZ, R66 ;  /* 0x000000ffff43a224 */ /* 0x000fe200078e0042 */
[----:B0-----:R-:W-:Y:S06]  /*6620*/  @!P2 BRA `(.L_x_9831) ;  /* 0x00000004004ca947 */ /* 0x001fec0003800000 */
        /* <DEDUP_REMOVED lines=16> */
.L_x_9834:
        /* <DEDUP_REMOVED lines=13> */
.L_x_9836:
[----:B------:R-:W-:Y:S05]  /*6800*/  BSYNC.RECONVERGENT B4 ;  /* 0x0000000000047941 */ /* 0x000fea0003800200 */
.L_x_9835:
        /* <DEDUP_REMOVED lines=42> */
.L_x_9833:
[----:B------:R-:W-:Y:S05]  /*6ab0*/  BSYNC.RECONVERGENT B3 ;  /* 0x0000000000037941 */ /* 0x000fea0003800200 */
.L_x_9832:
        /* <DEDUP_REMOVED lines=10> */
.L_x_9831:
[----:B------:R-:W-:Y:S05]  /*6b60*/  BSYNC.RECONVERGENT B2 ;  /* 0x0000000000027941 */ /* 0x000fea0003800200 */
.L_x_9830:
        /* <DEDUP_REMOVED lines=20> */
.L_x_9841:
        /* <DEDUP_REMOVED lines=13> */
.L_x_9843:
[----:B------:R-:W-:Y:S05]  /*6d80*/  BSYNC.RECONVERGENT B4 ;  /* 0x0000000000047941 */ /* 0x000fea0003800200 */
.L_x_9842:
        /* <DEDUP_REMOVED lines=42> */
.L_x_9840:
[----:B------:R-:W-:Y:S05]  /*7030*/  BSYNC.RECONVERGENT B3 ;  /* 0x0000000000037941 */ /* 0x000fea0003800200 */
.L_x_9839:
        /* <DEDUP_REMOVED lines=10> */
[----:B------:R-:W-:-:S07]  /*70e0*/  FADD.FTZ R25, R25, R66 ;  /* 0x0000004219197221 */ /* 0x000fce0000010000 */
.L_x_9838:
[----:B------:R-:W-:Y:S05]  /*70f0*/  BSYNC.RECONVERGENT B2 ;  /* 0x0000000000027941 */ /* 0x000fea0003800200 */
.L_x_9837:
        /* <DEDUP_REMOVED lines=20> */
.L_x_9848:
        /* <DEDUP_REMOVED lines=13> */
.L_x_9850:
[----:B------:R-:W-:Y:S05]  /*7310*/  BSYNC.RECONVERGENT B4 ;  /* 0x0000000000047941 */ /* 0x000fea0003800200 */
.L_x_9849:
        /* <DEDUP_REMOVED lines=42> */
.L_x_9847:
[----:B------:R-:W-:Y:S05]  /*75c0*/  BSYNC.RECONVERGENT B3 ;  /* 0x0000000000037941 */ /* 0x000fea0003800200 */
.L_x_9846:
        /* <DEDUP_REMOVED lines=10> */
.L_x_9845:
[----:B------:R-:W-:Y:S05]  /*7670*/  BSYNC.RECONVERGENT B2 ;  /* 0x0000000000027941 */ /* 0x000fea0003800200 */
.L_x_9844:
        /* <DEDUP_REMOVED lines=20> */
.L_x_9855:
        /* <DEDUP_REMOVED lines=13> */
.L_x_9857:
[----:B------:R-:W-:Y:S05]  /*7890*/  BSYNC.RECONVERGENT B4 ;  /* 0x0000000000047941 */ /* 0x000fea0003800200 */
.L_x_9856:
        /* <DEDUP_REMOVED lines=43> */
.L_x_9854:
[----:B------:R-:W-:Y:S05]  /*7b50*/  BSYNC.RECONVERGENT B3 ;  /* 0x0000000000037941 */ /* 0x000fea0003800200 */
.L_x_9853:
        /* <DEDUP_REMOVED lines=11> */
.L_x_9852:
[----:B------:R-:W-:Y:S05]  /*7c10*/  BSYNC.RECONVERGENT B2 ;  /* 0x0000000000027941 */ /* 0x000fea0003800200 */
.L_x_9851:
        /* <DEDUP_REMOVED lines=20> */
.L_x_9862:
        /* <DEDUP_REMOVED lines=13> */
.L_x_9864:
[----:B------:R-:W-:Y:S05]  /*7e30*/  BSYNC.RECONVERGENT B4 ;  /* 0x0000000000047941 */ /* 0x000fea0003800200 */
.L_x_9863:
        /* <DEDUP_REMOVED lines=42> */
.L_x_9861:
[----:B------:R-:W-:Y:S05]  /*80e0*/  BSYNC.RECONVERGENT B3 ;  /* 0x0000000000037941 */ /* 0x000fea0003800200 */
.L_x_9860:
        /* <DEDUP_REMOVED lines=10> */
.L_x_9859:
[----:B------:R-:W-:Y:S05]  /*8190*/  BSYNC.RECONVERGENT B2 ;  /* 0x0000000000027941 */ /* 0x000fea0003800200 */
.L_x_9858:
        /* <DEDUP_REMOVED lines=20> */
.L_x_9869:
        /* <DEDUP_REMOVED lines=13> */
.L_x_9871:
[----:B------:R-:W-:Y:S05]  /*83b0*/  BSYNC.RECONVERGENT B4 ;  /* 0x0000000000047941 */ /* 0x000fea0003800200 */
.L_x_9870:
        /* <DEDUP_REMOVED lines=43> */
.L_x_9868:
[----:B------:R-:W-:Y:S05]  /*8670*/  BSYNC.RECONVERGENT B3 ;  /* 0x0000000000037941 */ /* 0x000fea0003800200 */
.L_x_9867:
        /* <DEDUP_REMOVED lines=11> */
.L_x_9866:
[----:B------:R-:W-:Y:S05]  /*8730*/  BSYNC.RECONVERGENT B2 ;  /* 0x0000000000027941 */ /* 0x000fea0003800200 */
.L_x_9865:
        /* <DEDUP_REMOVED lines=20> */
.L_x_9876:
        /* <DEDUP_REMOVED lines=13> */
.L_x_9878:
[----:B------:R-:W-:Y:S05]  /*8950*/  BSYNC.RECONVERGENT B4 ;  /* 0x0000000000047941 */ /* 0x000fea0003800200 */
.L_x_9877:
        /* <DEDUP_REMOVED lines=42> */
.L_x_9875:
[----:B------:R-:W-:Y:S05]  /*8c00*/  BSYNC.RECONVERGENT B3 ;  /* 0x0000000000037941 */ /* 0x000fea0003800200 */
.L_x_9874:
        /* <DEDUP_REMOVED lines=10> */
.L_x_9873:
[----:B------:R-:W-:Y:S05]  /*8cb0*/  BSYNC.RECONVERGENT B2 ;  /* 0x0000000000027941 */ /* 0x000fea0003800200 */
.L_x_9872:
        /* <DEDUP_REMOVED lines=19> */
.L_x_9882:
        /* <DEDUP_REMOVED lines=13> */
.L_x_9884:
[----:B------:R-:W-:Y:S05]  /*8ec0*/  BSYNC.RECONVERGENT B3 ;  /* 0x0000000000037941 */ /* 0x000fea0003800200 */
.L_x_9883:
        /* <DEDUP_REMOVED lines=43> */
.L_x_9881:
[----:B------:R-:W-:Y:S05]  /*9180*/  BSYNC.RECONVERGENT B2 ;  /* 0x0000000000027941 */ /* 0x000fea0003800200 */
.L_x_9880:
        /* <DEDUP_REMOVED lines=12> */
.L_x_9829:
[----:B------:R-:W-:Y:S01]  /*9250*/  BSSY.RECONVERGENT B2, `(.L_x_9885) ;  /* 0x0000058000027945 */ /* 0x000fe20003800200 */
[----:B------:R-:W-:Y:S01]  /*9260*/  IMAD.MOV.U32 R108, RZ, RZ, R104 ;  /* 0x000000ffff6c7224 */ /* 0x000fe200078e0068 */
[----:B012---:R-:W-:Y:S01]  /*9270*/  MOV R20, R66 ;  /* 0x0000004200147202 */ /* 0x007fe20000000f00 */
        /* <DEDUP_REMOVED lines=18> */
.L_x_9889:
        /* <DEDUP_REMOVED lines=13> */
.L_x_9891:
[----:B------:R-:W-:Y:S05]  /*9470*/  BSYNC.RECONVERGENT B4 ;  /* 0x0000000000047941 */ /* 0x000fea0003800200 */
.L_x_9890:
        /* <DEDUP_REMOVED lines=43> */
.L_x_9888:
[----:B------:R-:W-:Y:S05]  /*9730*/  BSYNC.RECONVERGENT B3 ;  /* 0x0000000000037941 */ /* 0x000fea0003800200 */
.L_x_9887:
        /* <DEDUP_REMOVED lines=9> */
.L_x_9886:
[----:B------:R-:W-:Y:S05]  /*97d0*/  BSYNC.RECONVERGENT B2 ;  /* 0x0000000000027941 */ /* 0x000fea0003800200 */
.L_x_9885:
        /* <DEDUP_REMOVED lines=17> */
.L_x_9896:
        /* <DEDUP_REMOVED lines=13> */
.L_x_9898:
[----:B------:R-:W-:Y:S05]  /*99c0*/  BSYNC.RECONVERGENT B4 ;  /* 0x0000000000047941 */ /* 0x000fea0003800200 */
.L_x_9897:
        /* <DEDUP_REMOVED lines=42> */
.L_x_9895:
[----:B------:R-:W-:Y:S05]  /*9c70*/  BSYNC.RECONVERGENT B3 ;  /* 0x0000000000037941 */ /* 0x000fea0003800200 */
.L_x_9894:
        /* <DEDUP_REMOVED lines=10> */
.L_x_9893:
[----:B------:R-:W-:Y:S05]  /*9d20*/  BSYNC.RECONVERGENT B2 ;  /* 0x0000000000027941 */ /* 0x000fea0003800200 */
.L_x_9892:
        /* <DEDUP_REMOVED lines=17> */
.L_x_9903:
        /* <DEDUP_REMOVED lines=13> */
.L_x_9905:
[----:B------:R-:W-:Y:S05]  /*9f10*/  BSYNC.RECONVERGENT B4 ;  /* 0x0000000000047941 */ /* 0x000fea0003800200 */
.L_x_9904:
        /* <DEDUP_REMOVED lines=43> */
.L_x_9902:
[----:B------:R-:W-:Y:S05]  /*a1d0*/  BSYNC.RECONVERGENT B3 ;  /* 0x0000000000037941 */ /* 0x000fea0003800200 */
.L_x_9901:
        /* <DEDUP_REMOVED lines=9> */
.L_x_9900:
[----:B------:R-:W-:Y:S05]  /*a270*/  BSYNC.RECONVERGENT B2 ;  /* 0x0000000000027941 */ /* 0x000fea0003800200 */
.L_x_9899:
        /* <DEDUP_REMOVED lines=17> */
.L_x_9910:
        /* <DEDUP_REMOVED lines=13> */
.L_x_9912:
[----:B------:R-:W-:Y:S05]  /*a460*/  BSYNC.RECONVERGENT B4 ;  /* 0x0000000000047941 */ /* 0x000fea0003800200 */
.L_x_9911:
        /* <DEDUP_REMOVED lines=43> */
.L_x_9909:
[----:B------:R-:W-:Y:S05]  /*a720*/  BSYNC.RECONVERGENT B3 ;  /* 0x0000000000037941 */ /* 0x000fea0003800200 */
.L_x_9908:
        /* <DEDUP_REMOVED lines=10> */
.L_x_9907:
[----:B------:R-:W-:Y:S05]  /*a7d0*/  BSYNC.RECONVERGENT B2 ;  /* 0x0000000000027941 */ /* 0x000fea0003800200 */
.L_x_9906:
        /* <DEDUP_REMOVED lines=17> */
.L_x_9917:
        /* <DEDUP_REMOVED lines=13> */
.L_x_9919:
[----:B------:R-:W-:Y:S05]  /*a9c0*/  BSYNC.RECONVERGENT B4 ;  /* 0x0000000000047941 */ /* 0x000fea0003800200 */
.L_x_9918:
        /* <DEDUP_REMOVED lines=43> */
.L_x_9916:
[----:B------:R-:W-:Y:S05]  /*ac80*/  BSYNC.RECONVERGENT B3 ;  /* 0x0000000000037941 */ /* 0x000fea0003800200 */
.L_x_9915:
        /* <DEDUP_REMOVED lines=9> */
.L_x_9914:
[----:B------:R-:W-:Y:S05]  /*ad20*/  BSYNC.RECONVERGENT B2 ;  /* 0x0000000000027941 */ /* 0x000fea0003800200 */
.L_x_9913:
        /* <DEDUP_REMOVED lines=17> */
.L_x_9924:
        /* <DEDUP_REMOVED lines=13> */
.L_x_9926:
[----:B------:R-:W-:Y:S05]  /*af10*/  BSYNC.RECONVERGENT B4 ;  /* 0x0000000000047941 */ /* 0x000fea0003800200 */
.L_x_9925:
[----:B------:R-:W-:Y:S01]  /*af20*/  IMAD.WIDE.U32 R64, R90, -0x326172a9, RZ ;  /* 0xcd9e8d575a407825 */ /* 0x000fe200078e00ff */
[----:B------:R-:W-:-:S03]  /*af30*/  LOP3.LUT R22, R80, UR7, R69, 0x96, !PT ;  /* 0x0000000750167c12 */ /* 0x000fc6000f8e9645 */
[----:B------:R-:W-:Y:S01]  /*af40*/  IMAD.MOV.U32 R21, RZ, RZ, R108 ;  /* 0x000000ffff157224 */ /* 0x000fe200078e006c */
        /* <DEDUP_REMOVED lines=40> */
.L_x_9923:
[----:B------:R-:W-:Y:S05]  /*b1d0*/  BSYNC.RECONVERGENT B3 ;  /* 0x0000000000037941 */ /* 0x000fea0003800200 */
.L_x_9922:
        /* <DEDUP_REMOVED lines=10> */
.L_x_9921:
[----:B------:R-:W-:Y:S05]  /*b280*/  BSYNC.RECONVERGENT B2 ;  /* 0x0000000000027941 */ /* 0x000fea0003800200 */
.L_x_9920:
        /* <DEDUP_REMOVED lines=17> */
.L_x_9931:
        /* <DEDUP_REMOVED lines=13> */
.L_x_9933:
[----:B------:R-:W-:Y:S05]  /*b470*/  BSYNC.RECONVERGENT B4 ;  /* 0x0000000000047941 */ /* 0x000fea0003800200 */
.L_x_9932:
        /* <DEDUP_REMOVED lines=43> */
.L_x_9930:
[----:B------:R-:W-:Y:S05]  /*b730*/  BSYNC.RECONVERGENT B3 ;  /* 0x0000000000037941 */ /* 0x000fea0003800200 */
.L_x_9929:
        /* <DEDUP_REMOVED lines=9> */
.L_x_9928:
[----:B------:R-:W-:Y:S05]  /*b7d0*/  BSYNC.RECONVERGENT B2 ;  /* 0x0000000000027941 */ /* 0x000fea0003800200 */
.L_x_9927:
        /* <DEDUP_REMOVED lines=16> */
.L_x_9936:
        /* <DEDUP_REMOVED lines=13> */
.L_x_9938:
[----:B------:R-:W-:Y:S05]  /*b9b0*/  BSYNC.RECONVERGENT B3 ;  /* 0x0000000000037941 */ /* 0x000fea0003800200 */
.L_x_9937:
        /* <DEDUP_REMOVED lines=43> */
.L_x_9935:
[----:B------:R-:W-:Y:S05]  /*bc70*/  BSYNC.RECONVERGENT B2 ;  /* 0x0000000000027941 */ /* 0x000fea0003800200 */
.L_x_9934:
        /* <DEDUP_REMOVED lines=10> */
.L_x_9879:
[----:B------:R-:W-:Y:S05]  /*bd20*/  BSYNC.RECONVERGENT B1 ;  /* 0x0000000000017941 */ /* 0x000fea0003800200 */
.L_x_9828:
[----:B------:R-:W-:Y:S01]  /*bd30*/  IADD3 R65, PT, PT, R109, 0x20, RZ ;  /* 0x000000206d417810 */ /* 0x000fe20007ffe0ff */
[----:B------:R-:W-:Y:S01]  /*bd40*/  BSSY.RECONVERGENT B1, `(.L_x_9939) ;  /* 0x000001b000017945 */ /* 0x000fe20003800200 */
[----:B------:R-:W-:-:S03]  /*bd50*/  VIADD R107, R100, 0x40 ;  /* 0x00000040646b7836 */ /* 0x000fc60000000000 */
[----:B------:R-:W-:-:S05]  /*bd60*/  IMAD.WIDE.U32 R64, R65, 0x20, R94 ;  /* 0x0000002041407825 */ /* 0x000fca00078e005e */
[----:B-----5:R0:W-:Y:S04]  /*bd70*/  STG.E.128 desc[UR8][R64.64], R24 ;  /* 0x0000001840007986 */ /* 0x0201e8000c101d08 */
[----:B------:R0:W-:Y:S01]  /*bd80*/  STG.E.128 desc[UR8][R64.64+0x10], R20 ;  /* 0x0000101440007986 */ /* 0x0001e2000c101d08 */
[----:B------:R-:W-:Y:S05]  /*bd90*/  @!P1 BRA `(.L_x_9940) ;  /* 0x0000000000549947 */ /* 0x000fea0003800000 */
[----:B------:R-:W-:Y:S01]  /*bda0*/  SHF.L.U32 R67, R88, 0x10, RZ ;  /* 0x0000001058437819 */ /* 0x000fe200000006ff */
[----:B0-----:R-:W0:Y:S01]  /*bdb0*/  LDC.64 R64, c[0x0][0x3b0] ;  /* 0x0000ec00ff407b82 */ /* 0x001e220000000a00 */
        /* <DEDUP_REMOVED lines=19> */
.L_x_9940:
[----:B------:R-:W-:Y:S05]  /*bef0*/  BSYNC.RECONVERGENT B1 ;  /* 0x0000000000017941 */ /* 0x000fea0003800200 */
.L_x_9939:
[----:B------:R-:W-:Y:S04]  /*bf00*/  BSSY.RECONVERGENT B1, `(.L_x_9941) ;  /* 0x0000005000017945 */ /* 0x000fe80003800200 */
[----:B------:R-:W-:Y:S05]  /*bf10*/  @!P1 BRA `(.L_x_9942) ;  /* 0x00000000000c9947 */ /* 0x000fea0003800000 */
[----:B------:R-:W2:Y:S02]  /*bf20*/  LDC.64 R36, c[0x0][0x390] ;  /* 0x0000e400ff247b82 */ /* 0x000ea40000000a00 */
[----:B--2---:R-:W-:-:S06]  /*bf30*/  IMAD.WIDE.U32 R36, R107, 0x10, R36 ;  /* 0x000000106b247825 */ /* 0x004fcc00078e0024 */
[----:B------:R-:W5:Y:S02]  /*bf40*/  LDG.E.128 R36, desc[UR8][R36.64] ;  /* 0x0000000824247981 */ /* 0x000f64000c1e1d00 */
.L_x_9942:
[----:B------:R-:W-:Y:S05]  /*bf50*/  BSYNC.RECONVERGENT B1 ;  /* 0x0000000000017941 */ /* 0x000fea0003800200 */
.L_x_9941:
[----:B------:R-:W-:Y:S01]  /*bf60*/  BSSY.RECONVERGENT B1, `(.L_x_9943) ;  /* 0x000057d000017945 */ /* 0x000fe20003800200 */
[----:B------:R-:W-:-:S03]  /*bf70*/  IADD3 R109, PT, PT, R109, 0x40, RZ ;  /* 0x000000406d6d7810 */ /* 0x000fc60007ffe0ff */
[----:B------:R-:W-:Y:S05]  /*bf80*/  @!P0 BRA `(.L_x_9944) ;  /* 0x0000002c00388947 */ /* 0x000fea0003800000 */
[----:B------:R-:W2:Y:S02]  /*bf90*/  LDC.64 R100, c[0x0][0x3a0] ;  /* 0x0000e800ff647b82 */ /* 0x000ea40000000a00 */
[----:B--2---:R-:W-:-:S05]  /*bfa0*/  IMAD.WIDE.U32 R100, R109, 0x20, R100 ;  /* 0x000000206d647825 */ /* 0x004fca00078e0064 */
[----:B------:R2:W5:Y:S04]  /*bfb0*/  LDG.E.128 R68, desc[UR8][R100.64] ;  /* 0x0000000864447981 */ /* 0x000568000c1e1d00 */
[----:B01----:R2:W5:Y:S01]  /*bfc0*/  LDG.E.128 R64, desc[UR8][R100.64+0x10] ;  /* 0x0000100864407981 */ /* 0x003562000c1e1d00 */
[----:B------:R-:W-:Y:S01]  /*bfd0*/  ISETP.GT.AND P0, PT, R97, RZ, PT ;  /* 0x000000ff6100720c */ /* 0x000fe20003f04270 */
[----:B------:R-:W-:-:S12]  /*bfe0*/  BSSY.RECONVERGENT B2, `(.L_x_9945) ;  /* 0x0000058000027945 */ /* 0x000fd80003800200 */
[----:B------:R-:W-:Y:S01]  /*bff0*/  @!P0 IMAD.MOV.U32 R106, RZ, RZ, R108 ;  /* 0x000000ffff6a8224 */ /* 0x000fe200078e006c */
[----:B------:R-:W-:Y:S01]  /*c000*/  @!P0 MOV R102, R99 ;  /* 0x0000006300668202 */ /* 0x000fe20000000f00 */
[----:B--2---:R-:W-:Y:S06]  /*c010*/  @!P0 BRA `(.L_x_9946) ;  /* 0x0000000400508947 */ /* 0x004fec0003800000 */
        /* <DEDUP_REMOVED lines=16> */
.L_x_9949:
        /* <DEDUP_REMOVED lines=13> */
.L_x_9951:
[----:B------:R-:W-:Y:S05]  /*c1f0*/  BSYNC.RECONVERGENT B4 ;  /* 0x0000000000047941 */ /* 0x000fea0003800200 */
.L_x_9950:
        /* <DEDUP_REMOVED lines=43> */
.L_x_9948:
[----:B------:R-:W-:Y:S05]  /*c4b0*/  BSYNC.RECONVERGENT B3 ;  /* 0x0000000000037941 */ /* 0x000fea0003800200 */
.L_x_9947:
        /* <DEDUP_REMOVED lines=10> */
.L_x_9946:
[----:B------:R-:W-:Y:S05]  /*c560*/  BSYNC.RECONVERGENT B2 ;  /* 0x0000000000027941 */ /* 0x000fea0003800200 */
.L_x_9945:
        /* <DEDUP_REMOVED lines=20> */
.L_x_9956:
        /* <DEDUP_REMOVED lines=13> */
.L_x_9958:
[----:B------:R-:W-:Y:S05]  /*c780*/  BSYNC.RECONVERGENT B4 ;  /* 0x0000000000047941 */ /* 0x000fea0003800200 */
.L_x_9957:
        /* <DEDUP_REMOVED lines=42> */
.L_x_9955:
[----:B------:R-:W-:Y:S05]  /*ca30*/  BSYNC.RECONVERGENT B3 ;  /* 0x0000000000037941 */ /* 0x000fea0003800200 */
.L_x_9954:
        /* <DEDUP_REMOVED lines=11> */
.L_x_9953:
[----:B------:R-:W-:Y:S05]  /*caf0*/  BSYNC.RECONVERGENT B2 ;  /* 0x0000000000027941 */ /* 0x000fea0003800200 */
.L_x_9952:
        /* <DEDUP_REMOVED lines=20> */
.L_x_9963:
        /* <DEDUP_REMOVED lines=13> */
.L_x_9965:
[----:B------:R-:W-:Y:S05]  /*cd10*/  BSYNC.RECONVERGENT B4 ;  /* 0x0000000000047941 */ /* 0x000fea0003800200 */
.L_x_9964:
[----:B------:R-:W-:Y:S01]  /*cd20*/  IMAD.WIDE.U32 R102, R90, -0x326172a9, RZ ;  /* 0xcd9e8d575a667825 */ /* 0x000fe200078e00ff */
[----:B------:R-:W-:Y:S02]  /*cd30*/  LOP3.LUT R100, R80, UR7, R111, 0x96, !PT ;  /* 0x0000000750647c12 */ /* 0x000fe4000f8e966f */
[----:B------:R-:W-:Y:S02]  /*cd40*/  MOV R84, R97 ;  /* 0x0000006100547202 */ /* 0x000fe40000000f00 */
        /* <DEDUP_REMOVED lines=40> */
.L_x_9962:
[----:B------:R-:W-:Y:S05]  /*cfd0*/  BSYNC.RECONVERGENT B3 ;  /* 0x0000000000037941 */ /* 0x000fea0003800200 */
.L_x_9961:
        /* <DEDUP_REMOVED lines=10> */
.L_x_9960:
[----:B------:R-:W-:Y:S05]  /*d080*/  BSYNC.RECONVERGENT B2 ;  /* 0x0000000000027941 */ /* 0x000fea0003800200 */
.L_x_9959:
        /* <DEDUP_REMOVED lines=20> */
.L_x_9970:
        /* <DEDUP_REMOVED lines=13> */
.L_x_9972:
[----:B------:R-:W-:Y:S05]  /*d2a0*/  BSYNC.RECONVERGENT B4 ;  /* 0x0000000000047941 */ /* 0x000fea0003800200 */
.L_x_9971:
        /* <DEDUP_REMOVED lines=43> */
.L_x_9969:
[----:B------:R-:W-:Y:S05]  /*d560*/  BSYNC.RECONVERGENT B3 ;  /* 0x0000000000037941 */ /* 0x000fea0003800200 */
.L_x_9968:
        /* <DEDUP_REMOVED lines=11> */
.L_x_9967:
[----:B------:R-:W-:Y:S05]  /*d620*/  BSYNC.RECONVERGENT B2 ;  /* 0x0000000000027941 */ /* 0x000fea0003800200 */
.L_x_9966:
        /* <DEDUP_REMOVED lines=20> */
.L_x_9977:
        /* <DEDUP_REMOVED lines=13> */
.L_x_9979:
[----:B------:R-:W-:Y:S05]  /*d840*/  BSYNC.RECONVERGENT B4 ;  /* 0x0000000000047941 */ /* 0x000fea0003800200 */
.L_x_9978:
        /* <DEDUP_REMOVED lines=43> */
.L_x_9976:
[----:B------:R-:W-:Y:S05]  /*db00*/  BSYNC.RECONVERGENT B3 ;  /* 0x0000000000037941 */ /* 0x000fea0003800200 */
.L_x_9975:
        /* <DEDUP_REMOVED lines=10> */
.L_x_9974:
[----:B------:R-:W-:Y:S05]  /*dbb0*/  BSYNC.RECONVERGENT B2 ;  /* 0x0000000000027941 */ /* 0x000fea0003800200 */
.L_x_9973:
        /* <DEDUP_REMOVED lines=20> */
.L_x_9984:
        /* <DEDUP_REMOVED lines=13> */
.L_x_9986:
[----:B------:R-:W-:Y:S05]  /*ddd0*/  BSYNC.RECONVERGENT B4 ;  /* 0x0000000000047941 */ /* 0x000fea0003800200 */
.L_x_9985:
        /* <DEDUP_REMOVED lines=43> */
.L_x_9983:
[----:B------:R-:W-:Y:S05]  /*e090*/  BSYNC.RECONVERGENT B3 ;  /* 0x0000000000037941 */ /* 0x000fea0003800200 */
.L_x_9982:
        /* <DEDUP_REMOVED lines=11> */
.L_x_9981:
[----:B------:R-:W-:Y:S05]  /*e150*/  BSYNC.RECONVERGENT B2 ;  /* 0x0000000000027941 */ /* 0x000fea0003800200 */
.L_x_9980:
        /* <DEDUP_REMOVED lines=20> */
.L_x_9991:
        /* <DEDUP_REMOVED lines=13> */
.L_x_9993:
[----:B------:R-:W-:Y:S05]  /*e370*/  BSYNC.RECONVERGENT B4 ;  /* 0x0000000000047941 */ /* 0x000fea0003800200 */
.L_x_9992:
        /* <DEDUP_REMOVED lines=43> */
.L_x_9990:
[----:B------:R-:W-:Y:S05]  /*e630*/  BSYNC.RECONVERGENT B3 ;  /* 0x0000000000037941 */ /* 0x000fea0003800200 */
.L_x_9989:
        /* <DEDUP_REMOVED lines=10> */
.L_x_9988:
[----:B------:R-:W-:Y:S05]  /*e6e0*/  BSYNC.RECONVERGENT B2 ;  /* 0x0000000000027941 */ /* 0x000fea0003800200 */
.L_x_9987:
        /* <DEDUP_REMOVED lines=19> */
.L_x_9997:
        /* <DEDUP_REMOVED lines=13> */
.L_x_9999:
[----:B------:R-:W-:Y:S05]  /*e8f0*/  BSYNC.RECONVERGENT B3 ;  /* 0x0000000000037941 */ /* 0x000fea0003800200 */
.L_x_9998:
        /* <DEDUP_REMOVED lines=42> */
.L_x_9996:
[----:B------:R-:W-:Y:S05]  /*eba0*/  BSYNC.RECONVERGENT B2 ;  /* 0x0000000000027941 */ /* 0x000fea0003800200 */
.L_x_9995:
        /* <DEDUP_REMOVED lines=12> */
.L_x_9944:
[----:B------:R-:W-:Y:S01]  /*ec70*/  BSSY.RECONVERGENT B2, `(.L_x_10000) ;  /* 0x0000057000027945 */ /* 0x000fe20003800200 */
[----:B------:R-:W-:Y:S01]  /*ec80*/  IMAD.MOV.U32 R102, RZ, RZ, R108 ;  /* 0x000000ffff667224 */ /* 0x000fe200078e006c */
[----:B01----:R-:W-:Y:S01]  /*ec90*/  MOV R64, R99 ;  /* 0x0000006300407202 */ /* 0x003fe20000000f00 */
        /* <DEDUP_REMOVED lines=18> */
.L_x_10004:
        /* <DEDUP_REMOVED lines=13> */
.L_x_10006:
[----:B------:R-:W-:Y:S05]  /*ee90*/  BSYNC.RECONVERGENT B4 ;  /* 0x0000000000047941 */ /* 0x000fea0003800200 */
.L_x_10005:
        /* <DEDUP_REMOVED lines=41> */
[----:B------:R-:W-:-:S07]  /*f130*/  HFMA2 R64, -RZ, RZ, 0, 0 ;  /* 0x00000000ff407431 */ /* 0x000fce00000001ff */
.L_x_10003:
[----:B------:R-:W-:Y:S05]  /*f140*/  BSYNC.RECONVERGENT B3 ;  /* 0x0000000000037941 */ /* 0x000fea0003800200 */
.L_x_10002:
        /* <DEDUP_REMOVED lines=9> */
.L_x_10001:
[----:B------:R-:W-:Y:S05]  /*f1e0*/  BSYNC.RECONVERGENT B2 ;  /* 0x0000000000027941 */ /* 0x000fea0003800200 */
.L_x_10000:
        /* <DEDUP_REMOVED lines=17> */
.L_x_10011:
        /* <DEDUP_REMOVED lines=13> */
.L_x_10013:
[----:B------:R-:W-:Y:S05]  /*f3d0*/  BSYNC.RECONVERGENT B4 ;  /* 0x0000000000047941 */ /* 0x000fea0003800200 */
.L_x_10012:
        /* <DEDUP_REMOVED lines=42> */
.L_x_10010:
[----:B------:R-:W-:Y:S05]  /*f680*/  BSYNC.RECONVERGENT B3 ;  /* 0x0000000000037941 */ /* 0x000fea0003800200 */
.L_x_10009:
        /* <DEDUP_REMOVED lines=10> */
.L_x_10008:
[----:B------:R-:W-:Y:S05]  /*f730*/  BSYNC.RECONVERGENT B2 ;  /* 0x0000000000027941 */ /* 0x000fea0003800200 */
.L_x_10007:
        /* <DEDUP_REMOVED lines=17> */
.L_x_10018:
        /* <DEDUP_REMOVED lines=13> */
.L_x_10020:
[----:B------:R-:W-:Y:S05]  /*f920*/  BSYNC.RECONVERGENT B4 ;  /* 0x0000000000047941 */ /* 0x000fea0003800200 */
.L_x_10019:
        /* <DEDUP_REMOVED lines=43> */
.L_x_10017:
[----:B------:R-:W-:Y:S05]  /*fbe0*/  BSYNC.RECONVERGENT B3 ;  /* 0x0000000000037941 */ /* 0x000fea0003800200 */
.L_x_10016:
        /* <DEDUP_REMOVED lines=9> */
.L_x_10015:
[----:B------:R-:W-:Y:S05]  /*fc80*/  BSYNC.RECONVERGENT B2 ;  /* 0x0000000000027941 */ /* 0x000fea0003800200 */
.L_x_10014:
        /* <DEDUP_REMOVED lines=17> */
.L_x_10025:
        /* <DEDUP_REMOVED lines=13> */
.L_x_10027:
[----:B------:R-:W-:Y:S05]  /*fe70*/  BSYNC.RECONVERGENT B4 ;  /* 0x0000000000047941 */ /* 0x000fea0003800200 */
.L_x_10026:
        /* <DEDUP_REMOVED lines=43> */
.L_x_10024:
[----:B------:R-:W-:Y:S05]  /*10130*/  BSYNC.RECONVERGENT B3 ;  /* 0x0000000000037941 */ /* 0x000fea0003800200 */
.L_x_10023:
        /* <DEDUP_REMOVED lines=10> */
.L_x_10022:
[----:B------:R-:W-:Y:S05]  /*101e0*/  BSYNC.RECONVERGENT B2 ;  /* 0x0000000000027941 */ /* 0x000fea0003800200 */
.L_x_10021:
        /* <DEDUP_REMOVED lines=17> */
.L_x_10032:
        /* <DEDUP_REMOVED lines=13> */
.L_x_10034:
[----:B------:R-:W-:Y:S05]  /*103d0*/  BSYNC.RECONVERGENT B4 ;  /* 0x0000000000047941 */ /* 0x000fea0003800200 */
.L_x_10033:
        /* <DEDUP_REMOVED lines=43> */
.L_x_10031:
[----:B------:R-:W-:Y:S05]  /*10690*/  BSYNC.RECONVERGENT B3 ;  /* 0x0000000000037941 */ /* 0x000fea0003800200 */
.L_x_10030:
        /* <DEDUP_REMOVED lines=9> */
.L_x_10029:
[----:B------:R-:W-:Y:S05]  /*10730*/  BSYNC.RECONVERGENT B2 ;  /* 0x0000000000027941 */ /* 0x000fea0003800200 */
.L_x_10028:
        /* <DEDUP_REMOVED lines=17> */
.L_x_10039:
        /* <DEDUP_REMOVED lines=13> */
.L_x_10041:
[----:B------:R-:W-:Y:S05]  /*10920*/  BSYNC.RECONVERGENT B4 ;  /* 0x0000000000047941 */ /* 0x000fea0003800200 */
.L_x_10040:
        /* <DEDUP_REMOVED lines=43> */
.L_x_10038:
[----:B------:R-:W-:Y:S05]  /*10be0*/  BSYNC.RECONVERGENT B3 ;  /* 0x0000000000037941 */ /* 0x000fea0003800200 */
.L_x_10037:
        /* <DEDUP_REMOVED lines=10> */
.L_x_10036:
[----:B------:R-:W-:Y:S05]  /*10c90*/  BSYNC.RECONVERGENT B2 ;  /* 0x0000000000027941 */ /* 0x000fea0003800200 */
.L_x_10035:
        /* <DEDUP_REMOVED lines=17> */
.L_x_10046:
        /* <DEDUP_REMOVED lines=13> */
.L_x_10048:
[----:B------:R-:W-:Y:S05]  /*10e80*/  BSYNC.RECONVERGENT B4 ;  /* 0x0000000000047941 */ /* 0x000fea0003800200 */
.L_x_10047:
        /* <DEDUP_REMOVED lines=43> */
.L_x_10045:
[----:B------:R-:W-:Y:S05]  /*11140*/  BSYNC.RECONVERGENT B3 ;  /* 0x0000000000037941 */ /* 0x000fea0003800200 */
.L_x_10044:
[----:B------:R-:W-:Y:S01]  /*11150*/  HFMA2 R67, -RZ, RZ, 0.1171875, 0 ;  /* 0x2f800000ff437431 */ /* 0x000fe200000001ff */
[----:B------:R-:W-:Y:S01]  /*11160*/  I2FP.F32.U32 R66, R88 ;  /* 0x0000005800427245 */ /* 0x000fe20000201000 */
[----:B-----5:R-:W-:-:S04]  /*11170*/  IMAD.U32 R88, R39, 0x10000, RZ ;  /* 0x0001000027587824 */ /* 0x020fc800078e00ff */
[----:B------:R-:W-:Y:S01]  /*11180*/  FMUL.FTZ R88, R88, UR13 ;  /* 0x0000000d58587c20 */ /* 0x000fe20008410000 */
[----:B------:R-:W-:-:S05]  /*11190*/  FFMA.FTZ R66, R66, R67, 1.1641532182693481445e-10 ;  /* 0x2f00000042427423 */ /* 0x000fca0000010043 */
[----:B------:R-:W-:Y:S01]  /*111a0*/  FSETP.GTU.FTZ.AND P0, PT, R66, UR10, PT ;  /* 0x0000000a42007c0b */ /* 0x000fe2000bf1c000 */
[----:B------:R-:W-:-:S03]  /*111b0*/  FMUL.FTZ R66, R88, UR12 ;  /* 0x0000000c58427c20 */ /* 0x000fc60008410000 */
[----:B------:R-:W-:Y:S02]  /*111c0*/  SEL R88, RZ, 0x1, P0 ;  /* 0x00000001ff587807 */ /* 0x000fe40000000000 */
[----:B------:R-:W-:-:S07]  /*111d0*/  FSEL R66, R66, RZ, !P0 ;  /* 0x000000ff42427208 */ /* 0x000fce0004000000 */
.L_x_10043:
[----:B------:R-:W-:Y:S05]  /*111e0*/  BSYNC.RECONVERGENT B2 ;  /* 0x0000000000027941 */ /* 0x000fea0003800200 */
.L_x_10042:
[----:B------:R-:W-:Y:S01]  /*111f0*/  MOV R99, R97 ;  /* 0x0000006100637202 */ /* 0x000fe20000000f00 */
        /* <DEDUP_REMOVED lines=15> */
.L_x_10051:
        /* <DEDUP_REMOVED lines=13> */
.L_x_10053:
[----:B------:R-:W-:Y:S05]  /*113c0*/  BSYNC.RECONVERGENT B3 ;  /* 0x0000000000037941 */ /* 0x000fea0003800200 */
.L_x_10052:
        /* <DEDUP_REMOVED lines=43> */
.L_x_10050:
[----:B------:R-:W-:Y:S05]  /*11680*/  BSYNC.RECONVERGENT B2 ;  /* 0x0000000000027941 */ /* 0x000fea0003800200 */
.L_x_10049:
        /* <DEDUP_REMOVED lines=10> */
.L_x_9994:
[----:B------:R-:W-:Y:S05]  /*11730*/  BSYNC.RECONVERGENT B1 ;  /* 0x0000000000017941 */ /* 0x000fea0003800200 */
.L_x_9943:
[----:B------:R-:W-:Y:S01]  /*11740*/  FADD.FTZ R96, RZ, R32 ;  /* 0x00000020ff607221 */ /* 0x000fe20000010000 */
[----:B------:R-:W0:Y:S01]  /*11750*/  S2R R103, SR_TID.X ;  /* 0x0000000000677919 */ /* 0x000e220000002100 */
[----:B------:R-:W-:Y:S01]  /*11760*/  IMAD.WIDE.U32 R94, R109, 0x20, R94 ;  /* 0x000000206d5e7825 */ /* 0x000fe200078e005e */
[----:B------:R-:W-:Y:S03]  /*11770*/  BSSY.RECONVERGENT B1, `(.L_x_10054) ;  /* 0x000002f000017945 */ /* 0x000fe60003800200 */
[----:B------:R-:W-:Y:S01]  /*11780*/  FADD.FTZ R97, R96, R33 ;  /* 0x0000002160617221 */ /* 0x000fe20000010000 */
[----:B-----5:R1:W-:Y:S03]  /*11790*/  STG.E.128 desc[UR8][R94.64], R68 ;  /* 0x000000445e007986 */ /* 0x0203e6000c101d08 */
[----:B------:R-:W-:Y:S01]  /*117a0*/  FADD.FTZ R96, R97, R34 ;  /* 0x0000002261607221 */ /* 0x000fe20000010000 */
[----:B------:R1:W-:Y:S03]  /*117b0*/  STG.E.128 desc[UR8][R94.64+0x10], R64 ;  /* 0x000010405e007986 */ /* 0x0003e6000c101d08 */
[----:B------:R-:W-:-:S04]  /*117c0*/  FADD.FTZ R97, R96, R35 ;  /* 0x0000002360617221 */ /* 0x000fc80000010000 */
[----:B------:R-:W-:-:S04]  /*117d0*/  FADD.FTZ R96, R97, R28 ;  /* 0x0000001c61607221 */ /* 0x000fc80000010000 */
[----:B------:R-:W-:-:S04]  /*117e0*/  FADD.FTZ R97, R96, R29 ;  /* 0x0000001d60617221 */ /* 0x000fc80000010000 */
[----:B------:R-:W-:-:S04]  /*117f0*/  FADD.FTZ R96, R97, R30 ;  /* 0x0000001e61607221 */ /* 0x000fc80000010000 */
[----:B------:R-:W-:-:S04]  /*11800*/  FADD.FTZ R97, R96, R31 ;  /* 0x0000001f60617221 */ /* 0x000fc80000010000 */
[----:B------:R-:W-:Y:S01]  /*11810*/  FADD.FTZ R96, R97, R24 ;  /* 0x0000001861607221 */ /* 0x000fe20000010000 */
        /* <DEDUP_REMOVED lines=36> */
.L_x_10055:
[----:B------:R-:W-:Y:S05]  /*11a60*/  BSYNC.RECONVERGENT B1 ;  /* 0x0000000000017941 */ /* 0x000fea0003800200 */
.L_x_10054:
        /* <DEDUP_REMOVED lines=72> */
.L_x_10071:
        /* <DEDUP_REMOVED lines=16> */
[----:B------:R-:W-:Y:S02]  /*11ff0*/  FSEL R105, R105, RZ, !P1 ;  /* 0x000000ff69697208 */ /* 0x000fe40004800000 */
[----:B------:R-:W-:Y:S02]  /*12000*/  IADD3 R93, PT, PT, R93, -0x1, RZ ;  /* 0xffffffff5d5d7810 */ /* 0x000fe40007ffe0ff */
[----:B------:R-:W-:Y:S01]  /*12010*/  SHF.L.U32 R92, R48, 0x10, RZ ;  /* 0x00000010305c7819 */ /* 0x000fe200000006ff */
[C---:B------:R-:W-:Y:S01]  /*12020*/  FADD.FTZ R32, -R105.reuse, R32 ;  /* 0x0000002069207221 */ /* 0x040fe20000010100 */
[----:B------:R-:W-:Y:S01]  /*12030*/  FADD.FTZ R94, -R105, R33 ;  /* 0x00000021695e7221 */ /* 0x000fe20000010100 */
[----:B------:R-:W-:Y:S02]  /*12040*/  IMAD R98, R93, R98, RZ ;  /* 0x000000625d627224 */ /* 0x000fe400078e02ff */
[C---:B------:R-:W-:Y:S01]  /*12050*/  FADD.FTZ R108, -R105.reuse, R25 ;  /* 0x00000019696c7221 */ /* 0x040fe20000010100 */
[C---:B------:R-:W-:Y:S01]  /*12060*/  FADD.FTZ R112, -R105.reuse, R20 ;  /* 0x0000001469707221 */ /* 0x040fe20000010100 */
[----:B------:R-:W-:Y:S01]  /*12070*/  FADD.FTZ R124, -R105, R71 ;  /* 0x00000047697c7221 */ /* 0x000fe20000010100 */
[----:B------:R-:W-:Y:S01]  /*12080*/  IMAD.U32 R20, R52, 0x10000, RZ ;  /* 0x0001000034147824 */ /* 0x000fe200078e00ff */
[----:B------:R-:W-:Y:S01]  /*12090*/  SHF.L.U32 R93, R78, 0x10, RZ ;  /* 0x000000104e5d7819 */ /* 0x000fe200000006ff */
[----:B------:R-:W-:Y:S01]  /*120a0*/  FMUL.FTZ R25, R101, R32 ;  /* 0x0000002065197220 */ /* 0x000fe20000410000 */
[C---:B------:R-:W-:Y:S01]  /*120b0*/  FADD.FTZ R26, -R105.reuse, R26 ;  /* 0x0000001a691a7221 */ /* 0x040fe20000010100 */
[----:B------:R-:W-:Y:S01]  /*120c0*/  FADD.FTZ R116, -R105, R23 ;  /* 0x0000001769747221 */ /* 0x000fe20000010100 */
[----:B------:R-:W-:-:S02]  /*120d0*/  IMAD.U32 R71, R79, 0x10000, RZ ;  /* 0x000100004f477824 */ /* 0x000fc400078e00ff */
[----:B------:R-:W-:Y:S01]  /*120e0*/  FMUL.FTZ R94, R101, R94 ;  /* 0x0000005e655e7220 */ /* 0x000fe20000410000 */
        /* <DEDUP_REMOVED lines=8> */
[C---:B------:R-:W-:Y:S01]  /*12170*/  FADD.FTZ R100, -R105.reuse, R29 ;  /* 0x0000001d69647221 */ /* 0x040fe20000010100 */
[----:B------:R-:W-:Y:S01]  /*12180*/  FADD.FTZ R114, -R105, R21 ;  /* 0x0000001569727221 */ /* 0x000fe20000010100 */
[----:B------:R-:W-:Y:S01]  /*12190*/  FMUL.FTZ R69, R101, R26 ;  /* 0x0000001a65457220 */ /* 0x000fe20000410000 */
[----:B------:R-:W-:Y:S01]  /*121a0*/  FFMA.FTZ R20, R94, R71, R93 ;  /* 0x000000475e147223 */ /* 0x000fe2000001005d */
[----:B------:R-:W-:Y:S01]  /*121b0*/  FADD.FTZ R106, -R105, R24 ;  /* 0x00000018696a7221 */ /* 0x000fe20000010100 */
[C---:B------:R-:W-:Y:S01]  /*121c0*/  FMUL.FTZ R21, R101.reuse, R34 ;  /* 0x0000002265157220 */ /* 0x040fe20000410000 */
[----:B------:R-:W-:Y:S01]  /*121d0*/  FMUL.FTZ R26, R101, R23 ;  /* 0x00000017651a7220 */ /* 0x000fe20000410000 */
[----:B------:R-:W-:Y:S01]  /*121e0*/  SHF.L.U32 R93, R76, 0x10, RZ ;  /* 0x000000104c5d7819 */ /* 0x000fe200000006ff */
[----:B------:R-:W-:Y:S01]  /*121f0*/  FADD.FTZ R28, -R105, R28 ;  /* 0x0000001c691c7221 */ /* 0x000fe20000010100 */
[C---:B------:R-:W-:Y:S01]  /*12200*/  FMUL.FTZ R24, R101.reuse, R96 ;  /* 0x0000006065187220 */ /* 0x040fe20000410000 */
[C---:B------:R-:W-:Y:S01]  /*12210*/  FMUL.FTZ R34, R101.reuse, R22 ;  /* 0x0000001665227220 */ /* 0x040fe20000410000 */
[----:B------:R-:W-:Y:S01]  /*12220*/  FMUL.FTZ R23, R101, R97 ;  /* 0x0000006165177220 */ /* 0x000fe20000410000 */
[----:B------:R-:W-:Y:S01]  /*12230*/  SHF.L.U32 R94, R49, 0x10, RZ ;  /* 0x00000010315e7819 */ /* 0x000fe200000006ff */
[----:B------:R-:W-:-:S02]  /*12240*/  IMAD.U32 R71, R77, 0x10000, RZ ;  /* 0x000100004d477824 */ /* 0x000fc400078e00ff */
[----:B------:R-:W-:Y:S01]  /*12250*/  FMUL.FTZ R22, R101, R95 ;  /* 0x0000005f65167220 */ /* 0x000fe20000410000 */
[----:B------:R-:W-:Y:S01]  /*12260*/  IMAD.U32 R92, R53, 0x10000, RZ ;  /* 0x00010000355c7824 */ /* 0x000fe200078e00ff */
[----:B------:R-:W-:Y:S01]  /*12270*/  SHF.L.U32 R97, R74, 0x10, RZ ;  /* 0x000000104a617819 */ /* 0x000fe200000006ff */
[C---:B------:R-:W-:Y:S01]  /*12280*/  FADD.FTZ R30, -R105.reuse, R30 ;  /* 0x0000001e691e7221 */ /* 0x040fe20000010100 */
[----:B0-----:R-:W-:Y:S01]  /*12290*/  FADD.FTZ R104, -R105, R31 ;  /* 0x0000001f69687221 */ /* 0x001fe20000010100 */
[----:B------:R-:W-:Y:S01]  /*122a0*/  FMUL.FTZ R66, R101, R100 ;  /* 0x0000006465427220 */ /* 0x000fe20000410000 */
[----:B------:R-:W-:Y:S02]  /*122b0*/  IMAD.U32 R95, R75, 0x10000, RZ ;  /* 0x000100004b5f7824 */ /* 0x000fe400078e00ff */
[C---:B------:R-:W-:Y:S01]  /*122c0*/  FADD.FTZ R110, -R105.reuse, R27 ;  /* 0x0000001b696e7221 */ /* 0x040fe20000010100 */
[C---:B------:R-:W-:Y:S01]  /*122d0*/  FADD.FTZ R118, -R105.reuse, R68 ;  /* 0x0000004469767221 */ /* 0x040fe20000010100 */
[C---:B------:R-:W-:Y:S01]  /*122e0*/  FADD.FTZ R122, -R105.reuse, R70 ;  /* 0x00000046697a7221 */ /* 0x040fe20000010100 */
[----:B------:R-:W-:Y:S01]  /*122f0*/  SHF.L.U32 R100, R50, 0x10, RZ ;  /* 0x0000001032647819 */ /* 0x000fe200000006ff */
[----:B------:R-:W-:Y:S01]  /*12300*/  FADD.FTZ R105, -R105, R67 ;  /* 0x0000004369697221 */ /* 0x000fe20000010100 */
[----:B------:R-:W-:Y:S01]  /*12310*/  FMUL.FTZ R31, R101, R28 ;  /* 0x0000001c651f7220 */ /* 0x000fe20000410000 */
[----:B------:R-:W-:-:S02]  /*12320*/  IMAD.U32 R96, R54, 0x10000, RZ ;  /* 0x0001000036607824 */ /* 0x000fc400078e00ff */
[----:B------:R-:W-:Y:S01]  /*12330*/  FFMA.FTZ R24, R24, R71, R93 ;  /* 0x0000004718187223 */ /* 0x000fe2000001005d */
[----:B------:R-:W-:Y:S01]  /*12340*/  FFMA.FTZ R21, R21, R92, R94 ;  /* 0x0000005c15157223 */ /* 0x000fe2000001005e */
[----:B------:R-:W-:Y:S01]  /*12350*/  SHF.L.U32 R93, R72, 0x10, RZ ;  /* 0x00000010485d7819 */ /* 0x000fe200000006ff */
[C---:B------:R-:W-:Y:S01]  /*12360*/  FMUL.FTZ R68, R101.reuse, R30 ;  /* 0x0000001e65447220 */ /* 0x040fe20000410000 */
[----:B------:R-:W-:Y:S01]  /*12370*/  FMUL.FTZ R28, R101, R104 ;  /* 0x00000068651c7220 */ /* 0x000fe20000410000 */
[----:B------:R-:W-:Y:S01]  /*12380*/  FFMA.FTZ R66, R66, R95, R97 ;  /* 0x0000005f42427223 */ /* 0x000fe20000010061 */
[----:B------:R-:W-:Y:S01]  /*12390*/  IMAD.U32 R71, R73, 0x10000, RZ ;  /* 0x0001000049477824 */ /* 0x000fe200078e00ff */
        /* <DEDUP_REMOVED lines=11> */
[----:B------:R-:W-:Y:S01]  /*12450*/  IMAD.U32 R92, R56, 0x10000, RZ ;  /* 0x00010000385c7824 */ /* 0x000fe200078e00ff */
[----:B------:R-:W-:Y:S01]  /*12460*/  SHF.L.U32 R97, R18, 0x10, RZ ;  /* 0x0000001012617819 */ /* 0x000fe200000006ff */
[----:B------:R-:W-:Y:S01]  /*12470*/  FMUL.FTZ R101, R101, R105 ;  /* 0x0000006965657220 */ /* 0x000fe20000410000 */
[----:B------:R-:W-:Y:S01]  /*12480*/  SHF.L.U32 R107, R51, 0x10, RZ ;  /* 0x00000010336b7819 */ /* 0x000fe200000006ff */
[----:B------:R-:W-:Y:S01]  /*12490*/  FFMA.FTZ R31, R31, R96, R100 ;  /* 0x000000601f1f7223 */ /* 0x000fe20000010064 */
        /* <DEDUP_REMOVED lines=11> */
[----:B------:R-:W-:Y:S01]  /*12550*/  SHF.L.U32 R97, R47, 0x10, RZ ;  /* 0x000000102f617819 */ /* 0x000fe200000006ff */
[----:B------:R-:W-:Y:S01]  /*12560*/  FFMA.FTZ R69, R69, R96, R100 ;  /* 0x0000006045457223 */ /* 0x000fe20000010064 */
        /* <DEDUP_REMOVED lines=18> */
[----:B------:R-:W-:Y:S01]  /*12690*/  IMAD.U32 R104, R9, 0x10000, RZ ;  /* 0x0001000009687824 */ /* 0x000fe200078e00ff */
[----:B------:R-:W-:Y:S01]  /*126a0*/  SHF.L.U32 R64, R41, 0x10, RZ ;  /* 0x0000001029407819 */ /* 0x000fe200000006ff */
[----:B------:R-:W-:Y:S01]  /*126b0*/  FFMA.FTZ R100, R30, R35, R65 ;  /* 0x000000231e647223 */ /* 0x000fe20000010041 */
[----:B------:R-:W-:Y:S01]  /*126c0*/  SHF.R.S32.HI R35, RZ, 0x1f, R98 ;  /* 0x0000001fff237819 */ /* 0x000fe20000011462 */
[----:B------:R-:W-:Y:S01]  /*126d0*/  FFMA.FTZ R104, R27, R104, R92 ;  /* 0x000000681b687223 */ /* 0x000fe2000001005c */
[----:B------:R-:W-:Y:S01]  /*126e0*/  IMAD.U32 R34, R61, 0x10000, RZ ;  /* 0x000100003d227824 */ /* 0x000fe200078e00ff */
[----:B------:R-:W-:Y:S01]  /*126f0*/  SHF.L.U32 R107, R42, 0x10, RZ ;  /* 0x000000102a6b7819 */ /* 0x000fe200000006ff */
[----:B------:R-:W-:Y:S01]  /*12700*/  IMAD.U32 R105, R62, 0x10000, RZ ;  /* 0x000100003e697824 */ /* 0x000fe200078e00ff */
[----:B------:R-:W-:Y:S01]  /*12710*/  LEA.HI R35, R35, R98, RZ, 0x3 ;  /* 0x0000006223237211 */ /* 0x000fe200078f18ff */
[----:B------:R-:W-:Y:S01]  /*12720*/  FFMA.FTZ R29, R29, R34, R64 ;  /* 0x000000221d1d7223 */ /* 0x000fe20000010040 */
[----:B------:R-:W-:Y:S01]  /*12730*/  LOP3.LUT R92, R103, 0x1f, RZ, 0xc0, !PT ;  /* 0x0000001f675c7812 */ /* 0x000fe200078ec0ff */
[----:B------:R-:W-:Y:S01]  /*12740*/  IMAD.U32 R27, R7, 0x10000, RZ ;  /* 0x00010000071b7824 */ /* 0x000fe200078e00ff */
[----:B------:R-:W-:Y:S01]  /*12750*/  PRMT R106, R43, 0x7632, R106 ;  /* 0x000076322b6a7816 */ /* 0x000fe2000000006a */
[----:B------:R-:W-:Y:S01]  /*12760*/  FFMA.FTZ R30, R26, R105, R107 ;  /* 0x000000691a1e7223 */ /* 0x000fe2000001006b */
[----:B------:R-:W-:Y:S01]  /*12770*/  SHF.L.U32 R65, R6, 0x10, RZ ;  /* 0x0000001006417819 */ /* 0x000fe200000006ff */
[----:B------:R-:W-:Y:S01]  /*12780*/  IMAD.U32 R26, R63, 0x10000, RZ ;  /* 0x000100003f1a7824 */ /* 0x000fe200078e00ff */
[----:B------:R-:W-:Y:S01]  /*12790*/  LEA.HI.SX32 R35, R35, R92, 0x1d ;  /* 0x0000005c23237211 */ /* 0x000fe200078feaff */
[----:B------:R-:W-:Y:S01]  /*127a0*/  IMAD.U32 R64, R5, 0x10000, RZ ;  /* 0x0001000005407824 */ /* 0x000fe200078e00ff */
[----:B------:R-:W-:Y:S01]  /*127b0*/  SHF.L.U32 R34, R43, 0x10, RZ ;  /* 0x000000102b227819 */ /* 0x000fe200000006ff */
[----:B------:R-:W-:Y:S01]  /*127c0*/  FFMA.FTZ R105, R22, R27, R65 ;  /* 0x0000001b16697223 */ /* 0x000fe20000010041 */
[----:B------:R-:W-:Y:S01]  /*127d0*/  SHF.L.U32 R106, R106, 0x10, RZ ;  /* 0x000000106a6a7819 */ /* 0x000fe200000006ff */
[C---:B------:R-:W-:Y:S01]  /*127e0*/  VIADD R27, R35.reuse, 0x20 ;  /* 0x00000020231b7836 */ /* 0x040fe20000000000 */
[----:B------:R-:W-:Y:S01]  /*127f0*/  IADD3 R103, PT, PT, R35, 0x40, RZ ;  /* 0x0000004023677810 */ /* 0x000fe20007ffe0ff */
[----:B------:R-:W-:Y:S01]  /*12800*/  FFMA.FTZ R98, R23, R26, R34 ;  /* 0x0000001a17627223 */ /* 0x000fe20000010022 */
[----:B------:R-:W-:Y:S01]  /*12810*/  F2FP.BF16.F32.PACK_AB R23, R71, R68 ;  /* 0x000000444717723e */ /* 0x000fe200000010ff */
        /* <DEDUP_REMOVED lines=8> */
[----:B------:R-:W-:Y:S01]  /*128a0*/  F2FP.BF16.F32.PACK_AB R26, R94, R93 ;  /* 0x0000005d5e1a723e */ /* 0x000fe200000010ff */
[----:B------:R1:W-:Y:S01]  /*128b0*/  STG.E.128 desc[UR8][R64.64], R20 ;  /* 0x0000001440007986 */ /* 0x0003e2000c101d08 */
[----:B------:R-:W-:Y:S02]  /*128c0*/  F2FP.BF16.F32.PACK_AB R25, R70, R69 ;  /* 0x000000454619723e */ /* 0x000fe400000010ff */
[----:B------:R-:W-:-:S02]  /*128d0*/  F2FP.BF16.F32.PACK_AB R24, R67, R28 ;  /* 0x0000001c4318723e */ /* 0x000fc400000010ff */
[----:B------:R-:W-:Y:S02]  /*128e0*/  F2FP.BF16.F32.PACK_AB R31, R101, R98 ;  /* 0x00000062651f723e */ /* 0x000fe400000010ff */
[----:B------:R-:W-:Y:S01]  /*128f0*/  F2FP.BF16.F32.PACK_AB R30, R105, R30 ;  /* 0x0000001e691e723e */ /* 0x000fe200000010ff */
[----:B------:R1:W-:Y:S01]  /*12900*/  STG.E.128 desc[UR8][R34.64], R24 ;  /* 0x0000001822007986 */ /* 0x0003e2000c101d08 */
[----:B------:R-:W-:Y:S02]  /*12910*/  F2FP.BF16.F32.PACK_AB R29, R104, R29 ;  /* 0x0000001d681d723e */ /* 0x000fe400000010ff */
[----:B------:R-:W-:-:S05]  /*12920*/  F2FP.BF16.F32.PACK_AB R28, R100, R95 ;  /* 0x0000005f641c723e */ /* 0x000fca00000010ff */
[----:B------:R1:W-:Y:S02]  /*12930*/  STG.E.128 desc[UR8][R32.64], R28 ;  /* 0x0000001c20007986 */ /* 0x0003e4000c101d08 */
.L_x_10058:
[----:B------:R-:W-:Y:S05]  /*12940*/  BSYNC.RECONVERGENT B1 ;  /* 0x0000000000017941 */ /* 0x000fea0003800200 */
.L_x_10057:
[----:B-1----:R-:W1:Y:S02]  /*12950*/  LDC.64 R20, c[0x0][0x380] ;  /* 0x0000e000ff147b82 */ /* 0x002e640000000a00 */
[----:B-1----:R-:W-:-:S05]  /*12960*/  IMAD R91, R20, 0x4, R91 ;  /* 0x00000004145b7824 */ /* 0x002fca00078e025b */
[----:B------:R-:W-:-:S13]  /*12970*/  ISETP.GE.AND P0, PT, R91, R21, PT ;  /* 0x000000155b00720c */ /* 0x000fda0003f06270 */
[----:B------:R-:W-:Y:S05]  /*12980*/  @!P0 BRA `(.L_x_10059) ;  /* 0xfffffee000288947 */ /* 0x000fea000383ffff */
[----:B------:R-:W-:Y:S05]  /*12990*/  BSYNC B0 ;  /* 0x0000000000007941 */ /* 0x000fea0003800000 */
.L_x_9712:
[----:B------:R-:W-:Y:S05]  /*129a0*/  EXIT ;  /* 0x000000000000794d */ /* 0x000fea0003800000 */
.L_x_10056:
[----:B------:R-:W-:Y:S01]  /*129b0*/  HFMA2 R109, -RZ, RZ, 0, 5.9604644775390625e-08 ;  /* 0x00000001ff6d7431 */ /* 0x000fe200000001ff */
[----:B------:R-:W-:Y:S01]  /*129c0*/  BSSY B1, `(.L_x_10060) ;  /* 0x0000006000017945 */ /* 0x000fe20003800000 */
[----:B------:R-:W-:Y:S01]  /*129d0*/  IMAD.MOV.U32 R110, RZ, RZ, 0x1f ;  /* 0x0000001fff6e7424 */ /* 0x000fe200078e00ff */
[----:B------:R-:W-:-:S07]  /*129e0*/  MOV R107, 0xffffffff ;  /* 0xffffffff006b7802 */ /* 0x000fce0000000f00 */
[----:B0-----:R-:W-:Y:S05]  /*129f0*/  WARPSYNC.COLLECTIVE R107, `(.L_x_10061) ;  /* 0x000000006b087348 */ /* 0x001fea0003c00000 */
[----:B------:R1:W2:Y:S02]  /*12a00*/  SHFL.BFLY P1, R108, R106, R109, R110 ;  /* 0x0c00006d6a6c7389 */ /* 0x0002a4000002006e */
[----:B012---:R-:W-:Y:S05]  /*12a10*/  ENDCOLLECTIVE ;  /* 0x000000000000791b */ /* 0x007fea0003800000 */
.L_x_10061:
[----:B------:R-:W-:Y:S05]  /*12a20*/  BSYNC B1 ;  /* 0x0000000000017941 */ /* 0x000fea0003800000 */
.L_x_10060:
        /* <DEDUP_REMOVED lines=10> */
.L_x_10062:
[----:B------:R-:W-:Y:S01]  /*12ad0*/  HFMA2 R109, -RZ, RZ, 0, 2.384185791015625e-07 ;  /* 0x00000004ff6d7431 */ /* 0x000fe200000001ff */
[----:B------:R-:W-:-:S05]  /*12ae0*/  MOV R94, R108 ;  /* 0x0000006c005e7202 */ /* 0x000fca0000000f00 */
[----:B------:R-:W-:-:S04]  /*12af0*/  FADD.FTZ R96, R95, R94 ;  /* 0x0000005e5f607221 */ /* 0x000fc80000010000 */
[----:B------:R-:W-:-:S07]  /*12b00*/  IMAD.MOV.U32 R106, RZ, RZ, R96 ;  /* 0x000000ffff6a7224 */ /* 0x000fce00078e0060 */
[----:B------:R-:W-:Y:S05]  /*12b10*/  WARPSYNC.COLLECTIVE R107, `(.L_x_10063) ;  /* 0x000000006b087348 */ /* 0x000fea0003c00000 */
[----:B------:R0:W1:Y:S02]  /*12b20*/  SHFL.BFLY P1, R108, R106, R109, R110 ;  /* 0x0c00006d6a6c7389 */ /* 0x000064000002006e */
[----:B01----:R-:W-:Y:S05]  /*12b30*/  ENDCOLLECTIVE ;  /* 0x000000000000791b */ /* 0x003fea0003800000 */
.L_x_10063:
[----:B------:R-:W-:Y:S02]  /*12b40*/  IMAD.MOV.U32 R109, RZ, RZ, 0x8 ;  /* 0x00000008ff6d7424 */ /* 0x000fe400078e00ff */
[----:B------:R-:W-:-:S04]  /*12b50*/  IMAD.MOV.U32 R97, RZ, RZ, R108 ;  /* 0x000000ffff617224 */ /* 0x000fc800078e006c */
[----:B------:R-:W-:-:S05]  /*12b60*/  FADD.FTZ R97, R96, R97 ;  /* 0x0000006160617221 */ /* 0x000fca0000010000 */
[----:B------:R-:W-:-:S07]  /*12b70*/  MOV R106, R97 ;  /* 0x00000061006a7202 */ /* 0x000fce0000000f00 */
[----:B------:R-:W-:Y:S05]  /*12b80*/  WARPSYNC.COLLECTIVE R107, `(.L_x_10064) ;  /* 0x000000006b087348 */ /* 0x000fea0003c00000 */
[----:B------:R0:W1:Y:S02]  /*12b90*/  SHFL.BFLY P1, R108, R106, R109, R110 ;  /* 0x0c00006d6a6c7389 */ /* 0x000064000002006e */
[----:B01----:R-:W-:Y:S05]  /*12ba0*/  ENDCOLLECTIVE ;  /* 0x000000000000791b */ /* 0x003fea0003800000 */
.L_x_10064:
[----:B------:R-:W-:Y:S01]  /*12bb0*/  HFMA2 R109, -RZ, RZ, 0, 9.5367431640625e-07 ;  /* 0x00000010ff6d7431 */ /* 0x000fe200000001ff */
[----:B------:R-:W-:-:S05]  /*12bc0*/  MOV R94, R108 ;  /* 0x0000006c005e7202 */ /* 0x000fca0000000f00 */
[----:B------:R-:W-:-:S04]  /*12bd0*/  FADD.FTZ R101, R97, R94 ;  /* 0x0000005e61657221 */ /* 0x000fc80000010000 */
[----:B------:R-:W-:-:S07]  /*12be0*/  IMAD.MOV.U32 R106, RZ, RZ, R101 ;  /* 0x000000ffff6a7224 */ /* 0x000fce00078e0065 */
[----:B------:R-:W-:Y:S05]  /*12bf0*/  WARPSYNC.COLLECTIVE R107, `(.L_x_10065) ;  /* 0x000000006b087348 */ /* 0x000fea0003c00000 */
[----:B------:R0:W1:Y:S02]  /*12c00*/  SHFL.BFLY P1, R108, R106, R109, R110 ;  /* 0x0c00006d6a6c7389 */ /* 0x000064000002006e */
[----:B01----:R-:W-:Y:S05]  /*12c10*/  ENDCOLLECTIVE ;  /* 0x000000000000791b */ /* 0x003fea0003800000 */
.L_x_10065:
        /* <DEDUP_REMOVED lines=56> */
.L_x_10066:
[----:B------:R-:W-:Y:S01]  /*12fa0*/  HFMA2 R109, -RZ, RZ, 0, 1.1920928955078125e-07 ;  /* 0x00000002ff6d7431 */ /* 0x000fe200000001ff */
[----:B------:R-:W-:-:S05]  /*12fb0*/  MOV R95, R108 ;  /* 0x0000006c005f7202 */ /* 0x000fca0000000f00 */
[----:B------:R-:W-:-:S04]  /*12fc0*/  FADD.FTZ R95, R94, R95 ;  /* 0x0000005f5e5f7221 */ /* 0x000fc80000010000 */
[----:B------:R-:W-:-:S07]  /*12fd0*/  IMAD.MOV.U32 R106, RZ, RZ, R95 ;  /* 0x000000ffff6a7224 */ /* 0x000fce00078e005f */
[----:B------:R-:W-:Y:S05]  /*12fe0*/  WARPSYNC.COLLECTIVE R107, `(.L_x_10067) ;  /* 0x000000006b087348 */ /* 0x000fea0003c00000 */
[----:B------:R0:W1:Y:S02]  /*12ff0*/  SHFL.BFLY P1, R108, R106, R109, R110 ;  /* 0x0c00006d6a6c7389 */ /* 0x000064000002006e */
[----:B01----:R-:W-:Y:S05]  /*13000*/  ENDCOLLECTIVE ;  /* 0x000000000000791b */ /* 0x003fea0003800000 */
.L_x_10067:
[----:B------:R-:W-:Y:S02]  /*13010*/  IMAD.MOV.U32 R109, RZ, RZ, 0x4 ;  /* 0x00000004ff6d7424 */ /* 0x000fe400078e00ff */
[----:B------:R-:W-:-:S04]  /*13020*/  IMAD.MOV.U32 R96, RZ, RZ, R108 ;  /* 0x000000ffff607224 */ /* 0x000fc800078e006c */
[----:B------:R-:W-:-:S05]  /*13030*/  FADD.FTZ R96, R95, R96 ;  /* 0x000000605f607221 */ /* 0x000fca0000010000 */
[----:B------:R-:W-:-:S07]  /*13040*/  MOV R106, R96 ;  /* 0x00000060006a7202 */ /* 0x000fce0000000f00 */
[----:B------:R-:W-:Y:S05]  /*13050*/  WARPSYNC.COLLECTIVE R107, `(.L_x_10068) ;  /* 0x000000006b087348 */ /* 0x000fea0003c00000 */
[----:B------:R0:W1:Y:S02]  /*13060*/  SHFL.BFLY P1, R108, R106, R109, R110 ;  /* 0x0c00006d6a6c7389 */ /* 0x000064000002006e */
[----:B01----:R-:W-:Y:S05]  /*13070*/  ENDCOLLECTIVE ;  /* 0x000000000000791b */ /* 0x003fea0003800000 */
.L_x_10068:
[----:B------:R-:W-:Y:S01]  /*13080*/  HFMA2 R109, -RZ, RZ, 0, 4.76837158203125e-07 ;  /* 0x00000008ff6d7431 */ /* 0x000fe200000001ff */
[----:B------:R-:W-:-:S05]  /*13090*/  MOV R97, R108 ;  /* 0x0000006c00617202 */ /* 0x000fca0000000f00 */
[----:B------:R-:W-:-:S04]  /*130a0*/  FADD.FTZ R97, R96, R97 ;  /* 0x0000006160617221 */ /* 0x000fc80000010000 */
[----:B------:R-:W-:-:S07]  /*130b0*/  IMAD.MOV.U32 R106, RZ, RZ, R97 ;  /* 0x000000ffff6a7224 */ /* 0x000fce00078e0061 */
[----:B------:R-:W-:Y:S05]  /*130c0*/  WARPSYNC.COLLECTIVE R107, `(.L_x_10069) ;  /* 0x000000006b087348 */ /* 0x000fea0003c00000 */
[----:B------:R0:W1:Y:S02]  /*130d0*/  SHFL.BFLY P1, R108, R106, R109, R110 ;  /* 0x0c00006d6a6c7389 */ /* 0x000064000002006e */
[----:B01----:R-:W-:Y:S05]  /*130e0*/  ENDCOLLECTIVE ;  /* 0x000000000000791b */ /* 0x003fea0003800000 */
.L_x_10069:
[----:B------:R-:W-:Y:S02]  /*130f0*/  IMAD.MOV.U32 R109, RZ, RZ, 0x10 ;  /* 0x00000010ff6d7424 */ /* 0x000fe400078e00ff */
[----:B------:R-:W-:-:S04]  /*13100*/  IMAD.MOV.U32 R104, RZ, RZ, R108 ;  /* 0x000000ffff687224 */ /* 0x000fc800078e006c */
[----:B------:R-:W-:-:S05]  /*13110*/  FADD.FTZ R104, R97, R104 ;  /* 0x0000006861687221 */ /* 0x000fca0000010000 */
[----:B------:R-:W-:-:S07]  /*13120*/  MOV R106, R104 ;  /* 0x00000068006a7202 */ /* 0x000fce0000000f00 */
[----:B------:R-:W-:Y:S05]  /*13130*/  WARPSYNC.COLLECTIVE R107, `(.L_x_10070) ;  /* 0x000000006b087348 */ /* 0x000fea0003c00000 */
[----:B------:R0:W1:Y:S02]  /*13140*/  SHFL.BFLY P1, R108, R106, R109, R110 ;  /* 0x0c00006d6a6c7389 */ /* 0x000064000002006e */
[----:B01----:R-:W-:Y:S05]  /*13150*/  ENDCOLLECTIVE ;  /* 0x000000000000791b */ /* 0x003fea0003800000 */
.L_x_10070:
[----:B------:R-:W-:Y:S01]  /*13160*/  MOV R101, R108 ;  /* 0x0000006c00657202 */ /* 0x000fe20000000f00 */
[----:B------:R-:W-:Y:S06]  /*13170*/  BRA `(.L_x_10071) ;  /* 0xffffffec005c7947 */ /* 0x000fec000383ffff */
.L_x_10072:
        /* <DEDUP_REMOVED lines=16> */
.L_x_28761:


//--------------------- .text._ZN10layer_norm13ln_fwd_kernelINS_13Kernel_traitsI13__nv_bfloat16S2_fS2_fjLj768ELj1ELj4ELj1ELj16ENS_18Kernel_traits_baseILj768ES2_S2_fS2_fjLj128EEEEELb1ELb1ELb0ELb0EEEvNS_9FwdParamsE --------------------------
	.section	.text._ZN10layer_norm13ln_fwd_kernelINS_13Kernel_traitsI13__nv_bfloat16S2_fS2_fjLj768ELj1ELj4ELj1ELj16ENS_18Kernel_traits_baseILj768ES2_S2_fS2_fjLj128EEEEELb1ELb1ELb0ELb0EEEvNS_9FwdParamsE,"ax",@progbits
	.align	128
        .global         _ZN10layer_norm13ln_fwd_kernelINS_13Kernel_traitsI13__nv_bfloat16S2_fS2_fjLj768ELj1ELj4ELj1ELj16ENS_18Kernel_traits_baseILj768ES2_S2_fS2_fjLj128EEEEELb1ELb1ELb0ELb0EEEvNS_9FwdParamsE
        .type           _ZN10layer_norm13ln_fwd_kernelINS_13Kernel_traitsI13__nv_bfloat16S2_fS2_fjLj768ELj1ELj4ELj1ELj16ENS_18Kernel_traits_baseILj768ES2_S2_fS2_fjLj128EEEEELb1ELb1ELb0ELb0EEEvNS_9FwdParamsE,@function
        .size           _ZN10layer_norm13ln_fwd_kernelINS_13Kernel_traitsI13__nv_bfloat16S2_fS2_fjLj768ELj1ELj4ELj1ELj16ENS_18Kernel_traits_baseILj768ES2_S2_fS2_fjLj128EEEEELb1ELb1ELb0ELb0EEEvNS_9FwdParamsE,(.L_x_28762 - _ZN10layer_norm13ln_fwd_kernelINS_13Kernel_traitsI13__nv_bfloat16S2_fS2_fjLj768ELj1ELj4ELj1ELj16ENS_18Kernel_traits_baseILj768ES2_S2_fS2_fjLj128EEEEELb1ELb1ELb0ELb0EEEvNS_9FwdParamsE)
        .other          _ZN10layer_norm13ln_fwd_kernelINS_13Kernel_traitsI13__nv_bfloat16S2_fS2_fjLj768ELj1ELj4ELj1ELj16ENS_18Kernel_traits_baseILj768ES2_S2_fS2_fjLj128EEEEELb1ELb1ELb0ELb0EEEvNS_9FwdParamsE,@"STO_CUDA_ENTRY STV_DEFAULT"
_ZN10layer_norm13ln_fwd_kernelINS_13Kernel_traitsI13__nv_bfloat16S2_fS2_fjLj768ELj1ELj4ELj1ELj16ENS_18Kernel_traits_baseILj768ES2_S2_fS2_fjLj128EEEEELb1ELb1ELb0ELb0EEEvNS_9FwdParamsE:
.text._ZN10layer_norm13ln_fwd_kernelINS_13Kernel_traitsI13__nv_bfloat16S2_fS2_fjLj768ELj1ELj4ELj1ELj16ENS_18Kernel_traits_baseILj768ES2_S2_fS2_fjLj128EEEEELb1ELb1ELb0ELb0EEEvNS_9FwdParamsE:
        /* <DEDUP_REMOVED lines=89> */
.L_x_10074:
        /* <DEDUP_REMOVED lines=32> */
.L_x_10075:
[----:B------:R-:W-:Y:S05]  /*0790*/  BSYNC.RECONVERGENT B0 ;  /* 0x0000000000007941 */ /* 0x000fea0003800200 */
.L_x_10073:
        /* <DEDUP_REMOVED lines=30> */
[C---:B------:R-:W-:Y:S01]  /*0980*/  IMAD.HI.U32 R10, R9.reuse, -0x2daee0ad, RZ ;  /* 0xd2511f53090a7827 */ /* 0x040fe200078e00ff */
        /* <DEDUP_REMOVED lines=79> */
.L_x_10335:
        /* <DEDUP_REMOVED lines=39> */
.L_x_28598:
[----:B------:R-:W-:Y:S05]  /*10f0*/  BRX R68 -0x1100                                        (*"BRANCH_TARGETS .L_x_28599,.L_x_28600,.L_x_28601"*) ;  /* 0xffffffec44c07949 */ /* 0x000fea000383ffff */
.L_x_28601:
[----:B------:R-:W-:Y:S01]  /*1100*/  VIADD R70, R118, 0x1 ;  /* 0x0000000176467836 */ /* 0x000fe20000000000 */
[----:B------:R-:W-:Y:S01]  /*1110*/  MOV R71, R119 ;  /* 0x0000007700477202 */ /* 0x000fe20000000f00 */
[----:B------:R-:W-:Y:S01]  /*1120*/  IMAD.MOV.U32 R122, RZ, RZ, R120 ;  /* 0x000000ffff7a7224 */ /* 0x000fe200078e0078 */
[----:B------:R-:W-:Y:S06]  /*1130*/  BRA `(.L_x_10081) ;  /* 0x0000000000ec7947 */ /* 0x000fec0003800000 */
.L_x_28599:
[----:B------:R-:W-:Y:S01]  /*1140*/  IMAD.MOV.U32 R122, RZ, RZ, R120 ;  /* 0x000000ffff7a7224 */ /* 0x000fe200078e0078 */
[----:B------:R-:W-:Y:S01]  /*1150*/  MOV R71, R121 ;  /* 0x0000007900477202 */ /* 0x000fe20000000f00 */
[----:B------:R-:W-:Y:S01]  /*1160*/  IMAD.MOV.U32 R70, RZ, RZ, 0x3 ;  /* 0x00000003ff467424 */ /* 0x000fe200078e00ff */
[----:B------:R-:W-:Y:S06]  /*1170*/  BRA `(.L_x_10081) ;  /* 0x0000000000dc7947 */ /* 0x000fec0003800000 */
.L_x_28600:
        /* <DEDUP_REMOVED lines=13> */
.L_x_10083:
[----:B------:R-:W-:Y:S05]  /*1250*/  BSYNC.RECONVERGENT B3 ;  /* 0x0000000000037941 */ /* 0x000fea0003800200 */
.L_x_10082:
        /* <DEDUP_REMOVED lines=41> */
.L_x_10081:
[----:B------:R-:W-:Y:S05]  /*14f0*/  BSYNC.RECONVERGENT B2 ;  /* 0x0000000000027941 */ /* 0x000fea0003800200 */
.L_x_10080:
[----:B------:R-:W0:Y:S01]  /*1500*/  LDC R123, c[0x0][0x408] ;  /* 0x00010200ff7b7b82 */ /* 0x000e220000000800 */
[----:B------:R-:W-:Y:S01]  /*1510*/  I2FP.F32.U32 R68, R71 ;  /* 0x0000004700447245 */ /* 0x000fe20000201000 */
[----:B------:R-:W-:Y:S01]  /*1520*/  IMAD.MOV.U32 R125, RZ, RZ, 0x2f800000 ;  /* 0x2f800000ff7d7424 */ /* 0x000fe200078e00ff */
[----:B------:R-:W-:Y:S01]  /*1530*/  ISETP.NE.AND P1, PT, R70, 0x1, PT ;  /* 0x000000014600780c */ /* 0x000fe20003f25270 */
[----:B-----5:R-:W-:Y:S01]  /*1540*/  IMAD.U32 R92, R72, 0x10000, RZ ;  /* 0x00010000485c7824 */ /* 0x020fe200078e00ff */
[----:B------:R-:W-:Y:S01]  /*1550*/  BSSY.RECONVERGENT B2, `(.L_x_10084) ;  /* 0x000004f000027945 */ /* 0x000fe20003800200 */
[----:B------:R-:W-:Y:S01]  /*1560*/  FFMA.FTZ R69, R68, R125, 1.1641532182693481445e-10 ;  /* 0x2f00000044457423 */ /* 0x000fe2000001007d */
[----:B------:R-:W-:Y:S01]  /*1570*/  SHF.L.U32 R68, R32, 0x10, RZ ;  /* 0x0000001020447819 */ /* 0x000fe200000006ff */
[----:B------:R-:W1:Y:S01]  /*1580*/  LDC R124, c[0x0][0x404] ;  /* 0x00010100ff7c7b82 */ /* 0x000e620000000800 */
[----:B------:R-:W-:Y:S01]  /*1590*/  FMUL.FTZ R92, R92, R117 ;  /* 0x000000755c5c7220 */ /* 0x000fe20000410000 */
[----:B------:R-:W-:-:S03]  /*15a0*/  PRMT R72, R72, 0x7632, R72 ;  /* 0x0000763248487816 */ /* 0x000fc60000000048 */
[----:B0-----:R-:W-:Y:S01]  /*15b0*/  FMUL.FTZ R92, R92, R123 ;  /* 0x0000007b5c5c7220 */ /* 0x001fe20000410000 */
[----:B-1----:R-:W-:-:S04]  /*15c0*/  FSETP.GTU.FTZ.AND P0, PT, R69, R124, PT ;  /* 0x0000007c4500720b */ /* 0x002fc80003f1c000 */
[----:B------:R-:W-:Y:S01]  /*15d0*/  FSEL R69, R92, RZ, !P0 ;  /* 0x000000ff5c457208 */ /* 0x000fe20004000000 */
[----:B------:R-:W-:Y:S01]  /*15e0*/  IMAD.MOV.U32 R92, RZ, RZ, 0x2 ;  /* 0x00000002ff5c7424 */ /* 0x000fe200078e00ff */
        /* <DEDUP_REMOVED lines=13> */
.L_x_10086:
        /* <DEDUP_REMOVED lines=13> */
.L_x_10088:
[----:B------:R-:W-:Y:S05]  /*1790*/  BSYNC.RECONVERGENT B3 ;  /* 0x0000000000037941 */ /* 0x000fea0003800200 */
.L_x_10087:
        /* <DEDUP_REMOVED lines=42> */
.L_x_10085:
[----:B------:R-:W-:Y:S05]  /*1a40*/  BSYNC.RECONVERGENT B2 ;  /* 0x0000000000027941 */ /* 0x000fea0003800200 */
.L_x_10084:
[----:B------:R-:W-:Y:S01]  /*1a50*/  I2FP.F32.U32 R70, R69 ;  /* 0x0000004500467245 */ /* 0x000fe20000201000 */
[----:B------:R-:W-:Y:S01]  /*1a60*/  IMAD.U32 R72, R72, 0x10000, RZ ;  /* 0x0001000048487824 */ /* 0x000fe200078e00ff */
[----:B------:R-:W-:Y:S01]  /*1a70*/  ISETP.NE.AND P1, PT, R92, 0x1, PT ;  /* 0x000000015c00780c */ /* 0x000fe20003f25270 */
[----:B------:R-:W-:Y:S01]  /*1a80*/  BSSY.RECONVERGENT B2, `(.L_x_10089) ;  /* 0x000004c000027945 */ /* 0x000fe20003800200 */
[----:B------:R-:W-:Y:S02]  /*1a90*/  IMAD.MOV.U32 R93, RZ, RZ, 0x2 ;  /* 0x00000002ff5d7424 */ /* 0x000fe400078e00ff */
        /* <DEDUP_REMOVED lines=18> */
.L_x_10091:
        /* <DEDUP_REMOVED lines=13> */
.L_x_10093:
[----:B------:R-:W-:Y:S05]  /*1c90*/  BSYNC.RECONVERGENT B3 ;  /* 0x0000000000037941 */ /* 0x000fea0003800200 */
.L_x_10092:
        /* <DEDUP_REMOVED lines=42> */
.L_x_10090:
[----:B------:R-:W-:Y:S05]  /*1f40*/  BSYNC.RECONVERGENT B2 ;  /* 0x0000000000027941 */ /* 0x000fea0003800200 */
.L_x_10089:
[----:B------:R-:W-:Y:S01]  /*1f50*/  I2FP.F32.U32 R70, R71 ;  /* 0x0000004700467245 */ /* 0x000fe20000201000 */
[----:B------:R-:W-:Y:S01]  /*1f60*/  IMAD.U32 R72, R73, 0x10000, RZ ;  /* 0x0001000049487824 */ /* 0x000fe200078e00ff */
[----:B------:R-:W-:Y:S01]  /*1f70*/  ISETP.NE.AND P2, PT, R93, 0x1, PT ;  /* 0x000000015d00780c */ /* 0x000fe20003f45270 */
[----:B------:R-:W-:Y:S01]  /*1f80*/  BSSY.RECONVERGENT B2, `(.L_x_10094) ;  /* 0x000004d000027945 */ /* 0x000fe20003800200 */
[----:B------:R-:W-:Y:S02]  /*1f90*/  IMAD.MOV.U32 R94, RZ, RZ, 0x2 ;  /* 0x00000002ff5e7424 */ /* 0x000fe400078e00ff */
[----:B------:R-:W-:Y:S01]  /*1fa0*/  FFMA.FTZ R71, R70, R125, 1.1641532182693481445e-10 ;  /* 0x2f00000046477423 */ /* 0x000fe2000001007d */
[----:B------:R-:W-:Y:S01]  /*1fb0*/  FMUL.FTZ R72, R72, R117 ;  /* 0x0000007548487220 */ /* 0x000fe20000410000 */
[----:B------:R-:W-:-:S03]  /*1fc0*/  SHF.L.U32 R70, R33, 0x10, RZ ;  /* 0x0000001021467819 */ /* 0x000fc600000006ff */
        /* <DEDUP_REMOVED lines=16> */
.L_x_10096:
        /* <DEDUP_REMOVED lines=13> */
.L_x_10098:
[----:B------:R-:W-:Y:S05]  /*21a0*/  BSYNC.RECONVERGENT B3 ;  /* 0x0000000000037941 */ /* 0x000fea0003800200 */
.L_x_10097:
        /* <DEDUP_REMOVED lines=42> */
.L_x_10095:
[----:B------:R-:W-:Y:S05]  /*2450*/  BSYNC.RECONVERGENT B2 ;  /* 0x0000000000027941 */ /* 0x000fea0003800200 */
.L_x_10094:
        /* <DEDUP_REMOVED lines=23> */
.L_x_10101:
        /* <DEDUP_REMOVED lines=13> */
.L_x_10103:
[----:B------:R-:W-:Y:S05]  /*26a0*/  BSYNC.RECONVERGENT B3 ;  /* 0x0000000000037941 */ /* 0x000fea0003800200 */
.L_x_10102:
        /* <DEDUP_REMOVED lines=42> */
.L_x_10100:
[----:B------:R-:W-:Y:S05]  /*2950*/  BSYNC.RECONVERGENT B2 ;  /* 0x0000000000027941 */ /* 0x000fea0003800200 */
.L_x_10099:
[----:B------:R-:W-:Y:S01]  /*2960*/  I2FP.F32.U32 R72, R73 ;  /* 0x0000004900487245 */ /* 0x000fe20000201000 */
[C---:B------:R-:W-:Y:S01]  /*2970*/  IMAD.U32 R92, R74.reuse, 0x10000, RZ ;  /* 0x000100004a5c7824 */ /* 0x040fe200078e00ff */
[----:B------:R-:W-:Y:S01]  /*2980*/  ISETP.NE.AND P4, PT, R93, 0x1, PT ;  /* 0x000000015d00780c */ /* 0x000fe20003f85270 */
[----:B------:R-:W-:Y:S01]  /*2990*/  BSSY.RECONVERGENT B2, `(.L_x_10104) ;  /* 0x000004d000027945 */ /* 0x000fe20003800200 */
[----:B------:R-:W-:Y:S01]  /*29a0*/  PRMT R74, R74, 0x7632, R74 ;  /* 0x000076324a4a7816 */ /* 0x000fe2000000004a */
[----:B------:R-:W-:Y:S01]  /*29b0*/  FFMA.FTZ R73, R72, R125, 1.1641532182693481445e-10 ;  /* 0x2f00000048497423 */ /* 0x000fe2000001007d */
[----:B------:R-:W-:Y:S01]  /*29c0*/  FMUL.FTZ R92, R92, R117 ;  /* 0x000000755c5c7220 */ /* 0x000fe20000410000 */
[----:B------:R-:W-:Y:S01]  /*29d0*/  SHF.L.U32 R72, R34, 0x10, RZ ;  /* 0x0000001022487819 */ /* 0x000fe200000006ff */
        /* <DEDUP_REMOVED lines=16> */
.L_x_10106:
        /* <DEDUP_REMOVED lines=13> */
.L_x_10108:
[----:B------:R-:W-:Y:S05]  /*2bb0*/  BSYNC.RECONVERGENT B3 ;  /* 0x0000000000037941 */ /* 0x000fea0003800200 */
.L_x_10107:
        /* <DEDUP_REMOVED lines=42> */
.L_x_10105:
[----:B------:R-:W-:Y:S05]  /*2e60*/  BSYNC.RECONVERGENT B2 ;  /* 0x0000000000027941 */ /* 0x000fea0003800200 */
.L_x_10104:
        /* <DEDUP_REMOVED lines=23> */
.L_x_10111:
        /* <DEDUP_REMOVED lines=13> */
.L_x_10113:
[----:B------:R-:W-:Y:S05]  /*30b0*/  BSYNC.RECONVERGENT B3 ;  /* 0x0000000000037941 */ /* 0x000fea0003800200 */
.L_x_10112:
        /* <DEDUP_REMOVED lines=42> */
.L_x_10110:
[----:B------:R-:W-:Y:S05]  /*3360*/  BSYNC.RECONVERGENT B2 ;  /* 0x0000000000027941 */ /* 0x000fea0003800200 */
.L_x_10109:
[----:B------:R-:W-:Y:S01]  /*3370*/  I2FP.F32.U32 R74, R93 ;  /* 0x0000005d004a7245 */ /* 0x000fe20000201000 */
[----:B------:R-:W-:Y:S01]  /*3380*/  IMAD.U32 R92, R75, 0x10000, RZ ;  /* 0x000100004b5c7824 */ /* 0x000fe200078e00ff */
        /* <DEDUP_REMOVED lines=22> */
.L_x_10116:
        /* <DEDUP_REMOVED lines=15> */
.L_x_10118:
[----:B------:R-:W-:Y:S05]  /*35e0*/  BSYNC.RECONVERGENT B3 ;  /* 0x0000000000037941 */ /* 0x000fea0003800200 */
.L_x_10117:
        /* <DEDUP_REMOVED lines=42> */
.L_x_10115:
[----:B------:R-:W-:Y:S05]  /*3890*/  BSYNC.RECONVERGENT B2 ;  /* 0x0000000000027941 */ /* 0x000fea0003800200 */
.L_x_10114:
[----:B------:R-:W-:Y:S01]  /*38a0*/  I2FP.F32.U32 R92, R93 ;  /* 0x0000005d005c7245 */ /* 0x000fe20000201000 */
[----:B------:R-:W-:Y:S01]  /*38b0*/  IMAD.U32 R94, R75, 0x10000, RZ ;  /* 0x000100004b5e7824 */ /* 0x000fe200078e00ff */
[----:B------:R-:W-:-:S03]  /*38c0*/  SHF.L.U32 R75, R111, 0x10, RZ ;  /* 0x000000106f4b7819 */ /* 0x000fc600000006ff */
[----:B------:R-:W-:Y:S01]  /*38d0*/  FFMA.FTZ R125, R92, R125, 1.1641532182693481445e-10 ;  /* 0x2f0000005c7d7423 */ /* 0x000fe2000001007d */
[----:B------:R-:W-:-:S04]  /*38e0*/  FMUL.FTZ R94, R94, R117 ;  /* 0x000000755e5e7220 */ /* 0x000fc80000410000 */
[----:B------:R-:W-:Y:S01]  /*38f0*/  FMUL.FTZ R94, R94, R123 ;  /* 0x0000007b5e5e7220 */ /* 0x000fe20000410000 */
[----:B------:R-:W-:-:S04]  /*3900*/  FSETP.GTU.FTZ.AND P6, PT, R125, R124, PT ;  /* 0x0000007c7d00720b */ /* 0x000fc80003fdc000 */
[----:B------:R-:W-:Y:S02]  /*3910*/  FSEL R94, R94, RZ, !P6 ;  /* 0x000000ff5e5e7208 */ /* 0x000fe40007000000 */
[----:B------:R-:W-:-:S03]  /*3920*/  PLOP3.LUT P6, PT, P6, PT, PT, 0x8, 0x80 ;  /* 0x000000000080781c */ /* 0x000fc600037ce170 */
[----:B------:R-:W-:Y:S01]  /*3930*/  FFMA.FTZ R75, R94, R75, R67 ;  /* 0x0000004b5e4b7223 */ /* 0x000fe20000010043 */
[----:B------:R-:W-:Y:S09]  /*3940*/  BRA `(.L_x_10119) ;  /* 0x0000002800307947 */ /* 0x000ff20003800000 */
.L_x_10079:
        /* <DEDUP_REMOVED lines=16> */
.L_x_10122:
        /* <DEDUP_REMOVED lines=13> */
.L_x_10124:
[----:B------:R-:W-:Y:S05]  /*3b20*/  BSYNC.RECONVERGENT B3 ;  /* 0x0000000000037941 */ /* 0x000fea0003800200 */
.L_x_10123:
        /* <DEDUP_REMOVED lines=41> */
.L_x_10121:
[----:B------:R-:W-:Y:S05]  /*3dc0*/  BSYNC.RECONVERGENT B2 ;  /* 0x0000000000027941 */ /* 0x000fea0003800200 */
.L_x_10120:
        /* <DEDUP_REMOVED lines=28> */
.L_x_10127:
        /* <DEDUP_REMOVED lines=13> */
.L_x_10129:
[----:B------:R-:W-:Y:S05]  /*4060*/  BSYNC.RECONVERGENT B3 ;  /* 0x0000000000037941 */ /* 0x000fea0003800200 */
.L_x_10128:
        /* <DEDUP_REMOVED lines=42> */
.L_x_10126:
[----:B------:R-:W-:Y:S05]  /*4310*/  BSYNC.RECONVERGENT B2 ;  /* 0x0000000000027941 */ /* 0x000fea0003800200 */
.L_x_10125:
        /* <DEDUP_REMOVED lines=23> */
.L_x_10132:
        /* <DEDUP_REMOVED lines=13> */
.L_x_10134:
[----:B------:R-:W-:Y:S05]  /*4560*/  BSYNC.RECONVERGENT B3 ;  /* 0x0000000000037941 */ /* 0x000fea0003800200 */
.L_x_10133:
        /* <DEDUP_REMOVED lines=42> */
.L_x_10131:
[----:B------:R-:W-:Y:S05]  /*4810*/  BSYNC.RECONVERGENT B2 ;  /* 0x0000000000027941 */ /* 0x000fea0003800200 */
.L_x_10130:
        /* <DEDUP_REMOVED lines=24> */
.L_x_10137:
        /* <DEDUP_REMOVED lines=13> */
.L_x_10139:
[----:B------:R-:W-:Y:S05]  /*4a70*/  BSYNC.RECONVERGENT B3 ;  /* 0x0000000000037941 */ /* 0x000fea0003800200 */
.L_x_10138:
        /* <DEDUP_REMOVED lines=42> */
.L_x_10136:
[----:B------:R-:W-:Y:S05]  /*4d20*/  BSYNC.RECONVERGENT B2 ;  /* 0x0000000000027941 */ /* 0x000fea0003800200 */
.L_x_10135:
        /* <DEDUP_REMOVED lines=23> */
.L_x_10142:
        /* <DEDUP_REMOVED lines=13> */
.L_x_10144:
[----:B------:R-:W-:Y:S05]  /*4f70*/  BSYNC.RECONVERGENT B3 ;  /* 0x0000000000037941 */ /* 0x000fea0003800200 */
.L_x_10143:
        /* <DEDUP_REMOVED lines=42> */
.L_x_10141:
[----:B------:R-:W-:Y:S05]  /*5220*/  BSYNC.RECONVERGENT B2 ;  /* 0x0000000000027941 */ /* 0x000fea0003800200 */
.L_x_10140:
        /* <DEDUP_REMOVED lines=24> */
.L_x_10147:
        /* <DEDUP_REMOVED lines=13> */
.L_x_10149:
[----:B------:R-:W-:Y:S05]  /*5480*/  BSYNC.RECONVERGENT B3 ;  /* 0x0000000000037941 */ /* 0x000fea0003800200 */
.L_x_10148:
        /* <DEDUP_REMOVED lines=42> */
.L_x_10146:
[----:B------:R-:W-:Y:S05]  /*5730*/  BSYNC.RECONVERGENT B2 ;  /* 0x0000000000027941 */ /* 0x000fea0003800200 */
.L_x_10145:
        /* <DEDUP_REMOVED lines=23> */
.L_x_10152:
        /* <DEDUP_REMOVED lines=13> */
.L_x_10154:
[----:B------:R-:W-:Y:S05]  /*5980*/  BSYNC.RECONVERGENT B3 ;  /* 0x0000000000037941 */ /* 0x000fea0003800200 */
.L_x_10153:
        /* <DEDUP_REMOVED lines=42> */
.L_x_10151:
[----:B------:R-:W-:Y:S05]  /*5c30*/  BSYNC.RECONVERGENT B2 ;  /* 0x0000000000027941 */ /* 0x000fea0003800200 */
.L_x_10150:
        /* <DEDUP_REMOVED lines=24> */
.L_x_10157:
        /* <DEDUP_REMOVED lines=15> */
.L_x_10159:
[----:B------:R-:W-:Y:S05]  /*5eb0*/  BSYNC.RECONVERGENT B3 ;  /* 0x0000000000037941 */ /* 0x000fea0003800200 */
.L_x_10158:
        /* <DEDUP_REMOVED lines=42> */
.L_x_10156:
[----:B------:R-:W-:Y:S05]  /*6160*/  BSYNC.RECONVERGENT B2 ;  /* 0x0000000000027941 */ /* 0x000fea0003800200 */
.L_x_10155:
        /* <DEDUP_REMOVED lines=9> */
[----:B------:R-:W-:-:S10]  /*6200*/  FMUL.FTZ R75, R94, R75 ;  /* 0x0000004b5e4b7220 */ /* 0x000fd40000410000 */
.L_x_10119:
        /* <DEDUP_REMOVED lines=22> */
.L_x_10078:
[----:B------:R-:W-:Y:S05]  /*6370*/  BSYNC.RECONVERGENT B1 ;  /* 0x0000000000017941 */ /* 0x000fea0003800200 */
.L_x_10077:
        /* <DEDUP_REMOVED lines=14> */
[----:B------:R-:W-:Y:S01]  /*6460*/  ISETP.NE.AND P0, PT, R118, 0x1, PT ;  /* 0x000000017600780c */ /* 0x000fe20003f05270 */
[----:B------:R-:W-:Y:S01]  /*6470*/  BSSY.RECONVERGENT B2, `(.L_x_10163) ;  /* 0x0000046000027945 */ /* 0x000fe20003800200 */
[----:B------:R-:W-:Y:S02]  /*6480*/  HFMA2 R79, -RZ, RZ, 0, 1.1920928955078125e-07 ;  /* 0x00000002ff4f7431 */ /* 0x000fe400000001ff */
[----:B0-----:R-:W-:Y:S02]  /*6490*/  IMAD.MOV.U32 R76, RZ, RZ, R130 ;  /* 0x000000ffff4c7224 */ /* 0x001fe400078e0082 */
        /* <DEDUP_REMOVED lines=12> */
.L_x_10165:
        /* <DEDUP_REMOVED lines=13> */
.L_x_10167:
[----:B------:R-:W-:Y:S05]  /*6630*/  BSYNC.RECONVERGENT B3 ;  /* 0x0000000000037941 */ /* 0x000fea0003800200 */
.L_x_10166:
        /* <DEDUP_REMOVED lines=41> */
.L_x_10164:
[----:B------:R-:W-:Y:S05]  /*68d0*/  BSYNC.RECONVERGENT B2 ;  /* 0x0000000000027941 */ /* 0x000fea0003800200 */
.L_x_10163:
        /* <DEDUP_REMOVED lines=12> */
[----:B-1----:R-:W-:Y:S01]  /*69a0*/  FSETP.GTU.FTZ.AND P0, PT, R76, R125, PT ;  /* 0x0000007d4c00720b */ /* 0x002fe20003f1c000 */
[----:B------:R-:W-:-:S03]  /*69b0*/  IMAD.U32 R76, R44, 0x10000, RZ ;  /* 0x000100002c4c7824 */ /* 0x000fc600078e00ff */
        /* <DEDUP_REMOVED lines=14> */
.L_x_10170:
        /* <DEDUP_REMOVED lines=13> */
.L_x_10172:
[----:B------:R-:W-:Y:S05]  /*6b70*/  BSYNC.RECONVERGENT B3 ;  /* 0x0000000000037941 */ /* 0x000fea0003800200 */
.L_x_10171:
        /* <DEDUP_REMOVED lines=42> */
.L_x_10169:
[----:B------:R-:W-:Y:S05]  /*6e20*/  BSYNC.RECONVERGENT B2 ;  /* 0x0000000000027941 */ /* 0x000fea0003800200 */
.L_x_10168:
[----:B------:R-:W-:Y:S01]  /*6e30*/  I2FP.F32.U32 R77, R77 ;  /* 0x0000004d004d7245 */ /* 0x000fe20000201000 */
[----:B------:R-:W-:Y:S01]  /*6e40*/  IMAD.U32 R80, R80, 0x10000, RZ ;  /* 0x0001000050507824 */ /* 0x000fe200078e00ff */
[----:B------:R-:W-:Y:S01]  /*6e50*/  ISETP.NE.AND P1, PT, R92, 0x1, PT ;  /* 0x000000015c00780c */ /* 0x000fe20003f25270 */
[----:B------:R-:W-:Y:S01]  /*6e60*/  BSSY.RECONVERGENT B2, `(.L_x_10173) ;  /* 0x000004c000027945 */ /* 0x000fe20003800200 */
[----:B------:R-:W-:Y:S02]  /*6e70*/  HFMA2 R93, -RZ, RZ, 0, 1.1920928955078125e-07 ;  /* 0x00000002ff5d7431 */ /* 0x000fe400000001ff */
[----:B------:R-:W-:Y:S01]  /*6e80*/  FFMA.FTZ R78, R77, R126, 1.1641532182693481445e-10 ;  /* 0x2f0000004d4e7423 */ /* 0x000fe2000001007e */
[----:B------:R-:W-:Y:S01]  /*6e90*/  FMUL.FTZ R80, R80, R117 ;  /* 0x0000007550507220 */ /* 0x000fe20000410000 */
[----:B------:R-:W-:Y:S02]  /*6ea0*/  IMAD.U32 R77, R110, 0x10000, RZ ;  /* 0x000100006e4d7824 */ /* 0x000fe400078e00ff */
[----:B------:R-:W-:-:S02]  /*6eb0*/  IMAD.MOV.U32 R79, RZ, RZ, R130 ;  /* 0x000000ffff4f7224 */ /* 0x000fc400078e0082 */
[----:B------:R-:W-:Y:S01]  /*6ec0*/  FMUL.FTZ R80, R80, R123 ;  /* 0x0000007b50507220 */ /* 0x000fe20000410000 */
[----:B------:R-:W-:-:S04]  /*6ed0*/  FSETP.GTU.FTZ.AND P0, PT, R78, R125, PT ;  /* 0x0000007d4e00720b */ /* 0x000fc80003f1c000 */
        /* <DEDUP_REMOVED lines=12> */
.L_x_10175:
        /* <DEDUP_REMOVED lines=13> */
.L_x_10177:
[----:B------:R-:W-:Y:S05]  /*7070*/  BSYNC.RECONVERGENT B3 ;  /* 0x0000000000037941 */ /* 0x000fea0003800200 */
.L_x_10176:
        /* <DEDUP_REMOVED lines=42> */
.L_x_10174:
[----:B------:R-:W-:Y:S05]  /*7320*/  BSYNC.RECONVERGENT B2 ;  /* 0x0000000000027941 */ /* 0x000fea0003800200 */
.L_x_10173:
        /* <DEDUP_REMOVED lines=24> */
.L_x_10180:
        /* <DEDUP_REMOVED lines=13> */
.L_x_10182:
[----:B------:R-:W-:Y:S05]  /*7580*/  BSYNC.RECONVERGENT B3 ;  /* 0x0000000000037941 */ /* 0x000fea0003800200 */
.L_x_10181:
        /* <DEDUP_REMOVED lines=42> */
.L_x_10179:
[----:B------:R-:W-:Y:S05]  /*7830*/  BSYNC.RECONVERGENT B2 ;  /* 0x0000000000027941 */ /* 0x000fea0003800200 */
.L_x_10178:
        /* <DEDUP_REMOVED lines=23> */
.L_x_10185:
        /* <DEDUP_REMOVED lines=13> */
.L_x_10187:
[----:B------:R-:W-:Y:S05]  /*7a80*/  BSYNC.RECONVERGENT B3 ;  /* 0x0000000000037941 */ /* 0x000fea0003800200 */
.L_x_10186:
        /* <DEDUP_REMOVED lines=42> */
.L_x_10184:
[----:B------:R-:W-:Y:S05]  /*7d30*/  BSYNC.RECONVERGENT B2 ;  /* 0x0000000000027941 */ /* 0x000fea0003800200 */
.L_x_10183:
        /* <DEDUP_REMOVED lines=24> */
.L_x_10190:
        /* <DEDUP_REMOVED lines=13> */
.L_x_10192:
[----:B------:R-:W-:Y:S05]  /*7f90*/  BSYNC.RECONVERGENT B3 ;  /* 0x0000000000037941 */ /* 0x000fea0003800200 */
.L_x_10191:
        /* <DEDUP_REMOVED lines=42> */
.L_x_10189:
[----:B------:R-:W-:Y:S05]  /*8240*/  BSYNC.RECONVERGENT B2 ;  /* 0x0000000000027941 */ /* 0x000fea0003800200 */
.L_x_10188:
[----:B------:R-:W-:Y:S01]  /*8250*/  I2FP.F32.U32 R81, R81 ;  /* 0x0000005100517245 */ /* 0x000fe20000201000 */
[----:B------:R-:W-:Y:S01]  /*8260*/  IMAD.U32 R92, R82, 0x10000, RZ ;  /* 0x00010000525c7824 */ /* 0x000fe200078e00ff */
[----:B------:R-:W-:Y:S01]  /*8270*/  ISETP.NE.AND P5, PT, R94, 0x1, PT ;  /* 0x000000015e00780c */ /* 0x000fe20003fa5270 */
[----:B------:R-:W-:Y:S01]  /*8280*/  BSSY.RECONVERGENT B2, `(.L_x_10193) ;  /* 0x000004c000027945 */ /* 0x000fe20003800200 */
[----:B------:R-:W-:Y:S01]  /*8290*/  MOV R95, 0x2 ;  /* 0x00000002005f7802 */ /* 0x000fe20000000f00 */
[----:B------:R-:W-:Y:S01]  /*82a0*/  FFMA.FTZ R82, R81, R126, 1.1641532182693481445e-10 ;  /* 0x2f00000051527423 */ /* 0x000fe2000001007e */
[----:B------:R-:W-:Y:S01]  /*82b0*/  FMUL.FTZ R92, R92, R117 ;  /* 0x000000755c5c7220 */ /* 0x000fe20000410000 */
[----:B------:R-:W-:-:S03]  /*82c0*/  IMAD.U32 R81, R108, 0x10000, RZ ;  /* 0x000100006c517824 */ /* 0x000fc600078e00ff */
        /* <DEDUP_REMOVED lines=15> */
.L_x_10195:
        /* <DEDUP_REMOVED lines=13> */
.L_x_10197:
[----:B------:R-:W-:Y:S05]  /*8490*/  BSYNC.RECONVERGENT B3 ;  /* 0x0000000000037941 */ /* 0x000fea0003800200 */
.L_x_10196:
        /* <DEDUP_REMOVED lines=42> */
.L_x_10194:
[----:B------:R-:W-:Y:S05]  /*8740*/  BSYNC.RECONVERGENT B2 ;  /* 0x0000000000027941 */ /* 0x000fea0003800200 */
.L_x_10193:
        /* <DEDUP_REMOVED lines=24> */
.L_x_10200:
        /* <DEDUP_REMOVED lines=15> */
.L_x_10202:
[----:B------:R-:W-:Y:S05]  /*89c0*/  BSYNC.RECONVERGENT B3 ;  /* 0x0000000000037941 */ /* 0x000fea0003800200 */
.L_x_10201:
        /* <DEDUP_REMOVED lines=42> */
.L_x_10199:
[----:B------:R-:W-:Y:S05]  /*8c70*/  BSYNC.RECONVERGENT B2 ;  /* 0x0000000000027941 */ /* 0x000fea0003800200 */
.L_x_10198:
[----:B------:R-:W-:Y:S01]  /*8c80*/  I2FP.F32.U32 R93, R93 ;  /* 0x0000005d005d7245 */ /* 0x000fe20000201000 */
[----:B------:R-:W-:Y:S02]  /*8c90*/  IMAD.U32 R92, R83, 0x10000, RZ ;  /* 0x00010000535c7824 */ /* 0x000fe400078e00ff */
[----:B------:R-:W-:Y:S02]  /*8ca0*/  IMAD.U32 R83, R107, 0x10000, RZ ;  /* 0x000100006b537824 */ /* 0x000fe400078e00ff */
        /* <DEDUP_REMOVED lines=8> */
.L_x_10162:
        /* <DEDUP_REMOVED lines=16> */
.L_x_10206:
        /* <DEDUP_REMOVED lines=13> */
.L_x_10208:
[----:B------:R-:W-:Y:S05]  /*8f00*/  BSYNC.RECONVERGENT B3 ;  /* 0x0000000000037941 */ /* 0x000fea0003800200 */
.L_x_10207:
        /* <DEDUP_REMOVED lines=41> */
.L_x_10205:
[----:B------:R-:W-:Y:S05]  /*91a0*/  BSYNC.RECONVERGENT B2 ;  /* 0x0000000000027941 */ /* 0x000fea0003800200 */
.L_x_10204:
        /* <DEDUP_REMOVED lines=11> */
[----:B------:R-:W-:-:S02]  /*9260*/  IMAD.U32 R77, R44, 0x10000, RZ ;  /* 0x000100002c4d7824 */ /* 0x000fc400078e00ff */
[----:B0-----:R-:W-:Y:S02]  /*9270*/  FMUL.FTZ R78, R78, R123 ;  /* 0x0000007b4e4e7220 */ /* 0x001fe40000410000 */
        /* <DEDUP_REMOVED lines=15> */
.L_x_10211:
        /* <DEDUP_REMOVED lines=13> */
.L_x_10213:
[----:B------:R-:W-:Y:S05]  /*9440*/  BSYNC.RECONVERGENT B3 ;  /* 0x0000000000037941 */ /* 0x000fea0003800200 */
.L_x_10212:
        /* <DEDUP_REMOVED lines=42> */
.L_x_10210:
[----:B------:R-:W-:Y:S05]  /*96f0*/  BSYNC.RECONVERGENT B2 ;  /* 0x0000000000027941 */ /* 0x000fea0003800200 */
.L_x_10209:
        /* <DEDUP_REMOVED lines=23> */
.L_x_10216:
        /* <DEDUP_REMOVED lines=13> */
.L_x_10218:
[----:B------:R-:W-:Y:S05]  /*9940*/  BSYNC.RECONVERGENT B3 ;  /* 0x0000000000037941 */ /* 0x000fea0003800200 */
.L_x_10217:
        /* <DEDUP_REMOVED lines=42> */
.L_x_10215:
[----:B------:R-:W-:Y:S05]  /*9bf0*/  BSYNC.RECONVERGENT B2 ;  /* 0x0000000000027941 */ /* 0x000fea0003800200 */
.L_x_10214:
[----:B------:R-:W-:Y:S01]  /*9c00*/  I2FP.F32.U32 R79, R79 ;  /* 0x0000004f004f7245 */ /* 0x000fe20000201000 */
[----:B------:R-:W-:Y:S01]  /*9c10*/  IMAD.U32 R80, R81, 0x10000, RZ ;  /* 0x0001000051507824 */ /* 0x000fe200078e00ff */
[----:B------:R-:W-:Y:S01]  /*9c20*/  ISETP.NE.AND P2, PT, R93, 0x1, PT ;  /* 0x000000015d00780c */ /* 0x000fe20003f45270 */
[----:B------:R-:W-:Y:S01]  /*9c30*/  BSSY.RECONVERGENT B2, `(.L_x_10219) ;  /* 0x000004d000027945 */ /* 0x000fe20003800200 */
[----:B------:R-:W-:Y:S02]  /*9c40*/  HFMA2 R94, -RZ, RZ, 0, 1.1920928955078125e-07 ;  /* 0x00000002ff5e7431 */ /* 0x000fe400000001ff */
[----:B------:R-:W-:Y:S01]  /*9c50*/  FFMA.FTZ R78, R79, R126, 1.1641532182693481445e-10 ;  /* 0x2f0000004f4e7423 */ /* 0x000fe2000001007e */
[----:B------:R-:W-:Y:S01]  /*9c60*/  FMUL.FTZ R80, R80, R117 ;  /* 0x0000007550507220 */ /* 0x000fe20000410000 */
[----:B------:R-:W-:-:S03]  /*9c70*/  IMAD.U32 R79, R45, 0x10000, RZ ;  /* 0x000100002d4f7824 */ /* 0x000fc600078e00ff */
[----:B------:R-:W-:Y:S01]  /*9c80*/  FMUL.FTZ R80, R80, R123 ;  /* 0x0000007b50507220 */ /* 0x000fe20000410000 */
[----:B------:R-:W-:-:S04]  /*9c90*/  FSETP.GTU.FTZ.AND P1, PT, R78, R125, PT ;  /* 0x0000007d4e00720b */ /* 0x000fc80003f3c000 */
        /* <DEDUP_REMOVED lines=14> */
.L_x_10221:
        /* <DEDUP_REMOVED lines=13> */
.L_x_10223:
[----:B------:R-:W-:Y:S05]  /*9e50*/  BSYNC.RECONVERGENT B3 ;  /* 0x0000000000037941 */ /* 0x000fea0003800200 */
.L_x_10222:
        /* <DEDUP_REMOVED lines=42> */
.L_x_10220:
[----:B------:R-:W-:Y:S05]  /*a100*/  BSYNC.RECONVERGENT B2 ;  /* 0x0000000000027941 */ /* 0x000fea0003800200 */
.L_x_10219:
        /* <DEDUP_REMOVED lines=23> */
.L_x_10226:
        /* <DEDUP_REMOVED lines=13> */
.L_x_10228:
[----:B------:R-:W-:Y:S05]  /*a350*/  BSYNC.RECONVERGENT B3 ;  /* 0x0000000000037941 */ /* 0x000fea0003800200 */
.L_x_10227:
        /* <DEDUP_REMOVED lines=42> */
.L_x_10225:
[----:B------:R-:W-:Y:S05]  /*a600*/  BSYNC.RECONVERGENT B2 ;  /* 0x0000000000027941 */ /* 0x000fea0003800200 */
.L_x_10224:
[----:B------:R-:W-:Y:S01]  /*a610*/  I2FP.F32.U32 R81, R81 ;  /* 0x0000005100517245 */ /* 0x000fe20000201000 */
[C---:B------:R-:W-:Y:S01]  /*a620*/  IMAD.U32 R92, R82.reuse, 0x10000, RZ ;  /* 0x00010000525c7824 */ /* 0x040fe200078e00ff */
[----:B------:R-:W-:Y:S01]  /*a630*/  ISETP.NE.AND P4, PT, R93, 0x1, PT ;  /* 0x000000015d00780c */ /* 0x000fe20003f85270 */
[----:B------:R-:W-:Y:S01]  /*a640*/  BSSY.RECONVERGENT B2, `(.L_x_10229) ;  /* 0x000004d000027945 */ /* 0x000fe20003800200 */
[----:B------:R-:W-:Y:S01]  /*a650*/  PRMT R82, R82, 0x7632, R82 ;  /* 0x0000763252527816 */ /* 0x000fe20000000052 */
[----:B------:R-:W-:Y:S01]  /*a660*/  FFMA.FTZ R80, R81, R126, 1.1641532182693481445e-10 ;  /* 0x2f00000051507423 */ /* 0x000fe2000001007e */
[----:B------:R-:W-:Y:S01]  /*a670*/  FMUL.FTZ R92, R92, R117 ;  /* 0x000000755c5c7220 */ /* 0x000fe20000410000 */
[----:B------:R-:W-:Y:S01]  /*a680*/  IMAD.U32 R81, R46, 0x10000, RZ ;  /* 0x000100002e517824 */ /* 0x000fe200078e00ff */
[----:B------:R-:W-:Y:S02]  /*a690*/  MOV R94, 0x2 ;  /* 0x00000002005e7802 */ /* 0x000fe40000000f00 */
        /* <DEDUP_REMOVED lines=15> */
.L_x_10231:
        /* <DEDUP_REMOVED lines=13> */
.L_x_10233:
[----:B------:R-:W-:Y:S05]  /*a860*/  BSYNC.RECONVERGENT B3 ;  /* 0x0000000000037941 */ /* 0x000fea0003800200 */
.L_x_10232:
        /* <DEDUP_REMOVED lines=42> */
.L_x_10230:
[----:B------:R-:W-:Y:S05]  /*ab10*/  BSYNC.RECONVERGENT B2 ;  /* 0x0000000000027941 */ /* 0x000fea0003800200 */
.L_x_10229:
        /* <DEDUP_REMOVED lines=23> */
.L_x_10236:
        /* <DEDUP_REMOVED lines=13> */
.L_x_10238:
[----:B------:R-:W-:Y:S05]  /*ad60*/  BSYNC.RECONVERGENT B3 ;  /* 0x0000000000037941 */ /* 0x000fea0003800200 */
.L_x_10237:
        /* <DEDUP_REMOVED lines=42> */
.L_x_10235:
[----:B------:R-:W-:Y:S05]  /*b010*/  BSYNC.RECONVERGENT B2 ;  /* 0x0000000000027941 */ /* 0x000fea0003800200 */
.L_x_10234:
[----:B------:R-:W-:Y:S01]  /*b020*/  I2FP.F32.U32 R93, R82 ;  /* 0x00000052005d7245 */ /* 0x000fe20000201000 */
[----:B------:R-:W-:Y:S01]  /*b030*/  IMAD.U32 R92, R83, 0x10000, RZ ;  /* 0x00010000535c7824 */ /* 0x000fe200078e00ff */
        /* <DEDUP_REMOVED lines=22> */
.L_x_10241:
        /* <DEDUP_REMOVED lines=15> */
.L_x_10243:
[----:B------:R-:W-:Y:S05]  /*b290*/  BSYNC.RECONVERGENT B3 ;  /* 0x0000000000037941 */ /* 0x000fea0003800200 */
.L_x_10242:
        /* <DEDUP_REMOVED lines=42> */
.L_x_10240:
[----:B------:R-:W-:Y:S05]  /*b540*/  BSYNC.RECONVERGENT B2 ;  /* 0x0000000000027941 */ /* 0x000fea0003800200 */
.L_x_10239:
        /* <DEDUP_REMOVED lines=10> */
.L_x_10203:
        /* <DEDUP_REMOVED lines=10> */
[----:B------:R-:W-:Y:S01]  /*b690*/  LOP3.LUT R94, R94, R120, R95, 0xfe, !PT ;  /* 0x000000785e5e7212 */ /* 0x000fe200078efe5f */
[----:B------:R-:W-:Y:S01]  /*b6a0*/  IMAD.MOV.U32 R120, RZ, RZ, R124 ;  /* 0x000000ffff787224 */ /* 0x000fe200078e007c */
[----:B------:R-:W-:Y:S02]  /*b6b0*/  SEL R95, RZ, 0x1, !P3 ;  /* 0x00000001ff5f7807 */ /* 0x000fe40005800000 */
[----:B------:R-:W-:Y:S02]  /*b6c0*/  SEL R123, RZ, 0x1, !P6 ;  /* 0x00000001ff7b7807 */ /* 0x000fe40007000000 */
[----:B------:R-:W-:-:S02]  /*b6d0*/  LOP3.LUT R95, R128, R95, RZ, 0xfc, !PT ;  /* 0x0000005f805f7212 */ /* 0x000fc400078efcff */
[----:B------:R-:W-:Y:S01]  /*b6e0*/  LOP3.LUT R94, R94, R123, RZ, 0xfc, !PT ;  /* 0x0000007b5e5e7212 */ /* 0x000fe200078efcff */
[----:B0-----:R-:W-:-:S04]  /*b6f0*/  IMAD.WIDE.U32 R92, R122, 0x8, R92 ;  /* 0x000000087a5c7825 */ /* 0x001fc800078e005c */
[C---:B-1----:R-:W-:Y:S01]  /*b700*/  IMAD.WIDE.U32 R126, R122.reuse, 0x20, R126 ;  /* 0x000000207a7e7825 */ /* 0x042fe200078e007e */
[----:B------:R-:W-:-:S04]  /*b710*/  IADD3 R122, PT, PT, R122, 0x20, RZ ;  /* 0x000000207a7a7810 */ /* 0x000fc80007ffe0ff */
[----:B------:R0:W-:Y:S04]  /*b720*/  STG.E.128 desc[UR8][R126.64], R76 ;  /* 0x0000004c7e007986 */ /* 0x0001e8000c101d08 */
[----:B------:R0:W-:Y:S04]  /*b730*/  STG.E.128 desc[UR8][R126.64+0x10], R80 ;  /* 0x000010507e007986 */ /* 0x0001e8000c101d08 */
[----:B------:R0:W-:Y:S02]  /*b740*/  STG.E.64 desc[UR8][R92.64], R94 ;  /* 0x0000005e5c007986 */ /* 0x0001e4000c101b08 */
.L_x_10161:
[----:B------:R-:W-:Y:S05]  /*b750*/  BSYNC.RECONVERGENT B1 ;  /* 0x0000000000017941 */ /* 0x000fea0003800200 */
.L_x_10160:
        /* <DEDUP_REMOVED lines=13> */
[----:B------:R-:W-:Y:S01]  /*b830*/  ISETP.NE.AND P1, PT, R118, 0x1, PT ;  /* 0x000000017600780c */ /* 0x000fe20003f25270 */
[----:B------:R-:W-:Y:S01]  /*b840*/  BSSY.RECONVERGENT B2, `(.L_x_10247) ;  /* 0x0000046000027945 */ /* 0x000fe20003800200 */
[----:B------:R-:W-:Y:S01]  /*b850*/  IMAD.MOV.U32 R87, RZ, RZ, 0x2 ;  /* 0x00000002ff577424 */ /* 0x000fe200078e00ff */
[----:B-1----:R-:W-:Y:S01]  /*b860*/  MOV R84, R130 ;  /* 0x0000008200547202 */ /* 0x002fe20000000f00 */
        /* <DEDUP_REMOVED lines=12> */
.L_x_10249:
        /* <DEDUP_REMOVED lines=13> */
.L_x_10251:
[----:B------:R-:W-:Y:S05]  /*ba00*/  BSYNC.RECONVERGENT B3 ;  /* 0x0000000000037941 */ /* 0x000fea0003800200 */
.L_x_10250:
[----:B------:R-:W-:Y:S01]  /*ba10*/  IMAD.WIDE.U32 R84, R2, -0x326172a9, RZ ;  /* 0xcd9e8d5702547825 */ /* 0x000fe200078e00ff */
[----:B0-----:R-:W-:-:S04]  /*ba20*/  LOP3.LUT R92, R115, UR7, R87, 0x96, !PT ;  /* 0x00000007735c7c12 */ /* 0x001fc8000f8e9657 */
        /* <DEDUP_REMOVED lines=39> */
.L_x_10248:
[----:B------:R-:W-:Y:S05]  /*bca0*/  BSYNC.RECONVERGENT B2 ;  /* 0x0000000000027941 */ /* 0x000fea0003800200 */
.L_x_10247:
[----:B------:R-:W1:Y:S01]  /*bcb0*/  LDC R125, c[0x0][0x408] ;  /* 0x00010200ff7d7b82 */ /* 0x000e620000000800 */
[----:B------:R-:W-:Y:S01]  /*bcc0*/  I2FP.F32.U32 R84, R84 ;  /* 0x0000005400547245 */ /* 0x000fe20000201000 */
[----:B0-----:R-:W-:Y:S01]  /*bcd0*/  IMAD.MOV.U32 R127, RZ, RZ, 0x2f800000 ;  /* 0x2f800000ff7f7424 */ /* 0x001fe200078e00ff */
[----:B-----5:R-:W-:Y:S01]  /*bce0*/  SHF.L.U32 R86, R88, 0x10, RZ ;  /* 0x0000001058567819 */ /* 0x020fe200000006ff */
[----:B------:R-:W-:Y:S01]  /*bcf0*/  BSSY.RECONVERGENT B2, `(.L_x_10252) ;  /* 0x0000050000027945 */ /* 0x000fe20003800200 */
[----:B------:R-:W-:Y:S01]  /*bd00*/  ISETP.NE.AND P2, PT, R87, 0x1, PT ;  /* 0x000000015700780c */ /* 0x000fe20003f45270 */
[----:B------:R-:W-:Y:S01]  /*bd10*/  FFMA.FTZ R85, R84, R127, 1.1641532182693481445e-10 ;  /* 0x2f00000054557423 */ /* 0x000fe2000001007f */
[----:B------:R-:W-:Y:S01]  /*bd20*/  IMAD.U32 R84, R56, 0x10000, RZ ;  /* 0x0001000038547824 */ /* 0x000fe200078e00ff */
[----:B------:R-:W0:Y:S01]  /*bd30*/  LDC R126, c[0x0][0x404] ;  /* 0x00010100ff7e7b82 */ /* 0x000e220000000800 */
[----:B------:R-:W-:Y:S01]  /*bd40*/  FMUL.FTZ R86, R86, R117 ;  /* 0x0000007556567220 */ /* 0x000fe20000410000 */
[----:B------:R-:W-:Y:S01]  /*bd50*/  HFMA2 R92, -RZ, RZ, 0, 1.1920928955078125e-07 ;  /* 0x00000002ff5c7431 */ /* 0x000fe200000001ff */
[----:B------:R-:W-:-:S02]  /*bd60*/  PRMT R88, R88, 0x7632, R88 ;  /* 0x0000763258587816 */ /* 0x000fc40000000058 */
[----:B-1----:R-:W-:Y:S01]  /*bd70*/  FMUL.FTZ R86, R86, R125 ;  /* 0x0000007d56567220 */ /* 0x002fe20000410000 */
[----:B0-----:R-:W-:-:S04]  /*bd80*/  FSETP.GTU.FTZ.AND P1, PT, R85, R126, PT ;  /* 0x0000007e5500720b */ /* 0x001fc80003f3c000 */
        /* <DEDUP_REMOVED lines=14> */
.L_x_10254:
        /* <DEDUP_REMOVED lines=13> */
.L_x_10256:
[----:B------:R-:W-:Y:S05]  /*bf40*/  BSYNC.RECONVERGENT B3 ;  /* 0x0000000000037941 */ /* 0x000fea0003800200 */
.L_x_10255:
        /* <DEDUP_REMOVED lines=42> */
.L_x_10253:
[----:B------:R-:W-:Y:S05]  /*c1f0*/  BSYNC.RECONVERGENT B2 ;  /* 0x0000000000027941 */ /* 0x000fea0003800200 */
.L_x_10252:
[----:B------:R-:W-:Y:S01]  /*c200*/  I2FP.F32.U32 R86, R85 ;  /* 0x0000005500567245 */ /* 0x000fe20000201000 */
[----:B------:R-:W-:Y:S01]  /*c210*/  BSSY.RECONVERGENT B2, `(.L_x_10257) ;  /* 0x000004f000027945 */ /* 0x000fe20003800200 */
[----:B------:R-:W-:Y:S01]  /*c220*/  SHF.L.U32 R88, R88, 0x10, RZ ;  /* 0x0000001058587819 */ /* 0x000fe200000006ff */
[----:B------:R-:W-:Y:S01]  /*c230*/  HFMA2 R93, -RZ, RZ, 0, 1.1920928955078125e-07 ;  /* 0x00000002ff5d7431 */ /* 0x000fe200000001ff */
[----:B------:R-:W-:Y:S01]  /*c240*/  ISETP.NE.AND P2, PT, R92, 0x1, PT ;  /* 0x000000015c00780c */ /* 0x000fe20003f45270 */
[----:B------:R-:W-:Y:S01]  /*c250*/  FFMA.FTZ R85, R86, R127, 1.1641532182693481445e-10 ;  /* 0x2f00000056557423 */ /* 0x000fe2000001007f */
[----:B------:R-:W-:Y:S02]  /*c260*/  IMAD.MOV.U32 R87, RZ, RZ, R130 ;  /* 0x000000ffff577224 */ /* 0x000fe400078e0082 */
[----:B------:R-:W-:Y:S02]  /*c270*/  FMUL.FTZ R88, R88, R117 ;  /* 0x0000007558587220 */ /* 0x000fe40000410000 */
[----:B------:R-:W-:-:S02]  /*c280*/  FSETP.GTU.FTZ.AND P1, PT, R85, R126, PT ;  /* 0x0000007e5500720b */ /* 0x000fc40003f3c000 */
[----:B------:R-:W-:Y:S01]  /*c290*/  FMUL.FTZ R88, R88, R125 ;  /* 0x0000007d58587220 */ /* 0x000fe20000410000 */
[----:B------:R-:W-:-:S04]  /*c2a0*/  IMAD.U32 R85, R106, 0x10000, RZ ;  /* 0x000100006a557824 */ /* 0x000fc800078e00ff */
[----:B------:R-:W-:Y:S02]  /*c2b0*/  FSEL R88, R88, RZ, !P1 ;  /* 0x000000ff58587208 */ /* 0x000fe40004800000 */
[----:B------:R-:W-:-:S03]  /*c2c0*/  PLOP3.LUT P1, PT, P1, PT, PT, 0x8, 0x80 ;  /* 0x000000000080781c */ /* 0x000fc60000f2e170 */
[----:B------:R-:W-:Y:S01]  /*c2d0*/  FFMA.FTZ R85, R88, R85, R61 ;  /* 0x0000005558557223 */ /* 0x000fe2000001003d */
        /* <DEDUP_REMOVED lines=10> */
.L_x_10259:
        /* <DEDUP_REMOVED lines=13> */
.L_x_10261:
[----:B------:R-:W-:Y:S05]  /*c450*/  BSYNC.RECONVERGENT B3 ;  /* 0x0000000000037941 */ /* 0x000fea0003800200 */
.L_x_10260:
        /* <DEDUP_REMOVED lines=42> */
.L_x_10258:
[----:B------:R-:W-:Y:S05]  /*c700*/  BSYNC.RECONVERGENT B2 ;  /* 0x0000000000027941 */ /* 0x000fea0003800200 */
.L_x_10257:
[----:B------:R-:W-:Y:S01]  /*c710*/  I2FP.F32.U32 R86, R87 ;  /* 0x0000005700567245 */ /* 0x000fe20000201000 */
[----:B------:R-:W-:Y:S01]  /*c720*/  BSSY.RECONVERGENT B2, `(.L_x_10262) ;  /* 0x000004f000027945 */ /* 0x000fe20003800200 */
[----:B------:R-:W-:Y:S01]  /*c730*/  SHF.L.U32 R88, R89, 0x10, RZ ;  /* 0x0000001059587819 */ /* 0x000fe200000006ff */
[----:B------:R-:W-:Y:S01]  /*c740*/  HFMA2 R94, -RZ, RZ, 0, 1.1920928955078125e-07 ;  /* 0x00000002ff5e7431 */ /* 0x000fe200000001ff */
        /* <DEDUP_REMOVED lines=20> */
.L_x_10264:
        /* <DEDUP_REMOVED lines=13> */
.L_x_10266:
[----:B------:R-:W-:Y:S05]  /*c960*/  BSYNC.RECONVERGENT B3 ;  /* 0x0000000000037941 */ /* 0x000fea0003800200 */
.L_x_10265:
        /* <DEDUP_REMOVED lines=42> */
.L_x_10263:
[----:B------:R-:W-:Y:S05]  /*cc10*/  BSYNC.RECONVERGENT B2 ;  /* 0x0000000000027941 */ /* 0x000fea0003800200 */
.L_x_10262:
        /* <DEDUP_REMOVED lines=23> */
.L_x_10269:
        /* <DEDUP_REMOVED lines=13> */
.L_x_10271:
[----:B------:R-:W-:Y:S05]  /*ce60*/  BSYNC.RECONVERGENT B3 ;  /* 0x0000000000037941 */ /* 0x000fea0003800200 */
.L_x_10270:
        /* <DEDUP_REMOVED lines=42> */
.L_x_10268:
[----:B------:R-:W-:Y:S05]  /*d110*/  BSYNC.RECONVERGENT B2 ;  /* 0x0000000000027941 */ /* 0x000fea0003800200 */
.L_x_10267:
[----:B------:R-:W-:Y:S01]  /*d120*/  I2FP.F32.U32 R88, R89 ;  /* 0x0000005900587245 */ /* 0x000fe20000201000 */
[----:B------:R-:W-:Y:S01]  /*d130*/  BSSY.RECONVERGENT B2, `(.L_x_10272) ;  /* 0x000004f000027945 */ /* 0x000fe20003800200 */
[----:B------:R-:W-:Y:S01]  /*d140*/  SHF.L.U32 R92, R90, 0x10, RZ ;  /* 0x000000105a5c7819 */ /* 0x000fe200000006ff */
[----:B------:R-:W-:Y:S01]  /*d150*/  HFMA2 R94, -RZ, RZ, 0, 1.1920928955078125e-07 ;  /* 0x00000002ff5e7431 */ /* 0x000fe200000001ff */
[----:B------:R-:W-:Y:S01]  /*d160*/  ISETP.NE.AND P4, PT, R93, 0x1, PT ;  /* 0x000000015d00780c */ /* 0x000fe20003f85270 */
[----:B------:R-:W-:Y:S01]  /*d170*/  FFMA.FTZ R89, R88, R127, 1.1641532182693481445e-10 ;  /* 0x2f00000058597423 */ /* 0x000fe2000001007f */
[----:B------:R-:W-:Y:S02]  /*d180*/  IMAD.U32 R88, R58, 0x10000, RZ ;  /* 0x000100003a587824 */ /* 0x000fe400078e00ff */
        /* <DEDUP_REMOVED lines=17> */
.L_x_10274:
        /* <DEDUP_REMOVED lines=13> */
.L_x_10276:
[----:B------:R-:W-:Y:S05]  /*d370*/  BSYNC.RECONVERGENT B3 ;  /* 0x0000000000037941 */ /* 0x000fea0003800200 */
.L_x_10275:
        /* <DEDUP_REMOVED lines=42> */
.L_x_10273:
[----:B------:R-:W-:Y:S05]  /*d620*/  BSYNC.RECONVERGENT B2 ;  /* 0x0000000000027941 */ /* 0x000fea0003800200 */
.L_x_10272:
        /* <DEDUP_REMOVED lines=23> */
.L_x_10279:
        /* <DEDUP_REMOVED lines=13> */
.L_x_10281:
[----:B------:R-:W-:Y:S05]  /*d870*/  BSYNC.RECONVERGENT B3 ;  /* 0x0000000000037941 */ /* 0x000fea0003800200 */
.L_x_10280:
        /* <DEDUP_REMOVED lines=42> */
.L_x_10278:
[----:B------:R-:W-:Y:S05]  /*db20*/  BSYNC.RECONVERGENT B2 ;  /* 0x0000000000027941 */ /* 0x000fea0003800200 */
.L_x_10277:
        /* <DEDUP_REMOVED lines=24> */
.L_x_10284:
        /* <DEDUP_REMOVED lines=15> */
.L_x_10286:
[----:B------:R-:W-:Y:S05]  /*dda0*/  BSYNC.RECONVERGENT B3 ;  /* 0x0000000000037941 */ /* 0x000fea0003800200 */
.L_x_10285:
        /* <DEDUP_REMOVED lines=43> */
.L_x_10283:
[----:B------:R-:W-:Y:S05]  /*e060*/  BSYNC.RECONVERGENT B2 ;  /* 0x0000000000027941 */ /* 0x000fea0003800200 */
.L_x_10282:
        /* <DEDUP_REMOVED lines=11> */
.L_x_10246:
        /* <DEDUP_REMOVED lines=16> */
.L_x_10290:
        /* <DEDUP_REMOVED lines=13> */
.L_x_10292:
[----:B------:R-:W-:Y:S05]  /*e2f0*/  BSYNC.RECONVERGENT B3 ;  /* 0x0000000000037941 */ /* 0x000fea0003800200 */
.L_x_10291:
        /* <DEDUP_REMOVED lines=41> */
.L_x_10289:
[----:B------:R-:W-:Y:S05]  /*e590*/  BSYNC.RECONVERGENT B2 ;  /* 0x0000000000027941 */ /* 0x000fea0003800200 */
.L_x_10288:
[----:B------:R-:W1:Y:S01]  /*e5a0*/  LDC R125, c[0x0][0x408] ;  /* 0x00010200ff7d7b82 */ /* 0x000e620000000800 */
[----:B------:R-:W-:Y:S01]  /*e5b0*/  I2FP.F32.U32 R84, R84 ;  /* 0x0000005400547245 */ /* 0x000fe20000201000 */
[----:B0-----:R-:W-:Y:S01]  /*e5c0*/  IMAD.MOV.U32 R127, RZ, RZ, 0x2f800000 ;  /* 0x2f800000ff7f7424 */ /* 0x001fe200078e00ff */
[----:B-----5:R-:W-:Y:S01]  /*e5d0*/  SHF.L.U32 R86, R88, 0x10, RZ ;  /* 0x0000001058567819 */ /* 0x020fe200000006ff */
[----:B------:R-:W-:Y:S01]  /*e5e0*/  BSSY.RECONVERGENT B2, `(.L_x_10293) ;  /* 0x0000050000027945 */ /* 0x000fe20003800200 */
[----:B------:R-:W-:Y:S01]  /*e5f0*/  ISETP.NE.AND P2, PT, R87, 0x1, PT ;  /* 0x000000015700780c */ /* 0x000fe20003f45270 */
[----:B------:R-:W-:Y:S01]  /*e600*/  FFMA.FTZ R85, R84, R127, 1.1641532182693481445e-10 ;  /* 0x2f00000054557423 */ /* 0x000fe2000001007f */
[----:B------:R-:W-:Y:S01]  /*e610*/  HFMA2 R92, -RZ, RZ, 0, 1.1920928955078125e-07 ;  /* 0x00000002ff5c7431 */ /* 0x000fe200000001ff */
[----:B------:R-:W0:Y:S01]  /*e620*/  LDC R126, c[0x0][0x404] ;  /* 0x00010100ff7e7b82 */ /* 0x000e220000000800 */
[----:B------:R-:W-:Y:S01]  /*e630*/  FMUL.FTZ R86, R86, R117 ;  /* 0x0000007556567220 */ /* 0x000fe20000410000 */
[----:B------:R-:W-:-:S03]  /*e640*/  PRMT R88, R88, 0x7632, R88 ;  /* 0x0000763258587816 */ /* 0x000fc60000000058 */
[----:B-1----:R-:W-:Y:S01]  /*e650*/  FMUL.FTZ R84, R86, R125 ;  /* 0x0000007d56547220 */ /* 0x002fe20000410000 */
[----:B0-----:R-:W-:Y:S01]  /*e660*/  FSETP.GTU.FTZ.AND P1, PT, R85, R126, PT ;  /* 0x0000007e5500720b */ /* 0x001fe20003f3c000 */
        /* <DEDUP_REMOVED lines=15> */
.L_x_10295:
        /* <DEDUP_REMOVED lines=13> */
.L_x_10297:
[----:B------:R-:W-:Y:S05]  /*e830*/  BSYNC.RECONVERGENT B3 ;  /* 0x0000000000037941 */ /* 0x000fea0003800200 */
.L_x_10296:
        /* <DEDUP_REMOVED lines=42> */
.L_x_10294:
[----:B------:R-:W-:Y:S05]  /*eae0*/  BSYNC.RECONVERGENT B2 ;  /* 0x0000000000027941 */ /* 0x000fea0003800200 */
.L_x_10293:
        /* <DEDUP_REMOVED lines=24> */
.L_x_10300:
        /* <DEDUP_REMOVED lines=13> */
.L_x_10302:
[----:B------:R-:W-:Y:S05]  /*ed40*/  BSYNC.RECONVERGENT B3 ;  /* 0x0000000000037941 */ /* 0x000fea0003800200 */
.L_x_10301:
        /* <DEDUP_REMOVED lines=42> */
.L_x_10299:
[----:B------:R-:W-:Y:S05]  /*eff0*/  BSYNC.RECONVERGENT B2 ;  /* 0x0000000000027941 */ /* 0x000fea0003800200 */
.L_x_10298:
        /* <DEDUP_REMOVED lines=24> */
.L_x_10305:
        /* <DEDUP_REMOVED lines=13> */
.L_x_10307:
[----:B------:R-:W-:Y:S05]  /*f250*/  BSYNC.RECONVERGENT B3 ;  /* 0x0000000000037941 */ /* 0x000fea0003800200 */
.L_x_10306:
        /* <DEDUP_REMOVED lines=42> */
.L_x_10304:
[----:B------:R-:W-:Y:S05]  /*f500*/  BSYNC.RECONVERGENT B2 ;  /* 0x0000000000027941 */ /* 0x000fea0003800200 */
.L_x_10303:
        /* <DEDUP_REMOVED lines=23> */
.L_x_10310:
        /* <DEDUP_REMOVED lines=13> */
.L_x_10312:
[----:B------:R-:W-:Y:S05]  /*f750*/  BSYNC.RECONVERGENT B3 ;  /* 0x0000000000037941 */ /* 0x000fea0003800200 */
.L_x_10311:
        /* <DEDUP_REMOVED lines=42> */
.L_x_10309:
[----:B------:R-:W-:Y:S05]  /*fa00*/  BSYNC.RECONVERGENT B2 ;  /* 0x0000000000027941 */ /* 0x000fea0003800200 */
.L_x_10308:
        /* <DEDUP_REMOVED lines=24> */
.L_x_10315:
        /* <DEDUP_REMOVED lines=13> */
.L_x_10317:
[----:B------:R-:W-:Y:S05]  /*fc60*/  BSYNC.RECONVERGENT B3 ;  /* 0x0000000000037941 */ /* 0x000fea0003800200 */
.L_x_10316:
        /* <DEDUP_REMOVED lines=43> */
.L_x_10314:
[----:B------:R-:W-:Y:S05]  /*ff20*/  BSYNC.RECONVERGENT B2 ;  /* 0x0000000000027941 */ /* 0x000fea0003800200 */
.L_x_10313:
[----:B------:R-:W-:Y:S01]  /*ff30*/  I2FP.F32.U32 R92, R89 ;  /* 0x00000059005c7245 */ /* 0x000fe20000201000 */
[----:B------:R-:W-:Y:S01]  /*ff40*/  IMAD.U32 R90, R90, 0x10000, RZ ;  /* 0x000100005a5a7824 */ /* 0x000fe200078e00ff */
[----:B------:R-:W-:Y:S01]  /*ff50*/  ISETP.NE.AND P5, PT, R94, 0x1, PT ;  /* 0x000000015e00780c */ /* 0x000fe20003fa5270 */
[----:B------:R-:W-:Y:S01]  /*ff60*/  BSSY.RECONVERGENT B2, `(.L_x_10318) ;  /* 0x000004d000027945 */ /* 0x000fe20003800200 */
[----:B------:R-:W-:Y:S01]  /*ff70*/  SHF.L.U32 R93, R104, 0x10, RZ ;  /* 0x00000010685d7819 */ /* 0x000fe200000006ff */
        /* <DEDUP_REMOVED lines=18> */
.L_x_10320:
        /* <DEDUP_REMOVED lines=13> */
.L_x_10322:
[----:B------:R-:W-:Y:S05]  /*10170*/  BSYNC.RECONVERGENT B3 ;  /* 0x0000000000037941 */ /* 0x000fea0003800200 */
.L_x_10321:
        /* <DEDUP_REMOVED lines=43> */
.L_x_10319:
[----:B------:R-:W-:Y:S05]  /*10430*/  BSYNC.RECONVERGENT B2 ;  /* 0x0000000000027941 */ /* 0x000fea0003800200 */
.L_x_10318:
[----:B------:R-:W-:Y:S01]  /*10440*/  I2FP.F32.U32 R90, R92 ;  /* 0x0000005c005a7245 */ /* 0x000fe20000201000 */
[----:B------:R-:W-:Y:S01]  /*10450*/  IMAD.U32 R95, R59, 0x10000, RZ ;  /* 0x000100003b5f7824 */ /* 0x000fe200078e00ff */
[C---:B------:R-:W-:Y:S01]  /*10460*/  SHF.L.U32 R92, R91.reuse, 0x10, RZ ;  /* 0x000000105b5c7819 */ /* 0x040fe200000006ff */
        /* <DEDUP_REMOVED lines=21> */
.L_x_10325:
        /* <DEDUP_REMOVED lines=15> */
.L_x_10327:
[----:B------:R-:W-:Y:S05]  /*106b0*/  BSYNC.RECONVERGENT B3 ;  /* 0x0000000000037941 */ /* 0x000fea0003800200 */
.L_x_10326:
        /* <DEDUP_REMOVED lines=43> */
.L_x_10324:
[----:B------:R-:W-:Y:S05]  /*10970*/  BSYNC.RECONVERGENT B2 ;  /* 0x0000000000027941 */ /* 0x000fea0003800200 */
.L_x_10323:
        /* <DEDUP_REMOVED lines=10> */
.L_x_10287:
        /* <DEDUP_REMOVED lines=19> */
[----:B-1----:R-:W-:-:S03]  /*10b50*/  IMAD.WIDE.U32 R92, R122, 0x8, R92 ;  /* 0x000000087a5c7825 */ /* 0x002fc600078e005c */
[----:B------:R2:W-:Y:S04]  /*10b60*/  STG.E.128 desc[UR8][R126.64+0x10], R88 ;  /* 0x000010587e007986 */ /* 0x0005e8000c101d08 */
[----:B------:R2:W-:Y:S02]  /*10b70*/  STG.E.64 desc[UR8][R92.64], R94 ;  /* 0x0000005e5c007986 */ /* 0x0005e4000c101b08 */
.L_x_10245:
[----:B------:R-:W-:Y:S05]  /*10b80*/  BSYNC.RECONVERGENT B1 ;  /* 0x0000000000017941 */ /* 0x000fea0003800200 */
.L_x_10244:
        /* <DEDUP_REMOVED lines=101> */
.L_x_10347:
[----:B-1----:R-:W-:Y:S01]  /*111e0*/  FADD.FTZ R125, R124, R123 ;  /* 0x0000007b7c7d7221 */ /* 0x002fe20000010000 */
[----:B------:R-:W-:Y:S01]  /*111f0*/  FMUL.FTZ R123, R117, R117 ;  /* 0x00000075757b7220 */ /* 0x000fe20000410000 */
[----:B------:R-:W1:Y:S01]  /*11200*/  @!P1 LDC.64 R94, c[0x0][0x3c0] ;  /* 0x0000f000ff5e9b82 */ /* 0x000e620000000a00 */
[----:B------:R-:W-:Y:S01]  /*11210*/  PLOP3.LUT P2, PT, PT, PT, UP2, 0x40, 0x4 ;  /* 0x000000000004781c */ /* 0x000fe20003f4e828 */
[----:B------:R-:W-:Y:S01]  /*11220*/  FFMA.FTZ R122, R125, R122, UR12 ;  /* 0x0000000c7d7a7e23 */ /* 0x000fe2000801007a */
[----:B------:R-:W-:Y:S02]  /*11230*/  BSSY.RECONVERGENT B1, `(.L_x_10329) ;  /* 0x000003c000017945 */ /* 0x000fe40003800200 */
[----:B------:R-:W-:Y:S02]  /*11240*/  FSEL R123, R123, RZ, !P2 ;  /* 0x000000ff7b7b7208 */ /* 0x000fe40005000000 */
[----:B------:R-:W-:Y:S01]  /*11250*/  PLOP3.LUT P2, PT, PT, PT, UP2, 0x40, 0x4 ;  /* 0x000000000004781c */ /* 0x000fe20003f4e828 */
[----:B------:R-:W2:Y:S02]  /*11260*/  @!P1 LDC.64 R92, c[0x0][0x3c8] ;  /* 0x0000f200ff5c9b82 */ /* 0x000ea40000000a00 */
[----:B------:R-:W-:Y:S01]  /*11270*/  FADD.FTZ R122, R122, R123 ;  /* 0x0000007b7a7a7221 */ /* 0x000fe20000010000 */
[----:B0-----:R-:W-:-:S03]  /*11280*/  FSEL R124, R117, RZ, P2 ;  /* 0x000000ff757c7208 */ /* 0x001fc60001000000 */
[----:B------:R-:W0:Y:S01]  /*11290*/  MUFU.RSQ R125, R122 ;  /* 0x0000007a007d7308 */ /* 0x000e220000001400 */
[----:B-1----:R-:W-:-:S05]  /*112a0*/  @!P1 IMAD.WIDE R94, R4, 0x4, R94 ;  /* 0x00000004045e9825 */ /* 0x002fca00078e025e */
[----:B------:R1:W-:Y:S01]  /*112b0*/  @!P1 STG.E desc[UR8][R94.64], R117 ;  /* 0x000000755e009986 */ /* 0x0003e2000c101908 */
[----:B--2---:R-:W-:-:S05]  /*112c0*/  @!P1 IMAD.WIDE R92, R4, 0x4, R92 ;  /* 0x00000004045c9825 */ /* 0x004fca00078e025c */
[----:B0-----:R1:W-:Y:S01]  /*112d0*/  @!P1 STG.E desc[UR8][R92.64], R125 ;  /* 0x0000007d5c009986 */ /* 0x0013e2000c101908 */
        /* <DEDUP_REMOVED lines=49> */
.L_x_10330:
[----:B------:R-:W-:Y:S05]  /*115f0*/  BSYNC.RECONVERGENT B1 ;  /* 0x0000000000017941 */ /* 0x000fea0003800200 */
.L_x_10329:
        /* <DEDUP_REMOVED lines=51> */
.L_x_10332:
[----:B------:R-:W-:Y:S05]  /*11930*/  BSYNC.RECONVERGENT B1 ;  /* 0x0000000000017941 */ /* 0x000fea0003800200 */
.L_x_10331:
        /* <DEDUP_REMOVED lines=49> */
.L_x_10334:
[----:B------:R-:W-:Y:S05]  /*11c50*/  BSYNC.RECONVERGENT B1 ;  /* 0x0000000000017941 */ /* 0x000fea0003800200 */
.L_x_10333:
[----:B0123--:R-:W0:Y:S02]  /*11c60*/  LDC.64 R92, c[0x0][0x380] ;  /* 0x0000e000ff5c7b82 */ /* 0x00fe240000000a00 */
[----:B0-----:R-:W-:-:S04]  /*11c70*/  LEA R4, R92, R4, 0x2 ;  /* 0x000000045c047211 */ /* 0x001fc800078e10ff */
[----:B------:R-:W-:-:S13]  /*11c80*/  ISETP.GE.AND P0, PT, R4, R93, PT ;  /* 0x0000005d0400720c */ /* 0x000fda0003f06270 */
[----:B------:R-:W-:Y:S05]  /*11c90*/  @!P0 BRA `(.L_x_10335) ;  /* 0xfffffef000788947 */ /* 0x000fea000383ffff */
[----:B------:R-:W-:Y:S05]  /*11ca0*/  BSYNC B0 ;  /* 0x0000000000007941 */ /* 0x000fea0003800000 */
.L_x_10076:
[----:B------:R-:W-:Y:S05]  /*11cb0*/  EXIT ;  /* 0x000000000000794d */ /* 0x000fea0003800000 */
.L_x_10328:
        /* <DEDUP_REMOVED lines=8> */
.L_x_10337:
[----:B------:R-:W-:Y:S05]  /*11d40*/  BSYNC B1 ;  /* 0x0000000000017941 */ /* 0x000fea0003800000 */
.L_x_10336:
        /* <DEDUP_REMOVED lines=10> */
.L_x_10338:
[----:B------:R-:W-:Y:S01]  /*11df0*/  HFMA2 R127, -RZ, RZ, 0, 2.384185791015625e-07 ;  /* 0x00000004ff7f7431 */ /* 0x000fe200000001ff */
[----:B------:R-:W-:-:S05]  /*11e00*/  MOV R95, R126 ;  /* 0x0000007e005f7202 */ /* 0x000fca0000000f00 */
[----:B------:R-:W-:-:S04]  /*11e10*/  FADD.FTZ R95, R94, R95 ;  /* 0x0000005f5e5f7221 */ /* 0x000fc80000010000 */
[----:B------:R-:W-:-:S07]  /*11e20*/  IMAD.MOV.U32 R128, RZ, RZ, R95 ;  /* 0x000000ffff807224 */ /* 0x000fce00078e005f */
[----:B------:R-:W-:Y:S05]  /*11e30*/  WARPSYNC.COLLECTIVE R125, `(.L_x_10339) ;  /* 0x000000007d087348 */ /* 0x000fea0003c00000 */
[----:B------:R0:W1:Y:S02]  /*11e40*/  SHFL.BFLY P4, R126, R128, R127, R132 ;  /* 0x0c00007f807e7389 */ /* 0x0000640000080084 */
[----:B01----:R-:W-:Y:S05]  /*11e50*/  ENDCOLLECTIVE ;  /* 0x000000000000791b */ /* 0x003fea0003800000 */
.L_x_10339:
[----:B------:R-:W-:Y:S02]  /*11e60*/  IMAD.MOV.U32 R127, RZ, RZ, 0x8 ;  /* 0x00000008ff7f7424 */ /* 0x000fe400078e00ff */
[----:B------:R-:W-:-:S04]  /*11e70*/  IMAD.MOV.U32 R92, RZ, RZ, R126 ;  /* 0x000000ffff5c7224 */ /* 0x000fc800078e007e */
[----:B------:R-:W-:-:S05]  /*11e80*/  FADD.FTZ R123, R95, R92 ;  /* 0x0000005c5f7b7221 */ /* 0x000fca0000010000 */
[----:B------:R-:W-:-:S07]  /*11e90*/  MOV R128, R123 ;  /* 0x0000007b00807202 */ /* 0x000fce0000000f00 */
[----:B------:R-:W-:Y:S05]  /*11ea0*/  WARPSYNC.COLLECTIVE R125, `(.L_x_10340) ;  /* 0x000000007d087348 */ /* 0x000fea0003c00000 */
[----:B------:R0:W1:Y:S02]  /*11eb0*/  SHFL.BFLY P4, R126, R128, R127, R132 ;  /* 0x0c00007f807e7389 */ /* 0x0000640000080084 */
[----:B01----:R-:W-:Y:S05]  /*11ec0*/  ENDCOLLECTIVE ;  /* 0x000000000000791b */ /* 0x003fea0003800000 */
.L_x_10340:
[----:B------:R-:W-:Y:S01]  /*11ed0*/  HFMA2 R127, -RZ, RZ, 0, 9.5367431640625e-07 ;  /* 0x00000010ff7f7431 */ /* 0x000fe200000001ff */
[----:B------:R-:W-:-:S05]  /*11ee0*/  MOV R92, R126 ;  /* 0x0000007e005c7202 */ /* 0x000fca0000000f00 */
[----:B------:R-:W-:-:S04]  /*11ef0*/  FADD.FTZ R124, R123, R92 ;  /* 0x0000005c7b7c7221 */ /* 0x000fc80000010000 */
[----:B------:R-:W-:-:S07]  /*11f00*/  IMAD.MOV.U32 R128, RZ, RZ, R124 ;  /* 0x000000ffff807224 */ /* 0x000fce00078e007c */
[----:B------:R-:W-:Y:S05]  /*11f10*/  WARPSYNC.COLLECTIVE R125, `(.L_x_10341) ;  /* 0x000000007d087348 */ /* 0x000fea0003c00000 */
[----:B------:R0:W1:Y:S02]  /*11f20*/  SHFL.BFLY P4, R126, R128, R127, R132 ;  /* 0x0c00007f807e7389 */ /* 0x0000640000080084 */
[----:B01----:R-:W-:Y:S05]  /*11f30*/  ENDCOLLECTIVE ;  /* 0x000000000000791b */ /* 0x003fea0003800000 */
.L_x_10341:
        /* <DEDUP_REMOVED lines=57> */
.L_x_10342:
[----:B------:R-:W-:Y:S01]  /*122d0*/  HFMA2 R127, -RZ, RZ, 0, 1.1920928955078125e-07 ;  /* 0x00000002ff7f7431 */ /* 0x000fe200000001ff */
[----:B------:R-:W-:-:S05]  /*122e0*/  MOV R93, R126 ;  /* 0x0000007e005d7202 */ /* 0x000fca0000000f00 */
[----:B------:R-:W-:-:S04]  /*122f0*/  FADD.FTZ R93, R92, R93 ;  /* 0x0000005d5c5d7221 */ /* 0x000fc80000010000 */
[----:B------:R-:W-:-:S07]  /*12300*/  IMAD.MOV.U32 R128, RZ, RZ, R93 ;  /* 0x000000ffff807224 */ /* 0x000fce00078e005d */
[----:B------:R-:W-:Y:S05]  /*12310*/  WARPSYNC.COLLECTIVE R125, `(.L_x_10343) ;  /* 0x000000007d087348 */ /* 0x000fea0003c00000 */
[----:B------:R0:W1:Y:S02]  /*12320*/  SHFL.BFLY P4, R126, R128, R127, R132 ;  /* 0x0c00007f807e7389 */ /* 0x0000640000080084 */
[----:B01----:R-:W-:Y:S05]  /*12330*/  ENDCOLLECTIVE ;  /* 0x000000000000791b */ /* 0x003fea0003800000 */
.L_x_10343:
[----:B------:R-:W-:Y:S02]  /*12340*/  IMAD.MOV.U32 R127, RZ, RZ, 0x4 ;  /* 0x00000004ff7f7424 */ /* 0x000fe400078e00ff */
[----:B------:R-:W-:-:S04]  /*12350*/  IMAD.MOV.U32 R94, RZ, RZ, R126 ;  /* 0x000000ffff5e7224 */ /* 0x000fc800078e007e */
[----:B------:R-:W-:-:S05]  /*12360*/  FADD.FTZ R94, R93, R94 ;  /* 0x0000005e5d5e7221 */ /* 0x000fca0000010000 */
[----:B------:R-:W-:-:S07]  /*12370*/  MOV R128, R94 ;  /* 0x0000005e00807202 */ /* 0x000fce0000000f00 */
[----:B------:R-:W-:Y:S05]  /*12380*/  WARPSYNC.COLLECTIVE R125, `(.L_x_10344) ;  /* 0x000000007d087348 */ /* 0x000fea0003c00000 */
[----:B------:R0:W1:Y:S02]  /*12390*/  SHFL.BFLY P4, R126, R128, R127, R132 ;  /* 0x0c00007f807e7389 */ /* 0x0000640000080084 */
[----:B01----:R-:W-:Y:S05]  /*123a0*/  ENDCOLLECTIVE ;  /* 0x000000000000791b */ /* 0x003fea0003800000 */
.L_x_10344:
[----:B------:R-:W-:Y:S01]  /*123b0*/  HFMA2 R127, -RZ, RZ, 0, 4.76837158203125e-07 ;  /* 0x00000008ff7f7431 */ /* 0x000fe200000001ff */
[----:B------:R-:W-:-:S05]  /*123c0*/  MOV R95, R126 ;  /* 0x0000007e005f7202 */ /* 0x000fca0000000f00 */
[----:B------:R-:W-:-:S04]  /*123d0*/  FADD.FTZ R95, R94, R95 ;  /* 0x0000005f5e5f7221 */ /* 0x000fc80000010000 */
[----:B------:R-:W-:-:S07]  /*123e0*/  IMAD.MOV.U32 R128, RZ, RZ, R95 ;  /* 0x000000ffff807224 */ /* 0x000fce00078e005f */
[----:B------:R-:W-:Y:S05]  /*123f0*/  WARPSYNC.COLLECTIVE R125, `(.L_x_10345) ;  /* 0x000000007d087348 */ /* 0x000fea0003c00000 */
[----:B------:R0:W1:Y:S02]  /*12400*/  SHFL.BFLY P4, R126, R128, R127, R132 ;  /* 0x0c00007f807e7389 */ /* 0x0000640000080084 */
[----:B01----:R-:W-:Y:S05]  /*12410*/  ENDCOLLECTIVE ;  /* 0x000000000000791b */ /* 0x003fea0003800000 */
.L_x_10345:
[----:B------:R-:W-:Y:S02]  /*12420*/  IMAD.MOV.U32 R127, RZ, RZ, 0x10 ;  /* 0x00000010ff7f7424 */ /* 0x000fe400078e00ff */
[----:B------:R-:W-:-:S04]  /*12430*/  IMAD.MOV.U32 R124, RZ, RZ, R126 ;  /* 0x000000ffff7c7224 */ /* 0x000fc800078e007e */
[----:B------:R-:W-:-:S05]  /*12440*/  FADD.FTZ R124, R95, R124 ;  /* 0x0000007c5f7c7221 */ /* 0x000fca0000010000 */
[----:B------:R-:W-:-:S07]  /*12450*/  MOV R128, R124 ;  /* 0x0000007c00807202 */ /* 0x000fce0000000f00 */
[----:B------:R-:W-:Y:S05]  /*12460*/  WARPSYNC.COLLECTIVE R125, `(.L_x_10346) ;  /* 0x000000007d087348 */ /* 0x000fea0003c00000 */
[----:B------:R0:W1:Y:S02]  /*12470*/  SHFL.BFLY P4, R126, R128, R127, R132 ;  /* 0x0c00007f807e7389 */ /* 0x0000640000080084 */
[----:B01----:R-:W-:Y:S05]  /*12480*/  ENDCOLLECTIVE ;  /* 0x000000000000791b */ /* 0x003fea0003800000 */
.L_x_10346:
[----:B------:R-:W-:Y:S01]  /*12490*/  MOV R123, R126 ;  /* 0x0000007e007b7202 */ /* 0x000fe20000000f00 */
[----:B------:R-:W-:Y:S06]  /*124a0*/  BRA `(.L_x_10347) ;  /* 0xffffffec004c7947 */ /* 0x000fec000383ffff */
.L_x_10348:
        /* <DEDUP_REMOVED lines=13> */
.L_x_28762:


//--------------------- .text._ZN10layer_norm13ln_fwd_kernelINS_13Kernel_traitsI13__nv_bfloat16S2_fS2_fjLj768ELj1ELj4ELj1ELj16ENS_18Kernel_traits_baseILj768ES2_S2_fS2_fjLj128EEEEELb1ELb1ELb0ELb1EEEvNS_9FwdParamsE --------------------------
	.section	.text._ZN10layer_norm13ln_fwd_kernelINS_13Kernel_traitsI13__nv_bfloat16S2_fS2_fjLj768ELj1ELj4ELj1ELj16ENS_18Kernel_traits_baseILj768ES2_S2_fS2_fjLj128EEEEELb1ELb1ELb0ELb1EEEvNS_9FwdParamsE,"ax",@progbits
	.align	128
        .global         _ZN10layer_norm13ln_fwd_kernelINS_13Kernel_traitsI13__nv_bfloat16S2_fS2_fjLj768ELj1ELj4ELj1ELj16ENS_18Kernel_traits_baseILj768ES2_S2_fS2_fjLj128EEEEELb1ELb1ELb0ELb1EEEvNS_9FwdParamsE
        .type           _ZN10layer_norm13ln_fwd_kernelINS_13Kernel_traitsI13__nv_bfloat16S2_fS2_fjLj768ELj1ELj4ELj1ELj16ENS_18Kernel_traits_baseILj768ES2_S2_fS2_fjLj128EEEEELb1ELb1ELb0ELb1EEEvNS_9FwdParamsE,@function
        .size           _ZN10layer_norm13ln_fwd_kernelINS_13Kernel_traitsI13__nv_bfloat16S2_fS2_fjLj768ELj1ELj4ELj1ELj16ENS_18Kernel_traits_baseILj768ES2_S2_fS2_fjLj128EEEEELb1ELb1ELb0ELb1EEEvNS_9FwdParamsE,(.L_x_28763 - _ZN10layer_norm13ln_fwd_kernelINS_13Kernel_traitsI13__nv_bfloat16S2_fS2_fjLj768ELj1ELj4ELj1ELj16ENS_18Kernel_traits_baseILj768ES2_S2_fS2_fjLj128EEEEELb1ELb1ELb0ELb1EEEvNS_9FwdParamsE)
        .other          _ZN10layer_norm13ln_fwd_kernelINS_13Kernel_traitsI13__nv_bfloat16S2_fS2_fjLj768ELj1ELj4ELj1ELj16ENS_18Kernel_traits_baseILj768ES2_S2_fS2_fjLj128EEEEELb1ELb1ELb0ELb1EEEvNS_9FwdParamsE,@"STO_CUDA_ENTRY STV_DEFAULT"
_ZN10layer_norm13ln_fwd_kernelINS_13Kernel_traitsI13__nv_bfloat16S2_fS2_fjLj768ELj1ELj4ELj1ELj16ENS_18Kernel_traits_baseILj768ES2_S2_fS2_fjLj128EEEEELb1ELb1ELb0ELb1EEEvNS_9FwdParamsE:
.text._ZN10layer_norm13ln_fwd_kernelINS_13Kernel_traitsI13__nv_bfloat16S2_fS2_fjLj768ELj1ELj4ELj1ELj16ENS_18Kernel_traits_baseILj768ES2_S2_fS2_fjLj128EEEEELb1ELb1ELb0ELb1EEEvNS_9FwdParamsE:
        /* <DEDUP_REMOVED lines=16> */
[----:B------:R-:W1:Y:S01]  /*0100*/  @P1 LDC R49, c[0x0][0x460] ;  /* 0x00011800ff311b82 */ /* 0x000e620000000800 */
[----:B--2---:R-:W-:Y:S02]  /*0110*/  LOP3.LUT R0, R46, 0x1f, RZ, 0xc0, !PT ;  /* 0x0000001f2e007812 */ /* 0x004fe400078ec0ff */
[----:B------:R2:W1:Y:S01]  /*0120*/  @P1 LDG.E.64 R2, desc[UR8][R40.64] ;  /* 0x0000000828021981 */ /* 0x000462000c1e1b00 */
[----:B0-----:R-:W-:-:S04]  /*0130*/  ISETP.NE.U32.AND P0, PT, RZ, UR4, PT ;  /* 0x00000004ff007c0c */ /* 0x001fc8000bf05070 */
[----:B------:R-:W-:Y:S01]  /*0140*/  ISETP.NE.AND.EX P0, PT, RZ, UR5, PT, P0 ;  /* 0x00000005ff007c0c */ /* 0x000fe2000bf05300 */
[----:B------:R-:W-:-:S05]  /*0150*/  IMAD.WIDE.U32 R6, R0, 0x10, R6 ;  /* 0x0000001000067825 */ /* 0x000fca00078e0006 */
[----:B------:R-:W4:Y:S01]  /*0160*/  LDG.E.128 R68, desc[UR8][R6.64] ;  /* 0x0000000806447981 */ /* 0x000f22000c1e1d00 */
[C---:B---3--:R-:W-:Y:S01]  /*0170*/  IMAD.WIDE.U32 R44, R0.reuse, 0x10, R44 ;  /* 0x00000010002c7825 */ /* 0x048fe200078e002c */
[----:B------:R-:W0:Y:S02]  /*0180*/  S2UR UR5, SR_CTAID.X ;  /* 0x00000000000579c3 */ /* 0x000e240000002500 */
[----:B------:R-:W5:Y:S04]  /*0190*/  LDG.E.128 R12, desc[UR8][R6.64+0x200] ;  /* 0x00020008060c7981 */ /* 0x000f68000c1e1d00 */
[----:B------:R-:W3:Y:S02]  /*01a0*/  LDG.E.128 R8, desc[UR8][R44.64] ;  /* 0x000000082c087981 */ /* 0x000ee4000c1e1d00 */
[----:B------:R-:W0:Y:S02]  /*01b0*/  @P0 LDC.64 R42, c[0x0][0x438] ;  /* 0x00010e00ff2a0b82 */ /* 0x000e240000000a00 */
[----:B------:R-:W5:Y:S04]  /*01c0*/  LDG.E.128 R36, desc[UR8][R44.64+0x200] ;  /* 0x000200082c247981 */ /* 0x000f68000c1e1d00 */
[----:B------:R-:W5:Y:S02]  /*01d0*/  LDG.E.128 R20, desc[UR8][R44.64+0x400] ;  /* 0x000400082c147981 */ /* 0x000f64000c1e1d00 */
[----:B--2---:R-:W2:Y:S02]  /*01e0*/  LDC R41, c[0x0][0x360] ;  /* 0x0000d800ff297b82 */ /* 0x004ea40000000800 */
[----:B------:R0:W5:Y:S02]  /*01f0*/  LDG.E.128 R16, desc[UR8][R6.64+0x400] ;  /* 0x0004000806107981 */ /* 0x000164000c1e1d00 */
[----:B0-----:R-:W-:-:S05]  /*0200*/  @P0 IMAD.WIDE.U32 R42, R0, 0x10, R42 ;  /* 0x00000010002a0825 */ /* 0x001fca00078e002a */
[----:B------:R0:W5:Y:S04]  /*0210*/  @P0 LDG.E.128 R24, desc[UR8][R42.64] ;  /* 0x000000082a180981 */ /* 0x000168000c1e1d00 */
[----:B------:R0:W5:Y:S04]  /*0220*/  @P0 LDG.E.128 R28, desc[UR8][R42.64+0x200] ;  /* 0x000200082a1c0981 */ /* 0x000168000c1e1d00 */
[----:B------:R0:W5:Y:S01]  /*0230*/  @P0 LDG.E.128 R32, desc[UR8][R42.64+0x400] ;  /* 0x000400082a200981 */ /* 0x000162000c1e1d00 */
[----:B------:R-:W-:Y:S01]  /*0240*/  USHF.L.U32 UR4, UR5, 0x2, URZ ;  /* 0x0000000205047899 */ /* 0x000fe200080006ff */
[--C-:B------:R-:W-:Y:S01]  /*0250*/  SHF.R.U32.HI R6, RZ, 0x5, R46.reuse ;  /* 0x00000005ff067819 */ /* 0x100fe2000001162e */
[----:B--2---:R-:W-:Y:S01]  /*0260*/  IMAD R7, R41, UR5, R46 ;  /* 0x0000000529077c24 */ /* 0x004fe2000f8e022e */
[----:B-1----:R-:W-:-:S03]  /*0270*/  @P1 IADD3 R40, P2, PT, R2, R49, RZ ;  /* 0x0000003102281210 */ /* 0x002fc60007f5e0ff */
[----:B------:R-:W-:Y:S02]  /*0280*/  LOP3.LUT R2, R6, UR4, RZ, 0xfc, !PT ;  /* 0x0000000406027c12 */ /* 0x000fe4000f8efcff */
[----:B----4-:R-:W-:Y:S01]  /*0290*/  @P1 R2UR UR6, R4 ;  /* 0x00000000040612ca */ /* 0x010fe200000e0000 */
[----:B------:R-:W-:Y:S01]  /*02a0*/  @P1 IMAD.X R47, RZ, RZ, R3, P2 ;  /* 0x000000ffff2f1224 */ /* 0x000fe200010e0603 */
[----:B------:R-:W-:Y:S02]  /*02b0*/  @P1 R2UR UR7, R5 ;  /* 0x00000000050712ca */ /* 0x000fe400000e0000 */
[----:B------:R-:W-:Y:S01]  /*02c0*/  ISETP.GE.AND P1, PT, R2, UR10, PT ;  /* 0x0000000a02007c0c */ /* 0x000fe2000bf26270 */
[----:B------:R-:W-:Y:S01]  /*02d0*/  @P0 IMAD.MOV.U32 R72, RZ, RZ, R68 ;  /* 0x000000ffff480224 */ /* 0x000fe200078e0044 */
[----:B------:R-:W-:Y:S01]  /*02e0*/  @!P0 MOV R72, R68 ;  /* 0x0000004400488202 */ /* 0x000fe20000000f00 */
[----:B------:R-:W-:Y:S01]  /*02f0*/  @P0 IMAD.MOV.U32 R73, RZ, RZ, R69 ;  /* 0x000000ffff490224 */ /* 0x000fe200078e0045 */
[----:B------:R-:W-:Y:S01]  /*0300*/  @!P0 MOV R73, R69 ;  /* 0x0000004500498202 */ /* 0x000fe20000000f00 */
[----:B---3--:R-:W-:-:S02]  /*0310*/  @P0 IMAD.MOV.U32 R3, RZ, RZ, R8 ;  /* 0x000000ffff030224 */ /* 0x008fc400078e0008 */
[----:B------:R-:W-:Y:S02]  /*0320*/  @!P0 IMAD.MOV.U32 R3, RZ, RZ, R8 ;  /* 0x000000ffff038224 */ /* 0x000fe400078e0008 */
[----:B------:R-:W-:-:S04]  /*0330*/  @P0 IMAD.MOV.U32 R4, RZ, RZ, R9 ;  /* 0x000000ffff040224 */ /* 0x000fc800078e0009 */
[----:B0-----:R-:W-:Y:S05]  /*0340*/  @P1 EXIT ;  /* 0x000000000000194d */ /* 0x001fea0003800000 */
[----:B------:R-:W-:Y:S01]  /*0350*/  MOV R6, R7 ;  /* 0x0000000700067202 */ /* 0x000fe20000000f00 */
[----:B------:R-:W-:Y:S01]  /*0360*/  @!P0 IMAD.MOV.U32 R4, RZ, RZ, R9 ;  /* 0x000000ffff048224 */ /* 0x000fe200078e0009 */
[--C-:B------:R-:W-:Y:S01]  /*0370*/  SHF.R.U64 R5, R40, 0x2, R47.reuse ;  /* 0x0000000228057819 */ /* 0x100fe2000000122f */
[----:B------:R-:W-:Y:S01]  /*0380*/  UIADD3 UR15, UPT, UPT, UR7, -0x4498517b, URZ ;  /* 0xbb67ae85070f7890 */ /* 0x000fe2000fffe0ff */
[----:B------:R-:W-:Y:S01]  /*0390*/  SHF.R.U32.HI R9, RZ, 0x2, R47 ;  /* 0x00000002ff097819 */ /* 0x000fe2000001162f */
[C---:B------:R-:W-:Y:S01]  /*03a0*/  IMAD.HI.U32 R42, R6.reuse, -0x326172a9, RZ ;  /* 0xcd9e8d57062a7827 */ /* 0x040fe200078e00ff */
[----:B------:R-:W-:Y:S01]  /*03b0*/  UIADD3 UR14, UPT, UPT, UR6, -0x61c88647, URZ ;  /* 0x9e3779b9060e7890 */ /* 0x000fe2000fffe0ff */
[-C--:B------:R-:W-:Y:S01]  /*03c0*/  @P0 MOV R8, R11.reuse ;  /* 0x0000000b00080202 */ /* 0x080fe20000000f00 */
[----:B------:R-:W-:Y:S01]  /*03d0*/  UIADD3 UR16, UPT, UPT, UR6, 0x3c6ef372, URZ ;  /* 0x3c6ef37206107890 */ /* 0x000fe2000fffe0ff */
[----:B------:R-:W-:Y:S01]  /*03e0*/  IMAD.HI.U32 R41, R5, -0x2daee0ad, RZ ;  /* 0xd2511f5305297827 */ /* 0x000fe200078e00ff */
[----:B------:R-:W-:Y:S01]  /*03f0*/  LOP3.LUT R43, R9, UR6, R42, 0x96, !PT ;  /* 0x00000006092b7c12 */ /* 0x000fe2000f8e962a */
[----:B------:R-:W-:Y:S01]  /*0400*/  UIADD3 UR17, UPT, UPT, UR7, 0x76cf5d0a, URZ ;  /* 0x76cf5d0a07117890 */ /* 0x000fe2000fffe0ff */
[----:B------:R-:W-:Y:S01]  /*0410*/  @!P0 MOV R8, R11 ;  /* 0x0000000b00088202 */ /* 0x000fe20000000f00 */
[----:B------:R-:W-:Y:S01]  /*0420*/  IMAD R47, R5, -0x2daee0ad, RZ ;  /* 0xd2511f53052f7824 */ /* 0x000fe200078e02ff */
[----:B------:R-:W-:Y:S01]  /*0430*/  LOP3.LUT R44, R41, UR7, RZ, 0x3c, !PT ;  /* 0x00000007292c7c12 */ /* 0x000fe2000f8e3cff */
[----:B------:R-:W-:Y:S01]  /*0440*/  IMAD.HI.U32 R46, R43, -0x2daee0ad, RZ ;  /* 0xd2511f532b2e7827 */ /* 0x000fe200078e00ff */
[----:B------:R-:W-:Y:S01]  /*0450*/  UIADD3 UR19, UPT, UPT, UR7, 0x32370b8f, URZ ;  /* 0x32370b8f07137890 */ /* 0x000fe2000fffe0ff */
[----:B-----5:R-:W-:Y:S01]  /*0460*/  @!P0 CS2R R26, SRZ ;  /* 0x00000000001a8805 */ /* 0x020fe2000001ff00 */
[----:B------:R-:W-:Y:S01]  /*0470*/  UIADD3 UR18, UPT, UPT, UR6, -0x255992d5, URZ ;  /* 0xdaa66d2b06127890 */ /* 0x000fe2000fffe0ff */
[----:B------:R-:W-:Y:S01]  /*0480*/  IMAD R42, R6, -0x326172a9, RZ ;  /* 0xcd9e8d57062a7824 */ /* 0x000fe200078e02ff */
[----:B------:R-:W-:Y:S01]  /*0490*/  LOP3.LUT R46, R47, UR15, R46, 0x96, !PT ;  /* 0x0000000f2f2e7c12 */ /* 0x000fe2000f8e962e */
[----:B------:R-:W-:Y:S01]  /*04a0*/  IMAD.HI.U32 R41, R44, -0x326172a9, RZ ;  /* 0xcd9e8d572c297827 */ /* 0x000fe200078e00ff */
[----:B------:R-:W-:Y:S01]  /*04b0*/  UIADD3 UR20, UPT, UPT, UR6, 0x78dde6e4, URZ ;  /* 0x78dde6e406147890 */ /* 0x000fe2000fffe0ff */
[----:B------:R-:W-:Y:S01]  /*04c0*/  @!P0 CS2R R24, SRZ ;  /* 0x0000000000188805 */ /* 0x000fe2000001ff00 */
[----:B------:R-:W-:Y:S01]  /*04d0*/  UIADD3 UR21, UPT, UPT, UR7, -0x126145ec, URZ ;  /* 0xed9eba1407157890 */ /* 0x000fe2000fffe0ff */
[----:B------:R-:W-:Y:S01]  /*04e0*/  @P0 IMAD.MOV.U32 R7, RZ, RZ, R10 ;  /* 0x000000ffff070224 */ /* 0x000fe200078e000a */
[----:B------:R-:W-:Y:S01]  /*04f0*/  LOP3.LUT R45, R42, UR14, R41, 0x96, !PT ;  /* 0x0000000e2a2d7c12 */ /* 0x000fe2000f8e9629 */
[----:B------:R-:W-:Y:S01]  /*0500*/  @P0 IMAD.MOV.U32 R68, RZ, RZ, R12 ;  /* 0x000000ffff440224 */ /* 0x000fe200078e000c */
[-C--:B------:R-:W-:Y:S01]  /*0510*/  @P0 MOV R41, R14.reuse ;  /* 0x0000000e00290202 */ /* 0x080fe20000000f00 */
[----:B------:R-:W-:Y:S01]  /*0520*/  @!P0 IMAD.MOV.U32 R7, RZ, RZ, R10 ;  /* 0x000000ffff078224 */ /* 0x000fe200078e000a */
[----:B------:R-:W-:Y:S01]  /*0530*/  @!P0 MOV R41, R14 ;  /* 0x0000000e00298202 */ /* 0x000fe20000000f00 */
[----:B------:R-:W-:Y:S01]  /*0540*/  @!P0 IMAD.MOV.U32 R68, RZ, RZ, R12 ;  /* 0x000000ffff448224 */ /* 0x000fe200078e000c */
[----:B------:R-:W-:Y:S01]  /*0550*/  UIADD3 UR23, UPT, UPT, UR7, -0x56f99767, URZ ;  /* 0xa906689907177890 */ /* 0x000fe2000fffe0ff */
[----:B------:R-:W-:Y:S01]  /*0560*/  IMAD R11, R44, -0x326172a9, RZ ;  /* 0xcd9e8d572c0b7824 */ /* 0x000fe200078e02ff */
[----:B------:R-:W-:Y:S01]  /*0570*/  UIADD3 UR22, UPT, UPT, UR6, 0x1715609d, URZ ;  /* 0x1715609d06167890 */ /* 0x000fe2000fffe0ff */
[----:B------:R-:W-:Y:S01]  /*0580*/  IMAD.HI.U32 R10, R46, -0x326172a9, RZ ;  /* 0xcd9e8d572e0a7827 */ /* 0x000fe200078e00ff */
[----:B------:R-:W-:Y:S01]  /*0590*/  UIADD3 UR24, UPT, UPT, UR6, -0x4ab325aa, URZ ;  /* 0xb54cda5606187890 */ /* 0x000fe2000fffe0ff */
[----:B------:R-:W-:Y:S01]  /*05a0*/  PRMT R117, R26, 0x7632, R117 ;  /* 0x000076321a757816 */ /* 0x000fe20000000075 */
[----:B------:R-:W-:Y:S01]  /*05b0*/  UIADD3 UR25, UPT, UPT, UR7, 0x646e171e, URZ ;  /* 0x646e171e07197890 */ /* 0x000fe2000fffe0ff */
[----:B------:R-:W-:Y:S01]  /*05c0*/  IMAD R43, R43, -0x2daee0ad, RZ ;  /* 0xd2511f532b2b7824 */ /* 0x000fe200078e02ff */
[----:B------:R-:W-:Y:S01]  /*05d0*/  LOP3.LUT R14, R11, UR16, R10, 0x96, !PT ;  /* 0x000000100b0e7c12 */ /* 0x000fe2000f8e960a */
[----:B------:R-:W-:Y:S01]  /*05e0*/  IMAD.HI.U32 R12, R45, -0x2daee0ad, RZ ;  /* 0xd2511f532d0c7827 */ /* 0x000fe200078e00ff */
[-C--:B------:R-:W-:Y:S01]  /*05f0*/  @P0 MOV R11, R37.reuse ;  /* 0x00000025000b0202 */ /* 0x080fe20000000f00 */
[----:B------:R-:W0:Y:S01]  /*0600*/  LDCU.64 UR4, c[0x0][0x3e0] ;  /* 0x00007c00ff0477ac */ /* 0x000e220008000a00 */
[----:B------:R-:W-:Y:S01]  /*0610*/  @!P0 MOV R11, R37 ;  /* 0x00000025000b8202 */ /* 0x000fe20000000f00 */
[----:B------:R-:W-:Y:S01]  /*0620*/  @P0 IMAD.MOV.U32 R42, RZ, RZ, R15 ;  /* 0x000000ffff2a0224 */ /* 0x000fe200078e000f */
[----:B------:R-:W-:Y:S01]  /*0630*/  LOP3.LUT R43, R43, UR17, R12, 0x96, !PT ;  /* 0x000000112b2b7c12 */ /* 0x000fe2000f8e960c */
[----:B------:R-:W-:Y:S01]  /*0640*/  @P0 IMAD.MOV.U32 R69, RZ, RZ, R13 ;  /* 0x000000ffff450224 */ /* 0x000fe200078e000d */
[----:B------:R-:W-:Y:S01]  /*0650*/  PRMT R119, R25, 0x7632, R119 ;  /* 0x0000763219777816 */ /* 0x000fe20000000077 */
[----:B------:R-:W-:Y:S01]  /*0660*/  @!P0 IMAD.MOV.U32 R42, RZ, RZ, R15 ;  /* 0x000000ffff2a8224 */ /* 0x000fe200078e000f */
[----:B------:R-:W-:Y:S01]  /*0670*/  UIADD3 UR27, UPT, UPT, UR7, 0x1fd5c5a3, URZ ;  /* 0x1fd5c5a3071b7890 */ /* 0x000fe2000fffe0ff */
[----:B------:R-:W-:Y:S01]  /*0680*/  @!P0 IMAD.MOV.U32 R69, RZ, RZ, R13 ;  /* 0x000000ffff458224 */ /* 0x000fe200078e000d */
[----:B------:R-:W-:Y:S01]  /*0690*/  UIADD3 UR26, UPT, UPT, UR6, 0x5384540f, URZ ;  /* 0x5384540f061a7890 */ /* 0x000fe2000fffe0ff */
[----:B------:R-:W-:Y:S01]  /*06a0*/  IMAD R44, R45, -0x2daee0ad, RZ ;  /* 0xd2511f532d2c7824 */ /* 0x000fe200078e02ff */
[----:B------:R-:W-:Y:S01]  /*06b0*/  @!P0 CS2R R30, SRZ ;  /* 0x00000000001e8805 */ /* 0x000fe2000001ff00 */
[----:B------:R-:W-:Y:S01]  /*06c0*/  IMAD.HI.U32 R15, R14, -0x2daee0ad, RZ ;  /* 0xd2511f530e0f7827 */ /* 0x000fe200078e00ff */
[----:B------:R-:W-:Y:S01]  /*06d0*/  UIADD3 UR28, UPT, UPT, UR6, -0xe443238, URZ ;  /* 0xf1bbcdc8061c7890 */ /* 0x000fe2000fffe0ff */
[----:B------:R-:W-:Y:S01]  /*06e0*/  PRMT R115, R27, 0x7632, R115 ;  /* 0x000076321b737816 */ /* 0x000fe20000000073 */
[----:B------:R-:W-:Y:S01]  /*06f0*/  UIADD3 UR29, UPT, UPT, UR7, -0x24c28bd8, URZ ;  /* 0xdb3d7428071d7890 */ /* 0x000fe2000fffe0ff */
[----:B------:R-:W-:Y:S01]  /*0700*/  IMAD R46, R46, -0x326172a9, RZ ;  /* 0xcd9e8d572e2e7824 */ /* 0x000fe200078e02ff */
[----:B------:R-:W-:Y:S01]  /*0710*/  LOP3.LUT R15, R44, UR19, R15, 0x96, !PT ;  /* 0x000000132c0f7c12 */ /* 0x000fe2000f8e960f */
[C---:B------:R-:W-:Y:S01]  /*0720*/  IMAD.HI.U32 R13, R43.reuse, -0x326172a9, RZ ;  /* 0xcd9e8d572b0d7827 */ /* 0x040fe200078e00ff */
[----:B------:R-:W-:Y:S01]  /*0730*/  PRMT R109, R30, 0x7632, R109 ;  /* 0x000076321e6d7816 */ /* 0x000fe2000000006d */
[----:B0-----:R-:W-:Y:S01]  /*0740*/  UISETP.NE.U32.AND UP0, UPT, UR4, URZ, UPT ;  /* 0x000000ff0400728c */ /* 0x001fe2000bf05070 */
[----:B------:R-:W-:Y:S01]  /*0750*/  @!P0 CS2R R28, SRZ ;  /* 0x00000000001c8805 */ /* 0x000fe2000001ff00 */
[--C-:B------:R-:W-:Y:S01]  /*0760*/  @P0 IMAD.MOV.U32 R12, RZ, RZ, R38.reuse ;  /* 0x000000ffff0c0224 */ /* 0x100fe200078e0026 */
[----:B------:R-:W-:Y:S01]  /*0770*/  LOP3.LUT R46, R46, UR18, R13, 0x96, !PT ;  /* 0x000000122e2e7c12 */ /* 0x000fe2000f8e960d */
[----:B------:R-:W-:Y:S01]  /*0780*/  IMAD R45, R14, -0x2daee0ad, RZ ;  /* 0xd2511f530e2d7824 */ /* 0x000fe200078e02ff */
[----:B------:R-:W0:Y:S01]  /*0790*/  LDCU.U8 UR4, c[0x0][0x410] ;  /* 0x00008200ff0477ac */ /* 0x000e220008000000 */
[----:B------:R-:W-:Y:S01]  /*07a0*/  @!P0 IMAD.MOV.U32 R12, RZ, RZ, R38 ;  /* 0x000000ffff0c8224 */ /* 0x000fe200078e0026 */
[----:B------:R-:W-:Y:S01]  /*07b0*/  @!P0 CS2R R34, SRZ ;  /* 0x0000000000228805 */ /* 0x000fe2000001ff00 */
[----:B------:R-:W-:Y:S01]  /*07c0*/  IMAD R43, R43, -0x326172a9, RZ ;  /* 0xcd9e8d572b2b7824 */ /* 0x000fe200078e02ff */
[----:B------:R-:W-:Y:S01]  /*07d0*/  @!P0 CS2R R32, SRZ ;  /* 0x0000000000208805 */ /* 0x000fe2000001ff00 */
[----:B------:R-:W-:Y:S01]  /*07e0*/  IMAD.HI.U32 R14, R15, -0x326172a9, RZ ;  /* 0xcd9e8d570f0e7827 */ /* 0x000fe200078e00ff */
[----:B------:R-:W-:Y:S01]  /*07f0*/  PRMT R107, R31, 0x7632, R107 ;  /* 0x000076321f6b7816 */ /* 0x000fe2000000006b */
[----:B------:R-:W-:Y:S01]  /*0800*/  UIADD3 UR31, UPT, UPT, UR7, -0x695add53, URZ ;  /* 0x96a522ad071f7890 */ /* 0x000fe2000fffe0ff */
[----:B------:R-:W-:Y:S01]  /*0810*/  PRMT R121, R24, 0x7632, R121 ;  /* 0x0000763218797816 */ /* 0x000fe20000000079 */
[----:B------:R-:W-:Y:S01]  /*0820*/  IMAD.HI.U32 R38, R46, -0x2daee0ad, RZ ;  /* 0xd2511f532e267827 */ /* 0x000fe200078e00ff */
[----:B------:R-:W-:Y:S01]  /*0830*/  LOP3.LUT R43, R43, UR20, R14, 0x96, !PT ;  /* 0x000000142b2b7c12 */ /* 0x000fe2000f8e960e */
[----:B------:R-:W-:Y:S01]  /*0840*/  UIADD3 UR30, UPT, UPT, UR6, -0x700cb87f, URZ ;  /* 0x8ff34781061e7890 */ /* 0x000fe2000fffe0ff */
[----:B------:R-:W-:Y:S01]  /*0850*/  PRMT R113, R28, 0x7632, R113 ;  /* 0x000076321c717816 */ /* 0x000fe20000000071 */
[----:B------:R-:W-:Y:S01]  /*0860*/  @P0 IMAD.MOV.U32 R10, RZ, RZ, R36 ;  /* 0x000000ffff0a0224 */ /* 0x000fe200078e0024 */
[----:B------:R-:W-:Y:S01]  /*0870*/  LOP3.LUT R45, R45, UR21, R38, 0x96, !PT ;  /* 0x000000152d2d7c12 */ /* 0x000fe2000f8e9626 */
[----:B------:R-:W-:Y:S01]  /*0880*/  @!P0 IMAD.MOV.U32 R10, RZ, RZ, R36 ;  /* 0x000000ffff0a8224 */ /* 0x000fe200078e0024 */
[-C--:B------:R-:W-:Y:S01]  /*0890*/  @P0 MOV R36, R16.reuse ;  /* 0x0000001000240202 */ /* 0x080fe20000000f00 */
[--C-:B------:R-:W-:Y:S01]  /*08a0*/  @P0 IMAD.MOV.U32 R37, RZ, RZ, R17.reuse ;  /* 0x000000ffff250224 */ /* 0x100fe200078e0011 */
[----:B------:R-:W-:Y:S01]  /*08b0*/  @!P0 MOV R36, R16 ;  /* 0x0000001000248202 */ /* 0x000fe20000000f00 */
        /* <DEDUP_REMOVED lines=8> */
[----:B------:R-:W-:Y:S01]  /*0940*/  BSSY B0, `(.L_x_10349) ;  /* 0x00010f6000007945 */ /* 0x000fe20003800000 */
        /* <DEDUP_REMOVED lines=8> */
[-C--:B------:R-:W-:Y:S01]  /*09d0*/  @P0 MOV R39, R19.reuse ;  /* 0x0000001300270202 */ /* 0x080fe20000000f00 */
[----:B------:R-:W-:Y:S01]  /*09e0*/  @P0 IMAD.MOV.U32 R38, RZ, RZ, R18 ;  /* 0x000000ffff260224 */ /* 0x000fe200078e0012 */
[----:B------:R-:W-:Y:S01]  /*09f0*/  @!P0 MOV R39, R19 ;  /* 0x0000001300278202 */ /* 0x000fe20000000f00 */
[----:B------:R-:W-:Y:S01]  /*0a00*/  @P0 IMAD.MOV.U32 R14, RZ, RZ, R20 ;  /* 0x000000ffff0e0224 */ /* 0x000fe200078e0014 */
[-C--:B------:R-:W-:Y:S01]  /*0a10*/  @P0 MOV R16, R22.reuse ;  /* 0x0000001600100202 */ /* 0x080fe20000000f00 */
[----:B------:R-:W-:Y:S01]  /*0a20*/  @!P0 IMAD.MOV.U32 R38, RZ, RZ, R18 ;  /* 0x000000ffff268224 */ /* 0x000fe200078e0012 */
[----:B------:R-:W-:Y:S01]  /*0a30*/  @!P0 MOV R16, R22 ;  /* 0x0000001600108202 */ /* 0x000fe20000000f00 */
[----:B------:R-:W-:Y:S01]  /*0a40*/  @!P0 IMAD.MOV.U32 R14, RZ, RZ, R20 ;  /* 0x000000ffff0e8224 */ /* 0x000fe200078e0014 */
[----:B------:R-:W-:Y:S01]  /*0a50*/  PRMT R88, R39, 0x7632, R88 ;  /* 0x0000763227587816 */ /* 0x000fe20000000058 */
[----:B------:R-:W-:Y:S01]  /*0a60*/  IMAD R45, R45, -0x326172a9, RZ ;  /* 0xcd9e8d572d2d7824 */ /* 0x000fe200078e02ff */
[----:B------:R-:W-:Y:S01]  /*0a70*/  PRMT R116, R71, 0x7632, R116 ;  /* 0x0000763247747816 */ /* 0x000fe20000000074 */
[----:B------:R-:W-:Y:S01]  /*0a80*/  IMAD.HI.U32 R18, R46, -0x326172a9, RZ ;  /* 0xcd9e8d572e127827 */ /* 0x000fe200078e00ff */
[----:B------:R-:W-:Y:S01]  /*0a90*/  PRMT R118, R70, 0x7632, R118 ;  /* 0x0000763246767816 */ /* 0x000fe20000000076 */
[----:B------:R-:W1:Y:S01]  /*0aa0*/  LDCU UR32, c[0x0][0x404] ;  /* 0x00008080ff2077ac */ /* 0x000e620008000800 */
[----:B------:R-:W-:Y:S01]  /*0ab0*/  PRMT R122, R72, 0x7632, R122 ;  /* 0x00007632487a7816 */ /* 0x000fe2000000007a */
[----:B------:R-:W-:Y:S01]  /*0ac0*/  IMAD R20, R43, -0x2daee0ad, RZ ;  /* 0xd2511f532b147824 */ /* 0x000fe200078e02ff */
[----:B------:R-:W-:Y:S01]  /*0ad0*/  LOP3.LUT R45, R45, UR24, R18, 0x96, !PT ;  /* 0x000000182d2d7c12 */ /* 0x000fe2000f8e9612 */
[----:B------:R-:W-:Y:S01]  /*0ae0*/  IMAD.HI.U32 R19, R44, -0x2daee0ad, RZ ;  /* 0xd2511f532c137827 */ /* 0x000fe200078e00ff */
[----:B------:R-:W-:Y:S01]  /*0af0*/  PRMT R111, R29, 0x7632, R111 ;  /* 0x000076321d6f7816 */ /* 0x000fe2000000006f */
[----:B------:R-:W2:Y:S01]  /*0b00*/  LDCU UR33, c[0x0][0x408] ;  /* 0x00008100ff2177ac */ /* 0x000ea20008000800 */
[----:B------:R-:W-:Y:S01]  /*0b10*/  PRMT R87, R35, 0x7632, R87 ;  /* 0x0000763223577816 */ /* 0x000fe20000000057 */
[----:B------:R-:W-:Y:S01]  /*0b20*/  @P0 IMAD.MOV.U32 R17, RZ, RZ, R23 ;  /* 0x000000ffff110224 */ /* 0x000fe200078e0017 */
[----:B------:R-:W-:Y:S01]  /*0b30*/  LOP3.LUT R43, R20, UR25, R19, 0x96, !PT ;  /* 0x00000019142b7c12 */ /* 0x000fe2000f8e9613 */
[----:B------:R-:W-:Y:S01]  /*0b40*/  IMAD.U32 R20, R25, 0x10000, RZ ;  /* 0x0001000019147824 */ /* 0x000fe200078e00ff */
[----:B------:R-:W-:Y:S01]  /*0b50*/  SHF.L.U32 R19, R26, 0x10, RZ ;  /* 0x000000101a137819 */ /* 0x000fe200000006ff */
[----:B------:R-:W-:Y:S01]  /*0b60*/  @!P0 IMAD.MOV.U32 R17, RZ, RZ, R23 ;  /* 0x000000ffff118224 */ /* 0x000fe200078e0017 */
[----:B------:R-:W-:Y:S01]  /*0b70*/  PRMT R93, R32, 0x7632, R93 ;  /* 0x00007632205d7816 */ /* 0x000fe2000000005d */
[----:B------:R-:W-:Y:S01]  /*0b80*/  IMAD R26, R44, -0x2daee0ad, RZ ;  /* 0xd2511f532c1a7824 */ /* 0x000fe200078e02ff */
[----:B------:R-:W-:Y:S01]  /*0b90*/  PRMT R90, R38, 0x7632, R90 ;  /* 0x00007632265a7816 */ /* 0x000fe2000000005a */
[----:B------:R-:W-:Y:S01]  /*0ba0*/  IMAD.HI.U32 R25, R45, -0x2daee0ad, RZ ;  /* 0xd2511f532d197827 */ /* 0x000fe200078e00ff */
[----:B------:R-:W-:Y:S01]  /*0bb0*/  PRMT R108, R42, 0x7632, R108 ;  /* 0x000076322a6c7816 */ /* 0x000fe2000000006c */
[----:B------:R-:W3:Y:S01]  /*0bc0*/  LDCU UR12, c[0x0][0x388] ;  /* 0x00007100ff0c77ac */ /* 0x000ee20008000800 */
[----:B------:R-:W-:Y:S01]  /*0bd0*/  PRMT R114, R68, 0x7632, R114 ;  /* 0x0000763244727816 */ /* 0x000fe20000000072 */
[----:B------:R-:W-:Y:S01]  /*0be0*/  IMAD R23, R46, -0x326172a9, RZ ;  /* 0xcd9e8d572e177824 */ /* 0x000fe200078e02ff */
[----:B------:R-:W-:Y:S01]  /*0bf0*/  LOP3.LUT R46, R26, UR27, R25, 0x96, !PT ;  /* 0x0000001b1a2e7c12 */ /* 0x000fe2000f8e9619 */
[----:B------:R-:W-:Y:S01]  /*0c00*/  IMAD.HI.U32 R22, R43, -0x326172a9, RZ ;  /* 0xcd9e8d572b167827 */ /* 0x000fe200078e00ff */
[----:B------:R-:W-:Y:S01]  /*0c10*/  PRMT R120, R73, 0x7632, R120 ;  /* 0x0000763249787816 */ /* 0x000fe20000000078 */
[----:B------:R-:W4:Y:S01]  /*0c20*/  LDCU UR13, c[0x0][0x448] ;  /* 0x00008900ff0d77ac */ /* 0x000f220008000800 */
[----:B------:R-:W-:Y:S01]  /*0c30*/  SHF.L.U32 R25, R28, 0x10, RZ ;  /* 0x000000101c197819 */ /* 0x000fe200000006ff */
[----:B------:R-:W-:Y:S01]  /*0c40*/  IMAD.U32 R18, R27, 0x10000, RZ ;  /* 0x000100001b127824 */ /* 0x000fe200078e00ff */
[----:B------:R-:W-:Y:S01]  /*0c50*/  LOP3.LUT R44, R23, UR26, R22, 0x96, !PT ;  /* 0x0000001a172c7c12 */ /* 0x000fe2000f8e9616 */
[----:B------:R-:W-:Y:S01]  /*0c60*/  IMAD.U32 R23, R30, 0x10000, RZ ;  /* 0x000100001e177824 */ /* 0x000fe200078e00ff */
[----:B------:R-:W-:Y:S01]  /*0c70*/  SHF.L.U32 R22, R31, 0x10, RZ ;  /* 0x000000101f167819 */ /* 0x000fe200000006ff */
[----:B------:R-:W-:Y:S01]  /*0c80*/  IMAD R43, R43, -0x326172a9, RZ ;  /* 0xcd9e8d572b2b7824 */ /* 0x000fe200078e02ff */
[----:B------:R-:W-:Y:S01]  /*0c90*/  SHF.L.U32 R28, R33, 0x10, RZ ;  /* 0x00000010211c7819 */ /* 0x000fe200000006ff */
[----:B------:R-:W-:Y:S01]  /*0ca0*/  IMAD.HI.U32 R26, R46, -0x326172a9, RZ ;  /* 0xcd9e8d572e1a7827 */ /* 0x000fe200078e00ff */
[----:B------:R-:W-:Y:S01]  /*0cb0*/  LOP3.LUT R103, R40, 0x3, RZ, 0xc0, !PT ;  /* 0x0000000328677812 */ /* 0x000fe200078ec0ff */
[----:B------:R-:W1:Y:S01]  /*0cc0*/  LDCU.64 UR10, c[0x0][0x3a0] ;  /* 0x00007400ff0a77ac */ /* 0x000e620008000a00 */
[----:B------:R-:W-:Y:S01]  /*0cd0*/  SHF.L.U32 R68, R68, 0x10, RZ ;  /* 0x0000001044447819 */ /* 0x000fe200000006ff */
[----:B------:R-:W-:Y:S01]  /*0ce0*/  IMAD R30, R45, -0x2daee0ad, RZ ;  /* 0xd2511f532d1e7824 */ /* 0x000fe200078e02ff */
[----:B------:R-:W-:Y:S01]  /*0cf0*/  LOP3.LUT R43, R43, UR28, R26, 0x96, !PT ;  /* 0x0000001c2b2b7c12 */ /* 0x000fe2000f8e961a */
[----:B------:R-:W-:Y:S01]  /*0d00*/  IMAD.HI.U32 R27, R44, -0x2daee0ad, RZ ;  /* 0xd2511f532c1b7827 */ /* 0x000fe200078e00ff */
[----:B------:R-:W-:Y:S01]  /*0d10*/  SHF.L.U32 R73, R73, 0x10, RZ ;  /* 0x0000001049497819 */ /* 0x000fe200000006ff */
[----:B0-----:R-:W-:Y:S01]  /*0d20*/  UISETP.NE.AND UP1, UPT, UR4, URZ, UPT ;  /* 0x000000ff0400728c */ /* 0x001fe2000bf25270 */
[----:B------:R-:W-:Y:S01]  /*0d30*/  PRMT R74, R17, 0x7632, R74 ;  /* 0x00007632114a7816 */ /* 0x000fe2000000004a */
[----:B------:R-:W-:Y:S01]  /*0d40*/  @P0 IMAD.MOV.U32 R15, RZ, RZ, R21 ;  /* 0x000000ffff0f0224 */ /* 0x000fe200078e0015 */
[----:B------:R-:W-:Y:S01]  /*0d50*/  LOP3.LUT R98, R30, UR29, R27, 0x96, !PT ;  /* 0x0000001d1e627c12 */ /* 0x000fe2000f8e961b */
[----:B------:R-:W-:Y:S01]  /*0d60*/  IMAD R31, R44, -0x2daee0ad, RZ ;  /* 0xd2511f532c1f7824 */ /* 0x000fe200078e02ff */
[----:B------:R-:W-:Y:S01]  /*0d70*/  SHF.L.U32 R30, R38, 0x10, RZ ;  /* 0x00000010261e7819 */ /* 0x000fe200000006ff */
[----:B------:R-:W-:Y:S01]  /*0d80*/  IMAD.HI.U32 R102, R43, -0x2daee0ad, RZ ;  /* 0xd2511f532b667827 */ /* 0x000fe200078e00ff */
[----:B------:R-:W-:-:S02]  /*0d90*/  PRMT R75, R16, 0x7632, R75 ;  /* 0x00007632104b7816 */ /* 0x000fc4000000004b */
[----:B------:R-:W-:Y:S01]  /*0da0*/  PRMT R77, R14, 0x7632, R77 ;  /* 0x000076320e4d7816 */ /* 0x000fe2000000004d */
[----:B------:R-:W-:Y:S01]  /*0db0*/  @!P0 IMAD.MOV.U32 R15, RZ, RZ, R21 ;  /* 0x000000ffff0f8224 */ /* 0x000fe200078e0015 */
[----:B------:R-:W-:Y:S01]  /*0dc0*/  LOP3.LUT R102, R31, UR31, R102, 0x96, !PT ;  /* 0x0000001f1f667c12 */ /* 0x000fe2000f8e9666 */
[----:B------:R-:W-:Y:S01]  /*0dd0*/  IMAD R46, R46, -0x326172a9, RZ ;  /* 0xcd9e8d572e2e7824 */ /* 0x000fe200078e02ff */
[----:B------:R-:W-:Y:S01]  /*0de0*/  PRMT R78, R13, 0x7632, R78 ;  /* 0x000076320d4e7816 */ /* 0x000fe2000000004e */
[----:B------:R-:W-:Y:S01]  /*0df0*/  IMAD.HI.U32 R99, R98, -0x326172a9, RZ ;  /* 0xcd9e8d5762637827 */ /* 0x000fe200078e00ff */
[----:B------:R-:W-:Y:S02]  /*0e00*/  PRMT R76, R15, 0x7632, R76 ;  /* 0x000076320f4c7816 */ /* 0x000fe4000000004c */
[----:B------:R-:W-:Y:S01]  /*0e10*/  PRMT R79, R12, 0x7632, R79 ;  /* 0x000076320c4f7816 */ /* 0x000fe2000000004f */
[----:B------:R-:W-:Y:S01]  /*0e20*/  IMAD.U32 R21, R24, 0x10000, RZ ;  /* 0x0001000018157824 */ /* 0x000fe200078e00ff */
[----:B------:R-:W-:Y:S01]  /*0e30*/  LOP3.LUT R99, R46, UR30, R99, 0x96, !PT ;  /* 0x0000001e2e637c12 */ /* 0x000fe2000f8e9663 */
        /* <DEDUP_REMOVED lines=44> */
[----:B------:R-:W-:Y:S02]  /*1100*/  IMAD R124, R43, -0x2daee0ad, RZ ;  /* 0xd2511f532b7c7824 */ /* 0x000fe400078e02ff */
[----:B-1234-:R-:W-:-:S07]  /*1110*/  IMAD R98, R98, -0x326172a9, RZ ;  /* 0xcd9e8d5762627824 */ /* 0x01efce00078e02ff */
.L_x_10596:
        /* <DEDUP_REMOVED lines=35> */
.L_x_28602:
[----:B------:R-:W-:Y:S05]  /*1350*/  BRX R40 -0x1360                                        (*"BRANCH_TARGETS .L_x_28603,.L_x_28604,.L_x_28605"*) ;  /* 0xffffffec28287949 */ /* 0x000fea000383ffff */
.L_x_28605:
[----:B------:R-:W-:Y:S01]  /*1360*/  IADD3 R42, PT, PT, R103, 0x1, RZ ;  /* 0x00000001672a7810 */ /* 0x000fe20007ffe0ff */
[----:B------:R-:W-:Y:S02]  /*1370*/  IMAD.MOV.U32 R66, RZ, RZ, R124 ;  /* 0x000000ffff427224 */ /* 0x000fe400078e007c */
[----:B------:R-:W-:Y:S01]  /*1380*/  IMAD.MOV.U32 R43, RZ, RZ, R99 ;  /* 0x000000ffff2b7224 */ /* 0x000fe200078e0063 */
[----:B------:R-:W-:Y:S06]  /*1390*/  BRA `(.L_x_10352) ;  /* 0x0000000000ec7947 */ /* 0x000fec0003800000 */
.L_x_28603:
[----:B------:R-:W-:Y:S01]  /*13a0*/  MOV R66, R124 ;  /* 0x0000007c00427202 */ /* 0x000fe20000000f00 */
[----:B------:R-:W-:Y:S02]  /*13b0*/  IMAD.MOV.U32 R42, RZ, RZ, 0x3 ;  /* 0x00000003ff2a7424 */ /* 0x000fe400078e00ff */
[----:B------:R-:W-:Y:S01]  /*13c0*/  IMAD.MOV.U32 R43, RZ, RZ, R102 ;  /* 0x000000ffff2b7224 */ /* 0x000fe200078e0066 */
[----:B------:R-:W-:Y:S06]  /*13d0*/  BRA `(.L_x_10352) ;  /* 0x0000000000dc7947 */ /* 0x000fec0003800000 */
.L_x_28604:
        /* <DEDUP_REMOVED lines=13> */
.L_x_10354:
[----:B------:R-:W-:Y:S05]  /*14b0*/  BSYNC.RECONVERGENT B2 ;  /* 0x0000000000027941 */ /* 0x000fea0003800200 */
.L_x_10353:
        /* <DEDUP_REMOVED lines=41> */
.L_x_10352:
[----:B------:R-:W-:Y:S05]  /*1750*/  BSYNC.RECONVERGENT B1 ;  /* 0x0000000000017941 */ /* 0x000fea0003800200 */
.L_x_10351:
        /* <DEDUP_REMOVED lines=27> */
.L_x_10357:
        /* <DEDUP_REMOVED lines=13> */
.L_x_10359:
[----:B------:R-:W-:Y:S05]  /*19e0*/  BSYNC.RECONVERGENT B2 ;  /* 0x0000000000027941 */ /* 0x000fea0003800200 */
.L_x_10358:
        /* <DEDUP_REMOVED lines=42> */
.L_x_10356:
[----:B------:R-:W-:Y:S05]  /*1c90*/  BSYNC.RECONVERGENT B1 ;  /* 0x0000000000017941 */ /* 0x000fea0003800200 */
.L_x_10355:
        /* <DEDUP_REMOVED lines=24> */
.L_x_10362:
        /* <DEDUP_REMOVED lines=13> */
.L_x_10364:
[----:B------:R-:W-:Y:S05]  /*1ef0*/  BSYNC.RECONVERGENT B2 ;  /* 0x0000000000027941 */ /* 0x000fea0003800200 */
.L_x_10363:
        /* <DEDUP_REMOVED lines=42> */
.L_x_10361:
[----:B------:R-:W-:Y:S05]  /*21a0*/  BSYNC.RECONVERGENT B1 ;  /* 0x0000000000017941 */ /* 0x000fea0003800200 */
.L_x_10360:
        /* <DEDUP_REMOVED lines=8> */
[----:B------:R-:W-:Y:S02]  /*2230*/  IMAD.MOV.U32 R37, RZ, RZ, R98 ;  /* 0x000000ffff257224 */ /* 0x000fe400078e0062 */
[----:B------:R-:W-:Y:S01]  /*2240*/  FMUL.FTZ R36, R36, R127 ;  /* 0x0000007f24247220 */ /* 0x000fe20000410000 */
[----:B------:R-:W-:-:S04]  /*2250*/  FSETP.GTU.FTZ.AND P1, PT, R41, R128, PT ;  /* 0x000000802900720b */ /* 0x000fc80003f3c000 */
[----:B------:R-:W-:Y:S01]  /*2260*/  FSEL R41, R36, RZ, !P1 ;  /* 0x000000ff24297208 */ /* 0x000fe20004800000 */
[----:B------:R-:W-:Y:S01]  /*2270*/  IMAD.MOV.U32 R36, RZ, RZ, 0x2 ;  /* 0x00000002ff247424 */ /* 0x000fe200078e00ff */
        /* <DEDUP_REMOVED lines=11> */
.L_x_10367:
        /* <DEDUP_REMOVED lines=13> */
.L_x_10369:
[----:B------:R-:W-:Y:S05]  /*2400*/  BSYNC.RECONVERGENT B2 ;  /* 0x0000000000027941 */ /* 0x000fea0003800200 */
.L_x_10368:
        /* <DEDUP_REMOVED lines=42> */
.L_x_10366:
[----:B------:R-:W-:Y:S05]  /*26b0*/  BSYNC.RECONVERGENT B1 ;  /* 0x0000000000017941 */ /* 0x000fea0003800200 */
.L_x_10365:
        /* <DEDUP_REMOVED lines=23> */
.L_x_10372:
        /* <DEDUP_REMOVED lines=13> */
.L_x_10374:
[----:B------:R-:W-:Y:S05]  /*2900*/  BSYNC.RECONVERGENT B2 ;  /* 0x0000000000027941 */ /* 0x000fea0003800200 */
.L_x_10373:
        /* <DEDUP_REMOVED lines=42> */
.L_x_10371:
[----:B------:R-:W-:Y:S05]  /*2bb0*/  BSYNC.RECONVERGENT B1 ;  /* 0x0000000000017941 */ /* 0x000fea0003800200 */
.L_x_10370:
        /* <DEDUP_REMOVED lines=9> */
[----:B------:R-:W-:-:S04]  /*2c50*/  FSETP.GTU.FTZ.AND P3, PT, R37, R128, PT ;  /* 0x000000802500720b */ /* 0x000fc80003f7c000 */
[----:B------:R-:W-:Y:S01]  /*2c60*/  FSEL R37, R36, RZ, !P3 ;  /* 0x000000ff24257208 */ /* 0x000fe20005800000 */
[----:B------:R-:W-:Y:S01]  /*2c70*/  IMAD.MOV.U32 R36, RZ, RZ, 0x2 ;  /* 0x00000002ff247424 */ /* 0x000fe200078e00ff */
        /* <DEDUP_REMOVED lines=12> */
.L_x_10377:
        /* <DEDUP_REMOVED lines=13> */
.L_x_10379:
[----:B------:R-:W-:Y:S05]  /*2e10*/  BSYNC.RECONVERGENT B2 ;  /* 0x0000000000027941 */ /* 0x000fea0003800200 */
.L_x_10378:
        /* <DEDUP_REMOVED lines=42> */
.L_x_10376:
[----:B------:R-:W-:Y:S05]  /*30c0*/  BSYNC.RECONVERGENT B1 ;  /* 0x0000000000017941 */ /* 0x000fea0003800200 */
.L_x_10375:
        /* <DEDUP_REMOVED lines=23> */
.L_x_10382:
        /* <DEDUP_REMOVED lines=13> */
.L_x_10384:
[----:B------:R-:W-:Y:S05]  /*3310*/  BSYNC.RECONVERGENT B2 ;  /* 0x0000000000027941 */ /* 0x000fea0003800200 */
.L_x_10383:
        /* <DEDUP_REMOVED lines=42> */
.L_x_10381:
[----:B------:R-:W-:Y:S05]  /*35c0*/  BSYNC.RECONVERGENT B1 ;  /* 0x0000000000017941 */ /* 0x000fea0003800200 */
.L_x_10380:
        /* <DEDUP_REMOVED lines=24> */
.L_x_10387:
        /* <DEDUP_REMOVED lines=15> */
.L_x_10389:
[----:B------:R-:W-:Y:S05]  /*3840*/  BSYNC.RECONVERGENT B2 ;  /* 0x0000000000027941 */ /* 0x000fea0003800200 */
.L_x_10388:
        /* <DEDUP_REMOVED lines=42> */
.L_x_10386:
[----:B------:R-:W-:Y:S05]  /*3af0*/  BSYNC.RECONVERGENT B1 ;  /* 0x0000000000017941 */ /* 0x000fea0003800200 */
.L_x_10385:
        /* <DEDUP_REMOVED lines=11> */
.L_x_10350:
        /* <DEDUP_REMOVED lines=16> */
.L_x_10393:
        /* <DEDUP_REMOVED lines=13> */
.L_x_10395:
[----:B------:R-:W-:Y:S05]  /*3d80*/  BSYNC.RECONVERGENT B2 ;  /* 0x0000000000027941 */ /* 0x000fea0003800200 */
.L_x_10394:
        /* <DEDUP_REMOVED lines=41> */
.L_x_10392:
[----:B------:R-:W-:Y:S05]  /*4020*/  BSYNC.RECONVERGENT B1 ;  /* 0x0000000000017941 */ /* 0x000fea0003800200 */
.L_x_10391:
        /* <DEDUP_REMOVED lines=10> */
[----:B------:R-:W-:Y:S01]  /*40d0*/  FSETP.GTU.FTZ.AND P1, PT, R41, R128, PT ;  /* 0x000000802900720b */ /* 0x000fe20003f3c000 */
[----:B------:R-:W-:-:S03]  /*40e0*/  IMAD.U32 R41, R3, 0x10000, RZ ;  /* 0x0001000003297824 */ /* 0x000fc600078e00ff */
        /* <DEDUP_REMOVED lines=15> */
.L_x_10398:
        /* <DEDUP_REMOVED lines=13> */
.L_x_10400:
[----:B------:R-:W-:Y:S05]  /*42b0*/  BSYNC.RECONVERGENT B2 ;  /* 0x0000000000027941 */ /* 0x000fea0003800200 */
.L_x_10399:
        /* <DEDUP_REMOVED lines=42> */
.L_x_10397:
[----:B------:R-:W-:Y:S05]  /*4560*/  BSYNC.RECONVERGENT B1 ;  /* 0x0000000000017941 */ /* 0x000fea0003800200 */
.L_x_10396:
        /* <DEDUP_REMOVED lines=24> */
.L_x_10403:
        /* <DEDUP_REMOVED lines=13> */
.L_x_10405:
[----:B------:R-:W-:Y:S05]  /*47c0*/  BSYNC.RECONVERGENT B2 ;  /* 0x0000000000027941 */ /* 0x000fea0003800200 */
.L_x_10404:
        /* <DEDUP_REMOVED lines=42> */
.L_x_10402:
[----:B------:R-:W-:Y:S05]  /*4a70*/  BSYNC.RECONVERGENT B1 ;  /* 0x0000000000017941 */ /* 0x000fea0003800200 */
.L_x_10401:
        /* <DEDUP_REMOVED lines=24> */
.L_x_10408:
        /* <DEDUP_REMOVED lines=13> */
.L_x_10410:
[----:B------:R-:W-:Y:S05]  /*4cd0*/  BSYNC.RECONVERGENT B2 ;  /* 0x0000000000027941 */ /* 0x000fea0003800200 */
.L_x_10409:
        /* <DEDUP_REMOVED lines=42> */
.L_x_10407:
[----:B------:R-:W-:Y:S05]  /*4f80*/  BSYNC.RECONVERGENT B1 ;  /* 0x0000000000017941 */ /* 0x000fea0003800200 */
.L_x_10406:
        /* <DEDUP_REMOVED lines=23> */
.L_x_10413:
        /* <DEDUP_REMOVED lines=13> */
.L_x_10415:
[----:B------:R-:W-:Y:S05]  /*51d0*/  BSYNC.RECONVERGENT B2 ;  /* 0x0000000000027941 */ /* 0x000fea0003800200 */
.L_x_10414:
        /* <DEDUP_REMOVED lines=42> */
.L_x_10412:
[----:B------:R-:W-:Y:S05]  /*5480*/  BSYNC.RECONVERGENT B1 ;  /* 0x0000000000017941 */ /* 0x000fea0003800200 */
.L_x_10411:
        /* <DEDUP_REMOVED lines=9> */
[----:B------:R-:W-:-:S04]  /*5520*/  IMAD.U32 R37, R7, 0x10000, RZ ;  /* 0x0001000007257824 */ /* 0x000fc800078e00ff */
        /* <DEDUP_REMOVED lines=14> */
.L_x_10418:
        /* <DEDUP_REMOVED lines=13> */
.L_x_10420:
[----:B------:R-:W-:Y:S05]  /*56e0*/  BSYNC.RECONVERGENT B2 ;  /* 0x0000000000027941 */ /* 0x000fea0003800200 */
.L_x_10419:
        /* <DEDUP_REMOVED lines=42> */
.L_x_10417:
[----:B------:R-:W-:Y:S05]  /*5990*/  BSYNC.RECONVERGENT B1 ;  /* 0x0000000000017941 */ /* 0x000fea0003800200 */
.L_x_10416:
        /* <DEDUP_REMOVED lines=23> */
.L_x_10423:
        /* <DEDUP_REMOVED lines=13> */
.L_x_10425:
[----:B------:R-:W-:Y:S05]  /*5be0*/  BSYNC.RECONVERGENT B2 ;  /* 0x0000000000027941 */ /* 0x000fea0003800200 */
.L_x_10424:
        /* <DEDUP_REMOVED lines=42> */
.L_x_10422:
[----:B------:R-:W-:Y:S05]  /*5e90*/  BSYNC.RECONVERGENT B1 ;  /* 0x0000000000017941 */ /* 0x000fea0003800200 */
.L_x_10421:
        /* <DEDUP_REMOVED lines=24> */
.L_x_10428:
        /* <DEDUP_REMOVED lines=15> */
.L_x_10430:
[----:B------:R-:W-:Y:S05]  /*6110*/  BSYNC.RECONVERGENT B2 ;  /* 0x0000000000027941 */ /* 0x000fea0003800200 */
.L_x_10429:
        /* <DEDUP_REMOVED lines=42> */
.L_x_10427:
[----:B------:R-:W-:Y:S05]  /*63c0*/  BSYNC.RECONVERGENT B1 ;  /* 0x0000000000017941 */ /* 0x000fea0003800200 */
.L_x_10426:
[----:B------:R-:W-:Y:S01]  /*63d0*/  I2FP.F32.U32 R37, R37 ;  /* 0x0000002500257245 */ /* 0x000fe20000201000 */
[----:B------:R-:W-:Y:S01]  /*63e0*/  IMAD.U32 R51, R82, 0x10000, RZ ;  /* 0x0001000052337824 */ /* 0x000fe200078e00ff */
[----:B------:R-:W-:-:S03]  /*63f0*/  SHF.L.U32 R46, R46, 0x10, RZ ;  /* 0x000000102e2e7819 */ /* 0x000fc600000006ff */
[----:B------:R-:W-:Y:S02]  /*6400*/  FFMA.FTZ R37, R37, R126, 1.1641532182693481445e-10 ;  /* 0x2f00000025257423 */ /* 0x000fe4000001007e */
[----:B------:R-:W-:-:S03]  /*6410*/  FMUL.FTZ R46, R46, R125 ;  /* 0x0000007d2e2e7220 */ /* 0x000fc60000410000 */
[----:B------:R-:W-:Y:S01]  /*6420*/  FSETP.GTU.FTZ.AND P6, PT, R37, R128, PT ;  /* 0x000000802500720b */ /* 0x000fe20003fdc000 */
[----:B------:R-:W-:-:S05]  /*6430*/  FMUL.FTZ R46, R46, R127 ;  /* 0x0000007f2e2e7220 */ /* 0x000fca0000410000 */
[----:B------:R-:W-:Y:S02]  /*6440*/  FSEL R46, R46, RZ, !P6 ;  /* 0x000000ff2e2e7208 */ /* 0x000fe40007000000 */
[----:B------:R-:W-:-:S03]  /*6450*/  PLOP3.LUT P6, PT, P6, PT, PT, 0x8, 0x80 ;  /* 0x000000000080781c */ /* 0x000fc600037ce170 */
[----:B------:R-:W-:-:S10]  /*6460*/  FMUL.FTZ R51, R46, R51 ;  /* 0x000000332e337220 */ /* 0x000fd40000410000 */
.L_x_10390:
[----:B------:R-:W0:Y:S01]  /*6470*/  LDC.64 R94, c[0x0][0x3a8] ;  /* 0x0000ea00ff5e7b82 */ /* 0x000e220000000a00 */
[----:B------:R-:W-:Y:S01]  /*6480*/  SEL R42, RZ, 0x10000, !P5 ;  /* 0x00010000ff2a7807 */ /* 0x000fe20006800000 */
[----:B------:R-:W-:Y:S01]  /*6490*/  VIADD R129, R123, 0x20 ;  /* 0x000000207b817836 */ /* 0x000fe20000000000 */
[----:B------:R-:W-:Y:S02]  /*64a0*/  ISETP.NE.AND P5, PT, R45, RZ, PT ;  /* 0x000000ff2d00720c */ /* 0x000fe40003fa5270 */
[----:B------:R-:W-:Y:S02]  /*64b0*/  SEL R40, RZ, 0x1000000, !P2 ;  /* 0x01000000ff287807 */ /* 0x000fe40005000000 */
[----:B------:R-:W-:Y:S01]  /*64c0*/  SEL R39, RZ, 0x10000, !P1 ;  /* 0x00010000ff277807 */ /* 0x000fe20004800000 */
[----:B------:R-:W1:Y:S01]  /*64d0*/  @P0 LDC.64 R36, c[0x0][0x3a0] ;  /* 0x0000e800ff240b82 */ /* 0x000e620000000a00 */
[----:B------:R-:W-:Y:S02]  /*64e0*/  SEL R38, RZ, 0x100, !P5 ;  /* 0x00000100ff267807 */ /* 0x000fe40006800000 */
[----:B------:R-:W-:-:S02]  /*64f0*/  SEL R43, RZ, 0x1000000, !P6 ;  /* 0x01000000ff2b7807 */ /* 0x000fc40007000000 */
[----:B------:R-:W-:Y:S02]  /*6500*/  SEL R41, RZ, 0x100, !P4 ;  /* 0x00000100ff297807 */ /* 0x000fe40006000000 */
[----:B------:R-:W-:Y:S01]  /*6510*/  ISETP.NE.AND P6, PT, R44, RZ, PT ;  /* 0x000000ff2c00720c */ /* 0x000fe20003fc5270 */
[----:B------:R-:W2:Y:S01]  /*6520*/  LDC.64 R96, c[0x0][0x3b0] ;  /* 0x0000ec00ff607b82 */ /* 0x000ea20000000a00 */
        /* <DEDUP_REMOVED lines=8> */
[----:B-1----:R-:W-:-:S03]  /*65b0*/  @P0 IMAD.WIDE.U32 R46, R129, 0x20, R36 ;  /* 0x00000020812e0825 */ /* 0x002fc600078e0024 */
[----:B------:R0:W-:Y:S01]  /*65c0*/  STG.E.128 desc[UR8][R44.64+0x10], R48 ;  /* 0x000010302c007986 */ /* 0x0001e2000c101d08 */
[----:B------:R-:W-:-:S04]  /*65d0*/  IMAD.WIDE.U32 R36, R129, 0x10, R64 ;  /* 0x0000001081247825 */ /* 0x000fc800078e0040 */
[----:B--2---:R-:W-:-:S05]  /*65e0*/  IMAD.WIDE.U32 R42, R123, 0x8, R96 ;  /* 0x000000087b2a7825 */ /* 0x004fca00078e0060 */
[----:B------:R0:W-:Y:S04]  /*65f0*/  STG.E.64 desc[UR8][R42.64], R40 ;  /* 0x000000282a007986 */ /* 0x0001e8000c101b08 */
[----:B------:R0:W5:Y:S04]  /*6600*/  @P0 LDG.E.128 R60, desc[UR8][R46.64] ;  /* 0x000000082e3c0981 */ /* 0x000168000c1e1d00 */
[----:B------:R0:W5:Y:S04]  /*6610*/  @P0 LDG.E.128 R56, desc[UR8][R46.64+0x10] ;  /* 0x000010082e380981 */ /* 0x000168000c1e1d00 */
[----:B------:R-:W5:Y:S01]  /*6620*/  LDG.E.128 R36, desc[UR8][R36.64] ;  /* 0x0000000824247981 */ /* 0x000f62000c1e1d00 */
        /* <DEDUP_REMOVED lines=17> */
.L_x_10434:
        /* <DEDUP_REMOVED lines=13> */
.L_x_10436:
[----:B------:R-:W-:Y:S05]  /*6810*/  BSYNC.RECONVERGENT B2 ;  /* 0x0000000000027941 */ /* 0x000fea0003800200 */
.L_x_10435:
        /* <DEDUP_REMOVED lines=41> */
.L_x_10433:
[----:B------:R-:W-:Y:S05]  /*6ab0*/  BSYNC.RECONVERGENT B1 ;  /* 0x0000000000017941 */ /* 0x000fea0003800200 */
.L_x_10432:
[----:B------:R-:W-:Y:S01]  /*6ac0*/  I2FP.F32.U32 R41, R40 ;  /* 0x0000002800297245 */ /* 0x000fe20000201000 */
[----:B------:R-:W-:Y:S01]  /*6ad0*/  IMAD.U32 R44, R10, 0x10000, RZ ;  /* 0x000100000a2c7824 */ /* 0x000fe200078e00ff */
[----:B-----5:R-:W-:Y:S01]  /*6ae0*/  SHF.L.U32 R40, R36, 0x10, RZ ;  /* 0x0000001024287819 */ /* 0x020fe200000006ff */
[----:B------:R-:W-:Y:S01]  /*6af0*/  BSSY.RECONVERGENT B1, `(.L_x_10437) ;  /* 0x000004e000017945 */ /* 0x000fe20003800200 */
        /* <DEDUP_REMOVED lines=21> */
.L_x_10439:
        /* <DEDUP_REMOVED lines=13> */
.L_x_10441:
[----:B------:R-:W-:Y:S05]  /*6d20*/  BSYNC.RECONVERGENT B2 ;  /* 0x0000000000027941 */ /* 0x000fea0003800200 */
.L_x_10440:
        /* <DEDUP_REMOVED lines=42> */
.L_x_10438:
[----:B------:R-:W-:Y:S05]  /*6fd0*/  BSYNC.RECONVERGENT B1 ;  /* 0x0000000000017941 */ /* 0x000fea0003800200 */
.L_x_10437:
        /* <DEDUP_REMOVED lines=24> */
.L_x_10444:
        /* <DEDUP_REMOVED lines=13> */
.L_x_10446:
[----:B------:R-:W-:Y:S05]  /*7230*/  BSYNC.RECONVERGENT B2 ;  /* 0x0000000000027941 */ /* 0x000fea0003800200 */
.L_x_10445:
        /* <DEDUP_REMOVED lines=42> */
.L_x_10443:
[----:B------:R-:W-:Y:S05]  /*74e0*/  BSYNC.RECONVERGENT B1 ;  /* 0x0000000000017941 */ /* 0x000fea0003800200 */
.L_x_10442:
        /* <DEDUP_REMOVED lines=8> */
[----:B------:R-:W-:Y:S01]  /*7570*/  IMAD.MOV.U32 R40, RZ, RZ, 0x2 ;  /* 0x00000002ff287424 */ /* 0x000fe200078e00ff */
[----:B------:R-:W-:Y:S02]  /*7580*/  MOV R37, R98 ;  /* 0x0000006200257202 */ /* 0x000fe40000000f00 */
        /* <DEDUP_REMOVED lines=14> */
.L_x_10449:
        /* <DEDUP_REMOVED lines=13> */
.L_x_10451:
[----:B------:R-:W-:Y:S05]  /*7740*/  BSYNC.RECONVERGENT B2 ;  /* 0x0000000000027941 */ /* 0x000fea0003800200 */
.L_x_10450:
        /* <DEDUP_REMOVED lines=42> */
.L_x_10448:
[----:B------:R-:W-:Y:S05]  /*79f0*/  BSYNC.RECONVERGENT B1 ;  /* 0x0000000000017941 */ /* 0x000fea0003800200 */
.L_x_10447:
        /* <DEDUP_REMOVED lines=23> */
.L_x_10454:
        /* <DEDUP_REMOVED lines=13> */
.L_x_10456:
[----:B------:R-:W-:Y:S05]  /*7c40*/  BSYNC.RECONVERGENT B2 ;  /* 0x0000000000027941 */ /* 0x000fea0003800200 */
.L_x_10455:
        /* <DEDUP_REMOVED lines=42> */
.L_x_10453:
[----:B------:R-:W-:Y:S05]  /*7ef0*/  BSYNC.RECONVERGENT B1 ;  /* 0x0000000000017941 */ /* 0x000fea0003800200 */
.L_x_10452:
[----:B------:R-:W-:Y:S01]  /*7f00*/  I2FP.F32.U32 R37, R37 ;  /* 0x0000002500257245 */ /* 0x000fe20000201000 */
[----:B------:R-:W-:Y:S01]  /*7f10*/  IMAD.U32 R40, R12, 0x10000, RZ ;  /* 0x000100000c287824 */ /* 0x000fe200078e00ff */
[C---:B------:R-:W-:Y:S01]  /*7f20*/  SHF.L.U32 R36, R38.reuse, 0x10, RZ ;  /* 0x0000001026247819 */ /* 0x040fe200000006ff */
        /* <DEDUP_REMOVED lines=21> */
.L_x_10459:
        /* <DEDUP_REMOVED lines=13> */
.L_x_10461:
[----:B------:R-:W-:Y:S05]  /*8150*/  BSYNC.RECONVERGENT B2 ;  /* 0x0000000000027941 */ /* 0x000fea0003800200 */
.L_x_10460:
        /* <DEDUP_REMOVED lines=42> */
.L_x_10458:
[----:B------:R-:W-:Y:S05]  /*8400*/  BSYNC.RECONVERGENT B1 ;  /* 0x0000000000017941 */ /* 0x000fea0003800200 */
.L_x_10457:
        /* <DEDUP_REMOVED lines=23> */
.L_x_10464:
        /* <DEDUP_REMOVED lines=13> */
.L_x_10466:
[----:B------:R-:W-:Y:S05]  /*8650*/  BSYNC.RECONVERGENT B2 ;  /* 0x0000000000027941 */ /* 0x000fea0003800200 */
.L_x_10465:
        /* <DEDUP_REMOVED lines=42> */
.L_x_10463:
[----:B------:R-:W-:Y:S05]  /*8900*/  BSYNC.RECONVERGENT B1 ;  /* 0x0000000000017941 */ /* 0x000fea0003800200 */
.L_x_10462:
        /* <DEDUP_REMOVED lines=24> */
.L_x_10469:
        /* <DEDUP_REMOVED lines=15> */
.L_x_10471:
[----:B------:R-:W-:Y:S05]  /*8b80*/  BSYNC.RECONVERGENT B2 ;  /* 0x0000000000027941 */ /* 0x000fea0003800200 */
.L_x_10470:
        /* <DEDUP_REMOVED lines=42> */
.L_x_10468:
[----:B------:R-:W-:Y:S05]  /*8e30*/  BSYNC.RECONVERGENT B1 ;  /* 0x0000000000017941 */ /* 0x000fea0003800200 */
.L_x_10467:
[----:B------:R-:W-:Y:S02]  /*8e40*/  I2FP.F32.U32 R37, R37 ;  /* 0x0000002500257245 */ /* 0x000fe40000201000 */
[----:B------:R-:W-:Y:S01]  /*8e50*/  SHF.L.U32 R36, R43, 0x10, RZ ;  /* 0x000000102b247819 */ /* 0x000fe200000006ff */
[----:B------:R-:W-:Y:S02]  /*8e60*/  IMAD.U32 R43, R78, 0x10000, RZ ;  /* 0x000100004e2b7824 */ /* 0x000fe400078e00ff */
[----:B------:R-:W-:Y:S02]  /*8e70*/  FFMA.FTZ R37, R37, R126, 1.1641532182693481445e-10 ;  /* 0x2f00000025257423 */ /* 0x000fe4000001007e */
[----:B------:R-:W-:-:S03]  /*8e80*/  FMUL.FTZ R36, R36, R125 ;  /* 0x0000007d24247220 */ /* 0x000fc60000410000 */
[----:B------:R-:W-:Y:S01]  /*8e90*/  FSETP.GTU.FTZ.AND P6, PT, R37, R128, PT ;  /* 0x000000802500720b */ /* 0x000fe20003fdc000 */
[----:B------:R-:W-:-:S05]  /*8ea0*/  FMUL.FTZ R36, R36, R127 ;  /* 0x0000007f24247220 */ /* 0x000fca0000410000 */
[----:B------:R-:W-:Y:S02]  /*8eb0*/  FSEL R36, R36, RZ, !P6 ;  /* 0x000000ff24247208 */ /* 0x000fe40007000000 */
[----:B------:R-:W-:-:S03]  /*8ec0*/  PLOP3.LUT P6, PT, P6, PT, PT, 0x8, 0x80 ;  /* 0x000000000080781c */ /* 0x000fc600037ce170 */
[----:B------:R-:W-:Y:S01]  /*8ed0*/  FFMA.FTZ R43, R36, R43, R59 ;  /* 0x0000002b242b7223 */ /* 0x000fe2000001003b */
[----:B------:R-:W-:Y:S09]  /*8ee0*/  BRA `(.L_x_10472) ;  /* 0x0000002800287947 */ /* 0x000ff20003800000 */
.L_x_10431:
        /* <DEDUP_REMOVED lines=16> */
.L_x_10475:
        /* <DEDUP_REMOVED lines=13> */
.L_x_10477:
[----:B------:R-:W-:Y:S05]  /*90c0*/  BSYNC.RECONVERGENT B2 ;  /* 0x0000000000027941 */ /* 0x000fea0003800200 */
.L_x_10476:
        /* <DEDUP_REMOVED lines=41> */
.L_x_10474:
[----:B------:R-:W-:Y:S05]  /*9360*/  BSYNC.RECONVERGENT B1 ;  /* 0x0000000000017941 */ /* 0x000fea0003800200 */
.L_x_10473:
        /* <DEDUP_REMOVED lines=25> */
.L_x_10480:
        /* <DEDUP_REMOVED lines=13> */
.L_x_10482:
[----:B------:R-:W-:Y:S05]  /*95d0*/  BSYNC.RECONVERGENT B2 ;  /* 0x0000000000027941 */ /* 0x000fea0003800200 */
.L_x_10481:
        /* <DEDUP_REMOVED lines=42> */
.L_x_10479:
[----:B------:R-:W-:Y:S05]  /*9880*/  BSYNC.RECONVERGENT B1 ;  /* 0x0000000000017941 */ /* 0x000fea0003800200 */
.L_x_10478:
        /* <DEDUP_REMOVED lines=24> */
.L_x_10485:
        /* <DEDUP_REMOVED lines=13> */
.L_x_10487:
[----:B------:R-:W-:Y:S05]  /*9ae0*/  BSYNC.RECONVERGENT B2 ;  /* 0x0000000000027941 */ /* 0x000fea0003800200 */
.L_x_10486:
        /* <DEDUP_REMOVED lines=42> */
.L_x_10484:
[----:B------:R-:W-:Y:S05]  /*9d90*/  BSYNC.RECONVERGENT B1 ;  /* 0x0000000000017941 */ /* 0x000fea0003800200 */
.L_x_10483:
[----:B------:R-:W-:Y:S01]  /*9da0*/  I2FP.F32.U32 R41, R36 ;  /* 0x0000002400297245 */ /* 0x000fe20000201000 */
[C---:B------:R-:W-:Y:S01]  /*9db0*/  IMAD.U32 R36, R37.reuse, 0x10000, RZ ;  /* 0x0001000025247824 */ /* 0x040fe200078e00ff */
        /* <DEDUP_REMOVED lines=8> */
[----:B------:R-:W-:-:S02]  /*9e40*/  FSETP.GTU.FTZ.AND P1, PT, R41, R128, PT ;  /* 0x000000802900720b */ /* 0x000fc40003f3c000 */
        /* <DEDUP_REMOVED lines=13> */
.L_x_10490:
        /* <DEDUP_REMOVED lines=13> */
.L_x_10492:
[----:B------:R-:W-:Y:S05]  /*9ff0*/  BSYNC.RECONVERGENT B2 ;  /* 0x0000000000027941 */ /* 0x000fea0003800200 */
.L_x_10491:
        /* <DEDUP_REMOVED lines=42> */
.L_x_10489:
[----:B------:R-:W-:Y:S05]  /*a2a0*/  BSYNC.RECONVERGENT B1 ;  /* 0x0000000000017941 */ /* 0x000fea0003800200 */
.L_x_10488:
        /* <DEDUP_REMOVED lines=23> */
.L_x_10495:
        /* <DEDUP_REMOVED lines=13> */
.L_x_10497:
[----:B------:R-:W-:Y:S05]  /*a4f0*/  BSYNC.RECONVERGENT B2 ;  /* 0x0000000000027941 */ /* 0x000fea0003800200 */
.L_x_10496:
        /* <DEDUP_REMOVED lines=42> */
.L_x_10494:
[----:B------:R-:W-:Y:S05]  /*a7a0*/  BSYNC.RECONVERGENT B1 ;  /* 0x0000000000017941 */ /* 0x000fea0003800200 */
.L_x_10493:
        /* <DEDUP_REMOVED lines=24> */
.L_x_10500:
        /* <DEDUP_REMOVED lines=13> */
.L_x_10502:
[----:B------:R-:W-:Y:S05]  /*aa00*/  BSYNC.RECONVERGENT B2 ;  /* 0x0000000000027941 */ /* 0x000fea0003800200 */
.L_x_10501:
        /* <DEDUP_REMOVED lines=42> */
.L_x_10499:
[----:B------:R-:W-:Y:S05]  /*acb0*/  BSYNC.RECONVERGENT B1 ;  /* 0x0000000000017941 */ /* 0x000fea0003800200 */
.L_x_10498:
        /* <DEDUP_REMOVED lines=23> */
.L_x_10505:
        /* <DEDUP_REMOVED lines=13> */
.L_x_10507:
[----:B------:R-:W-:Y:S05]  /*af00*/  BSYNC.RECONVERGENT B2 ;  /* 0x0000000000027941 */ /* 0x000fea0003800200 */
.L_x_10506:
        /* <DEDUP_REMOVED lines=42> */
.L_x_10504:
[----:B------:R-:W-:Y:S05]  /*b1b0*/  BSYNC.RECONVERGENT B1 ;  /* 0x0000000000017941 */ /* 0x000fea0003800200 */
.L_x_10503:
        /* <DEDUP_REMOVED lines=10> */
[----:B------:R-:W-:-:S02]  /*b260*/  FSETP.GTU.FTZ.AND P5, PT, R37, R128, PT ;  /* 0x000000802500720b */ /* 0x000fc40003fbc000 */
        /* <DEDUP_REMOVED lines=13> */
.L_x_10510:
        /* <DEDUP_REMOVED lines=15> */
.L_x_10512:
[----:B------:R-:W-:Y:S05]  /*b430*/  BSYNC.RECONVERGENT B2 ;  /* 0x0000000000027941 */ /* 0x000fea0003800200 */
.L_x_10511:
        /* <DEDUP_REMOVED lines=42> */
.L_x_10509:
[----:B------:R-:W-:Y:S05]  /*b6e0*/  BSYNC.RECONVERGENT B1 ;  /* 0x0000000000017941 */ /* 0x000fea0003800200 */
.L_x_10508:
        /* <DEDUP_REMOVED lines=10> */
.L_x_10472:
[----:B------:R-:W0:Y:S01]  /*b790*/  @P0 LDC.64 R36, c[0x0][0x3a0] ;  /* 0x0000e800ff240b82 */ /* 0x000e220000000a00 */
[----:B------:R-:W-:Y:S01]  /*b7a0*/  SEL R67, RZ, 0x10000, !P5 ;  /* 0x00010000ff437807 */ /* 0x000fe20006800000 */
[----:B------:R-:W-:Y:S01]  /*b7b0*/  VIADD R131, R123, 0x40 ;  /* 0x000000407b837836 */ /* 0x000fe20000000000 */
[----:B------:R-:W-:Y:S02]  /*b7c0*/  ISETP.NE.AND P5, PT, R101, RZ, PT ;  /* 0x000000ff6500720c */ /* 0x000fe40003fa5270 */
[----:B------:R-:W-:Y:S01]  /*b7d0*/  SEL R104, RZ, 0x1000000, !P6 ;  /* 0x01000000ff687807 */ /* 0x000fe20007000000 */
[----:B------:R-:W-:Y:S01]  /*b7e0*/  IMAD.WIDE.U32 R64, R131, 0x10, R64 ;  /* 0x0000001083407825 */ /* 0x000fe200078e0040 */
[----:B------:R-:W-:Y:S02]  /*b7f0*/  ISETP.NE.AND P6, PT, R100, RZ, PT ;  /* 0x000000ff6400720c */ /* 0x000fe40003fc5270 */
[----:B------:R-:W-:Y:S02]  /*b800*/  SEL R66, RZ, 0x1000000, !P2 ;  /* 0x01000000ff427807 */ /* 0x000fe40005000000 */
[----:B------:R-:W-:-:S02]  /*b810*/  SEL R39, RZ, 0x10000, !P1 ;  /* 0x00010000ff277807 */ /* 0x000fc40004800000 */
[----:B------:R-:W-:Y:S02]  /*b820*/  SEL R38, RZ, 0x100, !P5 ;  /* 0x00000100ff267807 */ /* 0x000fe40006800000 */
[----:B------:R-:W-:Y:S02]  /*b830*/  SEL R100, RZ, 0x100, !P4 ;  /* 0x00000100ff647807 */ /* 0x000fe40006000000 */
[----:B------:R-:W-:Y:S02]  /*b840*/  LOP3.LUT R38, R38, R66, R39, 0xfe, !PT ;  /* 0x0000004226267212 */ /* 0x000fe400078efe27 */
[----:B------:R-:W-:Y:S01]  /*b850*/  LOP3.LUT R100, R100, R104, R67, 0xfe, !PT ;  /* 0x0000006864647212 */ /* 0x000fe200078efe43 */
[----:B------:R-:W-:Y:S01]  /*b860*/  IMAD.WIDE.U32 R104, R129, 0x20, R94 ;  /* 0x0000002081687825 */ /* 0x000fe200078e005e */
[----:B------:R-:W-:Y:S02]  /*b870*/  SEL R39, RZ, 0x1, !P3 ;  /* 0x00000001ff277807 */ /* 0x000fe40005800000 */
[----:B------:R-:W-:Y:S01]  /*b880*/  SEL R67, RZ, 0x1, !P6 ;  /* 0x00000001ff437807 */ /* 0x000fe20007000000 */
[----:B0-----:R-:W-:Y:S01]  /*b890*/  @P0 IMAD.WIDE.U32 R36, R131, 0x20, R36 ;  /* 0x0000002083240825 */ /* 0x001fe200078e0024 */
[----:B------:R-:W-:Y:S01]  /*b8a0*/  LOP3.LUT R39, R100, R39, RZ, 0xfc, !PT ;  /* 0x0000002764277212 */ /* 0x000fe200078efcff */
[----:B------:R0:W-:Y:S01]  /*b8b0*/  STG.E.128 desc[UR8][R104.64], R44 ;  /* 0x0000002c68007986 */ /* 0x0001e2000c101d08 */
[----:B------:R-:W-:Y:S01]  /*b8c0*/  LOP3.LUT R38, R38, R67, RZ, 0xfc, !PT ;  /* 0x0000004326267212 */ /* 0x000fe200078efcff */
[----:B------:R-:W-:-:S02]  /*b8d0*/  IMAD.WIDE.U32 R100, R129, 0x8, R96 ;  /* 0x0000000881647825 */ /* 0x000fc400078e0060 */
[----:B------:R0:W-:Y:S04]  /*b8e0*/  STG.E.128 desc[UR8][R104.64+0x10], R40 ;  /* 0x0000102868007986 */ /* 0x0001e8000c101d08 */
        /* <DEDUP_REMOVED lines=21> */
.L_x_10516:
        /* <DEDUP_REMOVED lines=13> */
.L_x_10518:
[----:B------:R-:W-:Y:S05]  /*bb10*/  BSYNC.RECONVERGENT B2 ;  /* 0x0000000000027941 */ /* 0x000fea0003800200 */
.L_x_10517:
        /* <DEDUP_REMOVED lines=42> */
.L_x_10515:
[----:B------:R-:W-:Y:S05]  /*bdc0*/  BSYNC.RECONVERGENT B1 ;  /* 0x0000000000017941 */ /* 0x000fea0003800200 */
.L_x_10514:
        /* <DEDUP_REMOVED lines=10> */
[----:B------:R-:W-:Y:S02]  /*be70*/  FSEL R37, R36, RZ, !P0 ;  /* 0x000000ff24257208 */ /* 0x000fe40004000000 */
[----:B------:R-:W-:-:S03]  /*be80*/  PLOP3.LUT P0, PT, P0, PT, PT, 0x8, 0x80 ;  /* 0x000000000080781c */ /* 0x000fc6000070e170 */
[----:B------:R-:W-:Y:S01]  /*be90*/  FFMA.FTZ R36, R37, R38, R60 ;  /* 0x0000002625247223 */ /* 0x000fe2000001003c */
[----:B------:R-:W-:Y:S01]  /*bea0*/  P2R R130, PR, RZ, 0x1 ;  /* 0x00000001ff827803 */ /* 0x000fe20000000000 */
[----:B------:R-:W-:Y:S01]  /*beb0*/  IMAD.MOV.U32 R38, RZ, RZ, 0x2 ;  /* 0x00000002ff267424 */ /* 0x000fe200078e00ff */
        /* <DEDUP_REMOVED lines=10> */
.L_x_10521:
        /* <DEDUP_REMOVED lines=13> */
.L_x_10523:
[----:B------:R-:W-:Y:S05]  /*c030*/  BSYNC.RECONVERGENT B2 ;  /* 0x0000000000027941 */ /* 0x000fea0003800200 */
.L_x_10522:
        /* <DEDUP_REMOVED lines=42> */
.L_x_10520:
[----:B------:R-:W-:Y:S05]  /*c2e0*/  BSYNC.RECONVERGENT B1 ;  /* 0x0000000000017941 */ /* 0x000fea0003800200 */
.L_x_10519:
[----:B------:R-:W-:Y:S01]  /*c2f0*/  I2FP.F32.U32 R37, R37 ;  /* 0x0000002500257245 */ /* 0x000fe20000201000 */
[----:B------:R-:W-:Y:S01]  /*c300*/  IMAD.U32 R64, R64, 0x10000, RZ ;  /* 0x0001000040407824 */ /* 0x000fe200078e00ff */
[----:B------:R-:W-:Y:S01]  /*c310*/  ISETP.NE.AND P1, PT, R38, 0x1, PT ;  /* 0x000000012600780c */ /* 0x000fe20003f25270 */
[----:B------:R-:W-:Y:S01]  /*c320*/  BSSY.RECONVERGENT B1, `(.L_x_10524) ;  /* 0x000004c000017945 */ /* 0x000fe20003800200 */
[----:B------:R-:W-:Y:S02]  /*c330*/  IMAD.MOV.U32 R100, RZ, RZ, 0x2 ;  /* 0x00000002ff647424 */ /* 0x000fe400078e00ff */
[----:B------:R-:W-:Y:S01]  /*c340*/  FFMA.FTZ R37, R37, R126, 1.1641532182693481445e-10 ;  /* 0x2f00000025257423 */ /* 0x000fe2000001007e */
[----:B------:R-:W-:Y:S01]  /*c350*/  FMUL.FTZ R64, R64, R125 ;  /* 0x0000007d40407220 */ /* 0x000fe20000410000 */
[----:B------:R-:W-:-:S03]  /*c360*/  MOV R39, R98 ;  /* 0x0000006200277202 */ /* 0x000fc60000000f00 */
        /* <DEDUP_REMOVED lines=15> */
.L_x_10526:
        /* <DEDUP_REMOVED lines=13> */
.L_x_10528:
[----:B------:R-:W-:Y:S05]  /*c530*/  BSYNC.RECONVERGENT B2 ;  /* 0x0000000000027941 */ /* 0x000fea0003800200 */
.L_x_10527:
        /* <DEDUP_REMOVED lines=42> */
.L_x_10525:
[----:B------:R-:W-:Y:S05]  /*c7e0*/  BSYNC.RECONVERGENT B1 ;  /* 0x0000000000017941 */ /* 0x000fea0003800200 */
.L_x_10524:
        /* <DEDUP_REMOVED lines=24> */
.L_x_10531:
        /* <DEDUP_REMOVED lines=13> */
.L_x_10533:
[----:B------:R-:W-:Y:S05]  /*ca40*/  BSYNC.RECONVERGENT B2 ;  /* 0x0000000000027941 */ /* 0x000fea0003800200 */
.L_x_10532:
        /* <DEDUP_REMOVED lines=42> */
.L_x_10530:
[----:B------:R-:W-:Y:S05]  /*ccf0*/  BSYNC.RECONVERGENT B1 ;  /* 0x0000000000017941 */ /* 0x000fea0003800200 */
.L_x_10529:
        /* <DEDUP_REMOVED lines=23> */
.L_x_10536:
        /* <DEDUP_REMOVED lines=13> */
.L_x_10538:
[----:B------:R-:W-:Y:S05]  /*cf40*/  BSYNC.RECONVERGENT B2 ;  /* 0x0000000000027941 */ /* 0x000fea0003800200 */
.L_x_10537:
        /* <DEDUP_REMOVED lines=42> */
.L_x_10535:
[----:B------:R-:W-:Y:S05]  /*d1f0*/  BSYNC.RECONVERGENT B1 ;  /* 0x0000000000017941 */ /* 0x000fea0003800200 */
.L_x_10534:
        /* <DEDUP_REMOVED lines=24> */
.L_x_10541:
        /* <DEDUP_REMOVED lines=13> */
.L_x_10543:
[----:B------:R-:W-:Y:S05]  /*d450*/  BSYNC.RECONVERGENT B2 ;  /* 0x0000000000027941 */ /* 0x000fea0003800200 */
.L_x_10542:
        /* <DEDUP_REMOVED lines=42> */
.L_x_10540:
[----:B------:R-:W-:Y:S05]  /*d700*/  BSYNC.RECONVERGENT B1 ;  /* 0x0000000000017941 */ /* 0x000fea0003800200 */
.L_x_10539:
        /* <DEDUP_REMOVED lines=23> */
.L_x_10546:
        /* <DEDUP_REMOVED lines=13> */
.L_x_10548:
[----:B------:R-:W-:Y:S05]  /*d950*/  BSYNC.RECONVERGENT B2 ;  /* 0x0000000000027941 */ /* 0x000fea0003800200 */
.L_x_10547:
        /* <DEDUP_REMOVED lines=42> */
.L_x_10545:
[----:B------:R-:W-:Y:S05]  /*dc00*/  BSYNC.RECONVERGENT B1 ;  /* 0x0000000000017941 */ /* 0x000fea0003800200 */
.L_x_10544:
        /* <DEDUP_REMOVED lines=24> */
.L_x_10551:
        /* <DEDUP_REMOVED lines=15> */
.L_x_10553:
[----:B------:R-:W-:Y:S05]  /*de80*/  BSYNC.RECONVERGENT B2 ;  /* 0x0000000000027941 */ /* 0x000fea0003800200 */
.L_x_10552:
        /* <DEDUP_REMOVED lines=42> */
.L_x_10550:
[----:B------:R-:W-:Y:S05]  /*e130*/  BSYNC.RECONVERGENT B1 ;  /* 0x0000000000017941 */ /* 0x000fea0003800200 */
.L_x_10549:
        /* <DEDUP_REMOVED lines=11> */
.L_x_10513:
        /* <DEDUP_REMOVED lines=16> */
.L_x_10557:
        /* <DEDUP_REMOVED lines=13> */
.L_x_10559:
[----:B------:R-:W-:Y:S05]  /*e3c0*/  BSYNC.RECONVERGENT B2 ;  /* 0x0000000000027941 */ /* 0x000fea0003800200 */
.L_x_10558:
        /* <DEDUP_REMOVED lines=42> */
.L_x_10556:
[----:B------:R-:W-:Y:S05]  /*e670*/  BSYNC.RECONVERGENT B1 ;  /* 0x0000000000017941 */ /* 0x000fea0003800200 */
.L_x_10555:
[----:B------:R-:W-:Y:S01]  /*e680*/  I2FP.F32.U32 R37, R36 ;  /* 0x0000002400257245 */ /* 0x000fe20000201000 */
[----:B------:R-:W-:Y:S01]  /*e690*/  BSSY.RECONVERGENT B1, `(.L_x_10560) ;  /* 0x0000050000017945 */ /* 0x000fe20003800200 */
[----:B-----5:R-:W-:Y:S01]  /*e6a0*/  SHF.L.U32 R36, R64, 0x10, RZ ;  /* 0x0000001040247819 */ /* 0x020fe200000006ff */
        /* <DEDUP_REMOVED lines=22> */
.L_x_10562:
        /* <DEDUP_REMOVED lines=13> */
.L_x_10564:
[----:B------:R-:W-:Y:S05]  /*e8e0*/  BSYNC.RECONVERGENT B2 ;  /* 0x0000000000027941 */ /* 0x000fea0003800200 */
.L_x_10563:
        /* <DEDUP_REMOVED lines=42> */
.L_x_10561:
[----:B------:R-:W-:Y:S05]  /*eb90*/  BSYNC.RECONVERGENT B1 ;  /* 0x0000000000017941 */ /* 0x000fea0003800200 */
.L_x_10560:
[----:B------:R-:W-:Y:S01]  /*eba0*/  I2FP.F32.U32 R37, R37 ;  /* 0x0000002500257245 */ /* 0x000fe20000201000 */
[----:B------:R-:W-:Y:S01]  /*ebb0*/  BSSY.RECONVERGENT B1, `(.L_x_10565) ;  /* 0x000004e000017945 */ /* 0x000fe20003800200 */
[----:B------:R-:W-:Y:S01]  /*ebc0*/  SHF.L.U32 R64, R64, 0x10, RZ ;  /* 0x0000001040407819 */ /* 0x000fe200000006ff */
[----:B------:R-:W-:Y:S01]  /*ebd0*/  IMAD.MOV.U32 R39, RZ, RZ, R98 ;  /* 0x000000ffff277224 */ /* 0x000fe200078e0062 */
        /* <DEDUP_REMOVED lines=19> */
.L_x_10567:
        /* <DEDUP_REMOVED lines=13> */
.L_x_10569:
[----:B------:R-:W-:Y:S05]  /*ede0*/  BSYNC.RECONVERGENT B2 ;  /* 0x0000000000027941 */ /* 0x000fea0003800200 */
.L_x_10568:
        /* <DEDUP_REMOVED lines=42> */
.L_x_10566:
[----:B------:R-:W-:Y:S05]  /*f090*/  BSYNC.RECONVERGENT B1 ;  /* 0x0000000000017941 */ /* 0x000fea0003800200 */
.L_x_10565:
        /* <DEDUP_REMOVED lines=24> */
.L_x_10572:
        /* <DEDUP_REMOVED lines=13> */
.L_x_10574:
[----:B------:R-:W-:Y:S05]  /*f2f0*/  BSYNC.RECONVERGENT B2 ;  /* 0x0000000000027941 */ /* 0x000fea0003800200 */
.L_x_10573:
        /* <DEDUP_REMOVED lines=42> */
.L_x_10571:
[----:B------:R-:W-:Y:S05]  /*f5a0*/  BSYNC.RECONVERGENT B1 ;  /* 0x0000000000017941 */ /* 0x000fea0003800200 */
.L_x_10570:
        /* <DEDUP_REMOVED lines=23> */
.L_x_10577:
        /* <DEDUP_REMOVED lines=13> */
.L_x_10579:
[----:B------:R-:W-:Y:S05]  /*f7f0*/  BSYNC.RECONVERGENT B2 ;  /* 0x0000000000027941 */ /* 0x000fea0003800200 */
.L_x_10578:
        /* <DEDUP_REMOVED lines=42> */
.L_x_10576:
[----:B------:R-:W-:Y:S05]  /*faa0*/  BSYNC.RECONVERGENT B1 ;  /* 0x0000000000017941 */ /* 0x000fea0003800200 */
.L_x_10575:
        /* <DEDUP_REMOVED lines=24> */
.L_x_10582:
        /* <DEDUP_REMOVED lines=13> */
.L_x_10584:
[----:B------:R-:W-:Y:S05]  /*fd00*/  BSYNC.RECONVERGENT B2 ;  /* 0x0000000000027941 */ /* 0x000fea0003800200 */
.L_x_10583:
        /* <DEDUP_REMOVED lines=42> */
.L_x_10581:
[----:B------:R-:W-:Y:S05]  /*ffb0*/  BSYNC.RECONVERGENT B1 ;  /* 0x0000000000017941 */ /* 0x000fea0003800200 */
.L_x_10580:
        /* <DEDUP_REMOVED lines=23> */
.L_x_10587:
        /* <DEDUP_REMOVED lines=13> */
.L_x_10589:
[----:B------:R-:W-:Y:S05]  /*10200*/  BSYNC.RECONVERGENT B2 ;  /* 0x0000000000027941 */ /* 0x000fea0003800200 */
.L_x_10588:
        /* <DEDUP_REMOVED lines=42> */
.L_x_10586:
[----:B------:R-:W-:Y:S05]  /*104b0*/  BSYNC.RECONVERGENT B1 ;  /* 0x0000000000017941 */ /* 0x000fea0003800200 */
.L_x_10585:
        /* <DEDUP_REMOVED lines=8> */
[----:B------:R-:W-:Y:S02]  /*10540*/  IMAD.MOV.U32 R100, RZ, RZ, R98 ;  /* 0x000000ffff647224 */ /* 0x000fe400078e0062 */
        /* <DEDUP_REMOVED lines=15> */
.L_x_10592:
        /* <DEDUP_REMOVED lines=15> */
.L_x_10594:
[----:B------:R-:W-:Y:S05]  /*10730*/  BSYNC.RECONVERGENT B2 ;  /* 0x0000000000027941 */ /* 0x000fea0003800200 */
.L_x_10593:
        /* <DEDUP_REMOVED lines=43> */
.L_x_10591:
[----:B------:R-:W-:Y:S05]  /*109f0*/  BSYNC.RECONVERGENT B1 ;  /* 0x0000000000017941 */ /* 0x000fea0003800200 */
.L_x_10590:
        /* <DEDUP_REMOVED lines=10> */
.L_x_10554:
[----:B------:R-:W-:Y:S01]  /*10aa0*/  FADD.FTZ R100, RZ, R52 ;  /* 0x00000034ff647221 */ /* 0x000fe20000010000 */
[----:B------:R-:W-:Y:S01]  /*10ab0*/  SEL R126, RZ, 0x1000000, !P6 ;  /* 0x01000000ff7e7807 */ /* 0x000fe20007000000 */
[----:B------:R-:W-:Y:S01]  /*10ac0*/  IMAD.WIDE.U32 R96, R131, 0x8, R96 ;  /* 0x0000000883607825 */ /* 0x000fe200078e0060 */
[----:B------:R-:W-:-:S03]  /*10ad0*/  SEL R127, RZ, 0x10000, !P5 ;  /* 0x00010000ff7f7807 */ /* 0x000fc60006800000 */
[----:B------:R-:W-:Y:S01]  /*10ae0*/  FADD.FTZ R101, R100, R53 ;  /* 0x0000003564657221 */ /* 0x000fe20000010000 */
[----:B------:R-:W-:Y:S01]  /*10af0*/  SEL R128, RZ, 0x100, !P4 ;  /* 0x00000100ff807807 */ /* 0x000fe20006000000 */
[----:B------:R-:W-:Y:S01]  /*10b00*/  UMOV UR4, 0xffffffff ;  /* 0xffffffff00047882 */ /* 0x000fe20000000000 */
[----:B------:R-:W-:Y:S01]  /*10b10*/  SEL R105, RZ, 0x1000000, !P2 ;  /* 0x01000000ff697807 */ /* 0x000fe20005000000 */
[----:B------:R-:W-:Y:S01]  /*10b20*/  FADD.FTZ R100, R101, R54 ;  /* 0x0000003665647221 */ /* 0x000fe20000010000 */
[----:B------:R-:W-:Y:S02]  /*10b30*/  SEL R104, RZ, 0x10000, !P1 ;  /* 0x00010000ff687807 */ /* 0x000fe40004800000 */
[----:B------:R-:W-:Y:S01]  /*10b40*/  SEL R125, RZ, 0x100, !P0 ;  /* 0x00000100ff7d7807 */ /* 0x000fe20004000000 */
[----:B------:R-:W-:Y:S01]  /*10b50*/  FADD.FTZ R101, R100, R55 ;  /* 0x0000003764657221 */ /* 0x000fe20000010000 */
[----:B------:R-:W-:Y:S02]  /*10b60*/  ISETP.NE.AND P6, PT, R130, RZ, PT ;  /* 0x000000ff8200720c */ /* 0x000fe40003fc5270 */
[----:B------:R-:W-:Y:S01]  /*10b70*/  LOP3.LUT R128, R128, R126, R127, 0xfe, !PT ;  /* 0x0000007e80807212 */ /* 0x000fe200078efe7f */
[----:B------:R-:W-:Y:S01]  /*10b80*/  FADD.FTZ R100, R101, R48 ;  /* 0x0000003065647221 */ /* 0x000fe20000010000 */
[----:B------:R-:W-:-:S02]  /*10b90*/  LOP3.LUT R125, R125, R105, R104, 0xfe, !PT ;  /* 0x000000697d7d7212 */ /* 0x000fc400078efe68 */
        /* <DEDUP_REMOVED lines=15> */
[----:B------:R-:W-:Y:S01]  /*10c90*/  IMAD.WIDE.U32 R100, R131, 0x20, R94 ;  /* 0x0000002083647825 */ /* 0x000fe200078e005e */
[----:B------:R-:W-:Y:S02]  /*10ca0*/  LOP3.LUT R95, R128, R105, RZ, 0xfc, !PT ;  /* 0x00000069805f7212 */ /* 0x000fe400078efcff */
[----:B------:R-:W-:Y:S01]  /*10cb0*/  LOP3.LUT R94, R125, R126, RZ, 0xfc, !PT ;  /* 0x0000007e7d5e7212 */ /* 0x000fe200078efcff */
[----:B------:R-:W-:Y:S01]  /*10cc0*/  FADD.FTZ R105, R104, R37 ;  /* 0x0000002568697221 */ /* 0x000fe20000010000 */
[----:B------:R0:W-:Y:S03]  /*10cd0*/  STG.E.128 desc[UR8][R100.64], R36 ;  /* 0x0000002464007986 */ /* 0x0001e6000c101d08 */
[----:B------:R-:W-:Y:S01]  /*10ce0*/  FADD.FTZ R104, R105, R38 ;  /* 0x0000002669687221 */ /* 0x000fe20000010000 */
[----:B------:R0:W-:Y:S03]  /*10cf0*/  STG.E.128 desc[UR8][R100.64+0x10], R64 ;  /* 0x0000104064007986 */ /* 0x0001e6000c101d08 */
[----:B------:R-:W-:Y:S01]  /*10d00*/  FADD.FTZ R105, R104, R39 ;  /* 0x0000002768697221 */ /* 0x000fe20000010000 */
[----:B------:R0:W-:Y:S03]  /*10d10*/  STG.E.64 desc[UR8][R96.64], R94 ;  /* 0x0000005e60007986 */ /* 0x0001e6000c101b08 */
        /* <DEDUP_REMOVED lines=18> */
[C---:B------:R-:W-:Y:S01]  /*10e40*/  FADD.FTZ R125, -R97.reuse, R53 ;  /* 0x00000035617d7221 */ /* 0x040fe20000010100 */
[C---:B------:R-:W-:Y:S01]  /*10e50*/  FADD.FTZ R127, -R97.reuse, R54 ;  /* 0x00000036617f7221 */ /* 0x040fe20000010100 */
[C---:B------:R-:W-:Y:S01]  /*10e60*/  FADD.FTZ R101, -R97.reuse, R55 ;  /* 0x0000003761657221 */ /* 0x040fe20000010100 */
[----:B------:R-:W-:Y:S01]  /*10e70*/  FFMA.FTZ R94, R94, R94, RZ ;  /* 0x0000005e5e5e7223 */ /* 0x000fe200000100ff */
[----:B------:R-:W-:-:S03]  /*10e80*/  FADD.FTZ R105, -R97, R48 ;  /* 0x0000003061697221 */ /* 0x000fc60000010100 */
[----:B------:R-:W-:-:S04]  /*10e90*/  FFMA.FTZ R94, R125, R125, R94 ;  /* 0x0000007d7d5e7223 */ /* 0x000fc8000001005e */
        /* <DEDUP_REMOVED lines=50> */
.L_x_10608:
        /* <DEDUP_REMOVED lines=25> */
[----:B------:R-:W0:Y:S01]  /*11350*/  @!P0 LDC.64 R64, c[0x0][0x3c0] ;  /* 0x0000f000ff408b82 */ /* 0x000e220000000a00 */
        /* <DEDUP_REMOVED lines=8> */
[----:B------:R-:W-:Y:S01]  /*113e0*/  FFMA.FTZ R38, R144, R70, R19 ;  /* 0x0000004690267223 */ /* 0x000fe20000010013 */
[----:B------:R-:W-:Y:S01]  /*113f0*/  FFMA.FTZ R43, R146, R118, R117 ;  /* 0x00000076922b7223 */ /* 0x000fe20000010075 */
[C---:B------:R-:W-:Y:S01]  /*11400*/  FMUL.FTZ R49, R101.reuse, R152 ;  /* 0x0000009865317220 */ /* 0x040fe20000410000 */
[C---:B------:R-:W-:Y:S01]  /*11410*/  FMUL.FTZ R154, R101.reuse, R154 ;  /* 0x0000009a659a7220 */ /* 0x040fe20000410000 */
[----:B------:R-:W-:Y:S01]  /*11420*/  FMUL.FTZ R37, R101, R54 ;  /* 0x0000003665257220 */ /* 0x000fe20000410000 */
[----:B------:R-:W-:Y:S01]  /*11430*/  FFMA.FTZ R47, R134, R110, R109 ;  /* 0x0000006e862f7223 */ /* 0x000fe2000001006d */
[----:B------:R-:W-:Y:S01]  /*11440*/  F2FP.BF16.F32.PACK_AB R38, R43, R38 ;  /* 0x000000262b26723e */ /* 0x000fe200000010ff */
[----:B------:R-:W2:Y:S01]  /*11450*/  @!P0 LDC.64 R54, c[0x0][0x3c8] ;  /* 0x0000f200ff368b82 */ /* 0x000ea20000000a00 */
[C---:B------:R-:W-:Y:S01]  /*11460*/  FMUL.FTZ R43, R101.reuse, R42 ;  /* 0x0000002a652b7220 */ /* 0x040fe20000410000 */
[----:B------:R-:W-:Y:S01]  /*11470*/  FFMA.FTZ R42, R66, R34, R23 ;  /* 0x00000022422a7223 */ /* 0x000fe20000010017 */
[----:B------:R-:W-:Y:S01]  /*11480*/  FMUL.FTZ R48, R101, R48 ;  /* 0x0000003065307220 */ /* 0x000fe20000410000 */
[----:B------:R-:W-:Y:S01]  /*11490*/  FFMA.FTZ R49, R49, R31, R26 ;  /* 0x0000001f31317223 */ /* 0x000fe2000001001a */
[----:B------:R-:W-:Y:S01]  /*114a0*/  FFMA.FTZ R154, R154, R88, R87 ;  /* 0x000000589a9a7223 */ /* 0x000fe20000010057 */
[----:B------:R-:W-:Y:S01]  /*114b0*/  FMUL.FTZ R138, R101, R138 ;  /* 0x0000008a658a7220 */ /* 0x000fe20000410000 */
[----:B------:R-:W-:Y:S01]  /*114c0*/  F2FP.BF16.F32.PACK_AB R42, R47, R42 ;  /* 0x0000002a2f2a723e */ /* 0x000fe200000010ff */
[C---:B------:R-:W-:Y:S01]  /*114d0*/  FMUL.FTZ R140, R101.reuse, R140 ;  /* 0x0000008c658c7220 */ /* 0x040fe20000410000 */
[----:B------:R-:W-:Y:S01]  /*114e0*/  FFMA.FTZ R45, R48, R114, R113 ;  /* 0x00000072302d7223 */ /* 0x000fe20000010071 */
[----:B------:R-:W-:Y:S01]  /*114f0*/  F2FP.BF16.F32.PACK_AB R47, R154, R49 ;  /* 0x000000319a2f723e */ /* 0x000fe200000010ff */
[----:B------:R-:W-:Y:S01]  /*11500*/  FMUL.FTZ R44, R101, R44 ;  /* 0x0000002c652c7220 */ /* 0x000fe20000410000 */
[----:B------:R-:W3:Y:S01]  /*11510*/  LDC.64 R48, c[0x0][0x380] ;  /* 0x0000e000ff307b82 */ /* 0x000ee20000000a00 */
[C---:B------:R-:W-:Y:S01]  /*11520*/  FADD.FTZ R104, -R105.reuse, R46 ;  /* 0x0000002e69687221 */ /* 0x040fe20000010100 */
[C---:B------:R-:W-:Y:S01]  /*11530*/  FADD.FTZ R46, -R105.reuse, R36 ;  /* 0x00000024692e7221 */ /* 0x040fe20000010100 */
[----:B------:R-:W-:Y:S01]  /*11540*/  FFMA.FTZ R36, R138, R72, R21 ;  /* 0x000000488a247223 */ /* 0x000fe20000010015 */
[----:B------:R-:W-:Y:S01]  /*11550*/  FFMA.FTZ R41, R140, R122, R121 ;  /* 0x0000007a8c297223 */ /* 0x000fe20000010079 */
[C---:B------:R-:W-:Y:S01]  /*11560*/  FADD.FTZ R148, -R105.reuse, R50 ;  /* 0x0000003269947221 */ /* 0x040fe20000010100 */
[C---:B------:R-:W-:Y:S01]  /*11570*/  FADD.FTZ R150, -R105.reuse, R51 ;  /* 0x0000003369967221 */ /* 0x040fe20000010100 */
[----:B------:R-:W-:Y:S01]  /*11580*/  FFMA.FTZ R40, R44, R68, R25 ;  /* 0x000000442c287223 */ /* 0x000fe20000010019 */
[----:B------:R-:W-:Y:S01]  /*11590*/  FADD.FTZ R126, -R105, R39 ;  /* 0x00000027697e7221 */ /* 0x000fe20000010100 */
        /* <DEDUP_REMOVED lines=31> */
[----:B--2---:R-:W-:Y:S01]  /*11790*/  @!P0 IMAD.WIDE R54, R2, 0x4, R54 ;  /* 0x0000000402368825 */ /* 0x004fe200078e0236 */
[----:B------:R-:W-:Y:S01]  /*117a0*/  F2FP.BF16.F32.PACK_AB R43, R136, R43 ;  /* 0x0000002b882b723e */ /* 0x000fe200000010ff */
[----:B------:R0:W-:Y:S01]  /*117b0*/  @!P0 STG.E desc[UR8][R64.64], R97 ;  /* 0x0000006140008986 */ /* 0x0001e2000c101908 */
[----:B------:R-:W-:Y:S01]  /*117c0*/  F2FP.BF16.F32.PACK_AB R41, R130, R41 ;  /* 0x000000298229723e */ /* 0x000fe200000010ff */
[--C-:B-1----:R-:W-:Y:S01]  /*117d0*/  IMAD.WIDE.U32 R50, R123, 0x10, R94.reuse ;  /* 0x000000107b327825 */ /* 0x102fe200078e005e */
[----:B------:R-:W-:Y:S01]  /*117e0*/  F2FP.BF16.F32.PACK_AB R46, R105, R46 ;  /* 0x0000002e692e723e */ /* 0x000fe200000010ff */
[----:B------:R0:W-:Y:S01]  /*117f0*/  @!P0 STG.E desc[UR8][R54.64], R101 ;  /* 0x0000006536008986 */ /* 0x0001e2000c101908 */
[----:B------:R-:W-:Y:S01]  /*11800*/  F2FP.BF16.F32.PACK_AB R45, R126, R45 ;  /* 0x0000002d7e2d723e */ /* 0x000fe200000010ff */
[--C-:B------:R-:W-:Y:S01]  /*11810*/  IMAD.WIDE.U32 R52, R129, 0x10, R94.reuse ;  /* 0x0000001081347825 */ /* 0x100fe200078e005e */
[----:B------:R-:W-:Y:S01]  /*11820*/  F2FP.BF16.F32.PACK_AB R44, R67, R44 ;  /* 0x0000002c432c723e */ /* 0x000fe200000010ff */
[----:B------:R0:W-:Y:S02]  /*11830*/  STG.E.128 desc[UR8][R50.64], R36 ;  /* 0x0000002432007986 */ /* 0x0001e4000c101d08 */
[----:B------:R-:W-:-:S02]  /*11840*/  IMAD.WIDE.U32 R94, R131, 0x10, R94 ;  /* 0x00000010835e7825 */ /* 0x000fc400078e005e */
[----:B------:R0:W-:Y:S02]  /*11850*/  STG.E.128 desc[UR8][R52.64], R40 ;  /* 0x0000002834007986 */ /* 0x0001e4000c101d08 */
[----:B---3--:R-:W-:Y:S02]  /*11860*/  IMAD R2, R48, 0x4, R2 ;  /* 0x0000000430027824 */ /* 0x008fe400078e0202 */
[----:B------:R0:W-:Y:S03]  /*11870*/  STG.E.128 desc[UR8][R94.64], R44 ;  /* 0x0000002c5e007986 */ /* 0x0001e6000c101d08 */
[----:B------:R-:W-:-:S13]  /*11880*/  ISETP.GE.AND P0, PT, R2, R49, PT ;  /* 0x000000310200720c */ /* 0x000fda0003f06270 */
[----:B------:R-:W-:Y:S05]  /*11890*/  @!P0 BRA `(.L_x_10596) ;  /* 0xfffffef800208947 */ /* 0x000fea000383ffff */
[----:B------:R-:W-:Y:S05]  /*118a0*/  BSYNC B0 ;  /* 0x0000000000007941 */ /* 0x000fea0003800000 */
.L_x_10349:
[----:B------:R-:W-:Y:S05]  /*118b0*/  EXIT ;  /* 0x000000000000794d */ /* 0x000fea0003800000 */
.L_x_10595:
        /* <DEDUP_REMOVED lines=8> */
.L_x_10598:
[----:B------:R-:W-:Y:S05]  /*11940*/  BSYNC B1 ;  /* 0x0000000000017941 */ /* 0x000fea0003800000 */
.L_x_10597:
        /* <DEDUP_REMOVED lines=9> */
.L_x_10599:
[----:B------:R-:W-:Y:S02]  /*119e0*/  IMAD.MOV.U32 R128, RZ, RZ, 0x4 ;  /* 0x00000004ff807424 */ /* 0x000fe400078e00ff */
[----:B------:R-:W-:-:S04]  /*119f0*/  IMAD.MOV.U32 R95, RZ, RZ, R125 ;  /* 0x000000ffff5f7224 */ /* 0x000fc800078e007d */
[----:B------:R-:W-:-:S05]  /*11a00*/  FADD.FTZ R100, R96, R95 ;  /* 0x0000005f60647221 */ /* 0x000fca0000010000 */
[----:B------:R-:W-:-:S07]  /*11a10*/  MOV R127, R100 ;  /* 0x00000064007f7202 */ /* 0x000fce0000000f00 */
[----:B------:R-:W-:Y:S05]  /*11a20*/  WARPSYNC.COLLECTIVE R126, `(.L_x_10600) ;  /* 0x000000007e087348 */ /* 0x000fea0003c00000 */
[----:B------:R0:W1:Y:S02]  /*11a30*/  SHFL.BFLY P1, R125, R127, R128, R133 ;  /* 0x0c0000807f7d7389 */ /* 0x0000640000020085 */
[----:B01----:R-:W-:Y:S05]  /*11a40*/  ENDCOLLECTIVE ;  /* 0x000000000000791b */ /* 0x003fea0003800000 */
.L_x_10600:
[----:B------:R-:W-:Y:S01]  /*11a50*/  HFMA2 R128, -RZ, RZ, 0, 4.76837158203125e-07 ;  /* 0x00000008ff807431 */ /* 0x000fe200000001ff */
[----:B------:R-:W-:-:S05]  /*11a60*/  MOV R95, R125 ;  /* 0x0000007d005f7202 */ /* 0x000fca0000000f00 */
[----:B------:R-:W-:Y:S02]  /*11a70*/  FADD.FTZ R101, R100, R95 ;  /* 0x0000005f64657221 */ /* 0x000fe40000010000 */
[----:B------:R-:W0:Y:S02]  /*11a80*/  LDC R95, c[0x0][0x400] ;  /* 0x00010000ff5f7b82 */ /* 0x000e240000000800 */
[----:B------:R-:W-:-:S07]  /*11a90*/  IMAD.MOV.U32 R127, RZ, RZ, R101 ;  /* 0x000000ffff7f7224 */ /* 0x000fce00078e0065 */
[----:B0-----:R-:W-:Y:S05]  /*11aa0*/  WARPSYNC.COLLECTIVE R126, `(.L_x_10601) ;  /* 0x000000007e087348 */ /* 0x001fea0003c00000 */
[----:B------:R1:W2:Y:S02]  /*11ab0*/  SHFL.BFLY P1, R125, R127, R128, R133 ;  /* 0x0c0000807f7d7389 */ /* 0x0002a40000020085 */
[----:B012---:R-:W-:Y:S05]  /*11ac0*/  ENDCOLLECTIVE ;  /* 0x000000000000791b */ /* 0x007fea0003800000 */
.L_x_10601:
[----:B------:R-:W-:Y:S02]  /*11ad0*/  IMAD.MOV.U32 R128, RZ, RZ, 0x10 ;  /* 0x00000010ff807424 */ /* 0x000fe400078e00ff */
[----:B------:R-:W-:-:S04]  /*11ae0*/  IMAD.MOV.U32 R94, RZ, RZ, R125 ;  /* 0x000000ffff5e7224 */ /* 0x000fc800078e007d */
[----:B------:R-:W-:-:S05]  /*11af0*/  FADD.FTZ R105, R101, R94 ;  /* 0x0000005e65697221 */ /* 0x000fca0000010000 */
[----:B------:R-:W-:-:S07]  /*11b00*/  MOV R127, R105 ;  /* 0x00000069007f7202 */ /* 0x000fce0000000f00 */
[----:B------:R-:W-:Y:S05]  /*11b10*/  WARPSYNC.COLLECTIVE R126, `(.L_x_10602) ;  /* 0x000000007e087348 */ /* 0x000fea0003c00000 */
[----:B------:R0:W1:Y:S02]  /*11b20*/  SHFL.BFLY P1, R125, R127, R128, R133 ;  /* 0x0c0000807f7d7389 */ /* 0x0000640000020085 */
[----:B01----:R-:W-:Y:S05]  /*11b30*/  ENDCOLLECTIVE ;  /* 0x000000000000791b */ /* 0x003fea0003800000 */
.L_x_10602:
        /* <DEDUP_REMOVED lines=56> */
.L_x_10603:
[----:B------:R-:W-:Y:S02]  /*11ec0*/  IMAD.MOV.U32 R128, RZ, RZ, 0x2 ;  /* 0x00000002ff807424 */ /* 0x000fe400078e00ff */
[----:B------:R-:W-:-:S04]  /*11ed0*/  IMAD.MOV.U32 R101, RZ, RZ, R125 ;  /* 0x000000ffff657224 */ /* 0x000fc800078e007d */
[----:B------:R-:W-:-:S05]  /*11ee0*/  FADD.FTZ R101, R94, R101 ;  /* 0x000000655e657221 */ /* 0x000fca0000010000 */
[----:B------:R-:W-:-:S07]  /*11ef0*/  MOV R127, R101 ;  /* 0x00000065007f7202 */ /* 0x000fce0000000f00 */
[----:B------:R-:W-:Y:S05]  /*11f00*/  WARPSYNC.COLLECTIVE R126, `(.L_x_10604) ;  /* 0x000000007e087348 */ /* 0x000fea0003c00000 */
[----:B------:R0:W1:Y:S02]  /*11f10*/  SHFL.BFLY P1, R125, R127, R128, R133 ;  /* 0x0c0000807f7d7389 */ /* 0x0000640000020085 */
[----:B01----:R-:W-:Y:S05]  /*11f20*/  ENDCOLLECTIVE ;  /* 0x000000000000791b */ /* 0x003fea0003800000 */
.L_x_10604:
[----:B------:R-:W-:Y:S01]  /*11f30*/  HFMA2 R128, -RZ, RZ, 0, 2.384185791015625e-07 ;  /* 0x00000004ff807431 */ /* 0x000fe200000001ff */
[----:B------:R-:W-:-:S05]  /*11f40*/  MOV R96, R125 ;  /* 0x0000007d00607202 */ /* 0x000fca0000000f00 */
[----:B------:R-:W-:-:S04]  /*11f50*/  FADD.FTZ R96, R101, R96 ;  /* 0x0000006065607221 */ /* 0x000fc80000010000 */
[----:B------:R-:W-:-:S07]  /*11f60*/  IMAD.MOV.U32 R127, RZ, RZ, R96 ;  /* 0x000000ffff7f7224 */ /* 0x000fce00078e0060 */
[----:B------:R-:W-:Y:S05]  /*11f70*/  WARPSYNC.COLLECTIVE R126, `(.L_x_10605) ;  /* 0x000000007e087348 */ /* 0x000fea0003c00000 */
[----:B------:R0:W1:Y:S02]  /*11f80*/  SHFL.BFLY P1, R125, R127, R128, R133 ;  /* 0x0c0000807f7d7389 */ /* 0x0000640000020085 */
[----:B01----:R-:W-:Y:S05]  /*11f90*/  ENDCOLLECTIVE ;  /* 0x000000000000791b */ /* 0x003fea0003800000 */
.L_x_10605:
[----:B------:R-:W-:Y:S02]  /*11fa0*/  IMAD.MOV.U32 R128, RZ, RZ, 0x8 ;  /* 0x00000008ff807424 */ /* 0x000fe400078e00ff */
[----:B------:R-:W-:-:S04]  /*11fb0*/  IMAD.MOV.U32 R105, RZ, RZ, R125 ;  /* 0x000000ffff697224 */ /* 0x000fc800078e007d */
[----:B------:R-:W-:-:S05]  /*11fc0*/  FADD.FTZ R105, R96, R105 ;  /* 0x0000006960697221 */ /* 0x000fca0000010000 */
[----:B------:R-:W-:-:S07]  /*11fd0*/  MOV R127, R105 ;  /* 0x00000069007f7202 */ /* 0x000fce0000000f00 */
[----:B------:R-:W-:Y:S05]  /*11fe0*/  WARPSYNC.COLLECTIVE R126, `(.L_x_10606) ;  /* 0x000000007e087348 */ /* 0x000fea0003c00000 */
[----:B------:R0:W1:Y:S02]  /*11ff0*/  SHFL.BFLY P1, R125, R127, R128, R133 ;  /* 0x0c0000807f7d7389 */ /* 0x0000640000020085 */
[----:B01----:R-:W-:Y:S05]  /*12000*/  ENDCOLLECTIVE ;  /* 0x000000000000791b */ /* 0x003fea0003800000 */
.L_x_10606:
[----:B------:R-:W-:Y:S01]  /*12010*/  HFMA2 R128, -RZ, RZ, 0, 9.5367431640625e-07 ;  /* 0x00000010ff807431 */ /* 0x000fe200000001ff */
[----:B------:R-:W-:-:S05]  /*12020*/  MOV R100, R125 ;  /* 0x0000007d00647202 */ /* 0x000fca0000000f00 */
[----:B------:R-:W-:-:S04]  /*12030*/  FADD.FTZ R100, R105, R100 ;  /* 0x0000006469647221 */ /* 0x000fc80000010000 */
[----:B------:R-:W-:-:S07]  /*12040*/  IMAD.MOV.U32 R127, RZ, RZ, R100 ;  /* 0x000000ffff7f7224 */ /* 0x000fce00078e0064 */
[----:B------:R-:W-:Y:S05]  /*12050*/  WARPSYNC.COLLECTIVE R126, `(.L_x_10607) ;  /* 0x000000007e087348 */ /* 0x000fea0003c00000 */
[----:B------:R0:W1:Y:S02]  /*12060*/  SHFL.BFLY P1, R125, R127, R128, R133 ;  /* 0x0c0000807f7d7389 */ /* 0x0000640000020085 */
[----:B01----:R-:W-:Y:S05]  /*12070*/  ENDCOLLECTIVE ;  /* 0x000000000000791b */ /* 0x003fea0003800000 */
.L_x_10607:
[----:B------:R-:W-:Y:S05]  /*12080*/  BRA `(.L_x_10608) ;  /* 0xfffffff0004c7947 */ /* 0x000fea000383ffff */
.L_x_10609:
        /* <DEDUP_REMOVED lines=15> */
.L_x_28763:


//--------------------- .text._ZN10layer_norm13ln_fwd_kernelINS_13Kernel_traitsI13__nv_bfloat16S2_fS2_fjLj768ELj1ELj4ELj1ELj16ENS_18Kernel_traits_baseILj768ES2_S2_fS2_fjLj128EEEEELb1ELb1ELb1ELb0EEEvNS_9FwdParamsE --------------------------
	.section	.text._ZN10layer_norm13ln_fwd_kernelINS_13Kernel_traitsI13__nv_bfloat16S2_fS2_fjLj768ELj1ELj4ELj1ELj16ENS_18Kernel_traits_baseILj768ES2_S2_fS2_fjLj128EEEEELb1ELb1ELb1ELb0EEEvNS_9FwdParamsE,"ax",@progbits
	.align	128
        .global         _ZN10layer_norm13ln_fwd_kernelINS_13Kernel_traitsI13__nv_bfloat16S2_fS2_fjLj768ELj1ELj4ELj1ELj16ENS_18Kernel_traits_baseILj768ES2_S2_fS2_fjLj128EEEEELb1ELb1ELb1ELb0EEEvNS_9FwdParamsE
        .type           _ZN10layer_norm13ln_fwd_kernelINS_13Kernel_traitsI13__nv_bfloat16S2_fS2_fjLj768ELj1ELj4ELj1ELj16ENS_18Kernel_traits_baseILj768ES2_S2_fS2_fjLj128EEEEELb1ELb1ELb1ELb0EEEvNS_9FwdParamsE,@function
        .size           _ZN10layer_norm13ln_fwd_kernelINS_13Kernel_traitsI13__nv_bfloat16S2_fS2_fjLj768ELj1ELj4ELj1ELj16ENS_18Kernel_traits_baseILj768ES2_S2_fS2_fjLj128EEEEELb1ELb1ELb1ELb0EEEvNS_9FwdParamsE,(.L_x_28764 - _ZN10layer_norm13ln_fwd_kernelINS_13Kernel_traitsI13__nv_bfloat16S2_fS2_fjLj768ELj1ELj4ELj1ELj16ENS_18Kernel_traits_baseILj768ES2_S2_fS2_fjLj128EEEEELb1ELb1ELb1ELb0EEEvNS_9FwdParamsE)
        .other          _ZN10layer_norm13ln_fwd_kernelINS_13Kernel_traitsI13__nv_bfloat16S2_fS2_fjLj768ELj1ELj4ELj1ELj16ENS_18Kernel_traits_baseILj768ES2_S2_fS2_fjLj128EEEEELb1ELb1ELb1ELb0EEEvNS_9FwdParamsE,@"STO_CUDA_ENTRY STV_DEFAULT"
_ZN10layer_norm13ln_fwd_kernelINS_13Kernel_traitsI13__nv_bfloat16S2_fS2_fjLj768ELj1ELj4ELj1ELj16ENS_18Kernel_traits_baseILj768ES2_S2_fS2_fjLj128EEEEELb1ELb1ELb1ELb0EEEvNS_9FwdParamsE:
.text._ZN10layer_norm13ln_fwd_kernelINS_13Kernel_traitsI13__nv_bfloat16S2_fS2_fjLj768ELj1ELj4ELj1ELj16ENS_18Kernel_traits_baseILj768ES2_S2_fS2_fjLj128EEEEELb1ELb1ELb1ELb0EEEvNS_9FwdParamsE:
        /* <DEDUP_REMOVED lines=89> */
.L_x_10611:
        /* <DEDUP_REMOVED lines=32> */
.L_x_10612:
[----:B------:R-:W-:Y:S05]  /*0790*/  BSYNC.RECONVERGENT B0 ;  /* 0x0000000000007941 */ /* 0x000fea0003800200 */
.L_x_10610:
[----:B------:R-:W0:Y:S02]  /*07a0*/  LDCU UR4, c[0x0][0x384] ;  /* 0x00007080ff0477ac */ /* 0x000e240008000800 */
[----:B0-----:R-:W-:-:S13]  /*07b0*/  ISETP.GE.AND P0, PT, R4, UR4, PT ;  /* 0x0000000404007c0c */ /* 0x001fda000bf06270 */
[----:B------:R-:W-:Y:S05]  /*07c0*/  @P0 EXIT ;  /* 0x000000000000094d */ /* 0x000fea0003800000 */
[----:B------:R-:W-:Y:S01]  /*07d0*/  IMAD.HI.U32 R7, R2, -0x326172a9, RZ ;  /* 0xcd9e8d5702077827 */ /* 0x000fe200078e00ff */
[----:B------:R-:W-:Y:S01]  /*07e0*/  BSSY B0, `(.L_x_10613) ;  /* 0x000128c000007945 */ /* 0x000fe20003800000 */
[----:B-----5:R-:W-:Y:S01]  /*07f0*/  PRMT R15, R49, 0x7632, R15 ;  /* 0x00007632310f7816 */ /* 0x020fe2000000000f */
[----:B------:R-:W0:Y:S01]  /*0800*/  LDCU UR10, c[0x0][0x404] ;  /* 0x00008080ff0a77ac */ /* 0x000e220008000800 */
[C---:B------:R-:W-:Y:S01]  /*0810*/  IMAD.HI.U32 R8, R5.reuse, -0x2daee0ad, RZ ;  /* 0xd2511f5305087827 */ /* 0x040fe200078e00ff */
[----:B------:R-:W-:Y:S02]  /*0820*/  LOP3.LUT R7, R6, UR6, R7, 0x96, !PT ;  /* 0x0000000606077c12 */ /* 0x000fe4000f8e9607 */
[----:B------:R-:W-:Y:S01]  /*0830*/  PRMT R17, R48, 0x7632, R17 ;  /* 0x0000763230117816 */ /* 0x000fe20000000011 */
[----:B------:R-:W-:Y:S01]  /*0840*/  IMAD R14, R5, -0x2daee0ad, RZ ;  /* 0xd2511f53050e7824 */ /* 0x000fe200078e02ff */
[----:B------:R-:W-:Y:S01]  /*0850*/  LOP3.LUT R8, R8, UR7, RZ, 0x3c, !PT ;  /* 0x0000000708087c12 */ /* 0x000fe2000f8e3cff */
[----:B------:R-:W-:Y:S01]  /*0860*/  IMAD.HI.U32 R11, R7, -0x2daee0ad, RZ ;  /* 0xd2511f53070b7827 */ /* 0x000fe200078e00ff */
[----:B------:R-:W-:Y:S01]  /*0870*/  PRMT R18, R43, 0x7632, R18 ;  /* 0x000076322b127816 */ /* 0x000fe20000000012 */
        /* <DEDUP_REMOVED lines=16> */
[C---:B------:R-:W-:Y:S01]  /*0980*/  IMAD.HI.U32 R12, R9.reuse, -0x2daee0ad, RZ ;  /* 0xd2511f53090c7827 */ /* 0x040fe200078e00ff */
[----:B------:R-:W-:Y:S01]  /*0990*/  LOP3.LUT R7, R8, UR17, R7, 0x96, !PT ;  /* 0x0000001108077c12 */ /* 0x000fe2000f8e9607 */
[----:B------:R-:W4:Y:S01]  /*09a0*/  LDCU.64 UR4, c[0x0][0x3a0] ;  /* 0x00007400ff0477ac */ /* 0x000f220008000a00 */
        /* <DEDUP_REMOVED lines=57> */
[----:B------:R-:W-:Y:S01]  /*0d40*/  MOV R126, RZ ;  /* 0x000000ff007e7202 */ /* 0x000fe20000000f00 */
[----:B------:R-:W-:Y:S01]  /*0d50*/  IMAD.HI.U32 R9, R8, -0x2daee0ad, RZ ;  /* 0xd2511f5308097827 */ /* 0x000fe200078e00ff */
[----:B------:R-:W-:-:S02]  /*0d60*/  LOP3.LUT R128, R14, UR29, R7, 0x96, !PT ;  /* 0x0000001d0e807c12 */ /* 0x000fc4000f8e9607 */
        /* <DEDUP_REMOVED lines=9> */
[----:B------:R-:W-:Y:S01]  /*0e00*/  LOP3.LUT R8, R12, UR31, R9, 0x96, !PT ;  /* 0x0000001f0c087c12 */ /* 0x000fe2000f8e9609 */
[----:B------:R-:W-:Y:S01]  /*0e10*/  IMAD R130, R130, -0x326172a9, RZ ;  /* 0xcd9e8d5782827824 */ /* 0x000fe200078e02ff */
[----:B------:R-:W-:Y:S02]  /*0e20*/  LOP3.LUT R9, R10, 0x3, RZ, 0xc0, !PT ;  /* 0x000000030a097812 */ /* 0x000fe400078ec0ff */
[----:B------:R-:W-:Y:S02]  /*0e30*/  PRMT R10, R55, 0x7632, R10 ;  /* 0x00007632370a7816 */ /* 0x000fe4000000000a */
[----:B01234-:R-:W-:-:S07]  /*0e40*/  PRMT R12, R54, 0x7632, R12 ;  /* 0x00007632360c7816 */ /* 0x01ffce000000000c */
.L_x_10966:
        /* <DEDUP_REMOVED lines=9> */
[----:B------:R-:W-:Y:S01]  /*0ee0*/  IMAD.MOV.U32 R141, RZ, RZ, RZ ;  /* 0x000000ffff8d7224 */ /* 0x000fe200078e00ff */
        /* <DEDUP_REMOVED lines=16> */
.L_x_10617:
[----:B------:R-:W-:Y:S05]  /*0ff0*/  BSYNC.RECONVERGENT B2 ;  /* 0x0000000000027941 */ /* 0x000fea0003800200 */
.L_x_10616:
[----:B------:R-:W-:Y:S01]  /*1000*/  UISETP.NE.U32.AND UP0, UPT, UR4, URZ, UPT ;  /* 0x000000ff0400728c */ /* 0x000fe2000bf05070 */
[----:B------:R-:W-:Y:S03]  /*1010*/  BSSY.RECONVERGENT B2, `(.L_x_10618) ;  /* 0x0000581000027945 */ /* 0x000fe60003800200 */
[----:B------:R-:W-:-:S09]  /*1020*/  UISETP.NE.AND.EX UP0, UPT, UR5, URZ, UPT, UP0 ;  /* 0x000000ff0500728c */ /* 0x000fd2000bf05300 */
[----:B------:R-:W-:Y:S05]  /*1030*/  BRA.U !UP0, `(.L_x_10619) ;  /* 0x0000002d08087547 */ /* 0x000fea000b800000 */
[----:B------:R-:W0:Y:S02]  /*1040*/  LDC.64 R74, c[0x0][0x3a0] ;  /* 0x0000e800ff4a7b82 */ /* 0x000e240000000a00 */
[----:B0-----:R-:W-:-:S05]  /*1050*/  IMAD.WIDE.U32 R74, R143, 0x20, R74 ;  /* 0x000000208f4a7825 */ /* 0x001fca00078e004a */
[----:B------:R-:W2:Y:S04]  /*1060*/  LDG.E.128 R64, desc[UR8][R74.64] ;  /* 0x000000084a407981 */ /* 0x000ea8000c1e1d00 */
[----:B------:R0:W5:Y:S01]  /*1070*/  LDG.E.128 R68, desc[UR8][R74.64+0x10] ;  /* 0x000010084a447981 */ /* 0x000162000c1e1d00 */
[----:B------:R-:W-:Y:S01]  /*1080*/  ISETP.GT.AND P0, PT, R138, RZ, PT ;  /* 0x000000ff8a00720c */ /* 0x000fe20003f04270 */
[----:B------:R-:W-:-:S12]  /*1090*/  BSSY.RECONVERGENT B3, `(.L_x_10620) ;  /* 0x0000059000037945 */ /* 0x000fd80003800200 */
[----:B------:R-:W-:Y:S01]  /*10a0*/  @!P0 MOV R122, R128 ;  /* 0x00000080007a8202 */ /* 0x000fe20000000f00 */
[----:B------:R-:W-:Y:S02]  /*10b0*/  @!P0 IMAD.MOV.U32 R76, RZ, RZ, R9 ;  /* 0x000000ffff4c8224 */ /* 0x000fe400078e0009 */
[----:B--2---:R-:W-:Y:S01]  /*10c0*/  @!P0 IMAD.MOV.U32 R72, RZ, RZ, R64 ;  /* 0x000000ffff488224 */ /* 0x004fe200078e0040 */
        /* <DEDUP_REMOVED lines=17> */
.L_x_10624:
        /* <DEDUP_REMOVED lines=13> */
.L_x_10626:
[----:B------:R-:W-:Y:S05]  /*12b0*/  BSYNC.RECONVERGENT B5 ;  /* 0x0000000000057941 */ /* 0x000fea0003800200 */
.L_x_10625:
        /* <DEDUP_REMOVED lines=42> */
.L_x_10623:
[----:B------:R-:W-:Y:S05]  /*1560*/  BSYNC.RECONVERGENT B4 ;  /* 0x0000000000047941 */ /* 0x000fea0003800200 */
.L_x_10622:
        /* <DEDUP_REMOVED lines=10> */
[----:B------:R-:W-:-:S07]  /*1610*/  FFMA.FTZ R72, R9, R73, R64 ;  /* 0x0000004909487223 */ /* 0x000fce0000010040 */
.L_x_10621:
[----:B------:R-:W-:Y:S05]  /*1620*/  BSYNC.RECONVERGENT B3 ;  /* 0x0000000000037941 */ /* 0x000fea0003800200 */
.L_x_10620:
[----:B------:R-:W-:Y:S01]  /*1630*/  BSSY.RECONVERGENT B3, `(.L_x_10627) ;  /* 0x0000057000037945 */ /* 0x000fe20003800200 */
[----:B------:R-:W-:Y:S02]  /*1640*/  IMAD.MOV.U32 R9, RZ, RZ, R76 ;  /* 0x000000ffff097224 */ /* 0x000fe400078e004c */
[----:B------:R-:W-:Y:S01]  /*1650*/  IMAD.MOV.U32 R73, RZ, RZ, R65 ;  /* 0x000000ffff497224 */ /* 0x000fe200078e0041 */
[----:B------:R-:W-:Y:S06]  /*1660*/  @!P0 BRA `(.L_x_10628) ;  /* 0x00000004004c8947 */ /* 0x000fec0003800000 */
[----:B------:R-:W-:Y:S01]  /*1670*/  ISETP.NE.AND P1, PT, R76, 0x1, PT ;  /* 0x000000014c00780c */ /* 0x000fe20003f25270 */
[----:B------:R-:W-:Y:S01]  /*1680*/  BSSY.RECONVERGENT B4, `(.L_x_10629) ;  /* 0x0000045000047945 */ /* 0x000fe20003800200 */
[----:B------:R-:W-:Y:S01]  /*1690*/  MOV R9, 0x2 ;  /* 0x0000000200097802 */ /* 0x000fe20000000f00 */
[----:B------:R-:W-:-:S10]  /*16a0*/  IMAD.MOV.U32 R73, RZ, RZ, R130 ;  /* 0x000000ffff497224 */ /* 0x000fd400078e0082 */
        /* <DEDUP_REMOVED lines=9> */
.L_x_10631:
        /* <DEDUP_REMOVED lines=13> */
.L_x_10633:
[----:B------:R-:W-:Y:S05]  /*1810*/  BSYNC.RECONVERGENT B5 ;  /* 0x0000000000057941 */ /* 0x000fea0003800200 */
.L_x_10632:
        /* <DEDUP_REMOVED lines=43> */
.L_x_10630:
[----:B------:R-:W-:Y:S05]  /*1ad0*/  BSYNC.RECONVERGENT B4 ;  /* 0x0000000000047941 */ /* 0x000fea0003800200 */
.L_x_10629:
        /* <DEDUP_REMOVED lines=12> */
.L_x_10628:
[----:B------:R-:W-:Y:S05]  /*1ba0*/  BSYNC.RECONVERGENT B3 ;  /* 0x0000000000037941 */ /* 0x000fea0003800200 */
.L_x_10627:
[----:B------:R-:W-:Y:S01]  /*1bb0*/  BSSY.RECONVERGENT B3, `(.L_x_10634) ;  /* 0x0000055000037945 */ /* 0x000fe20003800200 */
[----:B------:R-:W-:Y:S01]  /*1bc0*/  IMAD.MOV.U32 R76, RZ, RZ, R9 ;  /* 0x000000ffff4c7224 */ /* 0x000fe200078e0009 */
[----:B------:R-:W-:Y:S02]  /*1bd0*/  MOV R74, R66 ;  /* 0x00000042004a7202 */ /* 0x000fe40000000f00 */
        /* <DEDUP_REMOVED lines=14> */
.L_x_10638:
        /* <DEDUP_REMOVED lines=13> */
.L_x_10640:
[----:B------:R-:W-:Y:S05]  /*1d90*/  BSYNC.RECONVERGENT B5 ;  /* 0x0000000000057941 */ /* 0x000fea0003800200 */
.L_x_10639:
        /* <DEDUP_REMOVED lines=42> */
.L_x_10637:
[----:B------:R-:W-:Y:S05]  /*2040*/  BSYNC.RECONVERGENT B4 ;  /* 0x0000000000047941 */ /* 0x000fea0003800200 */
.L_x_10636:
        /* <DEDUP_REMOVED lines=11> */
.L_x_10635:
[----:B------:R-:W-:Y:S05]  /*2100*/  BSYNC.RECONVERGENT B3 ;  /* 0x0000000000037941 */ /* 0x000fea0003800200 */
.L_x_10634:
        /* <DEDUP_REMOVED lines=17> */
.L_x_10645:
        /* <DEDUP_REMOVED lines=13> */
.L_x_10647:
[----:B------:R-:W-:Y:S05]  /*22f0*/  BSYNC.RECONVERGENT B5 ;  /* 0x0000000000057941 */ /* 0x000fea0003800200 */
.L_x_10646:
        /* <DEDUP_REMOVED lines=43> */
.L_x_10644:
[----:B------:R-:W-:Y:S05]  /*25b0*/  BSYNC.RECONVERGENT B4 ;  /* 0x0000000000047941 */ /* 0x000fea0003800200 */
.L_x_10643:
[----:B------:R-:W-:Y:S01]  /*25c0*/  HFMA2 R78, -RZ, RZ, 0.1171875, 0 ;  /* 0x2f800000ff4e7431 */ /* 0x000fe200000001ff */
        /* <DEDUP_REMOVED lines=10> */
[----:B------:R-:W-:-:S07]  /*2670*/  FFMA.FTZ R75, R76, R75, R67 ;  /* 0x0000004b4c4b7223 */ /* 0x000fce0000010043 */
.L_x_10642:
[----:B------:R-:W-:Y:S05]  /*2680*/  BSYNC.RECONVERGENT B3 ;  /* 0x0000000000037941 */ /* 0x000fea0003800200 */
.L_x_10641:
[----:B------:R-:W-:Y:S01]  /*2690*/  BSSY.RECONVERGENT B3, `(.L_x_10648) ;  /* 0x0000056000037945 */ /* 0x000fe20003800200 */
[----:B------:R-:W-:Y:S01]  /*26a0*/  MOV R78, R9 ;  /* 0x00000009004e7202 */ /* 0x000fe20000000f00 */
[----:B-----5:R-:W-:Y:S02]  /*26b0*/  IMAD.MOV.U32 R76, RZ, RZ, R68 ;  /* 0x000000ffff4c7224 */ /* 0x020fe400078e0044 */
        /* <DEDUP_REMOVED lines=14> */
.L_x_10652:
        /* <DEDUP_REMOVED lines=13> */
.L_x_10654:
[----:B------:R-:W-:Y:S05]  /*2870*/  BSYNC.RECONVERGENT B5 ;  /* 0x0000000000057941 */ /* 0x000fea0003800200 */
.L_x_10653:
        /* <DEDUP_REMOVED lines=43> */
.L_x_10651:
[----:B------:R-:W-:Y:S05]  /*2b30*/  BSYNC.RECONVERGENT B4 ;  /* 0x0000000000047941 */ /* 0x000fea0003800200 */
.L_x_10650:
        /* <DEDUP_REMOVED lines=11> */
.L_x_10649:
[----:B------:R-:W-:Y:S05]  /*2bf0*/  BSYNC.RECONVERGENT B3 ;  /* 0x0000000000037941 */ /* 0x000fea0003800200 */
.L_x_10648:
        /* <DEDUP_REMOVED lines=17> */
.L_x_10659:
        /* <DEDUP_REMOVED lines=13> */
.L_x_10661:
[----:B------:R-:W-:Y:S05]  /*2de0*/  BSYNC.RECONVERGENT B5 ;  /* 0x0000000000057941 */ /* 0x000fea0003800200 */
.L_x_10660:
        /* <DEDUP_REMOVED lines=43> */
.L_x_10658:
[----:B------:R-:W-:Y:S05]  /*30a0*/  BSYNC.RECONVERGENT B4 ;  /* 0x0000000000047941 */ /* 0x000fea0003800200 */
.L_x_10657:
[----:B------:R-:W-:Y:S01]  /*30b0*/  PRMT R78, R62, 0x7632, R78 ;  /* 0x000076323e4e7816 */ /* 0x000fe2000000004e */
        /* <DEDUP_REMOVED lines=11> */
.L_x_10656:
[----:B------:R-:W-:Y:S05]  /*3170*/  BSYNC.RECONVERGENT B3 ;  /* 0x0000000000037941 */ /* 0x000fea0003800200 */
.L_x_10655:
        /* <DEDUP_REMOVED lines=17> */
.L_x_10666:
        /* <DEDUP_REMOVED lines=13> */
.L_x_10668:
[----:B------:R-:W-:Y:S05]  /*3360*/  BSYNC.RECONVERGENT B5 ;  /* 0x0000000000057941 */ /* 0x000fea0003800200 */
.L_x_10667:
        /* <DEDUP_REMOVED lines=43> */
.L_x_10665:
[----:B------:R-:W-:Y:S05]  /*3620*/  BSYNC.RECONVERGENT B4 ;  /* 0x0000000000047941 */ /* 0x000fea0003800200 */
.L_x_10664:
        /* <DEDUP_REMOVED lines=11> */
.L_x_10663:
[----:B------:R-:W-:Y:S05]  /*36e0*/  BSYNC.RECONVERGENT B3 ;  /* 0x0000000000037941 */ /* 0x000fea0003800200 */
.L_x_10662:
[----:B------:R-:W-:Y:S01]  /*36f0*/  MOV R9, R96 ;  /* 0x0000006000097202 */ /* 0x000fe20000000f00 */
[----:B------:R-:W-:Y:S01]  /*3700*/  IMAD.MOV.U32 R79, RZ, RZ, R71 ;  /* 0x000000ffff4f7224 */ /* 0x000fe200078e0047 */
        /* <DEDUP_REMOVED lines=14> */
.L_x_10672:
        /* <DEDUP_REMOVED lines=13> */
.L_x_10674:
[----:B------:R-:W-:Y:S05]  /*38c0*/  BSYNC.RECONVERGENT B4 ;  /* 0x0000000000047941 */ /* 0x000fea0003800200 */
.L_x_10673:
        /* <DEDUP_REMOVED lines=43> */
.L_x_10671:
[----:B------:R-:W-:Y:S05]  /*3b80*/  BSYNC.RECONVERGENT B3 ;  /* 0x0000000000037941 */ /* 0x000fea0003800200 */
.L_x_10670:
[----:B------:R-:W-:Y:S01]  /*3b90*/  PRMT R96, R63, 0x7632, R96 ;  /* 0x000076323f607816 */ /* 0x000fe20000000060 */
[----:B------:R-:W-:Y:S01]  /*3ba0*/  IMAD.MOV.U32 R98, RZ, RZ, 0x2f800000 ;  /* 0x2f800000ff627424 */ /* 0x000fe200078e00ff */
[----:B------:R-:W-:-:S03]  /*3bb0*/  I2FP.F32.U32 R79, R79 ;  /* 0x0000004f004f7245 */ /* 0x000fc60000201000 */
[----:B------:R-:W-:Y:S02]  /*3bc0*/  IMAD.U32 R96, R96, 0x10000, RZ ;  /* 0x0001000060607824 */ /* 0x000fe400078e00ff */
[----:B------:R-:W-:Y:S02]  /*3bd0*/  FFMA.FTZ R79, R79, R98, 1.1641532182693481445e-10 ;  /* 0x2f0000004f4f7423 */ /* 0x000fe40000010062 */
[----:B------:R-:W-:-:S03]  /*3be0*/  FMUL.FTZ R96, R96, UR13 ;  /* 0x0000000d60607c20 */ /* 0x000fc60008410000 */
[----:B------:R-:W-:Y:S01]  /*3bf0*/  FSETP.GTU.FTZ.AND P0, PT, R79, UR10, PT ;  /* 0x0000000a4f007c0b */ /* 0x000fe2000bf1c000 */
[----:B------:R-:W-:Y:S01]  /*3c00*/  FMUL.FTZ R96, R96, UR12 ;  /* 0x0000000c60607c20 */ /* 0x000fe20008410000 */
[----:B------:R-:W-:Y:S02]  /*3c10*/  SHF.L.U32 R79, R118, 0x10, RZ ;  /* 0x00000010764f7819 */ /* 0x000fe400000006ff */
[----:B------:R-:W-:Y:S02]  /*3c20*/  SEL R136, RZ, 0x1, P0 ;  /* 0x00000001ff887807 */ /* 0x000fe40000000000 */
[----:B------:R-:W-:-:S05]  /*3c30*/  FSEL R96, R96, RZ, !P0 ;  /* 0x000000ff60607208 */ /* 0x000fca0004000000 */
[----:B------:R-:W-:Y:S01]  /*3c40*/  FFMA.FTZ R79, R96, R79, R71 ;  /* 0x0000004f604f7223 */ /* 0x000fe20000010047 */
[----:B------:R-:W-:Y:S06]  /*3c50*/  BRA `(.L_x_10669) ;  /* 0x0000002800f07947 */ /* 0x000fec0003800000 */
.L_x_10619:
[----:B------:R-:W-:Y:S01]  /*3c60*/  BSSY.RECONVERGENT B3, `(.L_x_10675) ;  /* 0x0000059000037945 */ /* 0x000fe20003800200 */
[----:B------:R-:W-:Y:S01]  /*3c70*/  IMAD.MOV.U32 R122, RZ, RZ, R128 ;  /* 0x000000ffff7a7224 */ /* 0x000fe200078e0080 */
[----:B------:R-:W-:Y:S01]  /*3c80*/  MOV R72, RZ ;  /* 0x000000ff00487202 */ /* 0x000fe20000000f00 */
        /* <DEDUP_REMOVED lines=18> */
.L_x_10679:
        /* <DEDUP_REMOVED lines=13> */
.L_x_10681:
[----:B------:R-:W-:Y:S05]  /*3e80*/  BSYNC.RECONVERGENT B5 ;  /* 0x0000000000057941 */ /* 0x000fea0003800200 */
.L_x_10680:
        /* <DEDUP_REMOVED lines=42> */
.L_x_10678:
[----:B------:R-:W-:Y:S05]  /*4130*/  BSYNC.RECONVERGENT B4 ;  /* 0x0000000000047941 */ /* 0x000fea0003800200 */
.L_x_10677:
        /* <DEDUP_REMOVED lines=11> */
.L_x_10676:
[----:B------:R-:W-:Y:S05]  /*41f0*/  BSYNC.RECONVERGENT B3 ;  /* 0x0000000000037941 */ /* 0x000fea0003800200 */
.L_x_10675:
[----:B------:R-:W-:Y:S01]  /*4200*/  BSSY.RECONVERGENT B3, `(.L_x_10682) ;  /* 0x0000057000037945 */ /* 0x000fe20003800200 */
[----:B------:R-:W-:Y:S02]  /*4210*/  HFMA2 R73, -RZ, RZ, 0, 0 ;  /* 0x00000000ff497431 */ /* 0x000fe400000001ff */
[----:B------:R-:W-:Y:S01]  /*4220*/  IMAD.MOV.U32 R9, RZ, RZ, R74 ;  /* 0x000000ffff097224 */ /* 0x000fe200078e004a */
        /* <DEDUP_REMOVED lines=14> */
.L_x_10686:
        /* <DEDUP_REMOVED lines=13> */
.L_x_10688:
[----:B------:R-:W-:Y:S05]  /*43e0*/  BSYNC.RECONVERGENT B5 ;  /* 0x0000000000057941 */ /* 0x000fea0003800200 */
.L_x_10687:
        /* <DEDUP_REMOVED lines=43> */
.L_x_10685:
[----:B------:R-:W-:Y:S05]  /*46a0*/  BSYNC.RECONVERGENT B4 ;  /* 0x0000000000047941 */ /* 0x000fea0003800200 */
.L_x_10684:
        /* <DEDUP_REMOVED lines=12> */
.L_x_10683:
[----:B------:R-:W-:Y:S05]  /*4770*/  BSYNC.RECONVERGENT B3 ;  /* 0x0000000000037941 */ /* 0x000fea0003800200 */
.L_x_10682:
[----:B------:R-:W-:Y:S01]  /*4780*/  BSSY.RECONVERGENT B3, `(.L_x_10689) ;  /* 0x0000055000037945 */ /* 0x000fe20003800200 */
[----:B------:R-:W-:Y:S01]  /*4790*/  MOV R76, R9 ;  /* 0x00000009004c7202 */ /* 0x000fe20000000f00 */
[----:B------:R-:W-:Y:S02]  /*47a0*/  IMAD.MOV.U32 R74, RZ, RZ, RZ ;  /* 0x000000ffff4a7224 */ /* 0x000fe400078e00ff */
        /* <DEDUP_REMOVED lines=14> */
.L_x_10693:
        /* <DEDUP_REMOVED lines=13> */
.L_x_10695:
[----:B------:R-:W-:Y:S05]  /*4960*/  BSYNC.RECONVERGENT B5 ;  /* 0x0000000000057941 */ /* 0x000fea0003800200 */
.L_x_10694:
        /* <DEDUP_REMOVED lines=42> */
.L_x_10692:
[----:B------:R-:W-:Y:S05]  /*4c10*/  BSYNC.RECONVERGENT B4 ;  /* 0x0000000000047941 */ /* 0x000fea0003800200 */
.L_x_10691:
        /* <DEDUP_REMOVED lines=11> */
.L_x_10690:
[----:B------:R-:W-:Y:S05]  /*4cd0*/  BSYNC.RECONVERGENT B3 ;  /* 0x0000000000037941 */ /* 0x000fea0003800200 */
.L_x_10689:
        /* <DEDUP_REMOVED lines=17> */
.L_x_10700:
        /* <DEDUP_REMOVED lines=13> */
.L_x_10702:
[----:B------:R-:W-:Y:S05]  /*4ec0*/  BSYNC.RECONVERGENT B5 ;  /* 0x0000000000057941 */ /* 0x000fea0003800200 */
.L_x_10701:
        /* <DEDUP_REMOVED lines=43> */
.L_x_10699:
[----:B------:R-:W-:Y:S05]  /*5180*/  BSYNC.RECONVERGENT B4 ;  /* 0x0000000000047941 */ /* 0x000fea0003800200 */
.L_x_10698:
[----:B-----5:R-:W-:Y:S01]  /*5190*/  PRMT R76, R61, 0x7632, R76 ;  /* 0x000076323d4c7816 */ /* 0x020fe2000000004c */
        /* <DEDUP_REMOVED lines=10> */
[----:B------:R-:W-:-:S07]  /*5240*/  FMUL.FTZ R75, R76, R75 ;  /* 0x0000004b4c4b7220 */ /* 0x000fce0000410000 */
.L_x_10697:
[----:B------:R-:W-:Y:S05]  /*5250*/  BSYNC.RECONVERGENT B3 ;  /* 0x0000000000037941 */ /* 0x000fea0003800200 */
.L_x_10696:
[----:B------:R-:W-:Y:S01]  /*5260*/  BSSY.RECONVERGENT B3, `(.L_x_10703) ;  /* 0x0000056000037945 */ /* 0x000fe20003800200 */
[----:B------:R-:W-:Y:S02]  /*5270*/  IMAD.MOV.U32 R78, RZ, RZ, R9 ;  /* 0x000000ffff4e7224 */ /* 0x000fe400078e0009 */
[----:B------:R-:W-:Y:S01]  /*5280*/  IMAD.MOV.U32 R76, RZ, RZ, RZ ;  /* 0x000000ffff4c7224 */ /* 0x000fe200078e00ff */
        /* <DEDUP_REMOVED lines=14> */
.L_x_10707:
        /* <DEDUP_REMOVED lines=13> */
.L_x_10709:
[----:B------:R-:W-:Y:S05]  /*5440*/  BSYNC.RECONVERGENT B5 ;  /* 0x0000000000057941 */ /* 0x000fea0003800200 */
.L_x_10708:
        /* <DEDUP_REMOVED lines=43> */
.L_x_10706:
[----:B------:R-:W-:Y:S05]  /*5700*/  BSYNC.RECONVERGENT B4 ;  /* 0x0000000000047941 */ /* 0x000fea0003800200 */
.L_x_10705:
        /* <DEDUP_REMOVED lines=11> */
.L_x_10704:
[----:B------:R-:W-:Y:S05]  /*57c0*/  BSYNC.RECONVERGENT B3 ;  /* 0x0000000000037941 */ /* 0x000fea0003800200 */
.L_x_10703:
        /* <DEDUP_REMOVED lines=17> */
.L_x_10714:
        /* <DEDUP_REMOVED lines=13> */
.L_x_10716:
[----:B------:R-:W-:Y:S05]  /*59b0*/  BSYNC.RECONVERGENT B5 ;  /* 0x0000000000057941 */ /* 0x000fea0003800200 */
.L_x_10715:
        /* <DEDUP_REMOVED lines=43> */
.L_x_10713:
[----:B------:R-:W-:Y:S05]  /*5c70*/  BSYNC.RECONVERGENT B4 ;  /* 0x0000000000047941 */ /* 0x000fea0003800200 */
.L_x_10712:
        /* <DEDUP_REMOVED lines=12> */
.L_x_10711:
[----:B------:R-:W-:Y:S05]  /*5d40*/  BSYNC.RECONVERGENT B3 ;  /* 0x0000000000037941 */ /* 0x000fea0003800200 */
.L_x_10710:
        /* <DEDUP_REMOVED lines=17> */
.L_x_10721:
        /* <DEDUP_REMOVED lines=13> */
.L_x_10723:
[----:B------:R-:W-:Y:S05]  /*5f30*/  BSYNC.RECONVERGENT B5 ;  /* 0x0000000000057941 */ /* 0x000fea0003800200 */
.L_x_10722:
        /* <DEDUP_REMOVED lines=43> */
.L_x_10720:
[----:B------:R-:W-:Y:S05]  /*61f0*/  BSYNC.RECONVERGENT B4 ;  /* 0x0000000000047941 */ /* 0x000fea0003800200 */
.L_x_10719:
[----:B------:R-:W-:Y:S01]  /*6200*/  I2FP.F32.U32 R9, R79 ;  /* 0x0000004f00097245 */ /* 0x000fe20000201000 */
[----:B------:R-:W-:Y:S02]  /*6210*/  IMAD.MOV.U32 R78, RZ, RZ, 0x2f800000 ;  /* 0x2f800000ff4e7424 */ /* 0x000fe400078e00ff */
[----:B-----5:R-:W-:Y:S02]  /*6220*/  IMAD.U32 R79, R63, 0x10000, RZ ;  /* 0x000100003f4f7824 */ /* 0x020fe400078e00ff */
        /* <DEDUP_REMOVED lines=8> */
.L_x_10718:
[----:B------:R-:W-:Y:S05]  /*62b0*/  BSYNC.RECONVERGENT B3 ;  /* 0x0000000000037941 */ /* 0x000fea0003800200 */
.L_x_10717:
        /* <DEDUP_REMOVED lines=16> */
.L_x_10726:
        /* <DEDUP_REMOVED lines=13> */
.L_x_10728:
[----:B------:R-:W-:Y:S05]  /*6490*/  BSYNC.RECONVERGENT B4 ;  /* 0x0000000000047941 */ /* 0x000fea0003800200 */
.L_x_10727:
        /* <DEDUP_REMOVED lines=43> */
.L_x_10725:
[----:B------:R-:W-:Y:S05]  /*6750*/  BSYNC.RECONVERGENT B3 ;  /* 0x0000000000037941 */ /* 0x000fea0003800200 */
.L_x_10724:
        /* <DEDUP_REMOVED lines=12> */
.L_x_10669:
[----:B------:R-:W-:Y:S05]  /*6820*/  BSYNC.RECONVERGENT B2 ;  /* 0x0000000000027941 */ /* 0x000fea0003800200 */
.L_x_10618:
[----:B------:R-:W0:Y:S01]  /*6830*/  LDC.64 R96, c[0x0][0x3a8] ;  /* 0x0000ea00ff607b82 */ /* 0x000e220000000a00 */
[----:B------:R-:W-:Y:S01]  /*6840*/  BSSY.RECONVERGENT B2, `(.L_x_10729) ;  /* 0x000001a000027945 */ /* 0x000fe20003800200 */
[----:B------:R-:W-:Y:S02]  /*6850*/  IMAD.MOV.U32 R128, RZ, RZ, R122 ;  /* 0x000000ffff807224 */ /* 0x000fe400078e007a */
[----:B0-----:R-:W-:-:S05]  /*6860*/  IMAD.WIDE.U32 R96, R143, 0x20, R96 ;  /* 0x000000208f607825 */ /* 0x001fca00078e0060 */
[----:B------:R0:W-:Y:S04]  /*6870*/  STG.E.128 desc[UR8][R96.64], R72 ;  /* 0x0000004860007986 */ /* 0x0001e8000c101d08 */
        /* <DEDUP_REMOVED lines=22> */
.L_x_10730:
[----:B------:R-:W-:Y:S05]  /*69e0*/  BSYNC.RECONVERGENT B2 ;  /* 0x0000000000027941 */ /* 0x000fea0003800200 */
.L_x_10729:
[----:B------:R-:W-:Y:S02]  /*69f0*/  VIADD R143, R143, 0x20 ;  /* 0x000000208f8f7836 */ /* 0x000fe40000000000 */
[----:B------:R-:W-:-:S07]  /*6a00*/  VIADD R141, R141, 0x20 ;  /* 0x000000208d8d7836 */ /* 0x000fce0000000000 */
.L_x_10615:
[----:B------:R-:W-:Y:S05]  /*6a10*/  BSYNC.RECONVERGENT B1 ;  /* 0x0000000000017941 */ /* 0x000fea0003800200 */
.L_x_10614:
        /* <DEDUP_REMOVED lines=8> */
[----:B-----5:R2:W5:Y:S01]  /*6aa0*/  @P3 LDG.E.128 R60, desc[UR8][R82.64] ;  /* 0x00000008523c3981 */ /* 0x020562000c1e1d00 */
[----:B---3--:R-:W-:-:S05]  /*6ab0*/  @P0 IMAD.WIDE.U32 R80, R143, 0x20, R80 ;  /* 0x000000208f500825 */ /* 0x008fca00078e0050 */
[----:B------:R2:W5:Y:S04]  /*6ac0*/  @P0 LDG.E.128 R64, desc[UR8][R80.64] ;  /* 0x0000000850400981 */ /* 0x000568000c1e1d00 */
[----:B------:R2:W5:Y:S01]  /*6ad0*/  @P0 LDG.E.128 R68, desc[UR8][R80.64+0x10] ;  /* 0x0000100850440981 */ /* 0x000562000c1e1d00 */
[----:B------:R-:W-:Y:S04]  /*6ae0*/  BSSY.RECONVERGENT B1, `(.L_x_10733) ;  /* 0x000057c000017945 */ /* 0x000fe80003800200 */
[----:B------:R-:W-:Y:S05]  /*6af0*/  @!P0 BRA `(.L_x_10734) ;  /* 0x0000002800f88947 */ /* 0x000fea0003800000 */
[----:B------:R-:W-:Y:S01]  /*6b00*/  ISETP.GT.AND P0, PT, R138, RZ, PT ;  /* 0x000000ff8a00720c */ /* 0x000fe20003f04270 */
[----:B------:R-:W-:Y:S01]  /*6b10*/  BSSY.RECONVERGENT B3, `(.L_x_10735) ;  /* 0x0000059000037945 */ /* 0x000fe20003800200 */
[----:B------:R-:W-:Y:S01]  /*6b20*/  MOV R122, R128 ;  /* 0x00000080007a7202 */ /* 0x000fe20000000f00 */
[----:B--2---:R-:W-:Y:S02]  /*6b30*/  IMAD.MOV.U32 R82, RZ, RZ, R9 ;  /* 0x000000ffff527224 */ /* 0x004fe400078e0009 */
[----:B-----5:R-:W-:-:S08]  /*6b40*/  IMAD.MOV.U32 R80, RZ, RZ, R64 ;  /* 0x000000ffff507224 */ /* 0x020fd000078e0040 */
[----:B------:R-:W-:Y:S05]  /*6b50*/  @!P0 BRA `(.L_x_10736) ;  /* 0x0000000400508947 */ /* 0x000fea0003800000 */
        /* <DEDUP_REMOVED lines=16> */
.L_x_10739:
        /* <DEDUP_REMOVED lines=13> */
.L_x_10741:
[----:B------:R-:W-:Y:S05]  /*6d30*/  BSYNC.RECONVERGENT B5 ;  /* 0x0000000000057941 */ /* 0x000fea0003800200 */
.L_x_10740:
        /* <DEDUP_REMOVED lines=42> */
.L_x_10738:
[----:B------:R-:W-:Y:S05]  /*6fe0*/  BSYNC.RECONVERGENT B4 ;  /* 0x0000000000047941 */ /* 0x000fea0003800200 */
.L_x_10737:
[----:B------:R-:W-:Y:S01]  /*6ff0*/  I2FP.F32.U32 R9, R80 ;  /* 0x0000005000097245 */ /* 0x000fe20000201000 */
[----:B------:R-:W-:Y:S02]  /*7000*/  IMAD.MOV.U32 R80, RZ, RZ, 0x2f800000 ;  /* 0x2f800000ff507424 */ /* 0x000fe400078e00ff */
        /* <DEDUP_REMOVED lines=9> */
.L_x_10736:
[----:B------:R-:W-:Y:S05]  /*70a0*/  BSYNC.RECONVERGENT B3 ;  /* 0x0000000000037941 */ /* 0x000fea0003800200 */
.L_x_10735:
        /* <DEDUP_REMOVED lines=17> */
.L_x_10746:
        /* <DEDUP_REMOVED lines=13> */
.L_x_10748:
[----:B------:R-:W-:Y:S05]  /*7290*/  BSYNC.RECONVERGENT B5 ;  /* 0x0000000000057941 */ /* 0x000fea0003800200 */
.L_x_10747:
        /* <DEDUP_REMOVED lines=43> */
.L_x_10745:
[----:B------:R-:W-:Y:S05]  /*7550*/  BSYNC.RECONVERGENT B4 ;  /* 0x0000000000047941 */ /* 0x000fea0003800200 */
.L_x_10744:
        /* <DEDUP_REMOVED lines=12> */
.L_x_10743:
[----:B------:R-:W-:Y:S05]  /*7620*/  BSYNC.RECONVERGENT B3 ;  /* 0x0000000000037941 */ /* 0x000fea0003800200 */
.L_x_10742:
        /* <DEDUP_REMOVED lines=17> */
.L_x_10753:
        /* <DEDUP_REMOVED lines=13> */
.L_x_10755:
[----:B------:R-:W-:Y:S05]  /*7810*/  BSYNC.RECONVERGENT B5 ;  /* 0x0000000000057941 */ /* 0x000fea0003800200 */
.L_x_10754:
        /* <DEDUP_REMOVED lines=42> */
.L_x_10752:
[----:B------:R-:W-:Y:S05]  /*7ac0*/  BSYNC.RECONVERGENT B4 ;  /* 0x0000000000047941 */ /* 0x000fea0003800200 */
.L_x_10751:
[----:B------:R-:W-:Y:S01]  /*7ad0*/  I2FP.F32.U32 R9, R83 ;  /* 0x0000005300097245 */ /* 0x000fe20000201000 */
[----:B------:R-:W-:Y:S01]  /*7ae0*/  IMAD.MOV.U32 R82, RZ, RZ, 0x2f800000 ;  /* 0x2f800000ff527424 */ /* 0x000fe200078e00ff */
[----:B------:R-:W-:-:S03]  /*7af0*/  SHF.L.U32 R83, R61, 0x10, RZ ;  /* 0x000000103d537819 */ /* 0x000fc600000006ff */
[----:B------:R-:W-:Y:S01]  /*7b00*/  FFMA.FTZ R9, R9, R82, 1.1641532182693481445e-10 ;  /* 0x2f00000009097423 */ /* 0x000fe20000010052 */
[----:B------:R-:W-:Y:S02]  /*7b10*/  IMAD.U32 R82, R45, 0x10000, RZ ;  /* 0x000100002d527824 */ /* 0x000fe400078e00ff */
[----:B------:R-:W-:Y:S02]  /*7b20*/  FMUL.FTZ R83, R83, UR13 ;  /* 0x0000000d53537c20 */ /* 0x000fe40008410000 */
[----:B------:R-:W-:Y:S02]  /*7b30*/  FSETP.GTU.FTZ.AND P4, PT, R9, UR10, PT ;  /* 0x0000000a09007c0b */ /* 0x000fe4000bf9c000 */
[----:B------:R-:W-:Y:S02]  /*7b40*/  FMUL.FTZ R83, R83, UR12 ;  /* 0x0000000c53537c20 */ /* 0x000fe40008410000 */
[----:B------:R-:W-:-:S03]  /*7b50*/  SEL R131, RZ, 0x1, P4 ;  /* 0x00000001ff837807 */ /* 0x000fc60002000000 */
[----:B------:R-:W-:-:S05]  /*7b60*/  FSEL R9, R83, RZ, !P4 ;  /* 0x000000ff53097208 */ /* 0x000fca0006000000 */
[----:B------:R-:W-:-:S07]  /*7b70*/  FFMA.FTZ R82, R9, R82, R66 ;  /* 0x0000005209527223 */ /* 0x000fce0000010042 */
.L_x_10750:
[----:B------:R-:W-:Y:S05]  /*7b80*/  BSYNC.RECONVERGENT B3 ;  /* 0x0000000000037941 */ /* 0x000fea0003800200 */
.L_x_10749:
        /* <DEDUP_REMOVED lines=17> */
.L_x_10760:
        /* <DEDUP_REMOVED lines=13> */
.L_x_10762:
[----:B------:R-:W-:Y:S05]  /*7d70*/  BSYNC.RECONVERGENT B5 ;  /* 0x0000000000057941 */ /* 0x000fea0003800200 */
.L_x_10761:
[----:B------:R-:W-:Y:S01]  /*7d80*/  IMAD.WIDE.U32 R8, R2, -0x326172a9, RZ ;  /* 0xcd9e8d5702087825 */ /* 0x000fe200078e00ff */
[----:B------:R-:W-:Y:S02]  /*7d90*/  LOP3.LUT R84, R126, UR7, R87, 0x96, !PT ;  /* 0x000000077e547c12 */ /* 0x000fe4000f8e9657 */
[----:B------:R-:W-:Y:S02]  /*7da0*/  MOV R83, R122 ;  /* 0x0000007a00537202 */ /* 0x000fe40000000f00 */
[----:B01----:R-:W-:Y:S01]  /*7db0*/  LOP3.LUT R96, R6, UR6, R9, 0x96, !PT ;  /* 0x0000000606607c12 */ /* 0x003fe2000f8e9609 */
        /* <DEDUP_REMOVED lines=39> */
.L_x_10759:
[----:B------:R-:W-:Y:S05]  /*8030*/  BSYNC.RECONVERGENT B4 ;  /* 0x0000000000047941 */ /* 0x000fea0003800200 */
.L_x_10758:
[----:B------:R-:W-:Y:S01]  /*8040*/  HFMA2 R86, -RZ, RZ, 0.1171875, 0 ;  /* 0x2f800000ff567431 */ /* 0x000fe200000001ff */
[----:B------:R-:W-:Y:S02]  /*8050*/  PRMT R84, R61, 0x7632, R84 ;  /* 0x000076323d547816 */ /* 0x000fe40000000054 */
        /* <DEDUP_REMOVED lines=10> */
.L_x_10757:
[----:B------:R-:W-:Y:S05]  /*8100*/  BSYNC.RECONVERGENT B3 ;  /* 0x0000000000037941 */ /* 0x000fea0003800200 */
.L_x_10756:
[----:B------:R-:W-:Y:S01]  /*8110*/  BSSY.RECONVERGENT B3, `(.L_x_10763) ;  /* 0x0000056000037945 */ /* 0x000fe20003800200 */
[----:B------:R-:W-:Y:S01]  /*8120*/  MOV R86, R9 ;  /* 0x0000000900567202 */ /* 0x000fe20000000f00 */
[----:B------:R-:W-:Y:S02]  /*8130*/  IMAD.MOV.U32 R84, RZ, RZ, R68 ;  /* 0x000000ffff547224 */ /* 0x000fe400078e0044 */
        /* <DEDUP_REMOVED lines=14> */
.L_x_10767:
        /* <DEDUP_REMOVED lines=13> */
.L_x_10769:
[----:B------:R-:W-:Y:S05]  /*82f0*/  BSYNC.RECONVERGENT B5 ;  /* 0x0000000000057941 */ /* 0x000fea0003800200 */
.L_x_10768:
[----:B------:R-:W-:Y:S01]  /*8300*/  IMAD.WIDE.U32 R8, R2, -0x326172a9, RZ ;  /* 0xcd9e8d5702087825 */ /* 0x000fe200078e00ff */
[----:B------:R-:W-:-:S04]  /*8310*/  LOP3.LUT R84, R126, UR7, R87, 0x96, !PT ;  /* 0x000000077e547c12 */ /* 0x000fc8000f8e9657 */
        /* <DEDUP_REMOVED lines=41> */
.L_x_10766:
[----:B------:R-:W-:Y:S05]  /*85b0*/  BSYNC.RECONVERGENT B4 ;  /* 0x0000000000047941 */ /* 0x000fea0003800200 */
.L_x_10765:
        /* <DEDUP_REMOVED lines=11> */
.L_x_10764:
[----:B------:R-:W-:Y:S05]  /*8670*/  BSYNC.RECONVERGENT B3 ;  /* 0x0000000000037941 */ /* 0x000fea0003800200 */
.L_x_10763:
        /* <DEDUP_REMOVED lines=17> */
.L_x_10774:
[----:B------:R-:W-:Y:S01]  /*8790*/  IADD3 R5, PT, PT, R5, 0x1, RZ ;  /* 0x0000000105057810 */ /* 0x000fe20007ffe0ff */
[----:B------:R-:W-:Y:S03]  /*87a0*/  BSSY.RECONVERGENT B5, `(.L_x_10775) ;  /* 0x000000c000057945 */ /* 0x000fe60003800200 */
[C---:B------:R-:W-:Y:S01]  /*87b0*/  ISETP.NE.AND P4, PT, R5.reuse, RZ, PT ;  /* 0x000000ff0500720c */ /* 0x040fe20003f85270 */
[----:B01----:R-:W-:-:S12]  /*87c0*/  IMAD.WIDE.U32 R96, R5, -0x2daee0ad, RZ ;  /* 0xd2511f5305607825 */ /* 0x003fd800078e00ff */
        /* <DEDUP_REMOVED lines=9> */
.L_x_10776:
[----:B------:R-:W-:Y:S05]  /*8860*/  BSYNC.RECONVERGENT B5 ;  /* 0x0000000000057941 */ /* 0x000fea0003800200 */
.L_x_10775:
        /* <DEDUP_REMOVED lines=43> */
.L_x_10773:
[----:B------:R-:W-:Y:S05]  /*8b20*/  BSYNC.RECONVERGENT B4 ;  /* 0x0000000000047941 */ /* 0x000fea0003800200 */
.L_x_10772:
[----:B------:R-:W-:Y:S01]  /*8b30*/  PRMT R86, R62, 0x7632, R86 ;  /* 0x000076323e567816 */ /* 0x000fe20000000056 */
[----:B01----:R-:W-:Y:S01]  /*8b40*/  IMAD.MOV.U32 R96, RZ, RZ, 0x2f800000 ;  /* 0x2f800000ff607424 */ /* 0x003fe200078e00ff */
        /* <DEDUP_REMOVED lines=10> */
.L_x_10771:
[----:B------:R-:W-:Y:S05]  /*8bf0*/  BSYNC.RECONVERGENT B3 ;  /* 0x0000000000037941 */ /* 0x000fea0003800200 */
.L_x_10770:
[----:B------:R-:W-:Y:S01]  /*8c00*/  BSSY.RECONVERGENT B3, `(.L_x_10777) ;  /* 0x0000056000037945 */ /* 0x000fe20003800200 */
[----:B01----:R-:W-:Y:S01]  /*8c10*/  IMAD.MOV.U32 R96, RZ, RZ, R9 ;  /* 0x000000ffff607224 */ /* 0x003fe200078e0009 */
        /* <DEDUP_REMOVED lines=15> */
.L_x_10781:
        /* <DEDUP_REMOVED lines=13> */
.L_x_10783:
[----:B------:R-:W-:Y:S05]  /*8de0*/  BSYNC.RECONVERGENT B5 ;  /* 0x0000000000057941 */ /* 0x000fea0003800200 */
.L_x_10782:
        /* <DEDUP_REMOVED lines=43> */
.L_x_10780:
[----:B------:R-:W-:Y:S05]  /*90a0*/  BSYNC.RECONVERGENT B4 ;  /* 0x0000000000047941 */ /* 0x000fea0003800200 */
.L_x_10779:
        /* <DEDUP_REMOVED lines=11> */
.L_x_10778:
[----:B------:R-:W-:Y:S05]  /*9160*/  BSYNC.RECONVERGENT B3 ;  /* 0x0000000000037941 */ /* 0x000fea0003800200 */
.L_x_10777:
[----:B------:R-:W-:Y:S01]  /*9170*/  MOV R9, R96 ;  /* 0x0000006000097202 */ /* 0x000fe20000000f00 */
        /* <DEDUP_REMOVED lines=15> */
.L_x_10787:
        /* <DEDUP_REMOVED lines=13> */
.L_x_10789:
[----:B------:R-:W-:Y:S05]  /*9340*/  BSYNC.RECONVERGENT B4 ;  /* 0x0000000000047941 */ /* 0x000fea0003800200 */
.L_x_10788:
        /* <DEDUP_REMOVED lines=43> */
.L_x_10786:
[----:B------:R-:W-:Y:S05]  /*9600*/  BSYNC.RECONVERGENT B3 ;  /* 0x0000000000037941 */ /* 0x000fea0003800200 */
.L_x_10785:
        /* <DEDUP_REMOVED lines=11> */
[----:B------:R-:W-:Y:S01]  /*96c0*/  FFMA.FTZ R87, R96, R87, R71 ;  /* 0x0000005760577223 */ /* 0x000fe20000010047 */
[----:B------:R-:W-:Y:S06]  /*96d0*/  BRA `(.L_x_10784) ;  /* 0x0000002800f07947 */ /* 0x000fec0003800000 */
.L_x_10734:
[----:B------:R-:W-:Y:S01]  /*96e0*/  BSSY.RECONVERGENT B3, `(.L_x_10790) ;  /* 0x0000059000037945 */ /* 0x000fe20003800200 */
[----:B--2---:R-:W-:Y:S01]  /*96f0*/  HFMA2 R80, -RZ, RZ, 0, 0 ;  /* 0x00000000ff507431 */ /* 0x004fe200000001ff */
        /* <DEDUP_REMOVED lines=19> */
.L_x_10794:
        /* <DEDUP_REMOVED lines=13> */
.L_x_10796:
[----:B------:R-:W-:Y:S05]  /*9900*/  BSYNC.RECONVERGENT B5 ;  /* 0x0000000000057941 */ /* 0x000fea0003800200 */
.L_x_10795:
        /* <DEDUP_REMOVED lines=42> */
.L_x_10793:
[----:B------:R-:W-:Y:S05]  /*9bb0*/  BSYNC.RECONVERGENT B4 ;  /* 0x0000000000047941 */ /* 0x000fea0003800200 */
.L_x_10792:
[----:B------:R-:W-:Y:S01]  /*9bc0*/  I2FP.F32.U32 R9, R80 ;  /* 0x0000005000097245 */ /* 0x000fe20000201000 */
[----:B------:R-:W-:Y:S02]  /*9bd0*/  HFMA2 R80, -RZ, RZ, 0.1171875, 0 ;  /* 0x2f800000ff507431 */ /* 0x000fe400000001ff */
[----:B-----5:R-:W-:-:S04]  /*9be0*/  IMAD.U32 R81, R60, 0x10000, RZ ;  /* 0x000100003c517824 */ /* 0x020fc800078e00ff */
[----:B------:R-:W-:Y:S01]  /*9bf0*/  FMUL.FTZ R81, R81, UR13 ;  /* 0x0000000d51517c20 */ /* 0x000fe20008410000 */
[----:B------:R-:W-:-:S03]  /*9c00*/  FFMA.FTZ R9, R9, R80, 1.1641532182693481445e-10 ;  /* 0x2f00000009097423 */ /* 0x000fc60000010050 */
[----:B------:R-:W-:Y:S02]  /*9c10*/  FMUL.FTZ R80, R81, UR12 ;  /* 0x0000000c51507c20 */ /* 0x000fe40008410000 */
[----:B------:R-:W-:Y:S02]  /*9c20*/  FSETP.GTU.FTZ.AND P0, PT, R9, UR10, PT ;  /* 0x0000000a09007c0b */ /* 0x000fe4000bf1c000 */
[----:B------:R-:W-:Y:S02]  /*9c30*/  SHF.L.U32 R9, R44, 0x10, RZ ;  /* 0x000000102c097819 */ /* 0x000fe400000006ff */
[----:B------:R-:W-:Y:S02]  /*9c40*/  FSEL R80, R80, RZ, !P0 ;  /* 0x000000ff50507208 */ /* 0x000fe40004000000 */
[----:B------:R-:W-:-:S03]  /*9c50*/  SEL R127, RZ, 0x1, P0 ;  /* 0x00000001ff7f7807 */ /* 0x000fc60000000000 */
[----:B------:R-:W-:-:S07]  /*9c60*/  FMUL.FTZ R80, R9, R80 ;  /* 0x0000005009507220 */ /* 0x000fce0000410000 */
.L_x_10791:
[----:B------:R-:W-:Y:S05]  /*9c70*/  BSYNC.RECONVERGENT B3 ;  /* 0x0000000000037941 */ /* 0x000fea0003800200 */
.L_x_10790:
        /* <DEDUP_REMOVED lines=17> */
.L_x_10801:
        /* <DEDUP_REMOVED lines=13> */
.L_x_10803:
[----:B------:R-:W-:Y:S05]  /*9e60*/  BSYNC.RECONVERGENT B5 ;  /* 0x0000000000057941 */ /* 0x000fea0003800200 */
.L_x_10802:
        /* <DEDUP_REMOVED lines=41> */
[----:B------:R-:W-:Y:S02]  /*a100*/  LOP3.LUT R7, R84, UR32, R83, 0x96, !PT ;  /* 0x0000002054077c12 */ /* 0x000fe4000f8e9653 */
[----:B------:R-:W-:-:S07]  /*a110*/  MOV R122, R82 ;  /* 0x00000052007a7202 */ /* 0x000fce0000000f00 */
.L_x_10800:
[----:B------:R-:W-:Y:S05]  /*a120*/  BSYNC.RECONVERGENT B4 ;  /* 0x0000000000047941 */ /* 0x000fea0003800200 */
.L_x_10799:
        /* <DEDUP_REMOVED lines=12> */
.L_x_10798:
[----:B------:R-:W-:Y:S05]  /*a1f0*/  BSYNC.RECONVERGENT B3 ;  /* 0x0000000000037941 */ /* 0x000fea0003800200 */
.L_x_10797:
        /* <DEDUP_REMOVED lines=17> */
.L_x_10808:
        /* <DEDUP_REMOVED lines=13> */
.L_x_10810:
[----:B------:R-:W-:Y:S05]  /*a3e0*/  BSYNC.RECONVERGENT B5 ;  /* 0x0000000000057941 */ /* 0x000fea0003800200 */
.L_x_10809:
        /* <DEDUP_REMOVED lines=42> */
.L_x_10807:
[----:B------:R-:W-:Y:S05]  /*a690*/  BSYNC.RECONVERGENT B4 ;  /* 0x0000000000047941 */ /* 0x000fea0003800200 */
.L_x_10806:
        /* <DEDUP_REMOVED lines=11> */
.L_x_10805:
[----:B------:R-:W-:Y:S05]  /*a750*/  BSYNC.RECONVERGENT B3 ;  /* 0x0000000000037941 */ /* 0x000fea0003800200 */
.L_x_10804:
        /* <DEDUP_REMOVED lines=17> */
.L_x_10815:
        /* <DEDUP_REMOVED lines=13> */
.L_x_10817:
[----:B------:R-:W-:Y:S05]  /*a940*/  BSYNC.RECONVERGENT B5 ;  /* 0x0000000000057941 */ /* 0x000fea0003800200 */
.L_x_10816:
        /* <DEDUP_REMOVED lines=43> */
.L_x_10814:
[----:B------:R-:W-:Y:S05]  /*ac00*/  BSYNC.RECONVERGENT B4 ;  /* 0x0000000000047941 */ /* 0x000fea0003800200 */
.L_x_10813:
        /* <DEDUP_REMOVED lines=12> */
.L_x_10812:
[----:B------:R-:W-:Y:S05]  /*acd0*/  BSYNC.RECONVERGENT B3 ;  /* 0x0000000000037941 */ /* 0x000fea0003800200 */
.L_x_10811:
        /* <DEDUP_REMOVED lines=17> */
.L_x_10822:
        /* <DEDUP_REMOVED lines=13> */
.L_x_10824:
[----:B------:R-:W-:Y:S05]  /*aec0*/  BSYNC.RECONVERGENT B5 ;  /* 0x0000000000057941 */ /* 0x000fea0003800200 */
.L_x_10823:
        /* <DEDUP_REMOVED lines=43> */
.L_x_10821:
[----:B------:R-:W-:Y:S05]  /*b180*/  BSYNC.RECONVERGENT B4 ;  /* 0x0000000000047941 */ /* 0x000fea0003800200 */
.L_x_10820:
        /* <DEDUP_REMOVED lines=11> */
.L_x_10819:
[----:B------:R-:W-:Y:S05]  /*b240*/  BSYNC.RECONVERGENT B3 ;  /* 0x0000000000037941 */ /* 0x000fea0003800200 */
.L_x_10818:
        /* <DEDUP_REMOVED lines=17> */
.L_x_10829:
        /* <DEDUP_REMOVED lines=13> */
.L_x_10831:
[----:B------:R-:W-:Y:S05]  /*b430*/  BSYNC.RECONVERGENT B5 ;  /* 0x0000000000057941 */ /* 0x000fea0003800200 */
.L_x_10830:
        /* <DEDUP_REMOVED lines=43> */
.L_x_10828:
[----:B------:R-:W-:Y:S05]  /*b6f0*/  BSYNC.RECONVERGENT B4 ;  /* 0x0000000000047941 */ /* 0x000fea0003800200 */
.L_x_10827:
[----:B-----5:R-:W-:Y:S01]  /*b700*/  PRMT R86, R62, 0x7632, R86 ;  /* 0x000076323e567816 */ /* 0x020fe20000000056 */
        /* <DEDUP_REMOVED lines=11> */
.L_x_10826:
[----:B------:R-:W-:Y:S05]  /*b7c0*/  BSYNC.RECONVERGENT B3 ;  /* 0x0000000000037941 */ /* 0x000fea0003800200 */
.L_x_10825:
        /* <DEDUP_REMOVED lines=17> */
.L_x_10836:
        /* <DEDUP_REMOVED lines=13> */
.L_x_10838:
[----:B------:R-:W-:Y:S05]  /*b9b0*/  BSYNC.RECONVERGENT B5 ;  /* 0x0000000000057941 */ /* 0x000fea0003800200 */
.L_x_10837:
        /* <DEDUP_REMOVED lines=43> */
.L_x_10835:
[----:B------:R-:W-:Y:S05]  /*bc70*/  BSYNC.RECONVERGENT B4 ;  /* 0x0000000000047941 */ /* 0x000fea0003800200 */
.L_x_10834:
        /* <DEDUP_REMOVED lines=11> */
.L_x_10833:
[----:B------:R-:W-:Y:S05]  /*bd30*/  BSYNC.RECONVERGENT B3 ;  /* 0x0000000000037941 */ /* 0x000fea0003800200 */
.L_x_10832:
        /* <DEDUP_REMOVED lines=16> */
.L_x_10841:
        /* <DEDUP_REMOVED lines=13> */
.L_x_10843:
[----:B------:R-:W-:Y:S05]  /*bf10*/  BSYNC.RECONVERGENT B4 ;  /* 0x0000000000047941 */ /* 0x000fea0003800200 */
.L_x_10842:
        /* <DEDUP_REMOVED lines=43> */
.L_x_10840:
[----:B------:R-:W-:Y:S05]  /*c1d0*/  BSYNC.RECONVERGENT B3 ;  /* 0x0000000000037941 */ /* 0x000fea0003800200 */
.L_x_10839:
        /* <DEDUP_REMOVED lines=12> */
.L_x_10784:
[----:B------:R-:W-:Y:S05]  /*c2a0*/  BSYNC.RECONVERGENT B1 ;  /* 0x0000000000017941 */ /* 0x000fea0003800200 */
.L_x_10733:
[----:B------:R-:W0:Y:S01]  /*c2b0*/  LDC.64 R96, c[0x0][0x3a8] ;  /* 0x0000ea00ff607b82 */ /* 0x000e220000000a00 */
[----:B------:R-:W-:Y:S01]  /*c2c0*/  BSSY.RECONVERGENT B1, `(.L_x_10844) ;  /* 0x000001a000017945 */ /* 0x000fe20003800200 */
[----:B------:R-:W-:Y:S01]  /*c2d0*/  MOV R128, R122 ;  /* 0x0000007a00807202 */ /* 0x000fe20000000f00 */
[----:B0-----:R-:W-:-:S05]  /*c2e0*/  IMAD.WIDE.U32 R96, R143, 0x20, R96 ;  /* 0x000000208f607825 */ /* 0x001fca00078e0060 */
[----:B------:R0:W-:Y:S04]  /*c2f0*/  STG.E.128 desc[UR8][R96.64], R80 ;  /* 0x0000005060007986 */ /* 0x0001e8000c101d08 */
        /* <DEDUP_REMOVED lines=17> */
[----:B0-----:R-:W-:Y:S01]  /*c410*/  IMAD.WIDE.U32 R96, R141, 0x8, R96 ;  /* 0x000000088d607825 */ /* 0x001fe200078e0060 */
[----:B------:R-:W-:Y:S02]  /*c420*/  LOP3.LUT R98, R122, R98, R120, 0xfe, !PT ;  /* 0x000000627a627212 */ /* 0x000fe400078efe78 */
[----:B------:R-:W-:Y:S02]  /*c430*/  LOP3.LUT R99, R145, R123, RZ, 0xfc, !PT ;  /* 0x0000007b91637212 */ /* 0x000fe400078efcff */
[----:B------:R-:W-:-:S05]  /*c440*/  LOP3.LUT R98, R98, 0xff, R127, 0xf8, !PT ;  /* 0x000000ff62627812 */ /* 0x000fca00078ef87f */
[----:B------:R1:W-:Y:S02]  /*c450*/  STG.E.64 desc[UR8][R96.64], R98 ;  /* 0x0000006260007986 */ /* 0x0003e4000c101b08 */
.L_x_10845:
[----:B------:R-:W-:Y:S05]  /*c460*/  BSYNC.RECONVERGENT B1 ;  /* 0x0000000000017941 */ /* 0x000fea0003800200 */
.L_x_10844:
[----:B------:R-:W-:Y:S01]  /*c470*/  IADD3 R143, PT, PT, R143, 0x20, RZ ;  /* 0x000000208f8f7810 */ /* 0x000fe20007ffe0ff */
[----:B------:R-:W-:-:S07]  /*c480*/  VIADD R141, R141, 0x20 ;  /* 0x000000208d8d7836 */ /* 0x000fce0000000000 */
.L_x_10732:
[----:B------:R-:W-:Y:S05]  /*c490*/  BSYNC.RECONVERGENT B2 ;  /* 0x0000000000027941 */ /* 0x000fea0003800200 */
.L_x_10731:
        /* <DEDUP_REMOVED lines=17> */
[----:B--2---:R-:W-:Y:S01]  /*c5b0*/  IMAD.MOV.U32 R90, RZ, RZ, R9 ;  /* 0x000000ffff5a7224 */ /* 0x004fe200078e0009 */
[----:B-----5:R-:W-:-:S09]  /*c5c0*/  MOV R88, R64 ;  /* 0x0000004000587202 */ /* 0x020fd20000000f00 */
        /* <DEDUP_REMOVED lines=17> */
.L_x_10854:
        /* <DEDUP_REMOVED lines=13> */
.L_x_10856:
[----:B------:R-:W-:Y:S05]  /*c7b0*/  BSYNC.RECONVERGENT B5 ;  /* 0x0000000000057941 */ /* 0x000fea0003800200 */
.L_x_10855:
        /* <DEDUP_REMOVED lines=42> */
.L_x_10853:
[----:B------:R-:W-:Y:S05]  /*ca60*/  BSYNC.RECONVERGENT B4 ;  /* 0x0000000000047941 */ /* 0x000fea0003800200 */
.L_x_10852:
[----:B------:R-:W-:Y:S01]  /*ca70*/  I2FP.F32.U32 R9, R88 ;  /* 0x0000005800097245 */ /* 0x000fe20000201000 */
[----:B------:R-:W-:Y:S02]  /*ca80*/  HFMA2 R88, -RZ, RZ, 0.1171875, 0 ;  /* 0x2f800000ff587431 */ /* 0x000fe400000001ff */
[----:B------:R-:W-:-:S04]  /*ca90*/  IMAD.U32 R89, R60, 0x10000, RZ ;  /* 0x000100003c597824 */ /* 0x000fc800078e00ff */
        /* <DEDUP_REMOVED lines=8> */
.L_x_10851:
[----:B------:R-:W-:Y:S05]  /*cb20*/  BSYNC.RECONVERGENT B3 ;  /* 0x0000000000037941 */ /* 0x000fea0003800200 */
.L_x_10850:
[----:B------:R-:W-:Y:S01]  /*cb30*/  BSSY.RECONVERGENT B3, `(.L_x_10857) ;  /* 0x0000057000037945 */ /* 0x000fe20003800200 */
[----:B------:R-:W-:Y:S01]  /*cb40*/  IMAD.MOV.U32 R9, RZ, RZ, R90 ;  /* 0x000000ffff097224 */ /* 0x000fe200078e005a */
[----:B------:R-:W-:Y:S02]  /*cb50*/  MOV R89, R65 ;  /* 0x0000004100597202 */ /* 0x000fe40000000f00 */
        /* <DEDUP_REMOVED lines=14> */
.L_x_10861:
        /* <DEDUP_REMOVED lines=13> */
.L_x_10863:
[----:B------:R-:W-:Y:S05]  /*cd10*/  BSYNC.RECONVERGENT B5 ;  /* 0x0000000000057941 */ /* 0x000fea0003800200 */
.L_x_10862:
        /* <DEDUP_REMOVED lines=43> */
.L_x_10860:
[----:B------:R-:W-:Y:S05]  /*cfd0*/  BSYNC.RECONVERGENT B4 ;  /* 0x0000000000047941 */ /* 0x000fea0003800200 */
.L_x_10859:
[----:B------:R-:W-:Y:S01]  /*cfe0*/  HFMA2 R92, -RZ, RZ, 0.1171875, 0 ;  /* 0x2f800000ff5c7431 */ /* 0x000fe200000001ff */
[----:B------:R-:W-:Y:S02]  /*cff0*/  PRMT R90, R60, 0x7632, R90 ;  /* 0x000076323c5a7816 */ /* 0x000fe4000000005a */
        /* <DEDUP_REMOVED lines=9> */
[----:B------:R-:W-:-:S07]  /*d090*/  FFMA.FTZ R89, R90, R89, R65 ;  /* 0x000000595a597223 */ /* 0x000fce0000010041 */
.L_x_10858:
[----:B------:R-:W-:Y:S05]  /*d0a0*/  BSYNC.RECONVERGENT B3 ;  /* 0x0000000000037941 */ /* 0x000fea0003800200 */
.L_x_10857:
        /* <DEDUP_REMOVED lines=17> */
.L_x_10868:
        /* <DEDUP_REMOVED lines=13> */
.L_x_10870:
[----:B------:R-:W-:Y:S05]  /*d290*/  BSYNC.RECONVERGENT B5 ;  /* 0x0000000000057941 */ /* 0x000fea0003800200 */
.L_x_10869:
        /* <DEDUP_REMOVED lines=42> */
.L_x_10867:
[----:B------:R-:W-:Y:S05]  /*d540*/  BSYNC.RECONVERGENT B4 ;  /* 0x0000000000047941 */ /* 0x000fea0003800200 */
.L_x_10866:
        /* <DEDUP_REMOVED lines=11> */
.L_x_10865:
[----:B------:R-:W-:Y:S05]  /*d600*/  BSYNC.RECONVERGENT B3 ;  /* 0x0000000000037941 */ /* 0x000fea0003800200 */
.L_x_10864:
[----:B------:R-:W-:Y:S01]  /*d610*/  BSSY.RECONVERGENT B3, `(.L_x_10871) ;  /* 0x0000057000037945 */ /* 0x000fe20003800200 */
[----:B------:R-:W-:Y:S01]  /*d620*/  MOV R9, R92 ;  /* 0x0000005c00097202 */ /* 0x000fe20000000f00 */
[----:B------:R-:W-:Y:S02]  /*d630*/  IMAD.MOV.U32 R91, RZ, RZ, R67 ;  /* 0x000000ffff5b7224 */ /* 0x000fe400078e0043 */
        /* <DEDUP_REMOVED lines=14> */
.L_x_10875:
        /* <DEDUP_REMOVED lines=13> */
.L_x_10877:
[----:B------:R-:W-:Y:S05]  /*d7f0*/  BSYNC.RECONVERGENT B5 ;  /* 0x0000000000057941 */ /* 0x000fea0003800200 */
.L_x_10876:
        /* <DEDUP_REMOVED lines=43> */
.L_x_10874:
[----:B------:R-:W-:Y:S05]  /*dab0*/  BSYNC.RECONVERGENT B4 ;  /* 0x0000000000047941 */ /* 0x000fea0003800200 */
.L_x_10873:
        /* <DEDUP_REMOVED lines=12> */
.L_x_10872:
[----:B------:R-:W-:Y:S05]  /*db80*/  BSYNC.RECONVERGENT B3 ;  /* 0x0000000000037941 */ /* 0x000fea0003800200 */
.L_x_10871:
        /* <DEDUP_REMOVED lines=17> */
.L_x_10882:
        /* <DEDUP_REMOVED lines=13> */
.L_x_10884:
[----:B------:R-:W-:Y:S05]  /*dd70*/  BSYNC.RECONVERGENT B5 ;  /* 0x0000000000057941 */ /* 0x000fea0003800200 */
.L_x_10883:
        /* <DEDUP_REMOVED lines=43> */
.L_x_10881:
[----:B------:R-:W-:Y:S05]  /*e030*/  BSYNC.RECONVERGENT B4 ;  /* 0x0000000000047941 */ /* 0x000fea0003800200 */
.L_x_10880:
        /* <DEDUP_REMOVED lines=11> */
.L_x_10879:
[----:B------:R-:W-:Y:S05]  /*e0f0*/  BSYNC.RECONVERGENT B3 ;  /* 0x0000000000037941 */ /* 0x000fea0003800200 */
.L_x_10878:
        /* <DEDUP_REMOVED lines=17> */
.L_x_10889:
        /* <DEDUP_REMOVED lines=13> */
.L_x_10891:
[----:B------:R-:W-:Y:S05]  /*e2e0*/  BSYNC.RECONVERGENT B5 ;  /* 0x0000000000057941 */ /* 0x000fea0003800200 */
.L_x_10890:
        /* <DEDUP_REMOVED lines=43> */
.L_x_10888:
[----:B------:R-:W-:Y:S05]  /*e5a0*/  BSYNC.RECONVERGENT B4 ;  /* 0x0000000000047941 */ /* 0x000fea0003800200 */
.L_x_10887:
        /* <DEDUP_REMOVED lines=12> */
.L_x_10886:
[----:B------:R-:W-:Y:S05]  /*e670*/  BSYNC.RECONVERGENT B3 ;  /* 0x0000000000037941 */ /* 0x000fea0003800200 */
.L_x_10885:
[----:B------:R-:W-:Y:S01]  /*e680*/  BSSY.RECONVERGENT B3, `(.L_x_10892) ;  /* 0x0000056000037945 */ /* 0x000fe20003800200 */
[----:B01----:R-:W-:Y:S01]  /*e690*/  MOV R96, R9 ;  /* 0x0000000900607202 */ /* 0x003fe20000000f00 */
        /* <DEDUP_REMOVED lines=15> */
.L_x_10896:
        /* <DEDUP_REMOVED lines=13> */
.L_x_10898:
[----:B------:R-:W-:Y:S05]  /*e860*/  BSYNC.RECONVERGENT B5 ;  /* 0x0000000000057941 */ /* 0x000fea0003800200 */
.L_x_10897:
        /* <DEDUP_REMOVED lines=43> */
.L_x_10895:
[----:B------:R-:W-:Y:S05]  /*eb20*/  BSYNC.RECONVERGENT B4 ;  /* 0x0000000000047941 */ /* 0x000fea0003800200 */
.L_x_10894:
        /* <DEDUP_REMOVED lines=11> */
.L_x_10893:
[----:B------:R-:W-:Y:S05]  /*ebe0*/  BSYNC.RECONVERGENT B3 ;  /* 0x0000000000037941 */ /* 0x000fea0003800200 */
.L_x_10892:
[----:B------:R-:W-:Y:S01]  /*ebf0*/  MOV R128, R122 ;  /* 0x0000007a00807202 */ /* 0x000fe20000000f00 */
        /* <DEDUP_REMOVED lines=19> */
.L_x_10902:
        /* <DEDUP_REMOVED lines=13> */
.L_x_10904:
[----:B------:R-:W-:Y:S05]  /*ee00*/  BSYNC.RECONVERGENT B4 ;  /* 0x0000000000047941 */ /* 0x000fea0003800200 */
.L_x_10903:
        /* <DEDUP_REMOVED lines=42> */
[----:B------:R-:W-:-:S07]  /*f0b0*/  MOV R128, R96 ;  /* 0x0000006000807202 */ /* 0x000fce0000000f00 */
.L_x_10901:
[----:B------:R-:W-:Y:S05]  /*f0c0*/  BSYNC.RECONVERGENT B3 ;  /* 0x0000000000037941 */ /* 0x000fea0003800200 */
.L_x_10900:
        /* <DEDUP_REMOVED lines=13> */
.L_x_10849:
        /* <DEDUP_REMOVED lines=21> */
.L_x_10909:
        /* <DEDUP_REMOVED lines=13> */
.L_x_10911:
[----:B------:R-:W-:Y:S05]  /*f3c0*/  BSYNC.RECONVERGENT B5 ;  /* 0x0000000000057941 */ /* 0x000fea0003800200 */
.L_x_10910:
        /* <DEDUP_REMOVED lines=42> */
.L_x_10908:
[----:B------:R-:W-:Y:S05]  /*f670*/  BSYNC.RECONVERGENT B4 ;  /* 0x0000000000047941 */ /* 0x000fea0003800200 */
.L_x_10907:
        /* <DEDUP_REMOVED lines=11> */
.L_x_10906:
[----:B------:R-:W-:Y:S05]  /*f730*/  BSYNC.RECONVERGENT B3 ;  /* 0x0000000000037941 */ /* 0x000fea0003800200 */
.L_x_10905:
        /* <DEDUP_REMOVED lines=17> */
.L_x_10916:
        /* <DEDUP_REMOVED lines=13> */
.L_x_10918:
[----:B------:R-:W-:Y:S05]  /*f920*/  BSYNC.RECONVERGENT B5 ;  /* 0x0000000000057941 */ /* 0x000fea0003800200 */
.L_x_10917:
        /* <DEDUP_REMOVED lines=43> */
.L_x_10915:
[----:B------:R-:W-:Y:S05]  /*fbe0*/  BSYNC.RECONVERGENT B4 ;  /* 0x0000000000047941 */ /* 0x000fea0003800200 */
.L_x_10914:
        /* <DEDUP_REMOVED lines=12> */
.L_x_10913:
[----:B------:R-:W-:Y:S05]  /*fcb0*/  BSYNC.RECONVERGENT B3 ;  /* 0x0000000000037941 */ /* 0x000fea0003800200 */
.L_x_10912:
        /* <DEDUP_REMOVED lines=17> */
.L_x_10923:
        /* <DEDUP_REMOVED lines=13> */
.L_x_10925:
[----:B------:R-:W-:Y:S05]  /*fea0*/  BSYNC.RECONVERGENT B5 ;  /* 0x0000000000057941 */ /* 0x000fea0003800200 */
.L_x_10924:
        /* <DEDUP_REMOVED lines=42> */
.L_x_10922:
[----:B------:R-:W-:Y:S05]  /*10150*/  BSYNC.RECONVERGENT B4 ;  /* 0x0000000000047941 */ /* 0x000fea0003800200 */
.L_x_10921:
        /* <DEDUP_REMOVED lines=11> */
.L_x_10920:
[----:B------:R-:W-:Y:S05]  /*10210*/  BSYNC.RECONVERGENT B3 ;  /* 0x0000000000037941 */ /* 0x000fea0003800200 */
.L_x_10919:
        /* <DEDUP_REMOVED lines=17> */
.L_x_10930:
        /* <DEDUP_REMOVED lines=13> */
.L_x_10932:
[----:B------:R-:W-:Y:S05]  /*10400*/  BSYNC.RECONVERGENT B5 ;  /* 0x0000000000057941 */ /* 0x000fea0003800200 */
.L_x_10931:
        /* <DEDUP_REMOVED lines=43> */
.L_x_10929:
[----:B------:R-:W-:Y:S05]  /*106c0*/  BSYNC.RECONVERGENT B4 ;  /* 0x0000000000047941 */ /* 0x000fea0003800200 */
.L_x_10928:
        /* <DEDUP_REMOVED lines=12> */
.L_x_10927:
[----:B------:R-:W-:Y:S05]  /*10790*/  BSYNC.RECONVERGENT B3 ;  /* 0x0000000000037941 */ /* 0x000fea0003800200 */
.L_x_10926:
        /* <DEDUP_REMOVED lines=17> */
.L_x_10937:
        /* <DEDUP_REMOVED lines=13> */
.L_x_10939:
[----:B------:R-:W-:Y:S05]  /*10980*/  BSYNC.RECONVERGENT B5 ;  /* 0x0000000000057941 */ /* 0x000fea0003800200 */
.L_x_10938:
        /* <DEDUP_REMOVED lines=43> */
.L_x_10936:
[----:B------:R-:W-:Y:S05]  /*10c40*/  BSYNC.RECONVERGENT B4 ;  /* 0x0000000000047941 */ /* 0x000fea0003800200 */
.L_x_10935:
        /* <DEDUP_REMOVED lines=11> */
.L_x_10934:
[----:B------:R-:W-:Y:S05]  /*10d00*/  BSYNC.RECONVERGENT B3 ;  /* 0x0000000000037941 */ /* 0x000fea0003800200 */
.L_x_10933:
        /* <DEDUP_REMOVED lines=17> */
.L_x_10944:
        /* <DEDUP_REMOVED lines=13> */
.L_x_10946:
[----:B------:R-:W-:Y:S05]  /*10ef0*/  BSYNC.RECONVERGENT B5 ;  /* 0x0000000000057941 */ /* 0x000fea0003800200 */
.L_x_10945:
        /* <DEDUP_REMOVED lines=43> */
.L_x_10943:
[----:B------:R-:W-:Y:S05]  /*111b0*/  BSYNC.RECONVERGENT B4 ;  /* 0x0000000000047941 */ /* 0x000fea0003800200 */
.L_x_10942:
        /* <DEDUP_REMOVED lines=12> */
.L_x_10941:
[----:B------:R-:W-:Y:S05]  /*11280*/  BSYNC.RECONVERGENT B3 ;  /* 0x0000000000037941 */ /* 0x000fea0003800200 */
.L_x_10940:
        /* <DEDUP_REMOVED lines=17> */
.L_x_10951:
        /* <DEDUP_REMOVED lines=13> */
.L_x_10953:
[----:B------:R-:W-:Y:S05]  /*11470*/  BSYNC.RECONVERGENT B5 ;  /* 0x0000000000057941 */ /* 0x000fea0003800200 */
.L_x_10952:
        /* <DEDUP_REMOVED lines=43> */
.L_x_10950:
[----:B------:R-:W-:Y:S05]  /*11730*/  BSYNC.RECONVERGENT B4 ;  /* 0x0000000000047941 */ /* 0x000fea0003800200 */
.L_x_10949:
        /* <DEDUP_REMOVED lines=11> */
.L_x_10948:
[----:B------:R-:W-:Y:S05]  /*117f0*/  BSYNC.RECONVERGENT B3 ;  /* 0x0000000000037941 */ /* 0x000fea0003800200 */
.L_x_10947:
[----:B------:R-:W-:Y:S01]  /*11800*/  HFMA2 R95, -RZ, RZ, 0, 0 ;  /* 0x00000000ff5f7431 */ /* 0x000fe200000001ff */
        /* <DEDUP_REMOVED lines=19> */
.L_x_10956:
        /* <DEDUP_REMOVED lines=13> */
.L_x_10958:
[----:B------:R-:W-:Y:S05]  /*11a10*/  BSYNC.RECONVERGENT B4 ;  /* 0x0000000000047941 */ /* 0x000fea0003800200 */
.L_x_10957:
        /* <DEDUP_REMOVED lines=43> */
.L_x_10955:
[----:B------:R-:W-:Y:S05]  /*11cd0*/  BSYNC.RECONVERGENT B3 ;  /* 0x0000000000037941 */ /* 0x000fea0003800200 */
.L_x_10954:
        /* <DEDUP_REMOVED lines=12> */
.L_x_10899:
[----:B------:R-:W-:Y:S05]  /*11da0*/  BSYNC.RECONVERGENT B1 ;  /* 0x0000000000017941 */ /* 0x000fea0003800200 */
.L_x_10848:
[----:B------:R-:W0:Y:S02]  /*11db0*/  LDC.64 R96, c[0x0][0x3a8] ;  /* 0x0000ea00ff607b82 */ /* 0x000e240000000a00 */
[----:B0-----:R-:W-:-:S05]  /*11dc0*/  IMAD.WIDE.U32 R96, R143, 0x20, R96 ;  /* 0x000000208f607825 */ /* 0x001fca00078e0060 */
[----:B------:R2:W-:Y:S04]  /*11dd0*/  STG.E.128 desc[UR8][R96.64], R88 ;  /* 0x0000005860007986 */ /* 0x0005e8000c101d08 */
        /* <DEDUP_REMOVED lines=22> */
.L_x_10847:
[----:B------:R-:W-:Y:S05]  /*11f40*/  BSYNC.RECONVERGENT B2 ;  /* 0x0000000000027941 */ /* 0x000fea0003800200 */
.L_x_10846:
        /* <DEDUP_REMOVED lines=100> */
.L_x_10978:
        /* <DEDUP_REMOVED lines=72> */
.L_x_10963:
[----:B------:R-:W-:Y:S05]  /*12a10*/  BSYNC.RECONVERGENT B2 ;  /* 0x0000000000027941 */ /* 0x000fea0003800200 */
.L_x_10962:
        /* <DEDUP_REMOVED lines=50> */
.L_x_10965:
[----:B------:R-:W-:Y:S05]  /*12d40*/  BSYNC.RECONVERGENT B2 ;  /* 0x0000000000027941 */ /* 0x000fea0003800200 */
.L_x_10964:
        /* <DEDUP_REMOVED lines=9> */
[----:B------:R-:W-:Y:S01]  /*12de0*/  SHF.L.U32 R99, R48, 0x10, RZ ;  /* 0x0000001030637819 */ /* 0x000fe200000006ff */
[----:B------:R-:W-:Y:S01]  /*12df0*/  FADD.FTZ R122, R95, -R122 ;  /* 0x8000007a5f7a7221 */ /* 0x000fe20000010000 */
[----:B------:R-:W-:Y:S01]  /*12e00*/  SHF.L.U32 R141, R49, 0x10, RZ ;  /* 0x00000010318d7819 */ /* 0x000fe200000006ff */
[----:B------:R-:W-:Y:S01]  /*12e10*/  IMAD.U32 R139, R52, 0x10000, RZ ;  /* 0x00010000348b7824 */ /* 0x000fe200078e00ff */
[----:B------:R-:W-:Y:S01]  /*12e20*/  SHF.L.U32 R145, R50, 0x10, RZ ;  /* 0x0000001032917819 */ /* 0x000fe200000006ff */
[----:B------:R-:W-:-:S02]  /*12e30*/  IMAD.U32 R143, R53, 0x10000, RZ ;  /* 0x00010000358f7824 */ /* 0x000fc400078e00ff */
[C---:B------:R-:W-:Y:S01]  /*12e40*/  FMUL.FTZ R98, R123.reuse, R96 ;  /* 0x000000607b627220 */ /* 0x040fe20000410000 */
[----:B------:R-:W-:Y:S02]  /*12e50*/  IMAD.U32 R147, R54, 0x10000, RZ ;  /* 0x0001000036937824 */ /* 0x000fe400078e00ff */
[C---:B------:R-:W-:Y:S01]  /*12e60*/  FMUL.FTZ R140, R123.reuse, R140 ;  /* 0x0000008c7b8c7220 */ /* 0x040fe20000410000 */
[C---:B------:R-:W-:Y:S01]  /*12e70*/  FMUL.FTZ R144, R123.reuse, R144 ;  /* 0x000000907b907220 */ /* 0x040fe20000410000 */
[C---:B------:R-:W-:Y:S01]  /*12e80*/  FMUL.FTZ R96, R123.reuse, R138 ;  /* 0x0000008a7b607220 */ /* 0x040fe20000410000 */
[C---:B------:R-:W-:Y:S01]  /*12e90*/  FMUL.FTZ R138, R123.reuse, R122 ;  /* 0x0000007a7b8a7220 */ /* 0x040fe20000410000 */
[----:B------:R-:W-:Y:S01]  /*12ea0*/  FFMA.FTZ R139, R98, R99, R139 ;  /* 0x00000063628b7223 */ /* 0x000fe2000001008b */
[----:B------:R-:W-:Y:S01]  /*12eb0*/  FFMA.FTZ R140, R140, R141, R143 ;  /* 0x0000008d8c8c7223 */ /* 0x000fe2000001008f */
[----:B------:R-:W-:Y:S01]  /*12ec0*/  FFMA.FTZ R144, R144, R145, R147 ;  /* 0x0000009190907223 */ /* 0x000fe20000010093 */
        /* <DEDUP_REMOVED lines=24> */
.L_x_10961:
[----:B------:R-:W-:Y:S05]  /*13050*/  BSYNC.RECONVERGENT B1 ;  /* 0x0000000000017941 */ /* 0x000fea0003800200 */
.L_x_10960:
[----:B012---:R-:W0:Y:S02]  /*13060*/  LDC.64 R96, c[0x0][0x380] ;  /* 0x0000e000ff607b82 */ /* 0x007e240000000a00 */
[----:B0-----:R-:W-:-:S04]  /*13070*/  LEA R4, R96, R4, 0x2 ;  /* 0x0000000460047211 */ /* 0x001fc800078e10ff */
[----:B------:R-:W-:-:S13]  /*13080*/  ISETP.GE.AND P0, PT, R4, R97, PT ;  /* 0x000000610400720c */ /* 0x000fda0003f06270 */
[----:B------:R-:W-:Y:S05]  /*13090*/  @!P0 BRA `(.L_x_10966) ;  /* 0xfffffedc006c8947 */ /* 0x000fea000383ffff */
[----:B------:R-:W-:Y:S05]  /*130a0*/  BSYNC B0 ;  /* 0x0000000000007941 */ /* 0x000fea0003800000 */
.L_x_10613:
[----:B------:R-:W-:Y:S05]  /*130b0*/  EXIT ;  /* 0x000000000000794d */ /* 0x000fea0003800000 */
.L_x_10959:
        /* <DEDUP_REMOVED lines=8> */
.L_x_10968:
[----:B------:R-:W-:Y:S05]  /*13140*/  BSYNC B1 ;  /* 0x0000000000017941 */ /* 0x000fea0003800000 */
.L_x_10967:
        /* <DEDUP_REMOVED lines=10> */
.L_x_10969:
[----:B------:R-:W-:Y:S01]  /*131f0*/  HFMA2 R142, -RZ, RZ, 0, 2.384185791015625e-07 ;  /* 0x00000004ff8e7431 */ /* 0x000fe200000001ff */
[----:B------:R-:W-:-:S05]  /*13200*/  MOV R99, R140 ;  /* 0x0000008c00637202 */ /* 0x000fca0000000f00 */
[----:B------:R-:W-:-:S04]  /*13210*/  FADD.FTZ R99, R98, R99 ;  /* 0x0000006362637221 */ /* 0x000fc80000010000 */
[----:B------:R-:W-:-:S07]  /*13220*/  IMAD.MOV.U32 R141, RZ, RZ, R99 ;  /* 0x000000ffff8d7224 */ /* 0x000fce00078e0063 */
[----:B------:R-:W-:Y:S05]  /*13230*/  WARPSYNC.COLLECTIVE R138, `(.L_x_10970) ;  /* 0x000000008a087348 */ /* 0x000fea0003c00000 */
[----:B------:R0:W1:Y:S02]  /*13240*/  SHFL.BFLY P6, R140, R141, R142, R143 ;  /* 0x0c00008e8d8c7389 */ /* 0x00006400000c008f */
[----:B01----:R-:W-:Y:S05]  /*13250*/  ENDCOLLECTIVE ;  /* 0x000000000000791b */ /* 0x003fea0003800000 */
.L_x_10970:
[----:B------:R-:W-:Y:S02]  /*13260*/  IMAD.MOV.U32 R142, RZ, RZ, 0x8 ;  /* 0x00000008ff8e7424 */ /* 0x000fe400078e00ff */
[----:B------:R-:W-:-:S04]  /*13270*/  IMAD.MOV.U32 R96, RZ, RZ, R140 ;  /* 0x000000ffff607224 */ /* 0x000fc800078e008c */
[----:B------:R-:W-:-:S05]  /*13280*/  FADD.FTZ R122, R99, R96 ;  /* 0x00000060637a7221 */ /* 0x000fca0000010000 */
[----:B------:R-:W-:-:S07]  /*13290*/  MOV R141, R122 ;  /* 0x0000007a008d7202 */ /* 0x000fce0000000f00 */
[----:B------:R-:W-:Y:S05]  /*132a0*/  WARPSYNC.COLLECTIVE R138, `(.L_x_10971) ;  /* 0x000000008a087348 */ /* 0x000fea0003c00000 */
[----:B------:R0:W1:Y:S02]  /*132b0*/  SHFL.BFLY P6, R140, R141, R142, R143 ;  /* 0x0c00008e8d8c7389 */ /* 0x00006400000c008f */
[----:B01----:R-:W-:Y:S05]  /*132c0*/  ENDCOLLECTIVE ;  /* 0x000000000000791b */ /* 0x003fea0003800000 */
.L_x_10971:
[----:B------:R-:W-:Y:S01]  /*132d0*/  HFMA2 R142, -RZ, RZ, 0, 9.5367431640625e-07 ;  /* 0x00000010ff8e7431 */ /* 0x000fe200000001ff */
[----:B------:R-:W-:-:S05]  /*132e0*/  MOV R121, R140 ;  /* 0x0000008c00797202 */ /* 0x000fca0000000f00 */
[----:B------:R-:W-:-:S04]  /*132f0*/  FADD.FTZ R123, R122, R121 ;  /* 0x000000797a7b7221 */ /* 0x000fc80000010000 */
[----:B------:R-:W-:-:S07]  /*13300*/  IMAD.MOV.U32 R141, RZ, RZ, R123 ;  /* 0x000000ffff8d7224 */ /* 0x000fce00078e007b */
[----:B------:R-:W-:Y:S05]  /*13310*/  WARPSYNC.COLLECTIVE R138, `(.L_x_10972) ;  /* 0x000000008a087348 */ /* 0x000fea0003c00000 */
[----:B------:R0:W1:Y:S02]  /*13320*/  SHFL.BFLY P6, R140, R141, R142, R143 ;  /* 0x0c00008e8d8c7389 */ /* 0x00006400000c008f */
[----:B01----:R-:W-:Y:S05]  /*13330*/  ENDCOLLECTIVE ;  /* 0x000000000000791b */ /* 0x003fea0003800000 */
.L_x_10972:
        /* <DEDUP_REMOVED lines=57> */
.L_x_10973:
[----:B------:R-:W-:Y:S01]  /*136d0*/  HFMA2 R142, -RZ, RZ, 0, 1.1920928955078125e-07 ;  /* 0x00000002ff8e7431 */ /* 0x000fe200000001ff */
[----:B------:R-:W-:-:S05]  /*136e0*/  MOV R97, R140 ;  /* 0x0000008c00617202 */ /* 0x000fca0000000f00 */
[----:B------:R-:W-:-:S04]  /*136f0*/  FADD.FTZ R97, R96, R97 ;  /* 0x0000006160617221 */ /* 0x000fc80000010000 */
[----:B------:R-:W-:-:S07]  /*13700*/  IMAD.MOV.U32 R141, RZ, RZ, R97 ;  /* 0x000000ffff8d7224 */ /* 0x000fce00078e0061 */
[----:B------:R-:W-:Y:S05]  /*13710*/  WARPSYNC.COLLECTIVE R138, `(.L_x_10974) ;  /* 0x000000008a087348 */ /* 0x000fea0003c00000 */
[----:B------:R0:W1:Y:S02]  /*13720*/  SHFL.BFLY P6, R140, R141, R142, R143 ;  /* 0x0c00008e8d8c7389 */ /* 0x00006400000c008f */
[----:B01----:R-:W-:Y:S05]  /*13730*/  ENDCOLLECTIVE ;  /* 0x000000000000791b */ /* 0x003fea0003800000 */
.L_x_10974:
[----:B------:R-:W-:Y:S02]  /*13740*/  IMAD.MOV.U32 R142, RZ, RZ, 0x4 ;  /* 0x00000004ff8e7424 */ /* 0x000fe400078e00ff */
[----:B------:R-:W-:-:S04]  /*13750*/  IMAD.MOV.U32 R98, RZ, RZ, R140 ;  /* 0x000000ffff627224 */ /* 0x000fc800078e008c */
[----:B------:R-:W-:-:S05]  /*13760*/  FADD.FTZ R98, R97, R98 ;  /* 0x0000006261627221 */ /* 0x000fca0000010000 */
[----:B------:R-:W-:-:S07]  /*13770*/  MOV R141, R98 ;  /* 0x00000062008d7202 */ /* 0x000fce0000000f00 */
[----:B------:R-:W-:Y:S05]  /*13780*/  WARPSYNC.COLLECTIVE R138, `(.L_x_10975) ;  /* 0x000000008a087348 */ /* 0x000fea0003c00000 */
[----:B------:R0:W1:Y:S02]  /*13790*/  SHFL.BFLY P6, R140, R141, R142, R143 ;  /* 0x0c00008e8d8c7389 */ /* 0x00006400000c008f */
[----:B01----:R-:W-:Y:S05]  /*137a0*/  ENDCOLLECTIVE ;  /* 0x000000000000791b */ /* 0x003fea0003800000 */
.L_x_10975:
[----:B------:R-:W-:Y:S01]  /*137b0*/  HFMA2 R142, -RZ, RZ, 0, 4.76837158203125e-07 ;  /* 0x00000008ff8e7431 */ /* 0x000fe200000001ff */
[----:B------:R-:W-:-:S05]  /*137c0*/  MOV R99, R140 ;  /* 0x0000008c00637202 */ /* 0x000fca0000000f00 */
[----:B------:R-:W-:-:S04]  /*137d0*/  FADD.FTZ R99, R98, R99 ;  /* 0x0000006362637221 */ /* 0x000fc80000010000 */
[----:B------:R-:W-:-:S07]  /*137e0*/  IMAD.MOV.U32 R141, RZ, RZ, R99 ;  /* 0x000000ffff8d7224 */ /* 0x000fce00078e0063 */
[----:B------:R-:W-:Y:S05]  /*137f0*/  WARPSYNC.COLLECTIVE R138, `(.L_x_10976) ;  /* 0x000000008a087348 */ /* 0x000fea0003c00000 */
[----:B------:R0:W1:Y:S02]  /*13800*/  SHFL.BFLY P6, R140, R141, R142, R143 ;  /* 0x0c00008e8d8c7389 */ /* 0x00006400000c008f */
[----:B01----:R-:W-:Y:S05]  /*13810*/  ENDCOLLECTIVE ;  /* 0x000000000000791b */ /* 0x003fea0003800000 */
.L_x_10976:
[----:B------:R-:W-:Y:S02]  /*13820*/  IMAD.MOV.U32 R142, RZ, RZ, 0x10 ;  /* 0x00000010ff8e7424 */ /* 0x000fe400078e00ff */
[----:B------:R-:W-:-:S04]  /*13830*/  IMAD.MOV.U32 R122, RZ, RZ, R140 ;  /* 0x000000ffff7a7224 */ /* 0x000fc800078e008c */
[----:B------:R-:W-:-:S05]  /*13840*/  FADD.FTZ R122, R99, R122 ;  /* 0x0000007a637a7221 */ /* 0x000fca0000010000 */
[----:B------:R-:W-:-:S07]  /*13850*/  MOV R141, R122 ;  /* 0x0000007a008d7202 */ /* 0x000fce0000000f00 */
[----:B------:R-:W-:Y:S05]  /*13860*/  WARPSYNC.COLLECTIVE R138, `(.L_x_10977) ;  /* 0x000000008a087348 */ /* 0x000fea0003c00000 */
[----:B------:R0:W1:Y:S02]  /*13870*/  SHFL.BFLY P6, R140, R141, R142, R143 ;  /* 0x0c00008e8d8c7389 */ /* 0x00006400000c008f */
[----:B01----:R-:W-:Y:S05]  /*13880*/  ENDCOLLECTIVE ;  /* 0x000000000000791b */ /* 0x003fea0003800000 */
.L_x_10977:
[----:B------:R-:W-:Y:S01]  /*13890*/  MOV R123, R140 ;  /* 0x0000008c007b7202 */ /* 0x000fe20000000f00 */
[----:B------:R-:W-:Y:S06]  /*138a0*/  BRA `(.L_x_10978) ;  /* 0xffffffec00387947 */ /* 0x000fec000383ffff */
.L_x_10979:
        /* <DEDUP_REMOVED lines=13> */
.L_x_28764:


//--------------------- .text._ZN10layer_norm13ln_fwd_kernelINS_13Kernel_traitsI13__nv_bfloat16S2_fS2_fjLj768ELj1ELj4ELj1ELj16ENS_18Kernel_traits_baseILj768ES2_S2_fS2_fjLj128EEEEELb1ELb1ELb1ELb1EEEvNS_9FwdParamsE --------------------------
	.section	.text._ZN10layer_norm13ln_fwd_kernelINS_13Kernel_traitsI13__nv_bfloat16S2_fS2_fjLj768ELj1ELj4ELj1ELj16ENS_18Kernel_traits_baseILj768ES2_S2_fS2_fjLj128EEEEELb1ELb1ELb1ELb1EEEvNS_9FwdParamsE,"ax",@progbits
	.align	128
        .global         _ZN10layer_norm13ln_fwd_kernelINS_13Kernel_traitsI13__nv_bfloat16S2_fS2_fjLj768ELj1ELj4ELj1ELj16ENS_18Kernel_traits_baseILj768ES2_S2_fS2_fjLj128EEEEELb1ELb1ELb1ELb1EEEvNS_9FwdParamsE
        .type           _ZN10layer_norm13ln_fwd_kernelINS_13Kernel_traitsI13__nv_bfloat16S2_fS2_fjLj768ELj1ELj4ELj1ELj16ENS_18Kernel_traits_baseILj768ES2_S2_fS2_fjLj128EEEEELb1ELb1ELb1ELb1EEEvNS_9FwdParamsE,@function
        .size           _ZN10layer_norm13ln_fwd_kernelINS_13Kernel_traitsI13__nv_bfloat16S2_fS2_fjLj768ELj1ELj4ELj1ELj16ENS_18Kernel_traits_baseILj768ES2_S2_fS2_fjLj128EEEEELb1ELb1ELb1ELb1EEEvNS_9FwdParamsE,(.L_x_28765 - _ZN10layer_norm13ln_fwd_kernelINS_13Kernel_traitsI13__nv_bfloat16S2_fS2_fjLj768ELj1ELj4ELj1ELj16ENS_18Kernel_traits_baseILj768ES2_S2_fS2_fjLj128EEEEELb1ELb1ELb1ELb1EEEvNS_9FwdParamsE)
        .other          _ZN10layer_norm13ln_fwd_kernelINS_13Kernel_traitsI13__nv_bfloat16S2_fS2_fjLj768ELj1ELj4ELj1ELj16ENS_18Kernel_traits_baseILj768ES2_S2_fS2_fjLj128EEEEELb1ELb1ELb1ELb1EEEvNS_9FwdParamsE,@"STO_CUDA_ENTRY STV_DEFAULT"
_ZN10layer_norm13ln_fwd_kernelINS_13Kernel_traitsI13__nv_bfloat16S2_fS2_fjLj768ELj1ELj4ELj1ELj16ENS_18Kernel_traits_baseILj768ES2_S2_fS2_fjLj128EEEEELb1ELb1ELb1ELb1EEEvNS_9FwdParamsE:
.text._ZN10layer_norm13ln_fwd_kernelINS_13Kernel_traitsI13__nv_bfloat16S2_fS2_fjLj768ELj1ELj4ELj1ELj16ENS_18Kernel_traits_baseILj768ES2_S2_fS2_fjLj128EEEEELb1ELb1ELb1ELb1EEEvNS_9FwdParamsE:
        /* <DEDUP_REMOVED lines=64> */
[----:B------:R-:W-:Y:S01]  /*0400*/  IMAD.HI.U32 R3, R2, -0x326172a9, RZ ;  /* 0xcd9e8d5702037827 */ /* 0x000fe200078e00ff */
[----:B------:R-:W-:Y:S01]  /*0410*/  LOP3.LUT R21, R22, UR16, R21, 0x96, !PT ;  /* 0x0000001016157c12 */ /* 0x000fe2000f8e9615 */
[----:B------:R-:W-:Y:S01]  /*0420*/  UIADD3 UR20, UPT, UPT, UR7, 0x32370b8f, URZ ;  /* 0x32370b8f07147890 */ /* 0x000fe2000fffe0ff */
[----:B------:R-:W-:Y:S01]  /*0430*/  @!P0 MOV R118, R112 ;  /* 0x0000007000768202 */ /* 0x000fe20000000f00 */
        /* <DEDUP_REMOVED lines=22> */
[----:B------:R-:W-:Y:S01]  /*05a0*/  UIADD3 UR28, UPT, UPT, UR7, 0x1fd5c5a3, URZ ;  /* 0x1fd5c5a3071c7890 */ /* 0x000fe2000fffe0ff */
[----:B------:R-:W-:Y:S01]  /*05b0*/  @!P0 CS2R R36, SRZ ;  /* 0x0000000000248805 */ /* 0x000fe2000001ff00 */
[----:B------:R-:W-:Y:S01]  /*05c0*/  @P0 IMAD.MOV.U32 R125, RZ, RZ, R121 ;  /* 0x000000ffff7d0224 */ /* 0x000fe200078e0079 */
[----:B------:R-:W-:Y:S01]  /*05d0*/  LOP3.LUT R3, R20, UR19, R3, 0x96, !PT ;  /* 0x0000001314037c12 */ /* 0x000fe2000f8e9603 */
[----:B------:R-:W-:Y:S01]  /*05e0*/  @!P0 IMAD.MOV.U32 R125, RZ, RZ, R121 ;  /* 0x000000ffff7d8224 */ /* 0x000fe200078e0079 */
[----:B------:R-:W-:Y:S01]  /*05f0*/  UIADD3 UR30, UPT, UPT, UR7, -0x24c28bd8, URZ ;  /* 0xdb3d7428071e7890 */ /* 0x000fe2000fffe0ff */
[----:B------:R-:W-:Y:S01]  /*0600*/  @P0 IMAD.MOV.U32 R121, RZ, RZ, R17 ;  /* 0x000000ffff790224 */ /* 0x000fe200078e0011 */
[----:B------:R-:W-:Y:S01]  /*0610*/  @!P0 MOV R121, R17 ;  /* 0x0000001100798202 */ /* 0x000fe20000000f00 */
[----:B------:R-:W-:Y:S01]  /*0620*/  IMAD R17, R2, -0x326172a9, RZ ;  /* 0xcd9e8d5702117824 */ /* 0x000fe200078e02ff */
[----:B------:R-:W-:Y:S01]  /*0630*/  UIADD3 UR29, UPT, UPT, UR6, -0xe443238, URZ ;  /* 0xf1bbcdc8061d7890 */ /* 0x000fe2000fffe0ff */
[----:B------:R-:W-:Y:S01]  /*0640*/  IMAD R23, R0, -0x2daee0ad, RZ ;  /* 0xd2511f5300177824 */ /* 0x000fe200078e02ff */
[----:B------:R-:W-:Y:S01]  /*0650*/  UIADD3 UR31, UPT, UPT, UR6, -0x700cb87f, URZ ;  /* 0x8ff34781061f7890 */ /* 0x000fe2000fffe0ff */
[----:B------:R-:W-:Y:S01]  /*0660*/  IMAD.HI.U32 R2, R3, -0x2daee0ad, RZ ;  /* 0xd2511f5303027827 */ /* 0x000fe200078e00ff */
[----:B------:R-:W-:Y:S01]  /*0670*/  UIADD3 UR32, UPT, UPT, UR7, -0x695add53, URZ ;  /* 0x96a522ad07207890 */ /* 0x000fe2000fffe0ff */
[----:B------:R-:W-:-:S02]  /*0680*/  @!P0 CS2R R42, SRZ ;  /* 0x00000000002a8805 */ /* 0x000fc4000001ff00 */
[----:B------:R-:W-:Y:S01]  /*0690*/  @!P0 CS2R R40, SRZ ;  /* 0x0000000000288805 */ /* 0x000fe2000001ff00 */
[----:B------:R-:W-:Y:S01]  /*06a0*/  IMAD.HI.U32 R0, R21, -0x326172a9, RZ ;  /* 0xcd9e8d5715007827 */ /* 0x000fe200078e00ff */
[----:B------:R-:W-:Y:S01]  /*06b0*/  LOP3.LUT R2, R23, UR22, R2, 0x96, !PT ;  /* 0x0000001617027c12 */ /* 0x000fe2000f8e9602 */
[----:B------:R-:W-:Y:S01]  /*06c0*/  BSSY B0, `(.L_x_10980) ;  /* 0x0001274000007945 */ /* 0x000fe20003800000 */
[----:B------:R-:W-:Y:S01]  /*06d0*/  @P0 MOV R100, R8 ;  /* 0x0000000800640202 */ /* 0x000fe20000000f00 */
[----:B------:R-:W-:Y:S01]  /*06e0*/  @P0 IMAD.MOV.U32 R124, RZ, RZ, R122 ;  /* 0x000000ffff7c0224 */ /* 0x000fe200078e007a */
[----:B------:R-:W-:Y:S01]  /*06f0*/  LOP3.LUT R0, R17, UR21, R0, 0x96, !PT ;  /* 0x0000001511007c12 */ /* 0x000fe2000f8e9600 */
[----:B------:R-:W-:Y:S01]  /*0700*/  @!P0 IMAD.MOV.U32 R124, RZ, RZ, R122 ;  /* 0x000000ffff7c8224 */ /* 0x000fe200078e007a */
[----:B------:R-:W-:Y:S01]  /*0710*/  @P0 MOV R122, R16 ;  /* 0x00000010007a0202 */ /* 0x000fe20000000f00 */
[--C-:B------:R-:W-:Y:S01]  /*0720*/  @P0 IMAD.MOV.U32 R120, RZ, RZ, R18.reuse ;  /* 0x000000ffff780224 */ /* 0x100fe200078e0012 */
[-C--:B------:R-:W-:Y:S01]  /*0730*/  @P0 MOV R97, R11.reuse ;  /* 0x0000000b00610202 */ /* 0x080fe20000000f00 */
[----:B------:R-:W-:Y:S01]  /*0740*/  @!P0 IMAD.MOV.U32 R120, RZ, RZ, R18 ;  /* 0x000000ffff788224 */ /* 0x000fe200078e0012 */
[----:B------:R-:W-:Y:S01]  /*0750*/  @P0 MOV R94, R6 ;  /* 0x00000006005e0202 */ /* 0x000fe20000000f00 */
[----:B------:R-:W-:Y:S01]  /*0760*/  @!P0 IMAD.MOV.U32 R122, RZ, RZ, R16 ;  /* 0x000000ffff7a8224 */ /* 0x000fe200078e0010 */
[----:B------:R-:W-:Y:S01]  /*0770*/  @!P0 MOV R100, R8 ;  /* 0x0000000800648202 */ /* 0x000fe20000000f00 */
[----:B------:R-:W-:Y:S01]  /*0780*/  IMAD R18, R3, -0x2daee0ad, RZ ;  /* 0xd2511f5303127824 */ /* 0x000fe200078e02ff */
[----:B------:R-:W-:Y:S01]  /*0790*/  @!P0 MOV R97, R11 ;  /* 0x0000000b00618202 */ /* 0x000fe20000000f00 */
[----:B------:R-:W-:Y:S01]  /*07a0*/  IMAD R16, R21, -0x326172a9, RZ ;  /* 0xcd9e8d5715107824 */ /* 0x000fe200078e02ff */
[----:B------:R-:W-:Y:S01]  /*07b0*/  @!P0 MOV R94, R6 ;  /* 0x00000006005e8202 */ /* 0x000fe20000000f00 */
[----:B------:R-:W-:Y:S01]  /*07c0*/  IMAD.HI.U32 R3, R2, -0x326172a9, RZ ;  /* 0xcd9e8d5702037827 */ /* 0x000fe200078e00ff */
[----:B------:R-:W-:Y:S01]  /*07d0*/  LOP3.LUT R138, R138, 0x3, RZ, 0xc0, !PT ;  /* 0x000000038a8a7812 */ /* 0x000fe200078ec0ff */
[----:B------:R-:W0:Y:S01]  /*07e0*/  LDCU UR10, c[0x0][0x404] ;  /* 0x00008080ff0a77ac */ /* 0x000e220008000800 */
[----:B------:R-:W-:Y:S01]  /*07f0*/  PRMT R92, R43, 0x7632, R92 ;  /* 0x000076322b5c7816 */ /* 0x000fe2000000005c */
[----:B------:R-:W-:Y:S01]  /*0800*/  IMAD.HI.U32 R17, R0, -0x2daee0ad, RZ ;  /* 0xd2511f5300117827 */ /* 0x000fe200078e00ff */
[----:B------:R-:W-:Y:S01]  /*0810*/  LOP3.LUT R3, R16, UR23, R3, 0x96, !PT ;  /* 0x0000001710037c12 */ /* 0x000fe2000f8e9603 */
[----:B------:R-:W1:Y:S01]  /*0820*/  LDCU.U8 UR11, c[0x0][0x410] ;  /* 0x00008200ff0b77ac */ /* 0x000e620008000000 */
        /* <DEDUP_REMOVED lines=17> */
[----:B------:R-:W-:Y:S01]  /*0940*/  @P0 IMAD.MOV.U32 R116, RZ, RZ, R114 ;  /* 0x000000ffff740224 */ /* 0x000fe200078e0072 */
[----:B------:R-:W-:Y:S01]  /*0950*/  LOP3.LUT R0, R19, UR25, R0, 0x96, !PT ;  /* 0x0000001913007c12 */ /* 0x000fe2000f8e9600 */
[----:B------:R-:W-:Y:S01]  /*0960*/  @P0 IMAD.MOV.U32 R117, RZ, RZ, R113 ;  /* 0x000000ffff750224 */ /* 0x000fe200078e0071 */
[----:B------:R-:W-:Y:S01]  /*0970*/  @!P0 MOV R117, R113 ;  /* 0x0000007100758202 */ /* 0x000fe20000000f00 */
[----:B------:R-:W-:Y:S01]  /*0980*/  @!P0 IMAD.MOV.U32 R116, RZ, RZ, R114 ;  /* 0x000000ffff748224 */ /* 0x000fe200078e0072 */
[-C--:B------:R-:W-:Y:S01]  /*0990*/  @P0 MOV R113, R13.reuse ;  /* 0x0000000d00710202 */ /* 0x080fe20000000f00 */
[----:B------:R-:W-:Y:S01]  /*09a0*/  @P0 IMAD.MOV.U32 R112, RZ, RZ, R14 ;  /* 0x000000ffff700224 */ /* 0x000fe200078e000e */
[----:B------:R-:W-:Y:S01]  /*09b0*/  @!P0 MOV R113, R13 ;  /* 0x0000000d00718202 */ /* 0x000fe20000000f00 */
[----:B------:R-:W-:Y:S01]  /*09c0*/  @P0 IMAD.MOV.U32 R114, RZ, RZ, R12 ;  /* 0x000000ffff720224 */ /* 0x000fe200078e000c */
        /* <DEDUP_REMOVED lines=11> */
[----:B------:R-:W4:Y:S01]  /*0a80*/  LDCU.64 UR4, c[0x0][0x3a0] ;  /* 0x00007400ff0477ac */ /* 0x000f220008000a00 */
[----:B------:R-:W-:Y:S01]  /*0a90*/  PRMT R28, R35, 0x7632, R28 ;  /* 0x00007632231c7816 */ /* 0x000fe2000000001c */
[----:B------:R-:W-:Y:S01]  /*0aa0*/  IMAD.HI.U32 R13, R0, -0x2daee0ad, RZ ;  /* 0xd2511f53000d7827 */ /* 0x000fe200078e00ff */
[----:B------:R-:W-:-:S02]  /*0ab0*/  LOP3.LUT R3, R12, UR27, R3, 0x96, !PT ;  /* 0x0000001b0c037c12 */ /* 0x000fc4000f8e9603 */
[----:B------:R-:W-:Y:S01]  /*0ac0*/  PRMT R27, R123, 0x7632, R27 ;  /* 0x000076327b1b7816 */ /* 0x000fe2000000001b */
[----:B------:R-:W-:Y:S01]  /*0ad0*/  @P0 IMAD.MOV.U32 R99, RZ, RZ, R9 ;  /* 0x000000ffff630224 */ /* 0x000fe200078e0009 */
[----:B------:R-:W-:Y:S01]  /*0ae0*/  LOP3.LUT R13, R14, UR28, R13, 0x96, !PT ;  /* 0x0000001c0e0d7c12 */ /* 0x000fe2000f8e960d */
        /* <DEDUP_REMOVED lines=18> */
[----:B------:R-:W-:Y:S01]  /*0c10*/  @P0 IMAD.MOV.U32 R98, RZ, RZ, R10 ;  /* 0x000000ffff620224 */ /* 0x000fe200078e000a */
[----:B------:R-:W-:Y:S01]  /*0c20*/  PRMT R16, R101, 0x7632, R16 ;  /* 0x0000763265107816 */ /* 0x000fe20000000010 */
[----:B------:R-:W-:Y:S01]  /*0c30*/  @!P0 IMAD.MOV.U32 R96, RZ, RZ, R4 ;  /* 0x000000ffff608224 */ /* 0x000fe200078e0004 */
[----:B------:R-:W-:Y:S01]  /*0c40*/  PRMT R15, R112, 0x7632, R15 ;  /* 0x00007632700f7816 */ /* 0x000fe2000000000f */
[----:B------:R-:W-:Y:S01]  /*0c50*/  @P0 IMAD.MOV.U32 R95, RZ, RZ, R5 ;  /* 0x000000ffff5f0224 */ /* 0x000fe200078e0005 */
[----:B------:R-:W-:Y:S01]  /*0c60*/  PRMT R14, R113, 0x7632, R14 ;  /* 0x00007632710e7816 */ /* 0x000fe2000000000e */
[----:B------:R-:W-:Y:S01]  /*0c70*/  @P0 IMAD.MOV.U32 R93, RZ, RZ, R7 ;  /* 0x000000ffff5d0224 */ /* 0x000fe200078e0007 */
[----:B------:R-:W-:Y:S01]  /*0c80*/  PRMT R17, R96, 0x7632, R17 ;  /* 0x0000763260117816 */ /* 0x000fe20000000011 */
[----:B------:R-:W-:Y:S01]  /*0c90*/  IMAD R13, R13, -0x326172a9, RZ ;  /* 0xcd9e8d570d0d7824 */ /* 0x000fe200078e02ff */
[----:B------:R-:W-:Y:S01]  /*0ca0*/  PRMT R12, R119, 0x7632, R12 ;  /* 0x00007632770c7816 */ /* 0x000fe2000000000c */
        /* <DEDUP_REMOVED lines=10> */
[----:B------:R-:W-:Y:S01]  /*0d50*/  @!P0 IMAD.MOV.U32 R95, RZ, RZ, R5 ;  /* 0x000000ffff5f8224 */ /* 0x000fe200078e0005 */
[----:B------:R-:W-:Y:S01]  /*0d60*/  LOP3.LUT R111, R4, UR32, R111, 0x96, !PT ;  /* 0x00000020046f7c12 */ /* 0x000fe2000f8e966f */
[----:B------:R-:W-:-:S02]  /*0d70*/  @!P0 IMAD.MOV.U32 R93, RZ, RZ, R7 ;  /* 0x000000ffff5d8224 */ /* 0x000fc400078e0007 */
[----:B------:R-:W-:Y:S01]  /*0d80*/  IMAD.MOV.U32 R8, RZ, RZ, RZ ;  /* 0x000000ffff087224 */ /* 0x000fe200078e00ff */
[----:B------:R-:W-:Y:S01]  /*0d90*/  PRMT R18, R95, 0x7632, R18 ;  /* 0x000076325f127816 */ /* 0x000fe20000000012 */
[----:B------:R-:W-:Y:S01]  /*0da0*/  IMAD R136, R0, -0x2daee0ad, RZ ;  /* 0xd2511f5300887824 */ /* 0x000fe200078e02ff */
[----:B------:R-:W-:Y:S01]  /*0db0*/  PRMT R20, R93, 0x7632, R20 ;  /* 0x000076325d147816 */ /* 0x000fe20000000014 */
[----:B01234-:R-:W-:-:S07]  /*0dc0*/  IMAD R134, R2, -0x326172a9, RZ ;  /* 0xcd9e8d5702867824 */ /* 0x01ffce00078e02ff */
.L_x_11323:
[----:B0-----:R-:W0:Y:S08]  /*0dd0*/  LDC.64 R56, c[0x0][0x3f0] ;  /* 0x0000fc00ff387b82 */ /* 0x001e300000000a00 */
[----:B------:R-:W1:Y:S01]  /*0de0*/  LDC R133, c[0x0][0x388] ;  /* 0x0000e200ff857b82 */ /* 0x000e620000000800 */
[----:B0-----:R-:W-:-:S05]  /*0df0*/  IMAD.WIDE R60, R130, 0x4, R56 ;  /* 0x00000004823c7825 */ /* 0x001fca00078e0238 */
[----:B------:R-:W2:Y:S01]  /*0e00*/  LDG.E R108, desc[UR8][R60.64] ;  /* 0x000000083c6c7981 */ /* 0x000ea2000c1e1900 */
[----:B------:R-:W-:Y:S01]  /*0e10*/  IMAD.MOV.U32 R109, RZ, RZ, RZ ;  /* 0x000000ffff6d7224 */ /* 0x000fe200078e00ff */
        /* <DEDUP_REMOVED lines=27> */
[----:B------:R0:W5:Y:S01]  /*0fd0*/  LDG.E.128 R52, desc[UR8][R58.64+0x10] ;  /* 0x000010083a347981 */ /* 0x000162000c1e1d00 */
[----:B------:R-:W-:Y:S01]  /*0fe0*/  ISETP.GT.AND P2, PT, R108, RZ, PT ;  /* 0x000000ff6c00720c */ /* 0x000fe20003f44270 */
[----:B------:R-:W-:-:S12]  /*0ff0*/  BSSY.RECONVERGENT B2, `(.L_x_10983) ;  /* 0x0000059000027945 */ /* 0x000fd80003800200 */
[----:B------:R-:W-:Y:S01]  /*1000*/  @!P2 IMAD.MOV.U32 R76, RZ, RZ, R136 ;  /* 0x000000ffff4ca224 */ /* 0x000fe200078e0088 */
[----:B------:R-:W-:Y:S01]  /*1010*/  @!P2 MOV R60, R138 ;  /* 0x0000008a003ca202 */ /* 0x000fe20000000f00 */
[----:B--2---:R-:W-:Y:S01]  /*1020*/  @!P2 IMAD.MOV.U32 R56, RZ, RZ, R48 ;  /* 0x000000ffff38a224 */ /* 0x004fe200078e0030 */
        /* <DEDUP_REMOVED lines=17> */
.L_x_10987:
        /* <DEDUP_REMOVED lines=13> */
.L_x_10989:
[----:B------:R-:W-:Y:S05]  /*1210*/  BSYNC.RECONVERGENT B4 ;  /* 0x0000000000047941 */ /* 0x000fea0003800200 */
.L_x_10988:
        /* <DEDUP_REMOVED lines=42> */
.L_x_10986:
[----:B------:R-:W-:Y:S05]  /*14c0*/  BSYNC.RECONVERGENT B3 ;  /* 0x0000000000037941 */ /* 0x000fea0003800200 */
.L_x_10985:
        /* <DEDUP_REMOVED lines=11> */
.L_x_10984:
[----:B------:R-:W-:Y:S05]  /*1580*/  BSYNC.RECONVERGENT B2 ;  /* 0x0000000000027941 */ /* 0x000fea0003800200 */
.L_x_10983:
        /* <DEDUP_REMOVED lines=17> */
.L_x_10994:
        /* <DEDUP_REMOVED lines=13> */
.L_x_10996:
[----:B------:R-:W-:Y:S05]  /*1770*/  BSYNC.RECONVERGENT B4 ;  /* 0x0000000000047941 */ /* 0x000fea0003800200 */
.L_x_10995:
        /* <DEDUP_REMOVED lines=43> */
.L_x_10993:
[----:B------:R-:W-:Y:S05]  /*1a30*/  BSYNC.RECONVERGENT B3 ;  /* 0x0000000000037941 */ /* 0x000fea0003800200 */
.L_x_10992:
        /* <DEDUP_REMOVED lines=11> */
.L_x_10991:
[----:B------:R-:W-:Y:S05]  /*1af0*/  BSYNC.RECONVERGENT B2 ;  /* 0x0000000000027941 */ /* 0x000fea0003800200 */
.L_x_10990:
        /* <DEDUP_REMOVED lines=17> */
.L_x_11001:
        /* <DEDUP_REMOVED lines=13> */
.L_x_11003:
[----:B------:R-:W-:Y:S05]  /*1ce0*/  BSYNC.RECONVERGENT B4 ;  /* 0x0000000000047941 */ /* 0x000fea0003800200 */
.L_x_11002:
        /* <DEDUP_REMOVED lines=43> */
.L_x_11000:
[----:B------:R-:W-:Y:S05]  /*1fa0*/  BSYNC.RECONVERGENT B3 ;  /* 0x0000000000037941 */ /* 0x000fea0003800200 */
.L_x_10999:
        /* <DEDUP_REMOVED lines=11> */
.L_x_10998:
[----:B------:R-:W-:Y:S05]  /*2060*/  BSYNC.RECONVERGENT B2 ;  /* 0x0000000000027941 */ /* 0x000fea0003800200 */
.L_x_10997:
        /* <DEDUP_REMOVED lines=17> */
.L_x_11008:
        /* <DEDUP_REMOVED lines=13> */
.L_x_11010:
[----:B------:R-:W-:Y:S05]  /*2250*/  BSYNC.RECONVERGENT B4 ;  /* 0x0000000000047941 */ /* 0x000fea0003800200 */
.L_x_11009:
        /* <DEDUP_REMOVED lines=43> */
.L_x_11007:
[----:B------:R-:W-:Y:S05]  /*2510*/  BSYNC.RECONVERGENT B3 ;  /* 0x0000000000037941 */ /* 0x000fea0003800200 */
.L_x_11006:
        /* <DEDUP_REMOVED lines=11> */
.L_x_11005:
[----:B------:R-:W-:Y:S05]  /*25d0*/  BSYNC.RECONVERGENT B2 ;  /* 0x0000000000027941 */ /* 0x000fea0003800200 */
.L_x_11004:
        /* <DEDUP_REMOVED lines=17> */
.L_x_11015:
        /* <DEDUP_REMOVED lines=13> */
.L_x_11017:
[----:B------:R-:W-:Y:S05]  /*27c0*/  BSYNC.RECONVERGENT B4 ;  /* 0x0000000000047941 */ /* 0x000fea0003800200 */
.L_x_11016:
        /* <DEDUP_REMOVED lines=43> */
.L_x_11014:
[----:B------:R-:W-:Y:S05]  /*2a80*/  BSYNC.RECONVERGENT B3 ;  /* 0x0000000000037941 */ /* 0x000fea0003800200 */
.L_x_11013:
        /* <DEDUP_REMOVED lines=11> */
.L_x_11012:
[----:B------:R-:W-:Y:S05]  /*2b40*/  BSYNC.RECONVERGENT B2 ;  /* 0x0000000000027941 */ /* 0x000fea0003800200 */
.L_x_11011:
        /* <DEDUP_REMOVED lines=17> */
.L_x_11022:
        /* <DEDUP_REMOVED lines=13> */
.L_x_11024:
[----:B------:R-:W-:Y:S05]  /*2d30*/  BSYNC.RECONVERGENT B4 ;  /* 0x0000000000047941 */ /* 0x000fea0003800200 */
.L_x_11023:
        /* <DEDUP_REMOVED lines=43> */
.L_x_11021:
[----:B------:R-:W-:Y:S05]  /*2ff0*/  BSYNC.RECONVERGENT B3 ;  /* 0x0000000000037941 */ /* 0x000fea0003800200 */
.L_x_11020:
        /* <DEDUP_REMOVED lines=11> */
.L_x_11019:
[----:B------:R-:W-:Y:S05]  /*30b0*/  BSYNC.RECONVERGENT B2 ;  /* 0x0000000000027941 */ /* 0x000fea0003800200 */
.L_x_11018:
        /* <DEDUP_REMOVED lines=17> */
.L_x_11029:
        /* <DEDUP_REMOVED lines=13> */
.L_x_11031:
[----:B------:R-:W-:Y:S05]  /*32a0*/  BSYNC.RECONVERGENT B4 ;  /* 0x0000000000047941 */ /* 0x000fea0003800200 */
.L_x_11030:
        /* <DEDUP_REMOVED lines=43> */
.L_x_11028:
[----:B------:R-:W-:Y:S05]  /*3560*/  BSYNC.RECONVERGENT B3 ;  /* 0x0000000000037941 */ /* 0x000fea0003800200 */
.L_x_11027:
        /* <DEDUP_REMOVED lines=11> */
.L_x_11026:
[----:B------:R-:W-:Y:S05]  /*3620*/  BSYNC.RECONVERGENT B2 ;  /* 0x0000000000027941 */ /* 0x000fea0003800200 */
.L_x_11025:
        /* <DEDUP_REMOVED lines=16> */
.L_x_11035:
        /* <DEDUP_REMOVED lines=13> */
.L_x_11037:
[----:B------:R-:W-:Y:S05]  /*3800*/  BSYNC.RECONVERGENT B3 ;  /* 0x0000000000037941 */ /* 0x000fea0003800200 */
.L_x_11036:
        /* <DEDUP_REMOVED lines=43> */
.L_x_11034:
[----:B------:R-:W-:Y:S05]  /*3ac0*/  BSYNC.RECONVERGENT B2 ;  /* 0x0000000000027941 */ /* 0x000fea0003800200 */
.L_x_11033:
[----:B------:R-:W-:Y:S01]  /*3ad0*/  I2FP.F32.U32 R63, R63 ;  /* 0x0000003f003f7245 */ /* 0x000fe20000201000 */
[----:B------:R-:W-:Y:S02]  /*3ae0*/  IMAD.MOV.U32 R64, RZ, RZ, 0x2f800000 ;  /* 0x2f800000ff407424 */ /* 0x000fe400078e00ff */
        /* <DEDUP_REMOVED lines=10> */
.L_x_10982:
        /* <DEDUP_REMOVED lines=21> */
.L_x_11042:
        /* <DEDUP_REMOVED lines=13> */
.L_x_11044:
[----:B------:R-:W-:Y:S05]  /*3db0*/  BSYNC.RECONVERGENT B4 ;  /* 0x0000000000047941 */ /* 0x000fea0003800200 */
.L_x_11043:
        /* <DEDUP_REMOVED lines=42> */
.L_x_11041:
[----:B------:R-:W-:Y:S05]  /*4060*/  BSYNC.RECONVERGENT B3 ;  /* 0x0000000000037941 */ /* 0x000fea0003800200 */
.L_x_11040:
[----:B------:R-:W-:Y:S01]  /*4070*/  I2FP.F32.U32 R7, R7 ;  /* 0x0000000700077245 */ /* 0x000fe20000201000 */
[----:B------:R-:W-:Y:S01]  /*4080*/  IMAD.MOV.U32 R56, RZ, RZ, 0x2f800000 ;  /* 0x2f800000ff387424 */ /* 0x000fe200078e00ff */
        /* <DEDUP_REMOVED lines=9> */
.L_x_11039:
[----:B------:R-:W-:Y:S05]  /*4120*/  BSYNC.RECONVERGENT B2 ;  /* 0x0000000000027941 */ /* 0x000fea0003800200 */
.L_x_11038:
        /* <DEDUP_REMOVED lines=17> */
.L_x_11049:
        /* <DEDUP_REMOVED lines=13> */
.L_x_11051:
[----:B------:R-:W-:Y:S05]  /*4310*/  BSYNC.RECONVERGENT B4 ;  /* 0x0000000000047941 */ /* 0x000fea0003800200 */
.L_x_11050:
        /* <DEDUP_REMOVED lines=43> */
.L_x_11048:
[----:B------:R-:W-:Y:S05]  /*45d0*/  BSYNC.RECONVERGENT B3 ;  /* 0x0000000000037941 */ /* 0x000fea0003800200 */
.L_x_11047:
        /* <DEDUP_REMOVED lines=10> */
[----:B------:R-:W-:-:S07]  /*4680*/  FMUL.FTZ R57, R57, R58 ;  /* 0x0000003a39397220 */ /* 0x000fce0000410000 */
.L_x_11046:
[----:B------:R-:W-:Y:S05]  /*4690*/  BSYNC.RECONVERGENT B2 ;  /* 0x0000000000027941 */ /* 0x000fea0003800200 */
.L_x_11045:
        /* <DEDUP_REMOVED lines=17> */
.L_x_11056:
        /* <DEDUP_REMOVED lines=13> */
.L_x_11058:
[----:B------:R-:W-:Y:S05]  /*4880*/  BSYNC.RECONVERGENT B4 ;  /* 0x0000000000047941 */ /* 0x000fea0003800200 */
.L_x_11057:
        /* <DEDUP_REMOVED lines=43> */
.L_x_11055:
[----:B------:R-:W-:Y:S05]  /*4b40*/  BSYNC.RECONVERGENT B3 ;  /* 0x0000000000037941 */ /* 0x000fea0003800200 */
.L_x_11054:
        /* <DEDUP_REMOVED lines=11> */
.L_x_11053:
[----:B------:R-:W-:Y:S05]  /*4c00*/  BSYNC.RECONVERGENT B2 ;  /* 0x0000000000027941 */ /* 0x000fea0003800200 */
.L_x_11052:
        /* <DEDUP_REMOVED lines=17> */
.L_x_11063:
        /* <DEDUP_REMOVED lines=13> */
.L_x_11065:
[----:B------:R-:W-:Y:S05]  /*4df0*/  BSYNC.RECONVERGENT B4 ;  /* 0x0000000000047941 */ /* 0x000fea0003800200 */
.L_x_11064:
        /* <DEDUP_REMOVED lines=43> */
.L_x_11062:
[----:B------:R-:W-:Y:S05]  /*50b0*/  BSYNC.RECONVERGENT B3 ;  /* 0x0000000000037941 */ /* 0x000fea0003800200 */
.L_x_11061:
        /* <DEDUP_REMOVED lines=11> */
.L_x_11060:
[----:B------:R-:W-:Y:S05]  /*5170*/  BSYNC.RECONVERGENT B2 ;  /* 0x0000000000027941 */ /* 0x000fea0003800200 */
.L_x_11059:
        /* <DEDUP_REMOVED lines=17> */
.L_x_11070:
        /* <DEDUP_REMOVED lines=13> */
.L_x_11072:
[----:B------:R-:W-:Y:S05]  /*5360*/  BSYNC.RECONVERGENT B4 ;  /* 0x0000000000047941 */ /* 0x000fea0003800200 */
.L_x_11071:
        /* <DEDUP_REMOVED lines=43> */
.L_x_11069:
[----:B------:R-:W-:Y:S05]  /*5620*/  BSYNC.RECONVERGENT B3 ;  /* 0x0000000000037941 */ /* 0x000fea0003800200 */
.L_x_11068:
        /* <DEDUP_REMOVED lines=10> */
[----:B------:R-:W-:-:S07]  /*56d0*/  FMUL.FTZ R60, R60, R61 ;  /* 0x0000003d3c3c7220 */ /* 0x000fce0000410000 */
.L_x_11067:
[----:B------:R-:W-:Y:S05]  /*56e0*/  BSYNC.RECONVERGENT B2 ;  /* 0x0000000000027941 */ /* 0x000fea0003800200 */
.L_x_11066:
        /* <DEDUP_REMOVED lines=17> */
.L_x_11077:
        /* <DEDUP_REMOVED lines=13> */
.L_x_11079:
[----:B------:R-:W-:Y:S05]  /*58d0*/  BSYNC.RECONVERGENT B4 ;  /* 0x0000000000047941 */ /* 0x000fea0003800200 */
.L_x_11078:
        /* <DEDUP_REMOVED lines=43> */
.L_x_11076:
[----:B------:R-:W-:Y:S05]  /*5b90*/  BSYNC.RECONVERGENT B3 ;  /* 0x0000000000037941 */ /* 0x000fea0003800200 */
.L_x_11075:
        /* <DEDUP_REMOVED lines=11> */
.L_x_11074:
[----:B------:R-:W-:Y:S05]  /*5c50*/  BSYNC.RECONVERGENT B2 ;  /* 0x0000000000027941 */ /* 0x000fea0003800200 */
.L_x_11073:
        /* <DEDUP_REMOVED lines=17> */
.L_x_11084:
        /* <DEDUP_REMOVED lines=13> */
.L_x_11086:
[----:B------:R-:W-:Y:S05]  /*5e40*/  BSYNC.RECONVERGENT B4 ;  /* 0x0000000000047941 */ /* 0x000fea0003800200 */
.L_x_11085:
        /* <DEDUP_REMOVED lines=43> */
.L_x_11083:
[----:B------:R-:W-:Y:S05]  /*6100*/  BSYNC.RECONVERGENT B3 ;  /* 0x0000000000037941 */ /* 0x000fea0003800200 */
.L_x_11082:
        /* <DEDUP_REMOVED lines=11> */
.L_x_11081:
[----:B------:R-:W-:Y:S05]  /*61c0*/  BSYNC.RECONVERGENT B2 ;  /* 0x0000000000027941 */ /* 0x000fea0003800200 */
.L_x_11080:
        /* <DEDUP_REMOVED lines=16> */
.L_x_11089:
        /* <DEDUP_REMOVED lines=13> */
.L_x_11091:
[----:B------:R-:W-:Y:S05]  /*63a0*/  BSYNC.RECONVERGENT B3 ;  /* 0x0000000000037941 */ /* 0x000fea0003800200 */
.L_x_11090:
        /* <DEDUP_REMOVED lines=43> */
.L_x_11088:
[----:B------:R-:W-:Y:S05]  /*6660*/  BSYNC.RECONVERGENT B2 ;  /* 0x0000000000027941 */ /* 0x000fea0003800200 */
.L_x_11087:
        /* <DEDUP_REMOVED lines=11> */
.L_x_11032:
[----:B------:R-:W-:Y:S05]  /*6720*/  BSYNC.RECONVERGENT B1 ;  /* 0x0000000000017941 */ /* 0x000fea0003800200 */
.L_x_10981:
[----:B------:R-:W0:Y:S01]  /*6730*/  LDC.64 R106, c[0x0][0x3a8] ;  /* 0x0000ea00ff6a7b82 */ /* 0x000e220000000a00 */
[----:B------:R-:W-:Y:S01]  /*6740*/  @P1 IADD3 R71, PT, PT, R109, 0x20, RZ ;  /* 0x000000206d471810 */ /* 0x000fe20007ffe0ff */
[C---:B------:R-:W-:Y:S01]  /*6750*/  @P0 VIADD R73, R139.reuse, 0x20 ;  /* 0x000000208b490836 */ /* 0x040fe20000000000 */
[----:B------:R-:W-:Y:S05]  /*6760*/  BSSY.RECONVERGENT B1, `(.L_x_11092) ;  /* 0x000001d000017945 */ /* 0x000fea0003800200 */
[----:B------:R-:W1:Y:S08]  /*6770*/  @P1 LDC.64 R68, c[0x0][0x390] ;  /* 0x0000e400ff441b82 */ /* 0x000e700000000a00 */
[----:B------:R-:W2:Y:S01]  /*6780*/  @P0 LDC.64 R66, c[0x0][0x3a0] ;  /* 0x0000e800ff420b82 */ /* 0x000ea20000000a00 */
[----:B0-----:R-:W-:-:S05]  /*6790*/  IMAD.WIDE.U32 R64, R139, 0x20, R106 ;  /* 0x000000208b407825 */ /* 0x001fca00078e006a */
[----:B------:R0:W-:Y:S01]  /*67a0*/  STG.E.128 desc[UR8][R64.64], R56 ;  /* 0x0000003840007986 */ /* 0x0001e2000c101d08 */
[----:B-1----:R-:W-:-:S03]  /*67b0*/  @P1 IMAD.WIDE.U32 R68, R71, 0x10, R68 ;  /* 0x0000001047441825 */ /* 0x002fc600078e0044 */
[----:B------:R0:W-:Y:S01]  /*67c0*/  STG.E.128 desc[UR8][R64.64+0x10], R60 ;  /* 0x0000103c40007986 */ /* 0x0001e2000c101d08 */
[----:B--2---:R-:W-:Y:S01]  /*67d0*/  @P0 IMAD.WIDE.U32 R66, R73, 0x20, R66 ;  /* 0x0000002049420825 */ /* 0x004fe200078e0042 */
[----:B------:R-:W-:Y:S06]  /*67e0*/  @!P1 BRA `(.L_x_11093) ;  /* 0x0000000000509947 */ /* 0x000fec0003800000 */
        /* <DEDUP_REMOVED lines=20> */
.L_x_11093:
[----:B------:R-:W-:Y:S05]  /*6930*/  BSYNC.RECONVERGENT B1 ;  /* 0x0000000000017941 */ /* 0x000fea0003800200 */
.L_x_11092:
[----:B------:R2:W5:Y:S04]  /*6940*/  @P1 LDG.E.128 R44, desc[UR8][R68.64] ;  /* 0x00000008442c1981 */ /* 0x000568000c1e1d00 */
        /* <DEDUP_REMOVED lines=8> */
[----:B01---5:R-:W-:-:S08]  /*69d0*/  IMAD.MOV.U32 R64, RZ, RZ, R48 ;  /* 0x000000ffff407224 */ /* 0x023fd000078e0030 */
        /* <DEDUP_REMOVED lines=17> */
.L_x_11100:
        /* <DEDUP_REMOVED lines=13> */
.L_x_11102:
[----:B------:R-:W-:Y:S05]  /*6bc0*/  BSYNC.RECONVERGENT B4 ;  /* 0x0000000000047941 */ /* 0x000fea0003800200 */
.L_x_11101:
        /* <DEDUP_REMOVED lines=43> */
.L_x_11099:
[----:B------:R-:W-:Y:S05]  /*6e80*/  BSYNC.RECONVERGENT B3 ;  /* 0x0000000000037941 */ /* 0x000fea0003800200 */
.L_x_11098:
        /* <DEDUP_REMOVED lines=11> */
.L_x_11097:
[----:B------:R-:W-:Y:S05]  /*6f40*/  BSYNC.RECONVERGENT B2 ;  /* 0x0000000000027941 */ /* 0x000fea0003800200 */
.L_x_11096:
        /* <DEDUP_REMOVED lines=17> */
.L_x_11107:
        /* <DEDUP_REMOVED lines=13> */
.L_x_11109:
[----:B------:R-:W-:Y:S05]  /*7130*/  BSYNC.RECONVERGENT B4 ;  /* 0x0000000000047941 */ /* 0x000fea0003800200 */
.L_x_11108:
        /* <DEDUP_REMOVED lines=43> */
.L_x_11106:
[----:B------:R-:W-:Y:S05]  /*73f0*/  BSYNC.RECONVERGENT B3 ;  /* 0x0000000000037941 */ /* 0x000fea0003800200 */
.L_x_11105:
[----:B------:R-:W-:Y:S01]  /*7400*/  HFMA2 R69, -RZ, RZ, 0.1171875, 0 ;  /* 0x2f800000ff457431 */ /* 0x000fe200000001ff */
[----:B------:R-:W-:Y:S01]  /*7410*/  PRMT R65, R44, 0x7632, R65 ;  /* 0x000076322c417816 */ /* 0x000fe20000000041 */
[----:B------:R-:W-:Y:S01]  /*7420*/  IMAD.U32 R68, R13, 0x10000, RZ ;  /* 0x000100000d447824 */ /* 0x000fe200078e00ff */
        /* <DEDUP_REMOVED lines=8> */
[----:B------:R-:W-:-:S07]  /*74b0*/  FFMA.FTZ R65, R66, R68, R49 ;  /* 0x0000004442417223 */ /* 0x000fce0000010031 */
.L_x_11104:
[----:B------:R-:W-:Y:S05]  /*74c0*/  BSYNC.RECONVERGENT B2 ;  /* 0x0000000000027941 */ /* 0x000fea0003800200 */
.L_x_11103:
        /* <DEDUP_REMOVED lines=17> */
.L_x_11114:
        /* <DEDUP_REMOVED lines=13> */
.L_x_11116:
[----:B------:R-:W-:Y:S05]  /*76b0*/  BSYNC.RECONVERGENT B4 ;  /* 0x0000000000047941 */ /* 0x000fea0003800200 */
.L_x_11115:
        /* <DEDUP_REMOVED lines=43> */
.L_x_11113:
[----:B------:R-:W-:Y:S05]  /*7970*/  BSYNC.RECONVERGENT B3 ;  /* 0x0000000000037941 */ /* 0x000fea0003800200 */
.L_x_11112:
        /* <DEDUP_REMOVED lines=11> */
.L_x_11111:
[----:B------:R-:W-:Y:S05]  /*7a30*/  BSYNC.RECONVERGENT B2 ;  /* 0x0000000000027941 */ /* 0x000fea0003800200 */
.L_x_11110:
        /* <DEDUP_REMOVED lines=17> */
.L_x_11121:
        /* <DEDUP_REMOVED lines=13> */
.L_x_11123:
[----:B------:R-:W-:Y:S05]  /*7c20*/  BSYNC.RECONVERGENT B4 ;  /* 0x0000000000047941 */ /* 0x000fea0003800200 */
.L_x_11122:
        /* <DEDUP_REMOVED lines=43> */
.L_x_11120:
[----:B------:R-:W-:Y:S05]  /*7ee0*/  BSYNC.RECONVERGENT B3 ;  /* 0x0000000000037941 */ /* 0x000fea0003800200 */
.L_x_11119:
[----:B------:R-:W-:Y:S01]  /*7ef0*/  HFMA2 R71, -RZ, RZ, 0.1171875, 0 ;  /* 0x2f800000ff477431 */ /* 0x000fe200000001ff */
[----:B------:R-:W-:Y:S02]  /*7f00*/  PRMT R67, R45, 0x7632, R67 ;  /* 0x000076322d437816 */ /* 0x000fe40000000043 */
        /* <DEDUP_REMOVED lines=10> */
.L_x_11118:
[----:B------:R-:W-:Y:S05]  /*7fb0*/  BSYNC.RECONVERGENT B2 ;  /* 0x0000000000027941 */ /* 0x000fea0003800200 */
.L_x_11117:
        /* <DEDUP_REMOVED lines=17> */
.L_x_11128:
        /* <DEDUP_REMOVED lines=13> */
.L_x_11130:
[----:B------:R-:W-:Y:S05]  /*81a0*/  BSYNC.RECONVERGENT B4 ;  /* 0x0000000000047941 */ /* 0x000fea0003800200 */
.L_x_11129:
        /* <DEDUP_REMOVED lines=43> */
.L_x_11127:
[----:B------:R-:W-:Y:S05]  /*8460*/  BSYNC.RECONVERGENT B3 ;  /* 0x0000000000037941 */ /* 0x000fea0003800200 */
.L_x_11126:
        /* <DEDUP_REMOVED lines=11> */
.L_x_11125:
[----:B------:R-:W-:Y:S05]  /*8520*/  BSYNC.RECONVERGENT B2 ;  /* 0x0000000000027941 */ /* 0x000fea0003800200 */
.L_x_11124:
        /* <DEDUP_REMOVED lines=17> */
.L_x_11135:
        /* <DEDUP_REMOVED lines=13> */
.L_x_11137:
[----:B------:R-:W-:Y:S05]  /*8710*/  BSYNC.RECONVERGENT B4 ;  /* 0x0000000000047941 */ /* 0x000fea0003800200 */
.L_x_11136:
        /* <DEDUP_REMOVED lines=43> */
.L_x_11134:
[----:B------:R-:W-:Y:S05]  /*89d0*/  BSYNC.RECONVERGENT B3 ;  /* 0x0000000000037941 */ /* 0x000fea0003800200 */
.L_x_11133:
        /* <DEDUP_REMOVED lines=12> */
.L_x_11132:
[----:B------:R-:W-:Y:S05]  /*8aa0*/  BSYNC.RECONVERGENT B2 ;  /* 0x0000000000027941 */ /* 0x000fea0003800200 */
.L_x_11131:
        /* <DEDUP_REMOVED lines=17> */
.L_x_11142:
        /* <DEDUP_REMOVED lines=13> */
.L_x_11144:
[----:B------:R-:W-:Y:S05]  /*8c90*/  BSYNC.RECONVERGENT B4 ;  /* 0x0000000000047941 */ /* 0x000fea0003800200 */
.L_x_11143:
        /* <DEDUP_REMOVED lines=43> */
.L_x_11141:
[----:B------:R-:W-:Y:S05]  /*8f50*/  BSYNC.RECONVERGENT B3 ;  /* 0x0000000000037941 */ /* 0x000fea0003800200 */
.L_x_11140:
        /* <DEDUP_REMOVED lines=11> */
.L_x_11139:
[----:B------:R-:W-:Y:S05]  /*9010*/  BSYNC.RECONVERGENT B2 ;  /* 0x0000000000027941 */ /* 0x000fea0003800200 */
.L_x_11138:
[----:B------:R-:W-:Y:S01]  /*9020*/  IMAD.MOV.U32 R140, RZ, RZ, R72 ;  /* 0x000000ffff8c7224 */ /* 0x000fe200078e0048 */
        /* <DEDUP_REMOVED lines=15> */
.L_x_11148:
        /* <DEDUP_REMOVED lines=13> */
.L_x_11150:
[----:B------:R-:W-:Y:S05]  /*91f0*/  BSYNC.RECONVERGENT B3 ;  /* 0x0000000000037941 */ /* 0x000fea0003800200 */
.L_x_11149:
        /* <DEDUP_REMOVED lines=43> */
.L_x_11147:
[----:B------:R-:W-:Y:S05]  /*94b0*/  BSYNC.RECONVERGENT B2 ;  /* 0x0000000000027941 */ /* 0x000fea0003800200 */
.L_x_11146:
        /* <DEDUP_REMOVED lines=11> */
[----:B------:R-:W-:Y:S01]  /*9570*/  FFMA.FTZ R71, R72, R71, R55 ;  /* 0x0000004748477223 */ /* 0x000fe20000010037 */
[----:B------:R-:W-:Y:S06]  /*9580*/  BRA `(.L_x_11145) ;  /* 0x0000002800f87947 */ /* 0x000fec0003800000 */
.L_x_11095:
[----:B------:R-:W-:Y:S01]  /*9590*/  BSSY.RECONVERGENT B2, `(.L_x_11151) ;  /* 0x000005a000027945 */ /* 0x000fe20003800200 */
[----:B------:R-:W-:Y:S01]  /*95a0*/  IMAD.MOV.U32 R138, RZ, RZ, R76 ;  /* 0x000000ffff8a7224 */ /* 0x000fe200078e004c */
[----:B--2---:R-:W-:Y:S01]  /*95b0*/  MOV R66, R77 ;  /* 0x0000004d00427202 */ /* 0x004fe20000000f00 */
[----:B01----:R-:W-:Y:S01]  /*95c0*/  IMAD.MOV.U32 R64, RZ, RZ, RZ ;  /* 0x000000ffff407224 */ /* 0x003fe200078e00ff */
        /* <DEDUP_REMOVED lines=17> */
.L_x_11155:
        /* <DEDUP_REMOVED lines=13> */
.L_x_11157:
[----:B------:R-:W-:Y:S05]  /*97b0*/  BSYNC.RECONVERGENT B4 ;  /* 0x0000000000047941 */ /* 0x000fea0003800200 */
.L_x_11156:
        /* <DEDUP_REMOVED lines=43> */
.L_x_11154:
[----:B------:R-:W-:Y:S05]  /*9a70*/  BSYNC.RECONVERGENT B3 ;  /* 0x0000000000037941 */ /* 0x000fea0003800200 */
.L_x_11153:
        /* <DEDUP_REMOVED lines=11> */
.L_x_11152:
[----:B------:R-:W-:Y:S05]  /*9b30*/  BSYNC.RECONVERGENT B2 ;  /* 0x0000000000027941 */ /* 0x000fea0003800200 */
.L_x_11151:
        /* <DEDUP_REMOVED lines=17> */
.L_x_11162:
        /* <DEDUP_REMOVED lines=13> */
.L_x_11164:
[----:B------:R-:W-:Y:S05]  /*9d20*/  BSYNC.RECONVERGENT B4 ;  /* 0x0000000000047941 */ /* 0x000fea0003800200 */
.L_x_11163:
        /* <DEDUP_REMOVED lines=43> */
.L_x_11161:
[----:B------:R-:W-:Y:S05]  /*9fe0*/  BSYNC.RECONVERGENT B3 ;  /* 0x0000000000037941 */ /* 0x000fea0003800200 */
.L_x_11160:
        /* <DEDUP_REMOVED lines=12> */
.L_x_11159:
[----:B------:R-:W-:Y:S05]  /*a0b0*/  BSYNC.RECONVERGENT B2 ;  /* 0x0000000000027941 */ /* 0x000fea0003800200 */
.L_x_11158:
        /* <DEDUP_REMOVED lines=17> */
.L_x_11169:
        /* <DEDUP_REMOVED lines=13> */
.L_x_11171:
[----:B------:R-:W-:Y:S05]  /*a2a0*/  BSYNC.RECONVERGENT B4 ;  /* 0x0000000000047941 */ /* 0x000fea0003800200 */
.L_x_11170:
        /* <DEDUP_REMOVED lines=43> */
.L_x_11168:
[----:B------:R-:W-:Y:S05]  /*a560*/  BSYNC.RECONVERGENT B3 ;  /* 0x0000000000037941 */ /* 0x000fea0003800200 */
.L_x_11167:
        /* <DEDUP_REMOVED lines=11> */
.L_x_11166:
[----:B------:R-:W-:Y:S05]  /*a620*/  BSYNC.RECONVERGENT B2 ;  /* 0x0000000000027941 */ /* 0x000fea0003800200 */
.L_x_11165:
        /* <DEDUP_REMOVED lines=17> */
.L_x_11176:
        /* <DEDUP_REMOVED lines=13> */
.L_x_11178:
[----:B------:R-:W-:Y:S05]  /*a810*/  BSYNC.RECONVERGENT B4 ;  /* 0x0000000000047941 */ /* 0x000fea0003800200 */
.L_x_11177:
        /* <DEDUP_REMOVED lines=43> */
.L_x_11175:
[----:B------:R-:W-:Y:S05]  /*aad0*/  BSYNC.RECONVERGENT B3 ;  /* 0x0000000000037941 */ /* 0x000fea0003800200 */
.L_x_11174:
        /* <DEDUP_REMOVED lines=12> */
.L_x_11173:
[----:B------:R-:W-:Y:S05]  /*aba0*/  BSYNC.RECONVERGENT B2 ;  /* 0x0000000000027941 */ /* 0x000fea0003800200 */
.L_x_11172:
        /* <DEDUP_REMOVED lines=17> */
.L_x_11183:
        /* <DEDUP_REMOVED lines=13> */
.L_x_11185:
[----:B------:R-:W-:Y:S05]  /*ad90*/  BSYNC.RECONVERGENT B4 ;  /* 0x0000000000047941 */ /* 0x000fea0003800200 */
.L_x_11184:
        /* <DEDUP_REMOVED lines=43> */
.L_x_11182:
[----:B------:R-:W-:Y:S05]  /*b050*/  BSYNC.RECONVERGENT B3 ;  /* 0x0000000000037941 */ /* 0x000fea0003800200 */
.L_x_11181:
        /* <DEDUP_REMOVED lines=11> */
.L_x_11180:
[----:B------:R-:W-:Y:S05]  /*b110*/  BSYNC.RECONVERGENT B2 ;  /* 0x0000000000027941 */ /* 0x000fea0003800200 */
.L_x_11179:
        /* <DEDUP_REMOVED lines=17> */
.L_x_11190:
        /* <DEDUP_REMOVED lines=13> */
.L_x_11192:
[----:B------:R-:W-:Y:S05]  /*b300*/  BSYNC.RECONVERGENT B4 ;  /* 0x0000000000047941 */ /* 0x000fea0003800200 */
.L_x_11191:
        /* <DEDUP_REMOVED lines=43> */
.L_x_11189:
[----:B------:R-:W-:Y:S05]  /*b5c0*/  BSYNC.RECONVERGENT B3 ;  /* 0x0000000000037941 */ /* 0x000fea0003800200 */
.L_x_11188:
        /* <DEDUP_REMOVED lines=12> */
.L_x_11187:
[----:B------:R-:W-:Y:S05]  /*b690*/  BSYNC.RECONVERGENT B2 ;  /* 0x0000000000027941 */ /* 0x000fea0003800200 */
.L_x_11186:
        /* <DEDUP_REMOVED lines=17> */
.L_x_11197:
        /* <DEDUP_REMOVED lines=13> */
.L_x_11199:
[----:B------:R-:W-:Y:S05]  /*b880*/  BSYNC.RECONVERGENT B4 ;  /* 0x0000000000047941 */ /* 0x000fea0003800200 */
.L_x_11198:
        /* <DEDUP_REMOVED lines=43> */
.L_x_11196:
[----:B------:R-:W-:Y:S05]  /*bb40*/  BSYNC.RECONVERGENT B3 ;  /* 0x0000000000037941 */ /* 0x000fea0003800200 */
.L_x_11195:
        /* <DEDUP_REMOVED lines=11> */
.L_x_11194:
[----:B------:R-:W-:Y:S05]  /*bc00*/  BSYNC.RECONVERGENT B2 ;  /* 0x0000000000027941 */ /* 0x000fea0003800200 */
.L_x_11193:
        /* <DEDUP_REMOVED lines=16> */
.L_x_11202:
        /* <DEDUP_REMOVED lines=13> */
.L_x_11204:
[----:B------:R-:W-:Y:S05]  /*bde0*/  BSYNC.RECONVERGENT B3 ;  /* 0x0000000000037941 */ /* 0x000fea0003800200 */
.L_x_11203:
        /* <DEDUP_REMOVED lines=43> */
.L_x_11201:
[----:B------:R-:W-:Y:S05]  /*c0a0*/  BSYNC.RECONVERGENT B2 ;  /* 0x0000000000027941 */ /* 0x000fea0003800200 */
.L_x_11200:
        /* <DEDUP_REMOVED lines=12> */
.L_x_11145:
[----:B------:R-:W-:Y:S05]  /*c170*/  BSYNC.RECONVERGENT B1 ;  /* 0x0000000000017941 */ /* 0x000fea0003800200 */
.L_x_11094:
[----:B------:R-:W-:Y:S01]  /*c180*/  VIADD R73, R139, 0x20 ;  /* 0x000000208b497836 */ /* 0x000fe20000000000 */
[----:B------:R-:W0:Y:S01]  /*c190*/  @P1 LDC.64 R104, c[0x0][0x390] ;  /* 0x0000e400ff681b82 */ /* 0x000e220000000a00 */
[----:B------:R-:W-:Y:S01]  /*c1a0*/  IADD3 R137, PT, PT, R109, 0x40, RZ ;  /* 0x000000406d897810 */ /* 0x000fe20007ffe0ff */
[----:B------:R-:W-:Y:S01]  /*c1b0*/  VIADD R139, R139, 0x40 ;  /* 0x000000408b8b7836 */ /* 0x000fe20000000000 */
[----:B------:R-:W-:Y:S01]  /*c1c0*/  BSSY.RECONVERGENT B1, `(.L_x_11205) ;  /* 0x000001d000017945 */ /* 0x000fe20003800200 */
[----:B------:R-:W-:-:S04]  /*c1d0*/  IMAD.WIDE.U32 R72, R73, 0x20, R106 ;  /* 0x0000002049487825 */ /* 0x000fc800078e006a */
[----:B------:R-:W1:Y:S01]  /*c1e0*/  @P0 LDC.64 R102, c[0x0][0x3a0] ;  /* 0x0000e800ff660b82 */ /* 0x000e620000000a00 */
[----:B------:R2:W-:Y:S04]  /*c1f0*/  STG.E.128 desc[UR8][R72.64], R64 ;  /* 0x0000004048007986 */ /* 0x0005e8000c101d08 */
[----:B------:R2:W-:Y:S01]  /*c200*/  STG.E.128 desc[UR8][R72.64+0x10], R68 ;  /* 0x0000104448007986 */ /* 0x0005e2000c101d08 */
[----:B0-----:R-:W-:-:S04]  /*c210*/  @P1 IMAD.WIDE.U32 R104, R137, 0x10, R104 ;  /* 0x0000001089681825 */ /* 0x001fc800078e0068 */
[----:B-1----:R-:W-:Y:S01]  /*c220*/  @P0 IMAD.WIDE.U32 R102, R139, 0x20, R102 ;  /* 0x000000208b660825 */ /* 0x002fe200078e0066 */
[----:B--2---:R-:W-:Y:S06]  /*c230*/  @!P1 BRA `(.L_x_11206) ;  /* 0x0000000000549947 */ /* 0x004fec0003800000 */
[----:B------:R-:W-:Y:S01]  /*c240*/  SHF.L.U32 R75, R0, 0x10, RZ ;  /* 0x00000010004b7819 */ /* 0x000fe200000006ff */
        /* <DEDUP_REMOVED lines=20> */
.L_x_11206:
[----:B------:R-:W-:Y:S05]  /*c390*/  BSYNC.RECONVERGENT B1 ;  /* 0x0000000000017941 */ /* 0x000fea0003800200 */
.L_x_11205:
[----:B-----5:R1:W5:Y:S04]  /*c3a0*/  @P1 LDG.E.128 R44, desc[UR8][R104.64] ;  /* 0x00000008682c1981 */ /* 0x020368000c1e1d00 */
[----:B------:R1:W5:Y:S04]  /*c3b0*/  @P0 LDG.E.128 R48, desc[UR8][R102.64] ;  /* 0x0000000866300981 */ /* 0x000368000c1e1d00 */
[----:B------:R1:W5:Y:S01]  /*c3c0*/  @P0 LDG.E.128 R52, desc[UR8][R102.64+0x10] ;  /* 0x0000100866340981 */ /* 0x000362000c1e1d00 */
[----:B------:R-:W-:Y:S04]  /*c3d0*/  BSSY.RECONVERGENT B1, `(.L_x_11207) ;  /* 0x0000580000017945 */ /* 0x000fe80003800200 */
[----:B------:R-:W-:Y:S05]  /*c3e0*/  @!P0 BRA `(.L_x_11208) ;  /* 0x0000002c00008947 */ /* 0x000fea0003800000 */
[----:B------:R-:W-:Y:S01]  /*c3f0*/  ISETP.GT.AND P0, PT, R108, RZ, PT ;  /* 0x000000ff6c00720c */ /* 0x000fe20003f04270 */
[----:B------:R-:W-:Y:S01]  /*c400*/  BSSY.RECONVERGENT B2, `(.L_x_11209) ;  /* 0x000005a000027945 */ /* 0x000fe20003800200 */
[----:B------:R-:W-:Y:S01]  /*c410*/  MOV R136, R138 ;  /* 0x0000008a00887202 */ /* 0x000fe20000000f00 */
[----:B------:R-:W-:Y:S01]  /*c420*/  IMAD.MOV.U32 R74, RZ, RZ, R140 ;  /* 0x000000ffff4a7224 */ /* 0x000fe200078e008c */
[----:B0----5:R-:W-:-:S09]  /*c430*/  MOV R72, R48 ;  /* 0x0000003000487202 */ /* 0x021fd20000000f00 */
        /* <DEDUP_REMOVED lines=17> */
.L_x_11213:
        /* <DEDUP_REMOVED lines=13> */
.L_x_11215:
[----:B------:R-:W-:Y:S05]  /*c620*/  BSYNC.RECONVERGENT B4 ;  /* 0x0000000000047941 */ /* 0x000fea0003800200 */
.L_x_11214:
        /* <DEDUP_REMOVED lines=43> */
.L_x_11212:
[----:B------:R-:W-:Y:S05]  /*c8e0*/  BSYNC.RECONVERGENT B3 ;  /* 0x0000000000037941 */ /* 0x000fea0003800200 */
.L_x_11211:
        /* <DEDUP_REMOVED lines=11> */
.L_x_11210:
[----:B------:R-:W-:Y:S05]  /*c9a0*/  BSYNC.RECONVERGENT B2 ;  /* 0x0000000000027941 */ /* 0x000fea0003800200 */
.L_x_11209:
        /* <DEDUP_REMOVED lines=17> */
.L_x_11220:
        /* <DEDUP_REMOVED lines=13> */
.L_x_11222:
[----:B------:R-:W-:Y:S05]  /*cb90*/  BSYNC.RECONVERGENT B4 ;  /* 0x0000000000047941 */ /* 0x000fea0003800200 */
.L_x_11221:
        /* <DEDUP_REMOVED lines=43> */
.L_x_11219:
[----:B------:R-:W-:Y:S05]  /*ce50*/  BSYNC.RECONVERGENT B3 ;  /* 0x0000000000037941 */ /* 0x000fea0003800200 */
.L_x_11218:
[----:B------:R-:W-:Y:S01]  /*ce60*/  PRMT R73, R44, 0x7632, R73 ;  /* 0x000076322c497816 */ /* 0x000fe20000000049 */
[----:B------:R-:W-:Y:S01]  /*ce70*/  IMAD.MOV.U32 R77, RZ, RZ, 0x2f800000 ;  /* 0x2f800000ff4d7424 */ /* 0x000fe200078e00ff */
        /* <DEDUP_REMOVED lines=9> */
[----:B------:R-:W-:-:S07]  /*cf10*/  FFMA.FTZ R73, R74, R76, R49 ;  /* 0x0000004c4a497223 */ /* 0x000fce0000010031 */
.L_x_11217:
[----:B------:R-:W-:Y:S05]  /*cf20*/  BSYNC.RECONVERGENT B2 ;  /* 0x0000000000027941 */ /* 0x000fea0003800200 */
.L_x_11216:
        /* <DEDUP_REMOVED lines=17> */
.L_x_11227:
        /* <DEDUP_REMOVED lines=13> */
.L_x_11229:
[----:B------:R-:W-:Y:S05]  /*d110*/  BSYNC.RECONVERGENT B4 ;  /* 0x0000000000047941 */ /* 0x000fea0003800200 */
.L_x_11228:
        /* <DEDUP_REMOVED lines=43> */
.L_x_11226:
[----:B------:R-:W-:Y:S05]  /*d3d0*/  BSYNC.RECONVERGENT B3 ;  /* 0x0000000000037941 */ /* 0x000fea0003800200 */
.L_x_11225:
        /* <DEDUP_REMOVED lines=11> */
.L_x_11224:
[----:B------:R-:W-:Y:S05]  /*d490*/  BSYNC.RECONVERGENT B2 ;  /* 0x0000000000027941 */ /* 0x000fea0003800200 */
.L_x_11223:
        /* <DEDUP_REMOVED lines=17> */
.L_x_11234:
        /* <DEDUP_REMOVED lines=13> */
.L_x_11236:
[----:B------:R-:W-:Y:S05]  /*d680*/  BSYNC.RECONVERGENT B4 ;  /* 0x0000000000047941 */ /* 0x000fea0003800200 */
.L_x_11235:
        /* <DEDUP_REMOVED lines=43> */
.L_x_11233:
[----:B------:R-:W-:Y:S05]  /*d940*/  BSYNC.RECONVERGENT B3 ;  /* 0x0000000000037941 */ /* 0x000fea0003800200 */
.L_x_11232:
        /* <DEDUP_REMOVED lines=12> */
.L_x_11231:
[----:B------:R-:W-:Y:S05]  /*da10*/  BSYNC.RECONVERGENT B2 ;  /* 0x0000000000027941 */ /* 0x000fea0003800200 */
.L_x_11230:
        /* <DEDUP_REMOVED lines=17> */
.L_x_11241:
        /* <DEDUP_REMOVED lines=13> */
.L_x_11243:
[----:B------:R-:W-:Y:S05]  /*dc00*/  BSYNC.RECONVERGENT B4 ;  /* 0x0000000000047941 */ /* 0x000fea0003800200 */
.L_x_11242:
        /* <DEDUP_REMOVED lines=43> */
.L_x_11240:
[----:B------:R-:W-:Y:S05]  /*dec0*/  BSYNC.RECONVERGENT B3 ;  /* 0x0000000000037941 */ /* 0x000fea0003800200 */
.L_x_11239:
        /* <DEDUP_REMOVED lines=11> */
.L_x_11238:
[----:B------:R-:W-:Y:S05]  /*df80*/  BSYNC.RECONVERGENT B2 ;  /* 0x0000000000027941 */ /* 0x000fea0003800200 */
.L_x_11237:
        /* <DEDUP_REMOVED lines=17> */
.L_x_11248:
        /* <DEDUP_REMOVED lines=13> */
.L_x_11250:
[----:B------:R-:W-:Y:S05]  /*e170*/  BSYNC.RECONVERGENT B4 ;  /* 0x0000000000047941 */ /* 0x000fea0003800200 */
.L_x_11249:
[----:B-1----:R-:W-:Y:S01]  /*e180*/  IMAD.WIDE.U32 R102, R128, -0x326172a9, RZ ;  /* 0xcd9e8d5780667825 */ /* 0x002fe200078e00ff */
        /* <DEDUP_REMOVED lines=42> */
.L_x_11247:
[----:B------:R-:W-:Y:S05]  /*e430*/  BSYNC.RECONVERGENT B3 ;  /* 0x0000000000037941 */ /* 0x000fea0003800200 */
.L_x_11246:
[----:B------:R-:W-:Y:S01]  /*e440*/  PRMT R77, R46, 0x7632, R77 ;  /* 0x000076322e4d7816 */ /* 0x000fe2000000004d */
        /* <DEDUP_REMOVED lines=11> */
.L_x_11245:
[----:B------:R-:W-:Y:S05]  /*e500*/  BSYNC.RECONVERGENT B2 ;  /* 0x0000000000027941 */ /* 0x000fea0003800200 */
.L_x_11244:
[----:B------:R-:W-:Y:S01]  /*e510*/  BSSY.RECONVERGENT B2, `(.L_x_11251) ;  /* 0x0000056000027945 */ /* 0x000fe20003800200 */
[----:B-1----:R-:W-:Y:S01]  /*e520*/  MOV R102, R79 ;  /* 0x0000004f00667202 */ /* 0x002fe20000000f00 */
        /* <DEDUP_REMOVED lines=15> */
.L_x_11255:
        /* <DEDUP_REMOVED lines=13> */
.L_x_11257:
[----:B------:R-:W-:Y:S05]  /*e6f0*/  BSYNC.RECONVERGENT B4 ;  /* 0x0000000000047941 */ /* 0x000fea0003800200 */
.L_x_11256:
        /* <DEDUP_REMOVED lines=43> */
.L_x_11254:
[----:B------:R-:W-:Y:S05]  /*e9b0*/  BSYNC.RECONVERGENT B3 ;  /* 0x0000000000037941 */ /* 0x000fea0003800200 */
.L_x_11253:
        /* <DEDUP_REMOVED lines=11> */
.L_x_11252:
[----:B------:R-:W-:Y:S05]  /*ea70*/  BSYNC.RECONVERGENT B2 ;  /* 0x0000000000027941 */ /* 0x000fea0003800200 */
.L_x_11251:
        /* <DEDUP_REMOVED lines=16> */
.L_x_11261:
        /* <DEDUP_REMOVED lines=13> */
.L_x_11263:
[----:B------:R-:W-:Y:S05]  /*ec50*/  BSYNC.RECONVERGENT B3 ;  /* 0x0000000000037941 */ /* 0x000fea0003800200 */
.L_x_11262:
        /* <DEDUP_REMOVED lines=43> */
.L_x_11260:
[----:B------:R-:W-:Y:S05]  /*ef10*/  BSYNC.RECONVERGENT B2 ;  /* 0x0000000000027941 */ /* 0x000fea0003800200 */
.L_x_11259:
        /* <DEDUP_REMOVED lines=13> */
.L_x_11208:
[----:B------:R-:W-:Y:S01]  /*eff0*/  BSSY.RECONVERGENT B2, `(.L_x_11264) ;  /* 0x000005a000027945 */ /* 0x000fe20003800200 */
[----:B0-----:R-:W-:Y:S01]  /*f000*/  HFMA2 R72, -RZ, RZ, 0, 0 ;  /* 0x00000000ff487431 */ /* 0x001fe200000001ff */
        /* <DEDUP_REMOVED lines=19> */
.L_x_11268:
        /* <DEDUP_REMOVED lines=13> */
.L_x_11270:
[----:B------:R-:W-:Y:S05]  /*f210*/  BSYNC.RECONVERGENT B4 ;  /* 0x0000000000047941 */ /* 0x000fea0003800200 */
.L_x_11269:
        /* <DEDUP_REMOVED lines=43> */
.L_x_11267:
[----:B------:R-:W-:Y:S05]  /*f4d0*/  BSYNC.RECONVERGENT B3 ;  /* 0x0000000000037941 */ /* 0x000fea0003800200 */
.L_x_11266:
        /* <DEDUP_REMOVED lines=11> */
.L_x_11265:
[----:B------:R-:W-:Y:S05]  /*f590*/  BSYNC.RECONVERGENT B2 ;  /* 0x0000000000027941 */ /* 0x000fea0003800200 */
.L_x_11264:
        /* <DEDUP_REMOVED lines=17> */
.L_x_11275:
        /* <DEDUP_REMOVED lines=13> */
.L_x_11277:
[----:B------:R-:W-:Y:S05]  /*f780*/  BSYNC.RECONVERGENT B4 ;  /* 0x0000000000047941 */ /* 0x000fea0003800200 */
.L_x_11276:
        /* <DEDUP_REMOVED lines=43> */
.L_x_11274:
[----:B------:R-:W-:Y:S05]  /*fa40*/  BSYNC.RECONVERGENT B3 ;  /* 0x0000000000037941 */ /* 0x000fea0003800200 */
.L_x_11273:
[----:B-----5:R-:W-:Y:S01]  /*fa50*/  PRMT R73, R44, 0x7632, R73 ;  /* 0x000076322c497816 */ /* 0x020fe20000000049 */
        /* <DEDUP_REMOVED lines=11> */
.L_x_11272:
[----:B------:R-:W-:Y:S05]  /*fb10*/  BSYNC.RECONVERGENT B2 ;  /* 0x0000000000027941 */ /* 0x000fea0003800200 */
.L_x_11271:
        /* <DEDUP_REMOVED lines=17> */
.L_x_11282:
        /* <DEDUP_REMOVED lines=13> */
.L_x_11284:
[----:B------:R-:W-:Y:S05]  /*fd00*/  BSYNC.RECONVERGENT B4 ;  /* 0x0000000000047941 */ /* 0x000fea0003800200 */
.L_x_11283:
        /* <DEDUP_REMOVED lines=43> */
.L_x_11281:
[----:B------:R-:W-:Y:S05]  /*ffc0*/  BSYNC.RECONVERGENT B3 ;  /* 0x0000000000037941 */ /* 0x000fea0003800200 */
.L_x_11280:
        /* <DEDUP_REMOVED lines=11> */
.L_x_11279:
[----:B------:R-:W-:Y:S05]  /*10080*/  BSYNC.RECONVERGENT B2 ;  /* 0x0000000000027941 */ /* 0x000fea0003800200 */
.L_x_11278:
        /* <DEDUP_REMOVED lines=17> */
.L_x_11289:
        /* <DEDUP_REMOVED lines=13> */
.L_x_11291:
[----:B------:R-:W-:Y:S05]  /*10270*/  BSYNC.RECONVERGENT B4 ;  /* 0x0000000000047941 */ /* 0x000fea0003800200 */
.L_x_11290:
        /* <DEDUP_REMOVED lines=43> */
.L_x_11288:
[----:B------:R-:W-:Y:S05]  /*10530*/  BSYNC.RECONVERGENT B3 ;  /* 0x0000000000037941 */ /* 0x000fea0003800200 */
.L_x_11287:
        /* <DEDUP_REMOVED lines=12> */
.L_x_11286:
[----:B------:R-:W-:Y:S05]  /*10600*/  BSYNC.RECONVERGENT B2 ;  /* 0x0000000000027941 */ /* 0x000fea0003800200 */
.L_x_11285:
        /* <DEDUP_REMOVED lines=17> */
.L_x_11296:
        /* <DEDUP_REMOVED lines=13> */
.L_x_11298:
[----:B------:R-:W-:Y:S05]  /*107f0*/  BSYNC.RECONVERGENT B4 ;  /* 0x0000000000047941 */ /* 0x000fea0003800200 */
.L_x_11297:
        /* <DEDUP_REMOVED lines=43> */
.L_x_11295:
[----:B------:R-:W-:Y:S05]  /*10ab0*/  BSYNC.RECONVERGENT B3 ;  /* 0x0000000000037941 */ /* 0x000fea0003800200 */
.L_x_11294:
        /* <DEDUP_REMOVED lines=11> */
.L_x_11293:
[----:B------:R-:W-:Y:S05]  /*10b70*/  BSYNC.RECONVERGENT B2 ;  /* 0x0000000000027941 */ /* 0x000fea0003800200 */
.L_x_11292:
        /* <DEDUP_REMOVED lines=17> */
.L_x_11303:
        /* <DEDUP_REMOVED lines=13> */
.L_x_11305:
[----:B------:R-:W-:Y:S05]  /*10d60*/  BSYNC.RECONVERGENT B4 ;  /* 0x0000000000047941 */ /* 0x000fea0003800200 */
.L_x_11304:
        /* <DEDUP_REMOVED lines=43> */
.L_x_11302:
[----:B------:R-:W-:Y:S05]  /*11020*/  BSYNC.RECONVERGENT B3 ;  /* 0x0000000000037941 */ /* 0x000fea0003800200 */
.L_x_11301:
        /* <DEDUP_REMOVED lines=12> */
.L_x_11300:
[----:B------:R-:W-:Y:S05]  /*110f0*/  BSYNC.RECONVERGENT B2 ;  /* 0x0000000000027941 */ /* 0x000fea0003800200 */
.L_x_11299:
[----:B------:R-:W-:Y:S01]  /*11100*/  BSSY.RECONVERGENT B2, `(.L_x_11306) ;  /* 0x0000056000027945 */ /* 0x000fe20003800200 */
[----:B-1----:R-:W-:Y:S01]  /*11110*/  MOV R102, R79 ;  /* 0x0000004f00667202 */ /* 0x002fe20000000f00 */
        /* <DEDUP_REMOVED lines=15> */
.L_x_11310:
        /* <DEDUP_REMOVED lines=13> */
.L_x_11312:
[----:B------:R-:W-:Y:S05]  /*112e0*/  BSYNC.RECONVERGENT B4 ;  /* 0x0000000000047941 */ /* 0x000fea0003800200 */
.L_x_11311:
        /* <DEDUP_REMOVED lines=43> */
.L_x_11309:
[----:B------:R-:W-:Y:S05]  /*115a0*/  BSYNC.RECONVERGENT B3 ;  /* 0x0000000000037941 */ /* 0x000fea0003800200 */
.L_x_11308:
        /* <DEDUP_REMOVED lines=11> */
.L_x_11307:
[----:B------:R-:W-:Y:S05]  /*11660*/  BSYNC.RECONVERGENT B2 ;  /* 0x0000000000027941 */ /* 0x000fea0003800200 */
.L_x_11306:
        /* <DEDUP_REMOVED lines=16> */
.L_x_11315:
        /* <DEDUP_REMOVED lines=13> */
.L_x_11317:
[----:B------:R-:W-:Y:S05]  /*11840*/  BSYNC.RECONVERGENT B3 ;  /* 0x0000000000037941 */ /* 0x000fea0003800200 */
.L_x_11316:
        /* <DEDUP_REMOVED lines=43> */
.L_x_11314:
[----:B------:R-:W-:Y:S05]  /*11b00*/  BSYNC.RECONVERGENT B2 ;  /* 0x0000000000027941 */ /* 0x000fea0003800200 */
.L_x_11313:
        /* <DEDUP_REMOVED lines=12> */
.L_x_11258:
[----:B------:R-:W-:Y:S05]  /*11bd0*/  BSYNC.RECONVERGENT B1 ;  /* 0x0000000000017941 */ /* 0x000fea0003800200 */
.L_x_11207:
[----:B------:R-:W-:Y:S01]  /*11be0*/  FADD.FTZ R102, RZ, R56 ;  /* 0x00000038ff667221 */ /* 0x000fe20000010000 */
[----:B------:R-:W-:Y:S01]  /*11bf0*/  IMAD.WIDE.U32 R106, R139, 0x20, R106 ;  /* 0x000000208b6a7825 */ /* 0x000fe200078e006a */
[----:B------:R-:W-:Y:S01]  /*11c00*/  BSSY.RECONVERGENT B1, `(.L_x_11318) ;  /* 0x000002f000017945 */ /* 0x000fe20003800200 */
        /* <DEDUP_REMOVED lines=46> */
.L_x_11319:
[----:B------:R-:W-:Y:S05]  /*11ef0*/  BSYNC.RECONVERGENT B1 ;  /* 0x0000000000017941 */ /* 0x000fea0003800200 */
.L_x_11318:
        /* <DEDUP_REMOVED lines=72> */
.L_x_11335:
        /* <DEDUP_REMOVED lines=17> */
[----:B------:R-:W-:Y:S01]  /*12490*/  VIADD R102, R135, 0xffffffff ;  /* 0xffffffff87667836 */ /* 0x000fe20000000000 */
[----:B------:R-:W-:Y:S01]  /*124a0*/  SHF.L.U32 R105, R21, 0x10, RZ ;  /* 0x0000001015697819 */ /* 0x000fe200000006ff */
[----:B------:R-:W-:Y:S01]  /*124b0*/  IMAD.U32 R103, R32, 0x10000, RZ ;  /* 0x0001000020677824 */ /* 0x000fe200078e00ff */
[----:B------:R-:W-:Y:S01]  /*124c0*/  SHF.L.U32 R137, R100, 0x10, RZ ;  /* 0x0000001064897819 */ /* 0x000fe200000006ff */
[----:B------:R-:W-:Y:S02]  /*124d0*/  IMAD R133, R102, R133, RZ ;  /* 0x0000008566857224 */ /* 0x000fe400078e02ff */
[C---:B------:R-:W-:Y:S01]  /*124e0*/  FADD.FTZ R56, -R107.reuse, R56 ;  /* 0x000000386b387221 */ /* 0x040fe20000010100 */
[C---:B------:R-:W-:Y:S01]  /*124f0*/  FADD.FTZ R102, -R107.reuse, R57 ;  /* 0x000000396b667221 */ /* 0x040fe20000010100 */
[C---:B------:R-:W-:Y:S01]  /*12500*/  FADD.FTZ R106, -R107.reuse, R61 ;  /* 0x0000003d6b6a7221 */ /* 0x040fe20000010100 */
        /* <DEDUP_REMOVED lines=22> */
[----:B------:R-:W-:Y:S01]  /*12670*/  FMUL.FTZ R56, R109, R56 ;  /* 0x000000386d387220 */ /* 0x000fe20000410000 */
[----:B------:R-:W-:-:S02]  /*12680*/  IMAD.U32 R107, R22, 0x10000, RZ ;  /* 0x00010000166b7824 */ /* 0x000fc400078e00ff */
[C---:B------:R-:W-:Y:S01]  /*12690*/  FMUL.FTZ R102, R109.reuse, R102 ;  /* 0x000000666d667220 */ /* 0x040fe20000410000 */
[C---:B------:R-:W-:Y:S01]  /*126a0*/  FMUL.FTZ R65, R109.reuse, R104 ;  /* 0x000000686d417220 */ /* 0x040fe20000410000 */
[----:B------:R-:W-:Y:S01]  /*126b0*/  FFMA.FTZ R56, R56, R61, R103 ;  /* 0x0000003d38387223 */ /* 0x000fe20000010067 */
[C---:B------:R-:W-:Y:S01]  /*126c0*/  FMUL.FTZ R74, R109.reuse, R106 ;  /* 0x0000006a6d4a7220 */ /* 0x040fe20000410000 */
[----:B------:R-:W-:Y:S01]  /*126d0*/  FFMA.FTZ R61, R102, R105, R107 ;  /* 0x00000069663d7223 */ /* 0x000fe2000001006b */
[C---:B------:R-:W-:Y:S01]  /*126e0*/  FMUL.FTZ R79, R109.reuse, R108 ;  /* 0x0000006c6d4f7220 */ /* 0x040fe20000410000 */
        /* <DEDUP_REMOVED lines=8> */
[----:B------:R-:W-:Y:S01]  /*12770*/  IMAD.U32 R140, R35, 0x10000, RZ ;  /* 0x00010000238c7824 */ /* 0x000fe200078e00ff */
[----:B------:R-:W-:Y:S01]  /*12780*/  SHF.L.U32 R103, R125, 0x10, RZ ;  /* 0x000000107d677819 */ /* 0x000fe200000006ff */
[----:B------:R-:W-:Y:S01]  /*12790*/  FFMA.FTZ R67, R67, R104, R106 ;  /* 0x0000006843437223 */ /* 0x000fe2000001006a */
[----:B------:R-:W-:Y:S01]  /*127a0*/  FFMA.FTZ R74, R74, R107, R135 ;  /* 0x0000006b4a4a7223 */ /* 0x000fe20000010087 */
[----:B------:R-:W-:Y:S01]  /*127b0*/  FMUL.FTZ R62, R109, R58 ;  /* 0x0000003a6d3e7220 */ /* 0x000fe20000410000 */
[----:B------:R-:W-:Y:S01]  /*127c0*/  IMAD.U32 R105, R33, 0x10000, RZ ;  /* 0x0001000021697824 */ /* 0x000fe200078e00ff */
[----:B------:R-:W-:Y:S01]  /*127d0*/  SHF.L.U32 R78, R23, 0x10, RZ ;  /* 0x00000010174e7819 */ /* 0x000fe200000006ff */
[----:B------:R-:W-:Y:S01]  /*127e0*/  FFMA.FTZ R79, R79, R108, R140 ;  /* 0x0000006c4f4f7223 */ /* 0x000fe2000001008c */
[----:B------:R-:W-:Y:S01]  /*127f0*/  SHF.L.U32 R106, R29, 0x10, RZ ;  /* 0x000000101d6a7819 */ /* 0x000fe200000006ff */
[----:B------:R-:W-:Y:S01]  /*12800*/  FMUL.FTZ R75, R109, R142 ;  /* 0x0000008e6d4b7220 */ /* 0x000fe20000410000 */
[----:B------:R-:W-:Y:S01]  /*12810*/  SHF.L.U32 R107, R117, 0x10, RZ ;  /* 0x00000010756b7819 */ /* 0x000fe200000006ff */
[----:B------:R-:W-:Y:S01]  /*12820*/  FMUL.FTZ R76, R109, R66 ;  /* 0x000000426d4c7220 */ /* 0x000fe20000410000 */
[----:B------:R-:W-:-:S02]  /*12830*/  IMAD.U32 R102, R24, 0x10000, RZ ;  /* 0x0001000018667824 */ /* 0x000fc400078e00ff */
[----:B------:R-:W-:Y:S01]  /*12840*/  FFMA.FTZ R62, R62, R103, R105 ;  /* 0x000000673e3e7223 */ /* 0x000fe20000010069 */
[----:B------:R-:W-:Y:S02]  /*12850*/  IMAD.U32 R108, R30, 0x10000, RZ ;  /* 0x000100001e6c7824 */ /* 0x000fe400078e00ff */
[----:B------:R-:W-:Y:S01]  /*12860*/  FMUL.FTZ R71, R109, R68 ;  /* 0x000000446d477220 */ /* 0x000fe20000410000 */
[----:B------:R-:W-:Y:S02]  /*12870*/  IMAD.U32 R135, R37, 0x10000, RZ ;  /* 0x0001000025877824 */ /* 0x000fe400078e00ff */
[----:B------:R-:W-:Y:S01]  /*12880*/  FFMA.FTZ R65, R65, R78, R102 ;  /* 0x0000004e41417223 */ /* 0x000fe20000010066 */
[----:B------:R-:W-:Y:S01]  /*12890*/  SHF.L.U32 R103, R27, 0x10, RZ ;  /* 0x000000101b677819 */ /* 0x000fe200000006ff */
[----:B------:R-:W-:Y:S01]  /*128a0*/  FFMA.FTZ R75, R75, R106, R108 ;  /* 0x0000006a4b4b7223 */ /* 0x000fe2000001006c */
[----:B------:R-:W-:Y:S01]  /*128b0*/  FFMA.FTZ R76, R76, R107, R135 ;  /* 0x0000006b4c4c7223 */ /* 0x000fe20000010087 */
[C---:B------:R-:W-:Y:S01]  /*128c0*/  FMUL.FTZ R69, R109.reuse, R148 ;  /* 0x000000946d457220 */ /* 0x040fe20000410000 */
[C---:B------:R-:W-:Y:S01]  /*128d0*/  FMUL.FTZ R68, R109.reuse, R150 ;  /* 0x000000966d447220 */ /* 0x040fe20000410000 */
[----:B------:R-:W-:Y:S01]  /*128e0*/  IMAD.U32 R105, R28, 0x10000, RZ ;  /* 0x000100001c697824 */ /* 0x000fe200078e00ff */
[----:B------:R-:W-:Y:S01]  /*128f0*/  SHF.L.U32 R78, R118, 0x10, RZ ;  /* 0x00000010764e7819 */ /* 0x000fe200000006ff */
[----:B------:R-:W-:Y:S01]  /*12900*/  FMUL.FTZ R73, R109, R64 ;  /* 0x000000406d497220 */ /* 0x000fe20000410000 */
[----:B------:R-:W-:Y:S01]  /*12910*/  SHF.L.U32 R106, R115, 0x10, RZ ;  /* 0x00000010736a7819 */ /* 0x000fe200000006ff */
[----:B------:R-:W-:Y:S01]  /*12920*/  IMAD.U32 R104, R36, 0x10000, RZ ;  /* 0x0001000024687824 */ /* 0x000fe200078e00ff */
[----:B------:R-:W-:Y:S01]  /*12930*/  SHF.L.U32 R107, R83, 0x10, RZ ;  /* 0x00000010536b7819 */ /* 0x000fe200000006ff */
[----:B------:R-:W-:-:S02]  /*12940*/  IMAD.U32 R108, R39, 0x10000, RZ ;  /* 0x00010000276c7824 */ /* 0x000fc400078e00ff */
[----:B------:R-:W-:Y:S01]  /*12950*/  FFMA.FTZ R102, R72, R103, R105 ;  /* 0x0000006748667223 */ /* 0x000fe20000010069 */
[----:B------:R-:W-:Y:S02]  /*12960*/  IMAD.U32 R135, R84, 0x10000, RZ ;  /* 0x0001000054877824 */ /* 0x000fe400078e00ff */
[----:B------:R-:W-:Y:S01]  /*12970*/  FFMA.FTZ R78, R73, R78, R104 ;  /* 0x0000004e494e7223 */ /* 0x000fe20000010068 */
[----:B------:R-:W-:Y:S01]  /*12980*/  SHF.L.U32 R72, R116, 0x10, RZ ;  /* 0x0000001074487819 */ /* 0x000fe200000006ff */
[----:B------:R-:W-:Y:S01]  /*12990*/  FFMA.FTZ R106, R69, R106, R108 ;  /* 0x0000006a456a7223 */ /* 0x000fe2000001006c */
[----:B------:R-:W-:Y:S01]  /*129a0*/  FFMA.FTZ R107, R68, R107, R135 ;  /* 0x0000006b446b7223 */ /* 0x000fe20000010087 */
[----:B------:R-:W-:Y:S01]  /*129b0*/  IMAD.U32 R104, R38, 0x10000, RZ ;  /* 0x0001000026687824 */ /* 0x000fe200078e00ff */
[----:B------:R-:W-:Y:S01]  /*129c0*/  SHF.L.U32 R73, R81, 0x10, RZ ;  /* 0x0000001051497819 */ /* 0x000fe200000006ff */
[----:B------:R-:W0:Y:S01]  /*129d0*/  LDC.64 R68, c[0x0][0x428] ;  /* 0x00010a00ff447b82 */ /* 0x000e220000000a00 */
[----:B------:R-:W-:Y:S01]  /*129e0*/  FMUL.FTZ R70, R109, R146 ;  /* 0x000000926d467220 */ /* 0x000fe20000410000 */
[----:B------:R-:W-:-:S02]  /*129f0*/  IMAD.U32 R105, R82, 0x10000, RZ ;  /* 0x0001000052697824 */ /* 0x000fc400078e00ff */
[----:B------:R-:W-:Y:S01]  /*12a00*/  FMUL.FTZ R66, R109, R152 ;  /* 0x000000986d427220 */ /* 0x000fe20000410000 */
[----:B------:R-:W-:Y:S01]  /*12a10*/  IMAD.U32 R139, R40, 0x10000, RZ ;  /* 0x00010000288b7824 */ /* 0x000fe200078e00ff */
[----:B------:R-:W-:Y:S01]  /*12a20*/  SHF.L.U32 R140, R31, 0x10, RZ ;  /* 0x000000101f8c7819 */ /* 0x000fe200000006ff */
[----:B------:R-:W-:Y:S01]  /*12a30*/  FFMA.FTZ R103, R71, R72, R104 ;  /* 0x0000004847677223 */ /* 0x000fe20000010068 */
[----:B------:R-:W-:Y:S01]  /*12a40*/  FMUL.FTZ R77, R109, R144 ;  /* 0x000000906d4d7220 */ /* 0x000fe20000410000 */
[----:B------:R-:W-:Y:S02]  /*12a50*/  IMAD.U32 R142, R80, 0x10000, RZ ;  /* 0x00010000508e7824 */ /* 0x000fe400078e00ff */
[----:B------:R-:W-:Y:S01]  /*12a60*/  FFMA.FTZ R104, R70, R73, R105 ;  /* 0x0000004946687223 */ /* 0x000fe20000010069 */
[----:B------:R-:W-:Y:S01]  /*12a70*/  FFMA.FTZ R105, R66, R137, R139 ;  /* 0x0000008942697223 */ /* 0x000fe2000001008b */
[----:B------:R-:W-:Y:S01]  /*12a80*/  SHF.R.S32.HI R66, RZ, 0x1f, R133 ;  /* 0x0000001fff427819 */ /* 0x000fe20000011485 */
[----:B------:R-:W-:Y:S01]  /*12a90*/  FFMA.FTZ R77, R77, R140, R142 ;  /* 0x0000008c4d4d7223 */ /* 0x000fe2000001008e */
[----:B------:R-:W-:Y:S01]  /*12aa0*/  SHF.L.U32 R71, R85, 0x10, RZ ;  /* 0x0000001055477819 */ /* 0x000fe200000006ff */
[C---:B------:R-:W-:Y:S01]  /*12ab0*/  FMUL.FTZ R64, R109.reuse, R154 ;  /* 0x0000009a6d407220 */ /* 0x040fe20000410000 */
        /* <DEDUP_REMOVED lines=8> */
[----:B------:R-:W-:Y:S01]  /*12b40*/  FMUL.FTZ R60, R109, R158 ;  /* 0x0000009e6d3c7220 */ /* 0x000fe20000410000 */
[----:B------:R-:W-:Y:S01]  /*12b50*/  LEA.HI R66, R66, R133, RZ, 0x3 ;  /* 0x0000008542427211 */ /* 0x000fe200078f18ff */
[----:B------:R-:W-:Y:S02]  /*12b60*/  IMAD.U32 R137, R88, 0x10000, RZ ;  /* 0x0001000058897824 */ /* 0x000fe400078e00ff */
[----:B------:R-:W-:Y:S01]  /*12b70*/  FFMA.FTZ R64, R64, R71, R73 ;  /* 0x0000004740407223 */ /* 0x000fe20000010049 */
[----:B------:R-:W-:Y:S01]  /*12b80*/  FFMA.FTZ R140, R59, R72, R140 ;  /* 0x000000483b8c7223 */ /* 0x000fe2000001008c */
[----:B------:R-:W-:Y:S01]  /*12b90*/  FFMA.FTZ R108, R63, R108, R70 ;  /* 0x0000006c3f6c7223 */ /* 0x000fe20000010046 */
[----:B------:R-:W-:Y:S01]  /*12ba0*/  SHF.L.U32 R59, R89, 0x10, RZ ;  /* 0x00000010593b7819 */ /* 0x000fe200000006ff */
[----:B------:R-:W-:Y:S01]  /*12bb0*/  FMUL.FTZ R58, R109, R162 ;  /* 0x000000a26d3a7220 */ /* 0x000fe20000410000 */
[----:B------:R-:W-:Y:S01]  /*12bc0*/  LEA.HI.SX32 R73, R66, R131, 0x1d ;  /* 0x0000008342497211 */ /* 0x000fe200078feaff */
[----:B------:R-:W-:Y:S01]  /*12bd0*/  FFMA.FTZ R135, R60, R135, R137 ;  /* 0x000000873c877223 */ /* 0x000fe20000010089 */
[----:B------:R-:W-:Y:S01]  /*12be0*/  IMAD.U32 R63, R90, 0x10000, RZ ;  /* 0x000100005a3f7824 */ /* 0x000fe200078e00ff */
[----:B------:R-:W-:Y:S01]  /*12bf0*/  SHF.L.U32 R60, R97, 0x10, RZ ;  /* 0x00000010613c7819 */ /* 0x000fe200000006ff */
[----:B------:R-:W-:Y:S01]  /*12c00*/  FMUL.FTZ R109, R109, R164 ;  /* 0x000000a46d6d7220 */ /* 0x000fe20000410000 */
[----:B------:R-:W-:Y:S01]  /*12c10*/  SHF.L.U32 R72, R91, 0x10, RZ ;  /* 0x000000105b487819 */ /* 0x000fe200000006ff */
[----:B------:R-:W-:Y:S01]  /*12c20*/  IMAD.U32 R70, R43, 0x10000, RZ ;  /* 0x000100002b467824 */ /* 0x000fe200078e00ff */
[----:B------:R-:W-:Y:S01]  /*12c30*/  IADD3 R71, PT, PT, R73, 0x20, RZ ;  /* 0x0000002049477810 */ /* 0x000fe20007ffe0ff */
[----:B------:R-:W-:-:S02]  /*12c40*/  IMAD.U32 R142, R92, 0x10000, RZ ;  /* 0x000100005c8e7824 */ /* 0x000fc400078e00ff */
[----:B------:R-:W-:Y:S01]  /*12c50*/  FFMA.FTZ R133, R58, R59, R63 ;  /* 0x0000003b3a857223 */ /* 0x000fe2000001003f */
        /* <DEDUP_REMOVED lines=21> */
.L_x_11322:
[----:B------:R-:W-:Y:S05]  /*12db0*/  BSYNC.RECONVERGENT B1 ;  /* 0x0000000000017941 */ /* 0x000fea0003800200 */
.L_x_11321:
[----:B-1----:R-:W1:Y:S02]  /*12dc0*/  LDC.64 R56, c[0x0][0x380] ;  /* 0x0000e000ff387b82 */ /* 0x002e640000000a00 */
[----:B-1----:R-:W-:-:S04]  /*12dd0*/  LEA R130, R56, R130, 0x2 ;  /* 0x0000008238827211 */ /* 0x002fc800078e10ff */
[----:B------:R-:W-:-:S13]  /*12de0*/  ISETP.GE.AND P0, PT, R130, R57, PT ;  /* 0x000000398200720c */ /* 0x000fda0003f06270 */
[----:B------:R-:W-:Y:S05]  /*12df0*/  @!P0 BRA `(.L_x_11323) ;  /* 0xfffffedc00f48947 */ /* 0x000fea000383ffff */
[----:B------:R-:W-:Y:S05]  /*12e00*/  BSYNC B0 ;  /* 0x0000000000007941 */ /* 0x000fea0003800000 */
.L_x_10980:
[----:B------:R-:W-:Y:S05]  /*12e10*/  EXIT ;  /* 0x000000000000794d */ /* 0x000fea0003800000 */
.L_x_11320:
[----:B------:R-:W-:Y:S01]  /*12e20*/  HFMA2 R142, -RZ, RZ, 0, 1.847743988037109375e-06 ;  /* 0x0000001fff8e7431 */ /* 0x000fe200000001ff */
[----:B------:R-:W-:Y:S01]  /*12e30*/  BSSY B1, `(.L_x_11324) ;  /* 0x0000006000017945 */ /* 0x000fe20003800000 */
[----:B------:R-:W-:Y:S02]  /*12e40*/  IMAD.MOV.U32 R139, RZ, RZ, 0x1 ;  /* 0x00000001ff8b7424 */ /* 0x000fe400078e00ff */
[----:B------:R-:W-:-:S07]  /*12e50*/  IMAD.MOV.U32 R137, RZ, RZ, -0x1 ;  /* 0xffffffffff897424 */ /* 0x000fce00078e00ff */
[----:B0----5:R-:W-:Y:S05]  /*12e60*/  WARPSYNC.COLLECTIVE R137, `(.L_x_11325) ;  /* 0x0000000089087348 */ /* 0x021fea0003c00000 */
[----:B------:R1:W2:Y:S02]  /*12e70*/  SHFL.BFLY P0, R109, R140, R139, R142 ;  /* 0x0c00008b8c6d7389 */ /* 0x0002a4000000008e */
[----:B012--5:R-:W-:Y:S05]  /*12e80*/  ENDCOLLECTIVE ;  /* 0x000000000000791b */ /* 0x027fea0003800000 */
.L_x_11325:
[----:B------:R-:W-:Y:S05]  /*12e90*/  BSYNC B1 ;  /* 0x0000000000017941 */ /* 0x000fea0003800000 */
.L_x_11324:
        /* <DEDUP_REMOVED lines=10> */
.L_x_11326:
[----:B------:R-:W-:Y:S02]  /*12f40*/  IMAD.MOV.U32 R139, RZ, RZ, 0x4 ;  /* 0x00000004ff8b7424 */ /* 0x000fe400078e00ff */
[----:B------:R-:W-:-:S04]  /*12f50*/  IMAD.MOV.U32 R102, RZ, RZ, R109 ;  /* 0x000000ffff667224 */ /* 0x000fc800078e006d */
[----:B------:R-:W-:-:S05]  /*12f60*/  FADD.FTZ R104, R103, R102 ;  /* 0x0000006667687221 */ /* 0x000fca0000010000 */
[----:B------:R-:W-:-:S07]  /*12f70*/  MOV R140, R104 ;  /* 0x00000068008c7202 */ /* 0x000fce0000000f00 */
[----:B------:R-:W-:Y:S05]  /*12f80*/  WARPSYNC.COLLECTIVE R137, `(.L_x_11327) ;  /* 0x0000000089087348 */ /* 0x000fea0003c00000 */
[----:B------:R0:W1:Y:S02]  /*12f90*/  SHFL.BFLY P0, R109, R140, R139, R142 ;  /* 0x0c00008b8c6d7389 */ /* 0x000064000000008e */
[----:B01----:R-:W-:Y:S05]  /*12fa0*/  ENDCOLLECTIVE ;  /* 0x000000000000791b */ /* 0x003fea0003800000 */
.L_x_11327:
[----:B------:R-:W-:Y:S01]  /*12fb0*/  HFMA2 R139, -RZ, RZ, 0, 4.76837158203125e-07 ;  /* 0x00000008ff8b7431 */ /* 0x000fe200000001ff */
[----:B------:R-:W-:-:S05]  /*12fc0*/  MOV R105, R109 ;  /* 0x0000006d00697202 */ /* 0x000fca0000000f00 */
[----:B------:R-:W-:-:S04]  /*12fd0*/  FADD.FTZ R105, R104, R105 ;  /* 0x0000006968697221 */ /* 0x000fc80000010000 */
[----:B------:R-:W-:-:S07]  /*12fe0*/  IMAD.MOV.U32 R140, RZ, RZ, R105 ;  /* 0x000000ffff8c7224 */ /* 0x000fce00078e0069 */
[----:B------:R-:W-:Y:S05]  /*12ff0*/  WARPSYNC.COLLECTIVE R137, `(.L_x_11328) ;  /* 0x0000000089087348 */ /* 0x000fea0003c00000 */
[----:B------:R0:W1:Y:S02]  /*13000*/  SHFL.BFLY P0, R109, R140, R139, R142 ;  /* 0x0c00008b8c6d7389 */ /* 0x000064000000008e */
[----:B01----:R-:W-:Y:S05]  /*13010*/  ENDCOLLECTIVE ;  /* 0x000000000000791b */ /* 0x003fea0003800000 */
.L_x_11328:
[----:B------:R-:W-:Y:S02]  /*13020*/  IMAD.MOV.U32 R139, RZ, RZ, 0x10 ;  /* 0x00000010ff8b7424 */ /* 0x000fe400078e00ff */
[----:B------:R-:W-:-:S04]  /*13030*/  IMAD.MOV.U32 R102, RZ, RZ, R109 ;  /* 0x000000ffff667224 */ /* 0x000fc800078e006d */
[----:B------:R-:W-:-:S05]  /*13040*/  FADD.FTZ R108, R105, R102 ;  /* 0x00000066696c7221 */ /* 0x000fca0000010000 */
[----:B------:R-:W-:-:S07]  /*13050*/  MOV R140, R108 ;  /* 0x0000006c008c7202 */ /* 0x000fce0000000f00 */
[----:B------:R-:W-:Y:S05]  /*13060*/  WARPSYNC.COLLECTIVE R137, `(.L_x_11329) ;  /* 0x0000000089087348 */ /* 0x000fea0003c00000 */
[----:B------:R0:W1:Y:S02]  /*13070*/  SHFL.BFLY P0, R109, R140, R139, R142 ;  /* 0x0c00008b8c6d7389 */ /* 0x000064000000008e */
[----:B01----:R-:W-:Y:S05]  /*13080*/  ENDCOLLECTIVE ;  /* 0x000000000000791b */ /* 0x003fea0003800000 */
.L_x_11329:
        /* <DEDUP_REMOVED lines=56> */
.L_x_11330:
[----:B------:R-:W-:Y:S02]  /*13410*/  IMAD.MOV.U32 R139, RZ, RZ, 0x2 ;  /* 0x00000002ff8b7424 */ /* 0x000fe400078e00ff */
[----:B------:R-:W-:-:S04]  /*13420*/  IMAD.MOV.U32 R103, RZ, RZ, R109 ;  /* 0x000000ffff677224 */ /* 0x000fc800078e006d */
[----:B------:R-:W-:-:S05]  /*13430*/  FADD.FTZ R103, R102, R103 ;  /* 0x0000006766677221 */ /* 0x000fca0000010000 */
[----:B------:R-:W-:-:S07]  /*13440*/  MOV R140, R103 ;  /* 0x00000067008c7202 */ /* 0x000fce0000000f00 */
[----:B------:R-:W-:Y:S05]  /*13450*/  WARPSYNC.COLLECTIVE R137, `(.L_x_11331) ;  /* 0x0000000089087348 */ /* 0x000fea0003c00000 */
[----:B------:R0:W1:Y:S02]  /*13460*/  SHFL.BFLY P0, R109, R140, R139, R142 ;  /* 0x0c00008b8c6d7389 */ /* 0x000064000000008e */
[----:B01----:R-:W-:Y:S05]  /*13470*/  ENDCOLLECTIVE ;  /* 0x000000000000791b */ /* 0x003fea0003800000 */
.L_x_11331:
[----:B------:R-:W-:Y:S01]  /*13480*/  HFMA2 R139, -RZ, RZ, 0, 2.384185791015625e-07 ;  /* 0x00000004ff8b7431 */ /* 0x000fe200000001ff */
[----:B------:R-:W-:-:S05]  /*13490*/  MOV R104, R109 ;  /* 0x0000006d00687202 */ /* 0x000fca0000000f00 */
[----:B------:R-:W-:-:S04]  /*134a0*/  FADD.FTZ R104, R103, R104 ;  /* 0x0000006867687221 */ /* 0x000fc80000010000 */
[----:B------:R-:W-:-:S07]  /*134b0*/  IMAD.MOV.U32 R140, RZ, RZ, R104 ;  /* 0x000000ffff8c7224 */ /* 0x000fce00078e0068 */
[----:B------:R-:W-:Y:S05]  /*134c0*/  WARPSYNC.COLLECTIVE R137, `(.L_x_11332) ;  /* 0x0000000089087348 */ /* 0x000fea0003c00000 */
[----:B------:R0:W1:Y:S02]  /*134d0*/  SHFL.BFLY P0, R109, R140, R139, R142 ;  /* 0x0c00008b8c6d7389 */ /* 0x000064000000008e */
[----:B01----:R-:W-:Y:S05]  /*134e0*/  ENDCOLLECTIVE ;  /* 0x000000000000791b */ /* 0x003fea0003800000 */
.L_x_11332:
[----:B------:R-:W-:Y:S02]  /*134f0*/  IMAD.MOV.U32 R139, RZ, RZ, 0x8 ;  /* 0x00000008ff8b7424 */ /* 0x000fe400078e00ff */
[----:B------:R-:W-:-:S04]  /*13500*/  IMAD.MOV.U32 R105, RZ, RZ, R109 ;  /* 0x000000ffff697224 */ /* 0x000fc800078e006d */
[----:B------:R-:W-:-:S05]  /*13510*/  FADD.FTZ R105, R104, R105 ;  /* 0x0000006968697221 */ /* 0x000fca0000010000 */
[----:B------:R-:W-:-:S07]  /*13520*/  MOV R140, R105 ;  /* 0x00000069008c7202 */ /* 0x000fce0000000f00 */
[----:B------:R-:W-:Y:S05]  /*13530*/  WARPSYNC.COLLECTIVE R137, `(.L_x_11333) ;  /* 0x0000000089087348 */ /* 0x000fea0003c00000 */
[----:B------:R0:W1:Y:S02]  /*13540*/  SHFL.BFLY P0, R109, R140, R139, R142 ;  /* 0x0c00008b8c6d7389 */ /* 0x000064000000008e */
[----:B01----:R-:W-:Y:S05]  /*13550*/  ENDCOLLECTIVE ;  /* 0x000000000000791b */ /* 0x003fea0003800000 */
.L_x_11333:
[----:B------:R-:W-:Y:S01]  /*13560*/  HFMA2 R139, -RZ, RZ, 0, 9.5367431640625e-07 ;  /* 0x00000010ff8b7431 */ /* 0x000fe200000001ff */
[----:B------:R-:W-:-:S05]  /*13570*/  MOV R108, R109 ;  /* 0x0000006d006c7202 */ /* 0x000fca0000000f00 */
[----:B------:R-:W-:-:S04]  /*13580*/  FADD.FTZ R108, R105, R108 ;  /* 0x0000006c696c7221 */ /* 0x000fc80000010000 */
[----:B------:R-:W-:-:S07]  /*13590*/  IMAD.MOV.U32 R140, RZ, RZ, R108 ;  /* 0x000000ffff8c7224 */ /* 0x000fce00078e006c */
[----:B------:R-:W-:Y:S05]  /*135a0*/  WARPSYNC.COLLECTIVE R137, `(.L_x_11334) ;  /* 0x0000000089087348 */ /* 0x000fea0003c00000 */
[----:B------:R0:W1:Y:S02]  /*135b0*/  SHFL.BFLY P0, R109, R140, R139, R142 ;  /* 0x0c00008b8c6d7389 */ /* 0x000064000000008e */
[----:B01----:R-:W-:Y:S05]  /*135c0*/  ENDCOLLECTIVE ;  /* 0x000000000000791b */ /* 0x003fea0003800000 */
.L_x_11334:
[----:B------:R-:W-:Y:S05]  /*135d0*/  BRA `(.L_x_11335) ;  /* 0xffffffec00687947 */ /* 0x000fea000383ffff */
.L_x_11336:
        /* <DEDUP_REMOVED lines=10> */
.L_x_28765:


//--------------------- .text._ZN10layer_norm13ln_fwd_kernelINS_13Kernel_traitsIf13__nv_bfloat16fS2_fjLj768ELj1ELj4ELj1ELj16ENS_18Kernel_traits_baseILj768EfS2_fS2_fjLj128EEEEELb0ELb0ELb0ELb0EEEvNS_9FwdParamsE --------------------------
	.section	.text._ZN10layer_norm13ln_fwd_kernelINS_13Kernel_traitsIf13__nv_bfloat16fS2_fjLj768ELj1ELj4ELj1ELj16ENS_18Kernel_traits_baseILj768EfS2_fS2_fjLj128EEEEELb0ELb0ELb0ELb0EEEvNS_9FwdParamsE,"ax",@progbits
	.align	128
        .global         _ZN10layer_norm13ln_fwd_kernelINS_13Kernel_traitsIf13__nv_bfloat16fS2_fjLj768ELj1ELj4ELj1ELj16ENS_18Kernel_traits_baseILj768EfS2_fS2_fjLj128EEEEELb0ELb0ELb0ELb0EEEvNS_9FwdParamsE
        .type           _ZN10layer_norm13ln_fwd_kernelINS_13Kernel_traitsIf13__nv_bfloat16fS2_fjLj768ELj1ELj4ELj1ELj16ENS_18Kernel_traits_baseILj768EfS2_fS2_fjLj128EEEEELb0ELb0ELb0ELb0EEEvNS_9FwdParamsE,@function
        .size           _ZN10layer_norm13ln_fwd_kernelINS_13Kernel_traitsIf13__nv_bfloat16fS2_fjLj768ELj1ELj4ELj1ELj16ENS_18Kernel_traits_baseILj768EfS2_fS2_fjLj128EEEEELb0ELb0ELb0ELb0EEEvNS_9FwdParamsE,(.L_x_28766 - _ZN10layer_norm13ln_fwd_kernelINS_13Kernel_traitsIf13__nv_bfloat16fS2_fjLj768ELj1ELj4ELj1ELj16ENS_18Kernel_traits_baseILj768EfS2_fS2_fjLj128EEEEELb0ELb0ELb0ELb0EEEvNS_9FwdParamsE)
        .other          _ZN10layer_norm13ln_fwd_kernelINS_13Kernel_traitsIf13__nv_bfloat16fS2_fjLj768ELj1ELj4ELj1ELj16ENS_18Kernel_traits_baseILj768EfS2_fS2_fjLj128EEEEELb0ELb0ELb0ELb0EEEvNS_9FwdParamsE,@"STO_CUDA_ENTRY STV_DEFAULT"
_ZN10layer_norm13ln_fwd_kernelINS_13Kernel_traitsIf13__nv_bfloat16fS2_fjLj768ELj1ELj4ELj1ELj16ENS_18Kernel_traits_baseILj768EfS2_fS2_fjLj128EEEEELb0ELb0ELb0ELb0EEEvNS_9FwdParamsE:
.text._ZN10layer_norm13ln_fwd_kernelINS_13Kernel_traitsIf13__nv_bfloat16fS2_fjLj768ELj1ELj4ELj1ELj16ENS_18Kernel_traits_baseILj768EfS2_fS2_fjLj128EEEEELb0ELb0ELb0ELb0EEEvNS_9FwdParamsE:
        /* <DEDUP_REMOVED lines=50> */
.L_x_11338:
        /* <DEDUP_REMOVED lines=10> */
[----:B------:R-:W5:Y:S01]  /*03c0*/  @P1 LDG.E.128 R36, desc[UR6][R4.64] ;  /* 0x0000000604241981 */ /* 0x000f62000c1e1d00 */
[----:B-1----:R-:W-:-:S03]  /*03d0*/  @P0 IMAD.WIDE.U32 R28, R2, 0x20, R6 ;  /* 0x00000020021c0825 */ /* 0x002fc600078e0006 */
[----:B------:R-:W5:Y:S01]  /*03e0*/  @P1 LDG.E.128 R32, desc[UR6][R4.64+0x10] ;  /* 0x0000100604201981 */ /* 0x000f62000c1e1d00 */
[----:B------:R-:W-:Y:S02]  /*03f0*/  CS2R R30, SRZ ;  /* 0x00000000001e7805 */ /* 0x000fe4000001ff00 */
[----:B------:R-:W-:Y:S02]  /*0400*/  CS2R R42, SRZ ;  /* 0x00000000002a7805 */ /* 0x000fe4000001ff00 */
[----:B------:R-:W-:Y:S01]  /*0410*/  CS2R R40, SRZ ;  /* 0x0000000000287805 */ /* 0x000fe2000001ff00 */
[----:B------:R-:W5:Y:S01]  /*0420*/  @P0 LDG.E.128 R52, desc[UR6][R28.64] ;  /* 0x000000061c340981 */ /* 0x000f62000c1e1d00 */
[----:B--2---:R-:W-:-:S03]  /*0430*/  @P2 IMAD.WIDE.U32 R6, R27, 0x20, R24 ;  /* 0x000000201b062825 */ /* 0x004fc600078e0018 */
[----:B------:R0:W5:Y:S04]  /*0440*/  @P0 LDG.E.128 R48, desc[UR6][R28.64+0x10] ;  /* 0x000010061c300981 */ /* 0x000168000c1e1d00 */
[----:B------:R1:W5:Y:S04]  /*0450*/  @P2 LDG.E.128 R20, desc[UR6][R6.64] ;  /* 0x0000000606142981 */ /* 0x000368000c1e1d00 */
[----:B------:R1:W5:Y:S01]  /*0460*/  @P2 LDG.E.128 R16, desc[UR6][R6.64+0x10] ;  /* 0x0000100606102981 */ /* 0x000362000c1e1d00 */
[----:B------:R-:W-:Y:S02]  /*0470*/  CS2R R26, SRZ ;  /* 0x00000000001a7805 */ /* 0x000fe4000001ff00 */
[----:B------:R-:W-:-:S02]  /*0480*/  CS2R R24, SRZ ;  /* 0x0000000000187805 */ /* 0x000fc4000001ff00 */
[----:B0-----:R-:W-:Y:S02]  /*0490*/  CS2R R28, SRZ ;  /* 0x00000000001c7805 */ /* 0x001fe4000001ff00 */
[----:B------:R-:W-:Y:S02]  /*04a0*/  CS2R R46, SRZ ;  /* 0x00000000002e7805 */ /* 0x000fe4000001ff00 */
[----:B------:R-:W-:Y:S02]  /*04b0*/  CS2R R44, SRZ ;  /* 0x00000000002c7805 */ /* 0x000fe4000001ff00 */
[----:B------:R-:W-:Y:S02]  /*04c0*/  @P2 CS2R R10, SRZ ;  /* 0x00000000000a2805 */ /* 0x000fe4000001ff00 */
[----:B------:R-:W-:Y:S02]  /*04d0*/  @P2 CS2R R8, SRZ ;  /* 0x0000000000082805 */ /* 0x000fe4000001ff00 */
[----:B------:R-:W-:-:S02]  /*04e0*/  @P2 CS2R R14, SRZ ;  /* 0x00000000000e2805 */ /* 0x000fc4000001ff00 */
[----:B-1----:R-:W-:-:S07]  /*04f0*/  @P2 CS2R R12, SRZ ;  /* 0x00000000000c2805 */ /* 0x002fce000001ff00 */
.L_x_11339:
[----:B------:R-:W-:Y:S05]  /*0500*/  BSYNC.RECONVERGENT B0 ;  /* 0x0000000000007941 */ /* 0x000fea0003800200 */
.L_x_11337:
[----:B------:R-:W1:Y:S02]  /*0510*/  LDCU UR4, c[0x0][0x384] ;  /* 0x00007080ff0477ac */ /* 0x000e640008000800 */
[----:B-1----:R-:W-:-:S13]  /*0520*/  ISETP.GE.AND P0, PT, R0, UR4, PT ;  /* 0x0000000400007c0c */ /* 0x002fda000bf06270 */
[----:B------:R-:W-:Y:S05]  /*0530*/  @P0 EXIT ;  /* 0x000000000000094d */ /* 0x000fea0003800000 */
[----:B------:R-:W1:Y:S01]  /*0540*/  LDCU.64 UR4, c[0x0][0x3e0] ;  /* 0x00007c00ff0477ac */ /* 0x000e620008000a00 */
[----:B------:R-:W2:Y:S01]  /*0550*/  LDCU UR12, c[0x0][0x388] ;  /* 0x00007100ff0c77ac */ /* 0x000ea20008000800 */
[----:B------:R-:W3:Y:S01]  /*0560*/  LDCU.U8 UR10, c[0x0][0x410] ;  /* 0x00008200ff0a77ac */ /* 0x000ee20008000000 */
[----:B------:R-:W4:Y:S01]  /*0570*/  LDCU UR11, c[0x0][0x448] ;  /* 0x00008900ff0b77ac */ /* 0x000f220008000800 */
[----:B------:R-:W0:Y:S01]  /*0580*/  LDCU.64 UR8, c[0x0][0x3a0] ;  /* 0x00007400ff0877ac */ /* 0x000e220008000a00 */
[----:B-1----:R-:W-:-:S04]  /*0590*/  ISETP.NE.U32.AND P0, PT, RZ, UR4, PT ;  /* 0x00000004ff007c0c */ /* 0x002fc8000bf05070 */
[----:B0-234-:R-:W-:-:S13]  /*05a0*/  ISETP.NE.AND.EX P0, PT, RZ, UR5, PT, P0 ;  /* 0x00000005ff007c0c */ /* 0x01dfda000bf05300 */
.L_x_11359:
        /* <DEDUP_REMOVED lines=44> */
.L_x_11342:
        /* <DEDUP_REMOVED lines=20> */
.L_x_11343:
[----:B------:R-:W0:Y:S01]  /*09b0*/  LDC.64 R72, c[0x0][0x3a8] ;  /* 0x0000ea00ff487b82 */ /* 0x000e220000000a00 */
[C---:B------:R-:W-:Y:S01]  /*09c0*/  IADD3 R82, PT, PT, R80.reuse, 0x20, RZ ;  /* 0x0000002050527810 */ /* 0x040fe20007ffe0ff */
[----:B0-----:R-:W-:-:S05]  /*09d0*/  IMAD.WIDE.U32 R72, R80, 0x20, R72 ;  /* 0x0000002050487825 */ /* 0x001fca00078e0048 */
[----:B------:R0:W-:Y:S04]  /*09e0*/  STG.E.128 desc[UR6][R72.64], R4 ;  /* 0x0000000448007986 */ /* 0x0001e8000c101d06 */
[----:B------:R0:W-:Y:S02]  /*09f0*/  STG.E.128 desc[UR6][R72.64+0x10], R76 ;  /* 0x0000104c48007986 */ /* 0x0001e4000c101d06 */
.L_x_11341:
[----:B------:R-:W-:Y:S05]  /*0a00*/  BSYNC.RECONVERGENT B0 ;  /* 0x0000000000007941 */ /* 0x000fea0003800200 */
.L_x_11340:
        /* <DEDUP_REMOVED lines=35> */
.L_x_11346:
        /* <DEDUP_REMOVED lines=20> */
.L_x_11347:
[----:B------:R-:W0:Y:S02]  /*0d80*/  LDC.64 R72, c[0x0][0x3a8] ;  /* 0x0000ea00ff487b82 */ /* 0x000e240000000a00 */
[C---:B0-----:R-:W-:Y:S01]  /*0d90*/  IMAD.WIDE.U32 R72, R82.reuse, 0x20, R72 ;  /* 0x0000002052487825 */ /* 0x041fe200078e0048 */
[----:B------:R-:W-:-:S04]  /*0da0*/  IADD3 R82, PT, PT, R82, 0x20, RZ ;  /* 0x0000002052527810 */ /* 0x000fc80007ffe0ff */
[----:B------:R0:W-:Y:S04]  /*0db0*/  STG.E.128 desc[UR6][R72.64], R56 ;  /* 0x0000003848007986 */ /* 0x0001e8000c101d06 */
[----:B------:R0:W-:Y:S02]  /*0dc0*/  STG.E.128 desc[UR6][R72.64+0x10], R60 ;  /* 0x0000103c48007986 */ /* 0x0001e4000c101d06 */
.L_x_11345:
[----:B------:R-:W-:Y:S05]  /*0dd0*/  BSYNC.RECONVERGENT B0 ;  /* 0x0000000000007941 */ /* 0x000fea0003800200 */
.L_x_11344:
[----:B------:R-:W-:Y:S01]  /*0de0*/  ISETP.GE.U32.AND P2, PT, R3, 0x60, PT ;  /* 0x000000600300780c */ /* 0x000fe20003f46070 */
[----:B------:R-:W-:-:S12]  /*0df0*/  BSSY.RECONVERGENT B0, `(.L_x_11348) ;  /* 0x0000039000007945 */ /* 0x000fd80003800200 */
[----:B------:R-:W-:Y:S05]  /*0e00*/  @!P2 BRA `(.L_x_11349) ;  /* 0x0000000000dca947 */ /* 0x000fea0003800000 */
[----:B------:R-:W1:Y:S02]  /*0e10*/  LDC.64 R68, c[0x0][0x390] ;  /* 0x0000e400ff447b82 */ /* 0x000e640000000a00 */
[----:B-1----:R-:W-:-:S06]  /*0e20*/  IMAD.WIDE.U32 R68, R82, 0x10, R68 ;  /* 0x0000001052447825 */ /* 0x002fcc00078e0044 */
[----:B------:R-:W5:Y:S01]  /*0e30*/  LDG.E.128 R68, desc[UR6][R68.64] ;  /* 0x0000000644447981 */ /* 0x000f62000c1e1d00 */
[----:B------:R-:W-:-:S04]  /*0e40*/  UISETP.NE.U32.AND UP0, UPT, UR8, URZ, UPT ;  /* 0x000000ff0800728c */ /* 0x000fc8000bf05070 */
[----:B------:R-:W-:-:S09]  /*0e50*/  UISETP.NE.AND.EX UP0, UPT, UR9, URZ, UPT, UP0 ;  /* 0x000000ff0900728c */ /* 0x000fd2000bf05300 */
[----:B------:R-:W-:Y:S05]  /*0e60*/  BRA.U !UP0, `(.L_x_11350) ;  /* 0x0000000108647547 */ /* 0x000fea000b800000 */
        /* <DEDUP_REMOVED lines=25> */
.L_x_11350:
        /* <DEDUP_REMOVED lines=20> */
.L_x_11351:
[----:B------:R-:W0:Y:S02]  /*1140*/  LDC.64 R72, c[0x0][0x3a8] ;  /* 0x0000ea00ff487b82 */ /* 0x000e240000000a00 */
[----:B0-----:R-:W-:-:S05]  /*1150*/  IMAD.WIDE.U32 R72, R82, 0x20, R72 ;  /* 0x0000002052487825 */ /* 0x001fca00078e0048 */
[----:B------:R1:W-:Y:S04]  /*1160*/  STG.E.128 desc[UR6][R72.64], R64 ;  /* 0x0000004048007986 */ /* 0x0003e8000c101d06 */
[----:B------:R1:W-:Y:S02]  /*1170*/  STG.E.128 desc[UR6][R72.64+0x10], R68 ;  /* 0x0000104448007986 */ /* 0x0003e4000c101d06 */
.L_x_11349:
[----:B------:R-:W-:Y:S05]  /*1180*/  BSYNC.RECONVERGENT B0 ;  /* 0x0000000000007941 */ /* 0x000fea0003800200 */
.L_x_11348:
        /* <DEDUP_REMOVED lines=100> */
.L_x_11371:
[----:B-1----:R-:W-:Y:S01]  /*17d0*/  FADD.FTZ R75, R84, R83 ;  /* 0x00000053544b7221 */ /* 0x002fe20000010000 */
[----:B------:R-:W-:Y:S01]  /*17e0*/  FMUL.FTZ R72, R73, R73 ;  /* 0x0000004949487220 */ /* 0x000fe20000410000 */
[----:B------:R-:W-:Y:S01]  /*17f0*/  ISETP.NE.AND P3, PT, RZ, UR10, PT ;  /* 0x0000000aff007c0c */ /* 0x000fe2000bf65270 */
[----:B0-----:R-:W0:Y:S01]  /*1800*/  @!P5 LDC.64 R84, c[0x0][0x3c0] ;  /* 0x0000f000ff54db82 */ /* 0x001e220000000a00 */
        /* <DEDUP_REMOVED lines=8> */
[----:B-1----:R-:W-:Y:S01]  /*1890*/  @!P5 IMAD.WIDE R74, R0, 0x4, R82 ;  /* 0x00000004004ad825 */ /* 0x002fe200078e0252 */
[----:B------:R-:W-:-:S04]  /*18a0*/  FSEL R82, R73, RZ, !P3 ;  /* 0x000000ff49527208 */ /* 0x000fc80005800000 */
[----:B--2---:R0:W-:Y:S01]  /*18b0*/  @!P5 STG.E desc[UR6][R74.64], R81 ;  /* 0x000000514a00d986 */ /* 0x0041e2000c101906 */
[----:B------:R-:W-:Y:S05]  /*18c0*/  @!P1 BRA `(.L_x_11354) ;  /* 0x0000000000809947 */ /* 0x000fea0003800000 */
[--C-:B------:R-:W-:Y:S01]  /*18d0*/  FADD.FTZ R72, R4, -R82.reuse ;  /* 0x8000005204487221 */ /* 0x100fe20000010000 */
[--C-:B0-----:R-:W-:Y:S01]  /*18e0*/  FADD.FTZ R74, R5, -R82.reuse ;  /* 0x80000052054a7221 */ /* 0x101fe20000010000 */
[----:B------:R-:W0:Y:S01]  /*18f0*/  LDC.64 R84, c[0x0][0x428] ;  /* 0x00010a00ff547b82 */ /* 0x000e220000000a00 */
[--C-:B------:R-:W-:Y:S01]  /*1900*/  FADD.FTZ R88, R76, -R82.reuse ;  /* 0x800000524c587221 */ /* 0x100fe20000010000 */
[C---:B------:R-:W-:Y:S01]  /*1910*/  FMUL.FTZ R73, R81.reuse, R72 ;  /* 0x0000004851497220 */ /* 0x040fe20000410000 */
[----:B------:R-:W-:Y:S01]  /*1920*/  FMUL.FTZ R74, R81, R74 ;  /* 0x0000004a514a7220 */ /* 0x000fe20000410000 */
[--C-:B------:R-:W-:Y:S01]  /*1930*/  FADD.FTZ R86, R7, -R82.reuse ;  /* 0x8000005207567221 */ /* 0x100fe20000010000 */
[----:B------:R-:W-:Y:S01]  /*1940*/  FADD.FTZ R90, R78, -R82 ;  /* 0x800000524e5a7221 */ /* 0x000fe20000010000 */
[----:B-----5:R-:W-:Y:S01]  /*1950*/  FFMA.FTZ R72, R73, R52, R44 ;  /* 0x0000003449487223 */ /* 0x020fe2000001002c */
[----:B------:R-:W-:Y:S01]  /*1960*/  FFMA.FTZ R73, R74, R53, R45 ;  /* 0x000000354a497223 */ /* 0x000fe2000001002d */
[--C-:B------:R-:W-:Y:S01]  /*1970*/  FADD.FTZ R74, R6, -R82.reuse ;  /* 0x80000052064a7221 */ /* 0x100fe20000010000 */
[--C-:B------:R-:W-:Y:S01]  /*1980*/  FADD.FTZ R92, R79, -R82.reuse ;  /* 0x800000524f5c7221 */ /* 0x100fe20000010000 */
[C---:B------:R-:W-:Y:S01]  /*1990*/  FMUL.FTZ R75, R81.reuse, R88 ;  /* 0x00000058514b7220 */ /* 0x040fe20000410000 */
        /* <DEDUP_REMOVED lines=19> */
.L_x_11354:
[----:B------:R-:W-:Y:S05]  /*1ad0*/  BSYNC.RECONVERGENT B0 ;  /* 0x0000000000007941 */ /* 0x000fea0003800200 */
.L_x_11353:
[----:B------:R-:W-:Y:S01]  /*1ae0*/  ISETP.GE.U32.AND P1, PT, R3, 0x40, PT ;  /* 0x000000400300780c */ /* 0x000fe20003f26070 */
[----:B------:R-:W-:-:S12]  /*1af0*/  BSSY.RECONVERGENT B0, `(.L_x_11355) ;  /* 0x0000022000007945 */ /* 0x000fd80003800200 */
[----:B------:R-:W-:Y:S05]  /*1b00*/  @!P1 BRA `(.L_x_11356) ;  /* 0x0000000000809947 */ /* 0x000fea0003800000 */
[--C-:B-1----:R-:W-:Y:S01]  /*1b10*/  FADD.FTZ R72, R56, -R82.reuse ;  /* 0x8000005238487221 */ /* 0x102fe20000010000 */
        /* <DEDUP_REMOVED lines=31> */
.L_x_11356:
[----:B------:R-:W-:Y:S05]  /*1d10*/  BSYNC.RECONVERGENT B0 ;  /* 0x0000000000007941 */ /* 0x000fea0003800200 */
.L_x_11355:
        /* <DEDUP_REMOVED lines=15> */
[----:B-----5:R-:W-:Y:S01]  /*1e10*/  FFMA.FTZ R82, R75, R16, R8 ;  /* 0x000000104b527223 */ /* 0x020fe20000010008 */
[----:B------:R-:W-:Y:S01]  /*1e20*/  FFMA.FTZ R75, R85, R18, R10 ;  /* 0x00000012554b7223 */ /* 0x000fe2000001000a */
        /* <DEDUP_REMOVED lines=16> */
.L_x_11358:
[----:B------:R-:W-:Y:S05]  /*1f30*/  BSYNC.RECONVERGENT B0 ;  /* 0x0000000000007941 */ /* 0x000fea0003800200 */
.L_x_11357:
[----:B0123--:R-:W0:Y:S02]  /*1f40*/  LDC.64 R72, c[0x0][0x380] ;  /* 0x0000e000ff487b82 */ /* 0x00fe240000000a00 */
[----:B0-----:R-:W-:-:S04]  /*1f50*/  LEA R0, R72, R0, 0x2 ;  /* 0x0000000048007211 */ /* 0x001fc800078e10ff */
[----:B------:R-:W-:-:S13]  /*1f60*/  ISETP.GE.AND P1, PT, R0, R73, PT ;  /* 0x000000490000720c */ /* 0x000fda0003f26270 */
[----:B------:R-:W-:Y:S05]  /*1f70*/  @!P1 BRA `(.L_x_11359) ;  /* 0xffffffe4008c9947 */ /* 0x000fea000383ffff */
[----:B------:R-:W-:Y:S05]  /*1f80*/  EXIT ;  /* 0x000000000000794d */ /* 0x000fea0003800000 */
.L_x_11352:
        /* <DEDUP_REMOVED lines=8> */
.L_x_11361:
[----:B------:R-:W-:Y:S05]  /*2010*/  BSYNC B0 ;  /* 0x0000000000007941 */ /* 0x000fea0003800000 */
.L_x_11360:
        /* <DEDUP_REMOVED lines=10> */
.L_x_11362:
[----:B------:R-:W-:Y:S01]  /*20c0*/  HFMA2 R87, -RZ, RZ, 0, 2.384185791015625e-07 ;  /* 0x00000004ff577431 */ /* 0x000fe200000001ff */
[----:B------:R-:W-:-:S05]  /*20d0*/  MOV R72, R86 ;  /* 0x0000005600487202 */ /* 0x000fca0000000f00 */
[----:B------:R-:W-:-:S05]  /*20e0*/  FADD.FTZ R81, R75, R72 ;  /* 0x000000484b517221 */ /* 0x000fca0000010000 */
[----:B------:R-:W-:-:S07]  /*20f0*/  MOV R88, R81 ;  /* 0x0000005100587202 */ /* 0x000fce0000000f00 */
[----:B------:R-:W-:Y:S05]  /*2100*/  WARPSYNC.COLLECTIVE R85, `(.L_x_11363) ;  /* 0x0000000055087348 */ /* 0x000fea0003c00000 */
[----:B------:R0:W1:Y:S02]  /*2110*/  SHFL.BFLY P6, R86, R88, R87, R90 ;  /* 0x0c00005758567389 */ /* 0x00006400000c005a */
[----:B01----:R-:W-:Y:S05]  /*2120*/  ENDCOLLECTIVE ;  /* 0x000000000000791b */ /* 0x003fea0003800000 */
.L_x_11363:
[----:B------:R-:W-:Y:S01]  /*2130*/  HFMA2 R87, -RZ, RZ, 0, 4.76837158203125e-07 ;  /* 0x00000008ff577431 */ /* 0x000fe200000001ff */
[----:B------:R-:W-:-:S05]  /*2140*/  MOV R72, R86 ;  /* 0x0000005600487202 */ /* 0x000fca0000000f00 */
[----:B------:R-:W-:-:S05]  /*2150*/  FADD.FTZ R82, R81, R72 ;  /* 0x0000004851527221 */ /* 0x000fca0000010000 */
[----:B------:R-:W-:-:S07]  /*2160*/  MOV R88, R82 ;  /* 0x0000005200587202 */ /* 0x000fce0000000f00 */
[----:B------:R-:W-:Y:S05]  /*2170*/  WARPSYNC.COLLECTIVE R85, `(.L_x_11364) ;  /* 0x0000000055087348 */ /* 0x000fea0003c00000 */
[----:B------:R0:W1:Y:S02]  /*2180*/  SHFL.BFLY P6, R86, R88, R87, R90 ;  /* 0x0c00005758567389 */ /* 0x00006400000c005a */
[----:B01----:R-:W-:Y:S05]  /*2190*/  ENDCOLLECTIVE ;  /* 0x000000000000791b */ /* 0x003fea0003800000 */
.L_x_11364:
[----:B------:R-:W-:Y:S01]  /*21a0*/  HFMA2 R87, -RZ, RZ, 0, 9.5367431640625e-07 ;  /* 0x00000010ff577431 */ /* 0x000fe200000001ff */
[----:B------:R-:W-:-:S05]  /*21b0*/  MOV R83, R86 ;  /* 0x0000005600537202 */ /* 0x000fca0000000f00 */
[----:B------:R-:W-:-:S05]  /*21c0*/  FADD.FTZ R83, R82, R83 ;  /* 0x0000005352537221 */ /* 0x000fca0000010000 */
[----:B------:R-:W-:-:S07]  /*21d0*/  MOV R88, R83 ;  /* 0x0000005300587202 */ /* 0x000fce0000000f00 */
[----:B------:R-:W-:Y:S05]  /*21e0*/  WARPSYNC.COLLECTIVE R85, `(.L_x_11365) ;  /* 0x0000000055087348 */ /* 0x000fea0003c00000 */
[----:B------:R0:W1:Y:S02]  /*21f0*/  SHFL.BFLY P6, R86, R88, R87, R90 ;  /* 0x0c00005758567389 */ /* 0x00006400000c005a */
[----:B01----:R-:W-:Y:S05]  /*2200*/  ENDCOLLECTIVE ;  /* 0x000000000000791b */ /* 0x003fea0003800000 */
.L_x_11365:
        /* <DEDUP_REMOVED lines=57> */
.L_x_11366:
[----:B------:R-:W-:Y:S01]  /*25a0*/  HFMA2 R87, -RZ, RZ, 0, 1.1920928955078125e-07 ;  /* 0x00000002ff577431 */ /* 0x000fe200000001ff */
[----:B------:R-:W-:-:S05]  /*25b0*/  MOV R75, R86 ;  /* 0x00000056004b7202 */ /* 0x000fca0000000f00 */
[----:B------:R-:W-:-:S05]  /*25c0*/  FADD.FTZ R75, R72, R75 ;  /* 0x0000004b484b7221 */ /* 0x000fca0000010000 */
[----:B------:R-:W-:-:S07]  /*25d0*/  MOV R88, R75 ;  /* 0x0000004b00587202 */ /* 0x000fce0000000f00 */
[----:B------:R-:W-:Y:S05]  /*25e0*/  WARPSYNC.COLLECTIVE R85, `(.L_x_11367) ;  /* 0x0000000055087348 */ /* 0x000fea0003c00000 */
[----:B------:R0:W1:Y:S02]  /*25f0*/  SHFL.BFLY P6, R86, R88, R87, R90 ;  /* 0x0c00005758567389 */ /* 0x00006400000c005a */
[----:B01----:R-:W-:Y:S05]  /*2600*/  ENDCOLLECTIVE ;  /* 0x000000000000791b */ /* 0x003fea0003800000 */
.L_x_11367:
[----:B------:R-:W-:Y:S01]  /*2610*/  HFMA2 R87, -RZ, RZ, 0, 2.384185791015625e-07 ;  /* 0x00000004ff577431 */ /* 0x000fe200000001ff */
[----:B------:R-:W-:-:S05]  /*2620*/  MOV R82, R86 ;  /* 0x0000005600527202 */ /* 0x000fca0000000f00 */
[----:B------:R-:W-:-:S05]  /*2630*/  FADD.FTZ R82, R75, R82 ;  /* 0x000000524b527221 */ /* 0x000fca0000010000 */
[----:B------:R-:W-:-:S07]  /*2640*/  MOV R88, R82 ;  /* 0x0000005200587202 */ /* 0x000fce0000000f00 */
[----:B------:R-:W-:Y:S05]  /*2650*/  WARPSYNC.COLLECTIVE R85, `(.L_x_11368) ;  /* 0x0000000055087348 */ /* 0x000fea0003c00000 */
[----:B------:R0:W1:Y:S02]  /*2660*/  SHFL.BFLY P6, R86, R88, R87, R90 ;  /* 0x0c00005758567389 */ /* 0x00006400000c005a */
[----:B01----:R-:W-:Y:S05]  /*2670*/  ENDCOLLECTIVE ;  /* 0x000000000000791b */ /* 0x003fea0003800000 */
.L_x_11368:
[----:B------:R-:W-:Y:S01]  /*2680*/  HFMA2 R87, -RZ, RZ, 0, 4.76837158203125e-07 ;  /* 0x00000008ff577431 */ /* 0x000fe200000001ff */
[----:B------:R-:W-:-:S05]  /*2690*/  MOV R81, R86 ;  /* 0x0000005600517202 */ /* 0x000fca0000000f00 */
[----:B------:R-:W-:-:S05]  /*26a0*/  FADD.FTZ R81, R82, R81 ;  /* 0x0000005152517221 */ /* 0x000fca0000010000 */
[----:B------:R-:W-:-:S07]  /*26b0*/  MOV R88, R81 ;  /* 0x0000005100587202 */ /* 0x000fce0000000f00 */
[----:B------:R-:W-:Y:S05]  /*26c0*/  WARPSYNC.COLLECTIVE R85, `(.L_x_11369) ;  /* 0x0000000055087348 */ /* 0x000fea0003c00000 */
[----:B------:R0:W1:Y:S02]  /*26d0*/  SHFL.BFLY P6, R86, R88, R87, R90 ;  /* 0x0c00005758567389 */ /* 0x00006400000c005a */
[----:B01----:R-:W-:Y:S05]  /*26e0*/  ENDCOLLECTIVE ;  /* 0x000000000000791b */ /* 0x003fea0003800000 */
.L_x_11369:
[----:B------:R-:W-:Y:S01]  /*26f0*/  HFMA2 R87, -RZ, RZ, 0, 9.5367431640625e-07 ;  /* 0x00000010ff577431 */ /* 0x000fe200000001ff */
[----:B------:R-:W-:-:S05]  /*2700*/  MOV R84, R86 ;  /* 0x0000005600547202 */ /* 0x000fca0000000f00 */
[----:B------:R-:W-:-:S05]  /*2710*/  FADD.FTZ R84, R81, R84 ;  /* 0x0000005451547221 */ /* 0x000fca0000010000 */
[----:B------:R-:W-:-:S07]  /*2720*/  MOV R88, R84 ;  /* 0x0000005400587202 */ /* 0x000fce0000000f00 */
[----:B------:R-:W-:Y:S05]  /*2730*/  WARPSYNC.COLLECTIVE R85, `(.L_x_11370) ;  /* 0x0000000055087348 */ /* 0x000fea0003c00000 */
[----:B------:R0:W1:Y:S02]  /*2740*/  SHFL.BFLY P6, R86, R88, R87, R90 ;  /* 0x0c00005758567389 */ /* 0x00006400000c005a */
[----:B01----:R-:W-:Y:S05]  /*2750*/  ENDCOLLECTIVE ;  /* 0x000000000000791b */ /* 0x003fea0003800000 */
.L_x_11370:
[----:B------:R-:W-:Y:S01]  /*2760*/  MOV R83, R86 ;  /* 0x0000005600537202 */ /* 0x000fe20000000f00 */
[----:B------:R-:W-:Y:S06]  /*2770*/  BRA `(.L_x_11371) ;  /* 0xfffffff000147947 */ /* 0x000fec000383ffff */
.L_x_11372:
        /* <DEDUP_REMOVED lines=16> */
.L_x_28766:


//--------------------- .text._ZN10layer_norm13ln_fwd_kernelINS_13Kernel_traitsIf13__nv_bfloat16fS2_fjLj768ELj1ELj4ELj1ELj16ENS_18Kernel_traits_baseILj768EfS2_fS2_fjLj128EEEEELb0ELb0ELb0ELb1EEEvNS_9FwdParamsE --------------------------
	.section	.text._ZN10layer_norm13ln_fwd_kernelINS_13Kernel_traitsIf13__nv_bfloat16fS2_fjLj768ELj1ELj4ELj1ELj16ENS_18Kernel_traits_baseILj768EfS2_fS2_fjLj128EEEEELb0ELb0ELb0ELb1EEEvNS_9FwdParamsE,"ax",@progbits
	.align	128
        .global         _ZN10layer_norm13ln_fwd_kernelINS_13Kernel_traitsIf13__nv_bfloat16fS2_fjLj768ELj1ELj4ELj1ELj16ENS_18Kernel_traits_baseILj768EfS2_fS2_fjLj128EEEEELb0ELb0ELb0ELb1EEEvNS_9FwdParamsE
        .type           _ZN10layer_norm13ln_fwd_kernelINS_13Kernel_traitsIf13__nv_bfloat16fS2_fjLj768ELj1ELj4ELj1ELj16ENS_18Kernel_traits_baseILj768EfS2_fS2_fjLj128EEEEELb0ELb0ELb0ELb1EEEvNS_9FwdParamsE,@function
        .size           _ZN10layer_norm13ln_fwd_kernelINS_13Kernel_traitsIf13__nv_bfloat16fS2_fjLj768ELj1ELj4ELj1ELj16ENS_18Kernel_traits_baseILj768EfS2_fS2_fjLj128EEEEELb0ELb0ELb0ELb1EEEvNS_9FwdParamsE,(.L_x_28767 - _ZN10layer_norm13ln_fwd_kernelINS_13Kernel_traitsIf13__nv_bfloat16fS2_fjLj768ELj1ELj4ELj1ELj16ENS_18Kernel_traits_baseILj768EfS2_fS2_fjLj128EEEEELb0ELb0ELb0ELb1EEEvNS_9FwdParamsE)
        .other          _ZN10layer_norm13ln_fwd_kernelINS_13Kernel_traitsIf13__nv_bfloat16fS2_fjLj768ELj1ELj4ELj1ELj16ENS_18Kernel_traits_baseILj768EfS2_fS2_fjLj128EEEEELb0ELb0ELb0ELb1EEEvNS_9FwdParamsE,@"STO_CUDA_ENTRY STV_DEFAULT"
_ZN10layer_norm13ln_fwd_kernelINS_13Kernel_traitsIf13__nv_bfloat16fS2_fjLj768ELj1ELj4ELj1ELj16ENS_18Kernel_traits_baseILj768EfS2_fS2_fjLj128EEEEELb0ELb0ELb0ELb1EEEvNS_9FwdParamsE:
.text._ZN10layer_norm13ln_fwd_kernelINS_13Kernel_traitsIf13__nv_bfloat16fS2_fjLj768ELj1ELj4ELj1ELj16ENS_18Kernel_traits_baseILj768EfS2_fS2_fjLj128EEEEELb0ELb0ELb0ELb1EEEvNS_9FwdParamsE:
        /* <DEDUP_REMOVED lines=29> */
.L_x_11373:
        /* <DEDUP_REMOVED lines=20> */
.L_x_11374:
        /* <DEDUP_REMOVED lines=10> */
[----:B------:R-:W3:Y:S01]  /*03b0*/  LDCU.64 UR10, c[0x0][0x3a0] ;  /* 0x00007400ff0a77ac */ /* 0x000ee20008000a00 */
[----:B-1----:R-:W-:Y:S01]  /*03c0*/  UISETP.NE.U32.AND UP0, UPT, UR4, URZ, UPT ;  /* 0x000000ff0400728c */ /* 0x002fe2000bf05070 */
[----:B------:R-:W1:Y:S03]  /*03d0*/  LDCU UR4, c[0x0][0x448] ;  /* 0x00008900ff0477ac */ /* 0x000e660008000800 */
[----:B------:R-:W-:-:S06]  /*03e0*/  UISETP.NE.AND.EX UP0, UPT, UR5, URZ, UPT, UP0 ;  /* 0x000000ff0500728c */ /* 0x000fcc000bf05300 */
[----:B--23--:R-:W-:-:S13]  /*03f0*/  PLOP3.LUT P1, PT, PT, PT, UP0, 0x80, 0x8 ;  /* 0x000000000008781c */ /* 0x00cfda0003f2f008 */
.L_x_11384:
[----:B0-2---:R-:W0:Y:S01]  /*0400*/  LDC.64 R2, c[0x0][0x3e0] ;  /* 0x0000f800ff027b82 */ /* 0x005e220000000a00 */
[----:B------:R-:W-:-:S05]  /*0410*/  IMAD R0, R5, UR9, RZ ;  /* 0x0000000905007c24 */ /* 0x000fca000f8e02ff */
[----:B------:R-:W-:Y:S02]  /*0420*/  SHF.R.S32.HI R7, RZ, 0x1f, R0 ;  /* 0x0000001fff077819 */ /* 0x000fe40000011400 */
[----:B------:R-:W2:Y:S02]  /*0430*/  LDC.64 R76, c[0x0][0x390] ;  /* 0x0000e400ff4c7b82 */ /* 0x000ea40000000a00 */
[----:B------:R-:W-:-:S04]  /*0440*/  LEA.HI R7, R7, R0, RZ, 0x3 ;  /* 0x0000000007077211 */ /* 0x000fc800078f18ff */
[----:B------:R-:W-:Y:S01]  /*0450*/  LEA.HI.SX32 R82, R7, R6, 0x1d ;  /* 0x0000000607527211 */ /* 0x000fe200078feaff */
[----:B0-----:R-:W-:-:S05]  /*0460*/  IMAD.WIDE R2, R5, 0x2, R2 ;  /* 0x0000000205027825 */ /* 0x001fca00078e0202 */
[----:B------:R-:W3:Y:S01]  /*0470*/  LDG.E.U16 R0, desc[UR6][R2.64] ;  /* 0x0000000602007981 */ /* 0x000ee2000c1e1500 */
[----:B--2---:R-:W-:-:S06]  /*0480*/  IMAD.WIDE.U32 R56, R82, 0x10, R76 ;  /* 0x0000001052387825 */ /* 0x004fcc00078e004c */
[----:B-----5:R-:W5:Y:S01]  /*0490*/  LDG.E.128 R56, desc[UR6][R56.64] ;  /* 0x0000000638387981 */ /* 0x020f62000c1e1d00 */
[----:B------:R-:W-:Y:S01]  /*04a0*/  BSSY.RECONVERGENT B0, `(.L_x_11376) ;  /* 0x0000030000007945 */ /* 0x000fe20003800200 */
[----:B---3--:R-:W-:-:S03]  /*04b0*/  SHF.L.U32 R0, R0, 0x10, RZ ;  /* 0x0000001000007819 */ /* 0x008fc600000006ff */
[----:B------:R-:W-:Y:S05]  /*04c0*/  @!P1 BRA `(.L_x_11377) ;  /* 0x0000000000649947 */ /* 0x000fea0003800000 */
[----:B------:R-:W0:Y:S02]  /*04d0*/  LDC.64 R2, c[0x0][0x3a0] ;  /* 0x0000e800ff027b82 */ /* 0x000e240000000a00 */
[----:B0-----:R-:W-:-:S05]  /*04e0*/  IMAD.WIDE.U32 R2, R82, 0x20, R2 ;  /* 0x0000002052027825 */ /* 0x001fca00078e0002 */
[----:B------:R-:W2:Y:S04]  /*04f0*/  LDG.E.128 R64, desc[UR6][R2.64] ;  /* 0x0000000602407981 */ /* 0x000ea8000c1e1d00 */
[----:B------:R-:W3:Y:S01]  /*0500*/  LDG.E.128 R60, desc[UR6][R2.64+0x10] ;  /* 0x00001006023c7981 */ /* 0x000ee2000c1e1d00 */
[----:B-----5:R-:W-:Y:S02]  /*0510*/  PRMT R4, R56, 0x7632, R4 ;  /* 0x0000763238047816 */ /* 0x020fe40000000004 */
[----:B------:R-:W-:Y:S02]  /*0520*/  PRMT R68, R57, 0x7632, R68 ;  /* 0x0000763239447816 */ /* 0x000fe40000000044 */
[----:B------:R-:W-:Y:S02]  /*0530*/  PRMT R70, R58, 0x7632, R70 ;  /* 0x000076323a467816 */ /* 0x000fe40000000046 */
[----:B------:R-:W-:-:S02]  /*0540*/  PRMT R72, R59, 0x7632, R72 ;  /* 0x000076323b487816 */ /* 0x000fc40000000048 */
[----:B------:R-:W-:Y:S02]  /*0550*/  SHF.L.U32 R7, R56, 0x10, RZ ;  /* 0x0000001038077819 */ /* 0x000fe400000006ff */
[----:B------:R-:W-:Y:S02]  /*0560*/  SHF.L.U32 R69, R57, 0x10, RZ ;  /* 0x0000001039457819 */ /* 0x000fe400000006ff */
[----:B------:R-:W-:Y:S02]  /*0570*/  SHF.L.U32 R71, R58, 0x10, RZ ;  /* 0x000000103a477819 */ /* 0x000fe400000006ff */
[----:B------:R-:W-:Y:S02]  /*0580*/  SHF.L.U32 R4, R4, 0x10, RZ ;  /* 0x0000001004047819 */ /* 0x000fe400000006ff */
[----:B------:R-:W-:Y:S02]  /*0590*/  SHF.L.U32 R73, R59, 0x10, RZ ;  /* 0x000000103b497819 */ /* 0x000fe400000006ff */
[----:B------:R-:W-:-:S02]  /*05a0*/  SHF.L.U32 R68, R68, 0x10, RZ ;  /* 0x0000001044447819 */ /* 0x000fc400000006ff */
[----:B------:R-:W-:Y:S02]  /*05b0*/  SHF.L.U32 R70, R70, 0x10, RZ ;  /* 0x0000001046467819 */ /* 0x000fe400000006ff */
[----:B------:R-:W-:Y:S01]  /*05c0*/  SHF.L.U32 R72, R72, 0x10, RZ ;  /* 0x0000001048487819 */ /* 0x000fe200000006ff */
[C---:B--2---:R-:W-:Y:S01]  /*05d0*/  FFMA.FTZ R56, R0.reuse, R7, R64 ;  /* 0x0000000700387223 */ /* 0x044fe20000010040 */
[C---:B------:R-:W-:Y:S01]  /*05e0*/  FFMA.FTZ R57, R0.reuse, R4, R65 ;  /* 0x0000000400397223 */ /* 0x040fe20000010041 */
[C---:B------:R-:W-:Y:S01]  /*05f0*/  FFMA.FTZ R58, R0.reuse, R69, R66 ;  /* 0x00000045003a7223 */ /* 0x040fe20000010042 */
[C---:B------:R-:W-:Y:S01]  /*0600*/  FFMA.FTZ R59, R0.reuse, R68, R67 ;  /* 0x00000044003b7223 */ /* 0x040fe20000010043 */
[C---:B---3--:R-:W-:Y:S01]  /*0610*/  FFMA.FTZ R60, R0.reuse, R71, R60 ;  /* 0x00000047003c7223 */ /* 0x048fe2000001003c */
[C---:B------:R-:W-:Y:S01]  /*0620*/  FFMA.FTZ R61, R0.reuse, R70, R61 ;  /* 0x00000046003d7223 */ /* 0x040fe2000001003d */
[C---:B------:R-:W-:Y:S01]  /*0630*/  FFMA.FTZ R62, R0.reuse, R73, R62 ;  /* 0x00000049003e7223 */ /* 0x040fe2000001003e */
[----:B------:R-:W-:Y:S01]  /*0640*/  FFMA.FTZ R63, R0, R72, R63 ;  /* 0x00000048003f7223 */ /* 0x000fe2000001003f */
[----:B------:R-:W-:Y:S06]  /*0650*/  BRA `(.L_x_11378) ;  /* 0x0000000000507947 */ /* 0x000fec0003800000 */
.L_x_11377:
[C---:B-----5:R-:W-:Y:S02]  /*0660*/  PRMT R2, R56.reuse, 0x7632, R2 ;  /* 0x0000763238027816 */ /* 0x060fe40000000002 */
[----:B------:R-:W-:Y:S02]  /*0670*/  SHF.L.U32 R3, R56, 0x10, RZ ;  /* 0x0000001038037819 */ /* 0x000fe400000006ff */
[C---:B------:R-:W-:Y:S02]  /*0680*/  PRMT R56, R58.reuse, 0x7632, R56 ;  /* 0x000076323a387816 */ /* 0x040fe40000000038 */
[----:B------:R-:W-:Y:S02]  /*0690*/  SHF.L.U32 R61, R58, 0x10, RZ ;  /* 0x000000103a3d7819 */ /* 0x000fe400000006ff */
[----:B------:R-:W-:Y:S02]  /*06a0*/  PRMT R4, R57, 0x7632, R4 ;  /* 0x0000763239047816 */ /* 0x000fe40000000004 */
        /* <DEDUP_REMOVED lines=15> */
.L_x_11378:
[----:B-1----:R-:W-:Y:S05]  /*07a0*/  BSYNC.RECONVERGENT B0 ;  /* 0x0000000000007941 */ /* 0x002fea0003800200 */
.L_x_11376:
[----:B------:R-:W0:Y:S01]  /*07b0*/  LDC.64 R2, c[0x0][0x3a8] ;  /* 0x0000ea00ff027b82 */ /* 0x000e220000000a00 */
[----:B------:R-:W-:-:S05]  /*07c0*/  IADD3 R80, PT, PT, R82, 0x20, RZ ;  /* 0x0000002052507810 */ /* 0x000fca0007ffe0ff */
[----:B------:R-:W-:-:S04]  /*07d0*/  IMAD.WIDE.U32 R64, R80, 0x10, R76 ;  /* 0x0000001050407825 */ /* 0x000fc800078e004c */
[----:B0-----:R-:W-:-:S05]  /*07e0*/  IMAD.WIDE.U32 R68, R82, 0x20, R2 ;  /* 0x0000002052447825 */ /* 0x001fca00078e0002 */
[----:B------:R0:W-:Y:S04]  /*07f0*/  STG.E.128 desc[UR6][R68.64], R56 ;  /* 0x0000003844007986 */ /* 0x0001e8000c101d06 */
[----:B------:R0:W-:Y:S04]  /*0800*/  STG.E.128 desc[UR6][R68.64+0x10], R60 ;  /* 0x0000103c44007986 */ /* 0x0001e8000c101d06 */
[----:B------:R-:W5:Y:S01]  /*0810*/  LDG.E.128 R64, desc[UR6][R64.64] ;  /* 0x0000000640407981 */ /* 0x000f62000c1e1d00 */
[----:B------:R-:W-:-:S04]  /*0820*/  UISETP.NE.U32.AND UP0, UPT, UR10, URZ, UPT ;  /* 0x000000ff0a00728c */ /* 0x000fc8000bf05070 */
[----:B------:R-:W-:-:S06]  /*0830*/  UISETP.NE.AND.EX UP0, UPT, UR11, URZ, UPT, UP0 ;  /* 0x000000ff0b00728c */ /* 0x000fcc000bf05300 */
[----:B------:R-:W-:-:S13]  /*0840*/  PLOP3.LUT P1, PT, PT, PT, UP0, 0x80, 0x8 ;  /* 0x000000000008781c */ /* 0x000fda0003f2f008 */
[----:B0-----:R-:W-:Y:S05]  /*0850*/  @!P1 BRA `(.L_x_11379) ;  /* 0x0000000000649947 */ /* 0x001fea0003800000 */
[----:B------:R-:W0:Y:S02]  /*0860*/  LDC.64 R78, c[0x0][0x3a0] ;  /* 0x0000e800ff4e7b82 */ /* 0x000e240000000a00 */
[----:B0-----:R-:W-:-:S05]  /*0870*/  IMAD.WIDE.U32 R78, R80, 0x20, R78 ;  /* 0x00000020504e7825 */ /* 0x001fca00078e004e */
[----:B------:R-:W2:Y:S04]  /*0880*/  LDG.E.128 R72, desc[UR6][R78.64] ;  /* 0x000000064e487981 */ /* 0x000ea8000c1e1d00 */
[----:B------:R-:W3:Y:S01]  /*0890*/  LDG.E.128 R68, desc[UR6][R78.64+0x10] ;  /* 0x000010064e447981 */ /* 0x000ee2000c1e1d00 */
[C---:B-----5:R-:W-:Y:S02]  /*08a0*/  SHF.L.U32 R7, R64.reuse, 0x10, RZ ;  /* 0x0000001040077819 */ /* 0x060fe400000006ff */
        /* <DEDUP_REMOVED lines=10> */
[C---:B--2---:R-:W-:Y:S01]  /*0950*/  FFMA.FTZ R64, R0.reuse, R7, R72 ;  /* 0x0000000700407223 */ /* 0x044fe20000010048 */
        /* <DEDUP_REMOVED lines=9> */
.L_x_11379:
        /* <DEDUP_REMOVED lines=15> */
[C---:B------:R-:W-:Y:S01]  /*0ae0*/  FMUL.FTZ R70, R0.reuse, R75 ;  /* 0x0000004b00467220 */ /* 0x040fe20000410000 */
[C---:B------:R-:W-:Y:S01]  /*0af0*/  FMUL.FTZ R65, R0.reuse, R65 ;  /* 0x0000004100417220 */ /* 0x040fe20000410000 */
[C---:B------:R-:W-:Y:S01]  /*0b00*/  FMUL.FTZ R67, R0.reuse, R67 ;  /* 0x0000004300437220 */ /* 0x040fe20000410000 */
[C---:B------:R-:W-:Y:S01]  /*0b10*/  FMUL.FTZ R69, R0.reuse, R73 ;  /* 0x0000004900457220 */ /* 0x040fe20000410000 */
[----:B------:R-:W-:-:S07]  /*0b20*/  FMUL.FTZ R71, R0, R79 ;  /* 0x0000004f00477220 */ /* 0x000fce0000410000 */
.L_x_11380:
[----:B------:R-:W-:Y:S01]  /*0b30*/  IADD3 R81, PT, PT, R82, 0x40, RZ ;  /* 0x0000004052517810 */ /* 0x000fe20007ffe0ff */
[----:B------:R-:W-:-:S04]  /*0b40*/  IMAD.WIDE.U32 R72, R80, 0x20, R2 ;  /* 0x0000002050487825 */ /* 0x000fc800078e0002 */
[----:B------:R-:W-:Y:S01]  /*0b50*/  IMAD.WIDE.U32 R76, R81, 0x10, R76 ;  /* 0x00000010514c7825 */ /* 0x000fe200078e004c */
[----:B------:R0:W-:Y:S04]  /*0b60*/  STG.E.128 desc[UR6][R72.64], R64 ;  /* 0x0000004048007986 */ /* 0x0001e8000c101d06 */
[----:B------:R0:W-:Y:S04]  /*0b70*/  STG.E.128 desc[UR6][R72.64+0x10], R68 ;  /* 0x0000104448007986 */ /* 0x0001e8000c101d06 */
[----:B------:R-:W5:Y:S01]  /*0b80*/  LDG.E.128 R76, desc[UR6][R76.64] ;  /* 0x000000064c4c7981 */ /* 0x000f62000c1e1d00 */
[----:B------:R-:W-:Y:S05]  /*0b90*/  @!P1 BRA `(.L_x_11381) ;  /* 0x0000000000649947 */ /* 0x000fea0003800000 */
[----:B------:R-:W1:Y:S02]  /*0ba0*/  LDC.64 R88, c[0x0][0x3a0] ;  /* 0x0000e800ff587b82 */ /* 0x000e640000000a00 */
[----:B-1----:R-:W-:-:S05]  /*0bb0*/  IMAD.WIDE.U32 R88, R81, 0x20, R88 ;  /* 0x0000002051587825 */ /* 0x002fca00078e0058 */
[----:B0-----:R-:W2:Y:S04]  /*0bc0*/  LDG.E.128 R72, desc[UR6][R88.64] ;  /* 0x0000000658487981 */ /* 0x001ea8000c1e1d00 */
[----:B------:R-:W3:Y:S01]  /*0bd0*/  LDG.E.128 R84, desc[UR6][R88.64+0x10] ;  /* 0x0000100658547981 */ /* 0x000ee2000c1e1d00 */
[C---:B-----5:R-:W-:Y:S02]  /*0be0*/  PRMT R4, R76.reuse, 0x7632, R4 ;  /* 0x000076324c047816 */ /* 0x060fe40000000004 */
[----:B------:R-:W-:Y:S02]  /*0bf0*/  SHF.L.U32 R7, R76, 0x10, RZ ;  /* 0x000000104c077819 */ /* 0x000fe400000006ff */
[----:B------:R-:W-:Y:S02]  /*0c00*/  PRMT R76, R77, 0x7632, R76 ;  /* 0x000076324d4c7816 */ /* 0x000fe4000000004c */
[----:B------:R-:W-:-:S02]  /*0c10*/  SHF.L.U32 R4, R4, 0x10, RZ ;  /* 0x0000001004047819 */ /* 0x000fc400000006ff */
[----:B------:R-:W-:Y:S02]  /*0c20*/  SHF.L.U32 R76, R76, 0x10, RZ ;  /* 0x000000104c4c7819 */ /* 0x000fe400000006ff */
[----:B------:R-:W-:Y:S01]  /*0c30*/  SHF.L.U32 R77, R77, 0x10, RZ ;  /* 0x000000104d4d7819 */ /* 0x000fe200000006ff */
[C---:B--2---:R-:W-:Y:S02]  /*0c40*/  FFMA.FTZ R73, R0.reuse, R4, R73 ;  /* 0x0000000400497223 */ /* 0x044fe40000010049 */
[----:B------:R-:W-:Y:S01]  /*0c50*/  FFMA.FTZ R75, R0, R76, R75 ;  /* 0x0000004c004b7223 */ /* 0x000fe2000001004b */
[----:B------:R-:W-:Y:S01]  /*0c60*/  PRMT R4, R78, 0x7632, R4 ;  /* 0x000076324e047816 */ /* 0x000fe20000000004 */
[C---:B------:R-:W-:Y:S01]  /*0c70*/  FFMA.FTZ R72, R0.reuse, R7, R72 ;  /* 0x0000000700487223 */ /* 0x040fe20000010048 */
[C---:B------:R-:W-:Y:S01]  /*0c80*/  PRMT R76, R79.reuse, 0x7632, R76 ;  /* 0x000076324f4c7816 */ /* 0x040fe2000000004c */
[----:B------:R-:W-:Y:S01]  /*0c90*/  FFMA.FTZ R74, R0, R77, R74 ;  /* 0x0000004d004a7223 */ /* 0x000fe2000001004a */
[----:B------:R-:W-:-:S02]  /*0ca0*/  SHF.L.U32 R79, R79, 0x10, RZ ;  /* 0x000000104f4f7819 */ /* 0x000fc400000006ff */
[----:B------:R-:W-:Y:S02]  /*0cb0*/  SHF.L.U32 R7, R78, 0x10, RZ ;  /* 0x000000104e077819 */ /* 0x000fe400000006ff */
[----:B------:R-:W-:Y:S01]  /*0cc0*/  SHF.L.U32 R4, R4, 0x10, RZ ;  /* 0x0000001004047819 */ /* 0x000fe200000006ff */
[----:B---3--:R-:W-:Y:S01]  /*0cd0*/  FFMA.FTZ R78, R0, R79, R86 ;  /* 0x0000004f004e7223 */ /* 0x008fe20000010056 */
[----:B------:R-:W-:Y:S01]  /*0ce0*/  SHF.L.U32 R88, R76, 0x10, RZ ;  /* 0x000000104c587819 */ /* 0x000fe200000006ff */
[C---:B------:R-:W-:Y:S02]  /*0cf0*/  FFMA.FTZ R76, R0.reuse, R7, R84 ;  /* 0x00000007004c7223 */ /* 0x040fe40000010054 */
[C---:B------:R-:W-:Y:S02]  /*0d00*/  FFMA.FTZ R77, R0.reuse, R4, R85 ;  /* 0x00000004004d7223 */ /* 0x040fe40000010055 */
[----:B------:R-:W-:Y:S01]  /*0d10*/  FFMA.FTZ R79, R0, R88, R87 ;  /* 0x00000058004f7223 */ /* 0x000fe20000010057 */
[----:B------:R-:W-:Y:S06]  /*0d20*/  BRA `(.L_x_11382) ;  /* 0x0000000000507947 */ /* 0x000fec0003800000 */
.L_x_11381:
[C---:B-----5:R-:W-:Y:S02]  /*0d30*/  PRMT R4, R76.reuse, 0x7632, R4 ;  /* 0x000076324c047816 */ /* 0x060fe40000000004 */
[----:B------:R-:W-:Y:S02]  /*0d40*/  SHF.L.U32 R7, R76, 0x10, RZ ;  /* 0x000000104c077819 */ /* 0x000fe400000006ff */
[----:B------:R-:W-:Y:S02]  /*0d50*/  PRMT R74, R78, 0x7632, R74 ;  /* 0x000076324e4a7816 */ /* 0x000fe4000000004a */
[----:B0-----:R-:W-:Y:S02]  /*0d60*/  PRMT R72, R77, 0x7632, R72 ;  /* 0x000076324d487816 */ /* 0x001fe40000000048 */
        /* <DEDUP_REMOVED lines=16> */
.L_x_11382:
        /* <DEDUP_REMOVED lines=99> */
.L_x_11405:
[----:B-1----:R-:W-:Y:S01]  /*14a0*/  FADD.FTZ R7, R88, R7 ;  /* 0x0000000758077221 */ /* 0x002fe20000010000 */
[----:B------:R-:W-:Y:S01]  /*14b0*/  FMUL.FTZ R0, R83, R83 ;  /* 0x0000005353007220 */ /* 0x000fe20000410000 */
        /* <DEDUP_REMOVED lines=27> */
[----:B--2---:R-:W-:Y:S01]  /*1670*/  FMUL.FTZ R87, R4, R56 ;  /* 0x0000003804577220 */ /* 0x004fe20000410000 */
[C---:B------:R-:W-:Y:S01]  /*1680*/  FADD.FTZ R76, -R0.reuse, R76 ;  /* 0x0000004c004c7221 */ /* 0x040fe20000010100 */
[C---:B------:R-:W-:Y:S01]  /*1690*/  FADD.FTZ R77, -R0.reuse, R77 ;  /* 0x0000004d004d7221 */ /* 0x040fe20000010100 */
[----:B------:R-:W-:Y:S01]  /*16a0*/  FADD.FTZ R85, -R0, R78 ;  /* 0x0000004e00557221 */ /* 0x000fe20000010100 */
[----:B------:R-:W-:Y:S01]  /*16b0*/  FMUL.FTZ R56, R4, R57 ;  /* 0x0000003904387220 */ /* 0x000fe20000410000 */
[----:B------:R-:W-:Y:S01]  /*16c0*/  FADD.FTZ R0, -R0, R79 ;  /* 0x0000004f00007221 */ /* 0x000fe20000010100 */
[----:B------:R-:W-:Y:S01]  /*16d0*/  FMUL.FTZ R57, R4, R58 ;  /* 0x0000003a04397220 */ /* 0x000fe20000410000 */
[----:B-1----:R-:W-:-:S04]  /*16e0*/  IMAD.WIDE.U32 R78, R80, 0x10, R2 ;  /* 0x00000010504e7825 */ /* 0x002fc800078e0002 */
[C---:B------:R-:W-:Y:S01]  /*16f0*/  FMUL.FTZ R58, R4.reuse, R59 ;  /* 0x0000003b043a7220 */ /* 0x040fe20000410000 */
[C---:B------:R-:W-:Y:S01]  /*1700*/  FMUL.FTZ R59, R4.reuse, R60 ;  /* 0x0000003c043b7220 */ /* 0x040fe20000410000 */
[C---:B------:R-:W-:Y:S01]  /*1710*/  FMUL.FTZ R80, R4.reuse, R61 ;  /* 0x0000003d04507220 */ /* 0x040fe20000410000 */
[C---:B------:R-:W-:Y:S01]  /*1720*/  FMUL.FTZ R61, R4.reuse, R62 ;  /* 0x0000003e043d7220 */ /* 0x040fe20000410000 */
[----:B------:R-:W-:Y:S01]  /*1730*/  FMUL.FTZ R62, R4, R63 ;  /* 0x0000003f043e7220 */ /* 0x000fe20000410000 */
[----:B------:R-:W-:Y:S01]  /*1740*/  FFMA.FTZ R63, R59, R48, R24 ;  /* 0x000000303b3f7223 */ /* 0x000fe20000010018 */
[----:B------:R-:W-:Y:S01]  /*1750*/  FFMA.FTZ R80, R80, R49, R25 ;  /* 0x0000003150507223 */ /* 0x000fe20000010019 */
[----:B------:R-:W-:-:S04]  /*1760*/  IMAD.WIDE.U32 R68, R82, 0x10, R2 ;  /* 0x0000001052447825 */ /* 0x000fc800078e0002 */
[----:B------:R-:W-:Y:S01]  /*1770*/  FFMA.FTZ R59, R61, R50, R26 ;  /* 0x000000323d3b7223 */ /* 0x000fe2000001001a */
[----:B------:R-:W-:Y:S01]  /*1780*/  FFMA.FTZ R82, R62, R51, R27 ;  /* 0x000000333e527223 */ /* 0x000fe2000001001b */
[----:B------:R-:W-:Y:S01]  /*1790*/  FFMA.FTZ R60, R87, R52, R28 ;  /* 0x00000034573c7223 */ /* 0x000fe2000001001c */
[----:B------:R-:W-:Y:S01]  /*17a0*/  FFMA.FTZ R62, R58, R55, R31 ;  /* 0x000000373a3e7223 */ /* 0x000fe2000001001f */
[----:B------:R-:W-:Y:S01]  /*17b0*/  FFMA.FTZ R61, R56, R53, R29 ;  /* 0x00000035383d7223 */ /* 0x000fe2000001001d */
[----:B------:R-:W-:Y:S01]  /*17c0*/  FFMA.FTZ R57, R57, R54, R30 ;  /* 0x0000003639397223 */ /* 0x000fe2000001001e */
[----:B------:R-:W-:Y:S01]  /*17d0*/  IMAD.WIDE.U32 R2, R81, 0x10, R2 ;  /* 0x0000001051027825 */ /* 0x000fe200078e0002 */
[----:B------:R-:W-:Y:S01]  /*17e0*/  F2FP.BF16.F32.PACK_AB R58, R80, R63 ;  /* 0x0000003f503a723e */ /* 0x000fe200000010ff */
[----:B------:R-:W1:Y:S01]  /*17f0*/  @!P2 LDC.64 R86, c[0x0][0x3c0] ;  /* 0x0000f000ff56ab82 */ /* 0x000e620000000a00 */
[----:B------:R-:W-:Y:S01]  /*1800*/  F2FP.BF16.F32.PACK_AB R56, R61, R60 ;  /* 0x0000003c3d38723e */ /* 0x000fe200000010ff */
[----:B------:R-:W-:Y:S01]  /*1810*/  FMUL.FTZ R61, R4, R64 ;  /* 0x00000040043d7220 */ /* 0x000fe20000410000 */
[----:B------:R-:W-:Y:S01]  /*1820*/  F2FP.BF16.F32.PACK_AB R57, R62, R57 ;  /* 0x000000393e39723e */ /* 0x000fe200000010ff */
[C---:B------:R-:W-:Y:S01]  /*1830*/  FMUL.FTZ R62, R4.reuse, R65 ;  /* 0x00000041043e7220 */ /* 0x040fe20000410000 */
[C---:B------:R-:W-:Y:S01]  /*1840*/  FMUL.FTZ R63, R4.reuse, R66 ;  /* 0x00000042043f7220 */ /* 0x040fe20000410000 */
[C---:B------:R-:W-:Y:S01]  /*1850*/  FMUL.FTZ R60, R4.reuse, R67 ;  /* 0x00000043043c7220 */ /* 0x040fe20000410000 */
[C---:B------:R-:W-:Y:S01]  /*1860*/  FMUL.FTZ R65, R4.reuse, R7 ;  /* 0x0000000704417220 */ /* 0x040fe20000410000 */
        /* <DEDUP_REMOVED lines=9> */
[----:B------:R-:W3:Y:S01]  /*1900*/  LDC.64 R70, c[0x0][0x380] ;  /* 0x0000e000ff467b82 */ /* 0x000ee20000000a00 */
[----:B------:R-:W-:Y:S01]  /*1910*/  FFMA.FTZ R62, R65, R40, R16 ;  /* 0x00000028413e7223 */ /* 0x000fe20000010010 */
[----:B------:R-:W-:Y:S01]  /*1920*/  FMUL.FTZ R85, R4, R85 ;  /* 0x0000005504557220 */ /* 0x000fe20000410000 */
[----:B------:R-:W-:Y:S01]  /*1930*/  FFMA.FTZ R63, R67, R42, R18 ;  /* 0x0000002a433f7223 */ /* 0x000fe20000010012 */
[----:B------:R-:W-:Y:S01]  /*1940*/  FFMA.FTZ R64, R64, R43, R19 ;  /* 0x0000002b40407223 */ /* 0x000fe20000010013 */
[----:B------:R-:W-:Y:S01]  /*1950*/  FFMA.FTZ R65, R84, R41, R17 ;  /* 0x0000002954417223 */ /* 0x000fe20000010011 */
[----:B------:R-:W-:Y:S01]  /*1960*/  F2FP.BF16.F32.PACK_AB R61, R60, R61 ;  /* 0x0000003d3c3d723e */ /* 0x000fe200000010ff */
        /* <DEDUP_REMOVED lines=18> */
[----:B-1----:R-:W-:Y:S01]  /*1a90*/  @!P2 IMAD.WIDE R86, R5, 0x4, R86 ;  /* 0x000000040556a825 */ /* 0x002fe200078e0256 */
[----:B------:R-:W-:-:S02]  /*1aa0*/  F2FP.BF16.F32.PACK_AB R59, R82, R59 ;  /* 0x0000003b523b723e */ /* 0x000fc400000010ff */
[----:B------:R-:W-:Y:S01]  /*1ab0*/  F2FP.BF16.F32.PACK_AB R65, R64, R65 ;  /* 0x000000414041723e */ /* 0x000fe200000010ff */
[----:B--2---:R-:W-:Y:S01]  /*1ac0*/  @!P2 IMAD.WIDE R80, R5, 0x4, R80 ;  /* 0x000000040550a825 */ /* 0x004fe200078e0250 */
[----:B------:R-:W-:Y:S01]  /*1ad0*/  F2FP.BF16.F32.PACK_AB R66, R73, R66 ;  /* 0x000000424942723e */ /* 0x000fe200000010ff */
[----:B------:R2:W-:Y:S01]  /*1ae0*/  @!P2 STG.E desc[UR6][R86.64], R83 ;  /* 0x000000535600a986 */ /* 0x0005e2000c101906 */
[----:B------:R-:W-:Y:S02]  /*1af0*/  F2FP.BF16.F32.PACK_AB R64, R0, R7 ;  /* 0x000000070040723e */ /* 0x000fe400000010ff */
[----:B---3--:R-:W-:Y:S01]  /*1b00*/  LEA R5, R70, R5, 0x2 ;  /* 0x0000000546057211 */ /* 0x008fe200078e10ff */
[----:B------:R2:W-:Y:S03]  /*1b10*/  @!P2 STG.E desc[UR6][R80.64], R4 ;  /* 0x000000045000a986 */ /* 0x0005e6000c101906 */
[----:B------:R-:W-:Y:S01]  /*1b20*/  ISETP.GE.AND P0, PT, R5, R71, PT ;  /* 0x000000470500720c */ /* 0x000fe20003f06270 */
[----:B------:R2:W-:Y:S04]  /*1b30*/  STG.E.128 desc[UR6][R68.64], R56 ;  /* 0x0000003844007986 */ /* 0x0005e8000c101d06 */
[----:B------:R2:W-:Y:S04]  /*1b40*/  STG.E.128 desc[UR6][R78.64], R60 ;  /* 0x0000003c4e007986 */ /* 0x0005e8000c101d06 */
[----:B------:R2:W-:Y:S04]  /*1b50*/  STG.E.128 desc[UR6][R2.64], R64 ;  /* 0x0000004002007986 */ /* 0x0005e8000c101d06 */
[----:B------:R-:W-:Y:S05]  /*1b60*/  @!P0 BRA `(.L_x_11384) ;  /* 0xffffffe800248947 */ /* 0x000fea000383ffff */
[----:B------:R-:W-:Y:S05]  /*1b70*/  EXIT ;  /* 0x000000000000794d */ /* 0x000fea0003800000 */
.L_x_11375:
[----:B------:R-:W1:Y:S01]  /*1b80*/  LDCU.64 UR4, c[0x0][0x3a0] ;  /* 0x00007400ff0477ac */ /* 0x000e620008000a00 */
[----:B------:R-:W2:Y:S01]  /*1b90*/  LDCU UR9, c[0x0][0x388] ;  /* 0x00007100ff0977ac */ /* 0x000ea20008000800 */
[----:B------:R-:W3:Y:S01]  /*1ba0*/  LDCU UR10, c[0x0][0x448] ;  /* 0x00008900ff0a77ac */ /* 0x000ee20008000800 */
[----:B-1----:R-:W-:-:S04]  /*1bb0*/  UISETP.NE.U32.AND UP0, UPT, UR4, URZ, UPT ;  /* 0x000000ff0400728c */ /* 0x002fc8000bf05070 */
[----:B------:R-:W-:Y:S01]  /*1bc0*/  UISETP.NE.AND.EX UP0, UPT, UR5, URZ, UPT, UP0 ;  /* 0x000000ff0500728c */ /* 0x000fe2000bf05300 */
[----:B------:R-:W1:Y:S05]  /*1bd0*/  LDCU.64 UR4, c[0x0][0x3a0] ;  /* 0x00007400ff0477ac */ /* 0x000e6a0008000a00 */
[----:B--23--:R-:W-:-:S13]  /*1be0*/  PLOP3.LUT P1, PT, PT, PT, UP0, 0x80, 0x8 ;  /* 0x000000000008781c */ /* 0x00cfda0003f2f008 */
.L_x_11393:
[----:B--2---:R-:W2:Y:S01]  /*1bf0*/  LDC.64 R76, c[0x0][0x390] ;  /* 0x0000e400ff4c7b82 */ /* 0x004ea20000000a00 */
[----:B------:R-:W-:-:S05]  /*1c00*/  IMAD R0, R5, UR9, RZ ;  /* 0x0000000905007c24 */ /* 0x000fca000f8e02ff */
[----:B0-----:R-:W-:-:S04]  /*1c10*/  SHF.R.S32.HI R3, RZ, 0x1f, R0 ;  /* 0x0000001fff037819 */ /* 0x001fc80000011400 */
[----:B------:R-:W-:-:S04]  /*1c20*/  LEA.HI R3, R3, R0, RZ, 0x3 ;  /* 0x0000000003037211 */ /* 0x000fc800078f18ff */
[----:B------:R-:W-:-:S05]  /*1c30*/  LEA.HI.SX32 R82, R3, R6, 0x1d ;  /* 0x0000000603527211 */ /* 0x000fca00078feaff */
[----:B--2---:R-:W-:-:S06]  /*1c40*/  IMAD.WIDE.U32 R60, R82, 0x10, R76 ;  /* 0x00000010523c7825 */ /* 0x004fcc00078e004c */
[----:B-----5:R-:W5:Y:S01]  /*1c50*/  LDG.E.128 R60, desc[UR6][R60.64] ;  /* 0x000000063c3c7981 */ /* 0x020f62000c1e1d00 */
[----:B------:R-:W-:Y:S04]  /*1c60*/  BSSY.RECONVERGENT B0, `(.L_x_11385) ;  /* 0x0000027000007945 */ /* 0x000fe80003800200 */
[----:B------:R-:W-:Y:S05]  /*1c70*/  @!P1 BRA `(.L_x_11386) ;  /* 0x0000000000649947 */ /* 0x000fea0003800000 */
[----:B------:R-:W0:Y:S02]  /*1c80*/  LDC.64 R2, c[0x0][0x3a0] ;  /* 0x0000e800ff027b82 */ /* 0x000e240000000a00 */
[----:B0-----:R-:W-:-:S05]  /*1c90*/  IMAD.WIDE.U32 R2, R82, 0x20, R2 ;  /* 0x0000002052027825 */ /* 0x001fca00078e0002 */
[----:B------:R-:W2:Y:S04]  /*1ca0*/  LDG.E.128 R56, desc[UR6][R2.64] ;  /* 0x0000000602387981 */ /* 0x000ea8000c1e1d00 */
[----:B------:R0:W3:Y:S01]  /*1cb0*/  LDG.E.128 R64, desc[UR6][R2.64+0x10] ;  /* 0x0000100602407981 */ /* 0x0000e2000c1e1d00 */
[C---:B-----5:R-:W-:Y:S02]  /*1cc0*/  PRMT R0, R60.reuse, 0x7632, R0 ;  /* 0x000076323c007816 */ /* 0x060fe40000000000 */
[----:B------:R-:W-:Y:S02]  /*1cd0*/  SHF.L.U32 R7, R60, 0x10, RZ ;  /* 0x000000103c077819 */ /* 0x000fe400000006ff */
[----:B------:R-:W-:Y:S02]  /*1ce0*/  SHF.L.U32 R0, R0, 0x10, RZ ;  /* 0x0000001000007819 */ /* 0x000fe400000006ff */
[----:B------:R-:W-:-:S02]  /*1cf0*/  PRMT R60, R62, 0x7632, R60 ;  /* 0x000076323e3c7816 */ /* 0x000fc4000000003c */
[----:B------:R-:W-:Y:S02]  /*1d00*/  SHF.L.U32 R69, R62, 0x10, RZ ;  /* 0x000000103e457819 */ /* 0x000fe400000006ff */
[----:B------:R-:W-:Y:S02]  /*1d10*/  PRMT R4, R61, 0x7632, R4 ;  /* 0x000076323d047816 */ /* 0x000fe40000000004 */
[----:B------:R-:W-:Y:S02]  /*1d20*/  PRMT R62, R63, 0x7632, R62 ;  /* 0x000076323f3e7816 */ /* 0x000fe4000000003e */
[----:B------:R-:W-:Y:S02]  /*1d30*/  SHF.L.U32 R61, R61, 0x10, RZ ;  /* 0x000000103d3d7819 */ /* 0x000fe400000006ff */
[----:B------:R-:W-:Y:S02]  /*1d40*/  SHF.L.U32 R63, R63, 0x10, RZ ;  /* 0x000000103f3f7819 */ /* 0x000fe400000006ff */
[----:B------:R-:W-:-:S02]  /*1d50*/  SHF.L.U32 R4, R4, 0x10, RZ ;  /* 0x0000001004047819 */ /* 0x000fc400000006ff */
[----:B0-----:R-:W-:Y:S01]  /*1d60*/  SHF.L.U32 R2, R62, 0x10, RZ ;  /* 0x000000103e027819 */ /* 0x001fe200000006ff */
[----:B--2---:R-:W-:Y:S01]  /*1d70*/  FADD.FTZ R57, R57, R0 ;  /* 0x0000000039397221 */ /* 0x004fe20000010000 */
[----:B------:R-:W-:Y:S01]  /*1d80*/  SHF.L.U32 R0, R60, 0x10, RZ ;  /* 0x000000103c007819 */ /* 0x000fe200000006ff */
[----:B------:R-:W-:Y:S01]  /*1d90*/  FADD.FTZ R58, R58, R61 ;  /* 0x0000003d3a3a7221 */ /* 0x000fe20000010000 */
[----:B------:R-:W-:Y:S01]  /*1da0*/  FADD.FTZ R56, R56, R7 ;  /* 0x0000000738387221 */ /* 0x000fe20000010000 */
[----:B---3--:R-:W-:Y:S01]  /*1db0*/  FADD.FTZ R62, R66, R63 ;  /* 0x0000003f423e7221 */ /* 0x008fe20000010000 */
[----:B------:R-:W-:Y:S01]  /*1dc0*/  FADD.FTZ R59, R59, R4 ;  /* 0x000000043b3b7221 */ /* 0x000fe20000010000 */
[----:B------:R-:W-:Y:S01]  /*1dd0*/  FADD.FTZ R60, R64, R69 ;  /* 0x00000045403c7221 */ /* 0x000fe20000010000 */
[----:B------:R-:W-:Y:S01]  /*1de0*/  FADD.FTZ R61, R65, R0 ;  /* 0x00000000413d7221 */ /* 0x000fe20000010000 */
[----:B------:R-:W-:Y:S01]  /*1df0*/  FADD.FTZ R63, R67, R2 ;  /* 0x00000002433f7221 */ /* 0x000fe20000010000 */
[----:B------:R-:W-:Y:S06]  /*1e00*/  BRA `(.L_x_11387) ;  /* 0x0000000000307947 */ /* 0x000fec0003800000 */
.L_x_11386:
        /* <DEDUP_REMOVED lines=12> */
.L_x_11387:
[----:B-1----:R-:W-:Y:S05]  /*1ed0*/  BSYNC.RECONVERGENT B0 ;  /* 0x0000000000007941 */ /* 0x002fea0003800200 */
.L_x_11385:
        /* <DEDUP_REMOVED lines=36> */
.L_x_11388:
        /* <DEDUP_REMOVED lines=12> */
.L_x_11389:
        /* <DEDUP_REMOVED lines=11> */
[----:B-----5:R-:W-:Y:S02]  /*2290*/  PRMT R0, R77, 0x7632, R0 ;  /* 0x000076324d007816 */ /* 0x020fe40000000000 */
[----:B------:R-:W-:Y:S02]  /*22a0*/  SHF.L.U32 R7, R76, 0x10, RZ ;  /* 0x000000104c077819 */ /* 0x000fe400000006ff */
[----:B------:R-:W-:Y:S02]  /*22b0*/  SHF.L.U32 R0, R0, 0x10, RZ ;  /* 0x0000001000007819 */ /* 0x000fe400000006ff */
[----:B------:R-:W-:-:S02]  /*22c0*/  PRMT R76, R76, 0x7632, R76 ;  /* 0x000076324c4c7816 */ /* 0x000fc4000000004c */
[----:B------:R-:W-:Y:S02]  /*22d0*/  PRMT R4, R78, 0x7632, R4 ;  /* 0x000076324e047816 */ /* 0x000fe40000000004 */
[----:B------:R-:W-:Y:S02]  /*22e0*/  SHF.L.U32 R76, R76, 0x10, RZ ;  /* 0x000000104c4c7819 */ /* 0x000fe400000006ff */
[----:B------:R-:W-:Y:S02]  /*22f0*/  SHF.L.U32 R77, R77, 0x10, RZ ;  /* 0x000000104d4d7819 */ /* 0x000fe400000006ff */
[----:B------:R-:W-:Y:S01]  /*2300*/  SHF.L.U32 R4, R4, 0x10, RZ ;  /* 0x0000001004047819 */ /* 0x000fe200000006ff */
[--C-:B--2---:R-:W-:Y:S01]  /*2310*/  FADD.FTZ R75, R75, R0.reuse ;  /* 0x000000004b4b7221 */ /* 0x104fe20000010000 */
[C---:B------:R-:W-:Y:S01]  /*2320*/  PRMT R0, R79.reuse, 0x7632, R0 ;  /* 0x000076324f007816 */ /* 0x040fe20000000000 */
[----:B------:R-:W-:Y:S01]  /*2330*/  FADD.FTZ R72, R72, R7 ;  /* 0x0000000748487221 */ /* 0x000fe20000010000 */
[----:B------:R-:W-:Y:S01]  /*2340*/  SHF.L.U32 R79, R79, 0x10, RZ ;  /* 0x000000104f4f7819 */ /* 0x000fe200000006ff */
[----:B------:R-:W-:Y:S01]  /*2350*/  FADD.FTZ R73, R73, R76 ;  /* 0x0000004c49497221 */ /* 0x000fe20000010000 */
[----:B------:R-:W-:Y:S01]  /*2360*/  SHF.L.U32 R7, R78, 0x10, RZ ;  /* 0x000000104e077819 */ /* 0x000fe200000006ff */
[----:B------:R-:W-:Y:S01]  /*2370*/  FADD.FTZ R74, R74, R77 ;  /* 0x0000004d4a4a7221 */ /* 0x000fe20000010000 */
[----:B------:R-:W-:Y:S01]  /*2380*/  SHF.L.U32 R0, R0, 0x10, RZ ;  /* 0x0000001000007819 */ /* 0x000fe200000006ff */
[----:B---3--:R-:W-:Y:S01]  /*2390*/  FADD.FTZ R78, R86, R79 ;  /* 0x0000004f564e7221 */ /* 0x008fe20000010000 */
[----:B------:R-:W-:Y:S01]  /*23a0*/  FADD.FTZ R77, R85, R4 ;  /* 0x00000004554d7221 */ /* 0x000fe20000010000 */
[----:B------:R-:W-:-:S02]  /*23b0*/  FADD.FTZ R76, R84, R7 ;  /* 0x00000007544c7221 */ /* 0x000fc40000010000 */
[----:B------:R-:W-:Y:S01]  /*23c0*/  FADD.FTZ R79, R87, R0 ;  /* 0x00000000574f7221 */ /* 0x000fe20000010000 */
[----:B------:R-:W-:Y:S06]  /*23d0*/  BRA `(.L_x_11391) ;  /* 0x0000000000307947 */ /* 0x000fec0003800000 */
.L_x_11390:
        /* <DEDUP_REMOVED lines=12> */
.L_x_11391:
        /* <DEDUP_REMOVED lines=99> */
.L_x_11417:
[----:B-1----:R-:W-:Y:S01]  /*2ad0*/  FADD.FTZ R7, R88, R7 ;  /* 0x0000000758077221 */ /* 0x002fe20000010000 */
[----:B------:R-:W-:Y:S01]  /*2ae0*/  FMUL.FTZ R0, R83, R83 ;  /* 0x0000005353007220 */ /* 0x000fe20000410000 */
[----:B------:R-:W-:Y:S01]  /*2af0*/  ISETP.NE.AND P0, PT, RZ, UR8, PT ;  /* 0x00000008ff007c0c */ /* 0x000fe2000bf05270 */
[----:B------:R-:W1:Y:S01]  /*2b00*/  LDC.64 R2, c[0x0][0x428] ;  /* 0x00010a00ff027b82 */ /* 0x000e620000000a00 */
[----:B------:R-:W-:Y:S02]  /*2b10*/  FFMA.FTZ R84, R7, R84, UR10 ;  /* 0x0000000a07547e23 */ /* 0x000fe40008010054 */
[----:B------:R-:W-:Y:S02]  /*2b20*/  FSEL R7, R0, RZ, P0 ;  /* 0x000000ff00077208 */ /* 0x000fe40000000000 */
[----:B------:R-:W-:Y:S02]  /*2b30*/  FSEL R0, R83, RZ, !P0 ;  /* 0x000000ff53007208 */ /* 0x000fe40004000000 */
        /* <DEDUP_REMOVED lines=104> */
.L_x_11383:
[----:B------:R-:W-:Y:S01]  /*31c0*/  HFMA2 R3, -RZ, RZ, 0, 5.9604644775390625e-08 ;  /* 0x00000001ff037431 */ /* 0x000fe200000001ff */
[----:B------:R-:W-:Y:S01]  /*31d0*/  BSSY B0, `(.L_x_11394) ;  /* 0x0000006000007945 */ /* 0x000fe20003800000 */
[----:B------:R-:W-:Y:S02]  /*31e0*/  MOV R2, 0x1f ;  /* 0x0000001f00027802 */ /* 0x000fe40000000f00 */
[----:B------:R-:W-:-:S07]  /*31f0*/  MOV R0, 0xffffffff ;  /* 0xffffffff00007802 */ /* 0x000fce0000000f00 */
[----:B------:R-:W-:Y:S05]  /*3200*/  WARPSYNC.COLLECTIVE R0, `(.L_x_11395) ;  /* 0x0000000000087348 */ /* 0x000fea0003c00000 */
[----:B------:R0:W1:Y:S02]  /*3210*/  SHFL.BFLY P0, R7, R4, R3, R2 ;  /* 0x0c00000304077389 */ /* 0x0000640000000002 */
[----:B01----:R-:W-:Y:S05]  /*3220*/  ENDCOLLECTIVE ;  /* 0x000000000000791b */ /* 0x003fea0003800000 */
.L_x_11395:
[----:B------:R-:W-:Y:S05]  /*3230*/  BSYNC B0 ;  /* 0x0000000000007941 */ /* 0x000fea0003800000 */
.L_x_11394:
        /* <DEDUP_REMOVED lines=8> */
.L_x_11396:
[----:B------:R-:W-:Y:S02]  /*32c0*/  HFMA2 R3, -RZ, RZ, 0, 2.384185791015625e-07 ;  /* 0x00000004ff037431 */ /* 0x000fe400000001ff */
[----:B------:R-:W-:-:S05]  /*32d0*/  FADD.FTZ R85, R4, R7 ;  /* 0x0000000704557221 */ /* 0x000fca0000010000 */
[----:B------:R-:W-:-:S07]  /*32e0*/  MOV R4, R85 ;  /* 0x0000005500047202 */ /* 0x000fce0000000f00 */
[----:B------:R-:W-:Y:S05]  /*32f0*/  WARPSYNC.COLLECTIVE R0, `(.L_x_11397) ;  /* 0x0000000000087348 */ /* 0x000fea0003c00000 */
[----:B------:R0:W1:Y:S02]  /*3300*/  SHFL.BFLY P0, R7, R4, R3, R2 ;  /* 0x0c00000304077389 */ /* 0x0000640000000002 */
[----:B01----:R-:W-:Y:S05]  /*3310*/  ENDCOLLECTIVE ;  /* 0x000000000000791b */ /* 0x003fea0003800000 */
.L_x_11397:
[----:B------:R-:W-:Y:S02]  /*3320*/  HFMA2 R3, -RZ, RZ, 0, 4.76837158203125e-07 ;  /* 0x00000008ff037431 */ /* 0x000fe400000001ff */
[----:B------:R-:W-:-:S05]  /*3330*/  FADD.FTZ R86, R85, R7 ;  /* 0x0000000755567221 */ /* 0x000fca0000010000 */
[----:B------:R-:W-:-:S07]  /*3340*/  MOV R4, R86 ;  /* 0x0000005600047202 */ /* 0x000fce0000000f00 */
[----:B------:R-:W-:Y:S05]  /*3350*/  WARPSYNC.COLLECTIVE R0, `(.L_x_11398) ;  /* 0x0000000000087348 */ /* 0x000fea0003c00000 */
[----:B------:R0:W1:Y:S02]  /*3360*/  SHFL.BFLY P0, R7, R4, R3, R2 ;  /* 0x0c00000304077389 */ /* 0x0000640000000002 */
[----:B01----:R-:W-:Y:S05]  /*3370*/  ENDCOLLECTIVE ;  /* 0x000000000000791b */ /* 0x003fea0003800000 */
.L_x_11398:
[----:B------:R-:W-:Y:S02]  /*3380*/  HFMA2 R3, -RZ, RZ, 0, 9.5367431640625e-07 ;  /* 0x00000010ff037431 */ /* 0x000fe400000001ff */
[----:B------:R-:W-:-:S05]  /*3390*/  FADD.FTZ R87, R86, R7 ;  /* 0x0000000756577221 */ /* 0x000fca0000010000 */
[----:B------:R-:W-:-:S07]  /*33a0*/  MOV R4, R87 ;  /* 0x0000005700047202 */ /* 0x000fce0000000f00 */
[----:B------:R-:W-:Y:S05]  /*33b0*/  WARPSYNC.COLLECTIVE R0, `(.L_x_11399) ;  /* 0x0000000000087348 */ /* 0x000fea0003c00000 */
[----:B------:R0:W1:Y:S02]  /*33c0*/  SHFL.BFLY P0, R7, R4, R3, R2 ;  /* 0x0c00000304077389 */ /* 0x0000640000000002 */
[----:B01----:R-:W-:Y:S05]  /*33d0*/  ENDCOLLECTIVE ;  /* 0x000000000000791b */ /* 0x003fea0003800000 */
.L_x_11399:
[----:B------:R-:W-:Y:S01]  /*33e0*/  MOV R3, 0x1 ;  /* 0x0000000100037802 */ /* 0x000fe20000000f00 */
        /* <DEDUP_REMOVED lines=50> */
[----:B------:R-:W-:-:S07]  /*3710*/  FFMA.FTZ R4, R4, R4, R7 ;  /* 0x0000000404047223 */ /* 0x000fce0000010007 */
[----:B------:R-:W-:Y:S05]  /*3720*/  WARPSYNC.COLLECTIVE R0, `(.L_x_11400) ;  /* 0x0000000000087348 */ /* 0x000fea0003c00000 */
[----:B------:R0:W1:Y:S02]  /*3730*/  SHFL.BFLY P0, R7, R4, R3, R2 ;  /* 0x0c00000304077389 */ /* 0x0000640000000002 */
[----:B01----:R-:W-:Y:S05]  /*3740*/  ENDCOLLECTIVE ;  /* 0x000000000000791b */ /* 0x003fea0003800000 */
.L_x_11400:
[----:B------:R-:W-:Y:S02]  /*3750*/  HFMA2 R3, -RZ, RZ, 0, 1.1920928955078125e-07 ;  /* 0x00000002ff037431 */ /* 0x000fe400000001ff */
[----:B------:R-:W-:-:S05]  /*3760*/  FADD.FTZ R85, R4, R7 ;  /* 0x0000000704557221 */ /* 0x000fca0000010000 */
[----:B------:R-:W-:-:S07]  /*3770*/  MOV R4, R85 ;  /* 0x0000005500047202 */ /* 0x000fce0000000f00 */
[----:B------:R-:W-:Y:S05]  /*3780*/  WARPSYNC.COLLECTIVE R0, `(.L_x_11401) ;  /* 0x0000000000087348 */ /* 0x000fea0003c00000 */
[----:B------:R0:W1:Y:S02]  /*3790*/  SHFL.BFLY P0, R7, R4, R3, R2 ;  /* 0x0c00000304077389 */ /* 0x0000640000000002 */
[----:B01----:R-:W-:Y:S05]  /*37a0*/  ENDCOLLECTIVE ;  /* 0x000000000000791b */ /* 0x003fea0003800000 */
.L_x_11401:
[----:B------:R-:W-:Y:S02]  /*37b0*/  HFMA2 R3, -RZ, RZ, 0, 2.384185791015625e-07 ;  /* 0x00000004ff037431 */ /* 0x000fe400000001ff */
[----:B------:R-:W-:-:S05]  /*37c0*/  FADD.FTZ R86, R85, R7 ;  /* 0x0000000755567221 */ /* 0x000fca0000010000 */
[----:B------:R-:W-:-:S07]  /*37d0*/  MOV R4, R86 ;  /* 0x0000005600047202 */ /* 0x000fce0000000f00 */
[----:B------:R-:W-:Y:S05]  /*37e0*/  WARPSYNC.COLLECTIVE R0, `(.L_x_11402) ;  /* 0x0000000000087348 */ /* 0x000fea0003c00000 */
[----:B------:R0:W1:Y:S02]  /*37f0*/  SHFL.BFLY P0, R7, R4, R3, R2 ;  /* 0x0c00000304077389 */ /* 0x0000640000000002 */
[----:B01----:R-:W-:Y:S05]  /*3800*/  ENDCOLLECTIVE ;  /* 0x000000000000791b */ /* 0x003fea0003800000 */
.L_x_11402:
[----:B------:R-:W-:Y:S02]  /*3810*/  HFMA2 R3, -RZ, RZ, 0, 4.76837158203125e-07 ;  /* 0x00000008ff037431 */ /* 0x000fe400000001ff */
[----:B------:R-:W-:-:S05]  /*3820*/  FADD.FTZ R87, R86, R7 ;  /* 0x0000000756577221 */ /* 0x000fca0000010000 */
[----:B------:R-:W-:-:S07]  /*3830*/  MOV R4, R87 ;  /* 0x0000005700047202 */ /* 0x000fce0000000f00 */
[----:B------:R-:W-:Y:S05]  /*3840*/  WARPSYNC.COLLECTIVE R0, `(.L_x_11403) ;  /* 0x0000000000087348 */ /* 0x000fea0003c00000 */
[----:B------:R0:W1:Y:S02]  /*3850*/  SHFL.BFLY P0, R7, R4, R3, R2 ;  /* 0x0c00000304077389 */ /* 0x0000640000000002 */
[----:B01----:R-:W-:Y:S05]  /*3860*/  ENDCOLLECTIVE ;  /* 0x000000000000791b */ /* 0x003fea0003800000 */
.L_x_11403:
[----:B------:R-:W-:Y:S02]  /*3870*/  HFMA2 R3, -RZ, RZ, 0, 9.5367431640625e-07 ;  /* 0x00000010ff037431 */ /* 0x000fe400000001ff */
[----:B------:R-:W-:-:S05]  /*3880*/  FADD.FTZ R88, R87, R7 ;  /* 0x0000000757587221 */ /* 0x000fca0000010000 */
[----:B------:R-:W-:-:S07]  /*3890*/  MOV R4, R88 ;  /* 0x0000005800047202 */ /* 0x000fce0000000f00 */
[----:B------:R-:W-:Y:S05]  /*38a0*/  WARPSYNC.COLLECTIVE R0, `(.L_x_11404) ;  /* 0x0000000000087348 */ /* 0x000fea0003c00000 */
[----:B------:R0:W1:Y:S02]  /*38b0*/  SHFL.BFLY P0, R7, R4, R3, R2 ;  /* 0x0c00000304077389 */ /* 0x0000640000000002 */
[----:B01----:R-:W-:Y:S05]  /*38c0*/  ENDCOLLECTIVE ;  /* 0x000000000000791b */ /* 0x003fea0003800000 */
.L_x_11404:
[----:B------:R-:W-:Y:S05]  /*38d0*/  BRA `(.L_x_11405) ;  /* 0xffffffd800f07947 */ /* 0x000fea000383ffff */
.L_x_11392:
[----:B------:R-:W-:Y:S01]  /*38e0*/  HFMA2 R2, -RZ, RZ, 0, 1.847743988037109375e-06 ;  /* 0x0000001fff027431 */ /* 0x000fe200000001ff */
[----:B------:R-:W-:Y:S01]  /*38f0*/  BSSY B0, `(.L_x_11406) ;  /* 0x0000006000007945 */ /* 0x000fe20003800000 */
[----:B------:R-:W-:Y:S02]  /*3900*/  MOV R3, 0x1 ;  /* 0x0000000100037802 */ /* 0x000fe40000000f00 */
[----:B------:R-:W-:-:S07]  /*3910*/  MOV R0, 0xffffffff ;  /* 0xffffffff00007802 */ /* 0x000fce0000000f00 */
[----:B------:R-:W-:Y:S05]  /*3920*/  WARPSYNC.COLLECTIVE R0, `(.L_x_11407) ;  /* 0x0000000000087348 */ /* 0x000fea0003c00000 */
[----:B------:R0:W1:Y:S02]  /*3930*/  SHFL.BFLY P0, R7, R4, R3, R2 ;  /* 0x0c00000304077389 */ /* 0x0000640000000002 */
[----:B01----:R-:W-:Y:S05]  /*3940*/  ENDCOLLECTIVE ;  /* 0x000000000000791b */ /* 0x003fea0003800000 */
.L_x_11407:
[----:B------:R-:W-:Y:S05]  /*3950*/  BSYNC B0 ;  /* 0x0000000000007941 */ /* 0x000fea0003800000 */
.L_x_11406:
        /* <DEDUP_REMOVED lines=8> */
.L_x_11408:
[----:B------:R-:W-:Y:S02]  /*39e0*/  HFMA2 R3, -RZ, RZ, 0, 2.384185791015625e-07 ;  /* 0x00000004ff037431 */ /* 0x000fe400000001ff */
[----:B------:R-:W-:-:S05]  /*39f0*/  FADD.FTZ R85, R4, R7 ;  /* 0x0000000704557221 */ /* 0x000fca0000010000 */
[----:B------:R-:W-:-:S07]  /*3a00*/  MOV R4, R85 ;  /* 0x0000005500047202 */ /* 0x000fce0000000f00 */
[----:B------:R-:W-:Y:S05]  /*3a10*/  WARPSYNC.COLLECTIVE R0, `(.L_x_11409) ;  /* 0x0000000000087348 */ /* 0x000fea0003c00000 */
[----:B------:R0:W1:Y:S02]  /*3a20*/  SHFL.BFLY P0, R7, R4, R3, R2 ;  /* 0x0c00000304077389 */ /* 0x0000640000000002 */
[----:B01----:R-:W-:Y:S05]  /*3a30*/  ENDCOLLECTIVE ;  /* 0x000000000000791b */ /* 0x003fea0003800000 */
.L_x_11409:
[----:B------:R-:W-:Y:S02]  /*3a40*/  HFMA2 R3, -RZ, RZ, 0, 4.76837158203125e-07 ;  /* 0x00000008ff037431 */ /* 0x000fe400000001ff */
[----:B------:R-:W-:-:S05]  /*3a50*/  FADD.FTZ R86, R85, R7 ;  /* 0x0000000755567221 */ /* 0x000fca0000010000 */
[----:B------:R-:W-:-:S07]  /*3a60*/  MOV R4, R86 ;  /* 0x0000005600047202 */ /* 0x000fce0000000f00 */
[----:B------:R-:W-:Y:S05]  /*3a70*/  WARPSYNC.COLLECTIVE R0, `(.L_x_11410) ;  /* 0x0000000000087348 */ /* 0x000fea0003c00000 */
[----:B------:R0:W1:Y:S02]  /*3a80*/  SHFL.BFLY P0, R7, R4, R3, R2 ;  /* 0x0c00000304077389 */ /* 0x0000640000000002 */
[----:B01----:R-:W-:Y:S05]  /*3a90*/  ENDCOLLECTIVE ;  /* 0x000000000000791b */ /* 0x003fea0003800000 */
.L_x_11410:
[----:B------:R-:W-:Y:S02]  /*3aa0*/  HFMA2 R3, -RZ, RZ, 0, 9.5367431640625e-07 ;  /* 0x00000010ff037431 */ /* 0x000fe400000001ff */
[----:B------:R-:W-:-:S05]  /*3ab0*/  FADD.FTZ R87, R86, R7 ;  /* 0x0000000756577221 */ /* 0x000fca0000010000 */
[----:B------:R-:W-:-:S07]  /*3ac0*/  MOV R4, R87 ;  /* 0x0000005700047202 */ /* 0x000fce0000000f00 */
[----:B------:R-:W-:Y:S05]  /*3ad0*/  WARPSYNC.COLLECTIVE R0, `(.L_x_11411) ;  /* 0x0000000000087348 */ /* 0x000fea0003c00000 */
[----:B------:R0:W1:Y:S02]  /*3ae0*/  SHFL.BFLY P0, R7, R4, R3, R2 ;  /* 0x0c00000304077389 */ /* 0x0000640000000002 */
[----:B01----:R-:W-:Y:S05]  /*3af0*/  ENDCOLLECTIVE ;  /* 0x000000000000791b */ /* 0x003fea0003800000 */
.L_x_11411:
        /* <DEDUP_REMOVED lines=55> */
.L_x_11412:
[----:B------:R-:W-:Y:S02]  /*3e70*/  HFMA2 R3, -RZ, RZ, 0, 1.1920928955078125e-07 ;  /* 0x00000002ff037431 */ /* 0x000fe400000001ff */
[----:B------:R-:W-:-:S05]  /*3e80*/  FADD.FTZ R85, R4, R7 ;  /* 0x0000000704557221 */ /* 0x000fca0000010000 */
[----:B------:R-:W-:-:S07]  /*3e90*/  MOV R4, R85 ;  /* 0x0000005500047202 */ /* 0x000fce0000000f00 */
[----:B------:R-:W-:Y:S05]  /*3ea0*/  WARPSYNC.COLLECTIVE R0, `(.L_x_11413) ;  /* 0x0000000000087348 */ /* 0x000fea0003c00000 */
[----:B------:R0:W1:Y:S02]  /*3eb0*/  SHFL.BFLY P0, R7, R4, R3, R2 ;  /* 0x0c00000304077389 */ /* 0x0000640000000002 */
[----:B01----:R-:W-:Y:S05]  /*3ec0*/  ENDCOLLECTIVE ;  /* 0x000000000000791b */ /* 0x003fea0003800000 */
.L_x_11413:
[----:B------:R-:W-:Y:S02]  /*3ed0*/  HFMA2 R3, -RZ, RZ, 0, 2.384185791015625e-07 ;  /* 0x00000004ff037431 */ /* 0x000fe400000001ff */
[----:B------:R-:W-:-:S05]  /*3ee0*/  FADD.FTZ R86, R85, R7 ;  /* 0x0000000755567221 */ /* 0x000fca0000010000 */
[----:B------:R-:W-:-:S07]  /*3ef0*/  MOV R4, R86 ;  /* 0x0000005600047202 */ /* 0x000fce0000000f00 */
[----:B------:R-:W-:Y:S05]  /*3f00*/  WARPSYNC.COLLECTIVE R0, `(.L_x_11414) ;  /* 0x0000000000087348 */ /* 0x000fea0003c00000 */
[----:B------:R0:W1:Y:S02]  /*3f10*/  SHFL.BFLY P0, R7, R4, R3, R2 ;  /* 0x0c00000304077389 */ /* 0x0000640000000002 */
[----:B01----:R-:W-:Y:S05]  /*3f20*/  ENDCOLLECTIVE ;  /* 0x000000000000791b */ /* 0x003fea0003800000 */
.L_x_11414:
[----:B------:R-:W-:Y:S02]  /*3f30*/  HFMA2 R3, -RZ, RZ, 0, 4.76837158203125e-07 ;  /* 0x00000008ff037431 */ /* 0x000fe400000001ff */
[----:B------:R-:W-:-:S05]  /*3f40*/  FADD.FTZ R87, R86, R7 ;  /* 0x0000000756577221 */ /* 0x000fca0000010000 */
[----:B------:R-:W-:-:S07]  /*3f50*/  MOV R4, R87 ;  /* 0x0000005700047202 */ /* 0x000fce0000000f00 */
[----:B------:R-:W-:Y:S05]  /*3f60*/  WARPSYNC.COLLECTIVE R0, `(.L_x_11415) ;  /* 0x0000000000087348 */ /* 0x000fea0003c00000 */
[----:B------:R0:W1:Y:S02]  /*3f70*/  SHFL.BFLY P0, R7, R4, R3, R2 ;  /* 0x0c00000304077389 */ /* 0x0000640000000002 */
[----:B01----:R-:W-:Y:S05]  /*3f80*/  ENDCOLLECTIVE ;  /* 0x000000000000791b */ /* 0x003fea0003800000 */
.L_x_11415:
[----:B------:R-:W-:Y:S02]  /*3f90*/  HFMA2 R3, -RZ, RZ, 0, 9.5367431640625e-07 ;  /* 0x00000010ff037431 */ /* 0x000fe400000001ff */
[----:B------:R-:W-:-:S05]  /*3fa0*/  FADD.FTZ R88, R87, R7 ;  /* 0x0000000757587221 */ /* 0x000fca0000010000 */
[----:B------:R-:W-:-:S07]  /*3fb0*/  MOV R4, R88 ;  /* 0x0000005800047202 */ /* 0x000fce0000000f00 */
[----:B------:R-:W-:Y:S05]  /*3fc0*/  WARPSYNC.COLLECTIVE R0, `(.L_x_11416) ;  /* 0x0000000000087348 */ /* 0x000fea0003c00000 */
[----:B------:R0:W1:Y:S02]  /*3fd0*/  SHFL.BFLY P0, R7, R4, R3, R2 ;  /* 0x0c00000304077389 */ /* 0x0000640000000002 */
[----:B01----:R-:W-:Y:S05]  /*3fe0*/  ENDCOLLECTIVE ;  /* 0x000000000000791b */ /* 0x003fea0003800000 */
.L_x_11416:
[----:B------:R-:W-:Y:S05]  /*3ff0*/  BRA `(.L_x_11417) ;  /* 0xffffffe800b47947 */ /* 0x000fea000383ffff */
.L_x_11418:
        /* <DEDUP_REMOVED lines=16> */
.L_x_28767:


//--------------------- .text._ZN10layer_norm13ln_fwd_kernelINS_13Kernel_traitsIf13__nv_bfloat16fS2_fjLj768ELj1ELj4ELj1ELj16ENS_18Kernel_traits_baseILj768EfS2_fS2_fjLj128EEEEELb0ELb0ELb1ELb0EEEvNS_9FwdParamsE --------------------------
	.section	.text._ZN10layer_norm13ln_fwd_kernelINS_13Kernel_traitsIf13__nv_bfloat16fS2_fjLj768ELj1ELj4ELj1ELj16ENS_18Kernel_traits_baseILj768EfS2_fS2_fjLj128EEEEELb0ELb0ELb1ELb0EEEvNS_9FwdParamsE,"ax",@progbits
	.align	128
        .global         _ZN10layer_norm13ln_fwd_kernelINS_13Kernel_traitsIf13__nv_bfloat16fS2_fjLj768ELj1ELj4ELj1ELj16ENS_18Kernel_traits_baseILj768EfS2_fS2_fjLj128EEEEELb0ELb0ELb1ELb0EEEvNS_9FwdParamsE
        .type           _ZN10layer_norm13ln_fwd_kernelINS_13Kernel_traitsIf13__nv_bfloat16fS2_fjLj768ELj1ELj4ELj1ELj16ENS_18Kernel_traits_baseILj768EfS2_fS2_fjLj128EEEEELb0ELb0ELb1ELb0EEEvNS_9FwdParamsE,@function
        .size           _ZN10layer_norm13ln_fwd_kernelINS_13Kernel_traitsIf13__nv_bfloat16fS2_fjLj768ELj1ELj4ELj1ELj16ENS_18Kernel_traits_baseILj768EfS2_fS2_fjLj128EEEEELb0ELb0ELb1ELb0EEEvNS_9FwdParamsE,(.L_x_28768 - _ZN10layer_norm13ln_fwd_kernelINS_13Kernel_traitsIf13__nv_bfloat16fS2_fjLj768ELj1ELj4ELj1ELj16ENS_18Kernel_traits_baseILj768EfS2_fS2_fjLj128EEEEELb0ELb0ELb1ELb0EEEvNS_9FwdParamsE)
        .other          _ZN10layer_norm13ln_fwd_kernelINS_13Kernel_traitsIf13__nv_bfloat16fS2_fjLj768ELj1ELj4ELj1ELj16ENS_18Kernel_traits_baseILj768EfS2_fS2_fjLj128EEEEELb0ELb0ELb1ELb0EEEvNS_9FwdParamsE,@"STO_CUDA_ENTRY STV_DEFAULT"
_ZN10layer_norm13ln_fwd_kernelINS_13Kernel_traitsIf13__nv_bfloat16fS2_fjLj768ELj1ELj4ELj1ELj16ENS_18Kernel_traits_baseILj768EfS2_fS2_fjLj128EEEEELb0ELb0ELb1ELb0EEEvNS_9FwdParamsE:
.text._ZN10layer_norm13ln_fwd_kernelINS_13Kernel_traitsIf13__nv_bfloat16fS2_fjLj768ELj1ELj4ELj1ELj16ENS_18Kernel_traits_baseILj768EfS2_fS2_fjLj128EEEEELb0ELb0ELb1ELb0EEEvNS_9FwdParamsE:
        /* <DEDUP_REMOVED lines=50> */
.L_x_11420:
        /* <DEDUP_REMOVED lines=9> */
[----:B------:R-:W-:-:S02]  /*03b0*/  @P1 IADD3 R29, PT, PT, R29, 0x20, RZ ;  /* 0x000000201d1d1810 */ /* 0x000fc40007ffe0ff */
[----:B------:R-:W-:Y:S02]  /*03c0*/  CS2R R34, SRZ ;  /* 0x0000000000227805 */ /* 0x000fe4000001ff00 */
[----:B------:R-:W-:Y:S02]  /*03d0*/  CS2R R32, SRZ ;  /* 0x0000000000207805 */ /* 0x000fe4000001ff00 */
[----:B------:R-:W-:Y:S01]  /*03e0*/  CS2R R30, SRZ ;  /* 0x00000000001e7805 */ /* 0x000fe2000001ff00 */
[----:B------:R-:W5:Y:S01]  /*03f0*/  @P1 LDG.E.128 R20, desc[UR6][R12.64] ;  /* 0x000000060c141981 */ /* 0x000f62000c1e1d00 */
[----:B-1----:R-:W-:-:S03]  /*0400*/  @P0 IMAD.WIDE.U32 R16, R2, 0x20, R14 ;  /* 0x0000002002100825 */ /* 0x002fc600078e000e */
[----:B------:R0:W5:Y:S01]  /*0410*/  @P1 LDG.E.128 R24, desc[UR6][R12.64+0x10] ;  /* 0x000010060c181981 */ /* 0x000162000c1e1d00 */
[----:B------:R-:W-:Y:S02]  /*0420*/  @P2 CS2R R50, SRZ ;  /* 0x0000000000322805 */ /* 0x000fe4000001ff00 */
[----:B------:R-:W-:Y:S02]  /*0430*/  @P2 CS2R R48, SRZ ;  /* 0x0000000000302805 */ /* 0x000fe4000001ff00 */
[----:B------:R-:W-:Y:S01]  /*0440*/  @P2 CS2R R46, SRZ ;  /* 0x00000000002e2805 */ /* 0x000fe2000001ff00 */
[----:B------:R-:W5:Y:S01]  /*0450*/  @P0 LDG.E.128 R4, desc[UR6][R16.64] ;  /* 0x0000000610040981 */ /* 0x000f62000c1e1d00 */
[----:B--2---:R-:W-:-:S03]  /*0460*/  @P2 IMAD.WIDE.U32 R14, R29, 0x20, R18 ;  /* 0x000000201d0e2825 */ /* 0x004fc600078e0012 */
[----:B------:R1:W5:Y:S01]  /*0470*/  @P0 LDG.E.128 R8, desc[UR6][R16.64+0x10] ;  /* 0x0000100610080981 */ /* 0x000362000c1e1d00 */
[----:B------:R-:W-:Y:S02]  /*0480*/  CS2R R28, SRZ ;  /* 0x00000000001c7805 */ /* 0x000fe4000001ff00 */
[----:B------:R-:W-:Y:S02]  /*0490*/  CS2R R18, SRZ ;  /* 0x0000000000127805 */ /* 0x000fe4000001ff00 */
[----:B0-----:R-:W-:Y:S01]  /*04a0*/  CS2R R12, SRZ ;  /* 0x00000000000c7805 */ /* 0x001fe2000001ff00 */
[----:B------:R-:W5:Y:S01]  /*04b0*/  @P2 LDG.E.128 R36, desc[UR6][R14.64] ;  /* 0x000000060e242981 */ /* 0x000f62000c1e1d00 */
[----:B------:R-:W-:-:S03]  /*04c0*/  @P2 CS2R R44, SRZ ;  /* 0x00000000002c2805 */ /* 0x000fc6000001ff00 */
[----:B------:R0:W5:Y:S01]  /*04d0*/  @P2 LDG.E.128 R40, desc[UR6][R14.64+0x10] ;  /* 0x000010060e282981 */ /* 0x000162000c1e1d00 */
[----:B-1----:R-:W-:Y:S02]  /*04e0*/  CS2R R16, SRZ ;  /* 0x0000000000107805 */ /* 0x002fe4000001ff00 */
[----:B0-----:R-:W-:-:S07]  /*04f0*/  CS2R R14, SRZ ;  /* 0x00000000000e7805 */ /* 0x001fce000001ff00 */
.L_x_11421:
[----:B------:R-:W-:Y:S05]  /*0500*/  BSYNC.RECONVERGENT B0 ;  /* 0x0000000000007941 */ /* 0x000fea0003800200 */
.L_x_11419:
[----:B------:R-:W1:Y:S01]  /*0510*/  LDCU UR4, c[0x0][0x384] ;  /* 0x00007080ff0477ac */ /* 0x000e620008000800 */
[----:B------:R-:W2:Y:S01]  /*0520*/  LDCU.U8 UR5, c[0x0][0x410] ;  /* 0x00008200ff0577ac */ /* 0x000ea20008000000 */
[----:B------:R-:W3:Y:S01]  /*0530*/  LDCU UR10, c[0x0][0x448] ;  /* 0x00008900ff0a77ac */ /* 0x000ee20008000800 */
[----:B------:R-:W4:Y:S01]  /*0540*/  LDCU.64 UR8, c[0x0][0x3a0] ;  /* 0x00007400ff0877ac */ /* 0x000f220008000a00 */
[----:B-1----:R-:W-:-:S13]  /*0550*/  ISETP.GE.AND P0, PT, R3, UR4, PT ;  /* 0x0000000403007c0c */ /* 0x002fda000bf06270 */
[----:B--234-:R-:W-:Y:S05]  /*0560*/  @P0 EXIT ;  /* 0x000000000000094d */ /* 0x01cfea0003800000 */
.L_x_11447:
[----:B-1----:R-:W1:Y:S08]  /*0570*/  LDC.64 R82, c[0x0][0x3f0] ;  /* 0x0000fc00ff527b82 */ /* 0x002e700000000a00 */
[----:B------:R-:W2:Y:S08]  /*0580*/  LDC R80, c[0x0][0x388] ;  /* 0x0000e200ff507b82 */ /* 0x000eb00000000800 */
[----:B------:R-:W3:Y:S01]  /*0590*/  LDC.64 R84, c[0x0][0x3f8] ;  /* 0x0000fe00ff547b82 */ /* 0x000ee20000000a00 */
[----:B-1----:R-:W-:-:S06]  /*05a0*/  IMAD.WIDE R82, R3, 0x4, R82 ;  /* 0x0000000403527825 */ /* 0x002fcc00078e0252 */
[----:B------:R-:W4:Y:S01]  /*05b0*/  LDG.E R82, desc[UR6][R82.64] ;  /* 0x0000000652527981 */ /* 0x000f22000c1e1900 */
[----:B------:R-:W-:Y:S01]  /*05c0*/  ISETP.GE.U32.AND P0, PT, R0, 0x20, PT ;  /* 0x000000200000780c */ /* 0x000fe20003f06070 */
[C---:B--2---:R-:W-:Y:S02]  /*05d0*/  IMAD R86, R3.reuse, R80, RZ ;  /* 0x0000005003567224 */ /* 0x044fe400078e02ff */
[----:B---3--:R-:W-:-:S05]  /*05e0*/  IMAD.WIDE R84, R3, 0x4, R84 ;  /* 0x0000000403547825 */ /* 0x008fca00078e0254 */
[----:B-----5:R1:W5:Y:S01]  /*05f0*/  LDG.E R81, desc[UR6][R84.64] ;  /* 0x0000000654517981 */ /* 0x020362000c1e1900 */
[----:B------:R-:W-:Y:S01]  /*0600*/  BSSY.RECONVERGENT B0, `(.L_x_11422) ;  /* 0x0000061000007945 */ /* 0x000fe20003800200 */
[----:B-1----:R-:W-:Y:S01]  /*0610*/  HFMA2 R84, -RZ, RZ, 0, 0 ;  /* 0x00000000ff547431 */ /* 0x002fe200000001ff */
[----:B----4-:R-:W-:-:S13]  /*0620*/  ISETP.GE.AND P3, PT, R82, 0x1, PT ;  /* 0x000000015200780c */ /* 0x010fda0003f66270 */
[----:B------:R-:W-:-:S05]  /*0630*/  @P3 IADD3 R87, PT, PT, R82, -0x1, RZ ;  /* 0xffffffff52573810 */ /* 0x000fca0007ffe0ff */
[----:B------:R-:W-:Y:S01]  /*0640*/  @P3 IMAD R88, R87, R80, RZ ;  /* 0x0000005057583224 */ /* 0x000fe200078e02ff */
[----:B------:R-:W-:-:S04]  /*0650*/  SHF.R.S32.HI R87, RZ, 0x1f, R86 ;  /* 0x0000001fff577819 */ /* 0x000fc80000011456 */
[----:B------:R-:W-:Y:S02]  /*0660*/  @P3 SHF.R.S32.HI R83, RZ, 0x1f, R88 ;  /* 0x0000001fff533819 */ /* 0x000fe40000011458 */
[----:B------:R-:W-:Y:S02]  /*0670*/  LEA.HI R87, R87, R86, RZ, 0x3 ;  /* 0x0000005657577211 */ /* 0x000fe400078f18ff */
[----:B------:R-:W-:-:S04]  /*0680*/  @P3 LEA.HI R83, R83, R88, RZ, 0x3 ;  /* 0x0000005853533211 */ /* 0x000fc800078f18ff */
[-C--:B------:R-:W-:Y:S02]  /*0690*/  @P3 LEA.HI.SX32 R84, R83, R2.reuse, 0x1d ;  /* 0x0000000253543211 */ /* 0x080fe400078feaff */
[----:B------:R-:W-:Y:S01]  /*06a0*/  LEA.HI.SX32 R83, R87, R2, 0x1d ;  /* 0x0000000257537211 */ /* 0x000fe200078feaff */
[----:B------:R-:W-:Y:S06]  /*06b0*/  @!P0 BRA `(.L_x_11423) ;  /* 0x0000000400548947 */ /* 0x000fec0003800000 */
[----:B------:R-:W-:Y:S04]  /*06c0*/  BSSY.RECONVERGENT B1, `(.L_x_11424) ;  /* 0x0000005000017945 */ /* 0x000fe80003800200 */
[----:B------:R-:W-:Y:S05]  /*06d0*/  @!P3 BRA `(.L_x_11425) ;  /* 0x00000000000cb947 */ /* 0x000fea0003800000 */
[----:B0-----:R-:W0:Y:S02]  /*06e0*/  LDC.64 R52, c[0x0][0x390] ;  /* 0x0000e400ff347b82 */ /* 0x001e240000000a00 */
[----:B0-----:R-:W-:-:S06]  /*06f0*/  IMAD.WIDE.U32 R52, R84, 0x10, R52 ;  /* 0x0000001054347825 */ /* 0x001fcc00078e0034 */
[----:B------:R-:W5:Y:S02]  /*0700*/  LDG.E.128 R52, desc[UR6][R52.64] ;  /* 0x0000000634347981 */ /* 0x000f64000c1e1d00 */
.L_x_11425:
[----:B------:R-:W-:Y:S05]  /*0710*/  BSYNC.RECONVERGENT B1 ;  /* 0x0000000000017941 */ /* 0x000fea0003800200 */
.L_x_11424:
[----:B------:R-:W-:-:S04]  /*0720*/  UISETP.NE.U32.AND UP0, UPT, UR8, URZ, UPT ;  /* 0x000000ff0800728c */ /* 0x000fc8000bf05070 */
[----:B------:R-:W-:-:S09]  /*0730*/  UISETP.NE.AND.EX UP0, UPT, UR9, URZ, UPT, UP0 ;  /* 0x000000ff0900728c */ /* 0x000fd2000bf05300 */
[----:B------:R-:W-:Y:S05]  /*0740*/  BRA.U !UP0, `(.L_x_11426) ;  /* 0x0000000108887547 */ /* 0x000fea000b800000 */
[----:B------:R-:W1:Y:S02]  /*0750*/  LDC.64 R86, c[0x0][0x3a0] ;  /* 0x0000e800ff567b82 */ /* 0x000e640000000a00 */
[----:B-1----:R-:W-:-:S05]  /*0760*/  IMAD.WIDE.U32 R86, R83, 0x20, R86 ;  /* 0x0000002053567825 */ /* 0x002fca00078e0056 */
[----:B------:R-:W2:Y:S04]  /*0770*/  LDG.E.128 R56, desc[UR6][R86.64] ;  /* 0x0000000656387981 */ /* 0x000ea8000c1e1d00 */
[----:B------:R1:W3:Y:S01]  /*0780*/  LDG.E.128 R60, desc[UR6][R86.64+0x10] ;  /* 0x00001006563c7981 */ /* 0x0002e2000c1e1d00 */
[----:B------:R-:W-:-:S13]  /*0790*/  ISETP.GT.AND P1, PT, R82, RZ, PT ;  /* 0x000000ff5200720c */ /* 0x000fda0003f24270 */
[----:B------:R-:W2:Y:S01]  /*07a0*/  @P1 LDC R88, c[0x0][0x40c] ;  /* 0x00010300ff581b82 */ /* 0x000ea20000000800 */
[----:B-----5:R-:W-:-:S07]  /*07b0*/  @P1 SHF.L.U32 R85, R52, 0x10, RZ ;  /* 0x0000001034551819 */ /* 0x020fce00000006ff */
[----:B------:R-:W4:Y:S08]  /*07c0*/  @P1 LDC R89, c[0x0][0x40c] ;  /* 0x00010300ff591b82 */ /* 0x000f300000000800 */
[----:B------:R-:W0:Y:S08]  /*07d0*/  @P1 LDC R90, c[0x0][0x40c] ;  /* 0x00010300ff5a1b82 */ /* 0x000e300000000800 */
[----:B-1----:R-:W1:Y:S01]  /*07e0*/  @P1 LDC R87, c[0x0][0x40c] ;  /* 0x00010300ff571b82 */ /* 0x002e620000000800 */
[----:B--2---:R-:W-:Y:S01]  /*07f0*/  @P1 FFMA.FTZ R56, R85, R88, R56 ;  /* 0x0000005855381223 */ /* 0x004fe20000010038 */
[----:B------:R-:W-:-:S04]  /*0800*/  @P1 PRMT R85, R52, 0x7632, R85 ;  /* 0x0000763234551816 */ /* 0x000fc80000000055 */
[----:B------:R-:W-:Y:S02]  /*0810*/  @P1 SHF.L.U32 R88, R85, 0x10, RZ ;  /* 0x0000001055581819 */ /* 0x000fe400000006ff */
[----:B------:R-:W-:-:S03]  /*0820*/  @P1 SHF.L.U32 R85, R53, 0x10, RZ ;  /* 0x0000001035551819 */ /* 0x000fc600000006ff */
[----:B----4-:R-:W-:Y:S02]  /*0830*/  @P1 FFMA.FTZ R57, R88, R89, R57 ;  /* 0x0000005958391223 */ /* 0x010fe40000010039 */
[----:B0-----:R-:W-:Y:S01]  /*0840*/  @P1 FFMA.FTZ R58, R85, R90, R58 ;  /* 0x0000005a553a1223 */ /* 0x001fe2000001003a */
[----:B------:R-:W3:Y:S01]  /*0850*/  @P1 LDC R88, c[0x0][0x40c] ;  /* 0x00010300ff581b82 */ /* 0x000ee20000000800 */
[----:B------:R-:W-:-:S04]  /*0860*/  @P1 PRMT R85, R53, 0x7632, R85 ;  /* 0x0000763235551816 */ /* 0x000fc80000000055 */
[----:B------:R-:W-:Y:S02]  /*0870*/  @P1 SHF.L.U32 R86, R85, 0x10, RZ ;  /* 0x0000001055561819 */ /* 0x000fe400000006ff */
[----:B------:R-:W-:-:S03]  /*0880*/  @P1 SHF.L.U32 R85, R54, 0x10, RZ ;  /* 0x0000001036551819 */ /* 0x000fc600000006ff */
[----:B-1----:R-:W-:Y:S02]  /*0890*/  @P1 FFMA.FTZ R59, R86, R87, R59 ;  /* 0x00000057563b1223 */ /* 0x002fe4000001003b */
[----:B------:R-:W0:Y:S01]  /*08a0*/  @P1 LDC R87, c[0x0][0x40c] ;  /* 0x00010300ff571b82 */ /* 0x000e220000000800 */
[----:B---3--:R-:W-:Y:S01]  /*08b0*/  @P1 FFMA.FTZ R60, R85, R88, R60 ;  /* 0x00000058553c1223 */ /* 0x008fe2000001003c */
[----:B------:R-:W-:-:S06]  /*08c0*/  @P1 PRMT R85, R54, 0x7632, R85 ;  /* 0x0000763236551816 */ /* 0x000fcc0000000055 */
[----:B------:R-:W1:Y:S01]  /*08d0*/  @P1 LDC R88, c[0x0][0x40c] ;  /* 0x00010300ff581b82 */ /* 0x000e620000000800 */
[----:B------:R-:W-:Y:S02]  /*08e0*/  @P1 SHF.L.U32 R86, R85, 0x10, RZ ;  /* 0x0000001055561819 */ /* 0x000fe400000006ff */
[----:B------:R-:W-:-:S03]  /*08f0*/  @P1 SHF.L.U32 R85, R55, 0x10, RZ ;  /* 0x0000001037551819 */ /* 0x000fc600000006ff */
[----:B0-----:R-:W-:Y:S02]  /*0900*/  @P1 FFMA.FTZ R61, R86, R87, R61 ;  /* 0x00000057563d1223 */ /* 0x001fe4000001003d */
[----:B------:R-:W0:Y:S01]  /*0910*/  @P1 LDC R87, c[0x0][0x40c] ;  /* 0x00010300ff571b82 */ /* 0x000e220000000800 */
[----:B-1----:R-:W-:Y:S01]  /*0920*/  @P1 FFMA.FTZ R62, R85, R88, R62 ;  /* 0x00000058553e1223 */ /* 0x002fe2000001003e */
[----:B------:R-:W-:-:S04]  /*0930*/  @P1 PRMT R85, R55, 0x7632, R85 ;  /* 0x0000763237551816 */ /* 0x000fc80000000055 */
[----:B------:R-:W-:-:S05]  /*0940*/  @P1 SHF.L.U32 R86, R85, 0x10, RZ ;  /* 0x0000001055561819 */ /* 0x000fca00000006ff */
[----:B0-----:R-:W-:Y:S01]  /*0950*/  @P1 FFMA.FTZ R63, R86, R87, R63 ;  /* 0x00000057563f1223 */ /* 0x001fe2000001003f */
[----:B------:R-:W-:Y:S06]  /*0960*/  BRA `(.L_x_11427) ;  /* 0x0000000000907947 */ /* 0x000fec0003800000 */
.L_x_11426:
[----:B------:R-:W1:Y:S01]  /*0970*/  @P3 LDC R61, c[0x0][0x40c] ;  /* 0x00010300ff3d3b82 */ /* 0x000e620000000800 */
[----:B-----5:R-:W-:Y:S02]  /*0980*/  @P3 PRMT R58, R52, 0x7632, R58 ;  /* 0x00007632343a3816 */ /* 0x020fe4000000003a */
[----:B------:R-:W-:Y:S02]  /*0990*/  @P3 PRMT R59, R53, 0x7632, R59 ;  /* 0x00007632353b3816 */ /* 0x000fe4000000003b */
[----:B------:R-:W-:Y:S02]  /*09a0*/  @P3 SHF.L.U32 R58, R58, 0x10, RZ ;  /* 0x000000103a3a3819 */ /* 0x000fe400000006ff */
[----:B------:R-:W-:Y:S01]  /*09b0*/  MOV R57, RZ ;  /* 0x000000ff00397202 */ /* 0x000fe20000000f00 */
[----:B------:R-:W2:Y:S01]  /*09c0*/  @P3 LDC R63, c[0x0][0x40c] ;  /* 0x00010300ff3f3b82 */ /* 0x000ea20000000800 */
[----:B------:R-:W-:Y:S01]  /*09d0*/  @P3 SHF.L.U32 R60, R59, 0x10, RZ ;  /* 0x000000103b3c3819 */ /* 0x000fe200000006ff */
[----:B------:R-:W-:Y:S01]  /*09e0*/  HFMA2 R59, -RZ, RZ, 0, 0 ;  /* 0x00000000ff3b7431 */ /* 0x000fe200000001ff */
[----:B------:R-:W-:-:S05]  /*09f0*/  @P3 SHF.L.U32 R62, R54, 0x10, RZ ;  /* 0x00000010363e3819 */ /* 0x000fca00000006ff */
[----:B------:R-:W3:Y:S08]  /*0a00*/  @P3 LDC R85, c[0x0][0x40c] ;  /* 0x00010300ff553b82 */ /* 0x000ef00000000800 */
[----:B------:R-:W4:Y:S01]  /*0a10*/  @P3 LDC R56, c[0x0][0x40c] ;  /* 0x00010300ff383b82 */ /* 0x000f220000000800 */
[----:B-1----:R-:W-:Y:S01]  /*0a20*/  @P3 FMUL.FTZ R57, R58, R61 ;  /* 0x0000003d3a393220 */ /* 0x002fe20000410000 */
[----:B------:R-:W-:-:S02]  /*0a30*/  @P3 PRMT R58, R54, 0x7632, R58 ;  /* 0x00007632363a3816 */ /* 0x000fc4000000003a */
[----:B------:R-:W-:Y:S02]  /*0a40*/  MOV R61, RZ ;  /* 0x000000ff003d7202 */ /* 0x000fe40000000f00 */
[----:B------:R-:W-:Y:S01]  /*0a50*/  @P3 SHF.L.U32 R58, R58, 0x10, RZ ;  /* 0x000000103a3a3819 */ /* 0x000fe200000006ff */
[----:B--2---:R-:W-:Y:S01]  /*0a60*/  @P3 FMUL.FTZ R59, R60, R63 ;  /* 0x0000003f3c3b3220 */ /* 0x004fe20000410000 */
[----:B------:R-:W-:Y:S01]  /*0a70*/  @P3 PRMT R60, R55, 0x7632, R60 ;  /* 0x00007632373c3816 */ /* 0x000fe2000000003c */
[----:B------:R-:W1:Y:S01]  /*0a80*/  @P3 LDC R87, c[0x0][0x40c] ;  /* 0x00010300ff573b82 */ /* 0x000e620000000800 */
[----:B------:R-:W-:Y:S02]  /*0a90*/  HFMA2 R63, -RZ, RZ, 0, 0 ;  /* 0x00000000ff3f7431 */ /* 0x000fe400000001ff */
[----:B---3--:R-:W-:Y:S01]  /*0aa0*/  @P3 FMUL.FTZ R61, R58, R85 ;  /* 0x000000553a3d3220 */ /* 0x008fe20000410000 */
[----:B------:R-:W-:-:S04]  /*0ab0*/  @P3 SHF.L.U32 R85, R60, 0x10, RZ ;  /* 0x000000103c553819 */ /* 0x000fc800000006ff */
[----:B------:R-:W2:Y:S01]  /*0ac0*/  @P3 LDC R89, c[0x0][0x40c] ;  /* 0x00010300ff593b82 */ /* 0x000ea20000000800 */
[----:B------:R-:W-:Y:S02]  /*0ad0*/  @P3 SHF.L.U32 R58, R52, 0x10, RZ ;  /* 0x00000010343a3819 */ /* 0x000fe400000006ff */
[----:B------:R-:W-:Y:S01]  /*0ae0*/  @P3 SHF.L.U32 R60, R53, 0x10, RZ ;  /* 0x00000010353c3819 */ /* 0x000fe200000006ff */
[----:B----4-:R-:W-:Y:S01]  /*0af0*/  @P3 FMUL.FTZ R63, R85, R56 ;  /* 0x00000038553f3220 */ /* 0x010fe20000410000 */
[----:B------:R-:W-:-:S03]  /*0b00*/  MOV R56, RZ ;  /* 0x000000ff00387202 */ /* 0x000fc60000000f00 */
[----:B------:R-:W3:Y:S08]  /*0b10*/  @P3 LDC R85, c[0x0][0x40c] ;  /* 0x00010300ff553b82 */ /* 0x000ef00000000800 */
[----:B------:R-:W4:Y:S01]  /*0b20*/  @P3 LDC R86, c[0x0][0x40c] ;  /* 0x00010300ff563b82 */ /* 0x000f220000000800 */
[----:B-1----:R-:W-:Y:S01]  /*0b30*/  @P3 FMUL.FTZ R56, R58, R87 ;  /* 0x000000573a383220 */ /* 0x002fe20000410000 */
[----:B------:R-:W-:-:S02]  /*0b40*/  HFMA2 R58, -RZ, RZ, 0, 0 ;  /* 0x00000000ff3a7431 */ /* 0x000fc400000001ff */
[----:B--2---:R-:W-:Y:S01]  /*0b50*/  @P3 FMUL.FTZ R58, R60, R89 ;  /* 0x000000593c3a3220 */ /* 0x004fe20000410000 */
[----:B------:R-:W-:Y:S01]  /*0b60*/  MOV R60, RZ ;  /* 0x000000ff003c7202 */ /* 0x000fe20000000f00 */
[----:B---3--:R-:W-:Y:S01]  /*0b70*/  @P3 FMUL.FTZ R60, R62, R85 ;  /* 0x000000553e3c3220 */ /* 0x008fe20000410000 */
[----:B------:R-:W-:Y:S01]  /*0b80*/  HFMA2 R62, -RZ, RZ, 0, 0 ;  /* 0x00000000ff3e7431 */ /* 0x000fe200000001ff */
[----:B------:R-:W-:-:S05]  /*0b90*/  @P3 SHF.L.U32 R85, R55, 0x10, RZ ;  /* 0x0000001037553819 */ /* 0x000fca00000006ff */
[----:B----4-:R-:W-:-:S07]  /*0ba0*/  @P3 FMUL.FTZ R62, R85, R86 ;  /* 0x00000056553e3220 */ /* 0x010fce0000410000 */
.L_x_11427:
[----:B------:R-:W1:Y:S01]  /*0bb0*/  LDC.64 R86, c[0x0][0x3a8] ;  /* 0x0000ea00ff567b82 */ /* 0x000e620000000a00 */
[----:B------:R-:W-:Y:S01]  /*0bc0*/  IADD3 R84, PT, PT, R84, 0x20, RZ ;  /* 0x0000002054547810 */ /* 0x000fe20007ffe0ff */
[C---:B-1----:R-:W-:Y:S01]  /*0bd0*/  IMAD.WIDE.U32 R86, R83.reuse, 0x20, R86 ;  /* 0x0000002053567825 */ /* 0x042fe200078e0056 */
[----:B------:R-:W-:-:S04]  /*0be0*/  IADD3 R83, PT, PT, R83, 0x20, RZ ;  /* 0x0000002053537810 */ /* 0x000fc80007ffe0ff */
[----:B------:R1:W-:Y:S04]  /*0bf0*/  STG.E.128 desc[UR6][R86.64], R56 ;  /* 0x0000003856007986 */ /* 0x0003e8000c101d06 */
[----:B------:R1:W-:Y:S02]  /*0c00*/  STG.E.128 desc[UR6][R86.64+0x10], R60 ;  /* 0x0000103c56007986 */ /* 0x0003e4000c101d06 */
.L_x_11423:
[----:B------:R-:W-:Y:S05]  /*0c10*/  BSYNC.RECONVERGENT B0 ;  /* 0x0000000000007941 */ /* 0x000fea0003800200 */
.L_x_11422:
[----:B------:R-:W-:Y:S01]  /*0c20*/  ISETP.GE.U32.AND P1, PT, R0, 0x40, PT ;  /* 0x000000400000780c */ /* 0x000fe20003f26070 */
[----:B------:R-:W-:-:S12]  /*0c30*/  BSSY.RECONVERGENT B0, `(.L_x_11428) ;  /* 0x0000057000007945 */ /* 0x000fd80003800200 */
[----:B------:R-:W-:Y:S05]  /*0c40*/  @!P1 BRA `(.L_x_11429) ;  /* 0x0000000400549947 */ /* 0x000fea0003800000 */
[----:B------:R-:W-:Y:S04]  /*0c50*/  BSSY.RECONVERGENT B1, `(.L_x_11430) ;  /* 0x0000005000017945 */ /* 0x000fe80003800200 */
[----:B------:R-:W-:Y:S05]  /*0c60*/  @!P3 BRA `(.L_x_11431) ;  /* 0x00000000000cb947 */ /* 0x000fea0003800000 */
[----:B0-----:R-:W0:Y:S02]  /*0c70*/  LDC.64 R52, c[0x0][0x390] ;  /* 0x0000e400ff347b82 */ /* 0x001e240000000a00 */
[----:B0-----:R-:W-:-:S06]  /*0c80*/  IMAD.WIDE.U32 R52, R84, 0x10, R52 ;  /* 0x0000001054347825 */ /* 0x001fcc00078e0034 */
[----:B------:R-:W5:Y:S02]  /*0c90*/  LDG.E.128 R52, desc[UR6][R52.64] ;  /* 0x0000000634347981 */ /* 0x000f64000c1e1d00 */
.L_x_11431:
[----:B------:R-:W-:Y:S05]  /*0ca0*/  BSYNC.RECONVERGENT B1 ;  /* 0x0000000000017941 */ /* 0x000fea0003800200 */
.L_x_11430:
        /* <DEDUP_REMOVED lines=37> */
.L_x_11432:
[----:B------:R-:W2:Y:S01]  /*0f00*/  @P3 LDC R69, c[0x0][0x40c] ;  /* 0x00010300ff453b82 */ /* 0x000ea20000000800 */
[----:B-----5:R-:W-:Y:S02]  /*0f10*/  @P3 PRMT R66, R52, 0x7632, R66 ;  /* 0x0000763234423816 */ /* 0x020fe40000000042 */
[----:B------:R-:W-:Y:S02]  /*0f20*/  @P3 PRMT R67, R53, 0x7632, R67 ;  /* 0x0000763235433816 */ /* 0x000fe40000000043 */
[----:B------:R-:W-:Y:S02]  /*0f30*/  @P3 SHF.L.U32 R66, R66, 0x10, RZ ;  /* 0x0000001042423819 */ /* 0x000fe400000006ff */
[----:B------:R-:W-:Y:S01]  /*0f40*/  MOV R65, RZ ;  /* 0x000000ff00417202 */ /* 0x000fe20000000f00 */
[----:B------:R-:W3:Y:S01]  /*0f50*/  @P3 LDC R71, c[0x0][0x40c] ;  /* 0x00010300ff473b82 */ /* 0x000ee20000000800 */
[----:B------:R-:W-:Y:S01]  /*0f60*/  @P3 SHF.L.U32 R68, R67, 0x10, RZ ;  /* 0x0000001043443819 */ /* 0x000fe200000006ff */
[----:B------:R-:W-:Y:S01]  /*0f70*/  HFMA2 R67, -RZ, RZ, 0, 0 ;  /* 0x00000000ff437431 */ /* 0x000fe200000001ff */
[----:B------:R-:W-:-:S05]  /*0f80*/  @P3 SHF.L.U32 R70, R54, 0x10, RZ ;  /* 0x0000001036463819 */ /* 0x000fca00000006ff */
[----:B------:R-:W4:Y:S08]  /*0f90*/  @P3 LDC R85, c[0x0][0x40c] ;  /* 0x00010300ff553b82 */ /* 0x000f300000000800 */
[----:B------:R-:W0:Y:S01]  /*0fa0*/  @P3 LDC R64, c[0x0][0x40c] ;  /* 0x00010300ff403b82 */ /* 0x000e220000000800 */
[----:B--2---:R-:W-:Y:S01]  /*0fb0*/  @P3 FMUL.FTZ R65, R66, R69 ;  /* 0x0000004542413220 */ /* 0x004fe20000410000 */
[----:B------:R-:W-:-:S02]  /*0fc0*/  @P3 PRMT R66, R54, 0x7632, R66 ;  /* 0x0000763236423816 */ /* 0x000fc40000000042 */
[----:B------:R-:W-:Y:S02]  /*0fd0*/  MOV R69, RZ ;  /* 0x000000ff00457202 */ /* 0x000fe40000000f00 */
[----:B------:R-:W-:Y:S01]  /*0fe0*/  @P3 SHF.L.U32 R66, R66, 0x10, RZ ;  /* 0x0000001042423819 */ /* 0x000fe200000006ff */
[----:B---3--:R-:W-:Y:S01]  /*0ff0*/  @P3 FMUL.FTZ R67, R68, R71 ;  /* 0x0000004744433220 */ /* 0x008fe20000410000 */
[----:B------:R-:W-:Y:S01]  /*1000*/  @P3 PRMT R68, R55, 0x7632, R68 ;  /* 0x0000763237443816 */ /* 0x000fe20000000044 */
[----:B-1----:R-:W1:Y:S01]  /*1010*/  @P3 LDC R87, c[0x0][0x40c] ;  /* 0x00010300ff573b82 */ /* 0x002e620000000800 */
[----:B------:R-:W-:Y:S02]  /*1020*/  HFMA2 R71, -RZ, RZ, 0, 0 ;  /* 0x00000000ff477431 */ /* 0x000fe400000001ff */
[----:B----4-:R-:W-:Y:S01]  /*1030*/  @P3 FMUL.FTZ R69, R66, R85 ;  /* 0x0000005542453220 */ /* 0x010fe20000410000 */
[----:B------:R-:W-:-:S04]  /*1040*/  @P3 SHF.L.U32 R85, R68, 0x10, RZ ;  /* 0x0000001044553819 */ /* 0x000fc800000006ff */
[----:B------:R-:W2:Y:S01]  /*1050*/  @P3 LDC R89, c[0x0][0x40c] ;  /* 0x00010300ff593b82 */ /* 0x000ea20000000800 */
[----:B------:R-:W-:Y:S02]  /*1060*/  @P3 SHF.L.U32 R66, R52, 0x10, RZ ;  /* 0x0000001034423819 */ /* 0x000fe400000006ff */
[----:B------:R-:W-:Y:S01]  /*1070*/  @P3 SHF.L.U32 R68, R53, 0x10, RZ ;  /* 0x0000001035443819 */ /* 0x000fe200000006ff */
[----:B0-----:R-:W-:Y:S01]  /*1080*/  @P3 FMUL.FTZ R71, R85, R64 ;  /* 0x0000004055473220 */ /* 0x001fe20000410000 */
[----:B------:R-:W-:-:S03]  /*1090*/  MOV R64, RZ ;  /* 0x000000ff00407202 */ /* 0x000fc60000000f00 */
[----:B------:R-:W0:Y:S08]  /*10a0*/  @P3 LDC R85, c[0x0][0x40c] ;  /* 0x00010300ff553b82 */ /* 0x000e300000000800 */
[----:B------:R-:W3:Y:S01]  /*10b0*/  @P3 LDC R86, c[0x0][0x40c] ;  /* 0x00010300ff563b82 */ /* 0x000ee20000000800 */
[----:B-1----:R-:W-:Y:S01]  /*10c0*/  @P3 FMUL.FTZ R64, R66, R87 ;  /* 0x0000005742403220 */ /* 0x002fe20000410000 */
[----:B------:R-:W-:-:S02]  /*10d0*/  HFMA2 R66, -RZ, RZ, 0, 0 ;  /* 0x00000000ff427431 */ /* 0x000fc400000001ff */
[----:B--2---:R-:W-:Y:S01]  /*10e0*/  @P3 FMUL.FTZ R66, R68, R89 ;  /* 0x0000005944423220 */ /* 0x004fe20000410000 */
[----:B------:R-:W-:Y:S01]  /*10f0*/  MOV R68, RZ ;  /* 0x000000ff00447202 */ /* 0x000fe20000000f00 */
[----:B0-----:R-:W-:Y:S01]  /*1100*/  @P3 FMUL.FTZ R68, R70, R85 ;  /* 0x0000005546443220 */ /* 0x001fe20000410000 */
[----:B------:R-:W-:Y:S01]  /*1110*/  HFMA2 R70, -RZ, RZ, 0, 0 ;  /* 0x00000000ff467431 */ /* 0x000fe200000001ff */
[----:B------:R-:W-:-:S05]  /*1120*/  @P3 SHF.L.U32 R85, R55, 0x10, RZ ;  /* 0x0000001037553819 */ /* 0x000fca00000006ff */
[----:B---3--:R-:W-:-:S07]  /*1130*/  @P3 FMUL.FTZ R70, R85, R86 ;  /* 0x0000005655463220 */ /* 0x008fce0000410000 */
.L_x_11433:
[----:B------:R-:W0:Y:S01]  /*1140*/  LDC.64 R86, c[0x0][0x3a8] ;  /* 0x0000ea00ff567b82 */ /* 0x000e220000000a00 */
[----:B------:R-:W-:Y:S01]  /*1150*/  IADD3 R84, PT, PT, R84, 0x20, RZ ;  /* 0x0000002054547810 */ /* 0x000fe20007ffe0ff */
[C---:B0-----:R-:W-:Y:S01]  /*1160*/  IMAD.WIDE.U32 R86, R83.reuse, 0x20, R86 ;  /* 0x0000002053567825 */ /* 0x041fe200078e0056 */
[----:B------:R-:W-:-:S04]  /*1170*/  IADD3 R83, PT, PT, R83, 0x20, RZ ;  /* 0x0000002053537810 */ /* 0x000fc80007ffe0ff */
[----:B------:R2:W-:Y:S04]  /*1180*/  STG.E.128 desc[UR6][R86.64], R64 ;  /* 0x0000004056007986 */ /* 0x0005e8000c101d06 */
[----:B------:R2:W-:Y:S02]  /*1190*/  STG.E.128 desc[UR6][R86.64+0x10], R68 ;  /* 0x0000104456007986 */ /* 0x0005e4000c101d06 */
.L_x_11429:
[----:B------:R-:W-:Y:S05]  /*11a0*/  BSYNC.RECONVERGENT B0 ;  /* 0x0000000000007941 */ /* 0x000fea0003800200 */
.L_x_11428:
        /* <DEDUP_REMOVED lines=8> */
.L_x_11437:
[----:B------:R-:W-:Y:S05]  /*1230*/  BSYNC.RECONVERGENT B1 ;  /* 0x0000000000017941 */ /* 0x000fea0003800200 */
.L_x_11436:
[----:B------:R-:W-:-:S04]  /*1240*/  UISETP.NE.U32.AND UP0, UPT, UR8, URZ, UPT ;  /* 0x000000ff0800728c */ /* 0x000fc8000bf05070 */
[----:B------:R-:W-:-:S09]  /*1250*/  UISETP.NE.AND.EX UP0, UPT, UR9, URZ, UPT, UP0 ;  /* 0x000000ff0900728c */ /* 0x000fd2000bf05300 */
[----:B------:R-:W-:Y:S05]  /*1260*/  BRA.U !UP0, `(.L_x_11438) ;  /* 0x0000000108887547 */ /* 0x000fea000b800000 */
[----:B------:R-:W3:Y:S02]  /*1270*/  LDC.64 R84, c[0x0][0x3a0] ;  /* 0x0000e800ff547b82 */ /* 0x000ee40000000a00 */
[----:B---3--:R-:W-:-:S05]  /*1280*/  IMAD.WIDE.U32 R84, R83, 0x20, R84 ;  /* 0x0000002053547825 */ /* 0x008fca00078e0054 */
[----:B------:R-:W3:Y:S04]  /*1290*/  LDG.E.128 R72, desc[UR6][R84.64] ;  /* 0x0000000654487981 */ /* 0x000ee8000c1e1d00 */
[----:B------:R4:W3:Y:S01]  /*12a0*/  LDG.E.128 R76, desc[UR6][R84.64+0x10] ;  /* 0x00001006544c7981 */ /* 0x0008e2000c1e1d00 */
[----:B------:R-:W-:-:S13]  /*12b0*/  ISETP.GT.AND P3, PT, R82, RZ, PT ;  /* 0x000000ff5200720c */ /* 0x000fda0003f64270 */
[----:B------:R-:W3:Y:S01]  /*12c0*/  @P3 LDC R82, c[0x0][0x40c] ;  /* 0x00010300ff523b82 */ /* 0x000ee20000000800 */
[----:B-12--5:R-:W-:Y:S02]  /*12d0*/  @P3 SHF.L.U32 R87, R52, 0x10, RZ ;  /* 0x0000001034573819 */ /* 0x026fe400000006ff */
[----:B----4-:R-:W-:-:S05]  /*12e0*/  @P3 SHF.L.U32 R85, R53, 0x10, RZ ;  /* 0x0000001035553819 */ /* 0x010fca00000006ff */
[----:B------:R-:W1:Y:S08]  /*12f0*/  @P3 LDC R86, c[0x0][0x40c] ;  /* 0x00010300ff563b82 */ /* 0x000e700000000800 */
[----:B------:R-:W2:Y:S01]  /*1300*/  @P3 LDC R84, c[0x0][0x40c] ;  /* 0x00010300ff543b82 */ /* 0x000ea20000000800 */
[----:B---3--:R-:W-:Y:S01]  /*1310*/  @P3 FFMA.FTZ R72, R87, R82, R72 ;  /* 0x0000005257483223 */ /* 0x008fe20000010048 */
[----:B------:R-:W-:-:S06]  /*1320*/  @P3 PRMT R82, R52, 0x7632, R82 ;  /* 0x0000763234523816 */ /* 0x000fcc0000000052 */
[----:B------:R-:W3:Y:S01]  /*1330*/  @P3 LDC R87, c[0x0][0x40c] ;  /* 0x00010300ff573b82 */ /* 0x000ee20000000800 */
[----:B------:R-:W-:-:S05]  /*1340*/  @P3 SHF.L.U32 R82, R82, 0x10, RZ ;  /* 0x0000001052523819 */ /* 0x000fca00000006ff */
[----:B-1----:R-:W-:Y:S01]  /*1350*/  @P3 FFMA.FTZ R73, R82, R86, R73 ;  /* 0x0000005652493223 */ /* 0x002fe20000010049 */
[----:B------:R-:W-:Y:S01]  /*1360*/  @P3 PRMT R82, R53, 0x7632, R82 ;  /* 0x0000763235523816 */ /* 0x000fe20000000052 */
[----:B------:R-:W1:Y:S03]  /*1370*/  @P3 LDC R86, c[0x0][0x40c] ;  /* 0x00010300ff563b82 */ /* 0x000e660000000800 */
[----:B------:R-:W-:-:S05]  /*1380*/  @P3 SHF.L.U32 R82, R82, 0x10, RZ ;  /* 0x0000001052523819 */ /* 0x000fca00000006ff */
[----:B--2---:R-:W-:Y:S01]  /*1390*/  @P3 FFMA.FTZ R75, R82, R84, R75 ;  /* 0x00000054524b3223 */ /* 0x004fe2000001004b */
[----:B------:R-:W-:Y:S01]  /*13a0*/  @P3 PRMT R82, R54, 0x7632, R82 ;  /* 0x0000763236523816 */ /* 0x000fe20000000052 */
[----:B------:R-:W2:Y:S03]  /*13b0*/  @P3 LDC R84, c[0x0][0x40c] ;  /* 0x00010300ff543b82 */ /* 0x000ea60000000800 */
[----:B------:R-:W-:Y:S01]  /*13c0*/  @P3 SHF.L.U32 R82, R82, 0x10, RZ ;  /* 0x0000001052523819 */ /* 0x000fe200000006ff */
[----:B---3--:R-:W-:Y:S01]  /*13d0*/  @P3 FFMA.FTZ R74, R85, R87, R74 ;  /* 0x00000057554a3223 */ /* 0x008fe2000001004a */
[----:B------:R-:W-:-:S05]  /*13e0*/  @P3 SHF.L.U32 R85, R54, 0x10, RZ ;  /* 0x0000001036553819 */ /* 0x000fca00000006ff */
[----:B-1----:R-:W-:Y:S01]  /*13f0*/  @P3 FFMA.FTZ R76, R85, R86, R76 ;  /* 0x00000056554c3223 */ /* 0x002fe2000001004c */
[C---:B------:R-:W-:Y:S01]  /*1400*/  @P3 SHF.L.U32 R85, R55.reuse, 0x10, RZ ;  /* 0x0000001037553819 */ /* 0x040fe200000006ff */
[----:B------:R-:W1:Y:S01]  /*1410*/  @P3 LDC R86, c[0x0][0x40c] ;  /* 0x00010300ff563b82 */ /* 0x000e620000000800 */
[----:B--2---:R-:W-:Y:S01]  /*1420*/  @P3 FFMA.FTZ R77, R82, R84, R77 ;  /* 0x00000054524d3223 */ /* 0x004fe2000001004d */
[----:B------:R-:W-:-:S06]  /*1430*/  @P3 PRMT R82, R55, 0x7632, R82 ;  /* 0x0000763237523816 */ /* 0x000fcc0000000052 */
[----:B------:R-:W2:Y:S01]  /*1440*/  @P3 LDC R84, c[0x0][0x40c] ;  /* 0x00010300ff543b82 */ /* 0x000ea20000000800 */
[----:B------:R-:W-:Y:S01]  /*1450*/  @P3 SHF.L.U32 R82, R82, 0x10, RZ ;  /* 0x0000001052523819 */ /* 0x000fe200000006ff */
[----:B-1----:R-:W-:-:S04]  /*1460*/  @P3 FFMA.FTZ R78, R85, R86, R78 ;  /* 0x00000056554e3223 */ /* 0x002fc8000001004e */
[----:B--2---:R-:W-:Y:S01]  /*1470*/  @P3 FFMA.FTZ R79, R82, R84, R79 ;  /* 0x00000054524f3223 */ /* 0x004fe2000001004f */
[----:B------:R-:W-:Y:S06]  /*1480*/  BRA `(.L_x_11439) ;  /* 0x0000000000907947 */ /* 0x000fec0003800000 */
.L_x_11438:
[----:B------:R-:W3:Y:S01]  /*1490*/  @P3 LDC R77, c[0x0][0x40c] ;  /* 0x00010300ff4d3b82 */ /* 0x000ee20000000800 */
[----:B-----5:R-:W-:Y:S02]  /*14a0*/  @P3 PRMT R72, R52, 0x7632, R72 ;  /* 0x0000763234483816 */ /* 0x020fe40000000048 */
[----:B------:R-:W-:Y:S02]  /*14b0*/  @P3 PRMT R75, R53, 0x7632, R75 ;  /* 0x00007632354b3816 */ /* 0x000fe4000000004b */
[----:B------:R-:W-:Y:S02]  /*14c0*/  @P3 SHF.L.U32 R72, R72, 0x10, RZ ;  /* 0x0000001048483819 */ /* 0x000fe400000006ff */
[----:B------:R-:W-:Y:S01]  /*14d0*/  @P3 SHF.L.U32 R76, R75, 0x10, RZ ;  /* 0x000000104b4c3819 */ /* 0x000fe200000006ff */
[----:B------:R-:W4:Y:S01]  /*14e0*/  @P3 LDC R79, c[0x0][0x40c] ;  /* 0x00010300ff4f3b82 */ /* 0x000f220000000800 */
[----:B------:R-:W-:Y:S01]  /*14f0*/  HFMA2 R75, -RZ, RZ, 0, 0 ;  /* 0x00000000ff4b7431 */ /* 0x000fe200000001ff */
[----:B------:R-:W-:-:S02]  /*1500*/  MOV R73, RZ ;  /* 0x000000ff00497202 */ /* 0x000fc40000000f00 */
[----:B------:R-:W-:Y:S02]  /*1510*/  @P3 PRMT R78, R54, 0x7632, R78 ;  /* 0x00007632364e3816 */ /* 0x000fe4000000004e */
[----:B------:R-:W-:Y:S02]  /*1520*/  @P3 SHF.L.U32 R82, R55, 0x10, RZ ;  /* 0x0000001037523819 */ /* 0x000fe400000006ff */
[----:B------:R-:W0:Y:S01]  /*1530*/  @P3 LDC R91, c[0x0][0x40c] ;  /* 0x00010300ff5b3b82 */ /* 0x000e220000000800 */
[----:B------:R-:W-:-:S07]  /*1540*/  @P3 SHF.L.U32 R78, R78, 0x10, RZ ;  /* 0x000000104e4e3819 */ /* 0x000fce00000006ff */
[----:B------:R-:W0:Y:S01]  /*1550*/  @P3 LDC R85, c[0x0][0x40c] ;  /* 0x00010300ff553b82 */ /* 0x000e220000000800 */
[----:B---3--:R-:W-:Y:S01]  /*1560*/  @P3 FMUL.FTZ R73, R72, R77 ;  /* 0x0000004d48493220 */ /* 0x008fe20000410000 */
[----:B------:R-:W-:Y:S02]  /*1570*/  @P3 PRMT R72, R55, 0x7632, R72 ;  /* 0x0000763237483816 */ /* 0x000fe40000000048 */
[----:B------:R-:W-:Y:S02]  /*1580*/  MOV R77, RZ ;  /* 0x000000ff004d7202 */ /* 0x000fe40000000f00 */
[----:B------:R-:W-:Y:S02]  /*1590*/  @P3 SHF.L.U32 R72, R72, 0x10, RZ ;  /* 0x0000001048483819 */ /* 0x000fe400000006ff */
[----:B------:R-:W3:Y:S01]  /*15a0*/  @P3 LDC R74, c[0x0][0x40c] ;  /* 0x00010300ff4a3b82 */ /* 0x000ee20000000800 */
[----:B----4-:R-:W-:Y:S01]  /*15b0*/  @P3 FMUL.FTZ R75, R76, R79 ;  /* 0x0000004f4c4b3220 */ /* 0x010fe20000410000 */
[----:B------:R-:W-:Y:S01]  /*15c0*/  HFMA2 R79, -RZ, RZ, 0, 0 ;  /* 0x00000000ff4f7431 */ /* 0x000fe200000001ff */
[----:B------:R-:W-:-:S05]  /*15d0*/  @P3 SHF.L.U32 R76, R53, 0x10, RZ ;  /* 0x00000010354c3819 */ /* 0x000fca00000006ff */
[----:B-12---:R-:W1:Y:S01]  /*15e0*/  @P3 LDC R87, c[0x0][0x40c] ;  /* 0x00010300ff573b82 */ /* 0x006e620000000800 */
[----:B0-----:R-:W-:Y:S01]  /*15f0*/  @P3 FMUL.FTZ R79, R72, R91 ;  /* 0x0000005b484f3220 */ /* 0x001fe20000410000 */
[----:B------:R-:W-:-:S06]  /*1600*/  MOV R72, RZ ;  /* 0x000000ff00487202 */ /* 0x000fcc0000000f00 */
[----:B------:R-:W0:Y:S01]  /*1610*/  @P3 LDC R89, c[0x0][0x40c] ;  /* 0x00010300ff593b82 */ /* 0x000e220000000800 */
[----:B------:R-:W-:Y:S01]  /*1620*/  @P3 FMUL.FTZ R77, R78, R85 ;  /* 0x000000554e4d3220 */ /* 0x000fe20000410000 */
[----:B------:R-:W-:Y:S02]  /*1630*/  @P3 SHF.L.U32 R85, R52, 0x10, RZ ;  /* 0x0000001034553819 */ /* 0x000fe400000006ff */
[----:B------:R-:W-:-:S04]  /*1640*/  @P3 SHF.L.U32 R78, R54, 0x10, RZ ;  /* 0x00000010364e3819 */ /* 0x000fc800000006ff */
[----:B------:R-:W2:Y:S01]  /*1650*/  @P3 LDC R91, c[0x0][0x40c] ;  /* 0x00010300ff5b3b82 */ /* 0x000ea20000000800 */
[----:B---3--:R-:W-:Y:S01]  /*1660*/  @P3 FMUL.FTZ R72, R85, R74 ;  /* 0x0000004a55483220 */ /* 0x008fe20000410000 */
[----:B------:R-:W-:Y:S02]  /*1670*/  HFMA2 R74, -RZ, RZ, 0, 0 ;  /* 0x00000000ff4a7431 */ /* 0x000fe400000001ff */
[----:B-1----:R-:W-:Y:S01]  /*1680*/  @P3 FMUL.FTZ R74, R76, R87 ;  /* 0x000000574c4a3220 */ /* 0x002fe20000410000 */
[----:B------:R-:W-:Y:S01]  /*1690*/  MOV R76, RZ ;  /* 0x000000ff004c7202 */ /* 0x000fe20000000f00 */
[----:B0-----:R-:W-:Y:S01]  /*16a0*/  @P3 FMUL.FTZ R76, R78, R89 ;  /* 0x000000594e4c3220 */ /* 0x001fe20000410000 */
[----:B------:R-:W-:Y:S02]  /*16b0*/  HFMA2 R78, -RZ, RZ, 0, 0 ;  /* 0x00000000ff4e7431 */ /* 0x000fe400000001ff */
[----:B--2---:R-:W-:-:S07]  /*16c0*/  @P3 FMUL.FTZ R78, R82, R91 ;  /* 0x0000005b524e3220 */ /* 0x004fce0000410000 */
.L_x_11439:
[----:B------:R-:W1:Y:S02]  /*16d0*/  LDC.64 R84, c[0x0][0x3a8] ;  /* 0x0000ea00ff547b82 */ /* 0x000e640000000a00 */
[----:B-1----:R-:W-:-:S05]  /*16e0*/  IMAD.WIDE.U32 R82, R83, 0x20, R84 ;  /* 0x0000002053527825 */ /* 0x002fca00078e0054 */
[----:B------:R3:W-:Y:S04]  /*16f0*/  STG.E.128 desc[UR6][R82.64], R72 ;  /* 0x0000004852007986 */ /* 0x0007e8000c101d06 */
[----:B------:R3:W-:Y:S02]  /*1700*/  STG.E.128 desc[UR6][R82.64+0x10], R76 ;  /* 0x0000104c52007986 */ /* 0x0007e4000c101d06 */
.L_x_11435:
[----:B------:R-:W-:Y:S05]  /*1710*/  BSYNC.RECONVERGENT B0 ;  /* 0x0000000000007941 */ /* 0x000fea0003800200 */
.L_x_11434:
[----:B---3--:R-:W-:Y:S01]  /*1720*/  FADD.FTZ R82, RZ, R56 ;  /* 0x00000038ff527221 */ /* 0x008fe20000010000 */
        /* <DEDUP_REMOVED lines=29> */
[----:B------:R-:W3:Y:S01]  /*1900*/  SHFL.BFLY PT, R88, R83, 0x1, 0x1f ;  /* 0x0c201f0053587f89 */ /* 0x000ee200000e0000 */
[----:B------:R-:W4:Y:S01]  /*1910*/  LDC R84, c[0x0][0x400] ;  /* 0x00010000ff547b82 */ /* 0x000f220000000800 */
[----:B---3--:R-:W-:-:S05]  /*1920*/  FADD.FTZ R90, R83, R88 ;  /* 0x00000058535a7221 */ /* 0x008fca0000010000 */
[----:B------:R-:W3:Y:S02]  /*1930*/  SHFL.BFLY PT, R88, R90, 0x2, 0x1f ;  /* 0x0c401f005a587f89 */ /* 0x000ee400000e0000 */
[----:B---3--:R-:W-:-:S05]  /*1940*/  FADD.FTZ R91, R90, R88 ;  /* 0x000000585a5b7221 */ /* 0x008fca0000010000 */
[----:B------:R-:W3:Y:S02]  /*1950*/  SHFL.BFLY PT, R88, R91, 0x4, 0x1f ;  /* 0x0c801f005b587f89 */ /* 0x000ee400000e0000 */
[----:B---3--:R-:W-:-:S05]  /*1960*/  FADD.FTZ R92, R91, R88 ;  /* 0x000000585b5c7221 */ /* 0x008fca0000010000 */
[----:B------:R-:W3:Y:S02]  /*1970*/  SHFL.BFLY PT, R88, R92, 0x8, 0x1f ;  /* 0x0d001f005c587f89 */ /* 0x000ee400000e0000 */
[----:B---3--:R-:W-:-:S05]  /*1980*/  FADD.FTZ R93, R92, R88 ;  /* 0x000000585c5d7221 */ /* 0x008fca0000010000 */
[----:B------:R-:W3:Y:S02]  /*1990*/  SHFL.BFLY PT, R88, R93, 0x10, 0x1f ;  /* 0x0e001f005d587f89 */ /* 0x000ee400000e0000 */
[----:B---3--:R-:W-:-:S04]  /*19a0*/  FADD.FTZ R89, R93, R88 ;  /* 0x000000585d597221 */ /* 0x008fc80000010000 */
[----:B----4-:R-:W-:-:S04]  /*19b0*/  FMUL.FTZ R89, R89, R84 ;  /* 0x0000005459597220 */ /* 0x010fc80000410000 */
[--C-:B------:R-:W-:Y:S01]  /*19c0*/  FADD.FTZ R82, R56, -R89.reuse ;  /* 0x8000005938527221 */ /* 0x100fe20000010000 */
[--C-:B------:R-:W-:Y:S01]  /*19d0*/  FADD.FTZ R83, R57, -R89.reuse ;  /* 0x8000005939537221 */ /* 0x100fe20000010000 */
[----:B-12---:R-:W-:Y:S02]  /*19e0*/  FADD.FTZ R86, R65, -R89 ;  /* 0x8000005941567221 */ /* 0x006fe40000010000 */
        /* <DEDUP_REMOVED lines=55> */
.L_x_11459:
[----:B--2---:R-:W-:Y:S01]  /*1d60*/  FADD.FTZ R83, R92, R88 ;  /* 0x000000585c537221 */ /* 0x004fe20000010000 */
[----:B------:R-:W-:Y:S01]  /*1d70*/  FMUL.FTZ R82, R89, R89 ;  /* 0x0000005959527220 */ /* 0x000fe20000410000 */
[----:B------:R-:W-:Y:S01]  /*1d80*/  ISETP.NE.AND P4, PT, RZ, UR5, PT ;  /* 0x00000005ff007c0c */ /* 0x000fe2000bf85270 */
[----:B------:R-:W2:Y:S01]  /*1d90*/  @!P3 LDC.64 R86, c[0x0][0x3c0] ;  /* 0x0000f000ff56bb82 */ /* 0x000ea20000000a00 */
[----:B------:R-:W-:Y:S01]  /*1da0*/  FFMA.FTZ R84, R83, R84, UR10 ;  /* 0x0000000a53547e23 */ /* 0x000fe20008010054 */
[----:B------:R-:W-:Y:S01]  /*1db0*/  BSSY.RECONVERGENT B0, `(.L_x_11441) ;  /* 0x0000077000007945 */ /* 0x000fe20003800200 */
[----:B------:R-:W-:-:S05]  /*1dc0*/  FSEL R85, R82, RZ, P4 ;  /* 0x000000ff52557208 */ /* 0x000fca0002000000 */
[----:B------:R-:W3:Y:S01]  /*1dd0*/  @!P3 LDC.64 R82, c[0x0][0x3c8] ;  /* 0x0000f200ff52bb82 */ /* 0x000ee20000000a00 */
[----:B------:R-:W-:-:S06]  /*1de0*/  FADD.FTZ R85, R84, R85 ;  /* 0x0000005554557221 */ /* 0x000fcc0000010000 */
        /* <DEDUP_REMOVED lines=25> */
[----:B------:R-:W-:Y:S01]  /*1f80*/  FMUL.FTZ R83, R85, R80 ;  /* 0x0000005055537220 */ /* 0x000fe20000410000 */
[----:B------:R-:W-:Y:S01]  /*1f90*/  FADD.FTZ R80, R61, -R88 ;  /* 0x800000583d507221 */ /* 0x000fe20000010000 */
[----:B------:R-:W-:-:S02]  /*1fa0*/  FFMA.FTZ R89, R86, R11, R19 ;  /* 0x0000000b56597223 */ /* 0x000fc40000010013 */
[----:B------:R-:W-:Y:S01]  /*1fb0*/  F2FP.BF16.F32.PACK_AB R81, R82, R81 ;  /* 0x000000515251723e */ /* 0x000fe200000010ff */
[----:B------:R-:W-:Y:S01]  /*1fc0*/  FADD.FTZ R82, R62, -R88 ;  /* 0x800000583e527221 */ /* 0x000fe20000010000 */
[----:B------:R-:W-:-:S03]  /*1fd0*/  FMUL.FTZ R80, R85, R80 ;  /* 0x0000005055507220 */ /* 0x000fc60000410000 */
[----:B------:R-:W-:Y:S01]  /*1fe0*/  FMUL.FTZ R87, R85, R82 ;  /* 0x0000005255577220 */ /* 0x000fe20000410000 */
[----:B------:R-:W-:Y:S01]  /*1ff0*/  FFMA.FTZ R82, R83, R8, R16 ;  /* 0x0000000853527223 */ /* 0x000fe20000010010 */
[----:B------:R-:W-:Y:S02]  /*2000*/  FFMA.FTZ R83, R80, R9, R17 ;  /* 0x0000000950537223 */ /* 0x000fe40000010011 */
[----:B------:R-:W-:Y:S02]  /*2010*/  FFMA.FTZ R80, R87, R10, R18 ;  /* 0x0000000a57507223 */ /* 0x000fe40000010012 */
[----:B------:R-:W2:Y:S01]  /*2020*/  LDC.64 R86, c[0x0][0x428] ;  /* 0x00010a00ff567b82 */ /* 0x000ea20000000a00 */
[----:B------:R-:W-:Y:S02]  /*2030*/  F2FP.BF16.F32.PACK_AB R82, R83, R82 ;  /* 0x000000525352723e */ /* 0x000fe400000010ff */
[----:B------:R-:W-:Y:S01]  /*2040*/  F2FP.BF16.F32.PACK_AB R83, R89, R80 ;  /* 0x000000505953723e */ /* 0x000fe200000010ff */
[----:B------:R-:W-:Y:S01]  /*2050*/  FADD.FTZ R80, R57, -R88 ;  /* 0x8000005839507221 */ /* 0x000fe20000010000 */
[----:B------:R-:W-:-:S03]  /*2060*/  FMUL.FTZ R89, R85, R90 ;  /* 0x0000005a55597220 */ /* 0x000fc60000410000 */
[----:B------:R-:W-:Y:S01]  /*2070*/  FMUL.FTZ R80, R85, R80 ;  /* 0x0000005055507220 */ /* 0x000fe20000410000 */
[----:B------:R-:W-:-:S03]  /*2080*/  FFMA.FTZ R89, R89, R4, R12 ;  /* 0x0000000459597223 */ /* 0x000fc6000001000c */
[----:B------:R-:W-:-:S05]  /*2090*/  FFMA.FTZ R80, R80, R5, R13 ;  /* 0x0000000550507223 */ /* 0x000fca000001000d */
[----:B------:R-:W-:Y:S01]  /*20a0*/  F2FP.BF16.F32.PACK_AB R80, R80, R89 ;  /* 0x000000595050723e */ /* 0x000fe200000010ff */
[C---:B--2---:R-:W-:Y:S01]  /*20b0*/  IMAD.WIDE.U32 R86, R84.reuse, 0x10, R86 ;  /* 0x0000001054567825 */ /* 0x044fe200078e0056 */
[----:B------:R-:W-:-:S04]  /*20c0*/  IADD3 R84, PT, PT, R84, 0x20, RZ ;  /* 0x0000002054547810 */ /* 0x000fc80007ffe0ff */
[----:B------:R2:W-:Y:S03]  /*20d0*/  STG.E.128 desc[UR6][R86.64], R80 ;  /* 0x0000005056007986 */ /* 0x0005e6000c101d06 */
.L_x_11444:
[----:B------:R-:W-:Y:S05]  /*20e0*/  BSYNC.RECONVERGENT B1 ;  /* 0x0000000000017941 */ /* 0x000fea0003800200 */
.L_x_11443:
[----:B------:R-:W-:Y:S04]  /*20f0*/  BSSY.RECONVERGENT B1, `(.L_x_11445) ;  /* 0x0000022000017945 */ /* 0x000fe80003800200 */
[----:B------:R-:W-:Y:S05]  /*2100*/  @!P1 BRA `(.L_x_11446) ;  /* 0x0000000000809947 */ /* 0x000fea0003800000 */
[--C-:B--2---:R-:W-:Y:S01]  /*2110*/  FADD.FTZ R80, R64, -R88.reuse ;  /* 0x8000005840507221 */ /* 0x104fe20000010000 */
        /* <DEDUP_REMOVED lines=9> */
[----:B------:R-:W-:Y:S01]  /*21b0*/  FADD.FTZ R82, R66, -R88 ;  /* 0x8000005842527221 */ /* 0x000fe20000010000 */
[----:B------:R-:W2:Y:S01]  /*21c0*/  LDC.64 R86, c[0x0][0x428] ;  /* 0x00010a00ff567b82 */ /* 0x000ea20000000a00 */
[----:B------:R-:W-:Y:S01]  /*21d0*/  FFMA.FTZ R83, R83, R24, R32 ;  /* 0x0000001853537223 */ /* 0x000fe20000010020 */
[----:B------:R-:W-:Y:S01]  /*21e0*/  FFMA.FTZ R90, R90, R25, R33 ;  /* 0x000000195a5a7223 */ /* 0x000fe20000010021 */
[----:B------:R-:W-:Y:S01]  /*21f0*/  F2FP.BF16.F32.PACK_AB R80, R81, R80 ;  /* 0x000000505150723e */ /* 0x000fe200000010ff */
[----:B------:R-:W-:Y:S01]  /*2200*/  FMUL.FTZ R81, R85, R82 ;  /* 0x0000005255517220 */ /* 0x000fe20000410000 */
[--C-:B------:R-:W-:Y:S01]  /*2210*/  FADD.FTZ R82, R67, -R88.reuse ;  /* 0x8000005843527221 */ /* 0x100fe20000010000 */
[----:B-1----:R-:W-:-:S02]  /*2220*/  FADD.FTZ R92, R71, -R88 ;  /* 0x80000058475c7221 */ /* 0x002fc40000010000 */
[----:B------:R-:W-:Y:S01]  /*2230*/  FFMA.FTZ R81, R81, R22, R30 ;  /* 0x0000001651517223 */ /* 0x000fe2000001001e */
[C---:B------:R-:W-:Y:S01]  /*2240*/  FMUL.FTZ R82, R85.reuse, R82 ;  /* 0x0000005255527220 */ /* 0x040fe20000410000 */
[----:B------:R-:W-:-:S03]  /*2250*/  FMUL.FTZ R92, R85, R92 ;  /* 0x0000005c555c7220 */ /* 0x000fc60000410000 */
[----:B------:R-:W-:Y:S01]  /*2260*/  FFMA.FTZ R82, R82, R23, R31 ;  /* 0x0000001752527223 */ /* 0x000fe2000001001f */
[----:B------:R-:W-:-:S04]  /*2270*/  FFMA.FTZ R92, R92, R27, R35 ;  /* 0x0000001b5c5c7223 */ /* 0x000fc80000010023 */
[----:B------:R-:W-:Y:S02]  /*2280*/  F2FP.BF16.F32.PACK_AB R81, R82, R81 ;  /* 0x000000515251723e */ /* 0x000fe400000010ff */
[----:B------:R-:W-:Y:S01]  /*2290*/  F2FP.BF16.F32.PACK_AB R82, R90, R83 ;  /* 0x000000535a52723e */ /* 0x000fe200000010ff */
[----:B------:R-:W-:Y:S01]  /*22a0*/  FADD.FTZ R90, R70, -R88 ;  /* 0x80000058465a7221 */ /* 0x000fe20000010000 */
[----:B--2---:R-:W-:-:S04]  /*22b0*/  IMAD.WIDE.U32 R86, R84, 0x10, R86 ;  /* 0x0000001054567825 */ /* 0x004fc800078e0056 */
[----:B------:R-:W-:Y:S01]  /*22c0*/  FMUL.FTZ R83, R85, R90 ;  /* 0x0000005a55537220 */ /* 0x000fe20000410000 */
[----:B------:R-:W-:-:S03]  /*22d0*/  IADD3 R84, PT, PT, R84, 0x20, RZ ;  /* 0x0000002054547810 */ /* 0x000fc60007ffe0ff */
[----:B------:R-:W-:-:S05]  /*22e0*/  FFMA.FTZ R83, R83, R26, R34 ;  /* 0x0000001a53537223 */ /* 0x000fca0000010022 */
[----:B------:R-:W-:-:S05]  /*22f0*/  F2FP.BF16.F32.PACK_AB R83, R92, R83 ;  /* 0x000000535c53723e */ /* 0x000fca00000010ff */
[----:B------:R3:W-:Y:S02]  /*2300*/  STG.E.128 desc[UR6][R86.64], R80 ;  /* 0x0000005056007986 */ /* 0x0007e4000c101d06 */
.L_x_11446:
[----:B------:R-:W-:Y:S05]  /*2310*/  BSYNC.RECONVERGENT B1 ;  /* 0x0000000000017941 */ /* 0x000fea0003800200 */
.L_x_11445:
[----:B------:R-:W-:Y:S05]  /*2320*/  @!P2 BRA `(.L_x_11442) ;  /* 0x00000000007ca947 */ /* 0x000fea0003800000 */
[--C-:B--23--:R-:W-:Y:S01]  /*2330*/  FADD.FTZ R87, R79, -R88.reuse ;  /* 0x800000584f577221 */ /* 0x10cfe20000010000 */
[--C-:B------:R-:W-:Y:S01]  /*2340*/  FADD.FTZ R81, R78, -R88.reuse ;  /* 0x800000584e517221 */ /* 0x100fe20000010000 */
[--C-:B------:R-:W-:Y:S01]  /*2350*/  FADD.FTZ R80, R72, -R88.reuse ;  /* 0x8000005848507221 */ /* 0x100fe20000010000 */
[--C-:B-1----:R-:W-:Y:S01]  /*2360*/  FADD.FTZ R92, R73, -R88.reuse ;  /* 0x80000058495c7221 */ /* 0x102fe20000010000 */
[--C-:B------:R-:W-:Y:S01]  /*2370*/  FADD.FTZ R86, R76, -R88.reuse ;  /* 0x800000584c567221 */ /* 0x100fe20000010000 */
[C---:B------:R-:W-:Y:S01]  /*2380*/  FMUL.FTZ R87, R85.reuse, R87 ;  /* 0x0000005755577220 */ /* 0x040fe20000410000 */
[C---:B------:R-:W-:Y:S01]  /*2390*/  FMUL.FTZ R83, R85.reuse, R81 ;  /* 0x0000005155537220 */ /* 0x040fe20000410000 */
[C---:B------:R-:W-:Y:S01]  /*23a0*/  FMUL.FTZ R81, R85.reuse, R80 ;  /* 0x0000005055517220 */ /* 0x040fe20000410000 */
[----:B------:R-:W-:Y:S01]  /*23b0*/  FMUL.FTZ R80, R85, R92 ;  /* 0x0000005c55507220 */ /* 0x000fe20000410000 */
[----:B------:R-:W-:Y:S01]  /*23c0*/  FFMA.FTZ R92, R87, R43, R51 ;  /* 0x0000002b575c7223 */ /* 0x000fe20000010033 */
[----:B------:R-:W-:Y:S01]  /*23d0*/  FMUL.FTZ R91, R85, R86 ;  /* 0x00000056555b7220 */ /* 0x000fe20000410000 */
[--C-:B------:R-:W-:Y:S01]  /*23e0*/  FADD.FTZ R90, R74, -R88.reuse ;  /* 0x800000584a5a7221 */ /* 0x100fe20000010000 */
[----:B------:R-:W1:Y:S01]  /*23f0*/  LDC.64 R86, c[0x0][0x428] ;  /* 0x00010a00ff567b82 */ /* 0x000e620000000a00 */
[--C-:B------:R-:W-:Y:S01]  /*2400*/  FADD.FTZ R82, R75, -R88.reuse ;  /* 0x800000584b527221 */ /* 0x100fe20000010000 */
[----:B------:R-:W-:Y:S01]  /*2410*/  FADD.FTZ R88, R77, -R88 ;  /* 0x800000584d587221 */ /* 0x000fe20000010000 */
        /* <DEDUP_REMOVED lines=12> */
[----:B------:R-:W-:Y:S02]  /*24e0*/  F2FP.BF16.F32.PACK_AB R81, R88, R81 ;  /* 0x000000515851723e */ /* 0x000fe400000010ff */
[----:B------:R-:W-:Y:S01]  /*24f0*/  F2FP.BF16.F32.PACK_AB R80, R80, R85 ;  /* 0x000000555050723e */ /* 0x000fe200000010ff */
[----:B-1----:R-:W-:-:S05]  /*2500*/  IMAD.WIDE.U32 R86, R84, 0x10, R86 ;  /* 0x0000001054567825 */ /* 0x002fca00078e0056 */
[----:B------:R4:W-:Y:S02]  /*2510*/  STG.E.128 desc[UR6][R86.64], R80 ;  /* 0x0000005056007986 */ /* 0x0009e4000c101d06 */
.L_x_11442:
[----:B------:R-:W-:Y:S05]  /*2520*/  BSYNC.RECONVERGENT B0 ;  /* 0x0000000000007941 */ /* 0x000fea0003800200 */
.L_x_11441:
[----:B--234-:R-:W2:Y:S02]  /*2530*/  LDC.64 R80, c[0x0][0x380] ;  /* 0x0000e000ff507b82 */ /* 0x01cea40000000a00 */
[----:B--2---:R-:W-:-:S04]  /*2540*/  LEA R3, R80, R3, 0x2 ;  /* 0x0000000350037211 */ /* 0x004fc800078e10ff */
[----:B------:R-:W-:-:S13]  /*2550*/  ISETP.GE.AND P0, PT, R3, R81, PT ;  /* 0x000000510300720c */ /* 0x000fda0003f06270 */
[----:B------:R-:W-:Y:S05]  /*2560*/  @!P0 BRA `(.L_x_11447) ;  /* 0xffffffe000008947 */ /* 0x000fea000383ffff */
[----:B------:R-:W-:Y:S05]  /*2570*/  EXIT ;  /* 0x000000000000794d */ /* 0x000fea0003800000 */
.L_x_11440:
[----:B-12---:R-:W-:Y:S01]  /*2580*/  HFMA2 R87, -RZ, RZ, 0, 5.9604644775390625e-08 ;  /* 0x00000001ff577431 */ /* 0x006fe200000001ff */
[----:B------:R-:W-:Y:S01]  /*2590*/  BSSY B0, `(.L_x_11448) ;  /* 0x0000007000007945 */ /* 0x000fe20003800000 */
[----:B------:R-:W-:Y:S02]  /*25a0*/  MOV R90, R83 ;  /* 0x00000053005a7202 */ /* 0x000fe40000000f00 */
[----:B------:R-:W-:Y:S02]  /*25b0*/  MOV R86, 0x1f ;  /* 0x0000001f00567802 */ /* 0x000fe40000000f00 */
[----:B------:R-:W-:-:S07]  /*25c0*/  MOV R85, 0xffffffff ;  /* 0xffffffff00557802 */ /* 0x000fce0000000f00 */
[----:B0----5:R-:W-:Y:S05]  /*25d0*/  WARPSYNC.COLLECTIVE R85, `(.L_x_11449) ;  /* 0x0000000055087348 */ /* 0x021fea0003c00000 */
[----:B------:R1:W2:Y:S02]  /*25e0*/  SHFL.BFLY P6, R88, R90, R87, R86 ;  /* 0x0c0000575a587389 */ /* 0x0002a400000c0056 */
[----:B012--5:R-:W-:Y:S05]  /*25f0*/  ENDCOLLECTIVE ;  /* 0x000000000000791b */ /* 0x027fea0003800000 */
.L_x_11449:
[----:B------:R-:W-:Y:S05]  /*2600*/  BSYNC B0 ;  /* 0x0000000000007941 */ /* 0x000fea0003800000 */
.L_x_11448:
        /* <DEDUP_REMOVED lines=8> */
.L_x_11450:
[----:B------:R-:W-:Y:S02]  /*2690*/  HFMA2 R87, -RZ, RZ, 0, 2.384185791015625e-07 ;  /* 0x00000004ff577431 */ /* 0x000fe400000001ff */
[----:B------:R-:W-:-:S05]  /*26a0*/  FADD.FTZ R91, R90, R88 ;  /* 0x000000585a5b7221 */ /* 0x000fca0000010000 */
[----:B------:R-:W-:-:S07]  /*26b0*/  MOV R90, R91 ;  /* 0x0000005b005a7202 */ /* 0x000fce0000000f00 */
[----:B------:R-:W-:Y:S05]  /*26c0*/  WARPSYNC.COLLECTIVE R85, `(.L_x_11451) ;  /* 0x0000000055087348 */ /* 0x000fea0003c00000 */
[----:B------:R0:W1:Y:S02]  /*26d0*/  SHFL.BFLY P6, R88, R90, R87, R86 ;  /* 0x0c0000575a587389 */ /* 0x00006400000c0056 */
[----:B01----:R-:W-:Y:S05]  /*26e0*/  ENDCOLLECTIVE ;  /* 0x000000000000791b */ /* 0x003fea0003800000 */
.L_x_11451:
[----:B------:R-:W-:Y:S02]  /*26f0*/  HFMA2 R87, -RZ, RZ, 0, 4.76837158203125e-07 ;  /* 0x00000008ff577431 */ /* 0x000fe400000001ff */
[----:B------:R-:W-:-:S05]  /*2700*/  FADD.FTZ R92, R91, R88 ;  /* 0x000000585b5c7221 */ /* 0x000fca0000010000 */
[----:B------:R-:W-:-:S07]  /*2710*/  MOV R90, R92 ;  /* 0x0000005c005a7202 */ /* 0x000fce0000000f00 */
[----:B------:R-:W-:Y:S05]  /*2720*/  WARPSYNC.COLLECTIVE R85, `(.L_x_11452) ;  /* 0x0000000055087348 */ /* 0x000fea0003c00000 */
[----:B------:R0:W1:Y:S02]  /*2730*/  SHFL.BFLY P6, R88, R90, R87, R86 ;  /* 0x0c0000575a587389 */ /* 0x00006400000c0056 */
[----:B01----:R-:W-:Y:S05]  /*2740*/  ENDCOLLECTIVE ;  /* 0x000000000000791b */ /* 0x003fea0003800000 */
.L_x_11452:
[----:B------:R-:W-:Y:S02]  /*2750*/  HFMA2 R87, -RZ, RZ, 0, 9.5367431640625e-07 ;  /* 0x00000010ff577431 */ /* 0x000fe400000001ff */
[----:B------:R-:W-:-:S05]  /*2760*/  FADD.FTZ R93, R92, R88 ;  /* 0x000000585c5d7221 */ /* 0x000fca0000010000 */
[----:B------:R-:W-:-:S07]  /*2770*/  MOV R90, R93 ;  /* 0x0000005d005a7202 */ /* 0x000fce0000000f00 */
[----:B------:R-:W-:Y:S05]  /*2780*/  WARPSYNC.COLLECTIVE R85, `(.L_x_11453) ;  /* 0x0000000055087348 */ /* 0x000fea0003c00000 */
[----:B------:R0:W1:Y:S02]  /*2790*/  SHFL.BFLY P6, R88, R90, R87, R86 ;  /* 0x0c0000575a587389 */ /* 0x00006400000c0056 */
[----:B01----:R-:W-:Y:S05]  /*27a0*/  ENDCOLLECTIVE ;  /* 0x000000000000791b */ /* 0x003fea0003800000 */
.L_x_11453:
[----:B------:R-:W-:Y:S02]  /*27b0*/  HFMA2 R87, -RZ, RZ, 0, 5.9604644775390625e-08 ;  /* 0x00000001ff577431 */ /* 0x000fe400000001ff */
        /* <DEDUP_REMOVED lines=56> */
.L_x_11454:
[----:B------:R-:W-:Y:S02]  /*2b40*/  HFMA2 R87, -RZ, RZ, 0, 1.1920928955078125e-07 ;  /* 0x00000002ff577431 */ /* 0x000fe400000001ff */
[----:B------:R-:W-:-:S05]  /*2b50*/  FADD.FTZ R83, R82, R88 ;  /* 0x0000005852537221 */ /* 0x000fca0000010000 */
[----:B------:R-:W-:-:S07]  /*2b60*/  MOV R90, R83 ;  /* 0x00000053005a7202 */ /* 0x000fce0000000f00 */
[----:B------:R-:W-:Y:S05]  /*2b70*/  WARPSYNC.COLLECTIVE R85, `(.L_x_11455) ;  /* 0x0000000055087348 */ /* 0x000fea0003c00000 */
[----:B------:R0:W1:Y:S02]  /*2b80*/  SHFL.BFLY P6, R88, R90, R87, R86 ;  /* 0x0c0000575a587389 */ /* 0x00006400000c0056 */
[----:B01----:R-:W-:Y:S05]  /*2b90*/  ENDCOLLECTIVE ;  /* 0x000000000000791b */ /* 0x003fea0003800000 */
.L_x_11455:
[----:B------:R-:W-:Y:S01]  /*2ba0*/  MOV R87, 0x4 ;  /* 0x0000000400577802 */ /* 0x000fe20000000f00 */
[----:B------:R-:W-:-:S07]  /*2bb0*/  FADD.FTZ R90, R83, R88 ;  /* 0x00000058535a7221 */ /* 0x000fce0000010000 */
[----:B------:R-:W-:Y:S05]  /*2bc0*/  WARPSYNC.COLLECTIVE R85, `(.L_x_11456) ;  /* 0x0000000055087348 */ /* 0x000fea0003c00000 */
[----:B------:R0:W1:Y:S02]  /*2bd0*/  SHFL.BFLY P6, R88, R90, R87, R86 ;  /* 0x0c0000575a587389 */ /* 0x00006400000c0056 */
[----:B01----:R-:W-:Y:S05]  /*2be0*/  ENDCOLLECTIVE ;  /* 0x000000000000791b */ /* 0x003fea0003800000 */
.L_x_11456:
[----:B------:R-:W-:Y:S02]  /*2bf0*/  HFMA2 R87, -RZ, RZ, 0, 4.76837158203125e-07 ;  /* 0x00000008ff577431 */ /* 0x000fe400000001ff */
[----:B------:R-:W-:-:S05]  /*2c00*/  FADD.FTZ R91, R90, R88 ;  /* 0x000000585a5b7221 */ /* 0x000fca0000010000 */
[----:B------:R-:W-:-:S07]  /*2c10*/  MOV R90, R91 ;  /* 0x0000005b005a7202 */ /* 0x000fce0000000f00 */
[----:B------:R-:W-:Y:S05]  /*2c20*/  WARPSYNC.COLLECTIVE R85, `(.L_x_11457) ;  /* 0x0000000055087348 */ /* 0x000fea0003c00000 */
[----:B------:R0:W1:Y:S02]  /*2c30*/  SHFL.BFLY P6, R88, R90, R87, R86 ;  /* 0x0c0000575a587389 */ /* 0x00006400000c0056 */
[----:B01----:R-:W-:Y:S05]  /*2c40*/  ENDCOLLECTIVE ;  /* 0x000000000000791b */ /* 0x003fea0003800000 */
.L_x_11457:
[----:B------:R-:W-:Y:S02]  /*2c50*/  HFMA2 R87, -RZ, RZ, 0, 9.5367431640625e-07 ;  /* 0x00000010ff577431 */ /* 0x000fe400000001ff */
[----:B------:R-:W-:-:S05]  /*2c60*/  FADD.FTZ R92, R91, R88 ;  /* 0x000000585b5c7221 */ /* 0x000fca0000010000 */
[----:B------:R-:W-:-:S07]  /*2c70*/  MOV R90, R92 ;  /* 0x0000005c005a7202 */ /* 0x000fce0000000f00 */
[----:B------:R-:W-:Y:S05]  /*2c80*/  WARPSYNC.COLLECTIVE R85, `(.L_x_11458) ;  /* 0x0000000055087348 */ /* 0x000fea0003c00000 */
[----:B------:R0:W1:Y:S02]  /*2c90*/  SHFL.BFLY P6, R88, R90, R87, R86 ;  /* 0x0c0000575a587389 */ /* 0x00006400000c0056 */
[----:B01----:R-:W-:Y:S05]  /*2ca0*/  ENDCOLLECTIVE ;  /* 0x000000000000791b */ /* 0x003fea0003800000 */
.L_x_11458:
[----:B------:R-:W-:Y:S05]  /*2cb0*/  BRA `(.L_x_11459) ;  /* 0xfffffff000287947 */ /* 0x000fea000383ffff */
.L_x_11460:
        /* <DEDUP_REMOVED lines=12> */
.L_x_28768:


//--------------------- .text._ZN10layer_norm13ln_fwd_kernelINS_13Kernel_traitsIf13__nv_bfloat16fS2_fjLj768ELj1ELj4ELj1ELj16ENS_18Kernel_traits_baseILj768EfS2_fS2_fjLj128EEEEELb0ELb0ELb1ELb1EEEvNS_9FwdParamsE --------------------------
	.section	.text._ZN10layer_norm13ln_fwd_kernelINS_13Kernel_traitsIf13__nv_bfloat16fS2_fjLj768ELj1ELj4ELj1ELj16ENS_18Kernel_traits_baseILj768EfS2_fS2_fjLj128EEEEELb0ELb0ELb1ELb1EEEvNS_9FwdParamsE,"ax",@progbits
	.align	128
        .global         _ZN10layer_norm13ln_fwd_kernelINS_13Kernel_traitsIf13__nv_bfloat16fS2_fjLj768ELj1ELj4ELj1ELj16ENS_18Kernel_traits_baseILj768EfS2_fS2_fjLj128EEEEELb0ELb0ELb1ELb1EEEvNS_9FwdParamsE
        .type           _ZN10layer_norm13ln_fwd_kernelINS_13Kernel_traitsIf13__nv_bfloat16fS2_fjLj768ELj1ELj4ELj1ELj16ENS_18Kernel_traits_baseILj768EfS2_fS2_fjLj128EEEEELb0ELb0ELb1ELb1EEEvNS_9FwdParamsE,@function
        .size           _ZN10layer_norm13ln_fwd_kernelINS_13Kernel_traitsIf13__nv_bfloat16fS2_fjLj768ELj1ELj4ELj1ELj16ENS_18Kernel_traits_baseILj768EfS2_fS2_fjLj128EEEEELb0ELb0ELb1ELb1EEEvNS_9FwdParamsE,(.L_x_28769 - _ZN10layer_norm13ln_fwd_kernelINS_13Kernel_traitsIf13__nv_bfloat16fS2_fjLj768ELj1ELj4ELj1ELj16ENS_18Kernel_traits_baseILj768EfS2_fS2_fjLj128EEEEELb0ELb0ELb1ELb1EEEvNS_9FwdParamsE)
        .other          _ZN10layer_norm13ln_fwd_kernelINS_13Kernel_traitsIf13__nv_bfloat16fS2_fjLj768ELj1ELj4ELj1ELj16ENS_18Kernel_traits_baseILj768EfS2_fS2_fjLj128EEEEELb0ELb0ELb1ELb1EEEvNS_9FwdParamsE,@"STO_CUDA_ENTRY STV_DEFAULT"
_ZN10layer_norm13ln_fwd_kernelINS_13Kernel_traitsIf13__nv_bfloat16fS2_fjLj768ELj1ELj4ELj1ELj16ENS_18Kernel_traits_baseILj768EfS2_fS2_fjLj128EEEEELb0ELb0ELb1ELb1EEEvNS_9FwdParamsE:
.text._ZN10layer_norm13ln_fwd_kernelINS_13Kernel_traitsIf13__nv_bfloat16fS2_fjLj768ELj1ELj4ELj1ELj16ENS_18Kernel_traits_baseILj768EfS2_fS2_fjLj128EEEEELb0ELb0ELb1ELb1EEEvNS_9FwdParamsE:
        /* <DEDUP_REMOVED lines=29> */
.L_x_11461:
[----:B------:R-:W0:Y:S01]  /*01d0*/  LDC.64 R4, c[0x0][0x3d0] ;  /* 0x0000f400ff047b82 */ /* 0x000e220000000a00 */
        /* <DEDUP_REMOVED lines=10> */
[----:B------:R-:W-:Y:S01]  /*0280*/  CS2R R30, SRZ ;  /* 0x00000000001e7805 */ /* 0x000fe2000001ff00 */
[----:B0-----:R-:W-:-:S05]  /*0290*/  IMAD.WIDE.U32 R28, R0, 0x20, R4 ;  /* 0x00000020001c7825 */ /* 0x001fca00078e0004 */
[----:B------:R-:W5:Y:S04]  /*02a0*/  LDG.E.128 R4, desc[UR6][R28.64] ;  /* 0x000000061c047981 */ /* 0x000f68000c1e1d00 */
[----:B------:R-:W5:Y:S04]  /*02b0*/  LDG.E.128 R8, desc[UR6][R28.64+0x10] ;  /* 0x000010061c087981 */ /* 0x000f68000c1e1d00 */
[----:B------:R-:W5:Y:S04]  /*02c0*/  LDG.E.128 R12, desc[UR6][R28.64+0x400] ;  /* 0x000400061c0c7981 */ /* 0x000f68000c1e1d00 */
[----:B------:R-:W5:Y:S04]  /*02d0*/  LDG.E.128 R16, desc[UR6][R28.64+0x410] ;  /* 0x000410061c107981 */ /* 0x000f68000c1e1d00 */
[----:B------:R-:W5:Y:S04]  /*02e0*/  LDG.E.128 R20, desc[UR6][R28.64+0x800] ;  /* 0x000800061c147981 */ /* 0x000f68000c1e1d00 */
[----:B------:R0:W5:Y:S02]  /*02f0*/  LDG.E.128 R24, desc[UR6][R28.64+0x810] ;  /* 0x000810061c187981 */ /* 0x000164000c1e1d00 */
[----:B0-----:R-:W-:-:S07]  /*0300*/  CS2R R28, SRZ ;  /* 0x00000000001c7805 */ /* 0x001fce000001ff00 */
.L_x_11462:
[----:B------:R-:W1:Y:S01]  /*0310*/  LDCU UR4, c[0x0][0x384] ;  /* 0x00007080ff0477ac */ /* 0x000e620008000800 */
[----:B------:R-:W2:Y:S01]  /*0320*/  LDCU.U8 UR5, c[0x0][0x410] ;  /* 0x00008200ff0577ac */ /* 0x000ea20008000000 */
[----:B------:R-:W3:Y:S01]  /*0330*/  LDCU UR10, c[0x0][0x448] ;  /* 0x00008900ff0a77ac */ /* 0x000ee20008000800 */
[----:B------:R-:W4:Y:S01]  /*0340*/  LDCU.64 UR8, c[0x0][0x3a0] ;  /* 0x00007400ff0877ac */ /* 0x000f220008000a00 */
[----:B-1----:R-:W-:-:S13]  /*0350*/  ISETP.GE.AND P0, PT, R2, UR4, PT ;  /* 0x0000000402007c0c */ /* 0x002fda000bf06270 */
[----:B--234-:R-:W-:Y:S05]  /*0360*/  @P0 EXIT ;  /* 0x000000000000094d */ /* 0x01cfea0003800000 */
.L_x_11476:
[----:B------:R-:W1:Y:S08]  /*0370*/  LDC.64 R56, c[0x0][0x3f0] ;  /* 0x0000fc00ff387b82 */ /* 0x000e700000000a00 */
[----:B------:R-:W2:Y:S08]  /*0380*/  LDC R81, c[0x0][0x388] ;  /* 0x0000e200ff517b82 */ /* 0x000eb00000000800 */
[----:B------:R-:W3:Y:S01]  /*0390*/  LDC.64 R62, c[0x0][0x3f8] ;  /* 0x0000fe00ff3e7b82 */ /* 0x000ee20000000a00 */
[----:B-1----:R-:W-:-:S05]  /*03a0*/  IMAD.WIDE R56, R2, 0x4, R56 ;  /* 0x0000000402387825 */ /* 0x002fca00078e0238 */
[----:B------:R3:W4:Y:S02]  /*03b0*/  LDG.E R3, desc[UR6][R56.64] ;  /* 0x0000000638037981 */ /* 0x000724000c1e1900 */
[----:B---3--:R-:W-:-:S05]  /*03c0*/  IMAD.WIDE R56, R2, 0x4, R62 ;  /* 0x0000000402387825 */ /* 0x008fca00078e023e */
[----:B-----5:R1:W5:Y:S01]  /*03d0*/  LDG.E R80, desc[UR6][R56.64] ;  /* 0x0000000638507981 */ /* 0x020362000c1e1900 */
[----:B----4-:R-:W-:-:S13]  /*03e0*/  ISETP.GE.AND P1, PT, R3, 0x1, PT ;  /* 0x000000010300780c */ /* 0x010fda0003f26270 */
[----:B------:R-:W-:Y:S01]  /*03f0*/  @P1 IADD3 R60, PT, PT, R3, -0x1, RZ ;  /* 0xffffffff033c1810 */ /* 0x000fe20007ffe0ff */
[----:B------:R-:W3:Y:S04]  /*0400*/  @P1 LDC.64 R58, c[0x0][0x390] ;  /* 0x0000e400ff3a1b82 */ /* 0x000ee80000000a00 */
[----:B--2---:R-:W-:-:S05]  /*0410*/  @P1 IMAD R60, R60, R81, RZ ;  /* 0x000000513c3c1224 */ /* 0x004fca00078e02ff */
[----:B------:R-:W-:-:S04]  /*0420*/  @P1 SHF.R.S32.HI R61, RZ, 0x1f, R60 ;  /* 0x0000001fff3d1819 */ /* 0x000fc8000001143c */
[----:B------:R-:W-:Y:S01]  /*0430*/  @P1 LEA.HI R61, R61, R60, RZ, 0x3 ;  /* 0x0000003c3d3d1211 */ /* 0x000fe200078f18ff */
[----:B------:R-:W-:-:S03]  /*0440*/  HFMA2 R60, -RZ, RZ, 0, 0 ;  /* 0x00000000ff3c7431 */ /* 0x000fc600000001ff */
[----:B------:R-:W-:-:S05]  /*0450*/  @P1 LEA.HI.SX32 R60, R61, R0, 0x1d ;  /* 0x000000003d3c1211 */ /* 0x000fca00078feaff */
[----:B---3--:R-:W-:-:S05]  /*0460*/  @P1 IMAD.WIDE.U32 R58, R60, 0x10, R58 ;  /* 0x000000103c3a1825 */ /* 0x008fca00078e003a */
[----:B0-----:R-:W2:Y:S01]  /*0470*/  @P1 LDG.E.128 R52, desc[UR6][R58.64] ;  /* 0x000000063a341981 */ /* 0x001ea2000c1e1d00 */
        /* <DEDUP_REMOVED lines=10> */
[----:B-1----:R-:W-:Y:S06]  /*0520*/  @!P0 BRA `(.L_x_11463) ;  /* 0x0000000000888947 */ /* 0x002fec0003800000 */
        /* <DEDUP_REMOVED lines=9> */
[C---:B------:R-:W-:Y:S01]  /*05c0*/  @P2 SHF.L.U32 R71, R53.reuse, 0x10, RZ ;  /* 0x0000001035472819 */ /* 0x040fe200000006ff */
[----:B------:R-:W1:Y:S01]  /*05d0*/  @P2 LDC R72, c[0x0][0x40c] ;  /* 0x00010300ff482b82 */ /* 0x000e620000000800 */
[----:B0-----:R-:W-:-:S07]  /*05e0*/  @P2 PRMT R63, R53, 0x7632, R63 ;  /* 0x00007632353f2816 */ /* 0x001fce000000003f */
[----:B------:R-:W0:Y:S08]  /*05f0*/  @P2 LDC R73, c[0x0][0x40c] ;  /* 0x00010300ff492b82 */ /* 0x000e300000000800 */
[----:B------:R-:W4:Y:S08]  /*0600*/  @P2 LDC R56, c[0x0][0x40c] ;  /* 0x00010300ff382b82 */ /* 0x000f300000000800 */
[----:B------:R-:W3:Y:S08]  /*0610*/  @P2 LDC R57, c[0x0][0x40c] ;  /* 0x00010300ff392b82 */ /* 0x000ef00000000800 */
[----:B------:R-:W4:Y:S08]  /*0620*/  @P2 LDC R58, c[0x0][0x40c] ;  /* 0x00010300ff3a2b82 */ /* 0x000f300000000800 */
[----:B------:R-:W4:Y:S08]  /*0630*/  @P2 LDC R59, c[0x0][0x40c] ;  /* 0x00010300ff3b2b82 */ /* 0x000f300000000800 */
[----:B------:R-:W4:Y:S01]  /*0640*/  @P2 LDC R62, c[0x0][0x40c] ;  /* 0x00010300ff3e2b82 */ /* 0x000f220000000800 */
[----:B--2---:R-:W-:Y:S01]  /*0650*/  @P2 FFMA.FTZ R76, R69, R70, R76 ;  /* 0x00000046454c2223 */ /* 0x004fe2000001004c */
[----:B-1----:R-:W-:Y:S01]  /*0660*/  @P2 FFMA.FTZ R77, R68, R72, R77 ;  /* 0x00000048444d2223 */ /* 0x002fe2000001004d */
[----:B------:R-:W-:Y:S01]  /*0670*/  @P2 PRMT R70, R54, 0x7632, R70 ;  /* 0x0000763236462816 */ /* 0x000fe20000000046 */
[----:B0-----:R-:W-:Y:S01]  /*0680*/  @P2 FFMA.FTZ R78, R71, R73, R78 ;  /* 0x00000049474e2223 */ /* 0x001fe2000001004e */
[----:B------:R-:W-:-:S02]  /*0690*/  @P2 PRMT R72, R55, 0x7632, R72 ;  /* 0x0000763237482816 */ /* 0x000fc40000000048 */
[----:B------:R-:W-:Y:S02]  /*06a0*/  @P2 SHF.L.U32 R69, R54, 0x10, RZ ;  /* 0x0000001036452819 */ /* 0x000fe400000006ff */
[----:B------:R-:W-:Y:S02]  /*06b0*/  @P2 SHF.L.U32 R71, R55, 0x10, RZ ;  /* 0x0000001037472819 */ /* 0x000fe400000006ff */
[----:B------:R-:W-:Y:S01]  /*06c0*/  @P2 SHF.L.U32 R68, R63, 0x10, RZ ;  /* 0x000000103f442819 */ /* 0x000fe200000006ff */
[----:B---3--:R-:W-:Y:S01]  /*06d0*/  @P2 FFMA.FTZ R64, R69, R57, R64 ;  /* 0x0000003945402223 */ /* 0x008fe20000010040 */
[----:B------:R-:W-:Y:S01]  /*06e0*/  @P2 SHF.L.U32 R70, R70, 0x10, RZ ;  /* 0x0000001046462819 */ /* 0x000fe200000006ff */
[----:B----4-:R-:W-:Y:S01]  /*06f0*/  @P2 FFMA.FTZ R66, R71, R59, R66 ;  /* 0x0000003b47422223 */ /* 0x010fe20000010042 */
[----:B------:R-:W-:Y:S01]  /*0700*/  @P2 SHF.L.U32 R72, R72, 0x10, RZ ;  /* 0x0000001048482819 */ /* 0x000fe200000006ff */
[----:B------:R-:W-:Y:S02]  /*0710*/  @P2 FFMA.FTZ R79, R68, R56, R79 ;  /* 0x00000038444f2223 */ /* 0x000fe4000001004f */
[----:B------:R-:W-:-:S02]  /*0720*/  @P2 FFMA.FTZ R65, R70, R58, R65 ;  /* 0x0000003a46412223 */ /* 0x000fc40000010041 */
[----:B------:R-:W-:Y:S01]  /*0730*/  @P2 FFMA.FTZ R67, R72, R62, R67 ;  /* 0x0000003e48432223 */ /* 0x000fe20000010043 */
[----:B------:R-:W-:Y:S06]  /*0740*/  BRA `(.L_x_11464) ;  /* 0x0000000000747947 */ /* 0x000fec0003800000 */
.L_x_11463:
[----:B------:R-:W0:Y:S01]  /*0750*/  @P1 LDC R56, c[0x0][0x40c] ;  /* 0x00010300ff381b82 */ /* 0x000e220000000800 */
[----:B------:R-:W-:Y:S02]  /*0760*/  @P1 SHF.L.U32 R59, R59, 0x10, RZ ;  /* 0x000000103b3b1819 */ /* 0x000fe400000006ff */
[----:B------:R-:W-:Y:S02]  /*0770*/  CS2R R76, SRZ ;  /* 0x00000000004c7805 */ /* 0x000fe4000001ff00 */
[----:B------:R-:W-:Y:S02]  /*0780*/  @P1 SHF.L.U32 R58, R58, 0x10, RZ ;  /* 0x000000103a3a1819 */ /* 0x000fe400000006ff */
[----:B------:R-:W-:Y:S02]  /*0790*/  CS2R R78, SRZ ;  /* 0x00000000004e7805 */ /* 0x000fe4000001ff00 */
[----:B------:R-:W-:Y:S02]  /*07a0*/  @P1 SHF.L.U32 R63, R63, 0x10, RZ ;  /* 0x000000103f3f1819 */ /* 0x000fe400000006ff */
[----:B------:R-:W-:Y:S01]  /*07b0*/  MOV R65, RZ ;  /* 0x000000ff00417202 */ /* 0x000fe20000000f00 */
[----:B------:R-:W1:Y:S01]  /*07c0*/  @P1 LDC R67, c[0x0][0x40c] ;  /* 0x00010300ff431b82 */ /* 0x000e620000000800 */
[----:B------:R-:W-:-:S07]  /*07d0*/  @P1 SHF.L.U32 R62, R62, 0x10, RZ ;  /* 0x000000103e3e1819 */ /* 0x000fce00000006ff */
[----:B------:R-:W2:Y:S08]  /*07e0*/  @P1 LDC R64, c[0x0][0x40c] ;  /* 0x00010300ff401b82 */ /* 0x000eb00000000800 */
[----:B------:R-:W3:Y:S01]  /*07f0*/  @P1 LDC R71, c[0x0][0x40c] ;  /* 0x00010300ff471b82 */ /* 0x000ee20000000800 */
[----:B0-----:R-:W-:Y:S01]  /*0800*/  @P1 FMUL.FTZ R77, R59, R56 ;  /* 0x000000383b4d1220 */ /* 0x001fe20000410000 */
[----:B------:R-:W-:-:S02]  /*0810*/  @P1 SHF.L.U32 R56, R52, 0x10, RZ ;  /* 0x0000001034381819 */ /* 0x000fc400000006ff */
[----:B------:R-:W-:-:S04]  /*0820*/  @P1 SHF.L.U32 R59, R54, 0x10, RZ ;  /* 0x00000010363b1819 */ /* 0x000fc800000006ff */
[----:B------:R-:W0:Y:S01]  /*0830*/  @P1 LDC R57, c[0x0][0x40c] ;  /* 0x00010300ff391b82 */ /* 0x000e220000000800 */
[----:B-1----:R-:W-:Y:S01]  /*0840*/  @P1 FMUL.FTZ R79, R58, R67 ;  /* 0x000000433a4f1220 */ /* 0x002fe20000410000 */
[----:B------:R-:W-:Y:S02]  /*0850*/  @P1 SHF.L.U32 R58, R53, 0x10, RZ ;  /* 0x00000010353a1819 */ /* 0x000fe400000006ff */
[----:B------:R-:W-:-:S04]  /*0860*/  CS2R R66, SRZ ;  /* 0x0000000000427805 */ /* 0x000fc8000001ff00 */
[----:B------:R-:W1:Y:S01]  /*0870*/  @P1 LDC R69, c[0x0][0x40c] ;  /* 0x00010300ff451b82 */ /* 0x000e620000000800 */
[----:B--2---:R-:W-:Y:S01]  /*0880*/  @P1 FMUL.FTZ R65, R63, R64 ;  /* 0x000000403f411220 */ /* 0x004fe20000410000 */
[----:B------:R-:W-:Y:S02]  /*0890*/  @P1 SHF.L.U32 R63, R55, 0x10, RZ ;  /* 0x00000010373f1819 */ /* 0x000fe400000006ff */
[----:B------:R-:W-:-:S04]  /*08a0*/  MOV R64, RZ ;  /* 0x000000ff00407202 */ /* 0x000fc80000000f00 */
[----:B------:R-:W2:Y:S01]  /*08b0*/  @P1 LDC R68, c[0x0][0x40c] ;  /* 0x00010300ff441b82 */ /* 0x000ea20000000800 */
[----:B---3--:R-:W-:-:S07]  /*08c0*/  @P1 FMUL.FTZ R67, R62, R71 ;  /* 0x000000473e431220 */ /* 0x008fce0000410000 */
[----:B------:R-:W3:Y:S01]  /*08d0*/  @P1 LDC R70, c[0x0][0x40c] ;  /* 0x00010300ff461b82 */ /* 0x000ee20000000800 */
[----:B0-----:R-:W-:Y:S01]  /*08e0*/  @P1 FMUL.FTZ R76, R56, R57 ;  /* 0x00000039384c1220 */ /* 0x001fe20000410000 */
[----:B-1----:R-:W-:Y:S01]  /*08f0*/  @P1 FMUL.FTZ R78, R58, R69 ;  /* 0x000000453a4e1220 */ /* 0x002fe20000410000 */
[----:B--2---:R-:W-:Y:S01]  /*0900*/  @P1 FMUL.FTZ R64, R59, R68 ;  /* 0x000000443b401220 */ /* 0x004fe20000410000 */
[----:B---3--:R-:W-:-:S07]  /*0910*/  @P1 FMUL.FTZ R66, R63, R70 ;  /* 0x000000463f421220 */ /* 0x008fce0000410000 */
.L_x_11464:
[----:B------:R-:W0:Y:S01]  /*0920*/  LDC.64 R82, c[0x0][0x3a8] ;  /* 0x0000ea00ff527b82 */ /* 0x000e220000000a00 */
[----:B------:R-:W-:Y:S01]  /*0930*/  BSSY.RECONVERGENT B0, `(.L_x_11465) ;  /* 0x0000009000007945 */ /* 0x000fe20003800200 */
[----:B0-----:R-:W-:-:S05]  /*0940*/  IMAD.WIDE.U32 R56, R61, 0x20, R82 ;  /* 0x000000203d387825 */ /* 0x001fca00078e0052 */
[----:B------:R0:W-:Y:S04]  /*0950*/  STG.E.128 desc[UR6][R56.64], R76 ;  /* 0x0000004c38007986 */ /* 0x0001e8000c101d06 */
[----:B------:R0:W-:Y:S01]  /*0960*/  STG.E.128 desc[UR6][R56.64+0x10], R64 ;  /* 0x0000104038007986 */ /* 0x0001e2000c101d06 */
[----:B------:R-:W-:Y:S05]  /*0970*/  @!P1 BRA `(.L_x_11466) ;  /* 0x0000000000109947 */ /* 0x000fea0003800000 */
[----:B------:R-:W1:Y:S01]  /*0980*/  LDC.64 R52, c[0x0][0x390] ;  /* 0x0000e400ff347b82 */ /* 0x000e620000000a00 */
[----:B------:R-:W-:-:S05]  /*0990*/  IADD3 R55, PT, PT, R60, 0x20, RZ ;  /* 0x000000203c377810 */ /* 0x000fca0007ffe0ff */
[----:B-1----:R-:W-:-:S06]  /*09a0*/  IMAD.WIDE.U32 R52, R55, 0x10, R52 ;  /* 0x0000001037347825 */ /* 0x002fcc00078e0034 */
[----:B------:R-:W5:Y:S02]  /*09b0*/  LDG.E.128 R52, desc[UR6][R52.64] ;  /* 0x0000000634347981 */ /* 0x000f64000c1e1d00 */
.L_x_11466:
[----:B------:R-:W-:Y:S05]  /*09c0*/  BSYNC.RECONVERGENT B0 ;  /* 0x0000000000007941 */ /* 0x000fea0003800200 */
.L_x_11465:
[----:B------:R-:W-:Y:S05]  /*09d0*/  @!P0 BRA `(.L_x_11467) ;  /* 0x00000000008c8947 */ /* 0x000fea0003800000 */
[----:B------:R-:W1:Y:S01]  /*09e0*/  LDC.64 R62, c[0x0][0x3a0] ;  /* 0x0000e800ff3e7b82 */ /* 0x000e620000000a00 */
[----:B0-----:R-:W-:-:S05]  /*09f0*/  IADD3 R57, PT, PT, R61, 0x20, RZ ;  /* 0x000000203d397810 */ /* 0x001fca0007ffe0ff */
[----:B-1----:R-:W-:-:S05]  /*0a00*/  IMAD.WIDE.U32 R62, R57, 0x20, R62 ;  /* 0x00000020393e7825 */ /* 0x002fca00078e003e */
[----:B------:R-:W2:Y:S04]  /*0a10*/  LDG.E.128 R68, desc[UR6][R62.64] ;  /* 0x000000063e447981 */ /* 0x000ea8000c1e1d00 */
        /* <DEDUP_REMOVED lines=9> */
[----:B0-----:R-:W3:Y:S08]  /*0ab0*/  @P2 LDC R63, c[0x0][0x40c] ;  /* 0x00010300ff3f2b82 */ /* 0x001ef00000000800 */
[----:B------:R-:W0:Y:S01]  /*0ac0*/  @P2 LDC R62, c[0x0][0x40c] ;  /* 0x00010300ff3e2b82 */ /* 0x000e220000000800 */
[----:B--2---:R-:W-:Y:S01]  /*0ad0*/  @P2 FFMA.FTZ R69, R72, R75, R69 ;  /* 0x0000004b48452223 */ /* 0x004fe20000010045 */
[----:B-1----:R-:W-:Y:S01]  /*0ae0*/  @P2 FFMA.FTZ R68, R73, R74, R68 ;  /* 0x0000004a49442223 */ /* 0x002fe20000010044 */
[----:B------:R-:W-:-:S05]  /*0af0*/  @P2 PRMT R72, R53, 0x7632, R72 ;  /* 0x0000763235482816 */ /* 0x000fca0000000048 */
[----:B------:R-:W1:Y:S01]  /*0b00*/  @P2 LDC R74, c[0x0][0x40c] ;  /* 0x00010300ff4a2b82 */ /* 0x000e620000000800 */
[----:B------:R-:W-:Y:S02]  /*0b10*/  @P2 SHF.L.U32 R73, R53, 0x10, RZ ;  /* 0x0000001035492819 */ /* 0x000fe400000006ff */
[----:B------:R-:W-:-:S03]  /*0b20*/  @P2 SHF.L.U32 R72, R72, 0x10, RZ ;  /* 0x0000001048482819 */ /* 0x000fc600000006ff */
[----:B----4-:R-:W-:Y:S01]  /*0b30*/  @P2 FFMA.FTZ R70, R73, R84, R70 ;  /* 0x0000005449462223 */ /* 0x010fe20000010046 */
[----:B------:R-:W-:Y:S01]  /*0b40*/  @P2 SHF.L.U32 R73, R54, 0x10, RZ ;  /* 0x0000001036492819 */ /* 0x000fe200000006ff */
[----:B------:R-:W2:Y:S01]  /*0b50*/  @P2 LDC R75, c[0x0][0x40c] ;  /* 0x00010300ff4b2b82 */ /* 0x000ea20000000800 */
[----:B------:R-:W-:Y:S01]  /*0b60*/  @P2 FFMA.FTZ R71, R72, R85, R71 ;  /* 0x0000005548472223 */ /* 0x000fe20000010047 */
[----:B------:R-:W-:Y:S02]  /*0b70*/  @P2 PRMT R72, R54, 0x7632, R72 ;  /* 0x0000763236482816 */ /* 0x000fe40000000048 */
[----:B---3--:R-:W-:Y:S01]  /*0b80*/  @P2 FFMA.FTZ R56, R73, R63, R56 ;  /* 0x0000003f49382223 */ /* 0x008fe20000010038 */
[C---:B------:R-:W-:Y:S02]  /*0b90*/  @P2 PRMT R63, R55.reuse, 0x7632, R63 ;  /* 0x00007632373f2816 */ /* 0x040fe4000000003f */
[----:B------:R-:W-:Y:S02]  /*0ba0*/  @P2 SHF.L.U32 R72, R72, 0x10, RZ ;  /* 0x0000001048482819 */ /* 0x000fe400000006ff */
[----:B------:R-:W-:-:S03]  /*0bb0*/  @P2 SHF.L.U32 R73, R55, 0x10, RZ ;  /* 0x0000001037492819 */ /* 0x000fc600000006ff */
[----:B0-----:R-:W-:Y:S01]  /*0bc0*/  @P2 FFMA.FTZ R57, R72, R62, R57 ;  /* 0x0000003e48392223 */ /* 0x001fe20000010039 */
[----:B------:R-:W-:Y:S01]  /*0bd0*/  @P2 SHF.L.U32 R62, R63, 0x10, RZ ;  /* 0x000000103f3e2819 */ /* 0x000fe200000006ff */
[----:B-1----:R-:W-:-:S04]  /*0be0*/  @P2 FFMA.FTZ R58, R73, R74, R58 ;  /* 0x0000004a493a2223 */ /* 0x002fc8000001003a */
[----:B--2---:R-:W-:Y:S01]  /*0bf0*/  @P2 FFMA.FTZ R59, R62, R75, R59 ;  /* 0x0000004b3e3b2223 */ /* 0x004fe2000001003b */
[----:B------:R-:W-:Y:S06]  /*0c00*/  BRA `(.L_x_11468) ;  /* 0x0000000000887947 */ /* 0x000fec0003800000 */
.L_x_11467:
[----:B------:R-:W1:Y:S01]  /*0c10*/  @P1 LDC R58, c[0x0][0x40c] ;  /* 0x00010300ff3a1b82 */ /* 0x000e620000000800 */
[----:B0----5:R-:W-:Y:S02]  /*0c20*/  @P1 PRMT R57, R53, 0x7632, R57 ;  /* 0x0000763235391816 */ /* 0x021fe40000000039 */
[----:B------:R-:W-:Y:S02]  /*0c30*/  CS2R R70, SRZ ;  /* 0x0000000000467805 */ /* 0x000fe4000001ff00 */
[----:B------:R-:W-:Y:S02]  /*0c40*/  @P1 PRMT R56, R52, 0x7632, R56 ;  /* 0x0000763234381816 */ /* 0x000fe40000000038 */
[----:B------:R-:W-:Y:S02]  /*0c50*/  CS2R R68, SRZ ;  /* 0x0000000000447805 */ /* 0x000fe4000001ff00 */
[----:B------:R-:W-:Y:S02]  /*0c60*/  @P1 SHF.L.U32 R57, R57, 0x10, RZ ;  /* 0x0000001039391819 */ /* 0x000fe400000006ff */
[----:B------:R-:W-:Y:S01]  /*0c70*/  @P1 SHF.L.U32 R56, R56, 0x10, RZ ;  /* 0x0000001038381819 */ /* 0x000fe200000006ff */
[----:B------:R-:W0:Y:S01]  /*0c80*/  @P1 LDC R59, c[0x0][0x40c] ;  /* 0x00010300ff3b1b82 */ /* 0x000e220000000800 */
[----:B------:R-:W-:-:S02]  /*0c90*/  @P1 SHF.L.U32 R62, R52, 0x10, RZ ;  /* 0x00000010343e1819 */ /* 0x000fc400000006ff */
[----:B------:R-:W-:-:S05]  /*0ca0*/  @P1 SHF.L.U32 R74, R55, 0x10, RZ ;  /* 0x00000010374a1819 */ /* 0x000fca00000006ff */
[----:B------:R-:W2:Y:S08]  /*0cb0*/  @P1 LDC R87, c[0x0][0x40c] ;  /* 0x00010300ff571b82 */ /* 0x000eb00000000800 */
[----:B------:R-:W3:Y:S01]  /*0cc0*/  @P1 LDC R63, c[0x0][0x40c] ;  /* 0x00010300ff3f1b82 */ /* 0x000ee20000000800 */
[----:B-1----:R-:W-:Y:S01]  /*0cd0*/  @P1 FMUL.FTZ R71, R57, R58 ;  /* 0x0000003a39471220 */ /* 0x002fe20000410000 */
[----:B------:R-:W-:-:S02]  /*0ce0*/  @P1 PRMT R58, R55, 0x7632, R58 ;  /* 0x00007632373a1816 */ /* 0x000fc4000000003a */
[----:B------:R-:W-:Y:S02]  /*0cf0*/  MOV R57, RZ ;  /* 0x000000ff00397202 */ /* 0x000fe40000000f00 */
[----:B------:R-:W-:Y:S02]  /*0d00*/  @P1 SHF.L.U32 R58, R58, 0x10, RZ ;  /* 0x000000103a3a1819 */ /* 0x000fe400000006ff */
[----:B------:R-:W1:Y:S01]  /*0d10*/  @P1 LDC R75, c[0x0][0x40c] ;  /* 0x00010300ff4b1b82 */ /* 0x000e620000000800 */
[----:B0-----:R-:W-:Y:S01]  /*0d20*/  @P1 FMUL.FTZ R69, R56, R59 ;  /* 0x0000003b38451220 */ /* 0x001fe20000410000 */
[----:B------:R-:W-:Y:S01]  /*0d30*/  HFMA2 R59, -RZ, RZ, 0, 0 ;  /* 0x00000000ff3b7431 */ /* 0x000fe200000001ff */
[----:B------:R-:W-:-:S04]  /*0d40*/  @P1 PRMT R56, R54, 0x7632, R56 ;  /* 0x0000763236381816 */ /* 0x000fc80000000038 */
[----:B------:R-:W-:Y:S01]  /*0d50*/  @P1 SHF.L.U32 R56, R56, 0x10, RZ ;  /* 0x0000001038381819 */ /* 0x000fe200000006ff */
[----:B------:R-:W0:Y:S01]  /*0d60*/  @P1 LDC R73, c[0x0][0x40c] ;  /* 0x00010300ff491b82 */ /* 0x000e220000000800 */
[----:B--2---:R-:W-:Y:S01]  /*0d70*/  @P1 FMUL.FTZ R59, R58, R87 ;  /* 0x000000573a3b1220 */ /* 0x004fe20000410000 */
[----:B------:R-:W-:-:S06]  /*0d80*/  HFMA2 R58, -RZ, RZ, 0, 0 ;  /* 0x00000000ff3a7431 */ /* 0x000fcc00000001ff */
[----:B------:R-:W2:Y:S01]  /*0d90*/  @P1 LDC R72, c[0x0][0x40c] ;  /* 0x00010300ff481b82 */ /* 0x000ea20000000800 */
[----:B---3--:R-:W-:Y:S01]  /*0da0*/  @P1 FMUL.FTZ R68, R62, R63 ;  /* 0x0000003f3e441220 */ /* 0x008fe20000410000 */
[----:B------:R-:W-:Y:S02]  /*0db0*/  @P1 SHF.L.U32 R62, R53, 0x10, RZ ;  /* 0x00000010353e1819 */ /* 0x000fe400000006ff */
[----:B------:R-:W-:-:S04]  /*0dc0*/  @P1 SHF.L.U32 R63, R54, 0x10, RZ ;  /* 0x00000010363f1819 */ /* 0x000fc800000006ff */
[----:B------:R-:W3:Y:S01]  /*0dd0*/  @P1 LDC R85, c[0x0][0x40c] ;  /* 0x00010300ff551b82 */ /* 0x000ee20000000800 */
[----:B-1----:R-:W-:Y:S01]  /*0de0*/  @P1 FMUL.FTZ R57, R56, R75 ;  /* 0x0000004b38391220 */ /* 0x002fe20000410000 */
[----:B------:R-:W-:Y:S01]  /*0df0*/  MOV R56, RZ ;  /* 0x000000ff00387202 */ /* 0x000fe20000000f00 */
[----:B0-----:R-:W-:Y:S01]  /*0e00*/  @P1 FMUL.FTZ R70, R62, R73 ;  /* 0x000000493e461220 */ /* 0x001fe20000410000 */
[----:B--2---:R-:W-:Y:S01]  /*0e10*/  @P1 FMUL.FTZ R56, R63, R72 ;  /* 0x000000483f381220 */ /* 0x004fe20000410000 */
[----:B---3--:R-:W-:-:S07]  /*0e20*/  @P1 FMUL.FTZ R58, R74, R85 ;  /* 0x000000554a3a1220 */ /* 0x008fce0000410000 */
.L_x_11468:
[----:B------:R-:W-:Y:S01]  /*0e30*/  IADD3 R63, PT, PT, R61, 0x20, RZ ;  /* 0x000000203d3f7810 */ /* 0x000fe20007ffe0ff */
[----:B------:R-:W-:Y:S04]  /*0e40*/  BSSY.RECONVERGENT B0, `(.L_x_11469) ;  /* 0x0000009000007945 */ /* 0x000fe80003800200 */
[----:B------:R-:W-:-:S05]  /*0e50*/  IMAD.WIDE.U32 R62, R63, 0x20, R82 ;  /* 0x000000203f3e7825 */ /* 0x000fca00078e0052 */
[----:B------:R0:W-:Y:S04]  /*0e60*/  STG.E.128 desc[UR6][R62.64], R68 ;  /* 0x000000443e007986 */ /* 0x0001e8000c101d06 */
[----:B------:R0:W-:Y:S01]  /*0e70*/  STG.E.128 desc[UR6][R62.64+0x10], R56 ;  /* 0x000010383e007986 */ /* 0x0001e2000c101d06 */
[----:B------:R-:W-:Y:S05]  /*0e80*/  @!P1 BRA `(.L_x_11470) ;  /* 0x0000000000109947 */ /* 0x000fea0003800000 */
[----:B------:R-:W1:Y:S01]  /*0e90*/  LDC.64 R52, c[0x0][0x390] ;  /* 0x0000e400ff347b82 */ /* 0x000e620000000a00 */
[----:B------:R-:W-:-:S05]  /*0ea0*/  IADD3 R55, PT, PT, R60, 0x40, RZ ;  /* 0x000000403c377810 */ /* 0x000fca0007ffe0ff */
[----:B-1----:R-:W-:-:S06]  /*0eb0*/  IMAD.WIDE.U32 R52, R55, 0x10, R52 ;  /* 0x0000001037347825 */ /* 0x002fcc00078e0034 */
[----:B------:R-:W5:Y:S02]  /*0ec0*/  LDG.E.128 R52, desc[UR6][R52.64] ;  /* 0x0000000634347981 */ /* 0x000f64000c1e1d00 */
.L_x_11470:
[----:B------:R-:W-:Y:S05]  /*0ed0*/  BSYNC.RECONVERGENT B0 ;  /* 0x0000000000007941 */ /* 0x000fea0003800200 */
.L_x_11469:
[----:B------:R-:W-:Y:S01]  /*0ee0*/  IADD3 R85, PT, PT, R61, 0x40, RZ ;  /* 0x000000403d557810 */ /* 0x000fe20007ffe0ff */
[----:B------:R-:W-:Y:S06]  /*0ef0*/  @!P0 BRA `(.L_x_11471) ;  /* 0x0000000000888947 */ /* 0x000fec0003800000 */
[----:B------:R-:W1:Y:S02]  /*0f00*/  LDC.64 R86, c[0x0][0x3a0] ;  /* 0x0000e800ff567b82 */ /* 0x000e640000000a00 */
[----:B-1----:R-:W-:-:S05]  /*0f10*/  IMAD.WIDE.U32 R86, R85, 0x20, R86 ;  /* 0x0000002055567825 */ /* 0x002fca00078e0056 */
[----:B0-----:R-:W2:Y:S04]  /*0f20*/  LDG.E.128 R60, desc[UR6][R86.64] ;  /* 0x00000006563c7981 */ /* 0x001ea8000c1e1d00 */
[----:B------:R0:W3:Y:S01]  /*0f30*/  LDG.E.128 R72, desc[UR6][R86.64+0x10] ;  /* 0x0000100656487981 */ /* 0x0000e2000c1e1d00 */
[----:B------:R-:W-:-:S13]  /*0f40*/  ISETP.GT.AND P0, PT, R3, RZ, PT ;  /* 0x000000ff0300720c */ /* 0x000fda0003f04270 */
[----:B------:R-:W2:Y:S01]  /*0f50*/  @P0 LDC R84, c[0x0][0x40c] ;  /* 0x00010300ff540b82 */ /* 0x000ea20000000800 */
[----:B-----5:R-:W-:-:S07]  /*0f60*/  @P0 SHF.L.U32 R3, R52, 0x10, RZ ;  /* 0x0000001034030819 */ /* 0x020fce00000006ff */
[----:B------:R-:W1:Y:S08]  /*0f70*/  @P0 LDC R89, c[0x0][0x40c] ;  /* 0x00010300ff590b82 */ /* 0x000e700000000800 */
[----:B------:R-:W4:Y:S08]  /*0f80*/  @P0 LDC R88, c[0x0][0x40c] ;  /* 0x00010300ff580b82 */ /* 0x000f300000000800 */
[----:B0-----:R-:W0:Y:S08]  /*0f90*/  @P0 LDC R86, c[0x0][0x40c] ;  /* 0x00010300ff560b82 */ /* 0x001e300000000800 */
[----:B------:R-:W3:Y:S01]  /*0fa0*/  @P0 LDC R87, c[0x0][0x40c] ;  /* 0x00010300ff570b82 */ /* 0x000ee20000000800 */
[----:B--2---:R-:W-:Y:S01]  /*0fb0*/  @P0 FFMA.FTZ R60, R3, R84, R60 ;  /* 0x00000054033c0223 */ /* 0x004fe2000001003c */
[----:B------:R-:W-:-:S04]  /*0fc0*/  @P0 PRMT R3, R52, 0x7632, R3 ;  /* 0x0000763234030816 */ /* 0x000fc80000000003 */
[----:B------:R-:W-:Y:S02]  /*0fd0*/  @P0 SHF.L.U32 R84, R3, 0x10, RZ ;  /* 0x0000001003540819 */ /* 0x000fe400000006ff */
[----:B------:R-:W-:-:S03]  /*0fe0*/  @P0 SHF.L.U32 R3, R53, 0x10, RZ ;  /* 0x0000001035030819 */ /* 0x000fc600000006ff */
[----:B----4-:R-:W-:Y:S02]  /*0ff0*/  @P0 FFMA.FTZ R61, R84, R88, R61 ;  /* 0x00000058543d0223 */ /* 0x010fe4000001003d */
[----:B-1----:R-:W-:Y:S01]  /*1000*/  @P0 FFMA.FTZ R62, R3, R89, R62 ;  /* 0x00000059033e0223 */ /* 0x002fe2000001003e */
[----:B------:R-:W-:-:S04]  /*1010*/  @P0 PRMT R3, R53, 0x7632, R3 ;  /* 0x0000763235030816 */ /* 0x000fc80000000003 */
[----:B------:R-:W-:Y:S02]  /*1020*/  @P0 SHF.L.U32 R84, R3, 0x10, RZ ;  /* 0x0000001003540819 */ /* 0x000fe400000006ff */
[----:B------:R-:W-:-:S03]  /*1030*/  @P0 SHF.L.U32 R3, R54, 0x10, RZ ;  /* 0x0000001036030819 */ /* 0x000fc600000006ff */
[----:B0-----:R-:W-:Y:S02]  /*1040*/  @P0 FFMA.FTZ R63, R84, R86, R63 ;  /* 0x00000056543f0223 */ /* 0x001fe4000001003f */
[----:B------:R-:W0:Y:S01]  /*1050*/  @P0 LDC R86, c[0x0][0x40c] ;  /* 0x00010300ff560b82 */ /* 0x000e220000000800 */
[----:B---3--:R-:W-:Y:S01]  /*1060*/  @P0 FFMA.FTZ R72, R3, R87, R72 ;  /* 0x0000005703480223 */ /* 0x008fe20000010048 */
[----:B------:R-:W-:-:S04]  /*1070*/  @P0 PRMT R3, R54, 0x7632, R3 ;  /* 0x0000763236030816 */ /* 0x000fc80000000003 */
[----:B------:R-:W-:Y:S02]  /*1080*/  @P0 SHF.L.U32 R84, R3, 0x10, RZ ;  /* 0x0000001003540819 */ /* 0x000fe400000006ff */
[----:B------:R-:W1:Y:S01]  /*1090*/  @P0 LDC R87, c[0x0][0x40c] ;  /* 0x00010300ff570b82 */ /* 0x000e620000000800 */
[----:B------:R-:W-:Y:S02]  /*10a0*/  @P0 SHF.L.U32 R3, R55, 0x10, RZ ;  /* 0x0000001037030819 */ /* 0x000fe400000006ff */
[----:B0-----:R-:W-:-:S05]  /*10b0*/  @P0 FFMA.FTZ R73, R84, R86, R73 ;  /* 0x0000005654490223 */ /* 0x001fca0000010049 */
[----:B------:R-:W0:Y:S01]  /*10c0*/  @P0 LDC R86, c[0x0][0x40c] ;  /* 0x00010300ff560b82 */ /* 0x000e220000000800 */
[----:B-1----:R-:W-:Y:S01]  /*10d0*/  @P0 FFMA.FTZ R74, R3, R87, R74 ;  /* 0x00000057034a0223 */ /* 0x002fe2000001004a */
[----:B------:R-:W-:-:S04]  /*10e0*/  @P0 PRMT R3, R55, 0x7632, R3 ;  /* 0x0000763237030816 */ /* 0x000fc80000000003 */
[----:B------:R-:W-:-:S05]  /*10f0*/  @P0 SHF.L.U32 R84, R3, 0x10, RZ ;  /* 0x0000001003540819 */ /* 0x000fca00000006ff */
[----:B0-----:R-:W-:Y:S01]  /*1100*/  @P0 FFMA.FTZ R75, R84, R86, R75 ;  /* 0x00000056544b0223 */ /* 0x001fe2000001004b */
[----:B------:R-:W-:Y:S06]  /*1110*/  BRA `(.L_x_11472) ;  /* 0x0000000000907947 */ /* 0x000fec0003800000 */
.L_x_11471:
[----:B------:R-:W1:Y:S01]  /*1120*/  @P1 LDC R75, c[0x0][0x40c] ;  /* 0x00010300ff4b1b82 */ /* 0x000e620000000800 */
[----:B0----5:R-:W-:Y:S01]  /*1130*/  @P1 PRMT R62, R53, 0x7632, R62 ;  /* 0x00007632353e1816 */ /* 0x021fe2000000003e */
[----:B------:R-:W-:Y:S01]  /*1140*/  HFMA2 R63, -RZ, RZ, 0, 0 ;  /* 0x00000000ff3f7431 */ /* 0x000fe200000001ff */
[----:B------:R-:W-:Y:S02]  /*1150*/  @P1 PRMT R60, R52, 0x7632, R60 ;  /* 0x00007632343c1816 */ /* 0x000fe4000000003c */
        /* <DEDUP_REMOVED lines=13> */
[----:B------:R-:W-:Y:S02]  /*1230*/  MOV R73, RZ ;  /* 0x000000ff00497202 */ /* 0x000fe40000000f00 */
[----:B------:R-:W-:Y:S02]  /*1240*/  @P1 SHF.L.U32 R60, R60, 0x10, RZ ;  /* 0x000000103c3c1819 */ /* 0x000fe400000006ff */
[----:B------:R-:W0:Y:S01]  /*1250*/  @P1 LDC R74, c[0x0][0x40c] ;  /* 0x00010300ff4a1b82 */ /* 0x000e220000000800 */
[----:B--2---:R-:W-:Y:S01]  /*1260*/  @P1 FMUL.FTZ R75, R62, R3 ;  /* 0x000000033e4b1220 */ /* 0x004fe20000410000 */
[----:B------:R-:W-:Y:S01]  /*1270*/  @P1 SHF.L.U32 R3, R52, 0x10, RZ ;  /* 0x0000001034031819 */ /* 0x000fe200000006ff */
[----:B------:R-:W-:-:S05]  /*1280*/  HFMA2 R62, -RZ, RZ, 0, 0 ;  /* 0x00000000ff3e7431 */ /* 0x000fca00000001ff */
[----:B------:R-:W2:Y:S01]  /*1290*/  @P1 LDC R84, c[0x0][0x40c] ;  /* 0x00010300ff541b82 */ /* 0x000ea20000000800 */
[----:B---3--:R-:W-:Y:S01]  /*12a0*/  @P1 FMUL.FTZ R73, R60, R87 ;  /* 0x000000573c491220 */ /* 0x008fe20000410000 */
[----:B------:R-:W-:-:S06]  /*12b0*/  MOV R60, RZ ;  /* 0x000000ff003c7202 */ /* 0x000fcc0000000f00 */
[----:B------:R-:W3:Y:S01]  /*12c0*/  @P1 LDC R86, c[0x0][0x40c] ;  /* 0x00010300ff561b82 */ /* 0x000ee20000000800 */
[----:B-1----:R-:W-:Y:S01]  /*12d0*/  @P1 FMUL.FTZ R60, R3, R72 ;  /* 0x00000048033c1220 */ /* 0x002fe20000410000 */
[----:B------:R-:W-:Y:S02]  /*12e0*/  @P1 SHF.L.U32 R3, R53, 0x10, RZ ;  /* 0x0000001035031819 */ /* 0x000fe400000006ff */
[----:B------:R-:W-:-:S03]  /*12f0*/  MOV R72, RZ ;  /* 0x000000ff00487202 */ /* 0x000fc60000000f00 */
[----:B0-----:R-:W-:Y:S01]  /*1300*/  @P1 FMUL.FTZ R62, R3, R74 ;  /* 0x0000004a033e1220 */ /* 0x001fe20000410000 */
[----:B------:R-:W-:Y:S01]  /*1310*/  @P1 SHF.L.U32 R3, R54, 0x10, RZ ;  /* 0x0000001036031819 */ /* 0x000fe200000006ff */
[----:B------:R-:W-:-:S04]  /*1320*/  HFMA2 R74, -RZ, RZ, 0, 0 ;  /* 0x00000000ff4a7431 */ /* 0x000fc800000001ff */
[----:B--2---:R-:W-:Y:S01]  /*1330*/  @P1 FMUL.FTZ R72, R3, R84 ;  /* 0x0000005403481220 */ /* 0x004fe20000410000 */
[----:B------:R-:W-:-:S05]  /*1340*/  @P1 SHF.L.U32 R3, R55, 0x10, RZ ;  /* 0x0000001037031819 */ /* 0x000fca00000006ff */
[----:B---3--:R-:W-:-:S07]  /*1350*/  @P1 FMUL.FTZ R74, R3, R86 ;  /* 0x00000056034a1220 */ /* 0x008fce0000410000 */
.L_x_11472:
        /* <DEDUP_REMOVED lines=99> */
.L_x_11488:
[----:B------:R-:W-:Y:S01]  /*1990*/  FMUL.FTZ R3, R82, R82 ;  /* 0x0000005252037220 */ /* 0x000fe20000410000 */
[----:B------:R-:W-:Y:S01]  /*19a0*/  ISETP.NE.AND P0, PT, RZ, UR5, PT ;  /* 0x00000005ff007c0c */ /* 0x000fe2000bf05270 */
[----:B-1----:R-:W-:Y:S01]  /*19b0*/  FADD.FTZ R92, R89, R92 ;  /* 0x0000005c595c7221 */ /* 0x002fe20000010000 */
[----:B------:R-:W1:Y:S01]  /*19c0*/  @!P1 LDC.64 R86, c[0x0][0x3c0] ;  /* 0x0000f000ff569b82 */ /* 0x000e620000000a00 */
[----:B------:R-:W-:Y:S01]  /*19d0*/  BSSY.RECONVERGENT B0, `(.L_x_11474) ;  /* 0x000006f000007945 */ /* 0x000fe20003800200 */
[----:B------:R-:W-:Y:S01]  /*19e0*/  FSEL R88, R3, RZ, P0 ;  /* 0x000000ff03587208 */ /* 0x000fe20000000000 */
[----:B------:R-:W-:-:S04]  /*19f0*/  FFMA.FTZ R83, R92, R83, UR10 ;  /* 0x0000000a5c537e23 */ /* 0x000fc80008010053 */
[----:B------:R-:W-:Y:S01]  /*1a00*/  FADD.FTZ R3, R83, R88 ;  /* 0x0000005853037221 */ /* 0x000fe20000010000 */
[----:B------:R-:W2:Y:S05]  /*1a10*/  @!P1 LDC.64 R84, c[0x0][0x3c8] ;  /* 0x0000f200ff549b82 */ /* 0x000eaa0000000a00 */
        /* <DEDUP_REMOVED lines=18> */
[C---:B------:R-:W-:Y:S01]  /*1b40*/  FADD.FTZ R68, -R80.reuse, R68 ;  /* 0x0000004450447221 */ /* 0x040fe20000010100 */
[----:B------:R-:W1:Y:S01]  /*1b50*/  LDC.64 R56, c[0x0][0x428] ;  /* 0x00010a00ff387b82 */ /* 0x000e620000000a00 */
        /* <DEDUP_REMOVED lines=16> */
[----:B------:R-:W-:Y:S01]  /*1c60*/  FMUL.FTZ R79, R3, R64 ;  /* 0x00000040034f7220 */ /* 0x000fe20000410000 */
[----:B------:R-:W-:Y:S01]  /*1c70*/  FADD.FTZ R80, -R80, R75 ;  /* 0x0000004b50507221 */ /* 0x000fe20000010100 */
        /* <DEDUP_REMOVED lines=21> */
[C---:B0-----:R-:W-:Y:S01]  /*1dd0*/  FMUL.FTZ R89, R3.reuse, R62 ;  /* 0x0000003e03597220 */ /* 0x041fe20000410000 */
[C---:B------:R-:W-:Y:S01]  /*1de0*/  FMUL.FTZ R70, R3.reuse, R63 ;  /* 0x0000003f03467220 */ /* 0x040fe20000410000 */
[C---:B------:R-:W-:Y:S01]  /*1df0*/  FMUL.FTZ R73, R3.reuse, R74 ;  /* 0x0000004a03497220 */ /* 0x040fe20000410000 */
[----:B------:R-:W-:Y:S01]  /*1e00*/  FMUL.FTZ R80, R3, R80 ;  /* 0x0000005003507220 */ /* 0x000fe20000410000 */
[C---:B------:R-:W-:Y:S01]  /*1e10*/  IADD3 R67, PT, PT, R81.reuse, 0x20, RZ ;  /* 0x0000002051437810 */ /* 0x040fe20007ffe0ff */
[----:B------:R-:W-:Y:S01]  /*1e20*/  FFMA.FTZ R3, R86, R9, R33 ;  /* 0x0000000956037223 */ /* 0x000fe20000010021 */
[C---:B------:R-:W-:Y:S01]  /*1e30*/  IADD3 R79, PT, PT, R81.reuse, 0x40, RZ ;  /* 0x00000040514f7810 */ /* 0x040fe20007ffe0ff */
[----:B-1----:R-:W-:-:S04]  /*1e40*/  IMAD.WIDE.U32 R64, R81, 0x10, R56 ;  /* 0x0000001051407825 */ /* 0x002fc800078e0038 */
[----:B------:R-:W-:Y:S01]  /*1e50*/  FFMA.FTZ R62, R85, R16, R40 ;  /* 0x00000010553e7223 */ /* 0x000fe20000010028 */
[----:B------:R-:W-:Y:S01]  /*1e60*/  FFMA.FTZ R59, R87, R10, R34 ;  /* 0x0000000a573b7223 */ /* 0x000fe20000010022 */
[----:B------:R-:W-:Y:S01]  /*1e70*/  F2FP.BF16.F32.PACK_AB R58, R3, R58 ;  /* 0x0000003a033a723e */ /* 0x000fe200000010ff */
[----:B------:R-:W-:-:S04]  /*1e80*/  IMAD.WIDE.U32 R66, R67, 0x10, R56 ;  /* 0x0000001043427825 */ /* 0x000fc800078e0038 */
[----:B------:R-:W-:Y:S01]  /*1e90*/  FFMA.FTZ R3, R82, R5, R29 ;  /* 0x0000000552037223 */ /* 0x000fe2000001001d */
        /* <DEDUP_REMOVED lines=26> */
[----:B------:R1:W-:Y:S01]  /*2040*/  STG.E.128 desc[UR6][R64.64], R56 ;  /* 0x0000003840007986 */ /* 0x0003e2000c101d06 */
[----:B------:R-:W-:Y:S02]  /*2050*/  F2FP.BF16.F32.PACK_AB R60, R90, R75 ;  /* 0x0000004b5a3c723e */ /* 0x000fe400000010ff */
[----:B------:R-:W-:Y:S02]  /*2060*/  F2FP.BF16.F32.PACK_AB R71, R80, R71 ;  /* 0x000000475047723e */ /* 0x000fe400000010ff */
[----:B------:R-:W-:Y:S01]  /*2070*/  F2FP.BF16.F32.PACK_AB R70, R74, R93 ;  /* 0x0000005d4a46723e */ /* 0x000fe200000010ff */
[----:B------:R1:W-:Y:S01]  /*2080*/  STG.E.128 desc[UR6][R66.64], R60 ;  /* 0x0000003c42007986 */ /* 0x0003e2000c101d06 */
[----:B------:R-:W-:-:S02]  /*2090*/  F2FP.BF16.F32.PACK_AB R69, R72, R69 ;  /* 0x000000454845723e */ /* 0x000fc400000010ff */
[----:B------:R-:W-:-:S05]  /*20a0*/  F2FP.BF16.F32.PACK_AB R68, R3, R68 ;  /* 0x000000440344723e */ /* 0x000fca00000010ff */
[----:B------:R1:W-:Y:S02]  /*20b0*/  STG.E.128 desc[UR6][R78.64], R68 ;  /* 0x000000444e007986 */ /* 0x0003e4000c101d06 */
.L_x_11475:
[----:B------:R-:W-:Y:S05]  /*20c0*/  BSYNC.RECONVERGENT B0 ;  /* 0x0000000000007941 */ /* 0x000fea0003800200 */
.L_x_11474:
[----:B-1----:R-:W1:Y:S02]  /*20d0*/  LDC.64 R56, c[0x0][0x380] ;  /* 0x0000e000ff387b82 */ /* 0x002e640000000a00 */
[----:B-1----:R-:W-:-:S04]  /*20e0*/  LEA R2, R56, R2, 0x2 ;  /* 0x0000000238027211 */ /* 0x002fc800078e10ff */
[----:B------:R-:W-:-:S13]  /*20f0*/  ISETP.GE.AND P0, PT, R2, R57, PT ;  /* 0x000000390200720c */ /* 0x000fda0003f06270 */
[----:B------:R-:W-:Y:S05]  /*2100*/  @!P0 BRA `(.L_x_11476) ;  /* 0xffffffe000988947 */ /* 0x000fea000383ffff */
[----:B------:R-:W-:Y:S05]  /*2110*/  EXIT ;  /* 0x000000000000794d */ /* 0x000fea0003800000 */
.L_x_11473:
        /* <DEDUP_REMOVED lines=8> */
.L_x_11478:
[----:B------:R-:W-:Y:S05]  /*21a0*/  BSYNC B0 ;  /* 0x0000000000007941 */ /* 0x000fea0003800000 */
.L_x_11477:
        /* <DEDUP_REMOVED lines=9> */
.L_x_11479:
[----:B------:R-:W-:Y:S01]  /*2240*/  HFMA2 R86, -RZ, RZ, 0, 2.384185791015625e-07 ;  /* 0x00000004ff567431 */ /* 0x000fe200000001ff */
[----:B------:R-:W-:-:S05]  /*2250*/  MOV R82, R91 ;  /* 0x0000005b00527202 */ /* 0x000fca0000000f00 */
[----:B------:R-:W-:-:S05]  /*2260*/  FADD.FTZ R88, R87, R82 ;  /* 0x0000005257587221 */ /* 0x000fca0000010000 */
[----:B------:R-:W-:-:S07]  /*2270*/  MOV R93, R88 ;  /* 0x00000058005d7202 */ /* 0x000fce0000000f00 */
[----:B------:R-:W-:Y:S05]  /*2280*/  WARPSYNC.COLLECTIVE R84, `(.L_x_11480) ;  /* 0x0000000054087348 */ /* 0x000fea0003c00000 */
[----:B------:R0:W1:Y:S02]  /*2290*/  SHFL.BFLY P0, R91, R93, R86, R85 ;  /* 0x0c0000565d5b7389 */ /* 0x0000640000000055 */
[----:B01----:R-:W-:Y:S05]  /*22a0*/  ENDCOLLECTIVE ;  /* 0x000000000000791b */ /* 0x003fea0003800000 */
.L_x_11480:
        /* <DEDUP_REMOVED lines=8> */
.L_x_11481:
[----:B------:R-:W-:Y:S01]  /*2330*/  HFMA2 R86, -RZ, RZ, 0, 9.5367431640625e-07 ;  /* 0x00000010ff567431 */ /* 0x000fe200000001ff */
[----:B------:R-:W-:-:S05]  /*2340*/  MOV R82, R91 ;  /* 0x0000005b00527202 */ /* 0x000fca0000000f00 */
[----:B------:R-:W-:-:S05]  /*2350*/  FADD.FTZ R90, R89, R82 ;  /* 0x00000052595a7221 */ /* 0x000fca0000010000 */
[----:B------:R-:W-:-:S07]  /*2360*/  MOV R93, R90 ;  /* 0x0000005a005d7202 */ /* 0x000fce0000000f00 */
[----:B------:R-:W-:Y:S05]  /*2370*/  WARPSYNC.COLLECTIVE R84, `(.L_x_11482) ;  /* 0x0000000054087348 */ /* 0x000fea0003c00000 */
[----:B------:R0:W1:Y:S02]  /*2380*/  SHFL.BFLY P0, R91, R93, R86, R85 ;  /* 0x0c0000565d5b7389 */ /* 0x0000640000000055 */
[----:B01----:R-:W-:Y:S05]  /*2390*/  ENDCOLLECTIVE ;  /* 0x000000000000791b */ /* 0x003fea0003800000 */
.L_x_11482:
        /* <DEDUP_REMOVED lines=56> */
.L_x_11483:
[----:B------:R-:W-:Y:S01]  /*2720*/  HFMA2 R86, -RZ, RZ, 0, 1.1920928955078125e-07 ;  /* 0x00000002ff567431 */ /* 0x000fe200000001ff */
[----:B------:R-:W-:-:S05]  /*2730*/  MOV R88, R91 ;  /* 0x0000005b00587202 */ /* 0x000fca0000000f00 */
[----:B------:R-:W-:-:S05]  /*2740*/  FADD.FTZ R88, R3, R88 ;  /* 0x0000005803587221 */ /* 0x000fca0000010000 */
[----:B------:R-:W-:-:S07]  /*2750*/  MOV R93, R88 ;  /* 0x00000058005d7202 */ /* 0x000fce0000000f00 */
[----:B------:R-:W-:Y:S05]  /*2760*/  WARPSYNC.COLLECTIVE R84, `(.L_x_11484) ;  /* 0x0000000054087348 */ /* 0x000fea0003c00000 */
[----:B------:R0:W1:Y:S02]  /*2770*/  SHFL.BFLY P0, R91, R93, R86, R85 ;  /* 0x0c0000565d5b7389 */ /* 0x0000640000000055 */
[----:B01----:R-:W-:Y:S05]  /*2780*/  ENDCOLLECTIVE ;  /* 0x000000000000791b */ /* 0x003fea0003800000 */
.L_x_11484:
[----:B------:R-:W-:Y:S01]  /*2790*/  HFMA2 R86, -RZ, RZ, 0, 2.384185791015625e-07 ;  /* 0x00000004ff567431 */ /* 0x000fe200000001ff */
[----:B------:R-:W-:-:S05]  /*27a0*/  MOV R87, R91 ;  /* 0x0000005b00577202 */ /* 0x000fca0000000f00 */
[----:B------:R-:W-:-:S05]  /*27b0*/  FADD.FTZ R87, R88, R87 ;  /* 0x0000005758577221 */ /* 0x000fca0000010000 */
[----:B------:R-:W-:-:S07]  /*27c0*/  MOV R93, R87 ;  /* 0x00000057005d7202 */ /* 0x000fce0000000f00 */
[----:B------:R-:W-:Y:S05]  /*27d0*/  WARPSYNC.COLLECTIVE R84, `(.L_x_11485) ;  /* 0x0000000054087348 */ /* 0x000fea0003c00000 */
[----:B------:R0:W1:Y:S02]  /*27e0*/  SHFL.BFLY P0, R91, R93, R86, R85 ;  /* 0x0c0000565d5b7389 */ /* 0x0000640000000055 */
[----:B01----:R-:W-:Y:S05]  /*27f0*/  ENDCOLLECTIVE ;  /* 0x000000000000791b */ /* 0x003fea0003800000 */
.L_x_11485:
[----:B------:R-:W-:Y:S01]  /*2800*/  HFMA2 R86, -RZ, RZ, 0, 4.76837158203125e-07 ;  /* 0x00000008ff567431 */ /* 0x000fe200000001ff */
[----:B------:R-:W-:-:S05]  /*2810*/  MOV R90, R91 ;  /* 0x0000005b005a7202 */ /* 0x000fca0000000f00 */
[----:B------:R-:W-:-:S05]  /*2820*/  FADD.FTZ R90, R87, R90 ;  /* 0x0000005a575a7221 */ /* 0x000fca0000010000 */
[----:B------:R-:W-:-:S07]  /*2830*/  MOV R93, R90 ;  /* 0x0000005a005d7202 */ /* 0x000fce0000000f00 */
[----:B------:R-:W-:Y:S05]  /*2840*/  WARPSYNC.COLLECTIVE R84, `(.L_x_11486) ;  /* 0x0000000054087348 */ /* 0x000fea0003c00000 */
[----:B------:R0:W1:Y:S02]  /*2850*/  SHFL.BFLY P0, R91, R93, R86, R85 ;  /* 0x0c0000565d5b7389 */ /* 0x0000640000000055 */
[----:B01----:R-:W-:Y:S05]  /*2860*/  ENDCOLLECTIVE ;  /* 0x000000000000791b */ /* 0x003fea0003800000 */
.L_x_11486:
[----:B------:R-:W-:Y:S01]  /*2870*/  HFMA2 R86, -RZ, RZ, 0, 9.5367431640625e-07 ;  /* 0x00000010ff567431 */ /* 0x000fe200000001ff */
[----:B------:R-:W-:-:S05]  /*2880*/  MOV R89, R91 ;  /* 0x0000005b00597202 */ /* 0x000fca0000000f00 */
[----:B------:R-:W-:-:S05]  /*2890*/  FADD.FTZ R89, R90, R89 ;  /* 0x000000595a597221 */ /* 0x000fca0000010000 */
[----:B------:R-:W-:-:S07]  /*28a0*/  MOV R93, R89 ;  /* 0x00000059005d7202 */ /* 0x000fce0000000f00 */
[----:B------:R-:W-:Y:S05]  /*28b0*/  WARPSYNC.COLLECTIVE R84, `(.L_x_11487) ;  /* 0x0000000054087348 */ /* 0x000fea0003c00000 */
[----:B------:R0:W1:Y:S02]  /*28c0*/  SHFL.BFLY P0, R91, R93, R86, R85 ;  /* 0x0c0000565d5b7389 */ /* 0x0000640000000055 */
[----:B01----:R-:W-:Y:S05]  /*28d0*/  ENDCOLLECTIVE ;  /* 0x000000000000791b */ /* 0x003fea0003800000 */
.L_x_11487:
[----:B------:R-:W-:Y:S01]  /*28e0*/  MOV R92, R91 ;  /* 0x0000005b005c7202 */ /* 0x000fe20000000f00 */
[----:B------:R-:W-:Y:S06]  /*28f0*/  BRA `(.L_x_11488) ;  /* 0xfffffff000247947 */ /* 0x000fec000383ffff */
.L_x_11489:
        /* <DEDUP_REMOVED lines=16> */
.L_x_28769:


//--------------------- .text._ZN10layer_norm13ln_fwd_kernelINS_13Kernel_traitsIf13__nv_bfloat16fS2_fjLj768ELj1ELj4ELj1ELj16ENS_18Kernel_traits_baseILj768EfS2_fS2_fjLj128EEEEELb0ELb1ELb0ELb0EEEvNS_9FwdParamsE --------------------------
	.section	.text._ZN10layer_norm13ln_fwd_kernelINS_13Kernel_traitsIf13__nv_bfloat16fS2_fjLj768ELj1ELj4ELj1ELj16ENS_18Kernel_traits_baseILj768EfS2_fS2_fjLj128EEEEELb0ELb1ELb0ELb0EEEvNS_9FwdParamsE,"ax",@progbits
	.align	128
        .global         _ZN10layer_norm13ln_fwd_kernelINS_13Kernel_traitsIf13__nv_bfloat16fS2_fjLj768ELj1ELj4ELj1ELj16ENS_18Kernel_traits_baseILj768EfS2_fS2_fjLj128EEEEELb0ELb1ELb0ELb0EEEvNS_9FwdParamsE
        .type           _ZN10layer_norm13ln_fwd_kernelINS_13Kernel_traitsIf13__nv_bfloat16fS2_fjLj768ELj1ELj4ELj1ELj16ENS_18Kernel_traits_baseILj768EfS2_fS2_fjLj128EEEEELb0ELb1ELb0ELb0EEEvNS_9FwdParamsE,@function
        .size           _ZN10layer_norm13ln_fwd_kernelINS_13Kernel_traitsIf13__nv_bfloat16fS2_fjLj768ELj1ELj4ELj1ELj16ENS_18Kernel_traits_baseILj768EfS2_fS2_fjLj128EEEEELb0ELb1ELb0ELb0EEEvNS_9FwdParamsE,(.L_x_28770 - _ZN10layer_norm13ln_fwd_kernelINS_13Kernel_traitsIf13__nv_bfloat16fS2_fjLj768ELj1ELj4ELj1ELj16ENS_18Kernel_traits_baseILj768EfS2_fS2_fjLj128EEEEELb0ELb1ELb0ELb0EEEvNS_9FwdParamsE)
        .other          _ZN10layer_norm13ln_fwd_kernelINS_13Kernel_traitsIf13__nv_bfloat16fS2_fjLj768ELj1ELj4ELj1ELj16ENS_18Kernel_traits_baseILj768EfS2_fS2_fjLj128EEEEELb0ELb1ELb0ELb0EEEvNS_9FwdParamsE,@"STO_CUDA_ENTRY STV_DEFAULT"
_ZN10layer_norm13ln_fwd_kernelINS_13Kernel_traitsIf13__nv_bfloat16fS2_fjLj768ELj1ELj4ELj1ELj16ENS_18Kernel_traits_baseILj768EfS2_fS2_fjLj128EEEEELb0ELb1ELb0ELb0EEEvNS_9FwdParamsE:
.text._ZN10layer_norm13ln_fwd_kernelINS_13Kernel_traitsIf13__nv_bfloat16fS2_fjLj768ELj1ELj4ELj1ELj16ENS_18Kernel_traits_baseILj768EfS2_fS2_fjLj128EEEEELb0ELb1ELb0ELb0EEEvNS_9FwdParamsE:
        /* <DEDUP_REMOVED lines=62> */
.L_x_11491:
[C---:B------:R-:W-:Y:S02]  /*03e0*/  ISETP.GE.U32.AND P1, PT, R113.reuse, 0x40, PT ;  /* 0x000000407100780c */ /* 0x040fe40003f26070 */
[C---:B------:R-:W-:Y:S02]  /*03f0*/  ISETP.GE.U32.AND P2, PT, R113.reuse, 0x60, PT ;  /* 0x000000607100780c */ /* 0x040fe40003f46070 */
[----:B------:R-:W-:Y:S02]  /*0400*/  ISETP.GE.U32.AND P0, PT, R113, 0x20, PT ;  /* 0x000000207100780c */ /* 0x000fe40003f06070 */
[----:B------:R-:W-:-:S07]  /*0410*/  MOV R41, R112 ;  /* 0x0000007000297202 */ /* 0x000fce0000000f00 */
[----:B------:R-:W0:Y:S04]  /*0420*/  @P1 LDC.64 R12, c[0x0][0x3d0] ;  /* 0x0000f400ff0c1b82 */ /* 0x000e280000000a00 */
[----:B------:R-:W-:-:S04]  /*0430*/  @P0 LOP3.LUT R41, R112, 0x20, RZ, 0xfc, !PT ;  /* 0x0000002070290812 */ /* 0x000fc800078efcff */
[----:B------:R-:W1:Y:S08]  /*0440*/  @P1 LDC.64 R14, c[0x0][0x3e8] ;  /* 0x0000fa00ff0e1b82 */ /* 0x000e700000000a00 */
[----:B------:R-:W2:Y:S01]  /*0450*/  @P2 LDC.64 R76, c[0x0][0x3e8] ;  /* 0x0000fa00ff4c2b82 */ /* 0x000ea20000000a00 */
[----:B0-----:R-:W-:-:S07]  /*0460*/  @P1 IMAD.WIDE.U32 R12, R41, 0x20, R12 ;  /* 0x00000020290c1825 */ /* 0x001fce00078e000c */
[----:B------:R-:W0:Y:S01]  /*0470*/  @P0 LDC.64 R16, c[0x0][0x3d0] ;  /* 0x0000f400ff100b82 */ /* 0x000e220000000a00 */
[----:B------:R-:W-:Y:S02]  /*0480*/  CS2R R42, SRZ ;  /* 0x00000000002a7805 */ /* 0x000fe4000001ff00 */
[----:B------:R-:W-:Y:S02]  /*0490*/  @P2 CS2R R66, SRZ ;  /* 0x0000000000422805 */ /* 0x000fe4000001ff00 */
[----:B------:R-:W-:Y:S01]  /*04a0*/  @P2 CS2R R64, SRZ ;  /* 0x0000000000402805 */ /* 0x000fe2000001ff00 */
[----:B------:R-:W5:Y:S01]  /*04b0*/  @P1 LDG.E.128 R28, desc[UR6][R12.64] ;  /* 0x000000060c1c1981 */ /* 0x000f62000c1e1d00 */
[C---:B-1----:R-:W-:Y:S01]  /*04c0*/  @P1 IMAD.WIDE.U32 R14, R41.reuse, 0x20, R14 ;  /* 0x00000020290e1825 */ /* 0x042fe200078e000e */
[----:B------:R-:W-:Y:S01]  /*04d0*/  @P1 IADD3 R41, PT, PT, R41, 0x20, RZ ;  /* 0x0000002029291810 */ /* 0x000fe20007ffe0ff */
[----:B------:R-:W1:Y:S01]  /*04e0*/  @P0 LDC.64 R36, c[0x0][0x3e8] ;  /* 0x0000fa00ff240b82 */ /* 0x000e620000000a00 */
[----:B------:R3:W5:Y:S01]  /*04f0*/  @P1 LDG.E.128 R32, desc[UR6][R12.64+0x10] ;  /* 0x000010060c201981 */ /* 0x000762000c1e1d00 */
[----:B------:R-:W-:-:S02]  /*0500*/  @P2 CS2R R62, SRZ ;  /* 0x00000000003e2805 */ /* 0x000fc4000001ff00 */
[----:B------:R-:W-:Y:S01]  /*0510*/  @P2 CS2R R60, SRZ ;  /* 0x00000000003c2805 */ /* 0x000fe2000001ff00 */
[----:B------:R-:W5:Y:S01]  /*0520*/  @P1 LDG.E.128 R44, desc[UR6][R14.64] ;  /* 0x000000060e2c1981 */ /* 0x000f62000c1e1d00 */
[----:B--2---:R-:W-:Y:S02]  /*0530*/  @P2 IMAD.WIDE.U32 R76, R41, 0x20, R76 ;  /* 0x00000020294c2825 */ /* 0x004fe400078e004c */
[----:B------:R-:W2:Y:S01]  /*0540*/  @P2 LDC.64 R38, c[0x0][0x3d0] ;  /* 0x0000f400ff262b82 */ /* 0x000ea20000000a00 */
[----:B------:R4:W5:Y:S04]  /*0550*/  @P1 LDG.E.128 R48, desc[UR6][R14.64+0x10] ;  /* 0x000010060e301981 */ /* 0x000968000c1e1d00 */
[----:B------:R-:W5:Y:S01]  /*0560*/  @P2 LDG.E.128 R68, desc[UR6][R76.64] ;  /* 0x000000064c442981 */ /* 0x000f62000c1e1d00 */
[----:B0-----:R-:W-:-:S03]  /*0570*/  @P0 IMAD.WIDE.U32 R18, R112, 0x20, R16 ;  /* 0x0000002070120825 */ /* 0x001fc600078e0010 */
[----:B------:R-:W5:Y:S01]  /*0580*/  @P2 LDG.E.128 R72, desc[UR6][R76.64+0x10] ;  /* 0x000010064c482981 */ /* 0x000f62000c1e1d00 */
[----:B---3--:R-:W-:Y:S01]  /*0590*/  CS2R R12, SRZ ;  /* 0x00000000000c7805 */ /* 0x008fe2000001ff00 */
[----:B-1----:R-:W-:Y:S02]  /*05a0*/  @P0 IMAD.WIDE.U32 R36, R112, 0x20, R36 ;  /* 0x0000002070240825 */ /* 0x002fe400078e0024 */
[----:B------:R-:W5:Y:S01]  /*05b0*/  @P0 LDG.E.128 R4, desc[UR6][R18.64] ;  /* 0x0000000612040981 */ /* 0x000f62000c1e1d00 */
[----:B----4-:R-:W-:-:S03]  /*05c0*/  CS2R R14, SRZ ;  /* 0x00000000000e7805 */ /* 0x010fc6000001ff00 */
[----:B------:R0:W5:Y:S01]  /*05d0*/  @P0 LDG.E.128 R8, desc[UR6][R18.64+0x10] ;  /* 0x0000100612080981 */ /* 0x000162000c1e1d00 */
[----:B--2---:R-:W-:-:S03]  /*05e0*/  @P2 IMAD.WIDE.U32 R16, R41, 0x20, R38 ;  /* 0x0000002029102825 */ /* 0x004fc600078e0026 */
[----:B------:R-:W5:Y:S01]  /*05f0*/  @P0 LDG.E.128 R20, desc[UR6][R36.64] ;  /* 0x0000000624140981 */ /* 0x000f62000c1e1d00 */
[----:B------:R-:W-:Y:S02]  /*0600*/  CS2R R40, SRZ ;  /* 0x0000000000287805 */ /* 0x000fe4000001ff00 */
[----:B------:R-:W-:Y:S01]  /*0610*/  CS2R R38, SRZ ;  /* 0x0000000000267805 */ /* 0x000fe2000001ff00 */
[----:B------:R1:W5:Y:S01]  /*0620*/  @P0 LDG.E.128 R24, desc[UR6][R36.64+0x10] ;  /* 0x0000100624180981 */ /* 0x000362000c1e1d00 */
[----:B0-----:R-:W-:-:S03]  /*0630*/  CS2R R18, SRZ ;  /* 0x0000000000127805 */ /* 0x001fc6000001ff00 */
[----:B------:R-:W5:Y:S04]  /*0640*/  @P2 LDG.E.128 R52, desc[UR6][R16.64] ;  /* 0x0000000610342981 */ /* 0x000f68000c1e1d00 */
[----:B------:R0:W5:Y:S01]  /*0650*/  @P2 LDG.E.128 R56, desc[UR6][R16.64+0x10] ;  /* 0x0000100610382981 */ /* 0x000162000c1e1d00 */
[----:B-1----:R-:W-:Y:S02]  /*0660*/  CS2R R36, SRZ ;  /* 0x0000000000247805 */ /* 0x002fe4000001ff00 */
[----:B0-----:R-:W-:-:S07]  /*0670*/  CS2R R16, SRZ ;  /* 0x0000000000107805 */ /* 0x001fce000001ff00 */
.L_x_11492:
[----:B------:R-:W-:Y:S05]  /*0680*/  BSYNC.RECONVERGENT B0 ;  /* 0x0000000000007941 */ /* 0x000fea0003800200 */
.L_x_11490:
        /* <DEDUP_REMOVED lines=10> */
.L_x_11512:
[----:B------:R-:W0:Y:S02]  /*0730*/  @P0 LDC.64 R110, c[0x0][0x3e0] ;  /* 0x0000f800ff6e0b82 */ /* 0x000e240000000a00 */
[----:B0-----:R-:W-:-:S06]  /*0740*/  @P0 IMAD.WIDE R110, R3, 0x2, R110 ;  /* 0x00000002036e0825 */ /* 0x001fcc00078e026e */
        /* <DEDUP_REMOVED lines=24> */
[C---:B------:R-:W-:Y:S01]  /*08d0*/  PRMT R108, R86.reuse, 0x7632, R108 ;  /* 0x00007632566c7816 */ /* 0x040fe2000000006c */
[----:B------:R-:W-:Y:S01]  /*08e0*/  FMUL.FTZ R91, R91, R0 ;  /* 0x000000005b5b7220 */ /* 0x000fe20000410000 */
[----:B------:R-:W-:-:S02]  /*08f0*/  SHF.L.U32 R111, R86, 0x10, RZ ;  /* 0x00000010566f7819 */ /* 0x000fc400000006ff */
[----:B------:R-:W-:Y:S02]  /*0900*/  PRMT R86, R87, 0x7632, R86 ;  /* 0x0000763257567816 */ /* 0x000fe40000000056 */
[----:B------:R-:W-:Y:S01]  /*0910*/  SHF.L.U32 R109, R85, 0x10, RZ ;  /* 0x00000010556d7819 */ /* 0x000fe200000006ff */
[-C--:B------:R-:W-:Y:S01]  /*0920*/  FMUL.FTZ R111, R111, R0.reuse ;  /* 0x000000006f6f7220 */ /* 0x080fe20000410000 */
[----:B------:R-:W-:Y:S02]  /*0930*/  SHF.L.U32 R115, R87, 0x10, RZ ;  /* 0x0000001057737819 */ /* 0x000fe400000006ff */
[----:B------:R-:W-:Y:S01]  /*0940*/  SHF.L.U32 R85, R90, 0x10, RZ ;  /* 0x000000105a557819 */ /* 0x000fe200000006ff */
[-C--:B------:R-:W-:Y:S01]  /*0950*/  FMUL.FTZ R109, R109, R0.reuse ;  /* 0x000000006d6d7220 */ /* 0x080fe20000410000 */
[----:B------:R-:W-:Y:S01]  /*0960*/  SHF.L.U32 R87, R84, 0x10, RZ ;  /* 0x0000001054577819 */ /* 0x000fe200000006ff */
[----:B------:R-:W-:Y:S01]  /*0970*/  FMUL.FTZ R115, R115, R0 ;  /* 0x0000000073737220 */ /* 0x000fe20000410000 */
[----:B0-----:R-:W-:-:S02]  /*0980*/  SHF.L.U32 R89, R108, 0x10, RZ ;  /* 0x000000106c597819 */ /* 0x001fc400000006ff */
[----:B------:R-:W-:Y:S01]  /*0990*/  SHF.L.U32 R117, R86, 0x10, RZ ;  /* 0x0000001056757819 */ /* 0x000fe200000006ff */
[-C--:B------:R-:W-:Y:S01]  /*09a0*/  FMUL.FTZ R86, R85, R0.reuse ;  /* 0x0000000055567220 */ /* 0x080fe20000410000 */
[-C--:B------:R-:W-:Y:S01]  /*09b0*/  FMUL.FTZ R88, R87, R0.reuse ;  /* 0x0000000057587220 */ /* 0x080fe20000410000 */
[-C--:B------:R-:W-:Y:S02]  /*09c0*/  FMUL.FTZ R90, R89, R0.reuse ;  /* 0x00000000595a7220 */ /* 0x080fe40000410000 */
[----:B------:R-:W-:Y:S01]  /*09d0*/  FMUL.FTZ R108, R117, R0 ;  /* 0x00000000756c7220 */ /* 0x000fe20000410000 */
[----:B--2---:R-:W-:Y:S01]  /*09e0*/  FFMA.FTZ R84, R91, R20, R76 ;  /* 0x000000145b547223 */ /* 0x004fe2000001004c */
[----:B------:R-:W-:Y:S01]  /*09f0*/  FFMA.FTZ R85, R86, R21, R77 ;  /* 0x0000001556557223 */ /* 0x000fe2000001004d */
[----:B------:R-:W-:Y:S01]  /*0a00*/  FFMA.FTZ R87, R88, R23, R79 ;  /* 0x0000001758577223 */ /* 0x000fe2000001004f */
[----:B------:R-:W-:Y:S01]  /*0a10*/  FFMA.FTZ R86, R109, R22, R78 ;  /* 0x000000166d567223 */ /* 0x000fe2000001004e */
[----:B---3--:R-:W-:Y:S01]  /*0a20*/  FFMA.FTZ R89, R90, R25, R81 ;  /* 0x000000195a597223 */ /* 0x008fe20000010051 */
[----:B------:R-:W-:Y:S01]  /*0a30*/  FFMA.FTZ R88, R111, R24, R80 ;  /* 0x000000186f587223 */ /* 0x000fe20000010050 */
[----:B------:R-:W-:Y:S01]  /*0a40*/  FFMA.FTZ R90, R115, R26, R82 ;  /* 0x0000001a735a7223 */ /* 0x000fe20000010052 */
[----:B------:R-:W-:Y:S01]  /*0a50*/  FFMA.FTZ R91, R108, R27, R83 ;  /* 0x0000001b6c5b7223 */ /* 0x000fe20000010053 */
[----:B------:R-:W-:Y:S06]  /*0a60*/  BRA `(.L_x_11496) ;  /* 0x0000000000707947 */ /* 0x000fec0003800000 */
.L_x_11495:
        /* <DEDUP_REMOVED lines=27> */
[----:B------:R-:W-:-:S07]  /*0c20*/  FMUL.FTZ R91, R116, R27 ;  /* 0x0000001b745b7220 */ /* 0x000fce0000410000 */
.L_x_11496:
[----:B------:R-:W0:Y:S01]  /*0c30*/  LDC.64 R110, c[0x0][0x3a8] ;  /* 0x0000ea00ff6e7b82 */ /* 0x000e220000000a00 */
[C---:B------:R-:W-:Y:S01]  /*0c40*/  IADD3 R108, PT, PT, R2.reuse, 0x20, RZ ;  /* 0x00000020026c7810 */ /* 0x040fe20007ffe0ff */
[----:B0-----:R-:W-:-:S05]  /*0c50*/  IMAD.WIDE.U32 R110, R2, 0x20, R110 ;  /* 0x00000020026e7825 */ /* 0x001fca00078e006e */
[----:B------:R0:W-:Y:S04]  /*0c60*/  STG.E.128 desc[UR6][R110.64], R84 ;  /* 0x000000546e007986 */ /* 0x0001e8000c101d06 */
[----:B------:R0:W-:Y:S02]  /*0c70*/  STG.E.128 desc[UR6][R110.64+0x10], R88 ;  /* 0x000010586e007986 */ /* 0x0001e4000c101d06 */
.L_x_11494:
[----:B------:R-:W-:Y:S05]  /*0c80*/  BSYNC.RECONVERGENT B0 ;  /* 0x0000000000007941 */ /* 0x000fea0003800200 */
.L_x_11493:
[----:B------:R-:W-:Y:S01]  /*0c90*/  ISETP.GE.U32.AND P2, PT, R113, 0x40, PT ;  /* 0x000000407100780c */ /* 0x000fe20003f46070 */
[----:B------:R-:W-:Y:S03]  /*0ca0*/  BSSY.RECONVERGENT B0, `(.L_x_11497) ;  /* 0x000004b000007945 */ /* 0x000fe60003800200 */
[----:B------:R-:W-:-:S09]  /*0cb0*/  P2R R109, PR, RZ, 0x4 ;  /* 0x00000004ff6d7803 */ /* 0x000fd20000000000 */
        /* <DEDUP_REMOVED lines=25> */
[----:B0-----:R-:W-:Y:S01]  /*0e50*/  SHF.L.U32 R111, R98, 0x10, RZ ;  /* 0x00000010626f7819 */ /* 0x001fe200000006ff */
[-C--:B------:R-:W-:Y:S01]  /*0e60*/  FMUL.FTZ R110, R93, R0.reuse ;  /* 0x000000005d6e7220 */ /* 0x080fe20000410000 */
[----:B------:R-:W-:Y:S01]  /*0e70*/  SHF.L.U32 R117, R94, 0x10, RZ ;  /* 0x000000105e757819 */ /* 0x000fe200000006ff */
[----:B------:R-:W-:Y:S01]  /*0e80*/  FMUL.FTZ R114, R95, R0 ;  /* 0x000000005f727220 */ /* 0x000fe20000410000 */
[----:B------:R-:W-:Y:S01]  /*0e90*/  FFMA.FTZ R92, R97, R44, R76 ;  /* 0x0000002c615c7223 */ /* 0x000fe2000001004c */
        /* <DEDUP_REMOVED lines=9> */
[----:B------:R-:W-:Y:S06]  /*0f30*/  BRA `(.L_x_11500) ;  /* 0x0000000000707947 */ /* 0x000fec0003800000 */
.L_x_11499:
        /* <DEDUP_REMOVED lines=28> */
.L_x_11500:
[----:B------:R-:W0:Y:S02]  /*1100*/  LDC.64 R110, c[0x0][0x3a8] ;  /* 0x0000ea00ff6e7b82 */ /* 0x000e240000000a00 */
[C---:B0-----:R-:W-:Y:S01]  /*1110*/  IMAD.WIDE.U32 R110, R108.reuse, 0x20, R110 ;  /* 0x000000206c6e7825 */ /* 0x041fe200078e006e */
[----:B------:R-:W-:-:S04]  /*1120*/  IADD3 R108, PT, PT, R108, 0x20, RZ ;  /* 0x000000206c6c7810 */ /* 0x000fc80007ffe0ff */
[----:B------:R1:W-:Y:S04]  /*1130*/  STG.E.128 desc[UR6][R110.64], R92 ;  /* 0x0000005c6e007986 */ /* 0x0003e8000c101d06 */
[----:B------:R1:W-:Y:S02]  /*1140*/  STG.E.128 desc[UR6][R110.64+0x10], R96 ;  /* 0x000010606e007986 */ /* 0x0003e4000c101d06 */
.L_x_11498:
[----:B------:R-:W-:Y:S05]  /*1150*/  BSYNC.RECONVERGENT B0 ;  /* 0x0000000000007941 */ /* 0x000fea0003800200 */
.L_x_11497:
[----:B------:R-:W-:Y:S01]  /*1160*/  ISETP.GE.U32.AND P2, PT, R113, 0x60, PT ;  /* 0x000000607100780c */ /* 0x000fe20003f46070 */
[----:B------:R-:W-:-:S12]  /*1170*/  BSSY.RECONVERGENT B0, `(.L_x_11501) ;  /* 0x0000049000007945 */ /* 0x000fd80003800200 */
[----:B------:R-:W-:Y:S05]  /*1180*/  @!P2 BRA `(.L_x_11502) ;  /* 0x00000004001ca947 */ /* 0x000fea0003800000 */
[----:B------:R-:W-:Y:S01]  /*1190*/  ISETP.NE.U32.AND P3, PT, RZ, UR8, PT ;  /* 0x00000008ff007c0c */ /* 0x000fe2000bf65070 */
[----:B------:R-:W2:Y:S03]  /*11a0*/  LDC.64 R100, c[0x0][0x390] ;  /* 0x0000e400ff647b82 */ /* 0x000ea60000000a00 */
[----:B------:R-:W-:-:S13]  /*11b0*/  ISETP.NE.AND.EX P3, PT, RZ, UR9, PT, P3 ;  /* 0x00000009ff007c0c */ /* 0x000fda000bf65330 */
[----:B------:R-:W3:Y:S01]  /*11c0*/  @P3 LDC.64 R104, c[0x0][0x3a0] ;  /* 0x0000e800ff683b82 */ /* 0x000ee20000000a00 */
[----:B--2---:R-:W-:-:S06]  /*11d0*/  IMAD.WIDE.U32 R100, R108, 0x10, R100 ;  /* 0x000000106c647825 */ /* 0x004fcc00078e0064 */
[----:B------:R-:W5:Y:S01]  /*11e0*/  LDG.E.128 R100, desc[UR6][R100.64] ;  /* 0x0000000664647981 */ /* 0x000f62000c1e1d00 */
[----:B---3--:R-:W-:-:S05]  /*11f0*/  @P3 IMAD.WIDE.U32 R104, R108, 0x20, R104 ;  /* 0x000000206c683825 */ /* 0x008fca00078e0068 */
[----:B------:R2:W5:Y:S04]  /*1200*/  @P3 LDG.E.128 R76, desc[UR6][R104.64] ;  /* 0x00000006684c3981 */ /* 0x000568000c1e1d00 */
[----:B------:R2:W5:Y:S01]  /*1210*/  @P3 LDG.E.128 R80, desc[UR6][R104.64+0x10] ;  /* 0x0000100668503981 */ /* 0x000562000c1e1d00 */
[----:B------:R-:W-:Y:S05]  /*1220*/  @!P3 BRA `(.L_x_11503) ;  /* 0x000000000074b947 */ /* 0x000fea0003800000 */
[C---:B--2--5:R-:W-:Y:S02]  /*1230*/  PRMT R104, R100.reuse, 0x7632, R104 ;  /* 0x0000763264687816 */ /* 0x064fe40000000068 */
[----:B------:R-:W-:Y:S02]  /*1240*/  SHF.L.U32 R105, R100, 0x10, RZ ;  /* 0x0000001064697819 */ /* 0x000fe400000006ff */
[----:B------:R-:W-:Y:S02]  /*1250*/  PRMT R100, R101, 0x7632, R100 ;  /* 0x0000763265647816 */ /* 0x000fe40000000064 */
[C---:B------:R-:W-:Y:S01]  /*1260*/  PRMT R106, R102.reuse, 0x7632, R106 ;  /* 0x00007632666a7816 */ /* 0x040fe2000000006a */
[----:B------:R-:W-:Y:S01]  /*1270*/  FMUL.FTZ R105, R105, R0 ;  /* 0x0000000069697220 */ /* 0x000fe20000410000 */
[----:B------:R-:W-:Y:S02]  /*1280*/  SHF.L.U32 R109, R102, 0x10, RZ ;  /* 0x00000010666d7819 */ /* 0x000fe400000006ff */
        /* <DEDUP_REMOVED lines=8> */
[----:B01----:R-:W-:Y:S01]  /*1310*/  SHF.L.U32 R111, R106, 0x10, RZ ;  /* 0x000000106a6f7819 */ /* 0x003fe200000006ff */
        /* <DEDUP_REMOVED lines=14> */
.L_x_11503:
        /* <DEDUP_REMOVED lines=28> */
.L_x_11504:
[----:B------:R-:W0:Y:S02]  /*15c0*/  LDC.64 R110, c[0x0][0x3a8] ;  /* 0x0000ea00ff6e7b82 */ /* 0x000e240000000a00 */
[----:B0-----:R-:W-:-:S05]  /*15d0*/  IMAD.WIDE.U32 R108, R108, 0x20, R110 ;  /* 0x000000206c6c7825 */ /* 0x001fca00078e006e */
[----:B------:R2:W-:Y:S04]  /*15e0*/  STG.E.128 desc[UR6][R108.64], R100 ;  /* 0x000000646c007986 */ /* 0x0005e8000c101d06 */
[----:B------:R2:W-:Y:S02]  /*15f0*/  STG.E.128 desc[UR6][R108.64+0x10], R104 ;  /* 0x000010686c007986 */ /* 0x0005e4000c101d06 */
.L_x_11502:
[----:B------:R-:W-:Y:S05]  /*1600*/  BSYNC.RECONVERGENT B0 ;  /* 0x0000000000007941 */ /* 0x000fea0003800200 */
.L_x_11501:
[----:B------:R-:W-:Y:S01]  /*1610*/  FADD.FTZ R0, RZ, R84 ;  /* 0x00000054ff007221 */ /* 0x000fe20000010000 */
[C---:B------:R-:W-:Y:S01]  /*1620*/  ISETP.GT.U32.AND P3, PT, R113.reuse, 0x3f, PT ;  /* 0x0000003f7100780c */ /* 0x040fe20003f64070 */
[----:B------:R-:W-:Y:S01]  /*1630*/  UMOV UR4, 0xffffffff ;  /* 0xffffffff00047882 */ /* 0x000fe20000000000 */
[----:B------:R-:W-:Y:S01]  /*1640*/  ISETP.GT.U32.AND P4, PT, R113, 0x5f, PT ;  /* 0x0000005f7100780c */ /* 0x000fe20003f84070 */
[----:B--2---:R-:W-:Y:S01]  /*1650*/  FADD.FTZ R109, R85, R0 ;  /* 0x00000000556d7221 */ /* 0x004fe20000010000 */
[----:B------:R-:W-:-:S03]  /*1660*/  ISETP.NE.AND P5, PT, R112, RZ, PT ;  /* 0x000000ff7000720c */ /* 0x000fc60003fa5270 */
[----:B------:R-:W-:-:S04]  /*1670*/  FADD.FTZ R0, R86, R109 ;  /* 0x0000006d56007221 */ /* 0x000fc80000010000 */
[----:B------:R-:W-:-:S04]  /*1680*/  FADD.FTZ R109, R87, R0 ;  /* 0x00000000576d7221 */ /* 0x000fc80000010000 */
[----:B------:R-:W-:-:S04]  /*1690*/  FADD.FTZ R0, R88, R109 ;  /* 0x0000006d58007221 */ /* 0x000fc80000010000 */
[----:B------:R-:W-:-:S04]  /*16a0*/  FADD.FTZ R109, R89, R0 ;  /* 0x00000000596d7221 */ /* 0x000fc80000010000 */
[----:B------:R-:W-:-:S04]  /*16b0*/  FADD.FTZ R0, R90, R109 ;  /* 0x0000006d5a007221 */ /* 0x000fc80000010000 */
[----:B------:R-:W-:-:S05]  /*16c0*/  FADD.FTZ R0, R91, R0 ;  /* 0x000000005b007221 */ /* 0x000fca0000010000 */
[----:B01----:R-:W-:-:S05]  /*16d0*/  FSEL R111, R0, RZ, P1 ;  /* 0x000000ff006f7208 */ /* 0x003fca0000800000 */
        /* <DEDUP_REMOVED lines=87> */
.L_x_11524:
        /* <DEDUP_REMOVED lines=10> */
[----:B0-----:R-:W-:-:S04]  /*1cf0*/  @!P5 IMAD.WIDE R110, R3, 0x4, R110 ;  /* 0x00000004036ed825 */ /* 0x001fc800078e026e */
[----:B-1----:R-:W-:Y:S01]  /*1d00*/  @!P5 IMAD.WIDE R116, R3, 0x4, R114 ;  /* 0x000000040374d825 */ /* 0x002fe200078e0272 */
[----:B------:R-:W-:-:S04]  /*1d10*/  FSEL R114, R108, RZ, !P3 ;  /* 0x000000ff6c727208 */ /* 0x000fc80005800000 */
[----:B------:R0:W-:Y:S04]  /*1d20*/  @!P5 STG.E desc[UR6][R116.64], R108 ;  /* 0x0000006c7400d986 */ /* 0x0001e8000c101906 */
        /* <DEDUP_REMOVED lines=13> */
[C---:B------:R-:W-:Y:S01]  /*1e00*/  FMUL.FTZ R111, R0.reuse, R111 ;  /* 0x0000006f006f7220 */ /* 0x040fe20000410000 */
[C---:B------:R-:W-:Y:S01]  /*1e10*/  FMUL.FTZ R115, R0.reuse, R115 ;  /* 0x0000007300737220 */ /* 0x040fe20000410000 */
[C---:B------:R-:W-:Y:S01]  /*1e20*/  FMUL.FTZ R119, R0.reuse, R119 ;  /* 0x0000007700777220 */ /* 0x040fe20000410000 */
[----:B------:R-:W-:Y:S01]  /*1e30*/  F2FP.BF16.F32.PACK_AB R108, R109, R108 ;  /* 0x0000006c6d6c723e */ /* 0x000fe200000010ff */
[----:B------:R-:W-:Y:S01]  /*1e40*/  FADD.FTZ R109, R87, -R114 ;  /* 0x80000072576d7221 */ /* 0x000fe20000010000 */
[----:B------:R-:W-:Y:S01]  /*1e50*/  FMUL.FTZ R120, R0, R121 ;  /* 0x0000007900787220 */ /* 0x000fe20000410000 */
[----:B------:R-:W-:-:S02]  /*1e60*/  FFMA.FTZ R115, R115, R8, R16 ;  /* 0x0000000873737223 */ /* 0x000fc40000010010 */
[----:B------:R-:W-:Y:S01]  /*1e70*/  FMUL.FTZ R110, R0, R109 ;  /* 0x0000006d006e7220 */ /* 0x000fe20000410000 */
[----:B------:R-:W-:Y:S01]  /*1e80*/  FADD.FTZ R109, R89, -R114 ;  /* 0x80000072596d7221 */ /* 0x000fe20000010000 */
[----:B------:R-:W-:Y:S02]  /*1e90*/  FFMA.FTZ R120, R120, R11, R19 ;  /* 0x0000000b78787223 */ /* 0x000fe40000010013 */
[----:B------:R-:W-:Y:S01]  /*1ea0*/  FFMA.FTZ R110, R110, R7, R15 ;  /* 0x000000076e6e7223 */ /* 0x000fe2000001000f */
[----:B------:R-:W-:Y:S01]  /*1eb0*/  FMUL.FTZ R118, R0, R109 ;  /* 0x0000006d00767220 */ /* 0x000fe20000410000 */
[----:B------:R-:W-:Y:S01]  /*1ec0*/  FFMA.FTZ R109, R111, R6, R14 ;  /* 0x000000066f6d7223 */ /* 0x000fe2000001000e */
[----:B------:R-:W-:Y:S01]  /*1ed0*/  FFMA.FTZ R111, R119, R10, R18 ;  /* 0x0000000a776f7223 */ /* 0x000fe20000010012 */
[----:B0-----:R-:W-:-:S04]  /*1ee0*/  IMAD.WIDE.U32 R116, R2, 0x10, R116 ;  /* 0x0000001002747825 */ /* 0x001fc800078e0074 */
[----:B------:R-:W-:Y:S01]  /*1ef0*/  FFMA.FTZ R118, R118, R9, R17 ;  /* 0x0000000976767223 */ /* 0x000fe20000010011 */
[----:B------:R-:W-:Y:S02]  /*1f00*/  IADD3 R2, PT, PT, R2, 0x20, RZ ;  /* 0x0000002002027810 */ /* 0x000fe40007ffe0ff */
[----:B------:R-:W-:Y:S02]  /*1f10*/  F2FP.BF16.F32.PACK_AB R109, R110, R109 ;  /* 0x0000006d6e6d723e */ /* 0x000fe400000010ff */
[----:B------:R-:W-:Y:S02]  /*1f20*/  F2FP.BF16.F32.PACK_AB R110, R118, R115 ;  /* 0x00000073766e723e */ /* 0x000fe400000010ff */
[----:B------:R-:W-:-:S05]  /*1f30*/  F2FP.BF16.F32.PACK_AB R111, R120, R111 ;  /* 0x0000006f786f723e */ /* 0x000fca00000010ff */
[----:B------:R1:W-:Y:S02]  /*1f40*/  STG.E.128 desc[UR6][R116.64], R108 ;  /* 0x0000006c74007986 */ /* 0x0003e4000c101d06 */
.L_x_11507:
[----:B------:R-:W-:Y:S05]  /*1f50*/  BSYNC.RECONVERGENT B0 ;  /* 0x0000000000007941 */ /* 0x000fea0003800200 */
.L_x_11506:
        /* <DEDUP_REMOVED lines=35> */
.L_x_11509:
[----:B------:R-:W-:Y:S05]  /*2190*/  BSYNC.RECONVERGENT B0 ;  /* 0x0000000000007941 */ /* 0x000fea0003800200 */
.L_x_11508:
[----:B------:R-:W-:Y:S04]  /*21a0*/  BSSY.RECONVERGENT B0, `(.L_x_11510) ;  /* 0x0000021000007945 */ /* 0x000fe80003800200 */
[----:B------:R-:W-:Y:S05]  /*21b0*/  @!P2 BRA `(.L_x_11511) ;  /* 0x00000000007ca947 */ /* 0x000fea0003800000 */
[--C-:B------:R-:W-:Y:S01]  /*21c0*/  FADD.FTZ R115, R106, -R114.reuse ;  /* 0x800000726a737221 */ /* 0x100fe20000010000 */
[--C-:B------:R-:W-:Y:S01]  /*21d0*/  FADD.FTZ R119, R100, -R114.reuse ;  /* 0x8000007264777221 */ /* 0x100fe20000010000 */
[--C-:B------:R-:W-:Y:S01]  /*21e0*/  FADD.FTZ R123, R101, -R114.reuse ;  /* 0x80000072657b7221 */ /* 0x100fe20000010000 */
[--C-:B------:R-:W-:Y:S01]  /*21f0*/  FADD.FTZ R121, R102, -R114.reuse ;  /* 0x8000007266797221 */ /* 0x100fe20000010000 */
[--C-:B012---:R-:W-:Y:S01]  /*2200*/  FADD.FTZ R117, R103, -R114.reuse ;  /* 0x8000007267757221 */ /* 0x107fe20000010000 */
[--C-:B------:R-:W-:Y:S01]  /*2210*/  FADD.FTZ R108, R107, -R114.reuse ;  /* 0x800000726b6c7221 */ /* 0x100fe20000010000 */
[--C-:B------:R-:W-:Y:S01]  /*2220*/  FADD.FTZ R109, R104, -R114.reuse ;  /* 0x80000072686d7221 */ /* 0x100fe20000010000 */
[----:B------:R-:W-:Y:S01]  /*2230*/  FADD.FTZ R111, R105, -R114 ;  /* 0x80000072696f7221 */ /* 0x000fe20000010000 */
[C---:B------:R-:W-:Y:S01]  /*2240*/  FMUL.FTZ R125, R0.reuse, R115 ;  /* 0x00000073007d7220 */ /* 0x040fe20000410000 */
[C---:B------:R-:W-:Y:S01]  /*2250*/  FMUL.FTZ R110, R0.reuse, R108 ;  /* 0x0000006c006e7220 */ /* 0x040fe20000410000 */
[----:B------:R-:W0:Y:S01]  /*2260*/  LDC.64 R114, c[0x0][0x428] ;  /* 0x00010a00ff727b82 */ /* 0x000e220000000a00 */
[----:B------:R-:W-:Y:S01]  /*2270*/  FMUL.FTZ R119, R0, R119 ;  /* 0x0000007700777220 */ /* 0x000fe20000410000 */
[----:B-----5:R-:W-:Y:S01]  /*2280*/  FFMA.FTZ R125, R125, R58, R66 ;  /* 0x0000003a7d7d7223 */ /* 0x020fe20000010042 */
        /* <DEDUP_REMOVED lines=18> */
.L_x_11511:
[----:B------:R-:W-:Y:S05]  /*23b0*/  BSYNC.RECONVERGENT B0 ;  /* 0x0000000000007941 */ /* 0x000fea0003800200 */
.L_x_11510:
[----:B0123--:R-:W0:Y:S02]  /*23c0*/  LDC.64 R108, c[0x0][0x380] ;  /* 0x0000e000ff6c7b82 */ /* 0x00fe240000000a00 */
[----:B0-----:R-:W-:-:S04]  /*23d0*/  LEA R3, R108, R3, 0x2 ;  /* 0x000000036c037211 */ /* 0x001fc800078e10ff */
[----:B------:R-:W-:-:S13]  /*23e0*/  ISETP.GE.AND P1, PT, R3, R109, PT ;  /* 0x0000006d0300720c */ /* 0x000fda0003f26270 */
[----:B------:R-:W-:Y:S05]  /*23f0*/  @!P1 BRA `(.L_x_11512) ;  /* 0xffffffe000cc9947 */ /* 0x000fea000383ffff */
[----:B------:R-:W-:Y:S05]  /*2400*/  EXIT ;  /* 0x000000000000794d */ /* 0x000fea0003800000 */
.L_x_11505:
        /* <DEDUP_REMOVED lines=8> */
.L_x_11514:
[----:B------:R-:W-:Y:S05]  /*2490*/  BSYNC B0 ;  /* 0x0000000000007941 */ /* 0x000fea0003800000 */
.L_x_11513:
        /* <DEDUP_REMOVED lines=9> */
.L_x_11515:
[----:B------:R-:W-:Y:S01]  /*2530*/  HFMA2 R120, -RZ, RZ, 0, 2.384185791015625e-07 ;  /* 0x00000004ff787431 */ /* 0x000fe200000001ff */
[----:B------:R-:W-:-:S05]  /*2540*/  MOV R109, R117 ;  /* 0x00000075006d7202 */ /* 0x000fca0000000f00 */
[----:B------:R-:W-:-:S05]  /*2550*/  FADD.FTZ R114, R110, R109 ;  /* 0x0000006d6e727221 */ /* 0x000fca0000010000 */
[----:B------:R-:W-:-:S07]  /*2560*/  MOV R119, R114 ;  /* 0x0000007200777202 */ /* 0x000fce0000000f00 */
[----:B------:R-:W-:Y:S05]  /*2570*/  WARPSYNC.COLLECTIVE R118, `(.L_x_11516) ;  /* 0x0000000076087348 */ /* 0x000fea0003c00000 */
[----:B------:R0:W1:Y:S02]  /*2580*/  SHFL.BFLY P6, R117, R119, R120, R121 ;  /* 0x0c00007877757389 */ /* 0x00006400000c0079 */
[----:B01----:R-:W-:Y:S05]  /*2590*/  ENDCOLLECTIVE ;  /* 0x000000000000791b */ /* 0x003fea0003800000 */
.L_x_11516:
        /* <DEDUP_REMOVED lines=8> */
.L_x_11517:
[----:B------:R-:W-:Y:S01]  /*2620*/  HFMA2 R120, -RZ, RZ, 0, 9.5367431640625e-07 ;  /* 0x00000010ff787431 */ /* 0x000fe200000001ff */
[----:B------:R-:W-:-:S05]  /*2630*/  MOV R0, R117 ;  /* 0x0000007500007202 */ /* 0x000fca0000000f00 */
[----:B------:R-:W-:-:S05]  /*2640*/  FADD.FTZ R116, R115, R0 ;  /* 0x0000000073747221 */ /* 0x000fca0000010000 */
[----:B------:R-:W-:-:S07]  /*2650*/  MOV R119, R116 ;  /* 0x0000007400777202 */ /* 0x000fce0000000f00 */
[----:B------:R-:W-:Y:S05]  /*2660*/  WARPSYNC.COLLECTIVE R118, `(.L_x_11518) ;  /* 0x0000000076087348 */ /* 0x000fea0003c00000 */
[----:B------:R0:W1:Y:S02]  /*2670*/  SHFL.BFLY P6, R117, R119, R120, R121 ;  /* 0x0c00007877757389 */ /* 0x00006400000c0079 */
[----:B01----:R-:W-:Y:S05]  /*2680*/  ENDCOLLECTIVE ;  /* 0x000000000000791b */ /* 0x003fea0003800000 */
.L_x_11518:
        /* <DEDUP_REMOVED lines=56> */
.L_x_11519:
[----:B------:R-:W-:Y:S01]  /*2a10*/  HFMA2 R120, -RZ, RZ, 0, 1.1920928955078125e-07 ;  /* 0x00000002ff787431 */ /* 0x000fe200000001ff */
[----:B------:R-:W-:-:S05]  /*2a20*/  MOV R111, R117 ;  /* 0x00000075006f7202 */ /* 0x000fca0000000f00 */
[----:B------:R-:W-:-:S05]  /*2a30*/  FADD.FTZ R111, R0, R111 ;  /* 0x0000006f006f7221 */ /* 0x000fca0000010000 */
[----:B------:R-:W-:-:S07]  /*2a40*/  MOV R119, R111 ;  /* 0x0000006f00777202 */ /* 0x000fce0000000f00 */
[----:B------:R-:W-:Y:S05]  /*2a50*/  WARPSYNC.COLLECTIVE R118, `(.L_x_11520) ;  /* 0x0000000076087348 */ /* 0x000fea0003c00000 */
[----:B------:R0:W1:Y:S02]  /*2a60*/  SHFL.BFLY P6, R117, R119, R120, R121 ;  /* 0x0c00007877757389 */ /* 0x00006400000c0079 */
[----:B01----:R-:W-:Y:S05]  /*2a70*/  ENDCOLLECTIVE ;  /* 0x000000000000791b */ /* 0x003fea0003800000 */
.L_x_11520:
[----:B------:R-:W-:Y:S01]  /*2a80*/  HFMA2 R120, -RZ, RZ, 0, 2.384185791015625e-07 ;  /* 0x00000004ff787431 */ /* 0x000fe200000001ff */
[----:B------:R-:W-:-:S05]  /*2a90*/  MOV R110, R117 ;  /* 0x00000075006e7202 */ /* 0x000fca0000000f00 */
[----:B------:R-:W-:-:S05]  /*2aa0*/  FADD.FTZ R110, R111, R110 ;  /* 0x0000006e6f6e7221 */ /* 0x000fca0000010000 */
[----:B------:R-:W-:-:S07]  /*2ab0*/  MOV R119, R110 ;  /* 0x0000006e00777202 */ /* 0x000fce0000000f00 */
[----:B------:R-:W-:Y:S05]  /*2ac0*/  WARPSYNC.COLLECTIVE R118, `(.L_x_11521) ;  /* 0x0000000076087348 */ /* 0x000fea0003c00000 */
[----:B------:R0:W1:Y:S02]  /*2ad0*/  SHFL.BFLY P6, R117, R119, R120, R121 ;  /* 0x0c00007877757389 */ /* 0x00006400000c0079 */
[----:B01----:R-:W-:Y:S05]  /*2ae0*/  ENDCOLLECTIVE ;  /* 0x000000000000791b */ /* 0x003fea0003800000 */
.L_x_11521:
[----:B------:R-:W-:Y:S01]  /*2af0*/  HFMA2 R120, -RZ, RZ, 0, 4.76837158203125e-07 ;  /* 0x00000008ff787431 */ /* 0x000fe200000001ff */
[----:B------:R-:W-:-:S05]  /*2b00*/  MOV R115, R117 ;  /* 0x0000007500737202 */ /* 0x000fca0000000f00 */
[----:B------:R-:W-:-:S05]  /*2b10*/  FADD.FTZ R115, R110, R115 ;  /* 0x000000736e737221 */ /* 0x000fca0000010000 */
[----:B------:R-:W-:-:S07]  /*2b20*/  MOV R119, R115 ;  /* 0x0000007300777202 */ /* 0x000fce0000000f00 */
[----:B------:R-:W-:Y:S05]  /*2b30*/  WARPSYNC.COLLECTIVE R118, `(.L_x_11522) ;  /* 0x0000000076087348 */ /* 0x000fea0003c00000 */
[----:B------:R0:W1:Y:S02]  /*2b40*/  SHFL.BFLY P6, R117, R119, R120, R121 ;  /* 0x0c00007877757389 */ /* 0x00006400000c0079 */
[----:B01----:R-:W-:Y:S05]  /*2b50*/  ENDCOLLECTIVE ;  /* 0x000000000000791b */ /* 0x003fea0003800000 */
.L_x_11522:
[----:B------:R-:W-:Y:S01]  /*2b60*/  HFMA2 R120, -RZ, RZ, 0, 9.5367431640625e-07 ;  /* 0x00000010ff787431 */ /* 0x000fe200000001ff */
[----:B------:R-:W-:-:S05]  /*2b70*/  MOV R114, R117 ;  /* 0x0000007500727202 */ /* 0x000fca0000000f00 */
[----:B------:R-:W-:-:S05]  /*2b80*/  FADD.FTZ R114, R115, R114 ;  /* 0x0000007273727221 */ /* 0x000fca0000010000 */
[----:B------:R-:W-:-:S07]  /*2b90*/  MOV R119, R114 ;  /* 0x0000007200777202 */ /* 0x000fce0000000f00 */
[----:B------:R-:W-:Y:S05]  /*2ba0*/  WARPSYNC.COLLECTIVE R118, `(.L_x_11523) ;  /* 0x0000000076087348 */ /* 0x000fea0003c00000 */
[----:B------:R0:W1:Y:S02]  /*2bb0*/  SHFL.BFLY P6, R117, R119, R120, R121 ;  /* 0x0c00007877757389 */ /* 0x00006400000c0079 */
[----:B01----:R-:W-:Y:S05]  /*2bc0*/  ENDCOLLECTIVE ;  /* 0x000000000000791b */ /* 0x003fea0003800000 */
.L_x_11523:
[----:B------:R-:W-:Y:S05]  /*2bd0*/  BRA `(.L_x_11524) ;  /* 0xfffffff0001c7947 */ /* 0x000fea000383ffff */
.L_x_11525:
        /* <DEDUP_REMOVED lines=10> */
.L_x_28770:


//--------------------- .text._ZN10layer_norm13ln_fwd_kernelINS_13Kernel_traitsIf13__nv_bfloat16fS2_fjLj768ELj1ELj4ELj1ELj16ENS_18Kernel_traits_baseILj768EfS2_fS2_fjLj128EEEEELb0ELb1ELb0ELb1EEEvNS_9FwdParamsE --------------------------
	.section	.text._ZN10layer_norm13ln_fwd_kernelINS_13Kernel_traitsIf13__nv_bfloat16fS2_fjLj768ELj1ELj4ELj1ELj16ENS_18Kernel_traits_baseILj768EfS2_fS2_fjLj128EEEEELb0ELb1ELb0ELb1EEEvNS_9FwdParamsE,"ax",@progbits
	.align	128
        .global         _ZN10layer_norm13ln_fwd_kernelINS_13Kernel_traitsIf13__nv_bfloat16fS2_fjLj768ELj1ELj4ELj1ELj16ENS_18Kernel_traits_baseILj768EfS2_fS2_fjLj128EEEEELb0ELb1ELb0ELb1EEEvNS_9FwdParamsE
        .type           _ZN10layer_norm13ln_fwd_kernelINS_13Kernel_traitsIf13__nv_bfloat16fS2_fjLj768ELj1ELj4ELj1ELj16ENS_18Kernel_traits_baseILj768EfS2_fS2_fjLj128EEEEELb0ELb1ELb0ELb1EEEvNS_9FwdParamsE,@function
        .size           _ZN10layer_norm13ln_fwd_kernelINS_13Kernel_traitsIf13__nv_bfloat16fS2_fjLj768ELj1ELj4ELj1ELj16ENS_18Kernel_traits_baseILj768EfS2_fS2_fjLj128EEEEELb0ELb1ELb0ELb1EEEvNS_9FwdParamsE,(.L_x_28771 - _ZN10layer_norm13ln_fwd_kernelINS_13Kernel_traitsIf13__nv_bfloat16fS2_fjLj768ELj1ELj4ELj1ELj16ENS_18Kernel_traits_baseILj768EfS2_fS2_fjLj128EEEEELb0ELb1ELb0ELb1EEEvNS_9FwdParamsE)
        .other          _ZN10layer_norm13ln_fwd_kernelINS_13Kernel_traitsIf13__nv_bfloat16fS2_fjLj768ELj1ELj4ELj1ELj16ENS_18Kernel_traits_baseILj768EfS2_fS2_fjLj128EEEEELb0ELb1ELb0ELb1EEEvNS_9FwdParamsE,@"STO_CUDA_ENTRY STV_DEFAULT"
_ZN10layer_norm13ln_fwd_kernelINS_13Kernel_traitsIf13__nv_bfloat16fS2_fjLj768ELj1ELj4ELj1ELj16ENS_18Kernel_traits_baseILj768EfS2_fS2_fjLj128EEEEELb0ELb1ELb0ELb1EEEvNS_9FwdParamsE:
.text._ZN10layer_norm13ln_fwd_kernelINS_13Kernel_traitsIf13__nv_bfloat16fS2_fjLj768ELj1ELj4ELj1ELj16ENS_18Kernel_traits_baseILj768EfS2_fS2_fjLj128EEEEELb0ELb1ELb0ELb1EEEvNS_9FwdParamsE:
        /* <DEDUP_REMOVED lines=37> */
.L_x_11526:
        /* <DEDUP_REMOVED lines=28> */
.L_x_11527:
        /* <DEDUP_REMOVED lines=8> */
[----:B-1----:R-:W-:-:S04]  /*0490*/  ISETP.NE.U32.AND P0, PT, RZ, UR8, PT ;  /* 0x00000008ff007c0c */ /* 0x002fc8000bf05070 */
[----:B------:R-:W-:Y:S02]  /*04a0*/  ISETP.NE.AND.EX P0, PT, RZ, UR9, PT, P0 ;  /* 0x00000009ff007c0c */ /* 0x000fe4000bf05300 */
[----:B0-234-:R-:W-:-:S13]  /*04b0*/  ISETP.NE.AND P2, PT, RZ, UR4, PT ;  /* 0x00000004ff007c0c */ /* 0x01dfda000bf45270 */
.L_x_11535:
[----:B0-----:R-:W0:Y:S01]  /*04c0*/  @P0 LDC.64 R4, c[0x0][0x3e0] ;  /* 0x0000f800ff040b82 */ /* 0x001e220000000a00 */
[----:B------:R-:W-:-:S05]  /*04d0*/  IMAD R3, R2, UR5, RZ ;  /* 0x0000000502037c24 */ /* 0x000fca000f8e02ff */
[----:B------:R-:W-:Y:S02]  /*04e0*/  SHF.R.S32.HI R6, RZ, 0x1f, R3 ;  /* 0x0000001fff067819 */ /* 0x000fe40000011403 */
[----:B------:R-:W1:Y:S02]  /*04f0*/  LDC.64 R104, c[0x0][0x390] ;  /* 0x0000e400ff687b82 */ /* 0x000e640000000a00 */
[----:B------:R-:W-:-:S04]  /*0500*/  LEA.HI R3, R6, R3, RZ, 0x3 ;  /* 0x0000000306037211 */ /* 0x000fc800078f18ff */
[----:B------:R-:W-:Y:S01]  /*0510*/  LEA.HI.SX32 R6, R3, R0, 0x1d ;  /* 0x0000000003067211 */ /* 0x000fe200078feaff */
[----:B0-----:R-:W-:-:S06]  /*0520*/  @P0 IMAD.WIDE R4, R2, 0x2, R4 ;  /* 0x0000000202040825 */ /* 0x001fcc00078e0204 */
[----:B------:R-:W2:Y:S01]  /*0530*/  @P0 LDG.E.U16 R4, desc[UR6][R4.64] ;  /* 0x0000000604040981 */ /* 0x000ea2000c1e1500 */
[----:B-1----:R-:W-:-:S06]  /*0540*/  IMAD.WIDE.U32 R8, R6, 0x10, R104 ;  /* 0x0000001006087825 */ /* 0x002fcc00078e0068 */
[----:B-----5:R-:W5:Y:S01]  /*0550*/  LDG.E.128 R8, desc[UR6][R8.64] ;  /* 0x0000000608087981 */ /* 0x020f62000c1e1d00 */
[----:B------:R-:W-:Y:S01]  /*0560*/  ISETP.NE.U32.AND P1, PT, RZ, UR10, PT ;  /* 0x0000000aff007c0c */ /* 0x000fe2000bf25070 */
[----:B------:R-:W-:-:S03]  /*0570*/  HFMA2 R3, -RZ, RZ, 1.875, 0 ;  /* 0x3f800000ff037431 */ /* 0x000fc600000001ff */
[----:B------:R-:W-:Y:S02]  /*0580*/  ISETP.NE.AND.EX P1, PT, RZ, UR11, PT, P1 ;  /* 0x0000000bff007c0c */ /* 0x000fe4000bf25310 */
[----:B--2---:R-:W-:-:S11]  /*0590*/  @P0 SHF.L.U32 R3, R4, 0x10, RZ ;  /* 0x0000001004030819 */ /* 0x004fd600000006ff */
[----:B------:R-:W-:Y:S05]  /*05a0*/  @!P1 BRA `(.L_x_11528) ;  /* 0x0000000000849947 */ /* 0x000fea0003800000 */
[----:B------:R-:W0:Y:S02]  /*05b0*/  LDC.64 R4, c[0x0][0x3a0] ;  /* 0x0000e800ff047b82 */ /* 0x000e240000000a00 */
[----:B0-----:R-:W-:-:S05]  /*05c0*/  IMAD.WIDE.U32 R4, R6, 0x20, R4 ;  /* 0x0000002006047825 */ /* 0x001fca00078e0004 */
[----:B------:R-:W2:Y:S04]  /*05d0*/  LDG.E.128 R20, desc[UR6][R4.64] ;  /* 0x0000000604147981 */ /* 0x000ea8000c1e1d00 */
[----:B------:R0:W3:Y:S01]  /*05e0*/  LDG.E.128 R16, desc[UR6][R4.64+0x10] ;  /* 0x0000100604107981 */ /* 0x0000e2000c1e1d00 */
[C---:B-----5:R-:W-:Y:S02]  /*05f0*/  PRMT R7, R8.reuse, 0x7632, R7 ;  /* 0x0000763208077816 */ /* 0x060fe40000000007 */
[----:B------:R-:W-:Y:S02]  /*0600*/  SHF.L.U32 R8, R8, 0x10, RZ ;  /* 0x0000001008087819 */ /* 0x000fe400000006ff */
[C---:B------:R-:W-:Y:S02]  /*0610*/  PRMT R13, R10.reuse, 0x7632, R13 ;  /* 0x000076320a0d7816 */ /* 0x040fe4000000000d */
[----:B------:R-:W-:-:S02]  /*0620*/  SHF.L.U32 R10, R10, 0x10, RZ ;  /* 0x000000100a0a7819 */ /* 0x000fc400000006ff */
[C---:B------:R-:W-:Y:S02]  /*0630*/  PRMT R12, R9.reuse, 0x7632, R12 ;  /* 0x00007632090c7816 */ /* 0x040fe4000000000c */
[----:B------:R-:W-:Y:S01]  /*0640*/  SHF.L.U32 R14, R9, 0x10, RZ ;  /* 0x00000010090e7819 */ /* 0x000fe200000006ff */
[-C--:B------:R-:W-:Y:S01]  /*0650*/  FMUL.FTZ R9, R8, R3.reuse ;  /* 0x0000000308097220 */ /* 0x080fe20000410000 */
[----:B------:R-:W-:Y:S02]  /*0660*/  PRMT R15, R11, 0x7632, R15 ;  /* 0x000076320b0f7816 */ /* 0x000fe4000000000f */
[----:B------:R-:W-:Y:S01]  /*0670*/  SHF.L.U32 R8, R7, 0x10, RZ ;  /* 0x0000001007087819 */ /* 0x000fe200000006ff */
[-C--:B------:R-:W-:Y:S01]  /*0680*/  FMUL.FTZ R7, R10, R3.reuse ;  /* 0x000000030a077220 */ /* 0x080fe20000410000 */
[----:B------:R-:W-:Y:S01]  /*0690*/  SHF.L.U32 R10, R13, 0x10, RZ ;  /* 0x000000100d0a7819 */ /* 0x000fe200000006ff */
[-C--:B0-----:R-:W-:Y:S01]  /*06a0*/  FMUL.FTZ R5, R14, R3.reuse ;  /* 0x000000030e057220 */ /* 0x081fe20000410000 */
        /* <DEDUP_REMOVED lines=17> */
.L_x_11528:
[C---:B-----5:R-:W-:Y:S02]  /*07c0*/  PRMT R4, R8.reuse, 0x7632, R4 ;  /* 0x0000763208047816 */ /* 0x060fe40000000004 */
[----:B------:R-:W-:Y:S02]  /*07d0*/  SHF.L.U32 R8, R8, 0x10, RZ ;  /* 0x0000001008087819 */ /* 0x000fe400000006ff */
[----:B------:R-:W-:Y:S02]  /*07e0*/  PRMT R13, R10, 0x7632, R13 ;  /* 0x000076320a0d7816 */ /* 0x000fe4000000000d */
[----:B------:R-:W-:Y:S01]  /*07f0*/  PRMT R7, R9, 0x7632, R7 ;  /* 0x0000763209077816 */ /* 0x000fe20000000007 */
[----:B------:R-:W-:Y:S01]  /*0800*/  FMUL.FTZ R5, R8, R3 ;  /* 0x0000000308057220 */ /* 0x000fe20000410000 */
[----:B------:R-:W-:Y:S02]  /*0810*/  SHF.L.U32 R10, R10, 0x10, RZ ;  /* 0x000000100a0a7819 */ /* 0x000fe400000006ff */
        /* <DEDUP_REMOVED lines=22> */
.L_x_11529:
        /* <DEDUP_REMOVED lines=12> */
[----:B-----5:R-:W-:Y:S02]  /*0a40*/  PRMT R4, R96, 0x7632, R4 ;  /* 0x0000763260047816 */ /* 0x020fe40000000004 */
[----:B0-----:R-:W-:Y:S02]  /*0a50*/  PRMT R101, R98, 0x7632, R101 ;  /* 0x0000763262657816 */ /* 0x001fe40000000065 */
[----:B------:R-:W-:Y:S02]  /*0a60*/  SHF.L.U32 R96, R96, 0x10, RZ ;  /* 0x0000001060607819 */ /* 0x000fe400000006ff */
[----:B------:R-:W-:Y:S02]  /*0a70*/  SHF.L.U32 R98, R98, 0x10, RZ ;  /* 0x0000001062627819 */ /* 0x000fe400000006ff */
        /* <DEDUP_REMOVED lines=24> */
[----:B------:R-:W-:Y:S06]  /*0c00*/  BRA `(.L_x_11531) ;  /* 0x0000000000707947 */ /* 0x000fec0003800000 */
.L_x_11530:
        /* <DEDUP_REMOVED lines=28> */
.L_x_11531:
[----:B------:R-:W0:Y:S01]  /*0dd0*/  @P1 LDC.64 R110, c[0x0][0x3a0] ;  /* 0x0000e800ff6e1b82 */ /* 0x000e220000000a00 */
[----:B------:R-:W-:Y:S01]  /*0de0*/  IADD3 R4, PT, PT, R6, 0x40, RZ ;  /* 0x0000004006047810 */ /* 0x000fe20007ffe0ff */
[----:B------:R-:W-:-:S04]  /*0df0*/  IMAD.WIDE.U32 R108, R5, 0x20, R112 ;  /* 0x00000020056c7825 */ /* 0x000fc800078e0070 */
[C---:B------:R-:W-:Y:S01]  /*0e00*/  IMAD.WIDE.U32 R104, R4.reuse, 0x10, R104 ;  /* 0x0000001004687825 */ /* 0x040fe200078e0068 */
[----:B------:R1:W-:Y:S04]  /*0e10*/  STG.E.128 desc[UR6][R108.64], R96 ;  /* 0x000000606c007986 */ /* 0x0003e8000c101d06 */
[----:B------:R1:W-:Y:S04]  /*0e20*/  STG.E.128 desc[UR6][R108.64+0x10], R100 ;  /* 0x000010646c007986 */ /* 0x0003e8000c101d06 */
[----:B------:R-:W5:Y:S01]  /*0e30*/  LDG.E.128 R104, desc[UR6][R104.64] ;  /* 0x0000000668687981 */ /* 0x000f62000c1e1d00 */
[----:B0-----:R-:W-:-:S05]  /*0e40*/  @P1 IMAD.WIDE.U32 R110, R4, 0x20, R110 ;  /* 0x00000020046e1825 */ /* 0x001fca00078e006e */
[----:B------:R1:W5:Y:S04]  /*0e50*/  @P1 LDG.E.128 R20, desc[UR6][R110.64] ;  /* 0x000000066e141981 */ /* 0x000368000c1e1d00 */
[----:B------:R1:W5:Y:S01]  /*0e60*/  @P1 LDG.E.128 R16, desc[UR6][R110.64+0x10] ;  /* 0x000010066e101981 */ /* 0x000362000c1e1d00 */
[----:B------:R-:W-:Y:S05]  /*0e70*/  @!P1 BRA `(.L_x_11532) ;  /* 0x0000000000749947 */ /* 0x000fea0003800000 */
[C---:B-----5:R-:W-:Y:S02]  /*0e80*/  PRMT R7, R104.reuse, 0x7632, R7 ;  /* 0x0000763268077816 */ /* 0x060fe40000000007 */
[----:B------:R-:W-:Y:S02]  /*0e90*/  SHF.L.U32 R104, R104, 0x10, RZ ;  /* 0x0000001068687819 */ /* 0x000fe400000006ff */
[C---:B-1----:R-:W-:Y:S02]  /*0ea0*/  PRMT R109, R106.reuse, 0x7632, R109 ;  /* 0x000076326a6d7816 */ /* 0x042fe4000000006d */
[C---:B------:R-:W-:Y:S02]  /*0eb0*/  SHF.L.U32 R110, R105.reuse, 0x10, RZ ;  /* 0x00000010696e7819 */ /* 0x040fe400000006ff */
[----:B------:R-:W-:Y:S02]  /*0ec0*/  SHF.L.U32 R106, R106, 0x10, RZ ;  /* 0x000000106a6a7819 */ /* 0x000fe400000006ff */
[----:B------:R-:W-:Y:S01]  /*0ed0*/  PRMT R108, R105, 0x7632, R108 ;  /* 0x00007632696c7816 */ /* 0x000fe2000000006c */
[----:B------:R-:W-:Y:S01]  /*0ee0*/  FMUL.FTZ R105, R104, R3 ;  /* 0x0000000368697220 */ /* 0x000fe20000410000 */
        /* <DEDUP_REMOVED lines=22> */
.L_x_11532:
        /* <DEDUP_REMOVED lines=28> */
.L_x_11533:
        /* <DEDUP_REMOVED lines=99> */
.L_x_11547:
[----:B------:R-:W-:Y:S01]  /*1840*/  FMUL.FTZ R113, R3, R3 ;  /* 0x0000000303717220 */ /* 0x000fe20000410000 */
[----:B01----:R-:W-:Y:S01]  /*1850*/  FADD.FTZ R115, R115, R118 ;  /* 0x0000007673737221 */ /* 0x003fe20000010000 */
[----:B------:R-:W-:-:S03]  /*1860*/  FSEL R7, R3, RZ, !P2 ;  /* 0x000000ff03077208 */ /* 0x000fc60005000000 */
[----:B------:R-:W-:Y:S01]  /*1870*/  FFMA.FTZ R112, R115, R112, UR12 ;  /* 0x0000000c73707e23 */ /* 0x000fe20008010070 */
[----:B------:R-:W-:Y:S01]  /*1880*/  FSEL R113, R113, RZ, P2 ;  /* 0x000000ff71717208 */ /* 0x000fe20001000000 */
[C---:B------:R-:W-:Y:S01]  /*1890*/  FADD.FTZ R114, -R7.reuse, R9 ;  /* 0x0000000907727221 */ /* 0x040fe20000010100 */
[C---:B------:R-:W-:Y:S01]  /*18a0*/  FADD.FTZ R124, -R7.reuse, R10 ;  /* 0x0000000a077c7221 */ /* 0x040fe20000010100 */
[C---:B------:R-:W-:Y:S01]  /*18b0*/  FADD.FTZ R11, -R7.reuse, R11 ;  /* 0x0000000b070b7221 */ /* 0x040fe20000010100 */
[C---:B------:R-:W-:Y:S01]  /*18c0*/  FADD.FTZ R118, -R7.reuse, R100 ;  /* 0x0000006407767221 */ /* 0x040fe20000010100 */
[----:B------:R-:W-:Y:S01]  /*18d0*/  FADD.FTZ R115, R112, R113 ;  /* 0x0000007170737221 */ /* 0x000fe20000010000 */
[C---:B------:R-:W-:Y:S01]  /*18e0*/  FADD.FTZ R122, -R7.reuse, R101 ;  /* 0x00000065077a7221 */ /* 0x040fe20000010100 */
[----:B------:R-:W0:Y:S01]  /*18f0*/  LDC.64 R112, c[0x0][0x428] ;  /* 0x00010a00ff707b82 */ /* 0x000e220000000a00 */
        /* <DEDUP_REMOVED lines=19> */
[----:B------:R-:W-:Y:S01]  /*1a30*/  FMUL.FTZ R100, R9, R11 ;  /* 0x0000000b09647220 */ /* 0x000fe20000410000 */
[C---:B------:R-:W-:Y:S01]  /*1a40*/  FADD.FTZ R124, -R7.reuse, R110 ;  /* 0x0000006e077c7221 */ /* 0x040fe20000010100 */
[----:B------:R-:W-:Y:S01]  /*1a50*/  FADD.FTZ R11, -R7, R111 ;  /* 0x0000006f070b7221 */ /* 0x000fe20000010100 */
[----:B------:R-:W-:Y:S01]  /*1a60*/  FFMA.FTZ R7, R101, R90, R66 ;  /* 0x0000005a65077223 */ /* 0x000fe20000010042 */
[----:B------:R-:W-:Y:S01]  /*1a70*/  FFMA.FTZ R110, R100, R91, R67 ;  /* 0x0000005b646e7223 */ /* 0x000fe20000010043 */
[----:B0-----:R-:W-:-:S04]  /*1a80*/  IMAD.WIDE.U32 R102, R5, 0x10, R112 ;  /* 0x0000001005667825 */ /* 0x001fc800078e0070 */
[C---:B------:R-:W-:Y:S01]  /*1a90*/  FMUL.FTZ R5, R9.reuse, R12 ;  /* 0x0000000c09057220 */ /* 0x040fe20000410000 */
[C---:B------:R-:W-:Y:S01]  /*1aa0*/  FMUL.FTZ R12, R9.reuse, R15 ;  /* 0x0000000f090c7220 */ /* 0x040fe20000410000 */
[----:B------:R-:W-:Y:S01]  /*1ab0*/  FMUL.FTZ R15, R9, R8 ;  /* 0x00000008090f7220 */ /* 0x000fe20000410000 */
[----:B------:R-:W-:-:S04]  /*1ac0*/  IMAD.WIDE.U32 R100, R6, 0x10, R112 ;  /* 0x0000001006647825 */ /* 0x000fc800078e0070 */
[C---:B------:R-:W-:Y:S01]  /*1ad0*/  FMUL.FTZ R6, R9.reuse, R13 ;  /* 0x0000000d09067220 */ /* 0x040fe20000410000 */
[C---:B------:R-:W-:Y:S01]  /*1ae0*/  FMUL.FTZ R114, R9.reuse, R114 ;  /* 0x0000007209727220 */ /* 0x040fe20000410000 */
[----:B------:R-:W-:Y:S01]  /*1af0*/  FMUL.FTZ R97, R9, R97 ;  /* 0x0000006109617220 */ /* 0x000fe20000410000 */
[----:B------:R-:W-:-:S04]  /*1b00*/  IMAD.WIDE.U32 R112, R4, 0x10, R112 ;  /* 0x0000001004707825 */ /* 0x000fc800078e0070 */
        /* <DEDUP_REMOVED lines=11> */
[----:B------:R-:W0:Y:S01]  /*1bc0*/  @!P1 LDC.64 R114, c[0x0][0x3c0] ;  /* 0x0000f000ff729b82 */ /* 0x000e220000000a00 */
[----:B------:R-:W-:Y:S01]  /*1bd0*/  F2FP.BF16.F32.PACK_AB R7, R110, R7 ;  /* 0x000000076e07723e */ /* 0x000fe200000010ff */
[C---:B------:R-:W-:Y:S01]  /*1be0*/  FMUL.FTZ R13, R9.reuse, R96 ;  /* 0x00000060090d7220 */ /* 0x040fe20000410000 */
[----:B------:R-:W-:Y:S01]  /*1bf0*/  FMUL.FTZ R10, R9, R10 ;  /* 0x0000000a090a7220 */ /* 0x000fe20000410000 */
[----:B------:R-:W-:Y:S01]  /*1c00*/  F2FP.BF16.F32.PACK_AB R6, R15, R6 ;  /* 0x000000060f06723e */ /* 0x000fe200000010ff */
[C---:B------:R-:W-:Y:S01]  /*1c10*/  FMUL.FTZ R99, R9.reuse, R118 ;  /* 0x0000007609637220 */ /* 0x040fe20000410000 */
[----:B------:R-:W-:Y:S01]  /*1c20*/  F2FP.BF16.F32.PACK_AB R15, R8, R97 ;  /* 0x00000061080f723e */ /* 0x000fe200000010ff */
[----:B------:R-:W-:Y:S01]  /*1c30*/  FMUL.FTZ R8, R9, R11 ;  /* 0x0000000b09087220 */ /* 0x000fe20000410000 */
[----:B------:R-:W1:Y:S01]  /*1c40*/  @!P1 LDC.64 R110, c[0x0][0x3c8] ;  /* 0x0000f200ff6e9b82 */ /* 0x000e620000000a00 */
[----:B------:R-:W-:Y:S01]  /*1c50*/  F2FP.BF16.F32.PACK_AB R5, R12, R5 ;  /* 0x000000050c05723e */ /* 0x000fe200000010ff */
        /* <DEDUP_REMOVED lines=43> */
.L_x_11534:
        /* <DEDUP_REMOVED lines=8> */
.L_x_11537:
[----:B------:R-:W-:Y:S05]  /*1f90*/  BSYNC B0 ;  /* 0x0000000000007941 */ /* 0x000fea0003800000 */
.L_x_11536:
        /* <DEDUP_REMOVED lines=9> */
.L_x_11538:
[----:B------:R-:W-:Y:S01]  /*2030*/  HFMA2 R121, -RZ, RZ, 0, 2.384185791015625e-07 ;  /* 0x00000004ff797431 */ /* 0x000fe200000001ff */
[----:B------:R-:W-:-:S05]  /*2040*/  MOV R112, R118 ;  /* 0x0000007600707202 */ /* 0x000fca0000000f00 */
[----:B------:R-:W-:-:S05]  /*2050*/  FADD.FTZ R115, R113, R112 ;  /* 0x0000007071737221 */ /* 0x000fca0000010000 */
[----:B------:R-:W-:-:S07]  /*2060*/  MOV R120, R115 ;  /* 0x0000007300787202 */ /* 0x000fce0000000f00 */
[----:B------:R-:W-:Y:S05]  /*2070*/  WARPSYNC.COLLECTIVE R119, `(.L_x_11539) ;  /* 0x0000000077087348 */ /* 0x000fea0003c00000 */
[----:B------:R0:W1:Y:S02]  /*2080*/  SHFL.BFLY P3, R118, R120, R121, R122 ;  /* 0x0c00007978767389 */ /* 0x000064000006007a */
[----:B01----:R-:W-:Y:S05]  /*2090*/  ENDCOLLECTIVE ;  /* 0x000000000000791b */ /* 0x003fea0003800000 */
.L_x_11539:
        /* <DEDUP_REMOVED lines=8> */
.L_x_11540:
[----:B------:R-:W-:Y:S01]  /*2120*/  HFMA2 R121, -RZ, RZ, 0, 9.5367431640625e-07 ;  /* 0x00000010ff797431 */ /* 0x000fe200000001ff */
[----:B------:R-:W-:-:S05]  /*2130*/  MOV R3, R118 ;  /* 0x0000007600037202 */ /* 0x000fca0000000f00 */
[----:B------:R-:W-:-:S05]  /*2140*/  FADD.FTZ R117, R116, R3 ;  /* 0x0000000374757221 */ /* 0x000fca0000010000 */
[----:B------:R-:W-:-:S07]  /*2150*/  MOV R120, R117 ;  /* 0x0000007500787202 */ /* 0x000fce0000000f00 */
[----:B------:R-:W-:Y:S05]  /*2160*/  WARPSYNC.COLLECTIVE R119, `(.L_x_11541) ;  /* 0x0000000077087348 */ /* 0x000fea0003c00000 */
[----:B------:R0:W1:Y:S02]  /*2170*/  SHFL.BFLY P3, R118, R120, R121, R122 ;  /* 0x0c00007978767389 */ /* 0x000064000006007a */
[----:B01----:R-:W-:Y:S05]  /*2180*/  ENDCOLLECTIVE ;  /* 0x000000000000791b */ /* 0x003fea0003800000 */
.L_x_11541:
        /* <DEDUP_REMOVED lines=55> */
.L_x_11542:
[----:B------:R-:W-:Y:S01]  /*2500*/  HFMA2 R121, -RZ, RZ, 0, 1.1920928955078125e-07 ;  /* 0x00000002ff797431 */ /* 0x000fe200000001ff */
[----:B------:R-:W-:-:S05]  /*2510*/  MOV R114, R118 ;  /* 0x0000007600727202 */ /* 0x000fca0000000f00 */
[----:B------:R-:W-:-:S05]  /*2520*/  FADD.FTZ R114, R7, R114 ;  /* 0x0000007207727221 */ /* 0x000fca0000010000 */
[----:B------:R-:W-:-:S07]  /*2530*/  MOV R120, R114 ;  /* 0x0000007200787202 */ /* 0x000fce0000000f00 */
[----:B------:R-:W-:Y:S05]  /*2540*/  WARPSYNC.COLLECTIVE R119, `(.L_x_11543) ;  /* 0x0000000077087348 */ /* 0x000fea0003c00000 */
[----:B------:R0:W1:Y:S02]  /*2550*/  SHFL.BFLY P3, R118, R120, R121, R122 ;  /* 0x0c00007978767389 */ /* 0x000064000006007a */
[----:B01----:R-:W-:Y:S05]  /*2560*/  ENDCOLLECTIVE ;  /* 0x000000000000791b */ /* 0x003fea0003800000 */
.L_x_11543:
[----:B------:R-:W-:Y:S01]  /*2570*/  HFMA2 R121, -RZ, RZ, 0, 2.384185791015625e-07 ;  /* 0x00000004ff797431 */ /* 0x000fe200000001ff */
[----:B------:R-:W-:-:S05]  /*2580*/  MOV R113, R118 ;  /* 0x0000007600717202 */ /* 0x000fca0000000f00 */
[----:B------:R-:W-:-:S05]  /*2590*/  FADD.FTZ R113, R114, R113 ;  /* 0x0000007172717221 */ /* 0x000fca0000010000 */
[----:B------:R-:W-:-:S07]  /*25a0*/  MOV R120, R113 ;  /* 0x0000007100787202 */ /* 0x000fce0000000f00 */
[----:B------:R-:W-:Y:S05]  /*25b0*/  WARPSYNC.COLLECTIVE R119, `(.L_x_11544) ;  /* 0x0000000077087348 */ /* 0x000fea0003c00000 */
[----:B------:R0:W1:Y:S02]  /*25c0*/  SHFL.BFLY P3, R118, R120, R121, R122 ;  /* 0x0c00007978767389 */ /* 0x000064000006007a */
[----:B01----:R-:W-:Y:S05]  /*25d0*/  ENDCOLLECTIVE ;  /* 0x000000000000791b */ /* 0x003fea0003800000 */
.L_x_11544:
[----:B------:R-:W-:Y:S01]  /*25e0*/  HFMA2 R121, -RZ, RZ, 0, 4.76837158203125e-07 ;  /* 0x00000008ff797431 */ /* 0x000fe200000001ff */
[----:B------:R-:W-:-:S05]  /*25f0*/  MOV R116, R118 ;  /* 0x0000007600747202 */ /* 0x000fca0000000f00 */
[----:B------:R-:W-:-:S05]  /*2600*/  FADD.FTZ R116, R113, R116 ;  /* 0x0000007471747221 */ /* 0x000fca0000010000 */
[----:B------:R-:W-:-:S07]  /*2610*/  MOV R120, R116 ;  /* 0x0000007400787202 */ /* 0x000fce0000000f00 */
[----:B------:R-:W-:Y:S05]  /*2620*/  WARPSYNC.COLLECTIVE R119, `(.L_x_11545) ;  /* 0x0000000077087348 */ /* 0x000fea0003c00000 */
[----:B------:R0:W1:Y:S02]  /*2630*/  SHFL.BFLY P3, R118, R120, R121, R122 ;  /* 0x0c00007978767389 */ /* 0x000064000006007a */
[----:B01----:R-:W-:Y:S05]  /*2640*/  ENDCOLLECTIVE ;  /* 0x000000000000791b */ /* 0x003fea0003800000 */
.L_x_11545:
[----:B------:R-:W-:Y:S01]  /*2650*/  HFMA2 R121, -RZ, RZ, 0, 9.5367431640625e-07 ;  /* 0x00000010ff797431 */ /* 0x000fe200000001ff */
[----:B------:R-:W-:-:S05]  /*2660*/  MOV R115, R118 ;  /* 0x0000007600737202 */ /* 0x000fca0000000f00 */
[----:B------:R-:W-:-:S05]  /*2670*/  FADD.FTZ R115, R116, R115 ;  /* 0x0000007374737221 */ /* 0x000fca0000010000 */
[----:B------:R-:W-:-:S07]  /*2680*/  MOV R120, R115 ;  /* 0x0000007300787202 */ /* 0x000fce0000000f00 */
[----:B------:R-:W-:Y:S05]  /*2690*/  WARPSYNC.COLLECTIVE R119, `(.L_x_11546) ;  /* 0x0000000077087348 */ /* 0x000fea0003c00000 */
[----:B------:R0:W1:Y:S02]  /*26a0*/  SHFL.BFLY P3, R118, R120, R121, R122 ;  /* 0x0c00007978767389 */ /* 0x000064000006007a */
[----:B01----:R-:W-:Y:S05]  /*26b0*/  ENDCOLLECTIVE ;  /* 0x000000000000791b */ /* 0x003fea0003800000 */
.L_x_11546:
[----:B------:R-:W-:Y:S05]  /*26c0*/  BRA `(.L_x_11547) ;  /* 0xfffffff0005c7947 */ /* 0x000fea000383ffff */
.L_x_11548:
        /* <DEDUP_REMOVED lines=11> */
.L_x_28771:


//--------------------- .text._ZN10layer_norm13ln_fwd_kernelINS_13Kernel_traitsIf13__nv_bfloat16fS2_fjLj768ELj1ELj4ELj1ELj16ENS_18Kernel_traits_baseILj768EfS2_fS2_fjLj128EEEEELb0ELb1ELb1ELb0EEEvNS_9FwdParamsE --------------------------
	.section	.text._ZN10layer_norm13ln_fwd_kernelINS_13Kernel_traitsIf13__nv_bfloat16fS2_fjLj768ELj1ELj4ELj1ELj16ENS_18Kernel_traits_baseILj768EfS2_fS2_fjLj128EEEEELb0ELb1ELb1ELb0EEEvNS_9FwdParamsE,"ax",@progbits
	.align	128
        .global         _ZN10layer_norm13ln_fwd_kernelINS_13Kernel_traitsIf13__nv_bfloat16fS2_fjLj768ELj1ELj4ELj1ELj16ENS_18Kernel_traits_baseILj768EfS2_fS2_fjLj128EEEEELb0ELb1ELb1ELb0EEEvNS_9FwdParamsE
        .type           _ZN10layer_norm13ln_fwd_kernelINS_13Kernel_traitsIf13__nv_bfloat16fS2_fjLj768ELj1ELj4ELj1ELj16ENS_18Kernel_traits_baseILj768EfS2_fS2_fjLj128EEEEELb0ELb1ELb1ELb0EEEvNS_9FwdParamsE,@function
        .size           _ZN10layer_norm13ln_fwd_kernelINS_13Kernel_traitsIf13__nv_bfloat16fS2_fjLj768ELj1ELj4ELj1ELj16ENS_18Kernel_traits_baseILj768EfS2_fS2_fjLj128EEEEELb0ELb1ELb1ELb0EEEvNS_9FwdParamsE,(.L_x_28772 - _ZN10layer_norm13ln_fwd_kernelINS_13Kernel_traitsIf13__nv_bfloat16fS2_fjLj768ELj1ELj4ELj1ELj16ENS_18Kernel_traits_baseILj768EfS2_fS2_fjLj128EEEEELb0ELb1ELb1ELb0EEEvNS_9FwdParamsE)
        .other          _ZN10layer_norm13ln_fwd_kernelINS_13Kernel_traitsIf13__nv_bfloat16fS2_fjLj768ELj1ELj4ELj1ELj16ENS_18Kernel_traits_baseILj768EfS2_fS2_fjLj128EEEEELb0ELb1ELb1ELb0EEEvNS_9FwdParamsE,@"STO_CUDA_ENTRY STV_DEFAULT"
_ZN10layer_norm13ln_fwd_kernelINS_13Kernel_traitsIf13__nv_bfloat16fS2_fjLj768ELj1ELj4ELj1ELj16ENS_18Kernel_traits_baseILj768EfS2_fS2_fjLj128EEEEELb0ELb1ELb1ELb0EEEvNS_9FwdParamsE:
.text._ZN10layer_norm13ln_fwd_kernelINS_13Kernel_traitsIf13__nv_bfloat16fS2_fjLj768ELj1ELj4ELj1ELj16ENS_18Kernel_traits_baseILj768EfS2_fS2_fjLj128EEEEELb0ELb1ELb1ELb0EEEvNS_9FwdParamsE:
        /* <DEDUP_REMOVED lines=62> */
.L_x_11550:
        /* <DEDUP_REMOVED lines=42> */
.L_x_11551:
[----:B------:R-:W-:Y:S05]  /*0680*/  BSYNC.RECONVERGENT B0 ;  /* 0x0000000000007941 */ /* 0x000fea0003800200 */
.L_x_11549:
[----:B------:R-:W1:Y:S01]  /*0690*/  LDCU UR4, c[0x0][0x384] ;  /* 0x00007080ff0477ac */ /* 0x000e620008000800 */
[----:B------:R-:W2:Y:S01]  /*06a0*/  LDCU UR11, c[0x0][0x40c] ;  /* 0x00008180ff0b77ac */ /* 0x000ea20008000800 */
[----:B------:R-:W3:Y:S01]  /*06b0*/  LDCU.U8 UR5, c[0x0][0x410] ;  /* 0x00008200ff0577ac */ /* 0x000ee20008000000 */
[----:B------:R-:W4:Y:S01]  /*06c0*/  LDCU UR10, c[0x0][0x448] ;  /* 0x00008900ff0a77ac */ /* 0x000f220008000800 */
[----:B------:R-:W0:Y:S01]  /*06d0*/  LDCU.64 UR8, c[0x0][0x3a0] ;  /* 0x00007400ff0877ac */ /* 0x000e220008000a00 */
[----:B-1----:R-:W-:-:S13]  /*06e0*/  ISETP.GE.AND P0, PT, R3, UR4, PT ;  /* 0x0000000403007c0c */ /* 0x002fda000bf06270 */
[----:B0-234-:R-:W-:Y:S05]  /*06f0*/  @P0 EXIT ;  /* 0x000000000000094d */ /* 0x01dfea0003800000 */
.L_x_11576:
[----:B------:R-:W0:Y:S08]  /*0700*/  LDC.64 R112, c[0x0][0x3f0] ;  /* 0x0000fc00ff707b82 */ /* 0x000e300000000a00 */
[----:B------:R-:W1:Y:S08]  /*0710*/  LDC R116, c[0x0][0x388] ;  /* 0x0000e200ff747b82 */ /* 0x000e700000000800 */
[----:B------:R-:W2:Y:S01]  /*0720*/  LDC.64 R114, c[0x0][0x3f8] ;  /* 0x0000fe00ff727b82 */ /* 0x000ea20000000a00 */
[----:B0-----:R-:W-:-:S05]  /*0730*/  IMAD.WIDE R112, R3, 0x4, R112 ;  /* 0x0000000403707825 */ /* 0x001fca00078e0270 */
[----:B------:R-:W3:Y:S01]  /*0740*/  LDG.E R117, desc[UR6][R112.64] ;  /* 0x0000000670757981 */ /* 0x000ee2000c1e1900 */
[----:B------:R-:W-:Y:S01]  /*0750*/  ISETP.GE.U32.AND P2, PT, R0, 0x20, PT ;  /* 0x000000200000780c */ /* 0x000fe20003f46070 */
[C---:B-1----:R-:W-:Y:S01]  /*0760*/  IMAD R118, R3.reuse, R116, RZ ;  /* 0x0000007403767224 */ /* 0x042fe200078e02ff */
[----:B------:R-:W-:Y:S01]  /*0770*/  BSSY.RECONVERGENT B0, `(.L_x_11552) ;  /* 0x000007c000007945 */ /* 0x000fe20003800200 */
[----:B--2---:R-:W-:-:S06]  /*0780*/  IMAD.WIDE R114, R3, 0x4, R114 ;  /* 0x0000000403727825 */ /* 0x004fcc00078e0272 */
[----:B-----5:R0:W5:Y:S01]  /*0790*/  LDG.E R114, desc[UR6][R114.64] ;  /* 0x0000000672727981 */ /* 0x020162000c1e1900 */
[----:B---3--:R-:W-:-:S13]  /*07a0*/  ISETP.GE.AND P3, PT, R117, 0x1, PT ;  /* 0x000000017500780c */ /* 0x008fda0003f66270 */
[----:B------:R-:W-:-:S05]  /*07b0*/  @P3 IADD3 R119, PT, PT, R117, -0x1, RZ ;  /* 0xffffffff75773810 */ /* 0x000fca0007ffe0ff */
[----:B------:R-:W-:Y:S01]  /*07c0*/  @P3 IMAD R120, R119, R116, RZ ;  /* 0x0000007477783224 */ /* 0x000fe200078e02ff */
[----:B------:R-:W-:-:S04]  /*07d0*/  SHF.R.S32.HI R119, RZ, 0x1f, R118 ;  /* 0x0000001fff777819 */ /* 0x000fc80000011476 */
[----:B------:R-:W-:Y:S02]  /*07e0*/  @P3 SHF.R.S32.HI R113, RZ, 0x1f, R120 ;  /* 0x0000001fff713819 */ /* 0x000fe40000011478 */
[----:B------:R-:W-:Y:S01]  /*07f0*/  LEA.HI R119, R119, R118, RZ, 0x3 ;  /* 0x0000007677777211 */ /* 0x000fe200078f18ff */
[----:B------:R-:W-:Y:S01]  /*0800*/  HFMA2 R118, -RZ, RZ, 0, 0 ;  /* 0x00000000ff767431 */ /* 0x000fe200000001ff */
[----:B------:R-:W-:Y:S02]  /*0810*/  @P3 LEA.HI R113, R113, R120, RZ, 0x3 ;  /* 0x0000007871713211 */ /* 0x000fe400078f18ff */
[-C--:B0-----:R-:W-:Y:S02]  /*0820*/  LEA.HI.SX32 R115, R119, R2.reuse, 0x1d ;  /* 0x0000000277737211 */ /* 0x081fe400078feaff */
[----:B------:R-:W-:Y:S01]  /*0830*/  @P3 LEA.HI.SX32 R118, R113, R2, 0x1d ;  /* 0x0000000271763211 */ /* 0x000fe200078feaff */
[----:B------:R-:W-:Y:S06]  /*0840*/  @!P2 BRA `(.L_x_11553) ;  /* 0x0000000400b8a947 */ /* 0x000fec0003800000 */
[----:B------:R-:W-:Y:S04]  /*0850*/  BSSY.RECONVERGENT B1, `(.L_x_11554) ;  /* 0x0000005000017945 */ /* 0x000fe80003800200 */
[----:B------:R-:W-:Y:S05]  /*0860*/  @!P3 BRA `(.L_x_11555) ;  /* 0x00000000000cb947 */ /* 0x000fea0003800000 */
[----:B------:R-:W0:Y:S02]  /*0870*/  LDC.64 R76, c[0x0][0x390] ;  /* 0x0000e400ff4c7b82 */ /* 0x000e240000000a00 */
[----:B0-----:R-:W-:-:S06]  /*0880*/  IMAD.WIDE.U32 R76, R118, 0x10, R76 ;  /* 0x00000010764c7825 */ /* 0x001fcc00078e004c */
[----:B------:R-:W5:Y:S02]  /*0890*/  LDG.E.128 R76, desc[UR6][R76.64] ;  /* 0x000000064c4c7981 */ /* 0x000f64000c1e1d00 */
.L_x_11555:
[----:B------:R-:W-:Y:S05]  /*08a0*/  BSYNC.RECONVERGENT B1 ;  /* 0x0000000000017941 */ /* 0x000fea0003800200 */
.L_x_11554:
        /* <DEDUP_REMOVED lines=17> */
[----:B------:R-:W-:Y:S01]  /*09c0*/  @P0 SHF.L.U32 R90, R77, 0x10, RZ ;  /* 0x000000104d5a0819 */ /* 0x000fe200000006ff */
[----:B-1----:R-:W-:-:S05]  /*09d0*/  @P0 FMUL.FTZ R92, R92, R95 ;  /* 0x0000005f5c5c0220 */ /* 0x002fca0000410000 */
[----:B------:R-:W0:Y:S08]  /*09e0*/  @P0 LDC R93, c[0x0][0x40c] ;  /* 0x00010300ff5d0b82 */ /* 0x000e300000000800 */
[----:B------:R-:W1:Y:S01]  /*09f0*/  @P0 LDC R95, c[0x0][0x40c] ;  /* 0x00010300ff5f0b82 */ /* 0x000e620000000800 */
[----:B--2---:R-:W-:Y:S01]  /*0a00*/  MOV R89, R81 ;  /* 0x0000005100597202 */ /* 0x004fe20000000f00 */
[----:B------:R-:W-:Y:S01]  /*0a10*/  @P0 FFMA.FTZ R89, R92, R21, R81 ;  /* 0x000000155c590223 */ /* 0x000fe20000010051 */
[----:B------:R-:W-:-:S02]  /*0a20*/  @P0 PRMT R92, R77, 0x7632, R92 ;  /* 0x000076324d5c0816 */ /* 0x000fc4000000005c */
[----:B------:R-:W-:Y:S01]  /*0a30*/  @!P0 MOV R88, R80 ;  /* 0x0000005000588202 */ /* 0x000fe20000000f00 */
[----:B------:R-:W-:Y:S01]  /*0a40*/  @P0 FFMA.FTZ R88, R91, R20, R80 ;  /* 0x000000145b580223 */ /* 0x000fe20000010050 */
[----:B------:R-:W-:Y:S01]  /*0a50*/  @P0 SHF.L.U32 R92, R92, 0x10, RZ ;  /* 0x000000105c5c0819 */ /* 0x000fe200000006ff */
[----:B----4-:R-:W-:Y:S01]  /*0a60*/  @P0 FMUL.FTZ R91, R90, R113 ;  /* 0x000000715a5b0220 */ /* 0x010fe20000410000 */
[----:B------:R-:W-:Y:S01]  /*0a70*/  MOV R90, R82 ;  /* 0x00000052005a7202 */ /* 0x000fe20000000f00 */
[----:B------:R-:W2:Y:S02]  /*0a80*/  @P0 LDC R113, c[0x0][0x40c] ;  /* 0x00010300ff710b82 */ /* 0x000ea40000000800 */
[----:B------:R-:W-:Y:S01]  /*0a90*/  @P0 FMUL.FTZ R92, R92, R119 ;  /* 0x000000775c5c0220 */ /* 0x000fe20000410000 */
[----:B------:R-:W-:Y:S01]  /*0aa0*/  @P0 FFMA.FTZ R90, R91, R22, R82 ;  /* 0x000000165b5a0223 */ /* 0x000fe20000010052 */
[----:B------:R-:W-:Y:S02]  /*0ab0*/  MOV R91, R83 ;  /* 0x00000053005b7202 */ /* 0x000fe40000000f00 */
[----:B------:R-:W-:Y:S01]  /*0ac0*/  @P0 FFMA.FTZ R91, R92, R23, R83 ;  /* 0x000000175c5b0223 */ /* 0x000fe20000010053 */
[----:B------:R-:W-:-:S05]  /*0ad0*/  @P0 SHF.L.U32 R92, R78, 0x10, RZ ;  /* 0x000000104e5c0819 */ /* 0x000fca00000006ff */
[----:B0-----:R-:W-:Y:S01]  /*0ae0*/  @P0 FMUL.FTZ R93, R92, R93 ;  /* 0x0000005d5c5d0220 */ /* 0x001fe20000410000 */
[----:B------:R-:W-:-:S04]  /*0af0*/  @P0 PRMT R92, R78, 0x7632, R92 ;  /* 0x000076324e5c0816 */ /* 0x000fc8000000005c */
[----:B------:R-:W-:Y:S02]  /*0b00*/  @P0 SHF.L.U32 R94, R92, 0x10, RZ ;  /* 0x000000105c5e0819 */ /* 0x000fe400000006ff */
[----:B---3--:R-:W-:Y:S01]  /*0b10*/  MOV R92, R84 ;  /* 0x00000054005c7202 */ /* 0x008fe20000000f00 */
[----:B------:R-:W-:Y:S01]  /*0b20*/  @P0 FFMA.FTZ R92, R93, R24, R84 ;  /* 0x000000185d5c0223 */ /* 0x000fe20000010054 */
[----:B------:R-:W-:Y:S01]  /*0b30*/  MOV R93, R85 ;  /* 0x00000055005d7202 */ /* 0x000fe20000000f00 */
[----:B-1----:R-:W-:-:S04]  /*0b40*/  @P0 FMUL.FTZ R94, R94, R95 ;  /* 0x0000005f5e5e0220 */ /* 0x002fc80000410000 */
        /* <DEDUP_REMOVED lines=9> */
[----:B------:R-:W-:-:S04]  /*0be0*/  FMUL.FTZ R112, R95, UR11 ;  /* 0x0000000b5f707c20 */ /* 0x000fc80008410000 */
[----:B------:R-:W-:Y:S01]  /*0bf0*/  FFMA.FTZ R95, R112, R27, R87 ;  /* 0x0000001b705f7223 */ /* 0x000fe20000010057 */
[----:B------:R-:W-:Y:S06]  /*0c00*/  BRA `(.L_x_11558) ;  /* 0x0000000000ac7947 */ /* 0x000fec0003800000 */
.L_x_11557:
[----:B------:R-:W0:Y:S01]  /*0c10*/  @P3 LDC R90, c[0x0][0x40c] ;  /* 0x00010300ff5a3b82 */ /* 0x000e220000000800 */
[C---:B-----5:R-:W-:Y:S02]  /*0c20*/  @P3 PRMT R88, R76.reuse, 0x7632, R88 ;  /* 0x000076324c583816 */ /* 0x060fe40000000058 */
[----:B------:R-:W-:Y:S02]  /*0c30*/  @P3 SHF.L.U32 R89, R76, 0x10, RZ ;  /* 0x000000104c593819 */ /* 0x000fe400000006ff */
[----:B------:R-:W-:-:S03]  /*0c40*/  @P3 SHF.L.U32 R88, R88, 0x10, RZ ;  /* 0x0000001058583819 */ /* 0x000fc600000006ff */
[----:B------:R-:W1:Y:S08]  /*0c50*/  @P3 LDC R93, c[0x0][0x40c] ;  /* 0x00010300ff5d3b82 */ /* 0x000e700000000800 */
[----:B------:R-:W2:Y:S08]  /*0c60*/  @P3 LDC R92, c[0x0][0x40c] ;  /* 0x00010300ff5c3b82 */ /* 0x000eb00000000800 */
[----:B------:R-:W3:Y:S01]  /*0c70*/  @P3 LDC R94, c[0x0][0x40c] ;  /* 0x00010300ff5e3b82 */ /* 0x000ee20000000800 */
[----:B0-----:R-:W-:Y:S01]  /*0c80*/  @P3 FMUL.FTZ R91, R89, R90 ;  /* 0x0000005a595b3220 */ /* 0x001fe20000410000 */
[----:B-1----:R-:W-:Y:S01]  /*0c90*/  @P3 FMUL.FTZ R90, R88, R93 ;  /* 0x0000005d585a3220 */ /* 0x002fe20000410000 */
[----:B------:R-:W-:-:S05]  /*0ca0*/  CS2R R88, SRZ ;  /* 0x0000000000587805 */ /* 0x000fca000001ff00 */
[----:B------:R-:W0:Y:S01]  /*0cb0*/  @P3 LDC R95, c[0x0][0x40c] ;  /* 0x00010300ff5f3b82 */ /* 0x000e220000000800 */
[----:B------:R-:W-:Y:S01]  /*0cc0*/  @P3 FMUL.FTZ R88, R91, R20 ;  /* 0x000000145b583220 */ /* 0x000fe20000410000 */
[C---:B------:R-:W-:Y:S01]  /*0cd0*/  @P3 SHF.L.U32 R91, R77.reuse, 0x10, RZ ;  /* 0x000000104d5b3819 */ /* 0x040fe200000006ff */
[----:B------:R-:W-:Y:S01]  /*0ce0*/  @P3 FMUL.FTZ R89, R90, R21 ;  /* 0x000000155a593220 */ /* 0x000fe20000410000 */
[----:B------:R-:W-:-:S03]  /*0cf0*/  @P3 PRMT R90, R77, 0x7632, R90 ;  /* 0x000076324d5a3816 */ /* 0x000fc6000000005a */
[----:B--2---:R-:W-:Y:S01]  /*0d00*/  @P3 FMUL.FTZ R93, R91, R92 ;  /* 0x0000005c5b5d3220 */ /* 0x004fe20000410000 */
[----:B------:R-:W-:Y:S01]  /*0d10*/  @P3 SHF.L.U32 R91, R90, 0x10, RZ ;  /* 0x000000105a5b3819 */ /* 0x000fe200000006ff */
[----:B------:R-:W1:Y:S01]  /*0d20*/  @P3 LDC R113, c[0x0][0x40c] ;  /* 0x00010300ff713b82 */ /* 0x000e620000000800 */
[----:B------:R-:W-:-:S03]  /*0d30*/  HFMA2 R90, -RZ, RZ, 0, 0 ;  /* 0x00000000ff5a7431 */ /* 0x000fc600000001ff */
[----:B---3--:R-:W-:Y:S01]  /*0d40*/  @P3 FMUL.FTZ R92, R91, R94 ;  /* 0x0000005e5b5c3220 */ /* 0x008fe20000410000 */
[----:B------:R-:W-:Y:S01]  /*0d50*/  MOV R91, RZ ;  /* 0x000000ff005b7202 */ /* 0x000fe20000000f00 */
[----:B------:R-:W-:Y:S02]  /*0d60*/  @P3 FMUL.FTZ R90, R93, R22 ;  /* 0x000000165d5a3220 */ /* 0x000fe40000410000 */
[----:B------:R-:W2:Y:S01]  /*0d70*/  @P3 LDC R94, c[0x0][0x40c] ;  /* 0x00010300ff5e3b82 */ /* 0x000ea20000000800 */
[----:B------:R-:W-:Y:S01]  /*0d80*/  @P3 FMUL.FTZ R91, R92, R23 ;  /* 0x000000175c5b3220 */ /* 0x000fe20000410000 */
[----:B------:R-:W-:-:S05]  /*0d90*/  @P3 SHF.L.U32 R92, R78, 0x10, RZ ;  /* 0x000000104e5c3819 */ /* 0x000fca00000006ff */
[----:B0-----:R-:W-:Y:S01]  /*0da0*/  @P3 FMUL.FTZ R95, R92, R95 ;  /* 0x0000005f5c5f3220 */ /* 0x001fe20000410000 */
[----:B------:R-:W-:Y:S01]  /*0db0*/  @P3 PRMT R92, R78, 0x7632, R92 ;  /* 0x000076324e5c3816 */ /* 0x000fe2000000005c */
[----:B------:R-:W0:Y:S03]  /*0dc0*/  @P3 LDC R112, c[0x0][0x40c] ;  /* 0x00010300ff703b82 */ /* 0x000e260000000800 */
[----:B------:R-:W-:Y:S01]  /*0dd0*/  @P3 SHF.L.U32 R93, R92, 0x10, RZ ;  /* 0x000000105c5d3819 */ /* 0x000fe200000006ff */
[----:B------:R-:W-:Y:S02]  /*0de0*/  HFMA2 R92, -RZ, RZ, 0, 0 ;  /* 0x00000000ff5c7431 */ /* 0x000fe400000001ff */
[----:B------:R-:W-:Y:S02]  /*0df0*/  @P3 FMUL.FTZ R92, R95, R24 ;  /* 0x000000185f5c3220 */ /* 0x000fe40000410000 */
[----:B--2---:R-:W-:Y:S01]  /*0e00*/  @P3 FMUL.FTZ R94, R93, R94 ;  /* 0x0000005e5d5e3220 */ /* 0x004fe20000410000 */
[----:B------:R-:W-:-:S03]  /*0e10*/  MOV R93, RZ ;  /* 0x000000ff005d7202 */ /* 0x000fc60000000f00 */
[----:B------:R-:W-:Y:S01]  /*0e20*/  @P3 FMUL.FTZ R93, R94, R25 ;  /* 0x000000195e5d3220 */ /* 0x000fe20000410000 */
[----:B------:R-:W-:-:S05]  /*0e30*/  @P3 SHF.L.U32 R94, R79, 0x10, RZ ;  /* 0x000000104f5e3819 */ /* 0x000fca00000006ff */
[----:B-1----:R-:W-:Y:S01]  /*0e40*/  @P3 FMUL.FTZ R113, R94, R113 ;  /* 0x000000715e713220 */ /* 0x002fe20000410000 */
[----:B------:R-:W-:-:S04]  /*0e50*/  @P3 PRMT R94, R79, 0x7632, R94 ;  /* 0x000076324f5e3816 */ /* 0x000fc8000000005e */
[----:B------:R-:W-:Y:S01]  /*0e60*/  @P3 SHF.L.U32 R95, R94, 0x10, RZ ;  /* 0x000000105e5f3819 */ /* 0x000fe200000006ff */
[----:B------:R-:W-:-:S04]  /*0e70*/  HFMA2 R94, -RZ, RZ, 0, 0 ;  /* 0x00000000ff5e7431 */ /* 0x000fc800000001ff */
[----:B0-----:R-:W-:Y:S01]  /*0e80*/  @P3 FMUL.FTZ R112, R95, R112 ;  /* 0x000000705f703220 */ /* 0x001fe20000410000 */
[----:B------:R-:W-:Y:S01]  /*0e90*/  MOV R95, RZ ;  /* 0x000000ff005f7202 */ /* 0x000fe20000000f00 */
[----:B------:R-:W-:Y:S02]  /*0ea0*/  @P3 FMUL.FTZ R94, R113, R26 ;  /* 0x0000001a715e3220 */ /* 0x000fe40000410000 */
[----:B------:R-:W-:-:S07]  /*0eb0*/  @P3 FMUL.FTZ R95, R112, R27 ;  /* 0x0000001b705f3220 */ /* 0x000fce0000410000 */
.L_x_11558:
[----:B------:R-:W-:Y:S05]  /*0ec0*/  BSYNC.RECONVERGENT B1 ;  /* 0x0000000000017941 */ /* 0x000fea0003800200 */
.L_x_11556:
[----:B------:R-:W0:Y:S01]  /*0ed0*/  LDC.64 R112, c[0x0][0x3a8] ;  /* 0x0000ea00ff707b82 */ /* 0x000e220000000a00 */
[----:B------:R-:W-:Y:S01]  /*0ee0*/  IADD3 R118, PT, PT, R118, 0x20, RZ ;  /* 0x0000002076767810 */ /* 0x000fe20007ffe0ff */
[C---:B0-----:R-:W-:Y:S01]  /*0ef0*/  IMAD.WIDE.U32 R112, R115.reuse, 0x20, R112 ;  /* 0x0000002073707825 */ /* 0x041fe200078e0070 */
[----:B------:R-:W-:-:S04]  /*0f00*/  IADD3 R115, PT, PT, R115, 0x20, RZ ;  /* 0x0000002073737810 */ /* 0x000fc80007ffe0ff */
[----:B------:R0:W-:Y:S04]  /*0f10*/  STG.E.128 desc[UR6][R112.64], R88 ;  /* 0x0000005870007986 */ /* 0x0001e8000c101d06 */
[----:B------:R0:W-:Y:S02]  /*0f20*/  STG.E.128 desc[UR6][R112.64+0x10], R92 ;  /* 0x0000105c70007986 */ /* 0x0001e4000c101d06 */
.L_x_11553:
[----:B------:R-:W-:Y:S05]  /*0f30*/  BSYNC.RECONVERGENT B0 ;  /* 0x0000000000007941 */ /* 0x000fea0003800200 */
.L_x_11552:
        /* <DEDUP_REMOVED lines=18> */
[----:B------:R-:W-:-:S03]  /*1060*/  @P0 SHF.L.U32 R96, R96, 0x10, RZ ;  /* 0x0000001060600819 */ /* 0x000fc600000006ff */
[----:B------:R-:W2:Y:S08]  /*1070*/  @P0 LDC R101, c[0x0][0x40c] ;  /* 0x00010300ff650b82 */ /* 0x000eb00000000800 */
[----:B------:R-:W3:Y:S08]  /*1080*/  @P0 LDC R100, c[0x0][0x40c] ;  /* 0x00010300ff640b82 */ /* 0x000ef00000000800 */
[----:B------:R-:W4:Y:S01]  /*1090*/  @P0 LDC R102, c[0x0][0x40c] ;  /* 0x00010300ff660b82 */ /* 0x000f220000000800 */
[----:B-1----:R-:W-:Y:S01]  /*10a0*/  @P0 FMUL.FTZ R99, R97, R98 ;  /* 0x0000006261630220 */ /* 0x002fe20000410000 */
[----:B------:R-:W-:Y:S01]  /*10b0*/  MOV R97, R81 ;  /* 0x0000005100617202 */ /* 0x000fe20000000f00 */
[----:B--2---:R-:W-:Y:S01]  /*10c0*/  @P0 FMUL.FTZ R98, R96, R101 ;  /* 0x0000006560620220 */ /* 0x004fe20000410000 */
[----:B------:R-:W-:Y:S01]  /*10d0*/  MOV R96, R80 ;  /* 0x0000005000607202 */ /* 0x000fe20000000f00 */
[----:B------:R-:W-:Y:S01]  /*10e0*/  @P0 FFMA.FTZ R96, R99, R44, R80 ;  /* 0x0000002c63600223 */ /* 0x000fe20000010050 */
[C---:B------:R-:W-:Y:S01]  /*10f0*/  @P0 SHF.L.U32 R99, R77.reuse, 0x10, RZ ;  /* 0x000000104d630819 */ /* 0x040fe200000006ff */
[----:B------:R-:W-:Y:S01]  /*1100*/  @P0 FFMA.FTZ R97, R98, R45, R81 ;  /* 0x0000002d62610223 */ /* 0x000fe20000010051 */
[----:B------:R-:W-:Y:S01]  /*1110*/  @P0 PRMT R98, R77, 0x7632, R98 ;  /* 0x000076324d620816 */ /* 0x000fe20000000062 */
[----:B------:R-:W1:Y:S02]  /*1120*/  @P0 LDC R103, c[0x0][0x40c] ;  /* 0x00010300ff670b82 */ /* 0x000e640000000800 */
[----:B---3--:R-:W-:Y:S01]  /*1130*/  @P0 FMUL.FTZ R101, R99, R100 ;  /* 0x0000006463650220 */ /* 0x008fe20000410000 */
[----:B------:R-:W-:-:S02]  /*1140*/  @P0 SHF.L.U32 R99, R98, 0x10, RZ ;  /* 0x0000001062630819 */ /* 0x000fc400000006ff */
[----:B------:R-:W-:Y:S01]  /*1150*/  MOV R98, R82 ;  /* 0x0000005200627202 */ /* 0x000fe20000000f00 */
[----:B------:R-:W-:Y:S02]  /*1160*/  @P0 FFMA.FTZ R98, R101, R46, R82 ;  /* 0x0000002e65620223 */ /* 0x000fe40000010052 */
[----:B0-----:R-:W0:Y:S01]  /*1170*/  @P0 LDC R113, c[0x0][0x40c] ;  /* 0x00010300ff710b82 */ /* 0x001e220000000800 */
[----:B----4-:R-:W-:Y:S01]  /*1180*/  @P0 FMUL.FTZ R100, R99, R102 ;  /* 0x0000006663640220 */ /* 0x010fe20000410000 */
[----:B------:R-:W-:-:S03]  /*1190*/  MOV R99, R83 ;  /* 0x0000005300637202 */ /* 0x000fc60000000f00 */
[----:B------:R-:W-:Y:S01]  /*11a0*/  @P0 FFMA.FTZ R99, R100, R47, R83 ;  /* 0x0000002f64630223 */ /* 0x000fe20000010053 */
[----:B------:R-:W-:Y:S02]  /*11b0*/  @P0 SHF.L.U32 R100, R78, 0x10, RZ ;  /* 0x000000104e640819 */ /* 0x000fe400000006ff */
[----:B------:R-:W2:Y:S03]  /*11c0*/  @P0 LDC R102, c[0x0][0x40c] ;  /* 0x00010300ff660b82 */ /* 0x000ea60000000800 */
[----:B-1----:R-:W-:Y:S01]  /*11d0*/  @P0 FMUL.FTZ R103, R100, R103 ;  /* 0x0000006764670220 */ /* 0x002fe20000410000 */
[----:B------:R-:W-:-:S04]  /*11e0*/  @P0 PRMT R100, R78, 0x7632, R100 ;  /* 0x000076324e640816 */ /* 0x000fc80000000064 */
[----:B------:R-:W-:Y:S02]  /*11f0*/  @P0 SHF.L.U32 R101, R100, 0x10, RZ ;  /* 0x0000001064650819 */ /* 0x000fe400000006ff */
[----:B------:R-:W-:Y:S01]  /*1200*/  MOV R100, R84 ;  /* 0x0000005400647202 */ /* 0x000fe20000000f00 */
[----:B------:R-:W-:Y:S01]  /*1210*/  @P0 FFMA.FTZ R100, R103, R48, R84 ;  /* 0x0000003067640223 */ /* 0x000fe20000010054 */
[----:B------:R-:W-:Y:S01]  /*1220*/  MOV R103, R87 ;  /* 0x0000005700677202 */ /* 0x000fe20000000f00 */
[----:B--2---:R-:W-:Y:S01]  /*1230*/  @P0 FMUL.FTZ R102, R101, R102 ;  /* 0x0000006665660220 */ /* 0x004fe20000410000 */
[----:B------:R-:W-:-:S03]  /*1240*/  MOV R101, R85 ;  /* 0x0000005500657202 */ /* 0x000fc60000000f00 */
[----:B------:R-:W-:Y:S01]  /*1250*/  @P0 FFMA.FTZ R101, R102, R49, R85 ;  /* 0x0000003166650223 */ /* 0x000fe20000010055 */
[----:B------:R-:W-:-:S05]  /*1260*/  @P0 SHF.L.U32 R102, R79, 0x10, RZ ;  /* 0x000000104f660819 */ /* 0x000fca00000006ff */
[----:B0-----:R-:W-:Y:S01]  /*1270*/  @P0 FMUL.FTZ R113, R102, R113 ;  /* 0x0000007166710220 */ /* 0x001fe20000410000 */
[----:B------:R-:W-:-:S03]  /*1280*/  MOV R102, R86 ;  /* 0x0000005600667202 */ /* 0x000fc60000000f00 */
[----:B------:R-:W-:Y:S01]  /*1290*/  @P0 FFMA.FTZ R102, R113, R50, R86 ;  /* 0x0000003271660223 */ /* 0x000fe20000010056 */
[----:B------:R-:W-:Y:S06]  /*12a0*/  @!P0 BRA `(.L_x_11563) ;  /* 0x0000000000c08947 */ /* 0x000fec0003800000 */
[----:B------:R-:W-:-:S04]  /*12b0*/  PRMT R103, R79, 0x7632, R103 ;  /* 0x000076324f677816 */ /* 0x000fc80000000067 */
[----:B------:R-:W-:-:S05]  /*12c0*/  SHF.L.U32 R103, R103, 0x10, RZ ;  /* 0x0000001067677819 */ /* 0x000fca00000006ff */
[----:B------:R-:W-:-:S04]  /*12d0*/  FMUL.FTZ R112, R103, UR11 ;  /* 0x0000000b67707c20 */ /* 0x000fc80008410000 */
[----:B------:R-:W-:Y:S01]  /*12e0*/  FFMA.FTZ R103, R112, R51, R87 ;  /* 0x0000003370677223 */ /* 0x000fe20000010057 */
[----:B------:R-:W-:Y:S06]  /*12f0*/  BRA `(.L_x_11563) ;  /* 0x0000000000ac7947 */ /* 0x000fec0003800000 */
.L_x_11562:
        /* <DEDUP_REMOVED lines=8> */
[----:B--2---:R-:W-:Y:S01]  /*1380*/  @P3 FMUL.FTZ R98, R96, R101 ;  /* 0x0000006560623220 */ /* 0x004fe20000410000 */
[----:B------:R-:W-:-:S05]  /*1390*/  CS2R R96, SRZ ;  /* 0x0000000000607805 */ /* 0x000fca000001ff00 */
[----:B------:R-:W1:Y:S01]  /*13a0*/  @P3 LDC R103, c[0x0][0x40c] ;  /* 0x00010300ff673b82 */ /* 0x000e620000000800 */
[----:B------:R-:W-:Y:S01]  /*13b0*/  @P3 FMUL.FTZ R96, R99, R44 ;  /* 0x0000002c63603220 */ /* 0x000fe20000410000 */
[C---:B------:R-:W-:Y:S01]  /*13c0*/  @P3 SHF.L.U32 R99, R77.reuse, 0x10, RZ ;  /* 0x000000104d633819 */ /* 0x040fe200000006ff */
[----:B------:R-:W-:Y:S01]  /*13d0*/  @P3 FMUL.FTZ R97, R98, R45 ;  /* 0x0000002d62613220 */ /* 0x000fe20000410000 */
[----:B------:R-:W-:-:S03]  /*13e0*/  @P3 PRMT R98, R77, 0x7632, R98 ;  /* 0x000076324d623816 */ /* 0x000fc60000000062 */
[----:B---3--:R-:W-:Y:S01]  /*13f0*/  @P3 FMUL.FTZ R101, R99, R100 ;  /* 0x0000006463653220 */ /* 0x008fe20000410000 */
[----:B------:R-:W-:Y:S01]  /*1400*/  @P3 SHF.L.U32 R99, R98, 0x10, RZ ;  /* 0x0000001062633819 */ /* 0x000fe200000006ff */
[----:B0-----:R-:W0:Y:S01]  /*1410*/  @P3 LDC R113, c[0x0][0x40c] ;  /* 0x00010300ff713b82 */ /* 0x001e220000000800 */
[----:B------:R-:W-:-:S03]  /*1420*/  HFMA2 R98, -RZ, RZ, 0, 0 ;  /* 0x00000000ff627431 */ /* 0x000fc600000001ff */
[----:B----4-:R-:W-:Y:S01]  /*1430*/  @P3 FMUL.FTZ R100, R99, R102 ;  /* 0x0000006663643220 */ /* 0x010fe20000410000 */
[----:B------:R-:W-:Y:S01]  /*1440*/  MOV R99, RZ ;  /* 0x000000ff00637202 */ /* 0x000fe20000000f00 */
[----:B------:R-:W-:Y:S02]  /*1450*/  @P3 FMUL.FTZ R98, R101, R46 ;  /* 0x0000002e65623220 */ /* 0x000fe40000410000 */
[----:B------:R-:W2:Y:S01]  /*1460*/  @P3 LDC R102, c[0x0][0x40c] ;  /* 0x00010300ff663b82 */ /* 0x000ea20000000800 */
[----:B------:R-:W-:Y:S01]  /*1470*/  @P3 FMUL.FTZ R99, R100, R47 ;  /* 0x0000002f64633220 */ /* 0x000fe20000410000 */
[----:B------:R-:W-:-:S05]  /*1480*/  @P3 SHF.L.U32 R100, R78, 0x10, RZ ;  /* 0x000000104e643819 */ /* 0x000fca00000006ff */
[----:B-1----:R-:W-:Y:S01]  /*1490*/  @P3 FMUL.FTZ R103, R100, R103 ;  /* 0x0000006764673220 */ /* 0x002fe20000410000 */
[----:B------:R-:W-:Y:S01]  /*14a0*/  @P3 PRMT R100, R78, 0x7632, R100 ;  /* 0x000076324e643816 */ /* 0x000fe20000000064 */
[----:B------:R-:W1:Y:S03]  /*14b0*/  @P3 LDC R112, c[0x0][0x40c] ;  /* 0x00010300ff703b82 */ /* 0x000e660000000800 */
[----:B------:R-:W-:Y:S01]  /*14c0*/  @P3 SHF.L.U32 R101, R100, 0x10, RZ ;  /* 0x0000001064653819 */ /* 0x000fe200000006ff */
[----:B------:R-:W-:Y:S02]  /*14d0*/  HFMA2 R100, -RZ, RZ, 0, 0 ;  /* 0x00000000ff647431 */ /* 0x000fe400000001ff */
[----:B------:R-:W-:Y:S02]  /*14e0*/  @P3 FMUL.FTZ R100, R103, R48 ;  /* 0x0000003067643220 */ /* 0x000fe40000410000 */
[----:B--2---:R-:W-:Y:S01]  /*14f0*/  @P3 FMUL.FTZ R102, R101, R102 ;  /* 0x0000006665663220 */ /* 0x004fe20000410000 */
[----:B------:R-:W-:-:S03]  /*1500*/  MOV R101, RZ ;  /* 0x000000ff00657202 */ /* 0x000fc60000000f00 */
[----:B------:R-:W-:Y:S01]  /*1510*/  @P3 FMUL.FTZ R101, R102, R49 ;  /* 0x0000003166653220 */ /* 0x000fe20000410000 */
[----:B------:R-:W-:-:S05]  /*1520*/  @P3 SHF.L.U32 R102, R79, 0x10, RZ ;  /* 0x000000104f663819 */ /* 0x000fca00000006ff */
[----:B0-----:R-:W-:Y:S01]  /*1530*/  @P3 FMUL.FTZ R113, R102, R113 ;  /* 0x0000007166713220 */ /* 0x001fe20000410000 */
[----:B------:R-:W-:-:S04]  /*1540*/  @P3 PRMT R102, R79, 0x7632, R102 ;  /* 0x000076324f663816 */ /* 0x000fc80000000066 */
[----:B------:R-:W-:Y:S01]  /*1550*/  @P3 SHF.L.U32 R103, R102, 0x10, RZ ;  /* 0x0000001066673819 */ /* 0x000fe200000006ff */
[----:B------:R-:W-:-:S04]  /*1560*/  HFMA2 R102, -RZ, RZ, 0, 0 ;  /* 0x00000000ff667431 */ /* 0x000fc800000001ff */
[----:B-1----:R-:W-:Y:S01]  /*1570*/  @P3 FMUL.FTZ R112, R103, R112 ;  /* 0x0000007067703220 */ /* 0x002fe20000410000 */
[----:B------:R-:W-:Y:S01]  /*1580*/  MOV R103, RZ ;  /* 0x000000ff00677202 */ /* 0x000fe20000000f00 */
[----:B------:R-:W-:Y:S02]  /*1590*/  @P3 FMUL.FTZ R102, R113, R50 ;  /* 0x0000003271663220 */ /* 0x000fe40000410000 */
[----:B------:R-:W-:-:S07]  /*15a0*/  @P3 FMUL.FTZ R103, R112, R51 ;  /* 0x0000003370673220 */ /* 0x000fce0000410000 */
.L_x_11563:
[----:B------:R-:W-:Y:S05]  /*15b0*/  BSYNC.RECONVERGENT B1 ;  /* 0x0000000000017941 */ /* 0x000fea0003800200 */
.L_x_11561:
[----:B------:R-:W0:Y:S01]  /*15c0*/  LDC.64 R112, c[0x0][0x3a8] ;  /* 0x0000ea00ff707b82 */ /* 0x000e220000000a00 */
[----:B------:R-:W-:Y:S01]  /*15d0*/  IADD3 R118, PT, PT, R118, 0x20, RZ ;  /* 0x0000002076767810 */ /* 0x000fe20007ffe0ff */
[C---:B0-----:R-:W-:Y:S01]  /*15e0*/  IMAD.WIDE.U32 R112, R115.reuse, 0x20, R112 ;  /* 0x0000002073707825 */ /* 0x041fe200078e0070 */
[----:B------:R-:W-:-:S04]  /*15f0*/  IADD3 R115, PT, PT, R115, 0x20, RZ ;  /* 0x0000002073737810 */ /* 0x000fc80007ffe0ff */
[----:B------:R1:W-:Y:S04]  /*1600*/  STG.E.128 desc[UR6][R112.64], R96 ;  /* 0x0000006070007986 */ /* 0x0003e8000c101d06 */
[----:B------:R1:W-:Y:S02]  /*1610*/  STG.E.128 desc[UR6][R112.64+0x10], R100 ;  /* 0x0000106470007986 */ /* 0x0003e4000c101d06 */
.L_x_11560:
[----:B------:R-:W-:Y:S05]  /*1620*/  BSYNC.RECONVERGENT B0 ;  /* 0x0000000000007941 */ /* 0x000fea0003800200 */
.L_x_11559:
        /* <DEDUP_REMOVED lines=14> */
[----:B------:R-:W-:-:S13]  /*1710*/  ISETP.GT.AND P0, PT, R117, RZ, PT ;  /* 0x000000ff7500720c */ /* 0x000fda0003f04270 */
[----:B01----:R-:W0:Y:S01]  /*1720*/  @P0 LDC R112, c[0x0][0x40c] ;  /* 0x00010300ff700b82 */ /* 0x003e220000000800 */
[----:B-----5:R-:W-:Y:S02]  /*1730*/  @P0 SHF.L.U32 R111, R77, 0x10, RZ ;  /* 0x000000104d6f0819 */ /* 0x020fe400000006ff */
[C---:B------:R-:W-:Y:S02]  /*1740*/  @P0 SHF.L.U32 R106, R76.reuse, 0x10, RZ ;  /* 0x000000104c6a0819 */ /* 0x040fe400000006ff */
[----:B--2---:R-:W-:-:S03]  /*1750*/  @P0 PRMT R104, R76, 0x7632, R104 ;  /* 0x000076324c680816 */ /* 0x004fc60000000068 */
[----:B------:R-:W1:Y:S01]  /*1760*/  @P0 LDC R109, c[0x0][0x40c] ;  /* 0x00010300ff6d0b82 */ /* 0x000e620000000800 */
[----:B------:R-:W-:Y:S02]  /*1770*/  @P0 SHF.L.U32 R105, R104, 0x10, RZ ;  /* 0x0000001068690819 */ /* 0x000fe400000006ff */
[----:B------:R-:W-:-:S05]  /*1780*/  MOV R104, R80 ;  /* 0x0000005000687202 */ /* 0x000fca0000000f00 */
[----:B------:R-:W2:Y:S08]  /*1790*/  @P0 LDC R110, c[0x0][0x40c] ;  /* 0x00010300ff6e0b82 */ /* 0x000eb00000000800 */
[----:B------:R-:W3:Y:S01]  /*17a0*/  @P0 LDC R108, c[0x0][0x40c] ;  /* 0x00010300ff6c0b82 */ /* 0x000ee20000000800 */
[----:B0-----:R-:W-:Y:S01]  /*17b0*/  @P0 FMUL.FTZ R111, R111, R112 ;  /* 0x000000706f6f0220 */ /* 0x001fe20000410000 */
[----:B------:R-:W-:-:S06]  /*17c0*/  @P0 SHF.L.U32 R112, R78, 0x10, RZ ;  /* 0x000000104e700819 */ /* 0x000fcc00000006ff */
[----:B------:R-:W0:Y:S01]  /*17d0*/  @P0 LDC R107, c[0x0][0x40c] ;  /* 0x00010300ff6b0b82 */ /* 0x000e220000000800 */
[----:B-1----:R-:W-:Y:S01]  /*17e0*/  @P0 FMUL.FTZ R109, R106, R109 ;  /* 0x0000006d6a6d0220 */ /* 0x002fe20000410000 */
[----:B------:R-:W-:Y:S01]  /*17f0*/  MOV R106, R82 ;  /* 0x00000052006a7202 */ /* 0x000fe20000000f00 */
[----:B------:R-:W-:Y:S02]  /*1800*/  @P0 FFMA.FTZ R106, R111, R70, R82 ;  /* 0x000000466f6a0223 */ /* 0x000fe40000010052 */
[----:B------:R-:W-:Y:S01]  /*1810*/  @P0 FFMA.FTZ R104, R109, R68, R80 ;  /* 0x000000446d680223 */ /* 0x000fe20000010050 */
[----:B------:R-:W-:Y:S02]  /*1820*/  @P0 PRMT R109, R77, 0x7632, R109 ;  /* 0x000076324d6d0816 */ /* 0x000fe4000000006d */
[----:B------:R-:W1:Y:S01]  /*1830*/  @P0 LDC R111, c[0x0][0x40c] ;  /* 0x00010300ff6f0b82 */ /* 0x000e620000000800 */
[----:B--2---:R-:W-:Y:S01]  /*1840*/  @P0 FMUL.FTZ R110, R105, R110 ;  /* 0x0000006e696e0220 */ /* 0x004fe20000410000 */
[----:B------:R-:W-:-:S02]  /*1850*/  @P0 SHF.L.U32 R109, R109, 0x10, RZ ;  /* 0x000000106d6d0819 */ /* 0x000fc400000006ff */
[----:B------:R-:W-:Y:S01]  /*1860*/  MOV R105, R81 ;  /* 0x0000005100697202 */ /* 0x000fe20000000f00 */
[----:B------:R-:W-:-:S03]  /*1870*/  @P0 FFMA.FTZ R105, R110, R69, R81 ;  /* 0x000000456e690223 */ /* 0x000fc60000010051 */
[----:B------:R-:W2:Y:S01]  /*1880*/  @P0 LDC R118, c[0x0][0x40c] ;  /* 0x00010300ff760b82 */ /* 0x000ea20000000800 */
[----:B---3--:R-:W-:Y:S01]  /*1890*/  @P0 FMUL.FTZ R110, R109, R108 ;  /* 0x0000006c6d6e0220 */ /* 0x008fe20000410000 */
[----:B------:R-:W-:Y:S01]  /*18a0*/  MOV R108, R84 ;  /* 0x00000054006c7202 */ /* 0x000fe20000000f00 */
[----:B0-----:R-:W-:Y:S01]  /*18b0*/  @P0 FMUL.FTZ R109, R112, R107 ;  /* 0x0000006b706d0220 */ /* 0x001fe20000410000 */
[----:B------:R-:W-:Y:S01]  /*18c0*/  MOV R107, R83 ;  /* 0x00000053006b7202 */ /* 0x000fe20000000f00 */
[----:B------:R-:W-:Y:S01]  /*18d0*/  @P0 FFMA.FTZ R107, R110, R71, R83 ;  /* 0x000000476e6b0223 */ /* 0x000fe20000010053 */
[----:B------:R-:W-:Y:S01]  /*18e0*/  @P0 SHF.L.U32 R110, R79, 0x10, RZ ;  /* 0x000000104f6e0819 */ /* 0x000fe200000006ff */
[----:B------:R-:W-:Y:S01]  /*18f0*/  @P0 FFMA.FTZ R108, R109, R72, R84 ;  /* 0x000000486d6c0223 */ /* 0x000fe20000010054 */
[----:B------:R-:W-:-:S03]  /*1900*/  @P0 PRMT R109, R78, 0x7632, R109 ;  /* 0x000076324e6d0816 */ /* 0x000fc6000000006d */
[----:B-1----:R-:W-:Y:S01]  /*1910*/  @P0 FMUL.FTZ R111, R110, R111 ;  /* 0x0000006f6e6f0220 */ /* 0x002fe20000410000 */
[----:B------:R-:W-:Y:S02]  /*1920*/  @P0 SHF.L.U32 R109, R109, 0x10, RZ ;  /* 0x000000106d6d0819 */ /* 0x000fe400000006ff */
[----:B------:R-:W-:Y:S01]  /*1930*/  MOV R110, R86 ;  /* 0x00000056006e7202 */ /* 0x000fe20000000f00 */
[----:B------:R-:W-:Y:S01]  /*1940*/  @P0 FFMA.FTZ R110, R111, R74, R86 ;  /* 0x0000004a6f6e0223 */ /* 0x000fe20000010056 */
[----:B------:R-:W-:Y:S01]  /*1950*/  MOV R111, R87 ;  /* 0x00000057006f7202 */ /* 0x000fe20000000f00 */
[----:B--2---:R-:W-:Y:S01]  /*1960*/  @P0 FMUL.FTZ R112, R109, R118 ;  /* 0x000000766d700220 */ /* 0x004fe20000410000 */
        /* <DEDUP_REMOVED lines=8> */
.L_x_11567:
[----:B------:R-:W3:Y:S01]  /*19f0*/  @P3 LDC R106, c[0x0][0x40c] ;  /* 0x00010300ff6a3b82 */ /* 0x000ee20000000800 */
[----:B--2--5:R-:W-:Y:S01]  /*1a00*/  @P3 SHF.L.U32 R105, R76, 0x10, RZ ;  /* 0x000000104c693819 */ /* 0x024fe200000006ff */
[----:B------:R-:W-:Y:S01]  /*1a10*/  HFMA2 R104, -RZ, RZ, 0, 0 ;  /* 0x00000000ff687431 */ /* 0x000fe200000001ff */
[----:B------:R-:W-:-:S05]  /*1a20*/  @P3 SHF.L.U32 R109, R77, 0x10, RZ ;  /* 0x000000104d6d3819 */ /* 0x000fca00000006ff */
[----:B------:R-:W2:Y:S08]  /*1a30*/  @P3 LDC R110, c[0x0][0x40c] ;  /* 0x00010300ff6e3b82 */ /* 0x000eb00000000800 */
[----:B------:R-:W4:Y:S08]  /*1a40*/  @P3 LDC R108, c[0x0][0x40c] ;  /* 0x00010300ff6c3b82 */ /* 0x000f300000000800 */
[----:B01----:R-:W0:Y:S01]  /*1a50*/  @P3 LDC R112, c[0x0][0x40c] ;  /* 0x00010300ff703b82 */ /* 0x003e220000000800 */
[----:B---3--:R-:W-:Y:S01]  /*1a60*/  @P3 FMUL.FTZ R107, R105, R106 ;  /* 0x0000006a696b3220 */ /* 0x008fe20000410000 */
[----:B------:R-:W-:-:S03]  /*1a70*/  @P3 PRMT R105, R76, 0x7632, R105 ;  /* 0x000076324c693816 */ /* 0x000fc60000000069 */
[----:B------:R-:W-:Y:S01]  /*1a80*/  @P3 FMUL.FTZ R104, R107, R68 ;  /* 0x000000446b683220 */ /* 0x000fe20000410000 */
[----:B------:R-:W-:Y:S02]  /*1a90*/  @P3 SHF.L.U32 R105, R105, 0x10, RZ ;  /* 0x0000001069693819 */ /* 0x000fe400000006ff */
[----:B------:R-:W1:Y:S01]  /*1aa0*/  @P3 LDC R118, c[0x0][0x40c] ;  /* 0x00010300ff763b82 */ /* 0x000e620000000800 */
[----:B--2---:R-:W-:Y:S01]  /*1ab0*/  @P3 FMUL.FTZ R109, R109, R110 ;  /* 0x0000006e6d6d3220 */ /* 0x004fe20000410000 */
[----:B------:R-:W-:-:S04]  /*1ac0*/  @P3 PRMT R107, R77, 0x7632, R107 ;  /* 0x000076324d6b3816 */ /* 0x000fc8000000006b */
[----:B------:R-:W-:Y:S02]  /*1ad0*/  @P3 SHF.L.U32 R107, R107, 0x10, RZ ;  /* 0x000000106b6b3819 */ /* 0x000fe400000006ff */
[----:B------:R-:W2:Y:S01]  /*1ae0*/  @P3 LDC R110, c[0x0][0x40c] ;  /* 0x00010300ff6e3b82 */ /* 0x000ea20000000800 */
[----:B----4-:R-:W-:Y:S01]  /*1af0*/  @P3 FMUL.FTZ R106, R105, R108 ;  /* 0x0000006c696a3220 */ /* 0x010fe20000410000 */
[----:B------:R-:W-:-:S03]  /*1b00*/  MOV R105, RZ ;  /* 0x000000ff00697202 */ /* 0x000fc60000000f00 */
[----:B------:R-:W-:Y:S01]  /*1b10*/  @P3 FMUL.FTZ R105, R106, R69 ;  /* 0x000000456a693220 */ /* 0x000fe20000410000 */
[----:B0-----:R-:W-:Y:S01]  /*1b20*/  @P3 FMUL.FTZ R108, R107, R112 ;  /* 0x000000706b6c3220 */ /* 0x001fe20000410000 */
[----:B------:R-:W-:Y:S01]  /*1b30*/  CS2R R106, SRZ ;  /* 0x00000000006a7805 */ /* 0x000fe2000001ff00 */
[----:B------:R-:W0:Y:S01]  /*1b40*/  @P3 LDC R113, c[0x0][0x40c] ;  /* 0x00010300ff713b82 */ /* 0x000e220000000800 */
[----:B------:R-:W-:Y:S01]  /*1b50*/  @P3 FMUL.FTZ R106, R109, R70 ;  /* 0x000000466d6a3220 */ /* 0x000fe20000410000 */
[----:B------:R-:W-:Y:S01]  /*1b60*/  @P3 SHF.L.U32 R109, R78, 0x10, RZ ;  /* 0x000000104e6d3819 */ /* 0x000fe200000006ff */
[----:B------:R-:W-:Y:S01]  /*1b70*/  @P3 FMUL.FTZ R107, R108, R71 ;  /* 0x000000476c6b3220 */ /* 0x000fe20000410000 */
[----:B------:R-:W-:-:S03]  /*1b80*/  @P3 PRMT R108, R78, 0x7632, R108 ;  /* 0x000076324e6c3816 */ /* 0x000fc6000000006c */
[----:B-1----:R-:W-:Y:S01]  /*1b90*/  @P3 FMUL.FTZ R111, R109, R118 ;  /* 0x000000766d6f3220 */ /* 0x002fe20000410000 */
[----:B------:R-:W-:Y:S01]  /*1ba0*/  @P3 SHF.L.U32 R109, R108, 0x10, RZ ;  /* 0x000000106c6d3819 */ /* 0x000fe200000006ff */
[----:B------:R-:W1:Y:S01]  /*1bb0*/  @P3 LDC R112, c[0x0][0x40c] ;  /* 0x00010300ff703b82 */ /* 0x000e620000000800 */
[----:B------:R-:W-:-:S03]  /*1bc0*/  HFMA2 R108, -RZ, RZ, 0, 0 ;  /* 0x00000000ff6c7431 */ /* 0x000fc600000001ff */
[----:B--2---:R-:W-:Y:S01]  /*1bd0*/  @P3 FMUL.FTZ R110, R109, R110 ;  /* 0x0000006e6d6e3220 */ /* 0x004fe20000410000 */
[----:B------:R-:W-:Y:S01]  /*1be0*/  MOV R109, RZ ;  /* 0x000000ff006d7202 */ /* 0x000fe20000000f00 */
[----:B------:R-:W-:Y:S02]  /*1bf0*/  @P3 FMUL.FTZ R108, R111, R72 ;  /* 0x000000486f6c3220 */ /* 0x000fe40000410000 */
        /* <DEDUP_REMOVED lines=10> */
.L_x_11568:
[----:B------:R-:W-:Y:S05]  /*1ca0*/  BSYNC.RECONVERGENT B1 ;  /* 0x0000000000017941 */ /* 0x000fea0003800200 */
.L_x_11566:
[----:B------:R-:W0:Y:S02]  /*1cb0*/  LDC.64 R112, c[0x0][0x3a8] ;  /* 0x0000ea00ff707b82 */ /* 0x000e240000000a00 */
[----:B0-----:R-:W-:-:S05]  /*1cc0*/  IMAD.WIDE.U32 R112, R115, 0x20, R112 ;  /* 0x0000002073707825 */ /* 0x001fca00078e0070 */
[----:B------:R2:W-:Y:S04]  /*1cd0*/  STG.E.128 desc[UR6][R112.64], R104 ;  /* 0x0000006870007986 */ /* 0x0005e8000c101d06 */
[----:B------:R2:W-:Y:S02]  /*1ce0*/  STG.E.128 desc[UR6][R112.64+0x10], R108 ;  /* 0x0000106c70007986 */ /* 0x0005e4000c101d06 */
.L_x_11565:
[----:B------:R-:W-:Y:S05]  /*1cf0*/  BSYNC.RECONVERGENT B0 ;  /* 0x0000000000007941 */ /* 0x000fea0003800200 */
.L_x_11564:
        /* <DEDUP_REMOVED lines=100> */
.L_x_11588:
        /* <DEDUP_REMOVED lines=44> */
[----:B------:R-:W0:Y:S01]  /*2600*/  LDC.64 R118, c[0x0][0x428] ;  /* 0x00010a00ff767b82 */ /* 0x000e220000000a00 */
        /* <DEDUP_REMOVED lines=8> */
[C---:B0-----:R-:W-:Y:S01]  /*2690*/  IMAD.WIDE.U32 R118, R116.reuse, 0x10, R118 ;  /* 0x0000001074767825 */ /* 0x041fe200078e0076 */
[----:B------:R-:W-:-:S04]  /*26a0*/  IADD3 R116, PT, PT, R116, 0x20, RZ ;  /* 0x0000002074747810 */ /* 0x000fc80007ffe0ff */
[----:B------:R0:W-:Y:S03]  /*26b0*/  STG.E.128 desc[UR6][R118.64], R112 ;  /* 0x0000007076007986 */ /* 0x0001e6000c101d06 */
.L_x_11573:
[----:B------:R-:W-:Y:S05]  /*26c0*/  BSYNC.RECONVERGENT B1 ;  /* 0x0000000000017941 */ /* 0x000fea0003800200 */
.L_x_11572:
[----:B------:R-:W-:Y:S04]  /*26d0*/  BSSY.RECONVERGENT B1, `(.L_x_11574) ;  /* 0x0000022000017945 */ /* 0x000fe80003800200 */
[----:B------:R-:W-:Y:S05]  /*26e0*/  @!P1 BRA `(.L_x_11575) ;  /* 0x0000000000809947 */ /* 0x000fea0003800000 */
[--C-:B0-----:R-:W-:Y:S01]  /*26f0*/  FADD.FTZ R112, R96, -R120.reuse ;  /* 0x8000007860707221 */ /* 0x101fe20000010000 */
        /* <DEDUP_REMOVED lines=10> */
[----:B------:R-:W0:Y:S01]  /*27a0*/  LDC.64 R118, c[0x0][0x428] ;  /* 0x00010a00ff767b82 */ /* 0x000e220000000a00 */
[----:B------:R-:W-:Y:S01]  /*27b0*/  FFMA.FTZ R115, R115, R32, R40 ;  /* 0x0000002073737223 */ /* 0x000fe20000010028 */
[----:B------:R-:W-:Y:S01]  /*27c0*/  FFMA.FTZ R122, R122, R33, R41 ;  /* 0x000000217a7a7223 */ /* 0x000fe20000010029 */
[----:B------:R-:W-:Y:S01]  /*27d0*/  F2FP.BF16.F32.PACK_AB R112, R113, R112 ;  /* 0x000000707170723e */ /* 0x000fe200000010ff */
[----:B------:R-:W-:Y:S01]  /*27e0*/  FMUL.FTZ R113, R117, R114 ;  /* 0x0000007275717220 */ /* 0x000fe20000410000 */
[--C-:B------:R-:W-:Y:S01]  /*27f0*/  FADD.FTZ R114, R99, -R120.reuse ;  /* 0x8000007863727221 */ /* 0x100fe20000010000 */
[----:B------:R-:W-:-:S02]  /*2800*/  FADD.FTZ R124, R103, -R120 ;  /* 0x80000078677c7221 */ /* 0x000fc40000010000 */
        /* <DEDUP_REMOVED lines=8> */
[----:B0-----:R-:W-:-:S04]  /*2890*/  IMAD.WIDE.U32 R118, R116, 0x10, R118 ;  /* 0x0000001074767825 */ /* 0x001fc800078e0076 */
[----:B------:R-:W-:Y:S01]  /*28a0*/  FMUL.FTZ R115, R117, R122 ;  /* 0x0000007a75737220 */ /* 0x000fe20000410000 */
[----:B------:R-:W-:-:S03]  /*28b0*/  IADD3 R116, PT, PT, R116, 0x20, RZ ;  /* 0x0000002074747810 */ /* 0x000fc60007ffe0ff */
[----:B------:R-:W-:-:S05]  /*28c0*/  FFMA.FTZ R115, R115, R34, R42 ;  /* 0x0000002273737223 */ /* 0x000fca000001002a */
[----:B------:R-:W-:-:S05]  /*28d0*/  F2FP.BF16.F32.PACK_AB R115, R124, R115 ;  /* 0x000000737c73723e */ /* 0x000fca00000010ff */
[----:B------:R1:W-:Y:S02]  /*28e0*/  STG.E.128 desc[UR6][R118.64], R112 ;  /* 0x0000007076007986 */ /* 0x0003e4000c101d06 */
.L_x_11575:
[----:B------:R-:W-:Y:S05]  /*28f0*/  BSYNC.RECONVERGENT B1 ;  /* 0x0000000000017941 */ /* 0x000fea0003800200 */
.L_x_11574:
[----:B------:R-:W-:Y:S05]  /*2900*/  @!P4 BRA `(.L_x_11571) ;  /* 0x00000000007cc947 */ /* 0x000fea0003800000 */
[--C-:B01----:R-:W-:Y:S01]  /*2910*/  FADD.FTZ R119, R111, -R120.reuse ;  /* 0x800000786f777221 */ /* 0x103fe20000010000 */
[--C-:B------:R-:W-:Y:S01]  /*2920*/  FADD.FTZ R113, R110, -R120.reuse ;  /* 0x800000786e717221 */ /* 0x100fe20000010000 */
[--C-:B------:R-:W-:Y:S01]  /*2930*/  FADD.FTZ R112, R104, -R120.reuse ;  /* 0x8000007868707221 */ /* 0x100fe20000010000 */
[--C-:B------:R-:W-:Y:S01]  /*2940*/  FADD.FTZ R124, R105, -R120.reuse ;  /* 0x80000078697c7221 */ /* 0x100fe20000010000 */
        /* <DEDUP_REMOVED lines=8> */
[----:B------:R-:W0:Y:S01]  /*29d0*/  LDC.64 R118, c[0x0][0x428] ;  /* 0x00010a00ff767b82 */ /* 0x000e220000000a00 */
        /* <DEDUP_REMOVED lines=16> */
[----:B0-----:R-:W-:-:S05]  /*2ae0*/  IMAD.WIDE.U32 R118, R116, 0x10, R118 ;  /* 0x0000001074767825 */ /* 0x001fca00078e0076 */
[----:B------:R2:W-:Y:S02]  /*2af0*/  STG.E.128 desc[UR6][R118.64], R112 ;  /* 0x0000007076007986 */ /* 0x0005e4000c101d06 */
.L_x_11571:
[----:B------:R-:W-:Y:S05]  /*2b00*/  BSYNC.RECONVERGENT B0 ;  /* 0x0000000000007941 */ /* 0x000fea0003800200 */
.L_x_11570:
[----:B012---:R-:W0:Y:S02]  /*2b10*/  LDC.64 R112, c[0x0][0x380] ;  /* 0x0000e000ff707b82 */ /* 0x007e240000000a00 */
[----:B0-----:R-:W-:-:S04]  /*2b20*/  LEA R3, R112, R3, 0x2 ;  /* 0x0000000370037211 */ /* 0x001fc800078e10ff */
[----:B------:R-:W-:-:S13]  /*2b30*/  ISETP.GE.AND P0, PT, R3, R113, PT ;  /* 0x000000710300720c */ /* 0x000fda0003f06270 */
[----:B------:R-:W-:Y:S05]  /*2b40*/  @!P0 BRA `(.L_x_11576) ;  /* 0xffffffd800ec8947 */ /* 0x000fea000383ffff */
[----:B------:R-:W-:Y:S05]  /*2b50*/  EXIT ;  /* 0x000000000000794d */ /* 0x000fea0003800000 */
.L_x_11569:
        /* <DEDUP_REMOVED lines=8> */
.L_x_11578:
[----:B------:R-:W-:Y:S05]  /*2be0*/  BSYNC B0 ;  /* 0x0000000000007941 */ /* 0x000fea0003800000 */
.L_x_11577:
        /* <DEDUP_REMOVED lines=9> */
.L_x_11579:
[----:B------:R-:W-:Y:S02]  /*2c80*/  HFMA2 R120, -RZ, RZ, 0, 2.384185791015625e-07 ;  /* 0x00000004ff787431 */ /* 0x000fe400000001ff */
[----:B------:R-:W-:-:S05]  /*2c90*/  FADD.FTZ R123, R122, R121 ;  /* 0x000000797a7b7221 */ /* 0x000fca0000010000 */
[----:B------:R-:W-:-:S07]  /*2ca0*/  MOV R125, R123 ;  /* 0x0000007b007d7202 */ /* 0x000fce0000000f00 */
[----:B------:R-:W-:Y:S05]  /*2cb0*/  WARPSYNC.COLLECTIVE R118, `(.L_x_11580) ;  /* 0x0000000076087348 */ /* 0x000fea0003c00000 */
[----:B------:R0:W1:Y:S02]  /*2cc0*/  SHFL.BFLY P6, R121, R125, R120, R119 ;  /* 0x0c0000787d797389 */ /* 0x00006400000c0077 */
[----:B01----:R-:W-:Y:S05]  /*2cd0*/  ENDCOLLECTIVE ;  /* 0x000000000000791b */ /* 0x003fea0003800000 */
.L_x_11580:
[----:B------:R-:W-:Y:S02]  /*2ce0*/  HFMA2 R120, -RZ, RZ, 0, 4.76837158203125e-07 ;  /* 0x00000008ff787431 */ /* 0x000fe400000001ff */
[----:B------:R-:W-:-:S05]  /*2cf0*/  FADD.FTZ R124, R123, R121 ;  /* 0x000000797b7c7221 */ /* 0x000fca0000010000 */
[----:B------:R-:W-:-:S07]  /*2d00*/  MOV R125, R124 ;  /* 0x0000007c007d7202 */ /* 0x000fce0000000f00 */
[----:B------:R-:W-:Y:S05]  /*2d10*/  WARPSYNC.COLLECTIVE R118, `(.L_x_11581) ;  /* 0x0000000076087348 */ /* 0x000fea0003c00000 */
[----:B------:R0:W1:Y:S02]  /*2d20*/  SHFL.BFLY P6, R121, R125, R120, R119 ;  /* 0x0c0000787d797389 */ /* 0x00006400000c0077 */
[----:B01----:R-:W-:Y:S05]  /*2d30*/  ENDCOLLECTIVE ;  /* 0x000000000000791b */ /* 0x003fea0003800000 */
.L_x_11581:
[----:B------:R-:W-:Y:S01]  /*2d40*/  MOV R120, 0x10 ;  /* 0x0000001000787802 */ /* 0x000fe20000000f00 */
[----:B------:R-:W-:-:S07]  /*2d50*/  FADD.FTZ R125, R124, R121 ;  /* 0x000000797c7d7221 */ /* 0x000fce0000010000 */
[----:B------:R-:W-:Y:S05]  /*2d60*/  WARPSYNC.COLLECTIVE R118, `(.L_x_11582) ;  /* 0x0000000076087348 */ /* 0x000fea0003c00000 */
[----:B------:R0:W1:Y:S02]  /*2d70*/  SHFL.BFLY P6, R121, R125, R120, R119 ;  /* 0x0c0000787d797389 */ /* 0x00006400000c0077 */
[----:B01----:R-:W-:Y:S05]  /*2d80*/  ENDCOLLECTIVE ;  /* 0x000000000000791b */ /* 0x003fea0003800000 */
.L_x_11582:
        /* <DEDUP_REMOVED lines=57> */
.L_x_11583:
[----:B------:R-:W-:Y:S02]  /*3120*/  HFMA2 R120, -RZ, RZ, 0, 1.1920928955078125e-07 ;  /* 0x00000002ff787431 */ /* 0x000fe400000001ff */
[----:B------:R-:W-:-:S05]  /*3130*/  FADD.FTZ R113, R112, R121 ;  /* 0x0000007970717221 */ /* 0x000fca0000010000 */
[----:B------:R-:W-:-:S07]  /*3140*/  MOV R125, R113 ;  /* 0x00000071007d7202 */ /* 0x000fce0000000f00 */
[----:B------:R-:W-:Y:S05]  /*3150*/  WARPSYNC.COLLECTIVE R118, `(.L_x_11584) ;  /* 0x0000000076087348 */ /* 0x000fea0003c00000 */
[----:B------:R0:W1:Y:S02]  /*3160*/  SHFL.BFLY P6, R121, R125, R120, R119 ;  /* 0x0c0000787d797389 */ /* 0x00006400000c0077 */
[----:B01----:R-:W-:Y:S05]  /*3170*/  ENDCOLLECTIVE ;  /* 0x000000000000791b */ /* 0x003fea0003800000 */
.L_x_11584:
[----:B------:R-:W-:Y:S02]  /*3180*/  HFMA2 R120, -RZ, RZ, 0, 2.384185791015625e-07 ;  /* 0x00000004ff787431 */ /* 0x000fe400000001ff */
[----:B------:R-:W-:-:S05]  /*3190*/  FADD.FTZ R122, R113, R121 ;  /* 0x00000079717a7221 */ /* 0x000fca0000010000 */
[----:B------:R-:W-:-:S07]  /*31a0*/  MOV R125, R122 ;  /* 0x0000007a007d7202 */ /* 0x000fce0000000f00 */
[----:B------:R-:W-:Y:S05]  /*31b0*/  WARPSYNC.COLLECTIVE R118, `(.L_x_11585) ;  /* 0x0000000076087348 */ /* 0x000fea0003c00000 */
[----:B------:R0:W1:Y:S02]  /*31c0*/  SHFL.BFLY P6, R121, R125, R120, R119 ;  /* 0x0c0000787d797389 */ /* 0x00006400000c0077 */
[----:B01----:R-:W-:Y:S05]  /*31d0*/  ENDCOLLECTIVE ;  /* 0x000000000000791b */ /* 0x003fea0003800000 */
.L_x_11585:
[----:B------:R-:W-:Y:S02]  /*31e0*/  HFMA2 R120, -RZ, RZ, 0, 4.76837158203125e-07 ;  /* 0x00000008ff787431 */ /* 0x000fe400000001ff */
[----:B------:R-:W-:-:S05]  /*31f0*/  FADD.FTZ R123, R122, R121 ;  /* 0x000000797a7b7221 */ /* 0x000fca0000010000 */
[----:B------:R-:W-:-:S07]  /*3200*/  MOV R125, R123 ;  /* 0x0000007b007d7202 */ /* 0x000fce0000000f00 */
[----:B------:R-:W-:Y:S05]  /*3210*/  WARPSYNC.COLLECTIVE R118, `(.L_x_11586) ;  /* 0x0000000076087348 */ /* 0x000fea0003c00000 */
[----:B------:R0:W1:Y:S02]  /*3220*/  SHFL.BFLY P6, R121, R125, R120, R119 ;  /* 0x0c0000787d797389 */ /* 0x00006400000c0077 */
[----:B01----:R-:W-:Y:S05]  /*3230*/  ENDCOLLECTIVE ;  /* 0x000000000000791b */ /* 0x003fea0003800000 */
.L_x_11586:
[----:B------:R-:W-:Y:S02]  /*3240*/  HFMA2 R120, -RZ, RZ, 0, 9.5367431640625e-07 ;  /* 0x00000010ff787431 */ /* 0x000fe400000001ff */
[----:B------:R-:W-:-:S05]  /*3250*/  FADD.FTZ R124, R123, R121 ;  /* 0x000000797b7c7221 */ /* 0x000fca0000010000 */
[----:B------:R-:W-:-:S07]  /*3260*/  MOV R125, R124 ;  /* 0x0000007c007d7202 */ /* 0x000fce0000000f00 */
[----:B------:R-:W-:Y:S05]  /*3270*/  WARPSYNC.COLLECTIVE R118, `(.L_x_11587) ;  /* 0x0000000076087348 */ /* 0x000fea0003c00000 */
[----:B------:R0:W1:Y:S02]  /*3280*/  SHFL.BFLY P6, R121, R125, R120, R119 ;  /* 0x0c0000787d797389 */ /* 0x00006400000c0077 */
[----:B01----:R-:W-:Y:S05]  /*3290*/  ENDCOLLECTIVE ;  /* 0x000000000000791b */ /* 0x003fea0003800000 */
.L_x_11587:
[----:B------:R-:W-:Y:S05]  /*32a0*/  BRA `(.L_x_11588) ;  /* 0xfffffff000247947 */ /* 0x000fea000383ffff */
.L_x_11589:
        /* <DEDUP_REMOVED lines=13> */
.L_x_28772:


//--------------------- .text._ZN10layer_norm13ln_fwd_kernelINS_13Kernel_traitsIf13__nv_bfloat16fS2_fjLj768ELj1ELj4ELj1ELj16ENS_18Kernel_traits_baseILj768EfS2_fS2_fjLj128EEEEELb0ELb1ELb1ELb1EEEvNS_9FwdParamsE --------------------------
	.section	.text._ZN10layer_norm13ln_fwd_kernelINS_13Kernel_traitsIf13__nv_bfloat16fS2_fjLj768ELj1ELj4ELj1ELj16ENS_18Kernel_traits_baseILj768EfS2_fS2_fjLj128EEEEELb0ELb1ELb1ELb1EEEvNS_9FwdParamsE,"ax",@progbits
	.align	128
        .global         _ZN10layer_norm13ln_fwd_kernelINS_13Kernel_traitsIf13__nv_bfloat16fS2_fjLj768ELj1ELj4ELj1ELj16ENS_18Kernel_traits_baseILj768EfS2_fS2_fjLj128EEEEELb0ELb1ELb1ELb1EEEvNS_9FwdParamsE
        .type           _ZN10layer_norm13ln_fwd_kernelINS_13Kernel_traitsIf13__nv_bfloat16fS2_fjLj768ELj1ELj4ELj1ELj16ENS_18Kernel_traits_baseILj768EfS2_fS2_fjLj128EEEEELb0ELb1ELb1ELb1EEEvNS_9FwdParamsE,@function
        .size           _ZN10layer_norm13ln_fwd_kernelINS_13Kernel_traitsIf13__nv_bfloat16fS2_fjLj768ELj1ELj4ELj1ELj16ENS_18Kernel_traits_baseILj768EfS2_fS2_fjLj128EEEEELb0ELb1ELb1ELb1EEEvNS_9FwdParamsE,(.L_x_28773 - _ZN10layer_norm13ln_fwd_kernelINS_13Kernel_traitsIf13__nv_bfloat16fS2_fjLj768ELj1ELj4ELj1ELj16ENS_18Kernel_traits_baseILj768EfS2_fS2_fjLj128EEEEELb0ELb1ELb1ELb1EEEvNS_9FwdParamsE)
        .other          _ZN10layer_norm13ln_fwd_kernelINS_13Kernel_traitsIf13__nv_bfloat16fS2_fjLj768ELj1ELj4ELj1ELj16ENS_18Kernel_traits_baseILj768EfS2_fS2_fjLj128EEEEELb0ELb1ELb1ELb1EEEvNS_9FwdParamsE,@"STO_CUDA_ENTRY STV_DEFAULT"
_ZN10layer_norm13ln_fwd_kernelINS_13Kernel_traitsIf13__nv_bfloat16fS2_fjLj768ELj1ELj4ELj1ELj16ENS_18Kernel_traits_baseILj768EfS2_fS2_fjLj128EEEEELb0ELb1ELb1ELb1EEEvNS_9FwdParamsE:
.text._ZN10layer_norm13ln_fwd_kernelINS_13Kernel_traitsIf13__nv_bfloat16fS2_fjLj768ELj1ELj4ELj1ELj16ENS_18Kernel_traits_baseILj768EfS2_fS2_fjLj128EEEEELb0ELb1ELb1ELb1EEEvNS_9FwdParamsE:
        /* <DEDUP_REMOVED lines=37> */
.L_x_11590:
[----:B------:R-:W0:Y:S08]  /*0250*/  LDC.64 R4, c[0x0][0x3d0] ;  /* 0x0000f400ff047b82 */ /* 0x000e300000000a00 */
[----:B------:R-:W1:Y:S01]  /*0260*/  LDC.64 R6, c[0x0][0x3e8] ;  /* 0x0000fa00ff067b82 */ /* 0x000e620000000a00 */
        /* <DEDUP_REMOVED lines=9> */
[----:B------:R-:W-:Y:S01]  /*0300*/  CS2R R32, SRZ ;  /* 0x0000000000207805 */ /* 0x000fe2000001ff00 */
[----:B0-----:R-:W-:-:S05]  /*0310*/  IMAD.WIDE.U32 R28, R0, 0x20, R4 ;  /* 0x00000020001c7825 */ /* 0x001fca00078e0004 */
[----:B------:R-:W5:Y:S01]  /*0320*/  LDG.E.128 R8, desc[UR6][R28.64+0x10] ;  /* 0x000010061c087981 */ /* 0x000f62000c1e1d00 */
[----:B-1----:R-:W-:-:S03]  /*0330*/  IMAD.WIDE.U32 R30, R0, 0x20, R6 ;  /* 0x00000020001e7825 */ /* 0x002fc600078e0006 */
[----:B------:R-:W5:Y:S04]  /*0340*/  LDG.E.128 R12, desc[UR6][R28.64+0x400] ;  /* 0x000400061c0c7981 */ /* 0x000f68000c1e1d00 */
[----:B------:R-:W5:Y:S04]  /*0350*/  LDG.E.128 R4, desc[UR6][R28.64] ;  /* 0x000000061c047981 */ /* 0x000f68000c1e1d00 */
[----:B------:R-:W5:Y:S04]  /*0360*/  LDG.E.128 R16, desc[UR6][R28.64+0x410] ;  /* 0x000410061c107981 */ /* 0x000f68000c1e1d00 */
[----:B------:R-:W5:Y:S04]  /*0370*/  LDG.E.128 R20, desc[UR6][R28.64+0x800] ;  /* 0x000800061c147981 */ /* 0x000f68000c1e1d00 */
[----:B------:R0:W5:Y:S04]  /*0380*/  LDG.E.128 R24, desc[UR6][R28.64+0x810] ;  /* 0x000810061c187981 */ /* 0x000168000c1e1d00 */
[----:B------:R-:W5:Y:S04]  /*0390*/  LDG.E.128 R52, desc[UR6][R30.64] ;  /* 0x000000061e347981 */ /* 0x000f68000c1e1d00 */
[----:B------:R-:W5:Y:S01]  /*03a0*/  LDG.E.128 R56, desc[UR6][R30.64+0x10] ;  /* 0x000010061e387981 */ /* 0x000f62000c1e1d00 */
[----:B0-----:R-:W-:-:S03]  /*03b0*/  CS2R R28, SRZ ;  /* 0x00000000001c7805 */ /* 0x001fc6000001ff00 */
[----:B------:R-:W5:Y:S04]  /*03c0*/  LDG.E.128 R60, desc[UR6][R30.64+0x400] ;  /* 0x000400061e3c7981 */ /* 0x000f68000c1e1d00 */
[----:B------:R-:W5:Y:S04]  /*03d0*/  LDG.E.128 R64, desc[UR6][R30.64+0x410] ;  /* 0x000410061e407981 */ /* 0x000f68000c1e1d00 */
[----:B------:R-:W5:Y:S04]  /*03e0*/  LDG.E.128 R68, desc[UR6][R30.64+0x800] ;  /* 0x000800061e447981 */ /* 0x000f68000c1e1d00 */
[----:B------:R0:W5:Y:S02]  /*03f0*/  LDG.E.128 R72, desc[UR6][R30.64+0x810] ;  /* 0x000810061e487981 */ /* 0x000164000c1e1d00 */
[----:B0-----:R-:W-:-:S07]  /*0400*/  CS2R R30, SRZ ;  /* 0x00000000001e7805 */ /* 0x001fce000001ff00 */
.L_x_11591:
[----:B------:R-:W1:Y:S01]  /*0410*/  LDCU UR4, c[0x0][0x384] ;  /* 0x00007080ff0477ac */ /* 0x000e620008000800 */
[----:B------:R-:W2:Y:S01]  /*0420*/  LDCU UR11, c[0x0][0x40c] ;  /* 0x00008180ff0b77ac */ /* 0x000ea20008000800 */
[----:B------:R-:W3:Y:S01]  /*0430*/  LDCU.U8 UR5, c[0x0][0x410] ;  /* 0x00008200ff0577ac */ /* 0x000ee20008000000 */
[----:B------:R-:W4:Y:S01]  /*0440*/  LDCU UR10, c[0x0][0x448] ;  /* 0x00008900ff0a77ac */ /* 0x000f220008000800 */
[----:B------:R-:W0:Y:S01]  /*0450*/  LDCU.64 UR8, c[0x0][0x3a0] ;  /* 0x00007400ff0877ac */ /* 0x000e220008000a00 */
[----:B-1----:R-:W-:-:S13]  /*0460*/  ISETP.GE.AND P0, PT, R2, UR4, PT ;  /* 0x0000000402007c0c */ /* 0x002fda000bf06270 */
[----:B0-234-:R-:W-:Y:S05]  /*0470*/  @P0 EXIT ;  /* 0x000000000000094d */ /* 0x01dfea0003800000 */
.L_x_11604:
[----:B0-----:R-:W0:Y:S08]  /*0480*/  LDC.64 R88, c[0x0][0x3f0] ;  /* 0x0000fc00ff587b82 */ /* 0x001e300000000a00 */
[----:B------:R-:W1:Y:S01]  /*0490*/  LDC R115, c[0x0][0x388] ;  /* 0x0000e200ff737b82 */ /* 0x000e620000000800 */
[----:B0-----:R-:W-:-:S05]  /*04a0*/  IMAD.WIDE R88, R2, 0x4, R88 ;  /* 0x0000000402587825 */ /* 0x001fca00078e0258 */
        /* <DEDUP_REMOVED lines=13> */
[----:B-----5:R0:W5:Y:S01]  /*0580*/  LDG.E R114, desc[UR6][R90.64] ;  /* 0x000000065a727981 */ /* 0x020162000c1e1900 */
        /* <DEDUP_REMOVED lines=17> */
[----:B------:R-:W0:Y:S08]  /*06a0*/  @P2 LDC R98, c[0x0][0x40c] ;  /* 0x00010300ff622b82 */ /* 0x000e300000000800 */
[----:B------:R-:W1:Y:S08]  /*06b0*/  @P2 LDC R100, c[0x0][0x40c] ;  /* 0x00010300ff642b82 */ /* 0x000e700000000800 */
[----:B------:R-:W4:Y:S08]  /*06c0*/  @P2 LDC R99, c[0x0][0x40c] ;  /* 0x00010300ff632b82 */ /* 0x000f300000000800 */
[----:B------:R-:W4:Y:S08]  /*06d0*/  @P2 LDC R103, c[0x0][0x40c] ;  /* 0x00010300ff672b82 */ /* 0x000f300000000800 */
[----:B------:R-:W4:Y:S08]  /*06e0*/  @P2 LDC R105, c[0x0][0x40c] ;  /* 0x00010300ff692b82 */ /* 0x000f300000000800 */
[----:B------:R-:W4:Y:S08]  /*06f0*/  @P2 LDC R101, c[0x0][0x40c] ;  /* 0x00010300ff652b82 */ /* 0x000f300000000800 */
[----:B------:R-:W4:Y:S01]  /*0700*/  @P2 LDC R104, c[0x0][0x40c] ;  /* 0x00010300ff682b82 */ /* 0x000f220000000800 */
[----:B------:R-:W-:-:S02]  /*0710*/  @P2 SHF.L.U32 R95, R95, 0x10, RZ ;  /* 0x000000105f5f2819 */ /* 0x000fc400000006ff */
[----:B------:R-:W-:Y:S02]  /*0720*/  @P2 SHF.L.U32 R97, R77, 0x10, RZ ;  /* 0x000000104d612819 */ /* 0x000fe400000006ff */
[----:B------:R-:W-:Y:S01]  /*0730*/  @P2 SHF.L.U32 R96, R76, 0x10, RZ ;  /* 0x000000104c602819 */ /* 0x000fe200000006ff */
[----:B0-----:R-:W-:Y:S01]  /*0740*/  @P2 FMUL.FTZ R90, R95, R98 ;  /* 0x000000625f5a2220 */ /* 0x001fe20000410000 */
[----:B------:R-:W-:Y:S01]  /*0750*/  @P2 SHF.L.U32 R98, R78, 0x10, RZ ;  /* 0x000000104e622819 */ /* 0x000fe200000006ff */
[----:B-1----:R-:W-:Y:S01]  /*0760*/  @P2 FMUL.FTZ R95, R97, R100 ;  /* 0x00000064615f2220 */ /* 0x002fe20000410000 */
[----:B------:R-:W-:Y:S01]  /*0770*/  @P2 SHF.L.U32 R100, R79, 0x10, RZ ;  /* 0x000000104f642819 */ /* 0x000fe200000006ff */
[----:B----4-:R-:W-:Y:S01]  /*0780*/  @P2 FMUL.FTZ R91, R96, R99 ;  /* 0x00000063605b2220 */ /* 0x010fe20000410000 */
[----:B------:R-:W-:Y:S02]  /*0790*/  @P2 SHF.L.U32 R94, R94, 0x10, RZ ;  /* 0x000000105e5e2819 */ /* 0x000fe400000006ff */
[----:B------:R-:W-:Y:S01]  /*07a0*/  @P2 SHF.L.U32 R99, R89, 0x10, RZ ;  /* 0x0000001059632819 */ /* 0x000fe200000006ff */
[----:B------:R-:W-:Y:S01]  /*07b0*/  @P2 FMUL.FTZ R89, R98, R103 ;  /* 0x0000006762592220 */ /* 0x000fe20000410000 */
[----:B------:R-:W-:Y:S01]  /*07c0*/  @P2 FMUL.FTZ R103, R100, R105 ;  /* 0x0000006964672220 */ /* 0x000fe20000410000 */
[----:B------:R-:W-:-:S02]  /*07d0*/  @P2 FMUL.FTZ R94, R94, R101 ;  /* 0x000000655e5e2220 */ /* 0x000fc40000410000 */
[----:B------:R-:W-:Y:S01]  /*07e0*/  @P2 FMUL.FTZ R104, R99, R104 ;  /* 0x0000006863682220 */ /* 0x000fe20000410000 */
[----:B--2---:R-:W-:Y:S01]  /*07f0*/  MOV R102, R86 ;  /* 0x0000005600667202 */ /* 0x004fe20000000f00 */
[----:B------:R-:W-:Y:S01]  /*0800*/  @P2 FFMA.FTZ R102, R103, R58, R86 ;  /* 0x0000003a67662223 */ /* 0x000fe20000010056 */
[----:B------:R-:W-:Y:S01]  /*0810*/  MOV R100, R84 ;  /* 0x0000005400647202 */ /* 0x000fe20000000f00 */
[----:B------:R-:W-:Y:S01]  /*0820*/  @P2 FFMA.FTZ R100, R89, R56, R84 ;  /* 0x0000003859642223 */ /* 0x000fe20000010054 */
[----:B---3--:R-:W-:Y:S01]  /*0830*/  @!P2 MOV R96, R80 ;  /* 0x000000500060a202 */ /* 0x008fe20000000f00 */
[----:B------:R-:W-:Y:S01]  /*0840*/  @P2 FFMA.FTZ R96, R91, R52, R80 ;  /* 0x000000345b602223 */ /* 0x000fe20000010050 */
[----:B------:R-:W-:Y:S01]  /*0850*/  MOV R97, R81 ;  /* 0x0000005100617202 */ /* 0x000fe20000000f00 */
        /* <DEDUP_REMOVED lines=8> */
[----:B------:R-:W-:Y:S06]  /*08e0*/  @!P2 BRA `(.L_x_11594) ;  /* 0x0000000000a4a947 */ /* 0x000fec0003800000 */
[----:B------:R-:W-:-:S05]  /*08f0*/  SHF.L.U32 R88, R88, 0x10, RZ ;  /* 0x0000001058587819 */ /* 0x000fca00000006ff */
[----:B------:R-:W-:-:S04]  /*0900*/  FMUL.FTZ R88, R88, UR11 ;  /* 0x0000000b58587c20 */ /* 0x000fc80008410000 */
[----:B------:R-:W-:Y:S01]  /*0910*/  FFMA.FTZ R103, R88, R59, R87 ;  /* 0x0000003b58677223 */ /* 0x000fe20000010057 */
[----:B------:R-:W-:Y:S06]  /*0920*/  BRA `(.L_x_11594) ;  /* 0x0000000000947947 */ /* 0x000fec0003800000 */
.L_x_11593:
[----:B------:R-:W0:Y:S01]  /*0930*/  @P1 LDC R99, c[0x0][0x40c] ;  /* 0x00010300ff631b82 */ /* 0x000e220000000800 */
[----:B------:R-:W-:Y:S02]  /*0940*/  @P1 SHF.L.U32 R94, R94, 0x10, RZ ;  /* 0x000000105e5e1819 */ /* 0x000fe400000006ff */
[----:B------:R-:W-:Y:S02]  /*0950*/  @P1 SHF.L.U32 R90, R76, 0x10, RZ ;  /* 0x000000104c5a1819 */ /* 0x000fe400000006ff */
[----:B------:R-:W-:Y:S02]  /*0960*/  @P1 SHF.L.U32 R95, R95, 0x10, RZ ;  /* 0x000000105f5f1819 */ /* 0x000fe400000006ff */
[----:B------:R-:W-:Y:S01]  /*0970*/  @P1 SHF.L.U32 R97, R77, 0x10, RZ ;  /* 0x000000104d611819 */ /* 0x000fe200000006ff */
[----:B------:R-:W1:Y:S01]  /*0980*/  @P1 LDC R91, c[0x0][0x40c] ;  /* 0x00010300ff5b1b82 */ /* 0x000e620000000800 */
[----:B------:R-:W-:Y:S02]  /*0990*/  @P1 SHF.L.U32 R100, R78, 0x10, RZ ;  /* 0x000000104e641819 */ /* 0x000fe400000006ff */
[----:B------:R-:W-:-:S02]  /*09a0*/  @P1 SHF.L.U32 R102, R89, 0x10, RZ ;  /* 0x0000001059661819 */ /* 0x000fc400000006ff */
[----:B------:R-:W-:-:S03]  /*09b0*/  @P1 SHF.L.U32 R88, R88, 0x10, RZ ;  /* 0x0000001058581819 */ /* 0x000fc600000006ff */
[----:B------:R-:W2:Y:S08]  /*09c0*/  @P1 LDC R96, c[0x0][0x40c] ;  /* 0x00010300ff601b82 */ /* 0x000eb00000000800 */
[----:B------:R-:W3:Y:S01]  /*09d0*/  @P1 LDC R98, c[0x0][0x40c] ;  /* 0x00010300ff621b82 */ /* 0x000ee20000000800 */
[----:B0-----:R-:W-:Y:S01]  /*09e0*/  @P1 FMUL.FTZ R94, R94, R99 ;  /* 0x000000635e5e1220 */ /* 0x001fe20000410000 */
[----:B------:R-:W-:-:S06]  /*09f0*/  @P1 SHF.L.U32 R99, R79, 0x10, RZ ;  /* 0x000000104f631819 */ /* 0x000fcc00000006ff */
[----:B------:R-:W0:Y:S01]  /*0a00*/  @P1 LDC R101, c[0x0][0x40c] ;  /* 0x00010300ff651b82 */ /* 0x000e220000000800 */
[----:B-1----:R-:W-:-:S07]  /*0a10*/  @P1 FMUL.FTZ R91, R90, R91 ;  /* 0x0000005b5a5b1220 */ /* 0x002fce0000410000 */
[----:B------:R-:W1:Y:S01]  /*0a20*/  @P1 LDC R103, c[0x0][0x40c] ;  /* 0x00010300ff671b82 */ /* 0x000e620000000800 */
[----:B--2---:R-:W-:-:S07]  /*0a30*/  @P1 FMUL.FTZ R90, R95, R96 ;  /* 0x000000605f5a1220 */ /* 0x004fce0000410000 */
[----:B------:R-:W2:Y:S01]  /*0a40*/  @P1 LDC R106, c[0x0][0x40c] ;  /* 0x00010300ff6a1b82 */ /* 0x000ea20000000800 */
[----:B---3--:R-:W-:Y:S01]  /*0a50*/  @P1 FMUL.FTZ R89, R97, R98 ;  /* 0x0000006261591220 */ /* 0x008fe20000410000 */
[----:B------:R-:W-:Y:S02]  /*0a60*/  CS2R R96, SRZ ;  /* 0x0000000000607805 */ /* 0x000fe4000001ff00 */
[----:B------:R-:W-:Y:S01]  /*0a70*/  MOV R98, RZ ;  /* 0x000000ff00627202 */ /* 0x000fe20000000f00 */
[----:B------:R-:W-:Y:S01]  /*0a80*/  @P1 FMUL.FTZ R96, R91, R52 ;  /* 0x000000345b601220 */ /* 0x000fe20000410000 */
[----:B------:R-:W-:Y:S01]  /*0a90*/  @P1 FMUL.FTZ R97, R90, R53 ;  /* 0x000000355a611220 */ /* 0x000fe20000410000 */
[----:B------:R-:W-:Y:S01]  /*0aa0*/  @P1 FMUL.FTZ R98, R89, R54 ;  /* 0x0000003659621220 */ /* 0x000fe20000410000 */
[----:B------:R-:W3:Y:S01]  /*0ab0*/  @P1 LDC R107, c[0x0][0x40c] ;  /* 0x00010300ff6b1b82 */ /* 0x000ee20000000800 */
[----:B0-----:R-:W-:Y:S01]  /*0ac0*/  @P1 FMUL.FTZ R95, R100, R101 ;  /* 0x00000065645f1220 */ /* 0x001fe20000410000 */
[----:B------:R-:W-:-:S03]  /*0ad0*/  CS2R R100, SRZ ;  /* 0x0000000000647805 */ /* 0x000fc6000001ff00 */
[----:B------:R-:W-:Y:S01]  /*0ae0*/  @P1 FMUL.FTZ R100, R95, R56 ;  /* 0x000000385f641220 */ /* 0x000fe20000410000 */
[----:B-1----:R-:W-:Y:S01]  /*0af0*/  @P1 FMUL.FTZ R104, R102, R103 ;  /* 0x0000006766681220 */ /* 0x002fe20000410000 */
[----:B------:R-:W-:-:S03]  /*0b00*/  CS2R R102, SRZ ;  /* 0x0000000000667805 */ /* 0x000fc6000001ff00 */
[----:B------:R-:W-:Y:S01]  /*0b10*/  @P1 FMUL.FTZ R101, R104, R57 ;  /* 0x0000003968651220 */ /* 0x000fe20000410000 */
[----:B--2---:R-:W-:Y:S01]  /*0b20*/  @P1 FMUL.FTZ R105, R99, R106 ;  /* 0x0000006a63691220 */ /* 0x004fe20000410000 */
[----:B------:R-:W-:Y:S01]  /*0b30*/  MOV R99, RZ ;  /* 0x000000ff00637202 */ /* 0x000fe20000000f00 */
[----:B------:R-:W-:Y:S02]  /*0b40*/  @P1 FMUL.FTZ R99, R94, R55 ;  /* 0x000000375e631220 */ /* 0x000fe40000410000 */
[----:B------:R-:W-:Y:S01]  /*0b50*/  @P1 FMUL.FTZ R102, R105, R58 ;  /* 0x0000003a69661220 */ /* 0x000fe20000410000 */
[----:B---3--:R-:W-:-:S04]  /*0b60*/  @P1 FMUL.FTZ R88, R88, R107 ;  /* 0x0000006b58581220 */ /* 0x008fc80000410000 */
[----:B------:R-:W-:-:S07]  /*0b70*/  @P1 FMUL.FTZ R103, R88, R59 ;  /* 0x0000003b58671220 */ /* 0x000fce0000410000 */
.L_x_11594:
[----:B------:R-:W-:Y:S05]  /*0b80*/  BSYNC.RECONVERGENT B0 ;  /* 0x0000000000007941 */ /* 0x000fea0003800200 */
.L_x_11592:
        /* <DEDUP_REMOVED lines=16> */
[----:B------:R-:W1:Y:S01]  /*0c90*/  @P2 LDC R104, c[0x0][0x40c] ;  /* 0x00010300ff682b82 */ /* 0x000e620000000800 */
[C---:B0----5:R-:W-:Y:S02]  /*0ca0*/  @P2 PRMT R89, R76.reuse, 0x7632, R89 ;  /* 0x000076324c592816 */ /* 0x061fe40000000059 */
[----:B------:R-:W-:Y:S02]  /*0cb0*/  @P2 PRMT R90, R77, 0x7632, R90 ;  /* 0x000076324d5a2816 */ /* 0x000fe4000000005a */
[----:B------:R-:W-:Y:S02]  /*0cc0*/  @P2 SHF.L.U32 R89, R89, 0x10, RZ ;  /* 0x0000001059592819 */ /* 0x000fe400000006ff */
[----:B------:R-:W-:Y:S01]  /*0cd0*/  @P2 SHF.L.U32 R94, R76, 0x10, RZ ;  /* 0x000000104c5e2819 */ /* 0x000fe200000006ff */
[----:B------:R-:W0:Y:S01]  /*0ce0*/  @P2 LDC R95, c[0x0][0x40c] ;  /* 0x00010300ff5f2b82 */ /* 0x000e220000000800 */
[----:B------:R-:W-:Y:S02]  /*0cf0*/  @P2 SHF.L.U32 R91, R90, 0x10, RZ ;  /* 0x000000105a5b2819 */ /* 0x000fe400000006ff */
[----:B------:R-:W-:-:S02]  /*0d00*/  @P2 SHF.L.U32 R105, R77, 0x10, RZ ;  /* 0x000000104d692819 */ /* 0x000fc400000006ff */
[----:B------:R-:W-:-:S03]  /*0d10*/  @P2 SHF.L.U32 R107, R79, 0x10, RZ ;  /* 0x000000104f6b2819 */ /* 0x000fc600000006ff */
[----:B------:R-:W2:Y:S08]  /*0d20*/  @P2 LDC R108, c[0x0][0x40c] ;  /* 0x00010300ff6c2b82 */ /* 0x000eb00000000800 */
[----:B------:R-:W3:Y:S01]  /*0d30*/  @P2 LDC R110, c[0x0][0x40c] ;  /* 0x00010300ff6e2b82 */ /* 0x000ee20000000800 */
[----:B-1----:R-:W-:Y:S01]  /*0d40*/  @P2 FMUL.FTZ R90, R89, R104 ;  /* 0x00000068595a2220 */ /* 0x002fe20000410000 */
[----:B------:R-:W-:-:S02]  /*0d50*/  @P2 PRMT R89, R78, 0x7632, R89 ;  /* 0x000076324e592816 */ /* 0x000fc40000000059 */
[----:B------:R-:W-:Y:S02]  /*0d60*/  MOV R104, R80 ;  /* 0x0000005000687202 */ /* 0x000fe40000000f00 */
[----:B------:R-:W-:Y:S02]  /*0d70*/  @P2 SHF.L.U32 R89, R89, 0x10, RZ ;  /* 0x0000001059592819 */ /* 0x000fe400000006ff */
[----:B------:R-:W1:Y:S01]  /*0d80*/  @P2 LDC R106, c[0x0][0x40c] ;  /* 0x00010300ff6a2b82 */ /* 0x000e620000000800 */
[----:B0-----:R-:W-:-:S04]  /*0d90*/  @P2 FMUL.FTZ R95, R94, R95 ;  /* 0x0000005f5e5f2220 */ /* 0x001fc80000410000 */
[----:B------:R-:W-:-:S03]  /*0da0*/  @P2 FFMA.FTZ R104, R95, R60, R80 ;  /* 0x0000003c5f682223 */ /* 0x000fc60000010050 */
[----:B------:R-:W0:Y:S01]  /*0db0*/  @P2 LDC R116, c[0x0][0x40c] ;  /* 0x00010300ff742b82 */ /* 0x000e220000000800 */
[----:B--2---:R-:W-:Y:S01]  /*0dc0*/  @P2 FMUL.FTZ R94, R91, R108 ;  /* 0x0000006c5b5e2220 */ /* 0x004fe20000410000 */
[----:B------:R-:W-:-:S06]  /*0dd0*/  @P2 SHF.L.U32 R91, R78, 0x10, RZ ;  /* 0x000000104e5b2819 */ /* 0x000fcc00000006ff */
[----:B------:R-:W2:Y:S01]  /*0de0*/  @P2 LDC R88, c[0x0][0x40c] ;  /* 0x00010300ff582b82 */ /* 0x000ea20000000800 */
[----:B---3--:R-:W-:Y:S01]  /*0df0*/  @P2 FMUL.FTZ R91, R91, R110 ;  /* 0x0000006e5b5b2220 */ /* 0x008fe20000410000 */
[----:B-1----:R-:W-:Y:S01]  /*0e00*/  @P2 FMUL.FTZ R109, R105, R106 ;  /* 0x0000006a696d2220 */ /* 0x002fe20000410000 */
[----:B------:R-:W-:Y:S01]  /*0e10*/  MOV R105, R81 ;  /* 0x0000005100697202 */ /* 0x000fe20000000f00 */
[----:B------:R-:W-:Y:S01]  /*0e20*/  @P2 FFMA.FTZ R105, R90, R61, R81 ;  /* 0x0000003d5a692223 */ /* 0x000fe20000010051 */
[----:B------:R-:W-:Y:S01]  /*0e30*/  MOV R106, R82 ;  /* 0x00000052006a7202 */ /* 0x000fe20000000f00 */
[----:B------:R-:W-:Y:S01]  /*0e40*/  @P2 FFMA.FTZ R106, R109, R62, R82 ;  /* 0x0000003e6d6a2223 */ /* 0x000fe20000010052 */
[----:B------:R-:W-:Y:S01]  /*0e50*/  MOV R90, R86 ;  /* 0x00000056005a7202 */ /* 0x000fe20000000f00 */
[----:B0-----:R-:W-:Y:S01]  /*0e60*/  @P2 FMUL.FTZ R108, R89, R116 ;  /* 0x00000074596c2220 */ /* 0x001fe20000410000 */
[----:B------:R-:W-:-:S03]  /*0e70*/  MOV R89, R85 ;  /* 0x0000005500597202 */ /* 0x000fc60000000f00 */
[----:B------:R-:W-:Y:S01]  /*0e80*/  @P2 FFMA.FTZ R89, R108, R65, R85 ;  /* 0x000000416c592223 */ /* 0x000fe20000010055 */
        /* <DEDUP_REMOVED lines=13> */
.L_x_11596:
[----:B0-----:R-:W0:Y:S01]  /*0f60*/  @P1 LDC R94, c[0x0][0x40c] ;  /* 0x00010300ff5e1b82 */ /* 0x001e220000000800 */
[C---:B-----5:R-:W-:Y:S02]  /*0f70*/  @P1 PRMT R89, R76.reuse, 0x7632, R89 ;  /* 0x000076324c591816 */ /* 0x060fe40000000059 */
[----:B------:R-:W-:Y:S02]  /*0f80*/  @P1 SHF.L.U32 R91, R76, 0x10, RZ ;  /* 0x000000104c5b1819 */ /* 0x000fe400000006ff */
[----:B------:R-:W-:Y:S02]  /*0f90*/  @P1 SHF.L.U32 R90, R89, 0x10, RZ ;  /* 0x00000010595a1819 */ /* 0x000fe400000006ff */
[----:B------:R-:W-:Y:S01]  /*0fa0*/  @P1 SHF.L.U32 R104, R77, 0x10, RZ ;  /* 0x000000104d681819 */ /* 0x000fe200000006ff */
[----:B------:R-:W1:Y:S01]  /*0fb0*/  @P1 LDC R95, c[0x0][0x40c] ;  /* 0x00010300ff5f1b82 */ /* 0x000e620000000800 */
[----:B------:R-:W-:-:S07]  /*0fc0*/  @P1 SHF.L.U32 R106, R78, 0x10, RZ ;  /* 0x000000104e6a1819 */ /* 0x000fce00000006ff */
[----:B------:R-:W2:Y:S08]  /*0fd0*/  @P1 LDC R105, c[0x0][0x40c] ;  /* 0x00010300ff691b82 */ /* 0x000eb00000000800 */
[----:B------:R-:W3:Y:S01]  /*0fe0*/  @P1 LDC R88, c[0x0][0x40c] ;  /* 0x00010300ff581b82 */ /* 0x000ee20000000800 */
[----:B0-----:R-:W-:Y:S01]  /*0ff0*/  @P1 FMUL.FTZ R89, R91, R94 ;  /* 0x0000005e5b591220 */ /* 0x001fe20000410000 */
[----:B------:R-:W-:-:S04]  /*1000*/  @P1 PRMT R91, R77, 0x7632, R91 ;  /* 0x000076324d5b1816 */ /* 0x000fc8000000005b */
[----:B------:R-:W-:Y:S02]  /*1010*/  @P1 SHF.L.U32 R91, R91, 0x10, RZ ;  /* 0x000000105b5b1819 */ /* 0x000fe400000006ff */
[----:B------:R-:W0:Y:S01]  /*1020*/  @P1 LDC R110, c[0x0][0x40c] ;  /* 0x00010300ff6e1b82 */ /* 0x000e220000000800 */
[----:B-1----:R-:W-:Y:S01]  /*1030*/  @P1 FMUL.FTZ R90, R90, R95 ;  /* 0x0000005f5a5a1220 */ /* 0x002fe20000410000 */
[----:B------:R-:W-:-:S04]  /*1040*/  @P1 PRMT R95, R78, 0x7632, R95 ;  /* 0x000076324e5f1816 */ /* 0x000fc8000000005f */
[----:B------:R-:W-:Y:S02]  /*1050*/  @P1 SHF.L.U32 R95, R95, 0x10, RZ ;  /* 0x000000105f5f1819 */ /* 0x000fe400000006ff */
[----:B------:R-:W1:Y:S01]  /*1060*/  @P1 LDC R108, c[0x0][0x40c] ;  /* 0x00010300ff6c1b82 */ /* 0x000e620000000800 */
[----:B--2---:R-:W-:Y:S01]  /*1070*/  @P1 FMUL.FTZ R109, R104, R105 ;  /* 0x00000069686d1220 */ /* 0x004fe20000410000 */
[----:B------:R-:W-:-:S06]  /*1080*/  @P1 SHF.L.U32 R105, R79, 0x10, RZ ;  /* 0x000000104f691819 */ /* 0x000fcc00000006ff */
[----:B------:R-:W2:Y:S01]  /*1090*/  @P1 LDC R107, c[0x0][0x40c] ;  /* 0x00010300ff6b1b82 */ /* 0x000ea20000000800 */
[----:B---3--:R-:W-:Y:S01]  /*10a0*/  @P1 FMUL.FTZ R117, R105, R88 ;  /* 0x0000005869751220 */ /* 0x008fe20000410000 */
[----:B------:R-:W-:Y:S02]  /*10b0*/  @P1 PRMT R88, R79, 0x7632, R88 ;  /* 0x000076324f581816 */ /* 0x000fe40000000058 */
[----:B------:R-:W-:Y:S02]  /*10c0*/  CS2R R104, SRZ ;  /* 0x0000000000687805 */ /* 0x000fe4000001ff00 */
[----:B------:R-:W-:Y:S01]  /*10d0*/  @P1 FMUL.FTZ R104, R89, R60 ;  /* 0x0000003c59681220 */ /* 0x000fe20000410000 */
[----:B------:R-:W-:Y:S01]  /*10e0*/  @P1 FMUL.FTZ R105, R90, R61 ;  /* 0x0000003d5a691220 */ /* 0x000fe20000410000 */
[----:B------:R-:W3:Y:S01]  /*10f0*/  @P1 LDC R94, c[0x0][0x40c] ;  /* 0x00010300ff5e1b82 */ /* 0x000ee20000000800 */
[----:B0-----:R-:W-:Y:S01]  /*1100*/  @P1 FMUL.FTZ R110, R95, R110 ;  /* 0x0000006e5f6e1220 */ /* 0x001fe20000410000 */
[----:B------:R-:W-:-:S02]  /*1110*/  @P1 SHF.L.U32 R95, R88, 0x10, RZ ;  /* 0x00000010585f1819 */ /* 0x000fc400000006ff */
[----:B------:R-:W-:Y:S02]  /*1120*/  CS2R R88, SRZ ;  /* 0x0000000000587805 */ /* 0x000fe4000001ff00 */
[----:B------:R-:W-:Y:S01]  /*1130*/  @P1 FMUL.FTZ R89, R110, R65 ;  /* 0x000000416e591220 */ /* 0x000fe20000410000 */
[----:B-1----:R-:W-:Y:S01]  /*1140*/  @P1 FMUL.FTZ R108, R91, R108 ;  /* 0x0000006c5b6c1220 */ /* 0x002fe20000410000 */
[----:B------:R-:W-:Y:S02]  /*1150*/  CS2R R90, SRZ ;  /* 0x00000000005a7805 */ /* 0x000fe4000001ff00 */
[----:B------:R-:W-:Y:S01]  /*1160*/  @P1 FMUL.FTZ R90, R117, R66 ;  /* 0x00000042755a1220 */ /* 0x000fe20000410000 */
[----:B--2---:R-:W-:Y:S01]  /*1170*/  @P1 FMUL.FTZ R111, R106, R107 ;  /* 0x0000006b6a6f1220 */ /* 0x004fe20000410000 */
[----:B------:R-:W-:Y:S02]  /*1180*/  CS2R R106, SRZ ;  /* 0x00000000006a7805 */ /* 0x000fe4000001ff00 */
[----:B------:R-:W-:Y:S01]  /*1190*/  @P1 FMUL.FTZ R106, R109, R62 ;  /* 0x0000003e6d6a1220 */ /* 0x000fe20000410000 */
[----:B------:R-:W-:Y:S01]  /*11a0*/  @P1 FMUL.FTZ R107, R108, R63 ;  /* 0x0000003f6c6b1220 */ /* 0x000fe20000410000 */
[----:B------:R-:W-:Y:S01]  /*11b0*/  @P1 FMUL.FTZ R88, R111, R64 ;  /* 0x000000406f581220 */ /* 0x000fe20000410000 */
[----:B---3--:R-:W-:-:S04]  /*11c0*/  @P1 FMUL.FTZ R94, R95, R94 ;  /* 0x0000005e5f5e1220 */ /* 0x008fc80000410000 */
[----:B------:R-:W-:-:S07]  /*11d0*/  @P1 FMUL.FTZ R91, R94, R67 ;  /* 0x000000435e5b1220 */ /* 0x000fce0000410000 */
.L_x_11597:
[----:B------:R-:W-:Y:S05]  /*11e0*/  BSYNC.RECONVERGENT B0 ;  /* 0x0000000000007941 */ /* 0x000fea0003800200 */
.L_x_11595:
[----:B------:R-:W0:Y:S01]  /*11f0*/  @P1 LDC.64 R108, c[0x0][0x390] ;  /* 0x0000e400ff6c1b82 */ /* 0x000e220000000a00 */
[C---:B------:R-:W-:Y:S02]  /*1200*/  IADD3 R119, PT, PT, R93.reuse, 0x20, RZ ;  /* 0x000000205d777810 */ /* 0x040fe40007ffe0ff */
[----:B------:R-:W-:Y:S02]  /*1210*/  @P1 IADD3 R111, PT, PT, R92, 0x40, RZ ;  /* 0x000000405c6f1810 */ /* 0x000fe40007ffe0ff */
[----:B------:R-:W-:Y:S01]  /*1220*/  IADD3 R117, PT, PT, R93, 0x40, RZ ;  /* 0x000000405d757810 */ /* 0x000fe20007ffe0ff */
[----:B------:R-:W-:Y:S02]  /*1230*/  IMAD.WIDE.U32 R92, R119, 0x20, R112 ;  /* 0x00000020775c7825 */ /* 0x000fe400078e0070 */
[----:B------:R-:W1:Y:S03]  /*1240*/  @P0 LDC.64 R94, c[0x0][0x3a0] ;  /* 0x0000e800ff5e0b82 */ /* 0x000e660000000a00 */
[----:B------:R2:W-:Y:S04]  /*1250*/  STG.E.128 desc[UR6][R92.64], R104 ;  /* 0x000000685c007986 */ /* 0x0005e8000c101d06 */
[----:B------:R2:W-:Y:S01]  /*1260*/  STG.E.128 desc[UR6][R92.64+0x10], R88 ;  /* 0x000010585c007986 */ /* 0x0005e2000c101d06 */
[----:B0-----:R-:W-:-:S05]  /*1270*/  @P1 IMAD.WIDE.U32 R108, R111, 0x10, R108 ;  /* 0x000000106f6c1825 */ /* 0x001fca00078e006c */
[----:B------:R2:W5:Y:S01]  /*1280*/  @P1 LDG.E.128 R76, desc[UR6][R108.64] ;  /* 0x000000066c4c1981 */ /* 0x000562000c1e1d00 */
[----:B-1----:R-:W-:-:S05]  /*1290*/  @P0 IMAD.WIDE.U32 R94, R117, 0x20, R94 ;  /* 0x00000020755e0825 */ /* 0x002fca00078e005e */
[----:B------:R2:W5:Y:S04]  /*12a0*/  @P0 LDG.E.128 R80, desc[UR6][R94.64] ;  /* 0x000000065e500981 */ /* 0x000568000c1e1d00 */
[----:B------:R2:W5:Y:S01]  /*12b0*/  @P0 LDG.E.128 R84, desc[UR6][R94.64+0x10] ;  /* 0x000010065e540981 */ /* 0x000562000c1e1d00 */
[----:B------:R-:W-:Y:S04]  /*12c0*/  BSSY.RECONVERGENT B0, `(.L_x_11598) ;  /* 0x000005c000007945 */ /* 0x000fe80003800200 */
[----:B------:R-:W-:Y:S05]  /*12d0*/  @!P0 BRA `(.L_x_11599) ;  /* 0x0000000000b88947 */ /* 0x000fea0003800000 */
[----:B------:R-:W-:Y:S02]  /*12e0*/  ISETP.GT.AND P0, PT, R3, RZ, PT ;  /* 0x000000ff0300720c */ /* 0x000fe40003f04270 */
[----:B--2--5:R-:W-:Y:S02]  /*12f0*/  MOV R92, R80 ;  /* 0x00000050005c7202 */ /* 0x024fe40000000f00 */
[----:B------:R-:W-:-:S09]  /*1300*/  MOV R111, R87 ;  /* 0x00000057006f7202 */ /* 0x000fd20000000f00 */
[----:B------:R-:W0:Y:S01]  /*1310*/  @P0 LDC R94, c[0x0][0x40c] ;  /* 0x00010300ff5e0b82 */ /* 0x000e220000000800 */
[C---:B------:R-:W-:Y:S02]  /*1320*/  @P0 PRMT R3, R76.reuse, 0x7632, R3 ;  /* 0x000076324c030816 */ /* 0x040fe40000000003 */
[----:B------:R-:W-:Y:S02]  /*1330*/  @P0 SHF.L.U32 R93, R76, 0x10, RZ ;  /* 0x000000104c5d0819 */ /* 0x000fe400000006ff */
[----:B------:R-:W-:-:S03]  /*1340*/  @P0 SHF.L.U32 R3, R3, 0x10, RZ ;  /* 0x0000001003030819 */ /* 0x000fc600000006ff */
[----:B------:R-:W1:Y:S08]  /*1350*/  @P0 LDC R108, c[0x0][0x40c] ;  /* 0x00010300ff6c0b82 */ /* 0x000e700000000800 */
[----:B------:R-:W2:Y:S08]  /*1360*/  @P0 LDC R110, c[0x0][0x40c] ;  /* 0x00010300ff6e0b82 */ /* 0x000eb00000000800 */
[----:B------:R-:W3:Y:S01]  /*1370*/  @P0 LDC R116, c[0x0][0x40c] ;  /* 0x00010300ff740b82 */ /* 0x000ee20000000800 */
[----:B0-----:R-:W-:-:S04]  /*1380*/  @P0 FMUL.FTZ R93, R93, R94 ;  /* 0x0000005e5d5d0220 */ /* 0x001fc80000410000 */
[----:B------:R-:W-:Y:S01]  /*1390*/  @P0 FFMA.FTZ R92, R93, R68, R80 ;  /* 0x000000445d5c0223 */ /* 0x000fe20000010050 */
[----:B------:R-:W-:Y:S01]  /*13a0*/  MOV R93, R81 ;  /* 0x00000051005d7202 */ /* 0x000fe20000000f00 */
[----:B-1----:R-:W-:Y:S01]  /*13b0*/  @P0 FMUL.FTZ R94, R3, R108 ;  /* 0x0000006c035e0220 */ /* 0x002fe20000410000 */
[----:B------:R-:W0:Y:S01]  /*13c0*/  @P0 LDC R118, c[0x0][0x40c] ;  /* 0x00010300ff760b82 */ /* 0x000e220000000800 */
[----:B------:R-:W-:Y:S02]  /*13d0*/  @P0 SHF.L.U32 R3, R77, 0x10, RZ ;  /* 0x000000104d030819 */ /* 0x000fe400000006ff */
[----:B------:R-:W-:Y:S01]  /*13e0*/  @P0 FFMA.FTZ R93, R94, R69, R81 ;  /* 0x000000455e5d0223 */ /* 0x000fe20000010051 */
[----:B------:R-:W-:Y:S02]  /*13f0*/  MOV R94, R82 ;  /* 0x00000052005e7202 */ /* 0x000fe40000000f00 */
[----:B--2---:R-:W-:Y:S01]  /*1400*/  @P0 FMUL.FTZ R95, R3, R110 ;  /* 0x0000006e035f0220 */ /* 0x004fe20000410000 */
[----:B------:R-:W-:Y:S01]  /*1410*/  @P0 PRMT R3, R77, 0x7632, R3 ;  /* 0x000076324d030816 */ /* 0x000fe20000000003 */
[----:B------:R-:W1:Y:S02]  /*1420*/  @P0 LDC R110, c[0x0][0x40c] ;  /* 0x00010300ff6e0b82 */ /* 0x000e640000000800 */
[----:B------:R-:W-:Y:S01]  /*1430*/  @P0 FFMA.FTZ R94, R95, R70, R82 ;  /* 0x000000465f5e0223 */ /* 0x000fe20000010052 */
[----:B------:R-:W-:-:S02]  /*1440*/  @P0 SHF.L.U32 R3, R3, 0x10, RZ ;  /* 0x0000001003030819 */ /* 0x000fc400000006ff */
[----:B------:R-:W-:-:S03]  /*1450*/  MOV R95, R83 ;  /* 0x00000053005f7202 */ /* 0x000fc60000000f00 */
[----:B---3--:R-:W-:Y:S01]  /*1460*/  @P0 FMUL.FTZ R108, R3, R116 ;  /* 0x00000074036c0220 */ /* 0x008fe20000410000 */
[----:B------:R-:W-:Y:S01]  /*1470*/  @P0 SHF.L.U32 R3, R78, 0x10, RZ ;  /* 0x000000104e030819 */ /* 0x000fe200000006ff */
[----:B------:R-:W2:Y:S02]  /*1480*/  @P0 LDC R116, c[0x0][0x40c] ;  /* 0x00010300ff740b82 */ /* 0x000ea40000000800 */
[----:B------:R-:W-:Y:S01]  /*1490*/  @P0 FFMA.FTZ R95, R108, R71, R83 ;  /* 0x000000476c5f0223 */ /* 0x000fe20000010053 */
[----:B------:R-:W-:Y:S01]  /*14a0*/  MOV R108, R84 ;  /* 0x00000054006c7202 */ /* 0x000fe20000000f00 */
[----:B0-----:R-:W-:Y:S01]  /*14b0*/  @P0 FMUL.FTZ R109, R3, R118 ;  /* 0x00000076036d0220 */ /* 0x001fe20000410000 */
[----:B------:R-:W-:-:S03]  /*14c0*/  @P0 PRMT R3, R78, 0x7632, R3 ;  /* 0x000076324e030816 */ /* 0x000fc60000000003 */
[----:B------:R-:W-:Y:S01]  /*14d0*/  @P0 FFMA.FTZ R108, R109, R72, R84 ;  /* 0x000000486d6c0223 */ /* 0x000fe20000010054 */
[----:B------:R-:W-:Y:S02]  /*14e0*/  @P0 SHF.L.U32 R3, R3, 0x10, RZ ;  /* 0x0000001003030819 */ /* 0x000fe400000006ff */
[----:B------:R-:W-:-:S03]  /*14f0*/  MOV R109, R85 ;  /* 0x00000055006d7202 */ /* 0x000fc60000000f00 */
[----:B-1----:R-:W-:Y:S01]  /*1500*/  @P0 FMUL.FTZ R110, R3, R110 ;  /* 0x0000006e036e0220 */ /* 0x002fe20000410000 */
[----:B------:R-:W-:-:S03]  /*1510*/  @P0 SHF.L.U32 R3, R79, 0x10, RZ ;  /* 0x000000104f030819 */ /* 0x000fc600000006ff */
[----:B------:R-:W-:Y:S01]  /*1520*/  @P0 FFMA.FTZ R109, R110, R73, R85 ;  /* 0x000000496e6d0223 */ /* 0x000fe20000010055 */
[----:B------:R-:W-:Y:S01]  /*1530*/  MOV R110, R86 ;  /* 0x00000056006e7202 */ /* 0x000fe20000000f00 */
[----:B--2---:R-:W-:-:S04]  /*1540*/  @P0 FMUL.FTZ R3, R3, R116 ;  /* 0x0000007403030220 */ /* 0x004fc80000410000 */
[----:B------:R-:W-:Y:S01]  /*1550*/  @P0 FFMA.FTZ R110, R3, R74, R86 ;  /* 0x0000004a036e0223 */ /* 0x000fe20000010056 */
[----:B------:R-:W-:Y:S06]  /*1560*/  @!P0 BRA `(.L_x_11600) ;  /* 0x0000000000c48947 */ /* 0x000fec0003800000 */
[----:B------:R-:W-:-:S04]  /*1570*/  PRMT R3, R79, 0x7632, R3 ;  /* 0x000076324f037816 */ /* 0x000fc80000000003 */
[----:B------:R-:W-:-:S05]  /*1580*/  SHF.L.U32 R3, R3, 0x10, RZ ;  /* 0x0000001003037819 */ /* 0x000fca00000006ff */
[----:B------:R-:W-:-:S04]  /*1590*/  FMUL.FTZ R116, R3, UR11 ;  /* 0x0000000b03747c20 */ /* 0x000fc80008410000 */
[----:B------:R-:W-:Y:S01]  /*15a0*/  FFMA.FTZ R111, R116, R75, R87 ;  /* 0x0000004b746f7223 */ /* 0x000fe20000010057 */
[----:B------:R-:W-:Y:S06]  /*15b0*/  BRA `(.L_x_11600) ;  /* 0x0000000000b07947 */ /* 0x000fec0003800000 */
.L_x_11599:
[----:B--2---:R-:W0:Y:S01]  /*15c0*/  @P1 LDC R94, c[0x0][0x40c] ;  /* 0x00010300ff5e1b82 */ /* 0x004e220000000800 */
[C---:B-----5:R-:W-:Y:S01]  /*15d0*/  @P1 PRMT R3, R76.reuse, 0x7632, R3 ;  /* 0x000076324c031816 */ /* 0x060fe20000000003 */
[----:B------:R-:W-:Y:S01]  /*15e0*/  HFMA2 R92, -RZ, RZ, 0, 0 ;  /* 0x00000000ff5c7431 */ /* 0x000fe200000001ff */
[----:B------:R-:W-:Y:S02]  /*15f0*/  @P1 SHF.L.U32 R93, R76, 0x10, RZ ;  /* 0x000000104c5d1819 */ /* 0x000fe400000006ff */
[----:B------:R-:W-:-:S03]  /*1600*/  @P1 SHF.L.U32 R3, R3, 0x10, RZ ;  /* 0x0000001003031819 */ /* 0x000fc600000006ff */
[----:B------:R-:W1:Y:S08]  /*1610*/  @P1 LDC R108, c[0x0][0x40c] ;  /* 0x00010300ff6c1b82 */ /* 0x000e700000000800 */
[----:B------:R-:W2:Y:S08]  /*1620*/  @P1 LDC R110, c[0x0][0x40c] ;  /* 0x00010300ff6e1b82 */ /* 0x000eb00000000800 */
[----:B------:R-:W3:Y:S01]  /*1630*/  @P1 LDC R116, c[0x0][0x40c] ;  /* 0x00010300ff741b82 */ /* 0x000ee20000000800 */
[----:B0-----:R-:W-:-:S04]  /*1640*/  @P1 FMUL.FTZ R93, R93, R94 ;  /* 0x0000005e5d5d1220 */ /* 0x001fc80000410000 */
[----:B------:R-:W-:Y:S01]  /*1650*/  @P1 FMUL.FTZ R92, R93, R68 ;  /* 0x000000445d5c1220 */ /* 0x000fe20000410000 */
[----:B------:R-:W-:Y:S01]  /*1660*/  MOV R93, RZ ;  /* 0x000000ff005d7202 */ /* 0x000fe20000000f00 */
[----:B-1----:R-:W-:Y:S01]  /*1670*/  @P1 FMUL.FTZ R94, R3, R108 ;  /* 0x0000006c035e1220 */ /* 0x002fe20000410000 */
[----:B------:R-:W0:Y:S01]  /*1680*/  @P1 LDC R118, c[0x0][0x40c] ;  /* 0x00010300ff761b82 */ /* 0x000e220000000800 */
[----:B------:R-:W-:Y:S02]  /*1690*/  @P1 SHF.L.U32 R3, R77, 0x10, RZ ;  /* 0x000000104d031819 */ /* 0x000fe400000006ff */
[----:B------:R-:W-:Y:S01]  /*16a0*/  @P1 FMUL.FTZ R93, R94, R69 ;  /* 0x000000455e5d1220 */ /* 0x000fe20000410000 */
[----:B------:R-:W-:Y:S02]  /*16b0*/  HFMA2 R94, -RZ, RZ, 0, 0 ;  /* 0x00000000ff5e7431 */ /* 0x000fe400000001ff */
[----:B--2---:R-:W-:Y:S01]  /*16c0*/  @P1 FMUL.FTZ R95, R3, R110 ;  /* 0x0000006e035f1220 */ /* 0x004fe20000410000 */
[----:B------:R-:W-:Y:S01]  /*16d0*/  @P1 PRMT R3, R77, 0x7632, R3 ;  /* 0x000076324d031816 */ /* 0x000fe20000000003 */
[----:B------:R-:W1:Y:S02]  /*16e0*/  @P1 LDC R110, c[0x0][0x40c] ;  /* 0x00010300ff6e1b82 */ /* 0x000e640000000800 */
[----:B------:R-:W-:Y:S01]  /*16f0*/  @P1 FMUL.FTZ R94, R95, R70 ;  /* 0x000000465f5e1220 */ /* 0x000fe20000410000 */
[----:B------:R-:W-:-:S02]  /*1700*/  @P1 SHF.L.U32 R3, R3, 0x10, RZ ;  /* 0x0000001003031819 */ /* 0x000fc400000006ff */
[----:B------:R-:W-:-:S03]  /*1710*/  MOV R95, RZ ;  /* 0x000000ff005f7202 */ /* 0x000fc60000000f00 */
[----:B---3--:R-:W-:Y:S01]  /*1720*/  @P1 FMUL.FTZ R108, R3, R116 ;  /* 0x00000074036c1220 */ /* 0x008fe20000410000 */
[----:B------:R-:W-:Y:S01]  /*1730*/  @P1 SHF.L.U32 R3, R78, 0x10, RZ ;  /* 0x000000104e031819 */ /* 0x000fe200000006ff */
[----:B------:R-:W2:Y:S02]  /*1740*/  @P1 LDC R116, c[0x0][0x40c] ;  /* 0x00010300ff741b82 */ /* 0x000ea40000000800 */
[----:B------:R-:W-:Y:S01]  /*1750*/  @P1 FMUL.FTZ R95, R108, R71 ;  /* 0x000000476c5f1220 */ /* 0x000fe20000410000 */
[----:B------:R-:W-:Y:S02]  /*1760*/  HFMA2 R108, -RZ, RZ, 0, 0 ;  /* 0x00000000ff6c7431 */ /* 0x000fe400000001ff */
[----:B0-----:R-:W-:Y:S01]  /*1770*/  @P1 FMUL.FTZ R109, R3, R118 ;  /* 0x00000076036d1220 */ /* 0x001fe20000410000 */
[----:B------:R-:W-:Y:S02]  /*1780*/  @P1 PRMT R3, R78, 0x7632, R3 ;  /* 0x000076324e031816 */ /* 0x000fe40000000003 */
[----:B------:R-:W0:Y:S01]  /*1790*/  @P1 LDC R118, c[0x0][0x40c] ;  /* 0x00010300ff761b82 */ /* 0x000e220000000800 */
[----:B------:R-:W-:Y:S01]  /*17a0*/  @P1 FMUL.FTZ R108, R109, R72 ;  /* 0x000000486d6c1220 */ /* 0x000fe20000410000 */
[----:B------:R-:W-:-:S02]  /*17b0*/  @P1 SHF.L.U32 R3, R3, 0x10, RZ ;  /* 0x0000001003031819 */ /* 0x000fc400000006ff */
[----:B------:R-:W-:-:S03]  /*17c0*/  MOV R109, RZ ;  /* 0x000000ff006d7202 */ /* 0x000fc60000000f00 */
[----:B-1----:R-:W-:Y:S01]  /*17d0*/  @P1 FMUL.FTZ R110, R3, R110 ;  /* 0x0000006e036e1220 */ /* 0x002fe20000410000 */
[----:B------:R-:W-:-:S03]  /*17e0*/  @P1 SHF.L.U32 R3, R79, 0x10, RZ ;  /* 0x000000104f031819 */ /* 0x000fc600000006ff */
[----:B------:R-:W-:Y:S01]  /*17f0*/  @P1 FMUL.FTZ R109, R110, R73 ;  /* 0x000000496e6d1220 */ /* 0x000fe20000410000 */
[----:B------:R-:W-:Y:S02]  /*1800*/  HFMA2 R110, -RZ, RZ, 0, 0 ;  /* 0x00000000ff6e7431 */ /* 0x000fe400000001ff */
[----:B--2---:R-:W-:Y:S01]  /*1810*/  @P1 FMUL.FTZ R111, R3, R116 ;  /* 0x00000074036f1220 */ /* 0x004fe20000410000 */
[----:B------:R-:W-:-:S03]  /*1820*/  @P1 PRMT R3, R79, 0x7632, R3 ;  /* 0x000076324f031816 */ /* 0x000fc60000000003 */
[----:B------:R-:W-:Y:S01]  /*1830*/  @P1 FMUL.FTZ R110, R111, R74 ;  /* 0x0000004a6f6e1220 */ /* 0x000fe20000410000 */
[----:B------:R-:W-:Y:S02]  /*1840*/  @P1 SHF.L.U32 R3, R3, 0x10, RZ ;  /* 0x0000001003031819 */ /* 0x000fe400000006ff */
[----:B------:R-:W-:-:S03]  /*1850*/  MOV R111, RZ ;  /* 0x000000ff006f7202 */ /* 0x000fc60000000f00 */
[----:B0-----:R-:W-:-:S04]  /*1860*/  @P1 FMUL.FTZ R116, R3, R118 ;  /* 0x0000007603741220 */ /* 0x001fc80000410000 */
[----:B------:R-:W-:-:S07]  /*1870*/  @P1 FMUL.FTZ R111, R116, R75 ;  /* 0x0000004b746f1220 */ /* 0x000fce0000410000 */
.L_x_11600:
[----:B------:R-:W-:Y:S05]  /*1880*/  BSYNC.RECONVERGENT B0 ;  /* 0x0000000000007941 */ /* 0x000fea0003800200 */
.L_x_11598:
[----:B------:R-:W-:Y:S01]  /*1890*/  FADD.FTZ R116, RZ, R96 ;  /* 0x00000060ff747221 */ /* 0x000fe20000010000 */
[----:B------:R-:W-:Y:S01]  /*18a0*/  IMAD.WIDE.U32 R112, R117, 0x20, R112 ;  /* 0x0000002075707825 */ /* 0x000fe200078e0070 */
[----:B------:R-:W-:Y:S01]  /*18b0*/  UMOV UR4, 0xffffffff ;  /* 0xffffffff00047882 */ /* 0x000fe20000000000 */
[----:B------:R-:W-:Y:S02]  /*18c0*/  ISETP.NE.AND P1, PT, R0, RZ, PT ;  /* 0x000000ff0000720c */ /* 0x000fe40003f25270 */
[----:B------:R-:W-:Y:S01]  /*18d0*/  FADD.FTZ R3, R116, R97 ;  /* 0x0000006174037221 */ /* 0x000fe20000010000 */
[----:B------:R-:W-:Y:S03]  /*18e0*/  STG.E.128 desc[UR6][R112.64], R92 ;  /* 0x0000005c70007986 */ /* 0x000fe6000c101d06 */
        /* <DEDUP_REMOVED lines=93> */
.L_x_11616:
        /* <DEDUP_REMOVED lines=71> */
[C---:B------:R-:W-:Y:S01]  /*2330*/  IADD3 R3, PT, PT, R113.reuse, 0x40, RZ ;  /* 0x0000004071037810 */ /* 0x040fe20007ffe0ff */
[C---:B-1----:R-:W-:Y:S01]  /*2340*/  IMAD.WIDE.U32 R92, R113.reuse, 0x10, R88 ;  /* 0x00000010715c7825 */ /* 0x042fe200078e0058 */
[----:B------:R-:W-:-:S03]  /*2350*/  IADD3 R95, PT, PT, R113, 0x20, RZ ;  /* 0x00000020715f7810 */ /* 0x000fc60007ffe0ff */
[----:B------:R-:W-:Y:S01]  /*2360*/  FFMA.FTZ R90, R109, R8, R32 ;  /* 0x000000086d5a7223 */ /* 0x000fe20000010020 */
[----:B------:R-:W-:Y:S01]  /*2370*/  FFMA.FTZ R99, R99, R18, R42 ;  /* 0x0000001263637223 */ /* 0x000fe2000001002a */
[----:B------:R-:W-:-:S04]  /*2380*/  IMAD.WIDE.U32 R112, R3, 0x10, R88 ;  /* 0x0000001003707825 */ /* 0x000fc800078e0058 */
[----:B------:R-:W-:Y:S01]  /*2390*/  FFMA.FTZ R3, R120, R9, R33 ;  /* 0x0000000978037223 */ /* 0x000fe20000010021 */
        /* <DEDUP_REMOVED lines=37> */
.L_x_11603:
[----:B------:R-:W-:Y:S05]  /*25f0*/  BSYNC.RECONVERGENT B0 ;  /* 0x0000000000007941 */ /* 0x000fea0003800200 */
.L_x_11602:
[----:B-1----:R-:W1:Y:S02]  /*2600*/  LDC.64 R88, c[0x0][0x380] ;  /* 0x0000e000ff587b82 */ /* 0x002e640000000a00 */
[----:B-1----:R-:W-:-:S04]  /*2610*/  LEA R2, R88, R2, 0x2 ;  /* 0x0000000258027211 */ /* 0x002fc800078e10ff */
[----:B------:R-:W-:-:S13]  /*2620*/  ISETP.GE.AND P0, PT, R2, R89, PT ;  /* 0x000000590200720c */ /* 0x000fda0003f06270 */
[----:B------:R-:W-:Y:S05]  /*2630*/  @!P0 BRA `(.L_x_11604) ;  /* 0xffffffdc00908947 */ /* 0x000fea000383ffff */
[----:B------:R-:W-:Y:S05]  /*2640*/  EXIT ;  /* 0x000000000000794d */ /* 0x000fea0003800000 */
.L_x_11601:
        /* <DEDUP_REMOVED lines=8> */
.L_x_11606:
[----:B------:R-:W-:Y:S05]  /*26d0*/  BSYNC B0 ;  /* 0x0000000000007941 */ /* 0x000fea0003800000 */
.L_x_11605:
        /* <DEDUP_REMOVED lines=10> */
.L_x_11607:
[----:B------:R-:W-:Y:S01]  /*2780*/  HFMA2 R118, -RZ, RZ, 0, 2.384185791015625e-07 ;  /* 0x00000004ff767431 */ /* 0x000fe200000001ff */
[----:B------:R-:W-:-:S05]  /*2790*/  MOV R120, R124 ;  /* 0x0000007c00787202 */ /* 0x000fca0000000f00 */
[----:B------:R-:W-:-:S05]  /*27a0*/  FADD.FTZ R120, R119, R120 ;  /* 0x0000007877787221 */ /* 0x000fca0000010000 */
[----:B------:R-:W-:-:S07]  /*27b0*/  MOV R123, R120 ;  /* 0x00000078007b7202 */ /* 0x000fce0000000f00 */
[----:B------:R-:W-:Y:S05]  /*27c0*/  WARPSYNC.COLLECTIVE R116, `(.L_x_11608) ;  /* 0x0000000074087348 */ /* 0x000fea0003c00000 */
[----:B------:R0:W1:Y:S02]  /*27d0*/  SHFL.BFLY P0, R124, R123, R118, R117 ;  /* 0x0c0000767b7c7389 */ /* 0x0000640000000075 */
[----:B01----:R-:W-:Y:S05]  /*27e0*/  ENDCOLLECTIVE ;  /* 0x000000000000791b */ /* 0x003fea0003800000 */
.L_x_11608:
[----:B------:R-:W-:Y:S01]  /*27f0*/  HFMA2 R118, -RZ, RZ, 0, 4.76837158203125e-07 ;  /* 0x00000008ff767431 */ /* 0x000fe200000001ff */
[----:B------:R-:W-:-:S05]  /*2800*/  MOV R3, R124 ;  /* 0x0000007c00037202 */ /* 0x000fca0000000f00 */
[----:B------:R-:W-:-:S05]  /*2810*/  FADD.FTZ R121, R120, R3 ;  /* 0x0000000378797221 */ /* 0x000fca0000010000 */
[----:B------:R-:W-:-:S07]  /*2820*/  MOV R123, R121 ;  /* 0x00000079007b7202 */ /* 0x000fce0000000f00 */
[----:B------:R-:W-:Y:S05]  /*2830*/  WARPSYNC.COLLECTIVE R116, `(.L_x_11609) ;  /* 0x0000000074087348 */ /* 0x000fea0003c00000 */
[----:B------:R0:W1:Y:S02]  /*2840*/  SHFL.BFLY P0, R124, R123, R118, R117 ;  /* 0x0c0000767b7c7389 */ /* 0x0000640000000075 */
[----:B01----:R-:W-:Y:S05]  /*2850*/  ENDCOLLECTIVE ;  /* 0x000000000000791b */ /* 0x003fea0003800000 */
.L_x_11609:
[----:B------:R-:W-:Y:S01]  /*2860*/  HFMA2 R118, -RZ, RZ, 0, 9.5367431640625e-07 ;  /* 0x00000010ff767431 */ /* 0x000fe200000001ff */
[----:B------:R-:W-:-:S05]  /*2870*/  MOV R122, R124 ;  /* 0x0000007c007a7202 */ /* 0x000fca0000000f00 */
[----:B------:R-:W-:-:S05]  /*2880*/  FADD.FTZ R122, R121, R122 ;  /* 0x0000007a797a7221 */ /* 0x000fca0000010000 */
[----:B------:R-:W-:-:S07]  /*2890*/  MOV R123, R122 ;  /* 0x0000007a007b7202 */ /* 0x000fce0000000f00 */
[----:B------:R-:W-:Y:S05]  /*28a0*/  WARPSYNC.COLLECTIVE R116, `(.L_x_11610) ;  /* 0x0000000074087348 */ /* 0x000fea0003c00000 */
[----:B------:R0:W1:Y:S02]  /*28b0*/  SHFL.BFLY P0, R124, R123, R118, R117 ;  /* 0x0c0000767b7c7389 */ /* 0x0000640000000075 */
[----:B01----:R-:W-:Y:S05]  /*28c0*/  ENDCOLLECTIVE ;  /* 0x000000000000791b */ /* 0x003fea0003800000 */
.L_x_11610:
        /* <DEDUP_REMOVED lines=57> */
.L_x_11611:
[----:B------:R-:W-:Y:S01]  /*2c60*/  HFMA2 R118, -RZ, RZ, 0, 1.1920928955078125e-07 ;  /* 0x00000002ff767431 */ /* 0x000fe200000001ff */
[----:B------:R-:W-:-:S05]  /*2c70*/  MOV R120, R124 ;  /* 0x0000007c00787202 */ /* 0x000fca0000000f00 */
[----:B------:R-:W-:-:S05]  /*2c80*/  FADD.FTZ R120, R3, R120 ;  /* 0x0000007803787221 */ /* 0x000fca0000010000 */
[----:B------:R-:W-:-:S07]  /*2c90*/  MOV R123, R120 ;  /* 0x00000078007b7202 */ /* 0x000fce0000000f00 */
[----:B------:R-:W-:Y:S05]  /*2ca0*/  WARPSYNC.COLLECTIVE R116, `(.L_x_11612) ;  /* 0x0000000074087348 */ /* 0x000fea0003c00000 */
[----:B------:R0:W1:Y:S02]  /*2cb0*/  SHFL.BFLY P0, R124, R123, R118, R117 ;  /* 0x0c0000767b7c7389 */ /* 0x0000640000000075 */
[----:B01----:R-:W-:Y:S05]  /*2cc0*/  ENDCOLLECTIVE ;  /* 0x000000000000791b */ /* 0x003fea0003800000 */
.L_x_11612:
[----:B------:R-:W-:Y:S01]  /*2cd0*/  HFMA2 R118, -RZ, RZ, 0, 2.384185791015625e-07 ;  /* 0x00000004ff767431 */ /* 0x000fe200000001ff */
[----:B------:R-:W-:-:S05]  /*2ce0*/  MOV R119, R124 ;  /* 0x0000007c00777202 */ /* 0x000fca0000000f00 */
[----:B------:R-:W-:-:S05]  /*2cf0*/  FADD.FTZ R119, R120, R119 ;  /* 0x0000007778777221 */ /* 0x000fca0000010000 */
[----:B------:R-:W-:-:S07]  /*2d00*/  MOV R123, R119 ;  /* 0x00000077007b7202 */ /* 0x000fce0000000f00 */
[----:B------:R-:W-:Y:S05]  /*2d10*/  WARPSYNC.COLLECTIVE R116, `(.L_x_11613) ;  /* 0x0000000074087348 */ /* 0x000fea0003c00000 */
[----:B------:R0:W1:Y:S02]  /*2d20*/  SHFL.BFLY P0, R124, R123, R118, R117 ;  /* 0x0c0000767b7c7389 */ /* 0x0000640000000075 */
[----:B01----:R-:W-:Y:S05]  /*2d30*/  ENDCOLLECTIVE ;  /* 0x000000000000791b */ /* 0x003fea0003800000 */
.L_x_11613:
[----:B------:R-:W-:Y:S01]  /*2d40*/  HFMA2 R118, -RZ, RZ, 0, 4.76837158203125e-07 ;  /* 0x00000008ff767431 */ /* 0x000fe200000001ff */
[----:B------:R-:W-:-:S05]  /*2d50*/  MOV R122, R124 ;  /* 0x0000007c007a7202 */ /* 0x000fca0000000f00 */
[----:B------:R-:W-:-:S05]  /*2d60*/  FADD.FTZ R122, R119, R122 ;  /* 0x0000007a777a7221 */ /* 0x000fca0000010000 */
[----:B------:R-:W-:-:S07]  /*2d70*/  MOV R123, R122 ;  /* 0x0000007a007b7202 */ /* 0x000fce0000000f00 */
[----:B------:R-:W-:Y:S05]  /*2d80*/  WARPSYNC.COLLECTIVE R116, `(.L_x_11614) ;  /* 0x0000000074087348 */ /* 0x000fea0003c00000 */
[----:B------:R0:W1:Y:S02]  /*2d90*/  SHFL.BFLY P0, R124, R123, R118, R117 ;  /* 0x0c0000767b7c7389 */ /* 0x0000640000000075 */
[----:B01----:R-:W-:Y:S05]  /*2da0*/  ENDCOLLECTIVE ;  /* 0x000000000000791b */ /* 0x003fea0003800000 */
.L_x_11614:
[----:B------:R-:W-:Y:S01]  /*2db0*/  HFMA2 R118, -RZ, RZ, 0, 9.5367431640625e-07 ;  /* 0x00000010ff767431 */ /* 0x000fe200000001ff */
[----:B------:R-:W-:-:S05]  /*2dc0*/  MOV R121, R124 ;  /* 0x0000007c00797202 */ /* 0x000fca0000000f00 */
[----:B------:R-:W-:-:S05]  /*2dd0*/  FADD.FTZ R121, R122, R121 ;  /* 0x000000797a797221 */ /* 0x000fca0000010000 */
[----:B------:R-:W-:-:S07]  /*2de0*/  MOV R123, R121 ;  /* 0x00000079007b7202 */ /* 0x000fce0000000f00 */
[----:B------:R-:W-:Y:S05]  /*2df0*/  WARPSYNC.COLLECTIVE R116, `(.L_x_11615) ;  /* 0x0000000074087348 */ /* 0x000fea0003c00000 */
[----:B------:R0:W1:Y:S02]  /*2e00*/  SHFL.BFLY P0, R124, R123, R118, R117 ;  /* 0x0c0000767b7c7389 */ /* 0x0000640000000075 */
[----:B01----:R-:W-:Y:S05]  /*2e10*/  ENDCOLLECTIVE ;  /* 0x000000000000791b */ /* 0x003fea0003800000 */
.L_x_11615:
[----:B------:R-:W-:Y:S05]  /*2e20*/  BRA `(.L_x_11616) ;  /* 0xfffffff000247947 */ /* 0x000fea000383ffff */
.L_x_11617:
        /* <DEDUP_REMOVED lines=13> */
.L_x_28773:


//--------------------- .text._ZN10layer_norm13ln_fwd_kernelINS_13Kernel_traitsIf13__nv_bfloat16fS2_fjLj768ELj1ELj4ELj1ELj16ENS_18Kernel_traits_baseILj768EfS2_fS2_fjLj128EEEEELb1ELb0ELb0ELb0EEEvNS_9FwdParamsE --------------------------
	.section	.text._ZN10layer_norm13ln_fwd_kernelINS_13Kernel_traitsIf13__nv_bfloat16fS2_fjLj768ELj1ELj4ELj1ELj16ENS_18Kernel_traits_baseILj768EfS2_fS2_fjLj128EEEEELb1ELb0ELb0ELb0EEEvNS_9FwdParamsE,"ax",@progbits
	.align	128
        .global         _ZN10layer_norm13ln_fwd_kernelINS_13Kernel_traitsIf13__nv_bfloat16fS2_fjLj768ELj1ELj4ELj1ELj16ENS_18Kernel_traits_baseILj768EfS2_fS2_fjLj128EEEEELb1ELb0ELb0ELb0EEEvNS_9FwdParamsE
        .type           _ZN10layer_norm13ln_fwd_kernelINS_13Kernel_traitsIf13__nv_bfloat16fS2_fjLj768ELj1ELj4ELj1ELj16ENS_18Kernel_traits_baseILj768EfS2_fS2_fjLj128EEEEELb1ELb0ELb0ELb0EEEvNS_9FwdParamsE,@function
        .size           _ZN10layer_norm13ln_fwd_kernelINS_13Kernel_traitsIf13__nv_bfloat16fS2_fjLj768ELj1ELj4ELj1ELj16ENS_18Kernel_traits_baseILj768EfS2_fS2_fjLj128EEEEELb1ELb0ELb0ELb0EEEvNS_9FwdParamsE,(.L_x_28774 - _ZN10layer_norm13ln_fwd_kernelINS_13Kernel_traitsIf13__nv_bfloat16fS2_fjLj768ELj1ELj4ELj1ELj16ENS_18Kernel_traits_baseILj768EfS2_fS2_fjLj128EEEEELb1ELb0ELb0ELb0EEEvNS_9FwdParamsE)
        .other          _ZN10layer_norm13ln_fwd_kernelINS_13Kernel_traitsIf13__nv_bfloat16fS2_fjLj768ELj1ELj4ELj1ELj16ENS_18Kernel_traits_baseILj768EfS2_fS2_fjLj128EEEEELb1ELb0ELb0ELb0EEEvNS_9FwdParamsE,@"STO_CUDA_ENTRY STV_DEFAULT"
_ZN10layer_norm13ln_fwd_kernelINS_13Kernel_traitsIf13__nv_bfloat16fS2_fjLj768ELj1ELj4ELj1ELj16ENS_18Kernel_traits_baseILj768EfS2_fS2_fjLj128EEEEELb1ELb0ELb0ELb0EEEvNS_9FwdParamsE:
.text._ZN10layer_norm13ln_fwd_kernelINS_13Kernel_traitsIf13__nv_bfloat16fS2_fjLj768ELj1ELj4ELj1ELj16ENS_18Kernel_traits_baseILj768EfS2_fS2_fjLj128EEEEELb1ELb0ELb0ELb0EEEvNS_9FwdParamsE:
[----:B------:R-:W-:Y:S01]  /*0000*/  LDC R1, c[0x0][0x37c] ;  /* 0x0000df00ff017b82 */ /* 0x000fe20000000800 */
[----:B------:R-:W0:Y:S01]  /*0010*/  LDCU.U8 UR4, c[0x0][0x464] ;  /* 0x00008c80ff0477ac */ /* 0x000e220008000000 */
[----:B------:R-:W1:Y:S01]  /*0020*/  LDCU.64 UR6, c[0x0][0x450] ;  /* 0x00008a00ff0677ac */ /* 0x000e620008000a00 */
[----:B------:R-:W2:Y:S05]  /*0030*/  LDCU.64 UR8, c[0x0][0x358] ;  /* 0x00006b00ff0877ac */ /* 0x000eaa0008000a00 */
[----:B------:R-:W3:Y:S08]  /*0040*/  LDC R8, c[0x0][0x458] ;  /* 0x00011600ff087b82 */ /* 0x000ef00000000800 */
[----:B------:R-:W3:Y:S01]  /*0050*/  LDC R9, c[0x0][0x45c] ;  /* 0x00011700ff097b82 */ /* 0x000ee20000000800 */
[----:B0-----:R-:W-:Y:S01]  /*0060*/  ISETP.NE.AND P0, PT, RZ, UR4, PT ;  /* 0x00000004ff007c0c */ /* 0x001fe2000bf05270 */
[----:B------:R-:W0:Y:S01]  /*0070*/  LDCU.64 UR10, c[0x0][0x438] ;  /* 0x00008700ff0a77ac */ /* 0x000e220008000a00 */
[----:B-1----:R-:W-:-:S02]  /*0080*/  IMAD.U32 R2, RZ, RZ, UR6 ;  /* 0x00000006ff027e24 */ /* 0x002fc4000f8e00ff */
[----:B------:R-:W-:Y:S01]  /*0090*/  IMAD.U32 R3, RZ, RZ, UR7 ;  /* 0x00000007ff037e24 */ /* 0x000fe2000f8e00ff */
[----:B------:R-:W1:Y:S02]  /*00a0*/  S2R R11, SR_TID.X ;  /* 0x00000000000b7919 */ /* 0x000e640000002100 */
[----:B------:R-:W4:Y:S06]  /*00b0*/  LDC R13, c[0x0][0x388] ;  /* 0x0000e200ff0d7b82 */ /* 0x000f2c0000000800 */
[----:B--2---:R-:W2:Y:S02]  /*00c0*/  @P0 LDG.E.64 R2, desc[UR8][R2.64] ;  /* 0x0000000802020981 */ /* 0x004ea4000c1e1b00 */
[----:B------:R-:W5:Y:S02]  /*00d0*/  @P0 LDC R7, c[0x0][0x460] ;  /* 0x00011800ff070b82 */ /* 0x000f640000000800 */
[----:B---3--:R-:W5:Y:S06]  /*00e0*/  @P0 LDG.E.64 R4, desc[UR8][R8.64] ;  /* 0x0000000808040981 */ /* 0x008f6c000c1e1b00 */
[----:B------:R-:W3:Y:S01]  /*00f0*/  S2UR UR5, SR_CTAID.X ;  /* 0x00000000000579c3 */ /* 0x000ee20000002500 */
[----:B0-----:R-:W-:Y:S01]  /*0100*/  UISETP.NE.U32.AND UP0, UPT, UR10, URZ, UPT ;  /* 0x000000ff0a00728c */ /* 0x001fe2000bf05070 */
[----:B------:R-:W-:Y:S03]  /*0110*/  BSSY.RECONVERGENT B0, `(.L_x_11618) ;  /* 0x0000063000007945 */ /* 0x000fe60003800200 */
[----:B------:R-:W-:Y:S01]  /*0120*/  UISETP.NE.AND.EX UP0, UPT, UR11, URZ, UPT, UP0 ;  /* 0x000000ff0b00728c */ /* 0x000fe2000bf05300 */
[----:B----4-:R-:W-:-:S04]  /*0130*/  SHF.R.S32.HI R0, RZ, 0x1f, R13 ;  /* 0x0000001fff007819 */ /* 0x010fc8000001140d */
[----:B------:R-:W-:Y:S01]  /*0140*/  LEA.HI R0, R0, R13, RZ, 0x3 ;  /* 0x0000000d00007211 */ /* 0x000fe200078f18ff */
[----:B---3--:R-:W-:Y:S01]  /*0150*/  USHF.L.U32 UR4, UR5, 0x2, URZ ;  /* 0x0000000205047899 */ /* 0x008fe200080006ff */
[----:B--2---:R-:W-:Y:S02]  /*0160*/  @P0 R2UR UR6, R2 ;  /* 0x00000000020602ca */ /* 0x004fe400000e0000 */
[----:B------:R-:W0:Y:S01]  /*0170*/  LDC R2, c[0x0][0x360] ;  /* 0x0000d800ff027b82 */ /* 0x000e220000000800 */
[----:B------:R-:W-:Y:S02]  /*0180*/  @P0 R2UR UR7, R3 ;  /* 0x00000000030702ca */ /* 0x000fe400000e0000 */
[----:B-1----:R-:W-:-:S04]  /*0190*/  LOP3.LUT R3, R11, 0x1f, RZ, 0xc, !PT ;  /* 0x0000001f0b037812 */ /* 0x002fc800078e0cff */
[----:B------:R-:W-:Y:S02]  /*01a0*/  LEA.HI.SX32 R0, R0, R3, 0x1d ;  /* 0x0000000300007211 */ /* 0x000fe400078feaff */
[----:B-----5:R-:W-:Y:S02]  /*01b0*/  @P0 IADD3 R8, P1, PT, R4, R7, RZ ;  /* 0x0000000704080210 */ /* 0x020fe40007f3e0ff */
[----:B------:R-:W-:Y:S01]  /*01c0*/  SHF.R.U32.HI R3, RZ, 0x5, R11 ;  /* 0x00000005ff037819 */ /* 0x000fe2000001160b */
[----:B------:R-:W-:Y:S01]  /*01d0*/  UIADD3 UR14, UPT, UPT, UR6, -0x61c88647, URZ ;  /* 0x9e3779b9060e7890 */ /* 0x000fe2000fffe0ff */
[----:B------:R-:W-:Y:S01]  /*01e0*/  @P0 IADD3.X R9, PT, PT, RZ, R5, RZ, P1, !PT ;  /* 0x00000005ff090210 */ /* 0x000fe20000ffe4ff */
[----:B------:R-:W-:Y:S01]  /*01f0*/  UIADD3 UR15, UPT, UPT, UR7, -0x4498517b, URZ ;  /* 0xbb67ae85070f7890 */ /* 0x000fe2000fffe0ff */
[----:B------:R-:W-:Y:S01]  /*0200*/  LOP3.LUT R3, R3, UR4, RZ, 0xfc, !PT ;  /* 0x0000000403037c12 */ /* 0x000fe2000f8efcff */
[----:B------:R-:W-:Y:S01]  /*0210*/  UIADD3 UR16, UPT, UPT, UR6, 0x3c6ef372, URZ ;  /* 0x3c6ef37206107890 */ /* 0x000fe2000fffe0ff */
[--C-:B------:R-:W-:Y:S01]  /*0220*/  SHF.R.U64 R4, R8, 0x2, R9.reuse ;  /* 0x0000000208047819 */ /* 0x100fe20000001209 */
[----:B------:R-:W-:Y:S01]  /*0230*/  UIADD3 UR17, UPT, UPT, UR7, 0x76cf5d0a, URZ ;  /* 0x76cf5d0a07117890 */ /* 0x000fe2000fffe0ff */
[----:B------:R-:W-:Y:S01]  /*0240*/  SHF.R.U32.HI R5, RZ, 0x2, R9 ;  /* 0x00000002ff057819 */ /* 0x000fe20000011609 */
[----:B------:R-:W-:-:S02]  /*0250*/  UIADD3 UR18, UPT, UPT, UR6, -0x255992d5, URZ ;  /* 0xdaa66d2b06127890 */ /* 0x000fc4000fffe0ff */
[----:B------:R-:W-:Y:S01]  /*0260*/  UIADD3 UR19, UPT, UPT, UR7, 0x32370b8f, URZ ;  /* 0x32370b8f07137890 */ /* 0x000fe2000fffe0ff */
[----:B0-----:R-:W-:Y:S01]  /*0270*/  IMAD R2, R2, UR5, R11 ;  /* 0x0000000502027c24 */ /* 0x001fe2000f8e020b */
[----:B------:R-:W-:Y:S01]  /*0280*/  LOP3.LUT R11, R11, 0x1f, RZ, 0xc0, !PT ;  /* 0x0000001f0b0b7812 */ /* 0x000fe200078ec0ff */
        /* <DEDUP_REMOVED lines=45> */
.L_x_11619:
        /* <DEDUP_REMOVED lines=30> */
.L_x_11620:
[----:B------:R-:W-:Y:S05]  /*0740*/  BSYNC.RECONVERGENT B0 ;  /* 0x0000000000007941 */ /* 0x000fea0003800200 */
.L_x_11618:
        /* <DEDUP_REMOVED lines=72> */
[----:B0123--:R-:W-:-:S07]  /*0bd0*/  IMAD R10, R13, -0x2daee0ad, RZ ;  /* 0xd2511f530d0a7824 */ /* 0x00ffce00078e02ff */
.L_x_11880:
        /* <DEDUP_REMOVED lines=11> */
[----:B------:R-:W-:Y:S02]  /*0c90*/  P2R R15, PR, RZ, 0x4 ;  /* 0x00000004ff0f7803 */ /* 0x000fe40000000000 */
[----:B------:R-:W-:Y:S01]  /*0ca0*/  LEA.HI R86, R14, R13, RZ, 0x3 ;  /* 0x0000000d0e567211 */ /* 0x000fe200078f18ff */
[----:B------:R-:W-:-:S03]  /*0cb0*/  IMAD.MOV.U32 R14, RZ, RZ, 0x3f800000 ;  /* 0x3f800000ff0e7424 */ /* 0x000fc600078e00ff */
        /* <DEDUP_REMOVED lines=25> */
.L_x_28606:
[----:B------:R-:W-:Y:S05]  /*0e50*/  BRX R92 -0xe60                                         (*"BRANCH_TARGETS .L_x_28607,.L_x_28608,.L_x_28609"*) ;  /* 0xfffffff05c687949 */ /* 0x000fea000383ffff */
.L_x_28609:
[----:B------:R-:W-:Y:S01]  /*0e60*/  IADD3 R97, PT, PT, R8, 0x1, RZ ;  /* 0x0000000108617810 */ /* 0x000fe20007ffe0ff */
[----:B------:R-:W-:Y:S02]  /*0e70*/  IMAD.MOV.U32 R92, RZ, RZ, R10 ;  /* 0x000000ffff5c7224 */ /* 0x000fe400078e000a */
[----:B------:R-:W-:Y:S01]  /*0e80*/  IMAD.MOV.U32 R93, RZ, RZ, R7 ;  /* 0x000000ffff5d7224 */ /* 0x000fe200078e0007 */
[----:B------:R-:W-:Y:S06]  /*0e90*/  BRA `(.L_x_11626) ;  /* 0x0000000000f47947 */ /* 0x000fec0003800000 */
.L_x_28607:
[----:B------:R-:W-:Y:S01]  /*0ea0*/  MOV R92, R10 ;  /* 0x0000000a005c7202 */ /* 0x000fe20000000f00 */
[----:B------:R-:W-:Y:S02]  /*0eb0*/  IMAD.MOV.U32 R97, RZ, RZ, 0x3 ;  /* 0x00000003ff617424 */ /* 0x000fe400078e00ff */
[----:B------:R-:W-:Y:S01]  /*0ec0*/  IMAD.MOV.U32 R93, RZ, RZ, R6 ;  /* 0x000000ffff5d7224 */ /* 0x000fe200078e0006 */
[----:B------:R-:W-:Y:S06]  /*0ed0*/  BRA `(.L_x_11626) ;  /* 0x0000000000e47947 */ /* 0x000fec0003800000 */
.L_x_28608:
        /* <DEDUP_REMOVED lines=13> */
.L_x_11628:
[----:B------:R-:W-:Y:S05]  /*0fb0*/  BSYNC.RECONVERGENT B3 ;  /* 0x0000000000037941 */ /* 0x000fea0003800200 */
.L_x_11627:
        /* <DEDUP_REMOVED lines=43> */
.L_x_11626:
[----:B------:R-:W-:Y:S05]  /*1270*/  BSYNC.RECONVERGENT B2 ;  /* 0x0000000000027941 */ /* 0x000fea0003800200 */
.L_x_11625:
        /* <DEDUP_REMOVED lines=13> */
[----:B------:R-:W-:-:S03]  /*1350*/  IMAD.MOV.U32 R8, RZ, RZ, R12 ;  /* 0x000000ffff087224 */ /* 0x000fc600078e000c */
        /* <DEDUP_REMOVED lines=13> */
.L_x_11631:
        /* <DEDUP_REMOVED lines=13> */
.L_x_11633:
[----:B------:R-:W-:Y:S05]  /*1500*/  BSYNC.RECONVERGENT B3 ;  /* 0x0000000000037941 */ /* 0x000fea0003800200 */
.L_x_11632:
        /* <DEDUP_REMOVED lines=43> */
.L_x_11630:
[----:B------:R-:W-:Y:S05]  /*17c0*/  BSYNC.RECONVERGENT B2 ;  /* 0x0000000000027941 */ /* 0x000fea0003800200 */
.L_x_11629:
        /* <DEDUP_REMOVED lines=22> */
.L_x_11636:
        /* <DEDUP_REMOVED lines=13> */
.L_x_11638:
[----:B------:R-:W-:Y:S05]  /*1a00*/  BSYNC.RECONVERGENT B3 ;  /* 0x0000000000037941 */ /* 0x000fea0003800200 */
.L_x_11637:
        /* <DEDUP_REMOVED lines=43> */
.L_x_11635:
[----:B------:R-:W-:Y:S05]  /*1cc0*/  BSYNC.RECONVERGENT B2 ;  /* 0x0000000000027941 */ /* 0x000fea0003800200 */
.L_x_11634:
        /* <DEDUP_REMOVED lines=23> */
.L_x_11641:
        /* <DEDUP_REMOVED lines=13> */
.L_x_11643:
[----:B------:R-:W-:Y:S05]  /*1f10*/  BSYNC.RECONVERGENT B3 ;  /* 0x0000000000037941 */ /* 0x000fea0003800200 */
.L_x_11642:
        /* <DEDUP_REMOVED lines=43> */
.L_x_11640:
[----:B------:R-:W-:Y:S05]  /*21d0*/  BSYNC.RECONVERGENT B2 ;  /* 0x0000000000027941 */ /* 0x000fea0003800200 */
.L_x_11639:
        /* <DEDUP_REMOVED lines=22> */
.L_x_11646:
        /* <DEDUP_REMOVED lines=13> */
.L_x_11648:
[----:B------:R-:W-:Y:S05]  /*2410*/  BSYNC.RECONVERGENT B3 ;  /* 0x0000000000037941 */ /* 0x000fea0003800200 */
.L_x_11647:
        /* <DEDUP_REMOVED lines=43> */
.L_x_11645:
[----:B------:R-:W-:Y:S05]  /*26d0*/  BSYNC.RECONVERGENT B2 ;  /* 0x0000000000027941 */ /* 0x000fea0003800200 */
.L_x_11644:
        /* <DEDUP_REMOVED lines=23> */
.L_x_11651:
        /* <DEDUP_REMOVED lines=13> */
.L_x_11653:
[----:B------:R-:W-:Y:S05]  /*2920*/  BSYNC.RECONVERGENT B3 ;  /* 0x0000000000037941 */ /* 0x000fea0003800200 */
.L_x_11652:
        /* <DEDUP_REMOVED lines=43> */
.L_x_11650:
[----:B------:R-:W-:Y:S05]  /*2be0*/  BSYNC.RECONVERGENT B2 ;  /* 0x0000000000027941 */ /* 0x000fea0003800200 */
.L_x_11649:
        /* <DEDUP_REMOVED lines=22> */
.L_x_11656:
        /* <DEDUP_REMOVED lines=13> */
.L_x_11658:
[----:B------:R-:W-:Y:S05]  /*2e20*/  BSYNC.RECONVERGENT B3 ;  /* 0x0000000000037941 */ /* 0x000fea0003800200 */
.L_x_11657:
        /* <DEDUP_REMOVED lines=43> */
.L_x_11655:
[----:B------:R-:W-:Y:S05]  /*30e0*/  BSYNC.RECONVERGENT B2 ;  /* 0x0000000000027941 */ /* 0x000fea0003800200 */
.L_x_11654:
[----:B------:R-:W-:Y:S01]  /*30f0*/  I2FP.F32.U32 R8, R84 ;  /* 0x0000005400087245 */ /* 0x000fe20000201000 */
[----:B------:R-:W-:Y:S01]  /*3100*/  BSSY.RECONVERGENT B2, `(.L_x_11659) ;  /* 0x0000051000027945 */ /* 0x000fe20003800200 */
[C---:B------:R-:W-:Y:S01]  /*3110*/  SHF.L.U32 R85, R87.reuse, 0x10, RZ ;  /* 0x0000001057557819 */ /* 0x040fe200000006ff */
        /* <DEDUP_REMOVED lines=20> */
.L_x_11661:
        /* <DEDUP_REMOVED lines=15> */
.L_x_11663:
[----:B------:R-:W-:Y:S05]  /*3350*/  BSYNC.RECONVERGENT B3 ;  /* 0x0000000000037941 */ /* 0x000fea0003800200 */
.L_x_11662:
        /* <DEDUP_REMOVED lines=43> */
.L_x_11660:
[----:B------:R-:W-:Y:S05]  /*3610*/  BSYNC.RECONVERGENT B2 ;  /* 0x0000000000027941 */ /* 0x000fea0003800200 */
.L_x_11659:
        /* <DEDUP_REMOVED lines=10> */
.L_x_11624:
        /* <DEDUP_REMOVED lines=16> */
.L_x_11667:
        /* <DEDUP_REMOVED lines=13> */
.L_x_11669:
[----:B------:R-:W-:Y:S05]  /*3890*/  BSYNC.RECONVERGENT B3 ;  /* 0x0000000000037941 */ /* 0x000fea0003800200 */
.L_x_11668:
        /* <DEDUP_REMOVED lines=42> */
.L_x_11666:
[----:B------:R-:W-:Y:S05]  /*3b40*/  BSYNC.RECONVERGENT B2 ;  /* 0x0000000000027941 */ /* 0x000fea0003800200 */
.L_x_11665:
[----:B------:R-:W0:Y:S01]  /*3b50*/  LDC R10, c[0x0][0x404] ;  /* 0x00010100ff0a7b82 */ /* 0x000e220000000800 */
[----:B------:R-:W-:Y:S01]  /*3b60*/  ISETP.NE.AND P0, PT, R88, 0x1, PT ;  /* 0x000000015800780c */ /* 0x000fe20003f05270 */
[----:B------:R-:W-:Y:S01]  /*3b70*/  BSSY.RECONVERGENT B2, `(.L_x_11670) ;  /* 0x000004f000027945 */ /* 0x000fe20003800200 */
[----:B------:R-:W-:Y:S01]  /*3b80*/  I2FP.F32.U32 R17, R16 ;  /* 0x0000001000117245 */ /* 0x000fe20000201000 */
[----:B------:R-:W-:Y:S01]  /*3b90*/  IMAD.MOV.U32 R16, RZ, RZ, 0x2f800000 ;  /* 0x2f800000ff107424 */ /* 0x000fe200078e00ff */
[C---:B-----5:R-:W-:Y:S01]  /*3ba0*/  SHF.L.U32 R19, R84.reuse, 0x10, RZ ;  /* 0x0000001054137819 */ /* 0x060fe200000006ff */
[----:B------:R-:W-:Y:S01]  /*3bb0*/  IMAD.MOV.U32 R90, RZ, RZ, 0x2 ;  /* 0x00000002ff5a7424 */ /* 0x000fe200078e00ff */
[----:B------:R-:W-:Y:S01]  /*3bc0*/  PRMT R84, R84, 0x7632, R84 ;  /* 0x0000763254547816 */ /* 0x000fe20000000054 */
[----:B------:R-:W1:Y:S01]  /*3bd0*/  LDC R15, c[0x0][0x408] ;  /* 0x00010200ff0f7b82 */ /* 0x000e620000000800 */
[----:B------:R-:W-:Y:S01]  /*3be0*/  FFMA.FTZ R17, R17, R16, 1.1641532182693481445e-10 ;  /* 0x2f00000011117423 */ /* 0x000fe20000010010 */
[----:B------:R-:W-:Y:S01]  /*3bf0*/  FMUL.FTZ R18, R19, R14 ;  /* 0x0000000e13127220 */ /* 0x000fe20000410000 */
[----:B------:R-:W-:-:S03]  /*3c00*/  IMAD.MOV.U32 R8, RZ, RZ, R12 ;  /* 0x000000ffff087224 */ /* 0x000fc600078e000c */
        /* <DEDUP_REMOVED lines=12> */
.L_x_11672:
        /* <DEDUP_REMOVED lines=13> */
.L_x_11674:
[----:B------:R-:W-:Y:S05]  /*3da0*/  BSYNC.RECONVERGENT B3 ;  /* 0x0000000000037941 */ /* 0x000fea0003800200 */
.L_x_11673:
        /* <DEDUP_REMOVED lines=43> */
.L_x_11671:
[----:B------:R-:W-:Y:S05]  /*4060*/  BSYNC.RECONVERGENT B2 ;  /* 0x0000000000027941 */ /* 0x000fea0003800200 */
.L_x_11670:
        /* <DEDUP_REMOVED lines=19> */
.L_x_11677:
        /* <DEDUP_REMOVED lines=13> */
.L_x_11679:
[----:B------:R-:W-:Y:S05]  /*4270*/  BSYNC.RECONVERGENT B3 ;  /* 0x0000000000037941 */ /* 0x000fea0003800200 */
.L_x_11678:
        /* <DEDUP_REMOVED lines=43> */
.L_x_11676:
[----:B------:R-:W-:Y:S05]  /*4530*/  BSYNC.RECONVERGENT B2 ;  /* 0x0000000000027941 */ /* 0x000fea0003800200 */
.L_x_11675:
        /* <DEDUP_REMOVED lines=20> */
.L_x_11682:
        /* <DEDUP_REMOVED lines=13> */
.L_x_11684:
[----:B------:R-:W-:Y:S05]  /*4750*/  BSYNC.RECONVERGENT B3 ;  /* 0x0000000000037941 */ /* 0x000fea0003800200 */
.L_x_11683:
        /* <DEDUP_REMOVED lines=43> */
.L_x_11681:
[----:B------:R-:W-:Y:S05]  /*4a10*/  BSYNC.RECONVERGENT B2 ;  /* 0x0000000000027941 */ /* 0x000fea0003800200 */
.L_x_11680:
        /* <DEDUP_REMOVED lines=19> */
.L_x_11687:
        /* <DEDUP_REMOVED lines=13> */
.L_x_11689:
[----:B------:R-:W-:Y:S05]  /*4c20*/  BSYNC.RECONVERGENT B3 ;  /* 0x0000000000037941 */ /* 0x000fea0003800200 */
.L_x_11688:
        /* <DEDUP_REMOVED lines=43> */
.L_x_11686:
[----:B------:R-:W-:Y:S05]  /*4ee0*/  BSYNC.RECONVERGENT B2 ;  /* 0x0000000000027941 */ /* 0x000fea0003800200 */
.L_x_11685:
        /* <DEDUP_REMOVED lines=20> */
.L_x_11692:
        /* <DEDUP_REMOVED lines=13> */
.L_x_11694:
[----:B------:R-:W-:Y:S05]  /*5100*/  BSYNC.RECONVERGENT B3 ;  /* 0x0000000000037941 */ /* 0x000fea0003800200 */
.L_x_11693:
        /* <DEDUP_REMOVED lines=43> */
.L_x_11691:
[----:B------:R-:W-:Y:S05]  /*53c0*/  BSYNC.RECONVERGENT B2 ;  /* 0x0000000000027941 */ /* 0x000fea0003800200 */
.L_x_11690:
        /* <DEDUP_REMOVED lines=8> */
[----:B------:R-:W-:Y:S02]  /*5450*/  IMAD.MOV.U32 R85, RZ, RZ, R12 ;  /* 0x000000ffff557224 */ /* 0x000fe400078e000c */
        /* <DEDUP_REMOVED lines=10> */
.L_x_11697:
        /* <DEDUP_REMOVED lines=13> */
.L_x_11699:
[----:B------:R-:W-:Y:S05]  /*55d0*/  BSYNC.RECONVERGENT B3 ;  /* 0x0000000000037941 */ /* 0x000fea0003800200 */
.L_x_11698:
        /* <DEDUP_REMOVED lines=43> */
.L_x_11696:
[----:B------:R-:W-:Y:S05]  /*5890*/  BSYNC.RECONVERGENT B2 ;  /* 0x0000000000027941 */ /* 0x000fea0003800200 */
.L_x_11695:
        /* <DEDUP_REMOVED lines=20> */
.L_x_11702:
        /* <DEDUP_REMOVED lines=15> */
.L_x_11704:
[----:B------:R-:W-:Y:S05]  /*5ad0*/  BSYNC.RECONVERGENT B3 ;  /* 0x0000000000037941 */ /* 0x000fea0003800200 */
.L_x_11703:
        /* <DEDUP_REMOVED lines=43> */
.L_x_11701:
[----:B------:R-:W-:Y:S05]  /*5d90*/  BSYNC.RECONVERGENT B2 ;  /* 0x0000000000027941 */ /* 0x000fea0003800200 */
.L_x_11700:
        /* <DEDUP_REMOVED lines=16> */
.L_x_11664:
        /* <DEDUP_REMOVED lines=18> */
[C---:B------:R-:W-:Y:S02]  /*5fc0*/  VIADD R15, R13.reuse, 0x20 ;  /* 0x000000200d0f7836 */ /* 0x040fe40000000000 */
[----:B-1----:R-:W-:Y:S01]  /*5fd0*/  IMAD.WIDE.U32 R84, R13, 0x8, R84 ;  /* 0x000000080d547825 */ /* 0x002fe200078e0054 */
[----:B------:R0:W-:Y:S04]  /*5fe0*/  STG.E.128 desc[UR8][R86.64+0x10], R88 ;  /* 0x0000105856007986 */ /* 0x0001e8000c101d08 */
[----:B------:R0:W-:Y:S02]  /*5ff0*/  STG.E.64 desc[UR8][R84.64], R94 ;  /* 0x0000005e54007986 */ /* 0x0001e4000c101b08 */
.L_x_11623:
[----:B------:R-:W-:Y:S05]  /*6000*/  BSYNC.RECONVERGENT B1 ;  /* 0x0000000000017941 */ /* 0x000fea0003800200 */
.L_x_11622:
        /* <DEDUP_REMOVED lines=30> */
.L_x_11710:
        /* <DEDUP_REMOVED lines=13> */
.L_x_11712:
[----:B------:R-:W-:Y:S05]  /*62c0*/  BSYNC.RECONVERGENT B3 ;  /* 0x0000000000037941 */ /* 0x000fea0003800200 */
.L_x_11711:
        /* <DEDUP_REMOVED lines=43> */
.L_x_11709:
[----:B------:R-:W-:Y:S05]  /*6580*/  BSYNC.RECONVERGENT B2 ;  /* 0x0000000000027941 */ /* 0x000fea0003800200 */
.L_x_11708:
        /* <DEDUP_REMOVED lines=27> */
.L_x_11715:
        /* <DEDUP_REMOVED lines=13> */
.L_x_11717:
[----:B------:R-:W-:Y:S05]  /*6810*/  BSYNC.RECONVERGENT B3 ;  /* 0x0000000000037941 */ /* 0x000fea0003800200 */
.L_x_11716:
        /* <DEDUP_REMOVED lines=43> */
.L_x_11714:
[----:B------:R-:W-:Y:S05]  /*6ad0*/  BSYNC.RECONVERGENT B2 ;  /* 0x0000000000027941 */ /* 0x000fea0003800200 */
.L_x_11713:
        /* <DEDUP_REMOVED lines=22> */
.L_x_11720:
        /* <DEDUP_REMOVED lines=13> */
.L_x_11722:
[----:B------:R-:W-:Y:S05]  /*6d10*/  BSYNC.RECONVERGENT B3 ;  /* 0x0000000000037941 */ /* 0x000fea0003800200 */
.L_x_11721:
        /* <DEDUP_REMOVED lines=43> */
.L_x_11719:
[----:B------:R-:W-:Y:S05]  /*6fd0*/  BSYNC.RECONVERGENT B2 ;  /* 0x0000000000027941 */ /* 0x000fea0003800200 */
.L_x_11718:
        /* <DEDUP_REMOVED lines=23> */
.L_x_11725:
        /* <DEDUP_REMOVED lines=13> */
.L_x_11727:
[----:B------:R-:W-:Y:S05]  /*7220*/  BSYNC.RECONVERGENT B3 ;  /* 0x0000000000037941 */ /* 0x000fea0003800200 */
.L_x_11726:
        /* <DEDUP_REMOVED lines=43> */
.L_x_11724:
[----:B------:R-:W-:Y:S05]  /*74e0*/  BSYNC.RECONVERGENT B2 ;  /* 0x0000000000027941 */ /* 0x000fea0003800200 */
.L_x_11723:
        /* <DEDUP_REMOVED lines=22> */
.L_x_11730:
        /* <DEDUP_REMOVED lines=13> */
.L_x_11732:
[----:B------:R-:W-:Y:S05]  /*7720*/  BSYNC.RECONVERGENT B3 ;  /* 0x0000000000037941 */ /* 0x000fea0003800200 */
.L_x_11731:
        /* <DEDUP_REMOVED lines=43> */
.L_x_11729:
[----:B------:R-:W-:Y:S05]  /*79e0*/  BSYNC.RECONVERGENT B2 ;  /* 0x0000000000027941 */ /* 0x000fea0003800200 */
.L_x_11728:
        /* <DEDUP_REMOVED lines=23> */
.L_x_11735:
        /* <DEDUP_REMOVED lines=13> */
.L_x_11737:
[----:B------:R-:W-:Y:S05]  /*7c30*/  BSYNC.RECONVERGENT B3 ;  /* 0x0000000000037941 */ /* 0x000fea0003800200 */
.L_x_11736:
        /* <DEDUP_REMOVED lines=43> */
.L_x_11734:
[----:B------:R-:W-:Y:S05]  /*7ef0*/  BSYNC.RECONVERGENT B2 ;  /* 0x0000000000027941 */ /* 0x000fea0003800200 */
.L_x_11733:
        /* <DEDUP_REMOVED lines=22> */
.L_x_11740:
        /* <DEDUP_REMOVED lines=13> */
.L_x_11742:
[----:B------:R-:W-:Y:S05]  /*8130*/  BSYNC.RECONVERGENT B3 ;  /* 0x0000000000037941 */ /* 0x000fea0003800200 */
.L_x_11741:
        /* <DEDUP_REMOVED lines=43> */
.L_x_11739:
[----:B------:R-:W-:Y:S05]  /*83f0*/  BSYNC.RECONVERGENT B2 ;  /* 0x0000000000027941 */ /* 0x000fea0003800200 */
.L_x_11738:
        /* <DEDUP_REMOVED lines=23> */
.L_x_11745:
        /* <DEDUP_REMOVED lines=15> */
.L_x_11747:
[----:B------:R-:W-:Y:S05]  /*8660*/  BSYNC.RECONVERGENT B3 ;  /* 0x0000000000037941 */ /* 0x000fea0003800200 */
.L_x_11746:
        /* <DEDUP_REMOVED lines=43> */
.L_x_11744:
[----:B------:R-:W-:Y:S05]  /*8920*/  BSYNC.RECONVERGENT B2 ;  /* 0x0000000000027941 */ /* 0x000fea0003800200 */
.L_x_11743:
        /* <DEDUP_REMOVED lines=10> */
.L_x_11707:
        /* <DEDUP_REMOVED lines=16> */
.L_x_11751:
        /* <DEDUP_REMOVED lines=13> */
.L_x_11753:
[----:B------:R-:W-:Y:S05]  /*8ba0*/  BSYNC.RECONVERGENT B3 ;  /* 0x0000000000037941 */ /* 0x000fea0003800200 */
.L_x_11752:
        /* <DEDUP_REMOVED lines=42> */
.L_x_11750:
[----:B------:R-:W-:Y:S05]  /*8e50*/  BSYNC.RECONVERGENT B2 ;  /* 0x0000000000027941 */ /* 0x000fea0003800200 */
.L_x_11749:
        /* <DEDUP_REMOVED lines=24> */
.L_x_11756:
        /* <DEDUP_REMOVED lines=13> */
.L_x_11758:
[----:B------:R-:W-:Y:S05]  /*90b0*/  BSYNC.RECONVERGENT B3 ;  /* 0x0000000000037941 */ /* 0x000fea0003800200 */
.L_x_11757:
        /* <DEDUP_REMOVED lines=43> */
.L_x_11755:
[----:B------:R-:W-:Y:S05]  /*9370*/  BSYNC.RECONVERGENT B2 ;  /* 0x0000000000027941 */ /* 0x000fea0003800200 */
.L_x_11754:
        /* <DEDUP_REMOVED lines=19> */
.L_x_11761:
        /* <DEDUP_REMOVED lines=13> */
.L_x_11763:
[----:B------:R-:W-:Y:S05]  /*9580*/  BSYNC.RECONVERGENT B3 ;  /* 0x0000000000037941 */ /* 0x000fea0003800200 */
.L_x_11762:
        /* <DEDUP_REMOVED lines=43> */
.L_x_11760:
[----:B------:R-:W-:Y:S05]  /*9840*/  BSYNC.RECONVERGENT B2 ;  /* 0x0000000000027941 */ /* 0x000fea0003800200 */
.L_x_11759:
        /* <DEDUP_REMOVED lines=20> */
.L_x_11766:
        /* <DEDUP_REMOVED lines=13> */
.L_x_11768:
[----:B------:R-:W-:Y:S05]  /*9a60*/  BSYNC.RECONVERGENT B3 ;  /* 0x0000000000037941 */ /* 0x000fea0003800200 */
.L_x_11767:
        /* <DEDUP_REMOVED lines=43> */
.L_x_11765:
[----:B------:R-:W-:Y:S05]  /*9d20*/  BSYNC.RECONVERGENT B2 ;  /* 0x0000000000027941 */ /* 0x000fea0003800200 */
.L_x_11764:
        /* <DEDUP_REMOVED lines=19> */
.L_x_11771:
        /* <DEDUP_REMOVED lines=13> */
.L_x_11773:
[----:B------:R-:W-:Y:S05]  /*9f30*/  BSYNC.RECONVERGENT B3 ;  /* 0x0000000000037941 */ /* 0x000fea0003800200 */
.L_x_11772:
        /* <DEDUP_REMOVED lines=40> */
[----:B------:R-:W-:Y:S01]  /*a1c0*/  MOV R92, R86 ;  /* 0x00000056005c7202 */ /* 0x000fe20000000f00 */
[----:B------:R-:W-:Y:S01]  /*a1d0*/  IMAD.MOV.U32 R86, RZ, RZ, RZ ;  /* 0x000000ffff567224 */ /* 0x000fe200078e00ff */
[----:B------:R-:W-:-:S07]  /*a1e0*/  LOP3.LUT R6, R6, UR31, R87, 0x96, !PT ;  /* 0x0000001f06067c12 */ /* 0x000fce000f8e9657 */
.L_x_11770:
[----:B------:R-:W-:Y:S05]  /*a1f0*/  BSYNC.RECONVERGENT B2 ;  /* 0x0000000000027941 */ /* 0x000fea0003800200 */
.L_x_11769:
        /* <DEDUP_REMOVED lines=20> */
.L_x_11776:
        /* <DEDUP_REMOVED lines=13> */
.L_x_11778:
[----:B------:R-:W-:Y:S05]  /*a410*/  BSYNC.RECONVERGENT B3 ;  /* 0x0000000000037941 */ /* 0x000fea0003800200 */
.L_x_11777:
        /* <DEDUP_REMOVED lines=39> */
[----:B------:R-:W-:Y:S02]  /*a690*/  LOP3.LUT R7, R86, UR30, R7, 0x96, !PT ;  /* 0x0000001e56077c12 */ /* 0x000fe4000f8e9607 */
[----:B------:R-:W-:Y:S01]  /*a6a0*/  LOP3.LUT R6, R84, UR31, R97, 0x96, !PT ;  /* 0x0000001f54067c12 */ /* 0x000fe2000f8e9661 */
[----:B------:R-:W-:Y:S01]  /*a6b0*/  IMAD.MOV.U32 R84, RZ, RZ, R92 ;  /* 0x000000ffff547224 */ /* 0x000fe200078e005c */
[----:B------:R-:W-:-:S07]  /*a6c0*/  MOV R92, R96 ;  /* 0x00000060005c7202 */ /* 0x000fce0000000f00 */
.L_x_11775:
[----:B------:R-:W-:Y:S05]  /*a6d0*/  BSYNC.RECONVERGENT B2 ;  /* 0x0000000000027941 */ /* 0x000fea0003800200 */
.L_x_11774:
        /* <DEDUP_REMOVED lines=19> */
.L_x_11781:
        /* <DEDUP_REMOVED lines=13> */
.L_x_11783:
[----:B------:R-:W-:Y:S05]  /*a8e0*/  BSYNC.RECONVERGENT B3 ;  /* 0x0000000000037941 */ /* 0x000fea0003800200 */
.L_x_11782:
        /* <DEDUP_REMOVED lines=41> */
[----:B------:R-:W-:Y:S02]  /*ab80*/  LOP3.LUT R6, R86, UR31, R99, 0x96, !PT ;  /* 0x0000001f56067c12 */ /* 0x000fe4000f8e9663 */
[----:B------:R-:W-:-:S07]  /*ab90*/  MOV R92, R98 ;  /* 0x00000062005c7202 */ /* 0x000fce0000000f00 */
.L_x_11780:
[----:B------:R-:W-:Y:S05]  /*aba0*/  BSYNC.RECONVERGENT B2 ;  /* 0x0000000000027941 */ /* 0x000fea0003800200 */
.L_x_11779:
[----:B------:R-:W-:Y:S01]  /*abb0*/  ISETP.NE.AND P6, PT, R94, 0x1, PT ;  /* 0x000000015e00780c */ /* 0x000fe20003fc5270 */
[----:B------:R-:W-:Y:S01]  /*abc0*/  BSSY.RECONVERGENT B2, `(.L_x_11784) ;  /* 0x000004e000027945 */ /* 0x000fe20003800200 */
[----:B------:R-:W-:Y:S01]  /*abd0*/  I2FP.F32.U32 R85, R8 ;  /* 0x0000000800557245 */ /* 0x000fe20000201000 */
[----:B------:R-:W-:Y:S01]  /*abe0*/  IMAD.MOV.U32 R8, RZ, RZ, 0x2 ;  /* 0x00000002ff087424 */ /* 0x000fe200078e00ff */
[C---:B------:R-:W-:Y:S02]  /*abf0*/  SHF.L.U32 R93, R75.reuse, 0x10, RZ ;  /* 0x000000104b5d7819 */ /* 0x040fe400000006ff */
[----:B------:R-:W-:Y:S01]  /*ac00*/  PRMT R75, R75, 0x7632, R75 ;  /* 0x000076324b4b7816 */ /* 0x000fe2000000004b */
[----:B------:R-:W-:Y:S02]  /*ac10*/  FFMA.FTZ R87, R85, R68, 1.1641532182693481445e-10 ;  /* 0x2f00000055577423 */ /* 0x000fe40000010044 */
        /* <DEDUP_REMOVED lines=13> */
.L_x_11786:
        /* <DEDUP_REMOVED lines=15> */
.L_x_11788:
[----:B------:R-:W-:Y:S05]  /*ade0*/  BSYNC.RECONVERGENT B3 ;  /* 0x0000000000037941 */ /* 0x000fea0003800200 */
.L_x_11787:
        /* <DEDUP_REMOVED lines=43> */
.L_x_11785:
[----:B------:R-:W-:Y:S05]  /*b0a0*/  BSYNC.RECONVERGENT B2 ;  /* 0x0000000000027941 */ /* 0x000fea0003800200 */
.L_x_11784:
[----:B------:R-:W-:Y:S02]  /*b0b0*/  I2FP.F32.U32 R87, R93 ;  /* 0x0000005d00577245 */ /* 0x000fe40000201000 */
[----:B------:R-:W-:Y:S02]  /*b0c0*/  SHF.L.U32 R75, R75, 0x10, RZ ;  /* 0x000000104b4b7819 */ /* 0x000fe400000006ff */
[----:B------:R-:W-:Y:S01]  /*b0d0*/  ISETP.NE.AND P6, PT, R95, RZ, PT ;  /* 0x000000ff5f00720c */ /* 0x000fe20003fc5270 */
[----:B------:R-:W-:Y:S02]  /*b0e0*/  FFMA.FTZ R87, R87, R68, 1.1641532182693481445e-10 ;  /* 0x2f00000057577423 */ /* 0x000fe40000010044 */
[----:B------:R-:W-:Y:S01]  /*b0f0*/  FMUL.FTZ R86, R75, R14 ;  /* 0x0000000e4b567220 */ /* 0x000fe20000410000 */
[----:B------:R-:W-:Y:S02]  /*b100*/  FSEL R68, R72, RZ, P6 ;  /* 0x000000ff48447208 */ /* 0x000fe40003000000 */
[----:B------:R-:W-:Y:S01]  /*b110*/  FSETP.GTU.FTZ.AND P6, PT, R87, R10, PT ;  /* 0x0000000a5700720b */ /* 0x000fe20003fdc000 */
[----:B------:R-:W-:Y:S01]  /*b120*/  FMUL.FTZ R86, R86, R69 ;  /* 0x0000004556567220 */ /* 0x000fe20000410000 */
[----:B------:R-:W-:-:S02]  /*b130*/  FSEL R69, R70, RZ, P0 ;  /* 0x000000ff46457208 */ /* 0x000fc40000000000 */
[----:B------:R-:W-:Y:S02]  /*b140*/  FSEL R70, R71, RZ, P1 ;  /* 0x000000ff47467208 */ /* 0x000fe40000800000 */
[----:B------:R-:W-:Y:S02]  /*b150*/  FSEL R75, R86, RZ, !P6 ;  /* 0x000000ff564b7208 */ /* 0x000fe40007000000 */
[----:B------:R-:W-:Y:S02]  /*b160*/  FSEL R71, R73, RZ, P2 ;  /* 0x000000ff49477208 */ /* 0x000fe40001000000 */
[----:B------:R-:W-:Y:S02]  /*b170*/  FSEL R72, R74, RZ, P3 ;  /* 0x000000ff4a487208 */ /* 0x000fe40001800000 */
[----:B------:R-:W-:Y:S02]  /*b180*/  PLOP3.LUT P6, PT, P6, PT, PT, 0x8, 0x80 ;  /* 0x000000000080781c */ /* 0x000fe400037ce170 */
[----:B------:R-:W-:-:S02]  /*b190*/  FSEL R73, R84, RZ, P4 ;  /* 0x000000ff54497208 */ /* 0x000fc40002000000 */
[----:B------:R-:W-:-:S09]  /*b1a0*/  FSEL R74, R85, RZ, P5 ;  /* 0x000000ff554a7208 */ /* 0x000fd20002800000 */
.L_x_11748:
        /* <DEDUP_REMOVED lines=18> */
[----:B-1----:R-:W-:-:S03]  /*b2d0*/  IMAD.WIDE.U32 R84, R15, 0x8, R84 ;  /* 0x000000080f547825 */ /* 0x002fc600078e0054 */
[----:B------:R0:W-:Y:S01]  /*b2e0*/  STG.E.128 desc[UR8][R86.64+0x10], R72 ;  /* 0x0000104856007986 */ /* 0x0001e2000c101d08 */
[----:B------:R-:W-:-:S03]  /*b2f0*/  IADD3 R15, PT, PT, R15, 0x20, RZ ;  /* 0x000000200f0f7810 */ /* 0x000fc60007ffe0ff */
[----:B------:R0:W-:Y:S04]  /*b300*/  STG.E.64 desc[UR8][R84.64], R94 ;  /* 0x0000005e54007986 */ /* 0x0001e8000c101b08 */
.L_x_11706:
[----:B------:R-:W-:Y:S05]  /*b310*/  BSYNC.RECONVERGENT B1 ;  /* 0x0000000000017941 */ /* 0x000fea0003800200 */
.L_x_11705:
        /* <DEDUP_REMOVED lines=30> */
.L_x_11794:
        /* <DEDUP_REMOVED lines=13> */
.L_x_11796:
[----:B------:R-:W-:Y:S05]  /*b5d0*/  BSYNC.RECONVERGENT B3 ;  /* 0x0000000000037941 */ /* 0x000fea0003800200 */
.L_x_11795:
        /* <DEDUP_REMOVED lines=43> */
.L_x_11793:
[----:B------:R-:W-:Y:S05]  /*b890*/  BSYNC.RECONVERGENT B2 ;  /* 0x0000000000027941 */ /* 0x000fea0003800200 */
.L_x_11792:
        /* <DEDUP_REMOVED lines=10> */
[----:B------:R-:W-:Y:S01]  /*b940*/  IMAD.MOV.U32 R98, RZ, RZ, 0x2 ;  /* 0x00000002ff627424 */ /* 0x000fe200078e00ff */
[----:B------:R-:W-:-:S02]  /*b950*/  MOV R95, R12 ;  /* 0x0000000c005f7202 */ /* 0x000fc40000000f00 */
[----:B0-----:R-:W-:Y:S01]  /*b960*/  FMUL.FTZ R97, R97, R10 ;  /* 0x0000000a61617220 */ /* 0x001fe20000410000 */
[----:B-1----:R-:W-:-:S04]  /*b970*/  FSETP.GTU.FTZ.AND P0, PT, R94, R93, PT ;  /* 0x0000005d5e00720b */ /* 0x002fc80003f1c000 */
        /* <DEDUP_REMOVED lines=13> */
.L_x_11799:
        /* <DEDUP_REMOVED lines=13> */
.L_x_11801:
[----:B------:R-:W-:Y:S05]  /*bb20*/  BSYNC.RECONVERGENT B3 ;  /* 0x0000000000037941 */ /* 0x000fea0003800200 */
.L_x_11800:
        /* <DEDUP_REMOVED lines=43> */
.L_x_11798:
[----:B------:R-:W-:Y:S05]  /*bde0*/  BSYNC.RECONVERGENT B2 ;  /* 0x0000000000027941 */ /* 0x000fea0003800200 */
.L_x_11797:
        /* <DEDUP_REMOVED lines=22> */
.L_x_11804:
        /* <DEDUP_REMOVED lines=13> */
.L_x_11806:
[----:B------:R-:W-:Y:S05]  /*c020*/  BSYNC.RECONVERGENT B3 ;  /* 0x0000000000037941 */ /* 0x000fea0003800200 */
.L_x_11805:
        /* <DEDUP_REMOVED lines=43> */
.L_x_11803:
[----:B------:R-:W-:Y:S05]  /*c2e0*/  BSYNC.RECONVERGENT B2 ;  /* 0x0000000000027941 */ /* 0x000fea0003800200 */
.L_x_11802:
        /* <DEDUP_REMOVED lines=9> */
[----:B------:R-:W-:-:S04]  /*c380*/  MOV R80, R12 ;  /* 0x0000000c00507202 */ /* 0x000fc80000000f00 */
        /* <DEDUP_REMOVED lines=13> */
.L_x_11809:
        /* <DEDUP_REMOVED lines=13> */
.L_x_11811:
[----:B------:R-:W-:Y:S05]  /*c530*/  BSYNC.RECONVERGENT B3 ;  /* 0x0000000000037941 */ /* 0x000fea0003800200 */
.L_x_11810:
        /* <DEDUP_REMOVED lines=40> */
[----:B------:R-:W-:Y:S02]  /*c7c0*/  LOP3.LUT R7, R98, UR30, R7, 0x96, !PT ;  /* 0x0000001e62077c12 */ /* 0x000fe4000f8e9607 */
[----:B------:R-:W-:Y:S02]  /*c7d0*/  LOP3.LUT R6, R96, UR31, R101, 0x96, !PT ;  /* 0x0000001f60067c12 */ /* 0x000fe4000f8e9665 */
[----:B------:R-:W-:-:S07]  /*c7e0*/  MOV R92, R100 ;  /* 0x00000064005c7202 */ /* 0x000fce0000000f00 */
.L_x_11808:
[----:B------:R-:W-:Y:S05]  /*c7f0*/  BSYNC.RECONVERGENT B2 ;  /* 0x0000000000027941 */ /* 0x000fea0003800200 */
.L_x_11807:
        /* <DEDUP_REMOVED lines=12> */
[----:B------:R-:W-:Y:S01]  /*c8c0*/  FADD.FTZ R79, R79, R80 ;  /* 0x000000504f4f7221 */ /* 0x000fe20000010000 */
        /* <DEDUP_REMOVED lines=9> */
.L_x_11814:
        /* <DEDUP_REMOVED lines=13> */
.L_x_11816:
[----:B------:R-:W-:Y:S05]  /*ca30*/  BSYNC.RECONVERGENT B3 ;  /* 0x0000000000037941 */ /* 0x000fea0003800200 */
.L_x_11815:
        /* <DEDUP_REMOVED lines=43> */
.L_x_11813:
[----:B------:R-:W-:Y:S05]  /*ccf0*/  BSYNC.RECONVERGENT B2 ;  /* 0x0000000000027941 */ /* 0x000fea0003800200 */
.L_x_11812:
        /* <DEDUP_REMOVED lines=23> */
.L_x_11819:
        /* <DEDUP_REMOVED lines=13> */
.L_x_11821:
[----:B------:R-:W-:Y:S05]  /*cf40*/  BSYNC.RECONVERGENT B3 ;  /* 0x0000000000037941 */ /* 0x000fea0003800200 */
.L_x_11820:
        /* <DEDUP_REMOVED lines=43> */
.L_x_11818:
[----:B------:R-:W-:Y:S05]  /*d200*/  BSYNC.RECONVERGENT B2 ;  /* 0x0000000000027941 */ /* 0x000fea0003800200 */
.L_x_11817:
        /* <DEDUP_REMOVED lines=22> */
.L_x_11824:
        /* <DEDUP_REMOVED lines=13> */
.L_x_11826:
[----:B------:R-:W-:Y:S05]  /*d440*/  BSYNC.RECONVERGENT B3 ;  /* 0x0000000000037941 */ /* 0x000fea0003800200 */
.L_x_11825:
        /* <DEDUP_REMOVED lines=43> */
.L_x_11823:
[----:B------:R-:W-:Y:S05]  /*d700*/  BSYNC.RECONVERGENT B2 ;  /* 0x0000000000027941 */ /* 0x000fea0003800200 */
.L_x_11822:
        /* <DEDUP_REMOVED lines=23> */
.L_x_11829:
        /* <DEDUP_REMOVED lines=15> */
.L_x_11831:
[----:B------:R-:W-:Y:S05]  /*d970*/  BSYNC.RECONVERGENT B3 ;  /* 0x0000000000037941 */ /* 0x000fea0003800200 */
.L_x_11830:
        /* <DEDUP_REMOVED lines=43> */
.L_x_11828:
[----:B------:R-:W-:Y:S05]  /*dc30*/  BSYNC.RECONVERGENT B2 ;  /* 0x0000000000027941 */ /* 0x000fea0003800200 */
.L_x_11827:
[----:B------:R-:W-:Y:S01]  /*dc40*/  HFMA2 R85, -RZ, RZ, 0.1171875, 0 ;  /* 0x2f800000ff557431 */ /* 0x000fe200000001ff */
[----:B------:R-:W-:Y:S01]  /*dc50*/  I2FP.F32.U32 R84, R84 ;  /* 0x0000005400547245 */ /* 0x000fe20000201000 */
[----:B------:R-:W-:-:S04]  /*dc60*/  IMAD.U32 R83, R83, 0x10000, RZ ;  /* 0x0001000053537824 */ /* 0x000fc800078e00ff */
[----:B------:R-:W-:Y:S01]  /*dc70*/  FMUL.FTZ R83, R83, R14 ;  /* 0x0000000e53537220 */ /* 0x000fe20000410000 */
[----:B------:R-:W-:-:S03]  /*dc80*/  FFMA.FTZ R84, R84, R85, 1.1641532182693481445e-10 ;  /* 0x2f00000054547423 */ /* 0x000fc60000010055 */
[----:B------:R-:W-:Y:S02]  /*dc90*/  FMUL.FTZ R83, R83, R10 ;  /* 0x0000000a53537220 */ /* 0x000fe40000410000 */
[----:B------:R-:W-:-:S04]  /*dca0*/  FSETP.GTU.FTZ.AND P6, PT, R84, R93, PT ;  /* 0x0000005d5400720b */ /* 0x000fc80003fdc000 */
[----:B------:R-:W-:Y:S02]  /*dcb0*/  FSEL R10, R83, RZ, !P6 ;  /* 0x000000ff530a7208 */ /* 0x000fe40007000000 */
[----:B------:R-:W-:-:S03]  /*dcc0*/  PLOP3.LUT P6, PT, P6, PT, PT, 0x8, 0x80 ;  /* 0x000000000080781c */ /* 0x000fc600037ce170 */
[----:B------:R-:W-:Y:S01]  /*dcd0*/  FADD.FTZ R83, R87, R10 ;  /* 0x0000000a57537221 */ /* 0x000fe20000010000 */
[----:B------:R-:W-:Y:S09]  /*dce0*/  BRA `(.L_x_11832) ;  /* 0x0000002400f87947 */ /* 0x000ff20003800000 */
.L_x_11791:
        /* <DEDUP_REMOVED lines=16> */
.L_x_11835:
        /* <DEDUP_REMOVED lines=13> */
.L_x_11837:
[----:B------:R-:W-:Y:S05]  /*dec0*/  BSYNC.RECONVERGENT B3 ;  /* 0x0000000000037941 */ /* 0x000fea0003800200 */
.L_x_11836:
        /* <DEDUP_REMOVED lines=42> */
.L_x_11834:
[----:B------:R-:W-:Y:S05]  /*e170*/  BSYNC.RECONVERGENT B2 ;  /* 0x0000000000027941 */ /* 0x000fea0003800200 */
.L_x_11833:
        /* <DEDUP_REMOVED lines=11> */
[----:B------:R-:W-:-:S03]  /*e230*/  MOV R78, R12 ;  /* 0x0000000c004e7202 */ /* 0x000fc60000000f00 */
        /* <DEDUP_REMOVED lines=12> */
.L_x_11840:
        /* <DEDUP_REMOVED lines=13> */
.L_x_11842:
[----:B------:R-:W-:Y:S05]  /*e3d0*/  BSYNC.RECONVERGENT B3 ;  /* 0x0000000000037941 */ /* 0x000fea0003800200 */
.L_x_11841:
        /* <DEDUP_REMOVED lines=43> */
.L_x_11839:
[----:B------:R-:W-:Y:S05]  /*e690*/  BSYNC.RECONVERGENT B2 ;  /* 0x0000000000027941 */ /* 0x000fea0003800200 */
.L_x_11838:
        /* <DEDUP_REMOVED lines=19> */
.L_x_11845:
        /* <DEDUP_REMOVED lines=13> */
.L_x_11847:
[----:B------:R-:W-:Y:S05]  /*e8a0*/  BSYNC.RECONVERGENT B3 ;  /* 0x0000000000037941 */ /* 0x000fea0003800200 */
.L_x_11846:
        /* <DEDUP_REMOVED lines=43> */
.L_x_11844:
[----:B------:R-:W-:Y:S05]  /*eb60*/  BSYNC.RECONVERGENT B2 ;  /* 0x0000000000027941 */ /* 0x000fea0003800200 */
.L_x_11843:
        /* <DEDUP_REMOVED lines=20> */
.L_x_11850:
        /* <DEDUP_REMOVED lines=13> */
.L_x_11852:
[----:B------:R-:W-:Y:S05]  /*ed80*/  BSYNC.RECONVERGENT B3 ;  /* 0x0000000000037941 */ /* 0x000fea0003800200 */
.L_x_11851:
        /* <DEDUP_REMOVED lines=43> */
.L_x_11849:
[----:B------:R-:W-:Y:S05]  /*f040*/  BSYNC.RECONVERGENT B2 ;  /* 0x0000000000027941 */ /* 0x000fea0003800200 */
.L_x_11848:
        /* <DEDUP_REMOVED lines=19> */
.L_x_11855:
        /* <DEDUP_REMOVED lines=13> */
.L_x_11857:
[----:B------:R-:W-:Y:S05]  /*f250*/  BSYNC.RECONVERGENT B3 ;  /* 0x0000000000037941 */ /* 0x000fea0003800200 */
.L_x_11856:
        /* <DEDUP_REMOVED lines=43> */
.L_x_11854:
[----:B------:R-:W-:Y:S05]  /*f510*/  BSYNC.RECONVERGENT B2 ;  /* 0x0000000000027941 */ /* 0x000fea0003800200 */
.L_x_11853:
        /* <DEDUP_REMOVED lines=20> */
.L_x_11860:
        /* <DEDUP_REMOVED lines=13> */
.L_x_11862:
[----:B------:R-:W-:Y:S05]  /*f730*/  BSYNC.RECONVERGENT B3 ;  /* 0x0000000000037941 */ /* 0x000fea0003800200 */
.L_x_11861:
        /* <DEDUP_REMOVED lines=43> */
.L_x_11859:
[----:B------:R-:W-:Y:S05]  /*f9f0*/  BSYNC.RECONVERGENT B2 ;  /* 0x0000000000027941 */ /* 0x000fea0003800200 */
.L_x_11858:
        /* <DEDUP_REMOVED lines=19> */
.L_x_11865:
        /* <DEDUP_REMOVED lines=13> */
.L_x_11867:
[----:B------:R-:W-:Y:S05]  /*fc00*/  BSYNC.RECONVERGENT B3 ;  /* 0x0000000000037941 */ /* 0x000fea0003800200 */
.L_x_11866:
        /* <DEDUP_REMOVED lines=43> */
.L_x_11864:
[----:B------:R-:W-:Y:S05]  /*fec0*/  BSYNC.RECONVERGENT B2 ;  /* 0x0000000000027941 */ /* 0x000fea0003800200 */
.L_x_11863:
        /* <DEDUP_REMOVED lines=20> */
.L_x_11870:
        /* <DEDUP_REMOVED lines=15> */
.L_x_11872:
[----:B------:R-:W-:Y:S05]  /*10100*/  BSYNC.RECONVERGENT B3 ;  /* 0x0000000000037941 */ /* 0x000fea0003800200 */
.L_x_11871:
        /* <DEDUP_REMOVED lines=43> */
.L_x_11869:
[----:B------:R-:W-:Y:S05]  /*103c0*/  BSYNC.RECONVERGENT B2 ;  /* 0x0000000000027941 */ /* 0x000fea0003800200 */
.L_x_11868:
        /* <DEDUP_REMOVED lines=16> */
.L_x_11832:
        /* <DEDUP_REMOVED lines=19> */
[----:B------:R0:W-:Y:S04]  /*10600*/  STG.E.128 desc[UR8][R86.64+0x10], R80 ;  /* 0x0000105056007986 */ /* 0x0001e8000c101d08 */
[----:B------:R0:W-:Y:S02]  /*10610*/  STG.E.64 desc[UR8][R84.64], R94 ;  /* 0x0000005e54007986 */ /* 0x0001e4000c101b08 */
.L_x_11790:
[----:B------:R-:W-:Y:S05]  /*10620*/  BSYNC.RECONVERGENT B1 ;  /* 0x0000000000017941 */ /* 0x000fea0003800200 */
.L_x_11789:
[----:B------:R-:W-:Y:S01]  /*10630*/  FADD.FTZ R14, RZ, R16 ;  /* 0x00000010ff0e7221 */ /* 0x000fe20000010000 */
        /* <DEDUP_REMOVED lines=14> */
[----:B0-----:R-:W-:-:S04]  /*10720*/  FADD.FTZ R85, R69, R14 ;  /* 0x0000000e45557221 */ /* 0x001fc80000010000 */
        /* <DEDUP_REMOVED lines=85> */
.L_x_11892:
[----:B------:R-:W-:Y:S01]  /*10c80*/  FMUL.FTZ R14, R15, R15 ;  /* 0x0000000f0f0e7220 */ /* 0x000fe20000410000 */
[----:B------:R-:W-:Y:S01]  /*10c90*/  ISETP.NE.AND P1, PT, RZ, UR12, PT ;  /* 0x0000000cff007c0c */ /* 0x000fe2000bf25270 */
[----:B-1----:R-:W-:Y:S01]  /*10ca0*/  FADD.FTZ R93, R92, R93 ;  /* 0x0000005d5c5d7221 */ /* 0x002fe20000010000 */
[----:B------:R-:W1:Y:S01]  /*10cb0*/  @!P0 LDC.64 R86, c[0x0][0x3c0] ;  /* 0x0000f000ff568b82 */ /* 0x000e620000000a00 */
[----:B------:R-:W-:Y:S01]  /*10cc0*/  BSSY.RECONVERGENT B1, `(.L_x_11874) ;  /* 0x000002c000017945 */ /* 0x000fe20003800200 */
[----:B------:R-:W-:Y:S01]  /*10cd0*/  FSEL R85, R14, RZ, P1 ;  /* 0x000000ff0e557208 */ /* 0x000fe20000800000 */
[----:B------:R-:W-:Y:S01]  /*10ce0*/  FFMA.FTZ R84, R93, R84, UR13 ;  /* 0x0000000d5d547e23 */ /* 0x000fe20008010054 */
[----:B------:R-:W-:-:S03]  /*10cf0*/  FSEL R93, R15, RZ, !P1 ;  /* 0x000000ff0f5d7208 */ /* 0x000fc60004800000 */
[----:B0-----:R-:W-:Y:S01]  /*10d00*/  FADD.FTZ R92, R84, R85 ;  /* 0x00000055545c7221 */ /* 0x001fe20000010000 */
[----:B------:R-:W0:Y:S05]  /*10d10*/  @!P0 LDC.64 R94, c[0x0][0x3c8] ;  /* 0x0000f200ff5e8b82 */ /* 0x000e2a0000000a00 */
[----:B------:R-:W2:Y:S01]  /*10d20*/  MUFU.RSQ R92, R92 ;  /* 0x0000005c005c7308 */ /* 0x000ea20000001400 */
[----:B-1----:R-:W-:-:S05]  /*10d30*/  @!P0 IMAD.WIDE R84, R3, 0x4, R86 ;  /* 0x0000000403548825 */ /* 0x002fca00078e0256 */
[----:B------:R1:W-:Y:S01]  /*10d40*/  @!P0 STG.E desc[UR8][R84.64], R15 ;  /* 0x0000000f54008986 */ /* 0x0003e2000c101908 */
[----:B0-----:R-:W-:-:S05]  /*10d50*/  @!P0 IMAD.WIDE R86, R3, 0x4, R94 ;  /* 0x0000000403568825 */ /* 0x001fca00078e025e */
[----:B--2---:R1:W-:Y:S01]  /*10d60*/  @!P0 STG.E desc[UR8][R86.64], R92 ;  /* 0x0000005c56008986 */ /* 0x0043e2000c101908 */
[----:B------:R-:W-:Y:S05]  /*10d70*/  @!P4 BRA `(.L_x_11875) ;  /* 0x000000000080c947 */ /* 0x000fea0003800000 */
[----:B-1----:R-:W0:Y:S01]  /*10d80*/  LDC.64 R14, c[0x0][0x428] ;  /* 0x00010a00ff0e7b82 */ /* 0x002e220000000a00 */
        /* <DEDUP_REMOVED lines=31> */
.L_x_11875:
[----:B------:R-:W-:Y:S05]  /*10f80*/  BSYNC.RECONVERGENT B1 ;  /* 0x0000000000017941 */ /* 0x000fea0003800200 */
.L_x_11874:
        /* <DEDUP_REMOVED lines=35> */
.L_x_11877:
[----:B------:R-:W-:Y:S05]  /*111c0*/  BSYNC.RECONVERGENT B1 ;  /* 0x0000000000017941 */ /* 0x000fea0003800200 */
.L_x_11876:
        /* <DEDUP_REMOVED lines=34> */
.L_x_11879:
[----:B------:R-:W-:Y:S05]  /*113f0*/  BSYNC.RECONVERGENT B1 ;  /* 0x0000000000017941 */ /* 0x000fea0003800200 */
.L_x_11878:
[----:B0123--:R-:W0:Y:S02]  /*11400*/  LDC.64 R14, c[0x0][0x380] ;  /* 0x0000e000ff0e7b82 */ /* 0x00fe240000000a00 */
[----:B0-----:R-:W-:-:S04]  /*11410*/  LEA R3, R14, R3, 0x2 ;  /* 0x000000030e037211 */ /* 0x001fc800078e10ff */
[----:B------:R-:W-:-:S13]  /*11420*/  ISETP.GE.AND P0, PT, R3, R15, PT ;  /* 0x0000000f0300720c */ /* 0x000fda0003f06270 */
[----:B------:R-:W-:Y:S05]  /*11430*/  @!P0 BRA `(.L_x_11880) ;  /* 0xfffffef400e88947 */ /* 0x000fea000383ffff */
[----:B------:R-:W-:Y:S05]  /*11440*/  BSYNC B0 ;  /* 0x0000000000007941 */ /* 0x000fea0003800000 */
.L_x_11621:
[----:B------:R-:W-:Y:S05]  /*11450*/  EXIT ;  /* 0x000000000000794d */ /* 0x000fea0003800000 */
.L_x_11873:
        /* <DEDUP_REMOVED lines=8> */
.L_x_11882:
[----:B------:R-:W-:Y:S05]  /*114e0*/  BSYNC B1 ;  /* 0x0000000000017941 */ /* 0x000fea0003800000 */
.L_x_11881:
        /* <DEDUP_REMOVED lines=10> */
.L_x_11883:
[----:B------:R-:W-:Y:S01]  /*11590*/  HFMA2 R96, -RZ, RZ, 0, 2.384185791015625e-07 ;  /* 0x00000004ff607431 */ /* 0x000fe200000001ff */
[----:B------:R-:W-:-:S05]  /*115a0*/  MOV R14, R93 ;  /* 0x0000005d000e7202 */ /* 0x000fca0000000f00 */
[----:B------:R-:W-:-:S04]  /*115b0*/  FADD.FTZ R86, R85, R14 ;  /* 0x0000000e55567221 */ /* 0x000fc80000010000 */
[----:B------:R-:W-:-:S07]  /*115c0*/  IMAD.MOV.U32 R95, RZ, RZ, R86 ;  /* 0x000000ffff5f7224 */ /* 0x000fce00078e0056 */
[----:B------:R-:W-:Y:S05]  /*115d0*/  WARPSYNC.COLLECTIVE R94, `(.L_x_11884) ;  /* 0x000000005e087348 */ /* 0x000fea0003c00000 */
[----:B------:R0:W1:Y:S02]  /*115e0*/  SHFL.BFLY P3, R93, R95, R96, R97 ;  /* 0x0c0000605f5d7389 */ /* 0x0000640000060061 */
[----:B01----:R-:W-:Y:S05]  /*115f0*/  ENDCOLLECTIVE ;  /* 0x000000000000791b */ /* 0x003fea0003800000 */
.L_x_11884:
[----:B------:R-:W-:Y:S02]  /*11600*/  IMAD.MOV.U32 R96, RZ, RZ, 0x8 ;  /* 0x00000008ff607424 */ /* 0x000fe400078e00ff */
[----:B------:R-:W-:-:S04]  /*11610*/  IMAD.MOV.U32 R87, RZ, RZ, R93 ;  /* 0x000000ffff577224 */ /* 0x000fc800078e005d */
[----:B------:R-:W-:-:S05]  /*11620*/  FADD.FTZ R87, R86, R87 ;  /* 0x0000005756577221 */ /* 0x000fca0000010000 */
[----:B------:R-:W-:-:S07]  /*11630*/  MOV R95, R87 ;  /* 0x00000057005f7202 */ /* 0x000fce0000000f00 */
[----:B------:R-:W-:Y:S05]  /*11640*/  WARPSYNC.COLLECTIVE R94, `(.L_x_11885) ;  /* 0x000000005e087348 */ /* 0x000fea0003c00000 */
[----:B------:R0:W1:Y:S02]  /*11650*/  SHFL.BFLY P3, R93, R95, R96, R97 ;  /* 0x0c0000605f5d7389 */ /* 0x0000640000060061 */
[----:B01----:R-:W-:Y:S05]  /*11660*/  ENDCOLLECTIVE ;  /* 0x000000000000791b */ /* 0x003fea0003800000 */
.L_x_11885:
[----:B------:R-:W-:Y:S01]  /*11670*/  HFMA2 R96, -RZ, RZ, 0, 9.5367431640625e-07 ;  /* 0x00000010ff607431 */ /* 0x000fe200000001ff */
[----:B------:R-:W-:-:S05]  /*11680*/  MOV R14, R93 ;  /* 0x0000005d000e7202 */ /* 0x000fca0000000f00 */
[----:B------:R-:W-:-:S04]  /*11690*/  FADD.FTZ R92, R87, R14 ;  /* 0x0000000e575c7221 */ /* 0x000fc80000010000 */
[----:B------:R-:W-:-:S07]  /*116a0*/  IMAD.MOV.U32 R95, RZ, RZ, R92 ;  /* 0x000000ffff5f7224 */ /* 0x000fce00078e005c */
[----:B------:R-:W-:Y:S05]  /*116b0*/  WARPSYNC.COLLECTIVE R94, `(.L_x_11886) ;  /* 0x000000005e087348 */ /* 0x000fea0003c00000 */
[----:B------:R0:W1:Y:S02]  /*116c0*/  SHFL.BFLY P3, R93, R95, R96, R97 ;  /* 0x0c0000605f5d7389 */ /* 0x0000640000060061 */
[----:B01----:R-:W-:Y:S05]  /*116d0*/  ENDCOLLECTIVE ;  /* 0x000000000000791b */ /* 0x003fea0003800000 */
.L_x_11886:
        /* <DEDUP_REMOVED lines=56> */
.L_x_11887:
[----:B------:R-:W-:Y:S02]  /*11a60*/  IMAD.MOV.U32 R96, RZ, RZ, 0x2 ;  /* 0x00000002ff607424 */ /* 0x000fe400078e00ff */
[----:B------:R-:W-:-:S04]  /*11a70*/  IMAD.MOV.U32 R85, RZ, RZ, R93 ;  /* 0x000000ffff557224 */ /* 0x000fc800078e005d */
[----:B------:R-:W-:-:S05]  /*11a80*/  FADD.FTZ R85, R14, R85 ;  /* 0x000000550e557221 */ /* 0x000fca0000010000 */
[----:B------:R-:W-:-:S07]  /*11a90*/  MOV R95, R85 ;  /* 0x00000055005f7202 */ /* 0x000fce0000000f00 */
[----:B------:R-:W-:Y:S05]  /*11aa0*/  WARPSYNC.COLLECTIVE R94, `(.L_x_11888) ;  /* 0x000000005e087348 */ /* 0x000fea0003c00000 */
[----:B------:R0:W1:Y:S02]  /*11ab0*/  SHFL.BFLY P3, R93, R95, R96, R97 ;  /* 0x0c0000605f5d7389 */ /* 0x0000640000060061 */
[----:B01----:R-:W-:Y:S05]  /*11ac0*/  ENDCOLLECTIVE ;  /* 0x000000000000791b */ /* 0x003fea0003800000 */
.L_x_11888:
[----:B------:R-:W-:Y:S01]  /*11ad0*/  HFMA2 R96, -RZ, RZ, 0, 2.384185791015625e-07 ;  /* 0x00000004ff607431 */ /* 0x000fe200000001ff */
[----:B------:R-:W-:-:S05]  /*11ae0*/  MOV R86, R93 ;  /* 0x0000005d00567202 */ /* 0x000fca0000000f00 */
[----:B------:R-:W-:-:S04]  /*11af0*/  FADD.FTZ R86, R85, R86 ;  /* 0x0000005655567221 */ /* 0x000fc80000010000 */
[----:B------:R-:W-:-:S07]  /*11b00*/  IMAD.MOV.U32 R95, RZ, RZ, R86 ;  /* 0x000000ffff5f7224 */ /* 0x000fce00078e0056 */
[----:B------:R-:W-:Y:S05]  /*11b10*/  WARPSYNC.COLLECTIVE R94, `(.L_x_11889) ;  /* 0x000000005e087348 */ /* 0x000fea0003c00000 */
[----:B------:R0:W1:Y:S02]  /*11b20*/  SHFL.BFLY P3, R93, R95, R96, R97 ;  /* 0x0c0000605f5d7389 */ /* 0x0000640000060061 */
[----:B01----:R-:W-:Y:S05]  /*11b30*/  ENDCOLLECTIVE ;  /* 0x000000000000791b */ /* 0x003fea0003800000 */
.L_x_11889:
[----:B------:R-:W-:Y:S02]  /*11b40*/  IMAD.MOV.U32 R96, RZ, RZ, 0x8 ;  /* 0x00000008ff607424 */ /* 0x000fe400078e00ff */
[----:B------:R-:W-:-:S04]  /*11b50*/  IMAD.MOV.U32 R87, RZ, RZ, R93 ;  /* 0x000000ffff577224 */ /* 0x000fc800078e005d */
[----:B------:R-:W-:-:S05]  /*11b60*/  FADD.FTZ R87, R86, R87 ;  /* 0x0000005756577221 */ /* 0x000fca0000010000 */
[----:B------:R-:W-:-:S07]  /*11b70*/  MOV R95, R87 ;  /* 0x00000057005f7202 */ /* 0x000fce0000000f00 */
[----:B------:R-:W-:Y:S05]  /*11b80*/  WARPSYNC.COLLECTIVE R94, `(.L_x_11890) ;  /* 0x000000005e087348 */ /* 0x000fea0003c00000 */
[----:B------:R0:W1:Y:S02]  /*11b90*/  SHFL.BFLY P3, R93, R95, R96, R97 ;  /* 0x0c0000605f5d7389 */ /* 0x0000640000060061 */
[----:B01----:R-:W-:Y:S05]  /*11ba0*/  ENDCOLLECTIVE ;  /* 0x000000000000791b */ /* 0x003fea0003800000 */
.L_x_11890:
[----:B------:R-:W-:Y:S01]  /*11bb0*/  HFMA2 R96, -RZ, RZ, 0, 9.5367431640625e-07 ;  /* 0x00000010ff607431 */ /* 0x000fe200000001ff */
[----:B------:R-:W-:-:S05]  /*11bc0*/  MOV R92, R93 ;  /* 0x0000005d005c7202 */ /* 0x000fca0000000f00 */
[----:B------:R-:W-:-:S04]  /*11bd0*/  FADD.FTZ R92, R87, R92 ;  /* 0x0000005c575c7221 */ /* 0x000fc80000010000 */
[----:B------:R-:W-:-:S07]  /*11be0*/  IMAD.MOV.U32 R95, RZ, RZ, R92 ;  /* 0x000000ffff5f7224 */ /* 0x000fce00078e005c */
[----:B------:R-:W-:Y:S05]  /*11bf0*/  WARPSYNC.COLLECTIVE R94, `(.L_x_11891) ;  /* 0x000000005e087348 */ /* 0x000fea0003c00000 */
[----:B------:R0:W1:Y:S02]  /*11c00*/  SHFL.BFLY P3, R93, R95, R96, R97 ;  /* 0x0c0000605f5d7389 */ /* 0x0000640000060061 */
[----:B01----:R-:W-:Y:S05]  /*11c10*/  ENDCOLLECTIVE ;  /* 0x000000000000791b */ /* 0x003fea0003800000 */
.L_x_11891:
[----:B------:R-:W-:Y:S05]  /*11c20*/  BRA `(.L_x_11892) ;  /* 0xfffffff000147947 */ /* 0x000fea000383ffff */
.L_x_11893:
        /* <DEDUP_REMOVED lines=13> */
.L_x_28774:


//--------------------- .text._ZN10layer_norm13ln_fwd_kernelINS_13Kernel_traitsIf13__nv_bfloat16fS2_fjLj768ELj1ELj4ELj1ELj16ENS_18Kernel_traits_baseILj768EfS2_fS2_fjLj128EEEEELb1ELb0ELb0ELb1EEEvNS_9FwdParamsE --------------------------
	.section	.text._ZN10layer_norm13ln_fwd_kernelINS_13Kernel_traitsIf13__nv_bfloat16fS2_fjLj768ELj1ELj4ELj1ELj16ENS_18Kernel_traits_baseILj768EfS2_fS2_fjLj128EEEEELb1ELb0ELb0ELb1EEEvNS_9FwdParamsE,"ax",@progbits
	.align	128
        .global         _ZN10layer_norm13ln_fwd_kernelINS_13Kernel_traitsIf13__nv_bfloat16fS2_fjLj768ELj1ELj4ELj1ELj16ENS_18Kernel_traits_baseILj768EfS2_fS2_fjLj128EEEEELb1ELb0ELb0ELb1EEEvNS_9FwdParamsE
        .type           _ZN10layer_norm13ln_fwd_kernelINS_13Kernel_traitsIf13__nv_bfloat16fS2_fjLj768ELj1ELj4ELj1ELj16ENS_18Kernel_traits_baseILj768EfS2_fS2_fjLj128EEEEELb1ELb0ELb0ELb1EEEvNS_9FwdParamsE,@function
        .size           _ZN10layer_norm13ln_fwd_kernelINS_13Kernel_traitsIf13__nv_bfloat16fS2_fjLj768ELj1ELj4ELj1ELj16ENS_18Kernel_traits_baseILj768EfS2_fS2_fjLj128EEEEELb1ELb0ELb0ELb1EEEvNS_9FwdParamsE,(.L_x_28775 - _ZN10layer_norm13ln_fwd_kernelINS_13Kernel_traitsIf13__nv_bfloat16fS2_fjLj768ELj1ELj4ELj1ELj16ENS_18Kernel_traits_baseILj768EfS2_fS2_fjLj128EEEEELb1ELb0ELb0ELb1EEEvNS_9FwdParamsE)
        .other          _ZN10layer_norm13ln_fwd_kernelINS_13Kernel_traitsIf13__nv_bfloat16fS2_fjLj768ELj1ELj4ELj1ELj16ENS_18Kernel_traits_baseILj768EfS2_fS2_fjLj128EEEEELb1ELb0ELb0ELb1EEEvNS_9FwdParamsE,@"STO_CUDA_ENTRY STV_DEFAULT"
_ZN10layer_norm13ln_fwd_kernelINS_13Kernel_traitsIf13__nv_bfloat16fS2_fjLj768ELj1ELj4ELj1ELj16ENS_18Kernel_traits_baseILj768EfS2_fS2_fjLj128EEEEELb1ELb0ELb0ELb1EEEvNS_9FwdParamsE:
.text._ZN10layer_norm13ln_fwd_kernelINS_13Kernel_traitsIf13__nv_bfloat16fS2_fjLj768ELj1ELj4ELj1ELj16ENS_18Kernel_traits_baseILj768EfS2_fS2_fjLj128EEEEELb1ELb0ELb0ELb1EEEvNS_9FwdParamsE:
        /* <DEDUP_REMOVED lines=35> */
[----:B------:R-:W-:Y:S01]  /*0230*/  SHF.R.U32.HI R88, RZ, 0x5, R89 ;  /* 0x00000005ff587819 */ /* 0x000fe20000011659 */
[----:B-1----:R-:W-:-:S02]  /*0240*/  USHF.L.U32 UR4, UR5, 0x2, URZ ;  /* 0x0000000205047899 */ /* 0x002fc400080006ff */
[----:B0-----:R-:W-:-:S04]  /*0250*/  IMAD R89, R0, UR5, R89 ;  /* 0x0000000500597c24 */ /* 0x001fc8000f8e0259 */
[----:B------:R-:W-:Y:S02]  /*0260*/  LOP3.LUT R88, R88, UR4, RZ, 0xfc, !PT ;  /* 0x0000000458587c12 */ /* 0x000fe4000f8efcff */
[----:B--2---:R-:W-:Y:S02]  /*0270*/  @P1 R2UR UR6, R2 ;  /* 0x00000000020612ca */ /* 0x004fe400000e0000 */
[----:B------:R-:W-:-:S11]  /*0280*/  @P1 R2UR UR7, R3 ;  /* 0x00000000030712ca */ /* 0x000fd600000e0000 */
[----:B------:R-:W-:Y:S02]  /*0290*/  UIADD3 UR16, UPT, UPT, UR6, -0x61c88647, URZ ;  /* 0x9e3779b906107890 */ /* 0x000fe4000fffe0ff */
[----:B------:R-:W-:Y:S02]  /*02a0*/  UIADD3 UR17, UPT, UPT, UR7, -0x4498517b, URZ ;  /* 0xbb67ae8507117890 */ /* 0x000fe4000fffe0ff */
[----:B------:R-:W-:Y:S02]  /*02b0*/  UIADD3 UR18, UPT, UPT, UR6, 0x3c6ef372, URZ ;  /* 0x3c6ef37206127890 */ /* 0x000fe4000fffe0ff */
[----:B------:R-:W-:Y:S02]  /*02c0*/  UIADD3 UR19, UPT, UPT, UR7, 0x76cf5d0a, URZ ;  /* 0x76cf5d0a07137890 */ /* 0x000fe4000fffe0ff */
[----:B------:R-:W-:Y:S02]  /*02d0*/  UIADD3 UR20, UPT, UPT, UR6, -0x255992d5, URZ ;  /* 0xdaa66d2b06147890 */ /* 0x000fe4000fffe0ff */
        /* <DEDUP_REMOVED lines=22> */
.L_x_11894:
[----:B------:R-:W0:Y:S01]  /*0440*/  LDCU UR4, c[0x0][0x384] ;  /* 0x00007080ff0477ac */ /* 0x000e220008000800 */
[----:B-----5:R-:W-:Y:S01]  /*0450*/  @P1 IADD3 R74, P0, PT, R52, R59, RZ ;  /* 0x0000003b344a1210 */ /* 0x020fe20007f1e0ff */
[----:B------:R-:W-:-:S03]  /*0460*/  UIADD3 UR22, UPT, UPT, UR6, 0x78dde6e4, URZ ;  /* 0x78dde6e406167890 */ /* 0x000fc6000fffe0ff */
[----:B------:R-:W-:Y:S01]  /*0470*/  @P1 IADD3.X R75, PT, PT, RZ, R53, RZ, P0, !PT ;  /* 0x00000035ff4b1210 */ /* 0x000fe200007fe4ff */
[----:B------:R-:W-:Y:S02]  /*0480*/  UIADD3 UR23, UPT, UPT, UR7, -0x126145ec, URZ ;  /* 0xed9eba1407177890 */ /* 0x000fe4000fffe0ff */
[----:B------:R-:W-:Y:S01]  /*0490*/  UIADD3 UR24, UPT, UPT, UR6, 0x1715609d, URZ ;  /* 0x1715609d06187890 */ /* 0x000fe2000fffe0ff */
[----:B------:R-:W-:Y:S01]  /*04a0*/  SHF.R.U64 R94, R74, 0x2, R75 ;  /* 0x000000024a5e7819 */ /* 0x000fe2000000124b */
[----:B------:R-:W-:Y:S02]  /*04b0*/  UIADD3 UR25, UPT, UPT, UR7, -0x56f99767, URZ ;  /* 0xa906689907197890 */ /* 0x000fe4000fffe0ff */
[----:B------:R-:W-:Y:S02]  /*04c0*/  UIADD3 UR26, UPT, UPT, UR6, -0x4ab325aa, URZ ;  /* 0xb54cda56061a7890 */ /* 0x000fe4000fffe0ff */
[----:B------:R-:W-:Y:S02]  /*04d0*/  UIADD3 UR27, UPT, UPT, UR7, 0x646e171e, URZ ;  /* 0x646e171e071b7890 */ /* 0x000fe4000fffe0ff */
[----:B------:R-:W-:Y:S01]  /*04e0*/  UIADD3 UR28, UPT, UPT, UR6, 0x5384540f, URZ ;  /* 0x5384540f061c7890 */ /* 0x000fe2000fffe0ff */
[----:B0-----:R-:W-:Y:S01]  /*04f0*/  ISETP.GE.AND P0, PT, R88, UR4, PT ;  /* 0x0000000458007c0c */ /* 0x001fe2000bf06270 */
[----:B------:R-:W-:-:S02]  /*0500*/  UIADD3 UR29, UPT, UPT, UR7, 0x1fd5c5a3, URZ ;  /* 0x1fd5c5a3071d7890 */ /* 0x000fc4000fffe0ff */
[----:B------:R-:W-:Y:S02]  /*0510*/  UIADD3 UR31, UPT, UPT, UR7, -0x24c28bd8, URZ ;  /* 0xdb3d7428071f7890 */ /* 0x000fe4000fffe0ff */
[----:B------:R-:W-:Y:S02]  /*0520*/  UIADD3 UR33, UPT, UPT, UR7, -0x695add53, URZ ;  /* 0x96a522ad07217890 */ /* 0x000fe4000fffe0ff */
[----:B------:R-:W-:Y:S02]  /*0530*/  UIADD3 UR32, UPT, UPT, UR6, -0x700cb87f, URZ ;  /* 0x8ff3478106207890 */ /* 0x000fe4000fffe0ff */
[----:B------:R-:W-:-:S04]  /*0540*/  UIADD3 UR30, UPT, UPT, UR6, -0xe443238, URZ ;  /* 0xf1bbcdc8061e7890 */ /* 0x000fc8000fffe0ff */
[----:B------:R-:W-:Y:S08]  /*0550*/  @P0 EXIT ;  /* 0x000000000000094d */ /* 0x000ff00003800000 */
[----:B------:R-:W-:Y:S01]  /*0560*/  IMAD.HI.U32 R0, R89, -0x326172a9, RZ ;  /* 0xcd9e8d5759007827 */ /* 0x000fe200078e00ff */
[----:B------:R-:W-:Y:S01]  /*0570*/  SHF.R.U32.HI R87, RZ, 0x2, R75 ;  /* 0x00000002ff577819 */ /* 0x000fe2000001164b */
[----:B------:R-:W0:Y:S01]  /*0580*/  LDCU.64 UR10, c[0x0][0x3e0] ;  /* 0x00007c00ff0a77ac */ /* 0x000e220008000a00 */
[----:B------:R-:W-:Y:S01]  /*0590*/  BSSY B0, `(.L_x_11895) ;  /* 0x0001092000007945 */ /* 0x000fe20003800000 */
[----:B------:R-:W-:Y:S01]  /*05a0*/  IMAD.HI.U32 R2, R94, -0x2daee0ad, RZ ;  /* 0xd2511f535e027827 */ /* 0x000fe200078e00ff */
[----:B------:R-:W-:Y:S01]  /*05b0*/  LOP3.LUT R0, R87, UR6, R0, 0x96, !PT ;  /* 0x0000000657007c12 */ /* 0x000fe2000f8e9600 */
[----:B------:R-:W1:Y:S01]  /*05c0*/  LDCU.U8 UR4, c[0x0][0x410] ;  /* 0x00008200ff0477ac */ /* 0x000e620008000000 */
[----:B------:R-:W-:Y:S01]  /*05d0*/  LOP3.LUT R74, R74, 0x3, RZ, 0xc0, !PT ;  /* 0x000000034a4a7812 */ /* 0x000fe200078ec0ff */
        /* <DEDUP_REMOVED lines=66> */
.L_x_12142:
        /* <DEDUP_REMOVED lines=37> */
.L_x_28610:
[----:B------:R-:W-:Y:S05]  /*0c50*/  BRX R2 -0xc60                                          (*"BRANCH_TARGETS .L_x_28611,.L_x_28612,.L_x_28613"*) ;  /* 0xfffffff002e87949 */ /* 0x000fea000383ffff */
.L_x_28613:
[----:B------:R-:W-:Y:S01]  /*0c60*/  IADD3 R64, PT, PT, R74, 0x1, RZ ;  /* 0x000000014a407810 */ /* 0x000fe20007ffe0ff */
[----:B------:R-:W-:Y:S02]  /*0c70*/  IMAD.MOV.U32 R76, RZ, RZ, R96 ;  /* 0x000000ffff4c7224 */ /* 0x000fe400078e0060 */
[----:B------:R-:W-:Y:S01]  /*0c80*/  IMAD.MOV.U32 R65, RZ, RZ, R85 ;  /* 0x000000ffff417224 */ /* 0x000fe200078e0055 */
[----:B------:R-:W-:Y:S06]  /*0c90*/  BRA `(.L_x_11898) ;  /* 0x0000000000f07947 */ /* 0x000fec0003800000 */
.L_x_28611:
[----:B------:R-:W-:Y:S01]  /*0ca0*/  MOV R76, R96 ;  /* 0x00000060004c7202 */ /* 0x000fe20000000f00 */
[----:B------:R-:W-:Y:S02]  /*0cb0*/  IMAD.MOV.U32 R64, RZ, RZ, 0x3 ;  /* 0x00000003ff407424 */ /* 0x000fe400078e00ff */
[----:B------:R-:W-:Y:S01]  /*0cc0*/  IMAD.MOV.U32 R65, RZ, RZ, R86 ;  /* 0x000000ffff417224 */ /* 0x000fe200078e0056 */
[----:B------:R-:W-:Y:S06]  /*0cd0*/  BRA `(.L_x_11898) ;  /* 0x0000000000e07947 */ /* 0x000fec0003800000 */
.L_x_28612:
        /* <DEDUP_REMOVED lines=13> */
.L_x_11900:
[----:B------:R-:W-:Y:S05]  /*0db0*/  BSYNC.RECONVERGENT B2 ;  /* 0x0000000000027941 */ /* 0x000fea0003800200 */
.L_x_11899:
        /* <DEDUP_REMOVED lines=42> */
.L_x_11898:
[----:B------:R-:W-:Y:S05]  /*1060*/  BSYNC.RECONVERGENT B1 ;  /* 0x0000000000017941 */ /* 0x000fea0003800200 */
.L_x_11897:
        /* <DEDUP_REMOVED lines=9> */
[----:B------:R-:W-:Y:S02]  /*1100*/  IMAD.MOV.U32 R65, RZ, RZ, 0x2 ;  /* 0x00000002ff417424 */ /* 0x000fe400078e00ff */
[----:B------:R-:W-:Y:S01]  /*1110*/  FMUL.FTZ R3, R3, R92 ;  /* 0x0000005c03037220 */ /* 0x000fe20000410000 */
[----:B------:R-:W-:Y:S01]  /*1120*/  FSETP.GTU.FTZ.AND P0, PT, R2, R93, PT ;  /* 0x0000005d0200720b */ /* 0x000fe20003f1c000 */
        /* <DEDUP_REMOVED lines=14> */
.L_x_11903:
        /* <DEDUP_REMOVED lines=13> */
.L_x_11905:
[----:B------:R-:W-:Y:S05]  /*12e0*/  BSYNC.RECONVERGENT B2 ;  /* 0x0000000000027941 */ /* 0x000fea0003800200 */
.L_x_11904:
        /* <DEDUP_REMOVED lines=43> */
.L_x_11902:
[----:B------:R-:W-:Y:S05]  /*15a0*/  BSYNC.RECONVERGENT B1 ;  /* 0x0000000000017941 */ /* 0x000fea0003800200 */
.L_x_11901:
        /* <DEDUP_REMOVED lines=22> */
.L_x_11908:
        /* <DEDUP_REMOVED lines=13> */
.L_x_11910:
[----:B------:R-:W-:Y:S05]  /*17e0*/  BSYNC.RECONVERGENT B2 ;  /* 0x0000000000027941 */ /* 0x000fea0003800200 */
.L_x_11909:
        /* <DEDUP_REMOVED lines=43> */
.L_x_11907:
[----:B------:R-:W-:Y:S05]  /*1aa0*/  BSYNC.RECONVERGENT B1 ;  /* 0x0000000000017941 */ /* 0x000fea0003800200 */
.L_x_11906:
        /* <DEDUP_REMOVED lines=23> */
.L_x_11913:
        /* <DEDUP_REMOVED lines=13> */
.L_x_11915:
[----:B------:R-:W-:Y:S05]  /*1cf0*/  BSYNC.RECONVERGENT B2 ;  /* 0x0000000000027941 */ /* 0x000fea0003800200 */
.L_x_11914:
        /* <DEDUP_REMOVED lines=43> */
.L_x_11912:
[----:B------:R-:W-:Y:S05]  /*1fb0*/  BSYNC.RECONVERGENT B1 ;  /* 0x0000000000017941 */ /* 0x000fea0003800200 */
.L_x_11911:
[----:B------:R-:W-:Y:S01]  /*1fc0*/  I2FP.F32.U32 R2, R2 ;  /* 0x0000000200027245 */ /* 0x000fe20000201000 */
[----:B------:R-:W-:Y:S01]  /*1fd0*/  BSSY.RECONVERGENT B1, `(.L_x_11916) ;  /* 0x000004e000017945 */ /* 0x000fe20003800200 */
[----:B------:R-:W-:Y:S02]  /*1fe0*/  SHF.L.U32 R57, R57, 0x10, RZ ;  /* 0x0000001039397819 */ /* 0x000fe400000006ff */
[----:B------:R-:W-:Y:S01]  /*1ff0*/  ISETP.NE.AND P3, PT, R3, 0x1, PT ;  /* 0x000000010300780c */ /* 0x000fe20003f65270 */
[----:B------:R-:W-:Y:S02]  /*2000*/  FFMA.FTZ R2, R2, R91, 1.1641532182693481445e-10 ;  /* 0x2f00000002027423 */ /* 0x000fe4000001005b */
        /* <DEDUP_REMOVED lines=17> */
.L_x_11918:
        /* <DEDUP_REMOVED lines=13> */
.L_x_11920:
[----:B------:R-:W-:Y:S05]  /*21f0*/  BSYNC.RECONVERGENT B2 ;  /* 0x0000000000027941 */ /* 0x000fea0003800200 */
.L_x_11919:
        /* <DEDUP_REMOVED lines=43> */
.L_x_11917:
[----:B------:R-:W-:Y:S05]  /*24b0*/  BSYNC.RECONVERGENT B1 ;  /* 0x0000000000017941 */ /* 0x000fea0003800200 */
.L_x_11916:
        /* <DEDUP_REMOVED lines=23> */
.L_x_11923:
        /* <DEDUP_REMOVED lines=13> */
.L_x_11925:
[----:B------:R-:W-:Y:S05]  /*2700*/  BSYNC.RECONVERGENT B2 ;  /* 0x0000000000027941 */ /* 0x000fea0003800200 */
.L_x_11924:
        /* <DEDUP_REMOVED lines=43> */
.L_x_11922:
[----:B------:R-:W-:Y:S05]  /*29c0*/  BSYNC.RECONVERGENT B1 ;  /* 0x0000000000017941 */ /* 0x000fea0003800200 */
.L_x_11921:
        /* <DEDUP_REMOVED lines=22> */
.L_x_11928:
        /* <DEDUP_REMOVED lines=13> */
.L_x_11930:
[----:B------:R-:W-:Y:S05]  /*2c00*/  BSYNC.RECONVERGENT B2 ;  /* 0x0000000000027941 */ /* 0x000fea0003800200 */
.L_x_11929:
        /* <DEDUP_REMOVED lines=43> */
.L_x_11927:
[----:B------:R-:W-:Y:S05]  /*2ec0*/  BSYNC.RECONVERGENT B1 ;  /* 0x0000000000017941 */ /* 0x000fea0003800200 */
.L_x_11926:
        /* <DEDUP_REMOVED lines=23> */
.L_x_11933:
        /* <DEDUP_REMOVED lines=15> */
.L_x_11935:
[----:B------:R-:W-:Y:S05]  /*3130*/  BSYNC.RECONVERGENT B2 ;  /* 0x0000000000027941 */ /* 0x000fea0003800200 */
.L_x_11934:
        /* <DEDUP_REMOVED lines=43> */
.L_x_11932:
[----:B------:R-:W-:Y:S05]  /*33f0*/  BSYNC.RECONVERGENT B1 ;  /* 0x0000000000017941 */ /* 0x000fea0003800200 */
.L_x_11931:
        /* <DEDUP_REMOVED lines=10> */
.L_x_11896:
        /* <DEDUP_REMOVED lines=16> */
.L_x_11939:
        /* <DEDUP_REMOVED lines=13> */
.L_x_11941:
[----:B------:R-:W-:Y:S05]  /*3670*/  BSYNC.RECONVERGENT B2 ;  /* 0x0000000000027941 */ /* 0x000fea0003800200 */
.L_x_11940:
        /* <DEDUP_REMOVED lines=42> */
.L_x_11938:
[----:B------:R-:W-:Y:S05]  /*3920*/  BSYNC.RECONVERGENT B1 ;  /* 0x0000000000017941 */ /* 0x000fea0003800200 */
.L_x_11937:
        /* <DEDUP_REMOVED lines=23> */
.L_x_11944:
        /* <DEDUP_REMOVED lines=13> */
.L_x_11946:
[----:B------:R-:W-:Y:S05]  /*3b70*/  BSYNC.RECONVERGENT B2 ;  /* 0x0000000000027941 */ /* 0x000fea0003800200 */
.L_x_11945:
        /* <DEDUP_REMOVED lines=43> */
.L_x_11943:
[----:B------:R-:W-:Y:S05]  /*3e30*/  BSYNC.RECONVERGENT B1 ;  /* 0x0000000000017941 */ /* 0x000fea0003800200 */
.L_x_11942:
        /* <DEDUP_REMOVED lines=19> */
.L_x_11949:
        /* <DEDUP_REMOVED lines=13> */
.L_x_11951:
[----:B------:R-:W-:Y:S05]  /*4040*/  BSYNC.RECONVERGENT B2 ;  /* 0x0000000000027941 */ /* 0x000fea0003800200 */
.L_x_11950:
        /* <DEDUP_REMOVED lines=41> */
[----:B------:R-:W-:Y:S02]  /*42e0*/  IMAD.MOV.U32 R2, RZ, RZ, R76 ;  /* 0x000000ffff027224 */ /* 0x000fe400078e004c */
[----:B------:R-:W-:-:S07]  /*42f0*/  IMAD.MOV.U32 R76, RZ, RZ, R60 ;  /* 0x000000ffff4c7224 */ /* 0x000fce00078e003c */
.L_x_11948:
[----:B------:R-:W-:Y:S05]  /*4300*/  BSYNC.RECONVERGENT B1 ;  /* 0x0000000000017941 */ /* 0x000fea0003800200 */
.L_x_11947:
        /* <DEDUP_REMOVED lines=20> */
.L_x_11954:
        /* <DEDUP_REMOVED lines=13> */
.L_x_11956:
[----:B------:R-:W-:Y:S05]  /*4520*/  BSYNC.RECONVERGENT B2 ;  /* 0x0000000000027941 */ /* 0x000fea0003800200 */
.L_x_11955:
        /* <DEDUP_REMOVED lines=43> */
.L_x_11953:
[----:B------:R-:W-:Y:S05]  /*47e0*/  BSYNC.RECONVERGENT B1 ;  /* 0x0000000000017941 */ /* 0x000fea0003800200 */
.L_x_11952:
[----:B------:R-:W-:Y:S01]  /*47f0*/  ISETP.NE.AND P3, PT, R56, 0x1, PT ;  /* 0x000000013800780c */ /* 0x000fe20003f65270 */
[----:B------:R-:W-:Y:S01]  /*4800*/  IMAD.U32 R57, R57, 0x10000, RZ ;  /* 0x0001000039397824 */ /* 0x000fe200078e00ff */
[----:B------:R-:W-:Y:S01]  /*4810*/  I2FP.F32.U32 R2, R2 ;  /* 0x0000000200027245 */ /* 0x000fe20000201000 */
[----:B------:R-:W-:Y:S02]  /*4820*/  BSSY.RECONVERGENT B1, `(.L_x_11957) ;  /* 0x0000049000017945 */ /* 0x000fe40003800200 */
        /* <DEDUP_REMOVED lines=15> */
.L_x_11959:
        /* <DEDUP_REMOVED lines=13> */
.L_x_11961:
[----:B------:R-:W-:Y:S05]  /*49f0*/  BSYNC.RECONVERGENT B2 ;  /* 0x0000000000027941 */ /* 0x000fea0003800200 */
.L_x_11960:
        /* <DEDUP_REMOVED lines=43> */
.L_x_11958:
[----:B------:R-:W-:Y:S05]  /*4cb0*/  BSYNC.RECONVERGENT B1 ;  /* 0x0000000000017941 */ /* 0x000fea0003800200 */
.L_x_11957:
        /* <DEDUP_REMOVED lines=20> */
.L_x_11964:
        /* <DEDUP_REMOVED lines=13> */
.L_x_11966:
[----:B------:R-:W-:Y:S05]  /*4ed0*/  BSYNC.RECONVERGENT B2 ;  /* 0x0000000000027941 */ /* 0x000fea0003800200 */
.L_x_11965:
        /* <DEDUP_REMOVED lines=43> */
.L_x_11963:
[----:B------:R-:W-:Y:S05]  /*5190*/  BSYNC.RECONVERGENT B1 ;  /* 0x0000000000017941 */ /* 0x000fea0003800200 */
.L_x_11962:
        /* <DEDUP_REMOVED lines=19> */
.L_x_11969:
        /* <DEDUP_REMOVED lines=13> */
.L_x_11971:
[----:B------:R-:W-:Y:S05]  /*53a0*/  BSYNC.RECONVERGENT B2 ;  /* 0x0000000000027941 */ /* 0x000fea0003800200 */
.L_x_11970:
        /* <DEDUP_REMOVED lines=43> */
.L_x_11968:
[----:B------:R-:W-:Y:S05]  /*5660*/  BSYNC.RECONVERGENT B1 ;  /* 0x0000000000017941 */ /* 0x000fea0003800200 */
.L_x_11967:
        /* <DEDUP_REMOVED lines=20> */
.L_x_11974:
        /* <DEDUP_REMOVED lines=15> */
.L_x_11976:
[----:B------:R-:W-:Y:S05]  /*58a0*/  BSYNC.RECONVERGENT B2 ;  /* 0x0000000000027941 */ /* 0x000fea0003800200 */
.L_x_11975:
        /* <DEDUP_REMOVED lines=42> */
[----:B------:R-:W-:-:S07]  /*5b50*/  LOP3.LUT R86, R2, UR33, R63, 0x96, !PT ;  /* 0x0000002102567c12 */ /* 0x000fce000f8e963f */
.L_x_11973:
[----:B------:R-:W-:Y:S05]  /*5b60*/  BSYNC.RECONVERGENT B1 ;  /* 0x0000000000017941 */ /* 0x000fea0003800200 */
.L_x_11972:
        /* <DEDUP_REMOVED lines=16> */
.L_x_11936:
[----:B------:R-:W0:Y:S01]  /*5c70*/  LDC.64 R2, c[0x0][0x3a8] ;  /* 0x0000ea00ff027b82 */ /* 0x000e220000000a00 */
[----:B------:R-:W-:Y:S01]  /*5c80*/  SEL R63, RZ, 0x1000000, !P6 ;  /* 0x01000000ff3f7807 */ /* 0x000fe20007000000 */
[----:B------:R-:W-:Y:S01]  /*5c90*/  VIADD R95, R83, 0x20 ;  /* 0x00000020535f7836 */ /* 0x000fe20000000000 */
[----:B------:R-:W-:Y:S02]  /*5ca0*/  SEL R64, RZ, 0x10000, !P5 ;  /* 0x00010000ff407807 */ /* 0x000fe40006800000 */
[----:B------:R-:W-:Y:S02]  /*5cb0*/  SEL R69, RZ, 0x100, !P4 ;  /* 0x00000100ff457807 */ /* 0x000fe40006000000 */
[----:B------:R-:W-:Y:S01]  /*5cc0*/  ISETP.NE.AND P5, PT, R70, RZ, PT ;  /* 0x000000ff4600720c */ /* 0x000fe20003fa5270 */
[----:B------:R-:W1:Y:S01]  /*5cd0*/  LDC.64 R80, c[0x0][0x3b0] ;  /* 0x0000ec00ff507b82 */ /* 0x000e620000000a00 */
[----:B------:R-:W-:Y:S02]  /*5ce0*/  SEL R60, RZ, 0x1000000, !P2 ;  /* 0x01000000ff3c7807 */ /* 0x000fe40005000000 */
[----:B------:R-:W-:-:S02]  /*5cf0*/  SEL R61, RZ, 0x10000, !P1 ;  /* 0x00010000ff3d7807 */ /* 0x000fc40004800000 */
[----:B------:R-:W-:Y:S02]  /*5d00*/  SEL R62, RZ, 0x100, !P0 ;  /* 0x00000100ff3e7807 */ /* 0x000fe40004000000 */
[----:B------:R-:W-:Y:S01]  /*5d10*/  LOP3.LUT R69, R69, R63, R64, 0xfe, !PT ;  /* 0x0000003f45457212 */ /* 0x000fe200078efe40 */
[----:B------:R-:W-:Y:S01]  /*5d20*/  IMAD.WIDE.U32 R64, R95, 0x10, R72 ;  /* 0x000000105f407825 */ /* 0x000fe200078e0048 */
[----:B------:R-:W-:Y:S02]  /*5d30*/  SEL R68, RZ, 0x1, !P3 ;  /* 0x00000001ff447807 */ /* 0x000fe40005800000 */
[----:B------:R-:W-:Y:S02]  /*5d40*/  LOP3.LUT R62, R62, R60, R61, 0xfe, !PT ;  /* 0x0000003c3e3e7212 */ /* 0x000fe400078efe3d */
[----:B------:R-:W-:Y:S02]  /*5d50*/  SEL R63, RZ, 0x1, !P5 ;  /* 0x00000001ff3f7807 */ /* 0x000fe40006800000 */
[----:B------:R-:W-:Y:S01]  /*5d60*/  LOP3.LUT R69, R69, R68, RZ, 0xfc, !PT ;  /* 0x0000004445457212 */ /* 0x000fe200078efcff */
[----:B0-----:R-:W-:Y:S01]  /*5d70*/  IMAD.WIDE.U32 R60, R83, 0x20, R2 ;  /* 0x00000020533c7825 */ /* 0x001fe200078e0002 */
[----:B------:R-:W-:-:S02]  /*5d80*/  LOP3.LUT R68, R62, R63, RZ, 0xfc, !PT ;  /* 0x0000003f3e447212 */ /* 0x000fc400078efcff */
[----:B------:R-:W-:Y:S02]  /*5d90*/  ISETP.NE.AND P6, PT, R75, RZ, PT ;  /* 0x000000ff4b00720c */ /* 0x000fe40003fc5270 */
[----:B------:R0:W-:Y:S01]  /*5da0*/  STG.E.128 desc[UR8][R60.64], R52 ;  /* 0x000000343c007986 */ /* 0x0001e2000c101d08 */
[----:B-1----:R-:W-:-:S03]  /*5db0*/  IMAD.WIDE.U32 R62, R83, 0x8, R80 ;  /* 0x00000008533e7825 */ /* 0x002fc600078e0050 */
[----:B------:R0:W-:Y:S04]  /*5dc0*/  STG.E.128 desc[UR8][R60.64+0x10], R56 ;  /* 0x000010383c007986 */ /* 0x0001e8000c101d08 */
[----:B------:R0:W-:Y:S04]  /*5dd0*/  STG.E.64 desc[UR8][R62.64], R68 ;  /* 0x000000443e007986 */ /* 0x0001e8000c101b08 */
[----:B------:R-:W5:Y:S01]  /*5de0*/  LDG.E.128 R64, desc[UR8][R64.64] ;  /* 0x0000000840407981 */ /* 0x000f62000c1e1d00 */
[----:B------:R-:W-:Y:S05]  /*5df0*/  @!P6 BRA `(.L_x_11977) ;  /* 0x000000280038e947 */ /* 0x000fea0003800000 */
[----:B------:R-:W1:Y:S02]  /*5e00*/  LDC.64 R78, c[0x0][0x3a0] ;  /* 0x0000e800ff4e7b82 */ /* 0x000e640000000a00 */
[----:B-1----:R-:W-:-:S05]  /*5e10*/  IMAD.WIDE.U32 R78, R95, 0x20, R78 ;  /* 0x000000205f4e7825 */ /* 0x002fca00078e004e */
[----:B0-----:R0:W5:Y:S04]  /*5e20*/  LDG.E.128 R60, desc[UR8][R78.64] ;  /* 0x000000084e3c7981 */ /* 0x001168000c1e1d00 */
        /* <DEDUP_REMOVED lines=17> */
.L_x_11980:
        /* <DEDUP_REMOVED lines=13> */
.L_x_11982:
[----:B------:R-:W-:Y:S05]  /*6010*/  BSYNC.RECONVERGENT B2 ;  /* 0x0000000000027941 */ /* 0x000fea0003800200 */
.L_x_11981:
        /* <DEDUP_REMOVED lines=42> */
.L_x_11979:
[----:B------:R-:W-:Y:S05]  /*62c0*/  BSYNC.RECONVERGENT B1 ;  /* 0x0000000000017941 */ /* 0x000fea0003800200 */
.L_x_11978:
[----:B------:R-:W-:Y:S01]  /*62d0*/  I2FP.F32.U32 R74, R96 ;  /* 0x00000060004a7245 */ /* 0x000fe20000201000 */
[C---:B-----5:R-:W-:Y:S01]  /*62e0*/  IMAD.U32 R79, R64.reuse, 0x10000, RZ ;  /* 0x00010000404f7824 */ /* 0x060fe200078e00ff */
        /* <DEDUP_REMOVED lines=22> */
.L_x_11985:
        /* <DEDUP_REMOVED lines=13> */
.L_x_11987:
[----:B------:R-:W-:Y:S05]  /*6520*/  BSYNC.RECONVERGENT B2 ;  /* 0x0000000000027941 */ /* 0x000fea0003800200 */
.L_x_11986:
        /* <DEDUP_REMOVED lines=43> */
.L_x_11984:
[----:B------:R-:W-:Y:S05]  /*67e0*/  BSYNC.RECONVERGENT B1 ;  /* 0x0000000000017941 */ /* 0x000fea0003800200 */
.L_x_11983:
        /* <DEDUP_REMOVED lines=22> */
.L_x_11990:
        /* <DEDUP_REMOVED lines=13> */
.L_x_11992:
[----:B------:R-:W-:Y:S05]  /*6a20*/  BSYNC.RECONVERGENT B2 ;  /* 0x0000000000027941 */ /* 0x000fea0003800200 */
.L_x_11991:
        /* <DEDUP_REMOVED lines=43> */
.L_x_11989:
[----:B------:R-:W-:Y:S05]  /*6ce0*/  BSYNC.RECONVERGENT B1 ;  /* 0x0000000000017941 */ /* 0x000fea0003800200 */
.L_x_11988:
        /* <DEDUP_REMOVED lines=23> */
.L_x_11995:
        /* <DEDUP_REMOVED lines=13> */
.L_x_11997:
[----:B------:R-:W-:Y:S05]  /*6f30*/  BSYNC.RECONVERGENT B2 ;  /* 0x0000000000027941 */ /* 0x000fea0003800200 */
.L_x_11996:
        /* <DEDUP_REMOVED lines=43> */
.L_x_11994:
[----:B------:R-:W-:Y:S05]  /*71f0*/  BSYNC.RECONVERGENT B1 ;  /* 0x0000000000017941 */ /* 0x000fea0003800200 */
.L_x_11993:
        /* <DEDUP_REMOVED lines=22> */
.L_x_12000:
        /* <DEDUP_REMOVED lines=13> */
.L_x_12002:
[----:B------:R-:W-:Y:S05]  /*7430*/  BSYNC.RECONVERGENT B2 ;  /* 0x0000000000027941 */ /* 0x000fea0003800200 */
.L_x_12001:
        /* <DEDUP_REMOVED lines=43> */
.L_x_11999:
[----:B------:R-:W-:Y:S05]  /*76f0*/  BSYNC.RECONVERGENT B1 ;  /* 0x0000000000017941 */ /* 0x000fea0003800200 */
.L_x_11998:
        /* <DEDUP_REMOVED lines=23> */
.L_x_12005:
        /* <DEDUP_REMOVED lines=13> */
.L_x_12007:
[----:B------:R-:W-:Y:S05]  /*7940*/  BSYNC.RECONVERGENT B2 ;  /* 0x0000000000027941 */ /* 0x000fea0003800200 */
.L_x_12006:
        /* <DEDUP_REMOVED lines=43> */
.L_x_12004:
[----:B------:R-:W-:Y:S05]  /*7c00*/  BSYNC.RECONVERGENT B1 ;  /* 0x0000000000017941 */ /* 0x000fea0003800200 */
.L_x_12003:
        /* <DEDUP_REMOVED lines=22> */
.L_x_12010:
        /* <DEDUP_REMOVED lines=13> */
.L_x_12012:
[----:B------:R-:W-:Y:S05]  /*7e40*/  BSYNC.RECONVERGENT B2 ;  /* 0x0000000000027941 */ /* 0x000fea0003800200 */
.L_x_12011:
        /* <DEDUP_REMOVED lines=43> */
.L_x_12009:
[----:B------:R-:W-:Y:S05]  /*8100*/  BSYNC.RECONVERGENT B1 ;  /* 0x0000000000017941 */ /* 0x000fea0003800200 */
.L_x_12008:
        /* <DEDUP_REMOVED lines=23> */
.L_x_12015:
        /* <DEDUP_REMOVED lines=15> */
.L_x_12017:
[----:B------:R-:W-:Y:S05]  /*8370*/  BSYNC.RECONVERGENT B2 ;  /* 0x0000000000027941 */ /* 0x000fea0003800200 */
.L_x_12016:
        /* <DEDUP_REMOVED lines=43> */
.L_x_12014:
[----:B------:R-:W-:Y:S05]  /*8630*/  BSYNC.RECONVERGENT B1 ;  /* 0x0000000000017941 */ /* 0x000fea0003800200 */
.L_x_12013:
        /* <DEDUP_REMOVED lines=10> */
.L_x_11977:
        /* <DEDUP_REMOVED lines=16> */
.L_x_12021:
        /* <DEDUP_REMOVED lines=13> */
.L_x_12023:
[----:B------:R-:W-:Y:S05]  /*88b0*/  BSYNC.RECONVERGENT B2 ;  /* 0x0000000000027941 */ /* 0x000fea0003800200 */
.L_x_12022:
        /* <DEDUP_REMOVED lines=41> */
[----:B------:R-:W-:-:S07]  /*8b50*/  IMAD.MOV.U32 R60, RZ, RZ, R76 ;  /* 0x000000ffff3c7224 */ /* 0x000fce00078e004c */
.L_x_12020:
[----:B------:R-:W-:Y:S05]  /*8b60*/  BSYNC.RECONVERGENT B1 ;  /* 0x0000000000017941 */ /* 0x000fea0003800200 */
.L_x_12019:
[----:B------:R-:W-:Y:S01]  /*8b70*/  ISETP.NE.AND P0, PT, R62, 0x1, PT ;  /* 0x000000013e00780c */ /* 0x000fe20003f05270 */
[----:B------:R-:W-:Y:S01]  /*8b80*/  BSSY.RECONVERGENT B1, `(.L_x_12024) ;  /* 0x000004d000017945 */ /* 0x000fe20003800200 */
[----:B------:R-:W-:Y:S01]  /*8b90*/  I2FP.F32.U32 R60, R60 ;  /* 0x0000003c003c7245 */ /* 0x000fe20000201000 */
[----:B------:R-:W-:Y:S01]  /*8ba0*/  IMAD.MOV.U32 R68, RZ, RZ, 0x2 ;  /* 0x00000002ff447424 */ /* 0x000fe200078e00ff */
[C---:B-----5:R-:W-:Y:S02]  /*8bb0*/  SHF.L.U32 R61, R64.reuse, 0x10, RZ ;  /* 0x00000010403d7819 */ /* 0x060fe400000006ff */
[----:B------:R-:W-:Y:S01]  /*8bc0*/  PRMT R64, R64, 0x7632, R64 ;  /* 0x0000763240407816 */ /* 0x000fe20000000040 */
[----:B------:R-:W-:Y:S02]  /*8bd0*/  FFMA.FTZ R60, R60, R91, 1.1641532182693481445e-10 ;  /* 0x2f0000003c3c7423 */ /* 0x000fe4000001005b */
[----:B------:R-:W-:Y:S01]  /*8be0*/  FMUL.FTZ R63, R61, R0 ;  /* 0x000000003d3f7220 */ /* 0x000fe20000410000 */
[----:B------:R-:W-:-:S02]  /*8bf0*/  IMAD.MOV.U32 R61, RZ, RZ, R82 ;  /* 0x000000ffff3d7224 */ /* 0x000fc400078e0052 */
[----:B------:R-:W-:Y:S01]  /*8c00*/  FSETP.LE.FTZ.AND P1, PT, R60, R93, PT ;  /* 0x0000005d3c00720b */ /* 0x000fe20003f33000 */
[----:B------:R-:W-:-:S03]  /*8c10*/  FMUL.FTZ R60, R63, R92 ;  /* 0x0000005c3f3c7220 */ /* 0x000fc60000410000 */
        /* <DEDUP_REMOVED lines=10> */
.L_x_12026:
        /* <DEDUP_REMOVED lines=13> */
.L_x_12028:
[----:B------:R-:W-:Y:S05]  /*8d90*/  BSYNC.RECONVERGENT B2 ;  /* 0x0000000000027941 */ /* 0x000fea0003800200 */
.L_x_12027:
        /* <DEDUP_REMOVED lines=43> */
.L_x_12025:
[----:B------:R-:W-:Y:S05]  /*9050*/  BSYNC.RECONVERGENT B1 ;  /* 0x0000000000017941 */ /* 0x000fea0003800200 */
.L_x_12024:
[----:B------:R-:W-:Y:S01]  /*9060*/  ISETP.NE.AND P1, PT, R68, 0x1, PT ;  /* 0x000000014400780c */ /* 0x000fe20003f25270 */
[----:B------:R-:W-:Y:S01]  /*9070*/  BSSY.RECONVERGENT B1, `(.L_x_12029) ;  /* 0x000004b000017945 */ /* 0x000fe20003800200 */
[----:B------:R-:W-:Y:S02]  /*9080*/  I2FP.F32.U32 R62, R61 ;  /* 0x0000003d003e7245 */ /* 0x000fe40000201000 */
[----:B------:R-:W-:Y:S01]  /*9090*/  SHF.L.U32 R61, R64, 0x10, RZ ;  /* 0x00000010403d7819 */ /* 0x000fe200000006ff */
[----:B------:R-:W-:Y:S02]  /*90a0*/  IMAD.MOV.U32 R64, RZ, RZ, 0x2 ;  /* 0x00000002ff407424 */ /* 0x000fe400078e00ff */
        /* <DEDUP_REMOVED lines=14> */
.L_x_12031:
        /* <DEDUP_REMOVED lines=13> */
.L_x_12033:
[----:B------:R-:W-:Y:S05]  /*9260*/  BSYNC.RECONVERGENT B2 ;  /* 0x0000000000027941 */ /* 0x000fea0003800200 */
.L_x_12032:
        /* <DEDUP_REMOVED lines=43> */
.L_x_12030:
[----:B------:R-:W-:Y:S05]  /*9520*/  BSYNC.RECONVERGENT B1 ;  /* 0x0000000000017941 */ /* 0x000fea0003800200 */
.L_x_12029:
        /* <DEDUP_REMOVED lines=8> */
[----:B------:R-:W-:-:S04]  /*95b0*/  IMAD.MOV.U32 R63, RZ, RZ, R82 ;  /* 0x000000ffff3f7224 */ /* 0x000fc800078e0052 */
        /* <DEDUP_REMOVED lines=11> */
.L_x_12036:
        /* <DEDUP_REMOVED lines=13> */
.L_x_12038:
[----:B------:R-:W-:Y:S05]  /*9740*/  BSYNC.RECONVERGENT B2 ;  /* 0x0000000000027941 */ /* 0x000fea0003800200 */
.L_x_12037:
        /* <DEDUP_REMOVED lines=43> */
.L_x_12035:
[----:B------:R-:W-:Y:S05]  /*9a00*/  BSYNC.RECONVERGENT B1 ;  /* 0x0000000000017941 */ /* 0x000fea0003800200 */
.L_x_12034:
        /* <DEDUP_REMOVED lines=19> */
.L_x_12041:
        /* <DEDUP_REMOVED lines=13> */
.L_x_12043:
[----:B------:R-:W-:Y:S05]  /*9c10*/  BSYNC.RECONVERGENT B2 ;  /* 0x0000000000027941 */ /* 0x000fea0003800200 */
.L_x_12042:
        /* <DEDUP_REMOVED lines=43> */
.L_x_12040:
[----:B------:R-:W-:Y:S05]  /*9ed0*/  BSYNC.RECONVERGENT B1 ;  /* 0x0000000000017941 */ /* 0x000fea0003800200 */
.L_x_12039:
        /* <DEDUP_REMOVED lines=20> */
.L_x_12046:
        /* <DEDUP_REMOVED lines=13> */
.L_x_12048:
[----:B------:R-:W-:Y:S05]  /*a0f0*/  BSYNC.RECONVERGENT B2 ;  /* 0x0000000000027941 */ /* 0x000fea0003800200 */
.L_x_12047:
        /* <DEDUP_REMOVED lines=43> */
.L_x_12045:
[----:B------:R-:W-:Y:S05]  /*a3b0*/  BSYNC.RECONVERGENT B1 ;  /* 0x0000000000017941 */ /* 0x000fea0003800200 */
.L_x_12044:
[----:B------:R-:W-:Y:S01]  /*a3c0*/  ISETP.NE.AND P5, PT, R71, 0x1, PT ;  /* 0x000000014700780c */ /* 0x000fe20003fa5270 */
[----:B------:R-:W-:Y:S01]  /*a3d0*/  BSSY.RECONVERGENT B1, `(.L_x_12049) ;  /* 0x000004b000017945 */ /* 0x000fe20003800200 */
[----:B------:R-:W-:Y:S01]  /*a3e0*/  I2FP.F32.U32 R68, R65 ;  /* 0x0000004100447245 */ /* 0x000fe20000201000 */
[----:B------:R-:W-:Y:S01]  /*a3f0*/  IMAD.U32 R65, R66, 0x10000, RZ ;  /* 0x0001000042417824 */ /* 0x000fe200078e00ff */
[----:B------:R-:W-:Y:S01]  /*a400*/  MOV R70, 0x2 ;  /* 0x0000000200467802 */ /* 0x000fe20000000f00 */
[----:B------:R-:W-:Y:S02]  /*a410*/  IMAD.MOV.U32 R66, RZ, RZ, R82 ;  /* 0x000000ffff427224 */ /* 0x000fe400078e0052 */
[----:B------:R-:W-:Y:S01]  /*a420*/  FFMA.FTZ R68, R68, R91, 1.1641532182693481445e-10 ;  /* 0x2f00000044447423 */ /* 0x000fe2000001005b */
[----:B------:R-:W-:-:S04]  /*a430*/  FMUL.FTZ R65, R65, R0 ;  /* 0x0000000041417220 */ /* 0x000fc80000410000 */
        /* <DEDUP_REMOVED lines=11> */
.L_x_12051:
        /* <DEDUP_REMOVED lines=13> */
.L_x_12053:
[----:B------:R-:W-:Y:S05]  /*a5c0*/  BSYNC.RECONVERGENT B2 ;  /* 0x0000000000027941 */ /* 0x000fea0003800200 */
.L_x_12052:
        /* <DEDUP_REMOVED lines=43> */
.L_x_12050:
[----:B------:R-:W-:Y:S05]  /*a880*/  BSYNC.RECONVERGENT B1 ;  /* 0x0000000000017941 */ /* 0x000fea0003800200 */
.L_x_12049:
        /* <DEDUP_REMOVED lines=20> */
.L_x_12056:
        /* <DEDUP_REMOVED lines=15> */
.L_x_12058:
[----:B------:R-:W-:Y:S05]  /*aac0*/  BSYNC.RECONVERGENT B2 ;  /* 0x0000000000027941 */ /* 0x000fea0003800200 */
.L_x_12057:
        /* <DEDUP_REMOVED lines=43> */
.L_x_12055:
[----:B------:R-:W-:Y:S05]  /*ad80*/  BSYNC.RECONVERGENT B1 ;  /* 0x0000000000017941 */ /* 0x000fea0003800200 */
.L_x_12054:
        /* <DEDUP_REMOVED lines=16> */
.L_x_12018:
[----:B------:R-:W-:Y:S02]  /*ae90*/  SEL R71, RZ, 0x1000000, !P6 ;  /* 0x01000000ff477807 */ /* 0x000fe40007000000 */
[----:B------:R-:W-:Y:S02]  /*aea0*/  SEL R76, RZ, 0x10000, !P5 ;  /* 0x00010000ff4c7807 */ /* 0x000fe40006800000 */
[----:B------:R-:W-:Y:S02]  /*aeb0*/  SEL R77, RZ, 0x100, !P4 ;  /* 0x00000100ff4d7807 */ /* 0x000fe40006000000 */
[----:B------:R-:W-:Y:S02]  /*aec0*/  ISETP.NE.AND P5, PT, R74, RZ, PT ;  /* 0x000000ff4a00720c */ /* 0x000fe40003fa5270 */
[----:B------:R-:W-:Y:S02]  /*aed0*/  SEL R68, RZ, 0x1000000, !P2 ;  /* 0x01000000ff447807 */ /* 0x000fe40005000000 */
[----:B------:R-:W-:-:S02]  /*aee0*/  SEL R69, RZ, 0x10000, !P1 ;  /* 0x00010000ff457807 */ /* 0x000fc40004800000 */
[----:B------:R-:W-:Y:S02]  /*aef0*/  SEL R70, RZ, 0x100, !P0 ;  /* 0x00000100ff467807 */ /* 0x000fe40004000000 */
[----:B------:R-:W-:Y:S02]  /*af00*/  LOP3.LUT R77, R77, R71, R76, 0xfe, !PT ;  /* 0x000000474d4d7212 */ /* 0x000fe400078efe4c */
[----:B------:R-:W-:Y:S02]  /*af10*/  SEL R76, RZ, 0x1, !P3 ;  /* 0x00000001ff4c7807 */ /* 0x000fe40005800000 */
[----:B------:R-:W-:Y:S01]  /*af20*/  LOP3.LUT R70, R70, R68, R69, 0xfe, !PT ;  /* 0x0000004446467212 */ /* 0x000fe200078efe45 */
[----:B------:R-:W-:Y:S01]  /*af30*/  IMAD.WIDE.U32 R68, R95, 0x20, R2 ;  /* 0x000000205f447825 */ /* 0x000fe200078e0002 */
[----:B------:R-:W-:Y:S02]  /*af40*/  SEL R71, RZ, 0x1, !P5 ;  /* 0x00000001ff477807 */ /* 0x000fe40006800000 */
[----:B------:R-:W-:-:S02]  /*af50*/  IADD3 R97, PT, PT, R83, 0x40, RZ ;  /* 0x0000004053617810 */ /* 0x000fc40007ffe0ff */
[----:B------:R-:W-:Y:S01]  /*af60*/  LOP3.LUT R77, R77, R76, RZ, 0xfc, !PT ;  /* 0x0000004c4d4d7212 */ /* 0x000fe200078efcff */
[----:B------:R0:W-:Y:S01]  /*af70*/  STG.E.128 desc[UR8][R68.64], R60 ;  /* 0x0000003c44007986 */ /* 0x0001e2000c101d08 */
[----:B------:R-:W-:Y:S01]  /*af80*/  LOP3.LUT R76, R70, R71, RZ, 0xfc, !PT ;  /* 0x00000047464c7212 */ /* 0x000fe200078efcff */
[----:B------:R-:W-:Y:S01]  /*af90*/  IMAD.WIDE.U32 R70, R95, 0x8, R80 ;  /* 0x000000085f467825 */ /* 0x000fe200078e0050 */
[----:B------:R-:W-:Y:S01]  /*afa0*/  ISETP.NE.AND P6, PT, R75, RZ, PT ;  /* 0x000000ff4b00720c */ /* 0x000fe20003fc5270 */
[----:B------:R0:W-:Y:S02]  /*afb0*/  STG.E.128 desc[UR8][R68.64+0x10], R64 ;  /* 0x0000104044007986 */ /* 0x0001e4000c101d08 */
[----:B------:R-:W-:Y:S02]  /*afc0*/  IMAD.WIDE.U32 R72, R97, 0x10, R72 ;  /* 0x0000001061487825 */ /* 0x000fe400078e0048 */
[----:B------:R0:W-:Y:S04]  /*afd0*/  STG.E.64 desc[UR8][R70.64], R76 ;  /* 0x0000004c46007986 */ /* 0x0001e8000c101b08 */
[----:B------:R-:W5:Y:S04]  /*afe0*/  LDG.E.128 R72, desc[UR8][R72.64] ;  /* 0x0000000848487981 */ /* 0x000f68000c1e1d00 */
        /* <DEDUP_REMOVED lines=21> */
.L_x_12062:
        /* <DEDUP_REMOVED lines=13> */
.L_x_12064:
[----:B------:R-:W-:Y:S05]  /*b210*/  BSYNC.RECONVERGENT B2 ;  /* 0x0000000000027941 */ /* 0x000fea0003800200 */
.L_x_12063:
        /* <DEDUP_REMOVED lines=43> */
.L_x_12061:
[----:B------:R-:W-:Y:S05]  /*b4d0*/  BSYNC.RECONVERGENT B1 ;  /* 0x0000000000017941 */ /* 0x000fea0003800200 */
.L_x_12060:
        /* <DEDUP_REMOVED lines=24> */
.L_x_12067:
        /* <DEDUP_REMOVED lines=13> */
.L_x_12069:
[----:B------:R-:W-:Y:S05]  /*b730*/  BSYNC.RECONVERGENT B2 ;  /* 0x0000000000027941 */ /* 0x000fea0003800200 */
.L_x_12068:
        /* <DEDUP_REMOVED lines=43> */
.L_x_12066:
[----:B------:R-:W-:Y:S05]  /*b9f0*/  BSYNC.RECONVERGENT B1 ;  /* 0x0000000000017941 */ /* 0x000fea0003800200 */
.L_x_12065:
        /* <DEDUP_REMOVED lines=22> */
.L_x_12072:
        /* <DEDUP_REMOVED lines=13> */
.L_x_12074:
[----:B------:R-:W-:Y:S05]  /*bc30*/  BSYNC.RECONVERGENT B2 ;  /* 0x0000000000027941 */ /* 0x000fea0003800200 */
.L_x_12073:
        /* <DEDUP_REMOVED lines=43> */
.L_x_12071:
[----:B------:R-:W-:Y:S05]  /*bef0*/  BSYNC.RECONVERGENT B1 ;  /* 0x0000000000017941 */ /* 0x000fea0003800200 */
.L_x_12070:
        /* <DEDUP_REMOVED lines=23> */
.L_x_12077:
        /* <DEDUP_REMOVED lines=13> */
.L_x_12079:
[----:B------:R-:W-:Y:S05]  /*c140*/  BSYNC.RECONVERGENT B2 ;  /* 0x0000000000027941 */ /* 0x000fea0003800200 */
.L_x_12078:
        /* <DEDUP_REMOVED lines=43> */
.L_x_12076:
[----:B------:R-:W-:Y:S05]  /*c400*/  BSYNC.RECONVERGENT B1 ;  /* 0x0000000000017941 */ /* 0x000fea0003800200 */
.L_x_12075:
        /* <DEDUP_REMOVED lines=22> */
.L_x_12082:
        /* <DEDUP_REMOVED lines=13> */
.L_x_12084:
[----:B------:R-:W-:Y:S05]  /*c640*/  BSYNC.RECONVERGENT B2 ;  /* 0x0000000000027941 */ /* 0x000fea0003800200 */
.L_x_12083:
        /* <DEDUP_REMOVED lines=43> */
.L_x_12081:
[----:B------:R-:W-:Y:S05]  /*c900*/  BSYNC.RECONVERGENT B1 ;  /* 0x0000000000017941 */ /* 0x000fea0003800200 */
.L_x_12080:
        /* <DEDUP_REMOVED lines=23> */
.L_x_12087:
        /* <DEDUP_REMOVED lines=13> */
.L_x_12089:
[----:B------:R-:W-:Y:S05]  /*cb50*/  BSYNC.RECONVERGENT B2 ;  /* 0x0000000000027941 */ /* 0x000fea0003800200 */
.L_x_12088:
        /* <DEDUP_REMOVED lines=43> */
.L_x_12086:
[----:B------:R-:W-:Y:S05]  /*ce10*/  BSYNC.RECONVERGENT B1 ;  /* 0x0000000000017941 */ /* 0x000fea0003800200 */
.L_x_12085:
        /* <DEDUP_REMOVED lines=22> */
.L_x_12092:
        /* <DEDUP_REMOVED lines=13> */
.L_x_12094:
[----:B------:R-:W-:Y:S05]  /*d050*/  BSYNC.RECONVERGENT B2 ;  /* 0x0000000000027941 */ /* 0x000fea0003800200 */
.L_x_12093:
        /* <DEDUP_REMOVED lines=43> */
.L_x_12091:
[----:B------:R-:W-:Y:S05]  /*d310*/  BSYNC.RECONVERGENT B1 ;  /* 0x0000000000017941 */ /* 0x000fea0003800200 */
.L_x_12090:
        /* <DEDUP_REMOVED lines=23> */
.L_x_12097:
        /* <DEDUP_REMOVED lines=15> */
.L_x_12099:
[----:B------:R-:W-:Y:S05]  /*d580*/  BSYNC.RECONVERGENT B2 ;  /* 0x0000000000027941 */ /* 0x000fea0003800200 */
.L_x_12098:
        /* <DEDUP_REMOVED lines=43> */
.L_x_12096:
[----:B------:R-:W-:Y:S05]  /*d840*/  BSYNC.RECONVERGENT B1 ;  /* 0x0000000000017941 */ /* 0x000fea0003800200 */
.L_x_12095:
        /* <DEDUP_REMOVED lines=10> */
.L_x_12059:
        /* <DEDUP_REMOVED lines=16> */
.L_x_12103:
        /* <DEDUP_REMOVED lines=13> */
.L_x_12105:
[----:B------:R-:W-:Y:S05]  /*dac0*/  BSYNC.RECONVERGENT B2 ;  /* 0x0000000000027941 */ /* 0x000fea0003800200 */
.L_x_12104:
        /* <DEDUP_REMOVED lines=43> */
.L_x_12102:
[----:B------:R-:W-:Y:S05]  /*dd80*/  BSYNC.RECONVERGENT B1 ;  /* 0x0000000000017941 */ /* 0x000fea0003800200 */
.L_x_12101:
        /* <DEDUP_REMOVED lines=21> */
.L_x_12108:
        /* <DEDUP_REMOVED lines=13> */
.L_x_12110:
[----:B------:R-:W-:Y:S05]  /*dfb0*/  BSYNC.RECONVERGENT B2 ;  /* 0x0000000000027941 */ /* 0x000fea0003800200 */
.L_x_12109:
        /* <DEDUP_REMOVED lines=43> */
.L_x_12107:
[----:B------:R-:W-:Y:S05]  /*e270*/  BSYNC.RECONVERGENT B1 ;  /* 0x0000000000017941 */ /* 0x000fea0003800200 */
.L_x_12106:
        /* <DEDUP_REMOVED lines=19> */
.L_x_12113:
        /* <DEDUP_REMOVED lines=13> */
.L_x_12115:
[----:B------:R-:W-:Y:S05]  /*e480*/  BSYNC.RECONVERGENT B2 ;  /* 0x0000000000027941 */ /* 0x000fea0003800200 */
.L_x_12114:
        /* <DEDUP_REMOVED lines=43> */
.L_x_12112:
[----:B------:R-:W-:Y:S05]  /*e740*/  BSYNC.RECONVERGENT B1 ;  /* 0x0000000000017941 */ /* 0x000fea0003800200 */
.L_x_12111:
        /* <DEDUP_REMOVED lines=20> */
.L_x_12118:
        /* <DEDUP_REMOVED lines=13> */
.L_x_12120:
[----:B------:R-:W-:Y:S05]  /*e960*/  BSYNC.RECONVERGENT B2 ;  /* 0x0000000000027941 */ /* 0x000fea0003800200 */
.L_x_12119:
        /* <DEDUP_REMOVED lines=43> */
.L_x_12117:
[----:B------:R-:W-:Y:S05]  /*ec20*/  BSYNC.RECONVERGENT B1 ;  /* 0x0000000000017941 */ /* 0x000fea0003800200 */
.L_x_12116:
        /* <DEDUP_REMOVED lines=19> */
.L_x_12123:
        /* <DEDUP_REMOVED lines=13> */
.L_x_12125:
[----:B------:R-:W-:Y:S05]  /*ee30*/  BSYNC.RECONVERGENT B2 ;  /* 0x0000000000027941 */ /* 0x000fea0003800200 */
.L_x_12124:
        /* <DEDUP_REMOVED lines=43> */
.L_x_12122:
[----:B------:R-:W-:Y:S05]  /*f0f0*/  BSYNC.RECONVERGENT B1 ;  /* 0x0000000000017941 */ /* 0x000fea0003800200 */
.L_x_12121:
        /* <DEDUP_REMOVED lines=20> */
.L_x_12128:
        /* <DEDUP_REMOVED lines=13> */
.L_x_12130:
[----:B------:R-:W-:Y:S05]  /*f310*/  BSYNC.RECONVERGENT B2 ;  /* 0x0000000000027941 */ /* 0x000fea0003800200 */
.L_x_12129:
        /* <DEDUP_REMOVED lines=43> */
.L_x_12127:
[----:B------:R-:W-:Y:S05]  /*f5d0*/  BSYNC.RECONVERGENT B1 ;  /* 0x0000000000017941 */ /* 0x000fea0003800200 */
.L_x_12126:
        /* <DEDUP_REMOVED lines=19> */
.L_x_12133:
        /* <DEDUP_REMOVED lines=13> */
.L_x_12135:
[----:B------:R-:W-:Y:S05]  /*f7e0*/  BSYNC.RECONVERGENT B2 ;  /* 0x0000000000027941 */ /* 0x000fea0003800200 */
.L_x_12134:
        /* <DEDUP_REMOVED lines=43> */
.L_x_12132:
[----:B------:R-:W-:Y:S05]  /*faa0*/  BSYNC.RECONVERGENT B1 ;  /* 0x0000000000017941 */ /* 0x000fea0003800200 */
.L_x_12131:
        /* <DEDUP_REMOVED lines=20> */
.L_x_12138:
        /* <DEDUP_REMOVED lines=15> */
.L_x_12140:
[----:B------:R-:W-:Y:S05]  /*fce0*/  BSYNC.RECONVERGENT B2 ;  /* 0x0000000000027941 */ /* 0x000fea0003800200 */
.L_x_12139:
        /* <DEDUP_REMOVED lines=43> */
.L_x_12137:
[----:B------:R-:W-:Y:S05]  /*ffa0*/  BSYNC.RECONVERGENT B1 ;  /* 0x0000000000017941 */ /* 0x000fea0003800200 */
.L_x_12136:
        /* <DEDUP_REMOVED lines=16> */
.L_x_12100:
        /* <DEDUP_REMOVED lines=23> */
[----:B------:R-:W-:Y:S01]  /*10220*/  FADD.FTZ R0, R73, R58 ;  /* 0x0000003a49007221 */ /* 0x000fe20000010000 */
[----:B------:R-:W-:-:S03]  /*10230*/  LOP3.LUT R72, R72, R91, RZ, 0xfc, !PT ;  /* 0x0000005b48487212 */ /* 0x000fc600078efcff */
        /* <DEDUP_REMOVED lines=89> */
.L_x_12154:
[----:B------:R-:W-:Y:S01]  /*107d0*/  FMUL.FTZ R3, R72, R72 ;  /* 0x0000004848037220 */ /* 0x000fe20000410000 */
        /* <DEDUP_REMOVED lines=26> */
[----:B------:R-:W3:Y:S01]  /*10980*/  @!P0 LDC.64 R68, c[0x0][0x3c8] ;  /* 0x0000f200ff448b82 */ /* 0x000ee20000000a00 */
        /* <DEDUP_REMOVED lines=20> */
[----:B------:R-:W-:Y:S01]  /*10ad0*/  FMUL.FTZ R58, R0, R59 ;  /* 0x0000003b003a7220 */ /* 0x000fe20000410000 */
[----:B------:R-:W-:Y:S01]  /*10ae0*/  F2FP.BF16.F32.PACK_AB R55, R60, R55 ;  /* 0x000000373c37723e */ /* 0x000fe200000010ff */
[C---:B------:R-:W-:Y:S01]  /*10af0*/  FMUL.FTZ R107, R0.reuse, R107 ;  /* 0x0000006b006b7220 */ /* 0x040fe20000410000 */
[----:B------:R-:W-:Y:S01]  /*10b00*/  F2FP.BF16.F32.PACK_AB R52, R61, R52 ;  /* 0x000000343d34723e */ /* 0x000fe200000010ff */
[----:B------:R-:W-:Y:S01]  /*10b10*/  FMUL.FTZ R78, R0, R79 ;  /* 0x0000004f004e7220 */ /* 0x000fe20000410000 */
[----:B------:R-:W2:Y:S01]  /*10b20*/  @!P0 LDC.64 R60, c[0x0][0x3c0] ;  /* 0x0000f000ff3c8b82 */ /* 0x000ea20000000a00 */
[----:B------:R-:W-:Y:S01]  /*10b30*/  F2FP.BF16.F32.PACK_AB R53, R56, R53 ;  /* 0x000000353835723e */ /* 0x000fe200000010ff */
[----:B------:R-:W-:Y:S01]  /*10b40*/  FMUL.FTZ R62, R0, R63 ;  /* 0x0000003f003e7220 */ /* 0x000fe20000410000 */
        /* <DEDUP_REMOVED lines=9> */
[----:B------:R-:W-:Y:S01]  /*10be0*/  FADD.FTZ R99, -R80, R65 ;  /* 0x0000004150637221 */ /* 0x000fe20000010100 */
[----:B------:R-:W4:Y:S01]  /*10bf0*/  LDC.64 R78, c[0x0][0x380] ;  /* 0x0000e000ff4e7b82 */ /* 0x000f220000000a00 */
[----:B------:R-:W-:Y:S01]  /*10c00*/  FFMA.FTZ R59, R103, R38, R14 ;  /* 0x00000026673b7223 */ /* 0x000fe2000001000e */
[----:B------:R-:W-:Y:S01]  /*10c10*/  FFMA.FTZ R76, R76, R39, R15 ;  /* 0x000000274c4c7223 */ /* 0x000fe2000001000f */
[----:B------:R-:W-:Y:S01]  /*10c20*/  FADD.FTZ R91, -R80, R70 ;  /* 0x00000046505b7221 */ /* 0x000fe20000010100 */
[----:B------:R-:W-:Y:S01]  /*10c30*/  FFMA.FTZ R57, R75, R42, R18 ;  /* 0x0000002a4b397223 */ /* 0x000fe20000010012 */
[----:B------:R-:W-:Y:S01]  /*10c40*/  FFMA.FTZ R62, R62, R43, R19 ;  /* 0x0000002b3e3e7223 */ /* 0x000fe20000010013 */
[C---:B------:R-:W-:Y:S01]  /*10c50*/  FADD.FTZ R93, -R80.reuse, R64 ;  /* 0x00000040505d7221 */ /* 0x040fe20000010100 */
[----:B------:R-:W-:Y:S01]  /*10c60*/  FADD.FTZ R77, -R80, R77 ;  /* 0x0000004d504d7221 */ /* 0x000fe20000010100 */
[----:B------:R-:W-:Y:S01]  /*10c70*/  FMUL.FTZ R70, R0, R99 ;  /* 0x0000006300467220 */ /* 0x000fe20000410000 */
[----:B------:R-:W-:Y:S01]  /*10c80*/  FADD.FTZ R71, -R80, R71 ;  /* 0x0000004750477221 */ /* 0x000fe20000010100 */
[----:B------:R-:W-:Y:S01]  /*10c90*/  F2FP.BF16.F32.PACK_AB R59, R76, R59 ;  /* 0x0000003b4c3b723e */ /* 0x000fe200000010ff */
        /* <DEDUP_REMOVED lines=10> */
[----:B0-----:R-:W-:Y:S01]  /*10d40*/  FFMA.FTZ R92, R76, R29, R5 ;  /* 0x0000001d4c5c7223 */ /* 0x001fe20000010005 */
        /* <DEDUP_REMOVED lines=12> */
[--C-:B-1----:R-:W-:Y:S02]  /*10e10*/  IMAD.WIDE.U32 R64, R83, 0x10, R2.reuse ;  /* 0x0000001053407825 */ /* 0x102fe400078e0002 */
[----:B------:R0:W-:Y:S02]  /*10e20*/  @!P0 STG.E desc[UR8][R68.64], R0 ;  /* 0x0000000044008986 */ /* 0x0001e4000c101908 */
[--C-:B------:R-:W-:Y:S02]  /*10e30*/  IMAD.WIDE.U32 R66, R95, 0x10, R2.reuse ;  /* 0x000000105f427825 */ /* 0x100fe400078e0002 */
[----:B------:R0:W-:Y:S02]  /*10e40*/  STG.E.128 desc[UR8][R64.64], R52 ;  /* 0x0000003440007986 */ /* 0x0001e4000c101d08 */
[----:B------:R-:W-:-:S02]  /*10e50*/  IMAD.WIDE.U32 R2, R97, 0x10, R2 ;  /* 0x0000001061027825 */ /* 0x000fc400078e0002 */
[----:B------:R0:W-:Y:S02]  /*10e60*/  STG.E.128 desc[UR8][R66.64], R56 ;  /* 0x0000003842007986 */ /* 0x0001e4000c101d08 */
[----:B----4-:R-:W-:Y:S02]  /*10e70*/  IMAD R88, R78, 0x4, R88 ;  /* 0x000000044e587824 */ /* 0x010fe400078e0258 */
[----:B------:R0:W-:Y:S03]  /*10e80*/  STG.E.128 desc[UR8][R2.64], R60 ;  /* 0x0000003c02007986 */ /* 0x0001e6000c101d08 */
[----:B------:R-:W-:-:S13]  /*10e90*/  ISETP.GE.AND P0, PT, R88, R79, PT ;  /* 0x0000004f5800720c */ /* 0x000fda0003f06270 */
[----:B------:R-:W-:Y:S05]  /*10ea0*/  @!P0 BRA `(.L_x_12142) ;  /* 0xfffffef800d48947 */ /* 0x000fea000383ffff */
[----:B------:R-:W-:Y:S05]  /*10eb0*/  BSYNC B0 ;  /* 0x0000000000007941 */ /* 0x000fea0003800000 */
.L_x_11895:
[----:B------:R-:W-:Y:S05]  /*10ec0*/  EXIT ;  /* 0x000000000000794d */ /* 0x000fea0003800000 */
.L_x_12141:
        /* <DEDUP_REMOVED lines=8> */
.L_x_12144:
[----:B------:R-:W-:Y:S05]  /*10f50*/  BSYNC B1 ;  /* 0x0000000000017941 */ /* 0x000fea0003800000 */
.L_x_12143:
        /* <DEDUP_REMOVED lines=9> */
.L_x_12145:
[----:B------:R-:W-:Y:S02]  /*10ff0*/  IMAD.MOV.U32 R93, RZ, RZ, 0x4 ;  /* 0x00000004ff5d7424 */ /* 0x000fe400078e00ff */
[----:B------:R-:W-:-:S04]  /*11000*/  IMAD.MOV.U32 R2, RZ, RZ, R81 ;  /* 0x000000ffff027224 */ /* 0x000fc800078e0051 */
[----:B------:R-:W-:-:S05]  /*11010*/  FADD.FTZ R73, R3, R2 ;  /* 0x0000000203497221 */ /* 0x000fca0000010000 */
[----:B------:R-:W-:-:S07]  /*11020*/  MOV R98, R73 ;  /* 0x0000004900627202 */ /* 0x000fce0000000f00 */
[----:B------:R-:W-:Y:S05]  /*11030*/  WARPSYNC.COLLECTIVE R91, `(.L_x_12146) ;  /* 0x000000005b087348 */ /* 0x000fea0003c00000 */
[----:B------:R0:W1:Y:S02]  /*11040*/  SHFL.BFLY P1, R81, R98, R93, R100 ;  /* 0x0c00005d62517389 */ /* 0x0000640000020064 */
[----:B01----:R-:W-:Y:S05]  /*11050*/  ENDCOLLECTIVE ;  /* 0x000000000000791b */ /* 0x003fea0003800000 */
.L_x_12146:
[----:B------:R-:W-:Y:S01]  /*11060*/  HFMA2 R93, -RZ, RZ, 0, 4.76837158203125e-07 ;  /* 0x00000008ff5d7431 */ /* 0x000fe200000001ff */
[----:B------:R-:W-:-:S05]  /*11070*/  MOV R2, R81 ;  /* 0x0000005100027202 */ /* 0x000fca0000000f00 */
[----:B------:R-:W-:-:S04]  /*11080*/  FADD.FTZ R75, R73, R2 ;  /* 0x00000002494b7221 */ /* 0x000fc80000010000 */
[----:B------:R-:W-:-:S07]  /*11090*/  IMAD.MOV.U32 R98, RZ, RZ, R75 ;  /* 0x000000ffff627224 */ /* 0x000fce00078e004b */
[----:B------:R-:W-:Y:S05]  /*110a0*/  WARPSYNC.COLLECTIVE R91, `(.L_x_12147) ;  /* 0x000000005b087348 */ /* 0x000fea0003c00000 */
[----:B------:R0:W1:Y:S02]  /*110b0*/  SHFL.BFLY P1, R81, R98, R93, R100 ;  /* 0x0c00005d62517389 */ /* 0x0000640000020064 */
[----:B01----:R-:W-:Y:S05]  /*110c0*/  ENDCOLLECTIVE ;  /* 0x000000000000791b */ /* 0x003fea0003800000 */
.L_x_12147:
        /* <DEDUP_REMOVED lines=8> */
.L_x_12148:
        /* <DEDUP_REMOVED lines=55> */
.L_x_12149:
[----:B------:R-:W-:Y:S01]  /*114c0*/  HFMA2 R93, -RZ, RZ, 0, 1.1920928955078125e-07 ;  /* 0x00000002ff5d7431 */ /* 0x000fe200000001ff */
[----:B------:R-:W-:-:S05]  /*114d0*/  MOV R3, R81 ;  /* 0x0000005100037202 */ /* 0x000fca0000000f00 */
[----:B------:R-:W-:-:S04]  /*114e0*/  FADD.FTZ R3, R0, R3 ;  /* 0x0000000300037221 */ /* 0x000fc80000010000 */
[----:B------:R-:W-:-:S07]  /*114f0*/  IMAD.MOV.U32 R98, RZ, RZ, R3 ;  /* 0x000000ffff627224 */ /* 0x000fce00078e0003 */
[----:B------:R-:W-:Y:S05]  /*11500*/  WARPSYNC.COLLECTIVE R91, `(.L_x_12150) ;  /* 0x000000005b087348 */ /* 0x000fea0003c00000 */
[----:B------:R0:W1:Y:S02]  /*11510*/  SHFL.BFLY P1, R81, R98, R93, R100 ;  /* 0x0c00005d62517389 */ /* 0x0000640000020064 */
[----:B01----:R-:W-:Y:S05]  /*11520*/  ENDCOLLECTIVE ;  /* 0x000000000000791b */ /* 0x003fea0003800000 */
.L_x_12150:
[----:B------:R-:W-:Y:S02]  /*11530*/  IMAD.MOV.U32 R93, RZ, RZ, 0x4 ;  /* 0x00000004ff5d7424 */ /* 0x000fe400078e00ff */
[----:B------:R-:W-:-:S04]  /*11540*/  IMAD.MOV.U32 R80, RZ, RZ, R81 ;  /* 0x000000ffff507224 */ /* 0x000fc800078e0051 */
[----:B------:R-:W-:-:S05]  /*11550*/  FADD.FTZ R80, R3, R80 ;  /* 0x0000005003507221 */ /* 0x000fca0000010000 */
[----:B------:R-:W-:-:S07]  /*11560*/  MOV R98, R80 ;  /* 0x0000005000627202 */ /* 0x000fce0000000f00 */
[----:B------:R-:W-:Y:S05]  /*11570*/  WARPSYNC.COLLECTIVE R91, `(.L_x_12151) ;  /* 0x000000005b087348 */ /* 0x000fea0003c00000 */
[----:B------:R0:W1:Y:S02]  /*11580*/  SHFL.BFLY P1, R81, R98, R93, R100 ;  /* 0x0c00005d62517389 */ /* 0x0000640000020064 */
[----:B01----:R-:W-:Y:S05]  /*11590*/  ENDCOLLECTIVE ;  /* 0x000000000000791b */ /* 0x003fea0003800000 */
.L_x_12151:
[----:B------:R-:W-:Y:S01]  /*115a0*/  HFMA2 R93, -RZ, RZ, 0, 4.76837158203125e-07 ;  /* 0x00000008ff5d7431 */ /* 0x000fe200000001ff */
[----:B------:R-:W-:-:S05]  /*115b0*/  MOV R73, R81 ;  /* 0x0000005100497202 */ /* 0x000fca0000000f00 */
[----:B------:R-:W-:-:S04]  /*115c0*/  FADD.FTZ R73, R80, R73 ;  /* 0x0000004950497221 */ /* 0x000fc80000010000 */
[----:B------:R-:W-:-:S07]  /*115d0*/  IMAD.MOV.U32 R98, RZ, RZ, R73 ;  /* 0x000000ffff627224 */ /* 0x000fce00078e0049 */
[----:B------:R-:W-:Y:S05]  /*115e0*/  WARPSYNC.COLLECTIVE R91, `(.L_x_12152) ;  /* 0x000000005b087348 */ /* 0x000fea0003c00000 */
[----:B------:R0:W1:Y:S02]  /*115f0*/  SHFL.BFLY P1, R81, R98, R93, R100 ;  /* 0x0c00005d62517389 */ /* 0x0000640000020064 */
[----:B01----:R-:W-:Y:S05]  /*11600*/  ENDCOLLECTIVE ;  /* 0x000000000000791b */ /* 0x003fea0003800000 */
.L_x_12152:
[----:B------:R-:W-:Y:S02]  /*11610*/  IMAD.MOV.U32 R93, RZ, RZ, 0x10 ;  /* 0x00000010ff5d7424 */ /* 0x000fe400078e00ff */
[----:B------:R-:W-:-:S04]  /*11620*/  IMAD.MOV.U32 R92, RZ, RZ, R81 ;  /* 0x000000ffff5c7224 */ /* 0x000fc800078e0051 */
[----:B------:R-:W-:-:S05]  /*11630*/  FADD.FTZ R92, R73, R92 ;  /* 0x0000005c495c7221 */ /* 0x000fca0000010000 */
[----:B------:R-:W-:-:S07]  /*11640*/  MOV R98, R92 ;  /* 0x0000005c00627202 */ /* 0x000fce0000000f00 */
[----:B------:R-:W-:Y:S05]  /*11650*/  WARPSYNC.COLLECTIVE R91, `(.L_x_12153) ;  /* 0x000000005b087348 */ /* 0x000fea0003c00000 */
[----:B------:R0:W1:Y:S02]  /*11660*/  SHFL.BFLY P1, R81, R98, R93, R100 ;  /* 0x0c00005d62517389 */ /* 0x0000640000020064 */
[----:B01----:R-:W-:Y:S05]  /*11670*/  ENDCOLLECTIVE ;  /* 0x000000000000791b */ /* 0x003fea0003800000 */
.L_x_12153:
[----:B------:R-:W-:Y:S01]  /*11680*/  MOV R75, R81 ;  /* 0x00000051004b7202 */ /* 0x000fe20000000f00 */
[----:B------:R-:W-:Y:S06]  /*11690*/  BRA `(.L_x_12154) ;  /* 0xfffffff0004c7947 */ /* 0x000fec000383ffff */
.L_x_12155:
        /* <DEDUP_REMOVED lines=14> */
.L_x_28775:


//--------------------- .text._ZN10layer_norm13ln_fwd_kernelINS_13Kernel_traitsIf13__nv_bfloat16fS2_fjLj768ELj1ELj4ELj1ELj16ENS_18Kernel_traits_baseILj768EfS2_fS2_fjLj128EEEEELb1ELb0ELb1ELb0EEEvNS_9FwdParamsE --------------------------
	.section	.text._ZN10layer_norm13ln_fwd_kernelINS_13Kernel_traitsIf13__nv_bfloat16fS2_fjLj768ELj1ELj4ELj1ELj16ENS_18Kernel_traits_baseILj768EfS2_fS2_fjLj128EEEEELb1ELb0ELb1ELb0EEEvNS_9FwdParamsE,"ax",@progbits
	.align	128
        .global         _ZN10layer_norm13ln_fwd_kernelINS_13Kernel_traitsIf13__nv_bfloat16fS2_fjLj768ELj1ELj4ELj1ELj16ENS_18Kernel_traits_baseILj768EfS2_fS2_fjLj128EEEEELb1ELb0ELb1ELb0EEEvNS_9FwdParamsE
        .type           _ZN10layer_norm13ln_fwd_kernelINS_13Kernel_traitsIf13__nv_bfloat16fS2_fjLj768ELj1ELj4ELj1ELj16ENS_18Kernel_traits_baseILj768EfS2_fS2_fjLj128EEEEELb1ELb0ELb1ELb0EEEvNS_9FwdParamsE,@function
        .size           _ZN10layer_norm13ln_fwd_kernelINS_13Kernel_traitsIf13__nv_bfloat16fS2_fjLj768ELj1ELj4ELj1ELj16ENS_18Kernel_traits_baseILj768EfS2_fS2_fjLj128EEEEELb1ELb0ELb1ELb0EEEvNS_9FwdParamsE,(.L_x_28776 - _ZN10layer_norm13ln_fwd_kernelINS_13Kernel_traitsIf13__nv_bfloat16fS2_fjLj768ELj1ELj4ELj1ELj16ENS_18Kernel_traits_baseILj768EfS2_fS2_fjLj128EEEEELb1ELb0ELb1ELb0EEEvNS_9FwdParamsE)
        .other          _ZN10layer_norm13ln_fwd_kernelINS_13Kernel_traitsIf13__nv_bfloat16fS2_fjLj768ELj1ELj4ELj1ELj16ENS_18Kernel_traits_baseILj768EfS2_fS2_fjLj128EEEEELb1ELb0ELb1ELb0EEEvNS_9FwdParamsE,@"STO_CUDA_ENTRY STV_DEFAULT"
_ZN10layer_norm13ln_fwd_kernelINS_13Kernel_traitsIf13__nv_bfloat16fS2_fjLj768ELj1ELj4ELj1ELj16ENS_18Kernel_traits_baseILj768EfS2_fS2_fjLj128EEEEELb1ELb0ELb1ELb0EEEvNS_9FwdParamsE:
.text._ZN10layer_norm13ln_fwd_kernelINS_13Kernel_traitsIf13__nv_bfloat16fS2_fjLj768ELj1ELj4ELj1ELj16ENS_18Kernel_traits_baseILj768EfS2_fS2_fjLj128EEEEELb1ELb0ELb1ELb0EEEvNS_9FwdParamsE:
        /* <DEDUP_REMOVED lines=87> */
.L_x_12157:
        /* <DEDUP_REMOVED lines=29> */
.L_x_12158:
[----:B------:R-:W-:Y:S05]  /*0740*/  BSYNC.RECONVERGENT B0 ;  /* 0x0000000000007941 */ /* 0x000fea0003800200 */
.L_x_12156:
[----:B------:R-:W1:Y:S02]  /*0750*/  LDCU UR8, c[0x0][0x384] ;  /* 0x00007080ff0877ac */ /* 0x000e640008000800 */
[----:B-1----:R-:W-:-:S13]  /*0760*/  ISETP.GE.AND P0, PT, R99, UR8, PT ;  /* 0x0000000863007c0c */ /* 0x002fda000bf06270 */
[----:B------:R-:W-:Y:S05]  /*0770*/  @P0 EXIT ;  /* 0x000000000000094d */ /* 0x000fea0003800000 */
[----:B------:R-:W-:Y:S01]  /*0780*/  IMAD.HI.U32 R3, R98, -0x326172a9, RZ ;  /* 0xcd9e8d5762037827 */ /* 0x000fe200078e00ff */
[----:B------:R-:W-:Y:S01]  /*0790*/  BSSY B0, `(.L_x_12159) ;  /* 0x00012dc000007945 */ /* 0x000fe20003800000 */
[----:B------:R-:W-:Y:S01]  /*07a0*/  LOP3.LUT R2, R2, 0x3, RZ, 0xc0, !PT ;  /* 0x0000000302027812 */ /* 0x000fe200078ec0ff */
[----:B------:R-:W1:Y:S01]  /*07b0*/  LDCU.64 UR8, c[0x0][0x408] ;  /* 0x00008100ff0877ac */ /* 0x000e620008000a00 */
[----:B0-----:R-:W-:Y:S01]  /*07c0*/  IMAD.HI.U32 R4, R97, -0x2daee0ad, RZ ;  /* 0xd2511f5361047827 */ /* 0x001fe200078e00ff */
[----:B------:R-:W-:-:S03]  /*07d0*/  LOP3.LUT R3, R96, UR4, R3, 0x96, !PT ;  /* 0x0000000460037c12 */ /* 0x000fc6000f8e9603 */
[----:B------:R-:W-:Y:S01]  /*07e0*/  IMAD R6, R98, -0x326172a9, RZ ;  /* 0xcd9e8d5762067824 */ /* 0x000fe200078e02ff */
[----:B------:R-:W-:Y:S01]  /*07f0*/  LOP3.LUT R4, R4, UR5, RZ, 0x3c, !PT ;  /* 0x0000000504047c12 */ /* 0x000fe2000f8e3cff */
[----:B------:R-:W-:Y:S02]  /*0800*/  IMAD R8, R97, -0x2daee0ad, RZ ;  /* 0xd2511f5361087824 */ /* 0x000fe400078e02ff */
[----:B------:R-:W-:-:S04]  /*0810*/  IMAD.HI.U32 R7, R3, -0x2daee0ad, RZ ;  /* 0xd2511f5303077827 */ /* 0x000fc800078e00ff */
[----:B------:R-:W-:Y:S01]  /*0820*/  IMAD.HI.U32 R5, R4, -0x326172a9, RZ ;  /* 0xcd9e8d5704057827 */ /* 0x000fe200078e00ff */
[----:B------:R-:W-:Y:S01]  /*0830*/  LOP3.LUT R7, R8, UR24, R7, 0x96, !PT ;  /* 0x0000001808077c12 */ /* 0x000fe2000f8e9607 */
[----:B------:R-:W0:Y:S02]  /*0840*/  LDCU UR24, c[0x0][0x404] ;  /* 0x00008080ff1877ac */ /* 0x000e240008000800 */
[----:B------:R-:W-:Y:S01]  /*0850*/  IMAD R9, R3, -0x2daee0ad, RZ ;  /* 0xd2511f5303097824 */ /* 0x000fe200078e02ff */
[----:B------:R-:W-:Y:S01]  /*0860*/  LOP3.LUT R5, R6, UR10, R5, 0x96, !PT ;  /* 0x0000000a06057c12 */ /* 0x000fe2000f8e9605 */
[----:B------:R-:W-:Y:S01]  /*0870*/  IMAD R4, R4, -0x326172a9, RZ ;  /* 0xcd9e8d5704047824 */ /* 0x000fe200078e02ff */
[----:B------:R-:W2:Y:S01]  /*0880*/  LDCU.64 UR10, c[0x0][0x3a0] ;  /* 0x00007400ff0a77ac */ /* 0x000ea20008000a00 */
[----:B------:R-:W-:-:S04]  /*0890*/  IMAD.HI.U32 R3, R7, -0x326172a9, RZ ;  /* 0xcd9e8d5707037827 */ /* 0x000fc800078e00ff */
[C---:B------:R-:W-:Y:S01]  /*08a0*/  IMAD.HI.U32 R6, R5.reuse, -0x2daee0ad, RZ ;  /* 0xd2511f5305067827 */ /* 0x040fe200078e00ff */
[----:B------:R-:W-:Y:S01]  /*08b0*/  LOP3.LUT R3, R4, UR25, R3, 0x96, !PT ;  /* 0x0000001904037c12 */ /* 0x000fe2000f8e9603 */
[----:B------:R-:W3:Y:S02]  /*08c0*/  LDCU.U8 UR25, c[0x0][0x410] ;  /* 0x00008200ff1977ac */ /* 0x000ee40008000000 */
        /* <DEDUP_REMOVED lines=47> */
.L_x_12516:
[----:B------:R-:W0:Y:S08]  /*0bc0*/  LDC.64 R102, c[0x0][0x3f0] ;  /* 0x0000fc00ff667b82 */ /* 0x000e300000000a00 */
[----:B------:R-:W1:Y:S08]  /*0bd0*/  LDC.64 R104, c[0x0][0x3f8] ;  /* 0x0000fe00ff687b82 */ /* 0x000e700000000a00 */
[----:B------:R-:W2:Y:S01]  /*0be0*/  LDC R90, c[0x0][0x388] ;  /* 0x0000e200ff5a7b82 */ /* 0x000ea20000000800 */
[----:B0-----:R-:W-:-:S05]  /*0bf0*/  IMAD.WIDE R102, R99, 0x4, R102 ;  /* 0x0000000463667825 */ /* 0x001fca00078e0266 */
[----:B------:R-:W3:Y:S01]  /*0c00*/  LDG.E R88, desc[UR6][R102.64] ;  /* 0x0000000666587981 */ /* 0x000ee2000c1e1900 */
[----:B-1----:R-:W-:-:S05]  /*0c10*/  IMAD.WIDE R104, R99, 0x4, R104 ;  /* 0x0000000463687825 */ /* 0x002fca00078e0268 */
[----:B-----5:R0:W5:Y:S01]  /*0c20*/  LDG.E R89, desc[UR6][R104.64] ;  /* 0x0000000668597981 */ /* 0x020162000c1e1900 */
[----:B------:R-:W-:Y:S01]  /*0c30*/  ISETP.GE.U32.AND P0, PT, R0, 0x20, PT ;  /* 0x000000200000780c */ /* 0x000fe20003f06070 */
[----:B------:R-:W-:Y:S01]  /*0c40*/  BSSY.RECONVERGENT B1, `(.L_x_12160) ;  /* 0x00005ea000017945 */ /* 0x000fe20003800200 */
[----:B--2---:R-:W-:-:S05]  /*0c50*/  IMAD R91, R99, R90, RZ ;  /* 0x0000005a635b7224 */ /* 0x004fca00078e02ff */
[----:B------:R-:W-:-:S04]  /*0c60*/  SHF.R.S32.HI R106, RZ, 0x1f, R91 ;  /* 0x0000001fff6a7819 */ /* 0x000fc8000001145b */
[----:B------:R-:W-:-:S04]  /*0c70*/  LEA.HI R91, R106, R91, RZ, 0x3 ;  /* 0x0000005b6a5b7211 */ /* 0x000fc800078f18ff */
[----:B------:R-:W-:Y:S02]  /*0c80*/  LEA.HI.SX32 R91, R91, R100, 0x1d ;  /* 0x000000645b5b7211 */ /* 0x000fe400078feaff */
[----:B---3--:R-:W-:-:S13]  /*0c90*/  ISETP.GE.AND P3, PT, R88, 0x1, PT ;  /* 0x000000015800780c */ /* 0x008fda0003f66270 */
[----:B------:R-:W1:Y:S01]  /*0ca0*/  @P3 S2R R107, SR_TID.X ;  /* 0x00000000006b3919 */ /* 0x000e620000002100 */
[----:B------:R-:W-:-:S05]  /*0cb0*/  @P3 IADD3 R101, PT, PT, R88, -0x1, RZ ;  /* 0xffffffff58653810 */ /* 0x000fca0007ffe0ff */
[----:B------:R-:W-:-:S05]  /*0cc0*/  @P3 IMAD R101, R101, R90, RZ ;  /* 0x0000005a65653224 */ /* 0x000fca00078e02ff */
[----:B------:R-:W-:-:S04]  /*0cd0*/  @P3 SHF.R.S32.HI R102, RZ, 0x1f, R101 ;  /* 0x0000001fff663819 */ /* 0x000fc80000011465 */
[----:B------:R-:W-:Y:S01]  /*0ce0*/  @P3 LEA.HI R103, R102, R101, RZ, 0x3 ;  /* 0x0000006566673211 */ /* 0x000fe200078f18ff */
[----:B------:R-:W-:Y:S01]  /*0cf0*/  IMAD.MOV.U32 R101, RZ, RZ, RZ ;  /* 0x000000ffff657224 */ /* 0x000fe200078e00ff */
[----:B-1----:R-:W-:-:S04]  /*0d00*/  @P3 LOP3.LUT R100, R107, 0x1f, RZ, 0xc0, !PT ;  /* 0x0000001f6b643812 */ /* 0x002fc800078ec0ff */
[----:B------:R-:W-:Y:S01]  /*0d10*/  @P3 LEA.HI.SX32 R101, R103, R100, 0x1d ;  /* 0x0000006467653211 */ /* 0x000fe200078feaff */
[----:B0-----:R-:W-:Y:S06]  /*0d20*/  @!P0 BRA `(.L_x_12161) ;  /* 0x0000005c006c8947 */ /* 0x001fec0003800000 */
[----:B------:R-:W-:Y:S04]  /*0d30*/  BSSY.RECONVERGENT B2, `(.L_x_12162) ;  /* 0x0000005000027945 */ /* 0x000fe80003800200 */
[----:B------:R-:W-:Y:S05]  /*0d40*/  @!P3 BRA `(.L_x_12163) ;  /* 0x00000000000cb947 */ /* 0x000fea0003800000 */
[----:B------:R-:W0:Y:S02]  /*0d50*/  LDC.64 R60, c[0x0][0x390] ;  /* 0x0000e400ff3c7b82 */ /* 0x000e240000000a00 */
[----:B0-----:R-:W-:-:S06]  /*0d60*/  IMAD.WIDE.U32 R60, R101, 0x10, R60 ;  /* 0x00000010653c7825 */ /* 0x001fcc00078e003c */
[----:B------:R-:W5:Y:S02]  /*0d70*/  LDG.E.128 R60, desc[UR6][R60.64] ;  /* 0x000000063c3c7981 */ /* 0x000f64000c1e1d00 */
.L_x_12163:
[----:B------:R-:W-:Y:S05]  /*0d80*/  BSYNC.RECONVERGENT B2 ;  /* 0x0000000000027941 */ /* 0x000fea0003800200 */
.L_x_12162:
[----:B------:R-:W-:Y:S01]  /*0d90*/  UISETP.NE.U32.AND UP0, UPT, UR10, URZ, UPT ;  /* 0x000000ff0a00728c */ /* 0x000fe2000bf05070 */
[----:B------:R-:W-:Y:S01]  /*0da0*/  MOV R103, UR4 ;  /* 0x0000000400677c02 */ /* 0x000fe20008000f00 */
[----:B------:R-:W-:Y:S01]  /*0db0*/  IMAD.U32 R102, RZ, RZ, UR4 ;  /* 0x00000004ff667e24 */ /* 0x000fe2000f8e00ff */
[----:B------:R-:W-:Y:S01]  /*0dc0*/  BSSY.RECONVERGENT B2, `(.L_x_12164) ;  /* 0x00005b3000027945 */ /* 0x000fe20003800200 */
[----:B------:R-:W-:Y:S02]  /*0dd0*/  UISETP.NE.AND.EX UP0, UPT, UR11, URZ, UPT, UP0 ;  /* 0x000000ff0b00728c */ /* 0x000fe4000bf05300 */
[----:B------:R-:W-:Y:S02]  /*0de0*/  VIADD R102, R102, 0x3c6ef372 ;  /* 0x3c6ef37266667836 */ /* 0x000fe40000000000 */
[----:B------:R-:W-:-:S05]  /*0df0*/  VIADD R103, R103, 0x9e3779b9 ;  /* 0x9e3779b967677836 */ /* 0x000fca0000000000 */
        /* <DEDUP_REMOVED lines=26> */
.L_x_12170:
        /* <DEDUP_REMOVED lines=13> */
.L_x_12172:
[----:B------:R-:W-:Y:S05]  /*1070*/  BSYNC.RECONVERGENT B5 ;  /* 0x0000000000057941 */ /* 0x000fea0003800200 */
.L_x_12171:
[----:B------:R-:W-:Y:S01]  /*1080*/  IMAD.WIDE.U32 R94, R98, -0x326172a9, RZ ;  /* 0xcd9e8d57625e7825 */ /* 0x000fe200078e00ff */
[----:B------:R-:W-:Y:S01]  /*1090*/  LOP3.LUT R106, R3, UR5, R105, 0x96, !PT ;  /* 0x00000005036a7c12 */ /* 0x000fe2000f8e9669 */
[----:B------:R-:W-:Y:S02]  /*10a0*/  UIADD3 UR27, UPT, UPT, UR5, -0x4498517b, URZ ;  /* 0xbb67ae85051b7890 */ /* 0x000fe4000fffe0ff */
[----:B------:R-:W-:Y:S01]  /*10b0*/  IMAD.MOV.U32 R5, RZ, RZ, R4 ;  /* 0x000000ffff057224 */ /* 0x000fe200078e0004 */
[----:B------:R-:W-:Y:S01]  /*10c0*/  LOP3.LUT R108, R96, UR4, R95, 0x96, !PT ;  /* 0x00000004606c7c12 */ /* 0x000fe2000f8e965f */
[----:B------:R-:W-:-:S04]  /*10d0*/  IMAD.WIDE.U32 R106, R106, -0x326172a9, RZ ;  /* 0xcd9e8d576a6a7825 */ /* 0x000fc800078e00ff */
[----:B------:R-:W-:Y:S01]  /*10e0*/  IMAD.WIDE.U32 R108, R108, -0x2daee0ad, RZ ;  /* 0xd2511f536c6c7825 */ /* 0x000fe200078e00ff */
[----:B------:R-:W-:-:S04]  /*10f0*/  LOP3.LUT R105, R103, R94, R107, 0x96, !PT ;  /* 0x0000005e67697212 */ /* 0x000fc800078e966b */
[----:B------:R-:W-:Y:S01]  /*1100*/  LOP3.LUT R94, R104, UR27, R109, 0x96, !PT ;  /* 0x0000001b685e7c12 */ /* 0x000fe2000f8e966d */
[----:B------:R-:W-:Y:S01]  /*1110*/  IMAD.WIDE.U32 R104, R105, -0x2daee0ad, RZ ;  /* 0xd2511f5369687825 */ /* 0x000fe200078e00ff */
[----:B------:R-:W-:-:S03]  /*1120*/  UIADD3 UR27, UPT, UPT, UR5, 0x1fd5c5a3, URZ ;  /* 0x1fd5c5a3051b7890 */ /* 0x000fc6000fffe0ff */
        /* <DEDUP_REMOVED lines=28> */
[----:B------:R-:W-:Y:S01]  /*12f0*/  IMAD.WIDE.U32 R106, R107, -0x326172a9, RZ ;  /* 0xcd9e8d576b6a7825 */ /* 0x000fe200078e00ff */
[----:B------:R-:W-:-:S03]  /*1300*/  UIADD3 UR27, UPT, UPT, UR5, -0x695add53, URZ ;  /* 0x96a522ad051b7890 */ /* 0x000fc6000fffe0ff */
[----:B------:R-:W-:Y:S01]  /*1310*/  IMAD.WIDE.U32 R108, R108, -0x2daee0ad, RZ ;  /* 0xd2511f536c6c7825 */ /* 0x000fe200078e00ff */
[----:B------:R-:W-:Y:S02]  /*1320*/  MOV R6, R106 ;  /* 0x0000006a00067202 */ /* 0x000fe40000000f00 */
[----:B------:R-:W-:Y:S01]  /*1330*/  LOP3.LUT R94, R94, UR23, R107, 0x96, !PT ;  /* 0x000000175e5e7c12 */ /* 0x000fe2000f8e966b */
[----:B------:R-:W-:Y:S01]  /*1340*/  IMAD.MOV.U32 R106, RZ, RZ, RZ ;  /* 0x000000ffff6a7224 */ /* 0x000fe200078e00ff */
[----:B------:R-:W-:-:S07]  /*1350*/  LOP3.LUT R95, R104, UR27, R109, 0x96, !PT ;  /* 0x0000001b685f7c12 */ /* 0x000fce000f8e966d */
.L_x_12169:
[----:B------:R-:W-:Y:S05]  /*1360*/  BSYNC.RECONVERGENT B4 ;  /* 0x0000000000047941 */ /* 0x000fea0003800200 */
.L_x_12168:
        /* <DEDUP_REMOVED lines=9> */
[----:B------:R-:W-:-:S07]  /*1400*/  FADD.FTZ R64, R64, R105 ;  /* 0x0000006940407221 */ /* 0x000fce0000010000 */
.L_x_12167:
[----:B------:R-:W-:Y:S05]  /*1410*/  BSYNC.RECONVERGENT B3 ;  /* 0x0000000000037941 */ /* 0x000fea0003800200 */
.L_x_12166:
        /* <DEDUP_REMOVED lines=20> */
.L_x_12177:
        /* <DEDUP_REMOVED lines=13> */
.L_x_12179:
[----:B------:R-:W-:Y:S05]  /*1630*/  BSYNC.RECONVERGENT B5 ;  /* 0x0000000000057941 */ /* 0x000fea0003800200 */
.L_x_12178:
[----:B------:R-:W-:Y:S01]  /*1640*/  IMAD.WIDE.U32 R94, R98, -0x326172a9, RZ ;  /* 0xcd9e8d57625e7825 */ /* 0x000fe200078e00ff */
[----:B------:R-:W-:Y:S01]  /*1650*/  LOP3.LUT R6, R3, UR5, R107, 0x96, !PT ;  /* 0x0000000503067c12 */ /* 0x000fe2000f8e966b */
[----:B------:R-:W-:Y:S01]  /*1660*/  UIADD3 UR27, UPT, UPT, UR5, -0x4498517b, URZ ;  /* 0xbb67ae85051b7890 */ /* 0x000fe2000fffe0ff */
[----:B------:R-:W-:Y:S02]  /*1670*/  MOV R2, R108 ;  /* 0x0000006c00027202 */ /* 0x000fe40000000f00 */
        /* <DEDUP_REMOVED lines=35> */
[----:B------:R-:W-:Y:S01]  /*18b0*/  UIADD3 UR27, UPT, UPT, UR5, -0x695add53, URZ ;  /* 0x96a522ad051b7890 */ /* 0x000fe2000fffe0ff */
[----:B------:R-:W-:-:S04]  /*18c0*/  IMAD.WIDE.U32 R6, R7, -0x326172a9, RZ ;  /* 0xcd9e8d5707067825 */ /* 0x000fc800078e00ff */
[----:B------:R-:W-:Y:S01]  /*18d0*/  IMAD.WIDE.U32 R104, R104, -0x2daee0ad, RZ ;  /* 0xd2511f5368687825 */ /* 0x000fe200078e00ff */
[----:B------:R-:W-:-:S03]  /*18e0*/  LOP3.LUT R94, R94, UR23, R7, 0x96, !PT ;  /* 0x000000175e5e7c12 */ /* 0x000fc6000f8e9607 */
[----:B------:R-:W-:Y:S01]  /*18f0*/  IMAD.MOV.U32 R4, RZ, RZ, R104 ;  /* 0x000000ffff047224 */ /* 0x000fe200078e0068 */
[----:B------:R-:W-:Y:S01]  /*1900*/  LOP3.LUT R95, R106, UR27, R105, 0x96, !PT ;  /* 0x0000001b6a5f7c12 */ /* 0x000fe2000f8e9669 */
[----:B------:R-:W-:-:S07]  /*1910*/  IMAD.MOV.U32 R104, RZ, RZ, RZ ;  /* 0x000000ffff687224 */ /* 0x000fce00078e00ff */
.L_x_12176:
[----:B------:R-:W-:Y:S05]  /*1920*/  BSYNC.RECONVERGENT B4 ;  /* 0x0000000000047941 */ /* 0x000fea0003800200 */
.L_x_12175:
        /* <DEDUP_REMOVED lines=11> */
.L_x_12174:
[----:B------:R-:W-:Y:S05]  /*19e0*/  BSYNC.RECONVERGENT B3 ;  /* 0x0000000000037941 */ /* 0x000fea0003800200 */
.L_x_12173:
        /* <DEDUP_REMOVED lines=20> */
.L_x_12184:
        /* <DEDUP_REMOVED lines=13> */
.L_x_12186:
[----:B------:R-:W-:Y:S05]  /*1c00*/  BSYNC.RECONVERGENT B5 ;  /* 0x0000000000057941 */ /* 0x000fea0003800200 */
.L_x_12185:
        /* <DEDUP_REMOVED lines=34> */
[----:B------:R-:W-:Y:S01]  /*1e30*/  UIADD3 UR27, UPT, UPT, UR4, -0xe443238, URZ ;  /* 0xf1bbcdc8041b7890 */ /* 0x000fe2000fffe0ff */
[----:B------:R-:W-:-:S04]  /*1e40*/  IMAD.WIDE.U32 R106, R107, -0x2daee0ad, RZ ;  /* 0xd2511f536b6a7825 */ /* 0x000fc800078e00ff */
        /* <DEDUP_REMOVED lines=9> */
[----:B------:R-:W-:Y:S02]  /*1ee0*/  IMAD.MOV.U32 R2, RZ, RZ, R104 ;  /* 0x000000ffff027224 */ /* 0x000fe400078e0068 */
[----:B------:R-:W-:-:S07]  /*1ef0*/  IMAD.MOV.U32 R105, RZ, RZ, RZ ;  /* 0x000000ffff697224 */ /* 0x000fce00078e00ff */
.L_x_12183:
[----:B------:R-:W-:Y:S05]  /*1f00*/  BSYNC.RECONVERGENT B4 ;  /* 0x0000000000047941 */ /* 0x000fea0003800200 */
.L_x_12182:
[----:B------:R-:W-:Y:S01]  /*1f10*/  I2FP.F32.U32 R4, R8 ;  /* 0x0000000800047245 */ /* 0x000fe20000201000 */
[----:B------:R-:W-:Y:S01]  /*1f20*/  IMAD.MOV.U32 R107, RZ, RZ, 0x2f800000 ;  /* 0x2f800000ff6b7424 */ /* 0x000fe200078e00ff */
[----:B-----5:R-:W-:-:S03]  /*1f30*/  SHF.L.U32 R8, R61, 0x10, RZ ;  /* 0x000000103d087819 */ /* 0x020fc600000006ff */
[----:B------:R-:W-:Y:S02]  /*1f40*/  FFMA.FTZ R4, R4, R107, 1.1641532182693481445e-10 ;  /* 0x2f00000004047423 */ /* 0x000fe4000001006b */
[----:B------:R-:W-:-:S03]  /*1f50*/  FMUL.FTZ R8, R8, UR9 ;  /* 0x0000000908087c20 */ /* 0x000fc60008410000 */
[----:B------:R-:W-:Y:S01]  /*1f60*/  FSETP.GTU.FTZ.AND P2, PT, R4, UR24, PT ;  /* 0x0000001804007c0b */ /* 0x000fe2000bf5c000 */
[----:B------:R-:W-:-:S05]  /*1f70*/  FMUL.FTZ R8, R8, UR8 ;  /* 0x0000000808087c20 */ /* 0x000fca0008410000 */
[----:B------:R-:W-:Y:S02]  /*1f80*/  FSEL R107, R8, RZ, !P2 ;  /* 0x000000ff086b7208 */ /* 0x000fe40005000000 */
[----:B------:R-:W-:-:S03]  /*1f90*/  SEL R8, RZ, 0x1, P2 ;  /* 0x00000001ff087807 */ /* 0x000fc60001000000 */
[----:B------:R-:W-:-:S07]  /*1fa0*/  FADD.FTZ R66, R66, R107 ;  /* 0x0000006b42427221 */ /* 0x000fce0000010000 */
.L_x_12181:
[----:B------:R-:W-:Y:S05]  /*1fb0*/  BSYNC.RECONVERGENT B3 ;  /* 0x0000000000037941 */ /* 0x000fea0003800200 */
.L_x_12180:
        /* <DEDUP_REMOVED lines=20> */
.L_x_12191:
        /* <DEDUP_REMOVED lines=13> */
.L_x_12193:
[----:B------:R-:W-:Y:S05]  /*21d0*/  BSYNC.RECONVERGENT B5 ;  /* 0x0000000000057941 */ /* 0x000fea0003800200 */
.L_x_12192:
        /* <DEDUP_REMOVED lines=47> */
.L_x_12190:
[----:B------:R-:W-:Y:S05]  /*24d0*/  BSYNC.RECONVERGENT B4 ;  /* 0x0000000000047941 */ /* 0x000fea0003800200 */
.L_x_12189:
        /* <DEDUP_REMOVED lines=11> */
.L_x_12188:
[----:B------:R-:W-:Y:S05]  /*2590*/  BSYNC.RECONVERGENT B3 ;  /* 0x0000000000037941 */ /* 0x000fea0003800200 */
.L_x_12187:
        /* <DEDUP_REMOVED lines=20> */
.L_x_12198:
        /* <DEDUP_REMOVED lines=13> */
.L_x_12200:
[----:B------:R-:W-:Y:S05]  /*27b0*/  BSYNC.RECONVERGENT B5 ;  /* 0x0000000000057941 */ /* 0x000fea0003800200 */
.L_x_12199:
        /* <DEDUP_REMOVED lines=47> */
.L_x_12197:
[----:B------:R-:W-:Y:S05]  /*2ab0*/  BSYNC.RECONVERGENT B4 ;  /* 0x0000000000047941 */ /* 0x000fea0003800200 */
.L_x_12196:
        /* <DEDUP_REMOVED lines=10> */
.L_x_12195:
[----:B------:R-:W-:Y:S05]  /*2b60*/  BSYNC.RECONVERGENT B3 ;  /* 0x0000000000037941 */ /* 0x000fea0003800200 */
.L_x_12194:
        /* <DEDUP_REMOVED lines=20> */
.L_x_12205:
        /* <DEDUP_REMOVED lines=13> */
.L_x_12207:
[----:B------:R-:W-:Y:S05]  /*2d80*/  BSYNC.RECONVERGENT B5 ;  /* 0x0000000000057941 */ /* 0x000fea0003800200 */
.L_x_12206:
        /* <DEDUP_REMOVED lines=47> */
.L_x_12204:
[----:B------:R-:W-:Y:S05]  /*3080*/  BSYNC.RECONVERGENT B4 ;  /* 0x0000000000047941 */ /* 0x000fea0003800200 */
.L_x_12203:
        /* <DEDUP_REMOVED lines=11> */
.L_x_12202:
[----:B------:R-:W-:Y:S05]  /*3140*/  BSYNC.RECONVERGENT B3 ;  /* 0x0000000000037941 */ /* 0x000fea0003800200 */
.L_x_12201:
        /* <DEDUP_REMOVED lines=20> */
.L_x_12212:
        /* <DEDUP_REMOVED lines=13> */
.L_x_12214:
[----:B------:R-:W-:Y:S05]  /*3360*/  BSYNC.RECONVERGENT B5 ;  /* 0x0000000000057941 */ /* 0x000fea0003800200 */
.L_x_12213:
        /* <DEDUP_REMOVED lines=47> */
.L_x_12211:
[----:B------:R-:W-:Y:S05]  /*3660*/  BSYNC.RECONVERGENT B4 ;  /* 0x0000000000047941 */ /* 0x000fea0003800200 */
.L_x_12210:
        /* <DEDUP_REMOVED lines=10> */
.L_x_12209:
[----:B------:R-:W-:Y:S05]  /*3710*/  BSYNC.RECONVERGENT B3 ;  /* 0x0000000000037941 */ /* 0x000fea0003800200 */
.L_x_12208:
        /* <DEDUP_REMOVED lines=19> */
.L_x_12218:
        /* <DEDUP_REMOVED lines=13> */
.L_x_12220:
[----:B------:R-:W-:Y:S05]  /*3920*/  BSYNC.RECONVERGENT B4 ;  /* 0x0000000000047941 */ /* 0x000fea0003800200 */
.L_x_12219:
        /* <DEDUP_REMOVED lines=45> */
[----:B------:R-:W-:-:S07]  /*3c00*/  LOP3.LUT R95, R102, UR27, R111, 0x96, !PT ;  /* 0x0000001b665f7c12 */ /* 0x000fce000f8e966f */
.L_x_12217:
[----:B------:R-:W-:Y:S05]  /*3c10*/  BSYNC.RECONVERGENT B3 ;  /* 0x0000000000037941 */ /* 0x000fea0003800200 */
.L_x_12216:
        /* <DEDUP_REMOVED lines=12> */
.L_x_12165:
        /* <DEDUP_REMOVED lines=25> */
.L_x_12225:
        /* <DEDUP_REMOVED lines=13> */
.L_x_12227:
[----:B------:R-:W-:Y:S05]  /*3f40*/  BSYNC.RECONVERGENT B5 ;  /* 0x0000000000057941 */ /* 0x000fea0003800200 */
.L_x_12226:
        /* <DEDUP_REMOVED lines=10> */
[----:B------:R-:W-:-:S03]  /*3ff0*/  UIADD3 UR27, UPT, UPT, UR5, -0x695add53, URZ ;  /* 0x96a522ad051b7890 */ /* 0x000fc6000fffe0ff */
        /* <DEDUP_REMOVED lines=34> */
.L_x_12224:
[----:B------:R-:W-:Y:S05]  /*4220*/  BSYNC.RECONVERGENT B4 ;  /* 0x0000000000047941 */ /* 0x000fea0003800200 */
.L_x_12223:
        /* <DEDUP_REMOVED lines=9> */
.L_x_12222:
[----:B------:R-:W-:Y:S05]  /*42c0*/  BSYNC.RECONVERGENT B3 ;  /* 0x0000000000037941 */ /* 0x000fea0003800200 */
.L_x_12221:
        /* <DEDUP_REMOVED lines=17> */
.L_x_12232:
        /* <DEDUP_REMOVED lines=13> */
.L_x_12234:
[----:B------:R-:W-:Y:S05]  /*44b0*/  BSYNC.RECONVERGENT B5 ;  /* 0x0000000000057941 */ /* 0x000fea0003800200 */
.L_x_12233:
[----:B------:R-:W-:Y:S01]  /*44c0*/  IMAD.WIDE.U32 R68, R98, -0x326172a9, RZ ;  /* 0xcd9e8d5762447825 */ /* 0x000fe200078e00ff */
[----:B------:R-:W-:Y:S01]  /*44d0*/  LOP3.LUT R6, R3, UR5, R71, 0x96, !PT ;  /* 0x0000000503067c12 */ /* 0x000fe2000f8e9647 */
[----:B------:R-:W-:Y:S02]  /*44e0*/  UIADD3 UR27, UPT, UPT, UR5, -0x4498517b, URZ ;  /* 0xbb67ae85051b7890 */ /* 0x000fe4000fffe0ff */
[----:B------:R-:W-:Y:S01]  /*44f0*/  IMAD.MOV.U32 R4, RZ, RZ, R110 ;  /* 0x000000ffff047224 */ /* 0x000fe200078e006e */
[----:B------:R-:W-:Y:S01]  /*4500*/  LOP3.LUT R66, R96, UR4, R69, 0x96, !PT ;  /* 0x0000000460427c12 */ /* 0x000fe2000f8e9645 */
[----:B------:R-:W-:-:S04]  /*4510*/  IMAD.WIDE.U32 R6, R6, -0x326172a9, RZ ;  /* 0xcd9e8d5706067825 */ /* 0x000fc800078e00ff */
[----:B------:R-:W-:Y:S01]  /*4520*/  IMAD.WIDE.U32 R66, R66, -0x2daee0ad, RZ ;  /* 0xd2511f5342427825 */ /* 0x000fe200078e00ff */
[----:B------:R-:W-:-:S03]  /*4530*/  LOP3.LUT R71, R103, R68, R7, 0x96, !PT ;  /* 0x0000004467477212 */ /* 0x000fc600078e9607 */
[----:B------:R-:W-:Y:S01]  /*4540*/  IMAD.MOV.U32 R2, RZ, RZ, RZ ;  /* 0x000000ffff027224 */ /* 0x000fe200078e00ff */
        /* <DEDUP_REMOVED lines=32> */
[----:B------:R-:W-:-:S04]  /*4750*/  LOP3.LUT R94, R94, UR23, R7, 0x96, !PT ;  /* 0x000000175e5e7c12 */ /* 0x000fc8000f8e9607 */
[----:B------:R-:W-:Y:S02]  /*4760*/  LOP3.LUT R95, R68, UR27, R67, 0x96, !PT ;  /* 0x0000001b445f7c12 */ /* 0x000fe4000f8e9643 */
[----:B------:R-:W-:-:S07]  /*4770*/  MOV R110, R66 ;  /* 0x00000042006e7202 */ /* 0x000fce0000000f00 */
.L_x_12231:
[----:B------:R-:W-:Y:S05]  /*4780*/  BSYNC.RECONVERGENT B4 ;  /* 0x0000000000047941 */ /* 0x000fea0003800200 */
.L_x_12230:
        /* <DEDUP_REMOVED lines=10> */
.L_x_12229:
[----:B------:R-:W-:Y:S05]  /*4830*/  BSYNC.RECONVERGENT B3 ;  /* 0x0000000000037941 */ /* 0x000fea0003800200 */
.L_x_12228:
        /* <DEDUP_REMOVED lines=17> */
.L_x_12239:
        /* <DEDUP_REMOVED lines=13> */
.L_x_12241:
[----:B------:R-:W-:Y:S05]  /*4a20*/  BSYNC.RECONVERGENT B5 ;  /* 0x0000000000057941 */ /* 0x000fea0003800200 */
.L_x_12240:
        /* <DEDUP_REMOVED lines=43> */
[----:B------:R-:W-:Y:S02]  /*4ce0*/  LOP3.LUT R95, R68, UR27, R67, 0x96, !PT ;  /* 0x0000001b445f7c12 */ /* 0x000fe4000f8e9643 */
[----:B------:R-:W-:-:S07]  /*4cf0*/  MOV R110, R66 ;  /* 0x00000042006e7202 */ /* 0x000fce0000000f00 */
.L_x_12238:
[----:B------:R-:W-:Y:S05]  /*4d00*/  BSYNC.RECONVERGENT B4 ;  /* 0x0000000000047941 */ /* 0x000fea0003800200 */
.L_x_12237:
        /* <DEDUP_REMOVED lines=9> */
.L_x_12236:
[----:B------:R-:W-:Y:S05]  /*4da0*/  BSYNC.RECONVERGENT B3 ;  /* 0x0000000000037941 */ /* 0x000fea0003800200 */
.L_x_12235:
        /* <DEDUP_REMOVED lines=17> */
.L_x_12246:
        /* <DEDUP_REMOVED lines=13> */
.L_x_12248:
[----:B------:R-:W-:Y:S05]  /*4f90*/  BSYNC.RECONVERGENT B5 ;  /* 0x0000000000057941 */ /* 0x000fea0003800200 */
.L_x_12247:
        /* <DEDUP_REMOVED lines=45> */
.L_x_12245:
[----:B------:R-:W-:Y:S05]  /*5270*/  BSYNC.RECONVERGENT B4 ;  /* 0x0000000000047941 */ /* 0x000fea0003800200 */
.L_x_12244:
[----:B------:R-:W-:Y:S01]  /*5280*/  I2FP.F32.U32 R4, R9 ;  /* 0x0000000900047245 */ /* 0x000fe20000201000 */
[----:B------:R-:W-:Y:S01]  /*5290*/  IMAD.MOV.U32 R67, RZ, RZ, 0x2f800000 ;  /* 0x2f800000ff437424 */ /* 0x000fe200078e00ff */
[----:B-----5:R-:W-:-:S03]  /*52a0*/  PRMT R9, R61, 0x7632, R9 ;  /* 0x000076323d097816 */ /* 0x020fc60000000009 */
[----:B------:R-:W-:Y:S01]  /*52b0*/  FFMA.FTZ R4, R4, R67, 1.1641532182693481445e-10 ;  /* 0x2f00000004047423 */ /* 0x000fe20000010043 */
[----:B------:R-:W-:-:S04]  /*52c0*/  SHF.L.U32 R9, R9, 0x10, RZ ;  /* 0x0000001009097819 */ /* 0x000fc800000006ff */
[----:B------:R-:W-:Y:S01]  /*52d0*/  FSETP.GTU.FTZ.AND P1, PT, R4, UR24, PT ;  /* 0x0000001804007c0b */ /* 0x000fe2000bf3c000 */
[----:B------:R-:W-:-:S04]  /*52e0*/  FMUL.FTZ R9, R9, UR9 ;  /* 0x0000000909097c20 */ /* 0x000fc80008410000 */
[----:B------:R-:W-:Y:S01]  /*52f0*/  FMUL.FTZ R67, R9, UR8 ;  /* 0x0000000809437c20 */ /* 0x000fe20008410000 */
[----:B------:R-:W-:-:S04]  /*5300*/  SEL R9, RZ, 0x1, P1 ;  /* 0x00000001ff097807 */ /* 0x000fc80000800000 */
[----:B------:R-:W-:-:S07]  /*5310*/  FSEL R67, R67, RZ, !P1 ;  /* 0x000000ff43437208 */ /* 0x000fce0004800000 */
.L_x_12243:
[----:B------:R-:W-:Y:S05]  /*5320*/  BSYNC.RECONVERGENT B3 ;  /* 0x0000000000037941 */ /* 0x000fea0003800200 */
.L_x_12242:
        /* <DEDUP_REMOVED lines=17> */
.L_x_12253:
        /* <DEDUP_REMOVED lines=13> */
.L_x_12255:
[----:B------:R-:W-:Y:S05]  /*5510*/  BSYNC.RECONVERGENT B5 ;  /* 0x0000000000057941 */ /* 0x000fea0003800200 */
.L_x_12254:
        /* <DEDUP_REMOVED lines=45> */
.L_x_12252:
[----:B------:R-:W-:Y:S05]  /*57f0*/  BSYNC.RECONVERGENT B4 ;  /* 0x0000000000047941 */ /* 0x000fea0003800200 */
.L_x_12251:
        /* <DEDUP_REMOVED lines=9> */
.L_x_12250:
[----:B------:R-:W-:Y:S05]  /*5890*/  BSYNC.RECONVERGENT B3 ;  /* 0x0000000000037941 */ /* 0x000fea0003800200 */
.L_x_12249:
        /* <DEDUP_REMOVED lines=17> */
.L_x_12260:
        /* <DEDUP_REMOVED lines=13> */
.L_x_12262:
[----:B------:R-:W-:Y:S05]  /*5a80*/  BSYNC.RECONVERGENT B5 ;  /* 0x0000000000057941 */ /* 0x000fea0003800200 */
.L_x_12261:
        /* <DEDUP_REMOVED lines=45> */
.L_x_12259:
[----:B------:R-:W-:Y:S05]  /*5d60*/  BSYNC.RECONVERGENT B4 ;  /* 0x0000000000047941 */ /* 0x000fea0003800200 */
.L_x_12258:
        /* <DEDUP_REMOVED lines=10> */
.L_x_12257:
[----:B------:R-:W-:Y:S05]  /*5e10*/  BSYNC.RECONVERGENT B3 ;  /* 0x0000000000037941 */ /* 0x000fea0003800200 */
.L_x_12256:
        /* <DEDUP_REMOVED lines=17> */
.L_x_12267:
        /* <DEDUP_REMOVED lines=13> */
.L_x_12269:
[----:B------:R-:W-:Y:S05]  /*6000*/  BSYNC.RECONVERGENT B5 ;  /* 0x0000000000057941 */ /* 0x000fea0003800200 */
.L_x_12268:
[----:B------:R-:W-:Y:S01]  /*6010*/  IMAD.WIDE.U32 R94, R98, -0x326172a9, RZ ;  /* 0xcd9e8d57625e7825 */ /* 0x000fe200078e00ff */
[----:B------:R-:W-:Y:S01]  /*6020*/  LOP3.LUT R70, R3, UR5, R105, 0x96, !PT ;  /* 0x0000000503467c12 */ /* 0x000fe2000f8e9669 */
[----:B------:R-:W-:Y:S02]  /*6030*/  UIADD3 UR27, UPT, UPT, UR5, -0x4498517b, URZ ;  /* 0xbb67ae85051b7890 */ /* 0x000fe4000fffe0ff */
[----:B------:R-:W-:Y:S01]  /*6040*/  IMAD.MOV.U32 R4, RZ, RZ, RZ ;  /* 0x000000ffff047224 */ /* 0x000fe200078e00ff */
        /* <DEDUP_REMOVED lines=40> */
[----:B------:R-:W-:-:S07]  /*62d0*/  MOV R110, R70 ;  /* 0x00000046006e7202 */ /* 0x000fce0000000f00 */
.L_x_12266:
[----:B------:R-:W-:Y:S05]  /*62e0*/  BSYNC.RECONVERGENT B4 ;  /* 0x0000000000047941 */ /* 0x000fea0003800200 */
.L_x_12265:
        /* <DEDUP_REMOVED lines=9> */
.L_x_12264:
[----:B------:R-:W-:Y:S05]  /*6380*/  BSYNC.RECONVERGENT B3 ;  /* 0x0000000000037941 */ /* 0x000fea0003800200 */
.L_x_12263:
        /* <DEDUP_REMOVED lines=16> */
.L_x_12272:
        /* <DEDUP_REMOVED lines=13> */
.L_x_12274:
[----:B------:R-:W-:Y:S05]  /*6560*/  BSYNC.RECONVERGENT B4 ;  /* 0x0000000000047941 */ /* 0x000fea0003800200 */
.L_x_12273:
        /* <DEDUP_REMOVED lines=45> */
.L_x_12271:
[----:B------:R-:W-:Y:S05]  /*6840*/  BSYNC.RECONVERGENT B3 ;  /* 0x0000000000037941 */ /* 0x000fea0003800200 */
.L_x_12270:
        /* <DEDUP_REMOVED lines=10> */
.L_x_12215:
[----:B------:R-:W-:Y:S05]  /*68f0*/  BSYNC.RECONVERGENT B2 ;  /* 0x0000000000027941 */ /* 0x000fea0003800200 */
.L_x_12164:
        /* <DEDUP_REMOVED lines=27> */
.L_x_12276:
[----:B------:R-:W-:Y:S05]  /*6ab0*/  BSYNC.RECONVERGENT B2 ;  /* 0x0000000000027941 */ /* 0x000fea0003800200 */
.L_x_12275:
[----:B------:R-:W-:Y:S01]  /*6ac0*/  IADD3 R91, PT, PT, R91, 0x20, RZ ;  /* 0x000000205b5b7810 */ /* 0x000fe20007ffe0ff */
[----:B------:R-:W-:-:S07]  /*6ad0*/  VIADD R101, R101, 0x20 ;  /* 0x0000002065657836 */ /* 0x000fce0000000000 */
.L_x_12161:
[----:B------:R-:W-:Y:S05]  /*6ae0*/  BSYNC.RECONVERGENT B1 ;  /* 0x0000000000017941 */ /* 0x000fea0003800200 */
.L_x_12160:
        /* <DEDUP_REMOVED lines=8> */
.L_x_12280:
[----:B------:R-:W-:Y:S05]  /*6b70*/  BSYNC.RECONVERGENT B2 ;  /* 0x0000000000027941 */ /* 0x000fea0003800200 */
.L_x_12279:
[----:B------:R-:W-:Y:S01]  /*6b80*/  UISETP.NE.U32.AND UP0, UPT, UR10, URZ, UPT ;  /* 0x000000ff0a00728c */ /* 0x000fe2000bf05070 */
[----:B01----:R-:W-:Y:S01]  /*6b90*/  MOV R103, UR4 ;  /* 0x0000000400677c02 */ /* 0x003fe20008000f00 */
        /* <DEDUP_REMOVED lines=31> */
.L_x_12287:
        /* <DEDUP_REMOVED lines=13> */
.L_x_12289:
[----:B------:R-:W-:Y:S05]  /*6e60*/  BSYNC.RECONVERGENT B5 ;  /* 0x0000000000057941 */ /* 0x000fea0003800200 */
.L_x_12288:
        /* <DEDUP_REMOVED lines=46> */
.L_x_12286:
[----:B------:R-:W-:Y:S05]  /*7150*/  BSYNC.RECONVERGENT B4 ;  /* 0x0000000000047941 */ /* 0x000fea0003800200 */
.L_x_12285:
        /* <DEDUP_REMOVED lines=10> */
.L_x_12284:
[----:B------:R-:W-:Y:S05]  /*7200*/  BSYNC.RECONVERGENT B3 ;  /* 0x0000000000037941 */ /* 0x000fea0003800200 */
.L_x_12283:
        /* <DEDUP_REMOVED lines=20> */
.L_x_12294:
        /* <DEDUP_REMOVED lines=13> */
.L_x_12296:
[----:B------:R-:W-:Y:S05]  /*7420*/  BSYNC.RECONVERGENT B5 ;  /* 0x0000000000057941 */ /* 0x000fea0003800200 */
.L_x_12295:
        /* <DEDUP_REMOVED lines=46> */
.L_x_12293:
[----:B------:R-:W-:Y:S05]  /*7710*/  BSYNC.RECONVERGENT B4 ;  /* 0x0000000000047941 */ /* 0x000fea0003800200 */
.L_x_12292:
        /* <DEDUP_REMOVED lines=11> */
.L_x_12291:
[----:B------:R-:W-:Y:S05]  /*77d0*/  BSYNC.RECONVERGENT B3 ;  /* 0x0000000000037941 */ /* 0x000fea0003800200 */
.L_x_12290:
        /* <DEDUP_REMOVED lines=20> */
.L_x_12301:
        /* <DEDUP_REMOVED lines=13> */
.L_x_12303:
[----:B------:R-:W-:Y:S05]  /*79f0*/  BSYNC.RECONVERGENT B5 ;  /* 0x0000000000057941 */ /* 0x000fea0003800200 */
.L_x_12302:
        /* <DEDUP_REMOVED lines=47> */
.L_x_12300:
[----:B------:R-:W-:Y:S05]  /*7cf0*/  BSYNC.RECONVERGENT B4 ;  /* 0x0000000000047941 */ /* 0x000fea0003800200 */
.L_x_12299:
        /* <DEDUP_REMOVED lines=10> */
.L_x_12298:
[----:B------:R-:W-:Y:S05]  /*7da0*/  BSYNC.RECONVERGENT B3 ;  /* 0x0000000000037941 */ /* 0x000fea0003800200 */
.L_x_12297:
        /* <DEDUP_REMOVED lines=20> */
.L_x_12308:
        /* <DEDUP_REMOVED lines=13> */
.L_x_12310:
[----:B------:R-:W-:Y:S05]  /*7fc0*/  BSYNC.RECONVERGENT B5 ;  /* 0x0000000000057941 */ /* 0x000fea0003800200 */
.L_x_12309:
        /* <DEDUP_REMOVED lines=47> */
.L_x_12307:
[----:B------:R-:W-:Y:S05]  /*82c0*/  BSYNC.RECONVERGENT B4 ;  /* 0x0000000000047941 */ /* 0x000fea0003800200 */
.L_x_12306:
        /* <DEDUP_REMOVED lines=11> */
.L_x_12305:
[----:B------:R-:W-:Y:S05]  /*8380*/  BSYNC.RECONVERGENT B3 ;  /* 0x0000000000037941 */ /* 0x000fea0003800200 */
.L_x_12304:
        /* <DEDUP_REMOVED lines=20> */
.L_x_12315:
        /* <DEDUP_REMOVED lines=13> */
.L_x_12317:
[----:B------:R-:W-:Y:S05]  /*85a0*/  BSYNC.RECONVERGENT B5 ;  /* 0x0000000000057941 */ /* 0x000fea0003800200 */
.L_x_12316:
        /* <DEDUP_REMOVED lines=47> */
.L_x_12314:
[----:B------:R-:W-:Y:S05]  /*88a0*/  BSYNC.RECONVERGENT B4 ;  /* 0x0000000000047941 */ /* 0x000fea0003800200 */
.L_x_12313:
        /* <DEDUP_REMOVED lines=10> */
.L_x_12312:
[----:B------:R-:W-:Y:S05]  /*8950*/  BSYNC.RECONVERGENT B3 ;  /* 0x0000000000037941 */ /* 0x000fea0003800200 */
.L_x_12311:
        /* <DEDUP_REMOVED lines=20> */
.L_x_12322:
        /* <DEDUP_REMOVED lines=13> */
.L_x_12324:
[----:B------:R-:W-:Y:S05]  /*8b70*/  BSYNC.RECONVERGENT B5 ;  /* 0x0000000000057941 */ /* 0x000fea0003800200 */
.L_x_12323:
        /* <DEDUP_REMOVED lines=44> */
[----:B------:R-:W-:Y:S01]  /*8e40*/  MOV R110, R104 ;  /* 0x00000068006e7202 */ /* 0x000fe20000000f00 */
[----:B------:R-:W-:Y:S01]  /*8e50*/  HFMA2 R104, -RZ, RZ, 0, 0 ;  /* 0x00000000ff687431 */ /* 0x000fe200000001ff */
[----:B------:R-:W-:-:S07]  /*8e60*/  LOP3.LUT R95, R106, UR27, R105, 0x96, !PT ;  /* 0x0000001b6a5f7c12 */ /* 0x000fce000f8e9669 */
.L_x_12321:
[----:B------:R-:W-:Y:S05]  /*8e70*/  BSYNC.RECONVERGENT B4 ;  /* 0x0000000000047941 */ /* 0x000fea0003800200 */
.L_x_12320:
        /* <DEDUP_REMOVED lines=11> */
.L_x_12319:
[----:B------:R-:W-:Y:S05]  /*8f30*/  BSYNC.RECONVERGENT B3 ;  /* 0x0000000000037941 */ /* 0x000fea0003800200 */
.L_x_12318:
        /* <DEDUP_REMOVED lines=20> */
.L_x_12329:
        /* <DEDUP_REMOVED lines=13> */
.L_x_12331:
[----:B------:R-:W-:Y:S05]  /*9150*/  BSYNC.RECONVERGENT B5 ;  /* 0x0000000000057941 */ /* 0x000fea0003800200 */
.L_x_12330:
        /* <DEDUP_REMOVED lines=45> */
[----:B------:R-:W-:Y:S01]  /*9430*/  HFMA2 R105, -RZ, RZ, 0, 0 ;  /* 0x00000000ff697431 */ /* 0x000fe200000001ff */
[----:B------:R-:W-:-:S07]  /*9440*/  MOV R4, R104 ;  /* 0x0000006800047202 */ /* 0x000fce0000000f00 */
.L_x_12328:
[----:B------:R-:W-:Y:S05]  /*9450*/  BSYNC.RECONVERGENT B4 ;  /* 0x0000000000047941 */ /* 0x000fea0003800200 */
.L_x_12327:
        /* <DEDUP_REMOVED lines=10> */
.L_x_12326:
[----:B------:R-:W-:Y:S05]  /*9500*/  BSYNC.RECONVERGENT B3 ;  /* 0x0000000000037941 */ /* 0x000fea0003800200 */
.L_x_12325:
        /* <DEDUP_REMOVED lines=19> */
.L_x_12335:
        /* <DEDUP_REMOVED lines=13> */
.L_x_12337:
[----:B------:R-:W-:Y:S05]  /*9710*/  BSYNC.RECONVERGENT B4 ;  /* 0x0000000000047941 */ /* 0x000fea0003800200 */
.L_x_12336:
        /* <DEDUP_REMOVED lines=46> */
.L_x_12334:
[----:B------:R-:W-:Y:S05]  /*9a00*/  BSYNC.RECONVERGENT B3 ;  /* 0x0000000000037941 */ /* 0x000fea0003800200 */
.L_x_12333:
        /* <DEDUP_REMOVED lines=10> */
[----:B------:R-:W-:Y:S01]  /*9ab0*/  FADD.FTZ R79, R79, R102 ;  /* 0x000000664f4f7221 */ /* 0x000fe20000010000 */
[----:B------:R-:W-:Y:S06]  /*9ac0*/  BRA `(.L_x_12332) ;  /* 0x0000002c00047947 */ /* 0x000fec0003800000 */
.L_x_12282:
[----:B------:R-:W-:Y:S01]  /*9ad0*/  MOV R111, UR5 ;  /* 0x00000005006f7c02 */ /* 0x000fe20008000f00 */
[----:B------:R-:W-:Y:S01]  /*9ae0*/  IMAD.U32 R112, RZ, RZ, UR4 ;  /* 0x00000004ff707e24 */ /* 0x000fe2000f8e00ff */
[----:B------:R-:W-:Y:S01]  /*9af0*/  BSSY.RECONVERGENT B3, `(.L_x_12338) ;  /* 0x000005c000037945 */ /* 0x000fe20003800200 */
[----:B------:R-:W-:Y:S01]  /*9b00*/  HFMA2 R72, -RZ, RZ, 0, 0 ;  /* 0x00000000ff487431 */ /* 0x000fe200000001ff */
[----:B------:R-:W-:Y:S01]  /*9b10*/  MOV R110, R4 ;  /* 0x00000004006e7202 */ /* 0x000fe20000000f00 */
[----:B------:R-:W-:Y:S01]  /*9b20*/  IMAD.MOV.U32 R74, RZ, RZ, R2 ;  /* 0x000000ffff4a7224 */ /* 0x000fe200078e0002 */
        /* <DEDUP_REMOVED lines=19> */
.L_x_12342:
        /* <DEDUP_REMOVED lines=13> */
.L_x_12344:
[----:B------:R-:W-:Y:S05]  /*9d30*/  BSYNC.RECONVERGENT B5 ;  /* 0x0000000000057941 */ /* 0x000fea0003800200 */
.L_x_12343:
        /* <DEDUP_REMOVED lines=44> */
[----:B------:R-:W-:-:S07]  /*a000*/  MOV R110, R72 ;  /* 0x00000048006e7202 */ /* 0x000fce0000000f00 */
.L_x_12341:
[----:B------:R-:W-:Y:S05]  /*a010*/  BSYNC.RECONVERGENT B4 ;  /* 0x0000000000047941 */ /* 0x000fea0003800200 */
.L_x_12340:
        /* <DEDUP_REMOVED lines=9> */
.L_x_12339:
[----:B------:R-:W-:Y:S05]  /*a0b0*/  BSYNC.RECONVERGENT B3 ;  /* 0x0000000000037941 */ /* 0x000fea0003800200 */
.L_x_12338:
        /* <DEDUP_REMOVED lines=17> */
.L_x_12349:
        /* <DEDUP_REMOVED lines=13> */
.L_x_12351:
[----:B------:R-:W-:Y:S05]  /*a2a0*/  BSYNC.RECONVERGENT B5 ;  /* 0x0000000000057941 */ /* 0x000fea0003800200 */
.L_x_12350:
[----:B------:R-:W-:Y:S01]  /*a2b0*/  IMAD.WIDE.U32 R76, R98, -0x326172a9, RZ ;  /* 0xcd9e8d57624c7825 */ /* 0x000fe200078e00ff */
[----:B------:R-:W-:Y:S01]  /*a2c0*/  LOP3.LUT R6, R3, UR5, R79, 0x96, !PT ;  /* 0x0000000503067c12 */ /* 0x000fe2000f8e964f */
[----:B------:R-:W-:Y:S02]  /*a2d0*/  UIADD3 UR27, UPT, UPT, UR5, -0x4498517b, URZ ;  /* 0xbb67ae85051b7890 */ /* 0x000fe4000fffe0ff */
[----:B------:R-:W-:Y:S01]  /*a2e0*/  HFMA2 R2, -RZ, RZ, 0, 0 ;  /* 0x00000000ff027431 */ /* 0x000fe200000001ff */
[----:B------:R-:W-:Y:S02]  /*a2f0*/  MOV R4, R110 ;  /* 0x0000006e00047202 */ /* 0x000fe40000000f00 */
        /* <DEDUP_REMOVED lines=38> */
[----:B------:R-:W-:-:S07]  /*a560*/  LOP3.LUT R95, R76, UR27, R75, 0x96, !PT ;  /* 0x0000001b4c5f7c12 */ /* 0x000fce000f8e964b */
.L_x_12348:
[----:B------:R-:W-:Y:S05]  /*a570*/  BSYNC.RECONVERGENT B4 ;  /* 0x0000000000047941 */ /* 0x000fea0003800200 */
.L_x_12347:
        /* <DEDUP_REMOVED lines=10> */
.L_x_12346:
[----:B------:R-:W-:Y:S05]  /*a620*/  BSYNC.RECONVERGENT B3 ;  /* 0x0000000000037941 */ /* 0x000fea0003800200 */
.L_x_12345:
        /* <DEDUP_REMOVED lines=17> */
.L_x_12356:
        /* <DEDUP_REMOVED lines=13> */
.L_x_12358:
[----:B------:R-:W-:Y:S05]  /*a810*/  BSYNC.RECONVERGENT B5 ;  /* 0x0000000000057941 */ /* 0x000fea0003800200 */
.L_x_12357:
        /* <DEDUP_REMOVED lines=43> */
[----:B------:R-:W-:Y:S02]  /*aad0*/  LOP3.LUT R95, R76, UR27, R75, 0x96, !PT ;  /* 0x0000001b4c5f7c12 */ /* 0x000fe4000f8e964b */
[----:B------:R-:W-:-:S07]  /*aae0*/  MOV R110, R74 ;  /* 0x0000004a006e7202 */ /* 0x000fce0000000f00 */
.L_x_12355:
[----:B------:R-:W-:Y:S05]  /*aaf0*/  BSYNC.RECONVERGENT B4 ;  /* 0x0000000000047941 */ /* 0x000fea0003800200 */
.L_x_12354:
        /* <DEDUP_REMOVED lines=9> */
.L_x_12353:
[----:B------:R-:W-:Y:S05]  /*ab90*/  BSYNC.RECONVERGENT B3 ;  /* 0x0000000000037941 */ /* 0x000fea0003800200 */
.L_x_12352:
        /* <DEDUP_REMOVED lines=17> */
.L_x_12363:
        /* <DEDUP_REMOVED lines=13> */
.L_x_12365:
[----:B------:R-:W-:Y:S05]  /*ad80*/  BSYNC.RECONVERGENT B5 ;  /* 0x0000000000057941 */ /* 0x000fea0003800200 */
.L_x_12364:
        /* <DEDUP_REMOVED lines=44> */
[----:B------:R-:W-:-:S07]  /*b050*/  IMAD.MOV.U32 R110, RZ, RZ, R76 ;  /* 0x000000ffff6e7224 */ /* 0x000fce00078e004c */
.L_x_12362:
[----:B------:R-:W-:Y:S05]  /*b060*/  BSYNC.RECONVERGENT B4 ;  /* 0x0000000000047941 */ /* 0x000fea0003800200 */
.L_x_12361:
        /* <DEDUP_REMOVED lines=10> */
.L_x_12360:
[----:B------:R-:W-:Y:S05]  /*b110*/  BSYNC.RECONVERGENT B3 ;  /* 0x0000000000037941 */ /* 0x000fea0003800200 */
.L_x_12359:
        /* <DEDUP_REMOVED lines=17> */
.L_x_12370:
        /* <DEDUP_REMOVED lines=13> */
.L_x_12372:
[----:B------:R-:W-:Y:S05]  /*b300*/  BSYNC.RECONVERGENT B5 ;  /* 0x0000000000057941 */ /* 0x000fea0003800200 */
.L_x_12371:
        /* <DEDUP_REMOVED lines=45> */
.L_x_12369:
[----:B------:R-:W-:Y:S05]  /*b5e0*/  BSYNC.RECONVERGENT B4 ;  /* 0x0000000000047941 */ /* 0x000fea0003800200 */
.L_x_12368:
        /* <DEDUP_REMOVED lines=9> */
.L_x_12367:
[----:B------:R-:W-:Y:S05]  /*b680*/  BSYNC.RECONVERGENT B3 ;  /* 0x0000000000037941 */ /* 0x000fea0003800200 */
.L_x_12366:
        /* <DEDUP_REMOVED lines=17> */
.L_x_12377:
        /* <DEDUP_REMOVED lines=13> */
.L_x_12379:
[----:B------:R-:W-:Y:S05]  /*b870*/  BSYNC.RECONVERGENT B5 ;  /* 0x0000000000057941 */ /* 0x000fea0003800200 */
.L_x_12378:
        /* <DEDUP_REMOVED lines=45> */
.L_x_12376:
[----:B------:R-:W-:Y:S05]  /*bb50*/  BSYNC.RECONVERGENT B4 ;  /* 0x0000000000047941 */ /* 0x000fea0003800200 */
.L_x_12375:
        /* <DEDUP_REMOVED lines=10> */
.L_x_12374:
[----:B------:R-:W-:Y:S05]  /*bc00*/  BSYNC.RECONVERGENT B3 ;  /* 0x0000000000037941 */ /* 0x000fea0003800200 */
.L_x_12373:
        /* <DEDUP_REMOVED lines=17> */
.L_x_12384:
        /* <DEDUP_REMOVED lines=13> */
.L_x_12386:
[----:B------:R-:W-:Y:S05]  /*bdf0*/  BSYNC.RECONVERGENT B5 ;  /* 0x0000000000057941 */ /* 0x000fea0003800200 */
.L_x_12385:
        /* <DEDUP_REMOVED lines=43> */
[----:B------:R-:W-:Y:S01]  /*c0b0*/  IMAD.MOV.U32 R79, RZ, RZ, R110 ;  /* 0x000000ffff4f7224 */ /* 0x000fe200078e006e */
[----:B------:R-:W-:-:S07]  /*c0c0*/  MOV R110, R78 ;  /* 0x0000004e006e7202 */ /* 0x000fce0000000f00 */
.L_x_12383:
[----:B------:R-:W-:Y:S05]  /*c0d0*/  BSYNC.RECONVERGENT B4 ;  /* 0x0000000000047941 */ /* 0x000fea0003800200 */
.L_x_12382:
        /* <DEDUP_REMOVED lines=9> */
.L_x_12381:
[----:B------:R-:W-:Y:S05]  /*c170*/  BSYNC.RECONVERGENT B3 ;  /* 0x0000000000037941 */ /* 0x000fea0003800200 */
.L_x_12380:
        /* <DEDUP_REMOVED lines=16> */
.L_x_12389:
        /* <DEDUP_REMOVED lines=13> */
.L_x_12391:
[----:B------:R-:W-:Y:S05]  /*c350*/  BSYNC.RECONVERGENT B4 ;  /* 0x0000000000047941 */ /* 0x000fea0003800200 */
.L_x_12390:
        /* <DEDUP_REMOVED lines=45> */
.L_x_12388:
[----:B------:R-:W-:Y:S05]  /*c630*/  BSYNC.RECONVERGENT B3 ;  /* 0x0000000000037941 */ /* 0x000fea0003800200 */
.L_x_12387:
        /* <DEDUP_REMOVED lines=10> */
.L_x_12332:
[----:B------:R-:W-:Y:S05]  /*c6e0*/  BSYNC.RECONVERGENT B2 ;  /* 0x0000000000027941 */ /* 0x000fea0003800200 */
.L_x_12281:
[----:B------:R-:W0:Y:S01]  /*c6f0*/  LDC.64 R102, c[0x0][0x3a8] ;  /* 0x0000ea00ff667b82 */ /* 0x000e220000000a00 */
[----:B------:R-:W-:Y:S01]  /*c700*/  BSSY.RECONVERGENT B2, `(.L_x_12392) ;  /* 0x000001a000027945 */ /* 0x000fe20003800200 */
[----:B------:R-:W-:Y:S02]  /*c710*/  IMAD.MOV.U32 R4, RZ, RZ, R110 ;  /* 0x000000ffff047224 */ /* 0x000fe400078e006e */
[----:B0-----:R-:W-:-:S05]  /*c720*/  IMAD.WIDE.U32 R102, R91, 0x20, R102 ;  /* 0x000000205b667825 */ /* 0x001fca00078e0066 */
        /* <DEDUP_REMOVED lines=23> */
.L_x_12393:
[----:B------:R-:W-:Y:S05]  /*c8a0*/  BSYNC.RECONVERGENT B2 ;  /* 0x0000000000027941 */ /* 0x000fea0003800200 */
.L_x_12392:
[----:B------:R-:W-:Y:S01]  /*c8b0*/  VIADD R91, R91, 0x20 ;  /* 0x000000205b5b7836 */ /* 0x000fe20000000000 */
[----:B------:R-:W-:-:S07]  /*c8c0*/  IADD3 R101, PT, PT, R101, 0x20, RZ ;  /* 0x0000002065657810 */ /* 0x000fce0007ffe0ff */
.L_x_12278:
[----:B------:R-:W-:Y:S05]  /*c8d0*/  BSYNC.RECONVERGENT B1 ;  /* 0x0000000000017941 */ /* 0x000fea0003800200 */
.L_x_12277:
        /* <DEDUP_REMOVED lines=8> */
.L_x_12397:
[----:B------:R-:W-:Y:S05]  /*c960*/  BSYNC.RECONVERGENT B2 ;  /* 0x0000000000027941 */ /* 0x000fea0003800200 */
.L_x_12396:
[----:B------:R-:W-:Y:S01]  /*c970*/  UISETP.NE.U32.AND UP0, UPT, UR10, URZ, UPT ;  /* 0x000000ff0a00728c */ /* 0x000fe2000bf05070 */
[----:B01----:R-:W-:Y:S01]  /*c980*/  IMAD.U32 R102, RZ, RZ, UR4 ;  /* 0x00000004ff667e24 */ /* 0x003fe2000f8e00ff */
[----:B------:R-:W-:Y:S01]  /*c990*/  MOV R103, UR4 ;  /* 0x0000000400677c02 */ /* 0x000fe20008000f00 */
[----:B------:R-:W-:Y:S01]  /*c9a0*/  BSSY.RECONVERGENT B2, `(.L_x_12398) ;  /* 0x00005b9000027945 */ /* 0x000fe20003800200 */
[----:B------:R-:W-:Y:S01]  /*c9b0*/  UISETP.NE.AND.EX UP0, UPT, UR11, URZ, UPT, UP0 ;  /* 0x000000ff0b00728c */ /* 0x000fe2000bf05300 */
[----:B------:R-:W-:Y:S01]  /*c9c0*/  VIADD R102, R102, 0x3c6ef372 ;  /* 0x3c6ef37266667836 */ /* 0x000fe20000000000 */
[----:B------:R-:W-:-:S07]  /*c9d0*/  IADD3 R103, PT, PT, R103, -0x61c88647, RZ ;  /* 0x9e3779b967677810 */ /* 0x000fce0007ffe0ff */
[----:B------:R-:W-:Y:S05]  /*c9e0*/  BRA.U !UP0, `(.L_x_12399) ;  /* 0x0000002d08bc7547 */ /* 0x000fea000b800000 */
        /* <DEDUP_REMOVED lines=25> */
.L_x_12404:
        /* <DEDUP_REMOVED lines=13> */
.L_x_12406:
[----:B------:R-:W-:Y:S05]  /*cc50*/  BSYNC.RECONVERGENT B5 ;  /* 0x0000000000057941 */ /* 0x000fea0003800200 */
.L_x_12405:
        /* <DEDUP_REMOVED lines=47> */
.L_x_12403:
[----:B------:R-:W-:Y:S05]  /*cf50*/  BSYNC.RECONVERGENT B4 ;  /* 0x0000000000047941 */ /* 0x000fea0003800200 */
.L_x_12402:
        /* <DEDUP_REMOVED lines=10> */
.L_x_12401:
[----:B------:R-:W-:Y:S05]  /*d000*/  BSYNC.RECONVERGENT B3 ;  /* 0x0000000000037941 */ /* 0x000fea0003800200 */
.L_x_12400:
        /* <DEDUP_REMOVED lines=20> */
.L_x_12411:
        /* <DEDUP_REMOVED lines=13> */
.L_x_12413:
[----:B------:R-:W-:Y:S05]  /*d220*/  BSYNC.RECONVERGENT B5 ;  /* 0x0000000000057941 */ /* 0x000fea0003800200 */
.L_x_12412:
        /* <DEDUP_REMOVED lines=46> */
.L_x_12410:
[----:B------:R-:W-:Y:S05]  /*d510*/  BSYNC.RECONVERGENT B4 ;  /* 0x0000000000047941 */ /* 0x000fea0003800200 */
.L_x_12409:
        /* <DEDUP_REMOVED lines=11> */
.L_x_12408:
[----:B------:R-:W-:Y:S05]  /*d5d0*/  BSYNC.RECONVERGENT B3 ;  /* 0x0000000000037941 */ /* 0x000fea0003800200 */
.L_x_12407:
        /* <DEDUP_REMOVED lines=20> */
.L_x_12418:
        /* <DEDUP_REMOVED lines=13> */
.L_x_12420:
[----:B------:R-:W-:Y:S05]  /*d7f0*/  BSYNC.RECONVERGENT B5 ;  /* 0x0000000000057941 */ /* 0x000fea0003800200 */
.L_x_12419:
        /* <DEDUP_REMOVED lines=43> */
[----:B------:R-:W-:Y:S02]  /*dab0*/  LOP3.LUT R94, R94, UR23, R109, 0x96, !PT ;  /* 0x000000175e5e7c12 */ /* 0x000fe4000f8e966d */
[----:B------:R-:W-:Y:S01]  /*dac0*/  MOV R6, R108 ;  /* 0x0000006c00067202 */ /* 0x000fe20000000f00 */
[----:B------:R-:W-:Y:S01]  /*dad0*/  IMAD.MOV.U32 R2, RZ, RZ, R104 ;  /* 0x000000ffff027224 */ /* 0x000fe200078e0068 */
[----:B------:R-:W-:-:S07]  /*dae0*/  LOP3.LUT R95, R106, UR27, R105, 0x96, !PT ;  /* 0x0000001b6a5f7c12 */ /* 0x000fce000f8e9669 */
.L_x_12417:
[----:B------:R-:W-:Y:S05]  /*daf0*/  BSYNC.RECONVERGENT B4 ;  /* 0x0000000000047941 */ /* 0x000fea0003800200 */
.L_x_12416:
        /* <DEDUP_REMOVED lines=10> */
.L_x_12415:
[----:B------:R-:W-:Y:S05]  /*dba0*/  BSYNC.RECONVERGENT B3 ;  /* 0x0000000000037941 */ /* 0x000fea0003800200 */
.L_x_12414:
        /* <DEDUP_REMOVED lines=20> */
.L_x_12425:
        /* <DEDUP_REMOVED lines=13> */
.L_x_12427:
[----:B------:R-:W-:Y:S05]  /*ddc0*/  BSYNC.RECONVERGENT B5 ;  /* 0x0000000000057941 */ /* 0x000fea0003800200 */
.L_x_12426:
        /* <DEDUP_REMOVED lines=45> */
[----:B------:R-:W-:Y:S01]  /*e0a0*/  LOP3.LUT R95, R106, UR27, R105, 0x96, !PT ;  /* 0x0000001b6a5f7c12 */ /* 0x000fe2000f8e9669 */
[----:B------:R-:W-:-:S07]  /*e0b0*/  IMAD.MOV.U32 R104, RZ, RZ, RZ ;  /* 0x000000ffff687224 */ /* 0x000fce00078e00ff */
.L_x_12424:
[----:B------:R-:W-:Y:S05]  /*e0c0*/  BSYNC.RECONVERGENT B4 ;  /* 0x0000000000047941 */ /* 0x000fea0003800200 */
.L_x_12423:
        /* <DEDUP_REMOVED lines=11> */
.L_x_12422:
[----:B------:R-:W-:Y:S05]  /*e180*/  BSYNC.RECONVERGENT B3 ;  /* 0x0000000000037941 */ /* 0x000fea0003800200 */
.L_x_12421:
        /* <DEDUP_REMOVED lines=20> */
.L_x_12432:
        /* <DEDUP_REMOVED lines=13> */
.L_x_12434:
[----:B------:R-:W-:Y:S05]  /*e3a0*/  BSYNC.RECONVERGENT B5 ;  /* 0x0000000000057941 */ /* 0x000fea0003800200 */
.L_x_12433:
        /* <DEDUP_REMOVED lines=47> */
.L_x_12431:
[----:B------:R-:W-:Y:S05]  /*e6a0*/  BSYNC.RECONVERGENT B4 ;  /* 0x0000000000047941 */ /* 0x000fea0003800200 */
.L_x_12430:
        /* <DEDUP_REMOVED lines=10> */
.L_x_12429:
[----:B------:R-:W-:Y:S05]  /*e750*/  BSYNC.RECONVERGENT B3 ;  /* 0x0000000000037941 */ /* 0x000fea0003800200 */
.L_x_12428:
        /* <DEDUP_REMOVED lines=20> */
.L_x_12439:
        /* <DEDUP_REMOVED lines=13> */
.L_x_12441:
[----:B------:R-:W-:Y:S05]  /*e970*/  BSYNC.RECONVERGENT B5 ;  /* 0x0000000000057941 */ /* 0x000fea0003800200 */
.L_x_12440:
        /* <DEDUP_REMOVED lines=47> */
.L_x_12438:
[----:B------:R-:W-:Y:S05]  /*ec70*/  BSYNC.RECONVERGENT B4 ;  /* 0x0000000000047941 */ /* 0x000fea0003800200 */
.L_x_12437:
        /* <DEDUP_REMOVED lines=11> */
.L_x_12436:
[----:B------:R-:W-:Y:S05]  /*ed30*/  BSYNC.RECONVERGENT B3 ;  /* 0x0000000000037941 */ /* 0x000fea0003800200 */
.L_x_12435:
        /* <DEDUP_REMOVED lines=20> */
.L_x_12446:
        /* <DEDUP_REMOVED lines=13> */
.L_x_12448:
[----:B------:R-:W-:Y:S05]  /*ef50*/  BSYNC.RECONVERGENT B5 ;  /* 0x0000000000057941 */ /* 0x000fea0003800200 */
.L_x_12447:
        /* <DEDUP_REMOVED lines=47> */
.L_x_12445:
[----:B------:R-:W-:Y:S05]  /*f250*/  BSYNC.RECONVERGENT B4 ;  /* 0x0000000000047941 */ /* 0x000fea0003800200 */
.L_x_12444:
        /* <DEDUP_REMOVED lines=10> */
.L_x_12443:
[----:B------:R-:W-:Y:S05]  /*f300*/  BSYNC.RECONVERGENT B3 ;  /* 0x0000000000037941 */ /* 0x000fea0003800200 */
.L_x_12442:
        /* <DEDUP_REMOVED lines=19> */
.L_x_12452:
        /* <DEDUP_REMOVED lines=13> */
.L_x_12454:
[----:B------:R-:W-:Y:S05]  /*f510*/  BSYNC.RECONVERGENT B4 ;  /* 0x0000000000047941 */ /* 0x000fea0003800200 */
.L_x_12453:
        /* <DEDUP_REMOVED lines=47> */
.L_x_12451:
[----:B------:R-:W-:Y:S05]  /*f810*/  BSYNC.RECONVERGENT B3 ;  /* 0x0000000000037941 */ /* 0x000fea0003800200 */
.L_x_12450:
        /* <DEDUP_REMOVED lines=12> */
.L_x_12399:
        /* <DEDUP_REMOVED lines=25> */
.L_x_12459:
        /* <DEDUP_REMOVED lines=13> */
.L_x_12461:
[----:B------:R-:W-:Y:S05]  /*fb40*/  BSYNC.RECONVERGENT B5 ;  /* 0x0000000000057941 */ /* 0x000fea0003800200 */
.L_x_12460:
        /* <DEDUP_REMOVED lines=43> */
[----:B------:R-:W-:Y:S01]  /*fe00*/  HFMA2 R82, -RZ, RZ, 0, 0 ;  /* 0x00000000ff527431 */ /* 0x000fe200000001ff */
[----:B------:R-:W-:-:S07]  /*fe10*/  LOP3.LUT R95, R80, UR27, R83, 0x96, !PT ;  /* 0x0000001b505f7c12 */ /* 0x000fce000f8e9653 */
.L_x_12458:
[----:B------:R-:W-:Y:S05]  /*fe20*/  BSYNC.RECONVERGENT B4 ;  /* 0x0000000000047941 */ /* 0x000fea0003800200 */
.L_x_12457:
        /* <DEDUP_REMOVED lines=9> */
.L_x_12456:
[----:B------:R-:W-:Y:S05]  /*fec0*/  BSYNC.RECONVERGENT B3 ;  /* 0x0000000000037941 */ /* 0x000fea0003800200 */
.L_x_12455:
        /* <DEDUP_REMOVED lines=17> */
.L_x_12466:
        /* <DEDUP_REMOVED lines=13> */
.L_x_12468:
[----:B------:R-:W-:Y:S05]  /*100b0*/  BSYNC.RECONVERGENT B5 ;  /* 0x0000000000057941 */ /* 0x000fea0003800200 */
.L_x_12467:
        /* <DEDUP_REMOVED lines=44> */
.L_x_12465:
[----:B------:R-:W-:Y:S05]  /*10380*/  BSYNC.RECONVERGENT B4 ;  /* 0x0000000000047941 */ /* 0x000fea0003800200 */
.L_x_12464:
        /* <DEDUP_REMOVED lines=10> */
.L_x_12463:
[----:B------:R-:W-:Y:S05]  /*10430*/  BSYNC.RECONVERGENT B3 ;  /* 0x0000000000037941 */ /* 0x000fea0003800200 */
.L_x_12462:
        /* <DEDUP_REMOVED lines=17> */
.L_x_12473:
        /* <DEDUP_REMOVED lines=13> */
.L_x_12475:
[----:B------:R-:W-:Y:S05]  /*10620*/  BSYNC.RECONVERGENT B5 ;  /* 0x0000000000057941 */ /* 0x000fea0003800200 */
.L_x_12474:
        /* <DEDUP_REMOVED lines=45> */
.L_x_12472:
[----:B------:R-:W-:Y:S05]  /*10900*/  BSYNC.RECONVERGENT B4 ;  /* 0x0000000000047941 */ /* 0x000fea0003800200 */
.L_x_12471:
        /* <DEDUP_REMOVED lines=9> */
.L_x_12470:
[----:B------:R-:W-:Y:S05]  /*109a0*/  BSYNC.RECONVERGENT B3 ;  /* 0x0000000000037941 */ /* 0x000fea0003800200 */
.L_x_12469:
        /* <DEDUP_REMOVED lines=17> */
.L_x_12480:
        /* <DEDUP_REMOVED lines=13> */
.L_x_12482:
[----:B------:R-:W-:Y:S05]  /*10b90*/  BSYNC.RECONVERGENT B5 ;  /* 0x0000000000057941 */ /* 0x000fea0003800200 */
.L_x_12481:
        /* <DEDUP_REMOVED lines=45> */
.L_x_12479:
[----:B------:R-:W-:Y:S05]  /*10e70*/  BSYNC.RECONVERGENT B4 ;  /* 0x0000000000047941 */ /* 0x000fea0003800200 */
.L_x_12478:
        /* <DEDUP_REMOVED lines=10> */
.L_x_12477:
[----:B------:R-:W-:Y:S05]  /*10f20*/  BSYNC.RECONVERGENT B3 ;  /* 0x0000000000037941 */ /* 0x000fea0003800200 */
.L_x_12476:
        /* <DEDUP_REMOVED lines=17> */
.L_x_12487:
        /* <DEDUP_REMOVED lines=13> */
.L_x_12489:
[----:B------:R-:W-:Y:S05]  /*11110*/  BSYNC.RECONVERGENT B5 ;  /* 0x0000000000057941 */ /* 0x000fea0003800200 */
.L_x_12488:
        /* <DEDUP_REMOVED lines=45> */
.L_x_12486:
[----:B------:R-:W-:Y:S05]  /*113f0*/  BSYNC.RECONVERGENT B4 ;  /* 0x0000000000047941 */ /* 0x000fea0003800200 */
.L_x_12485:
        /* <DEDUP_REMOVED lines=9> */
.L_x_12484:
[----:B------:R-:W-:Y:S05]  /*11490*/  BSYNC.RECONVERGENT B3 ;  /* 0x0000000000037941 */ /* 0x000fea0003800200 */
.L_x_12483:
        /* <DEDUP_REMOVED lines=17> */
.L_x_12494:
        /* <DEDUP_REMOVED lines=13> */
.L_x_12496:
[----:B------:R-:W-:Y:S05]  /*11680*/  BSYNC.RECONVERGENT B5 ;  /* 0x0000000000057941 */ /* 0x000fea0003800200 */
.L_x_12495:
        /* <DEDUP_REMOVED lines=45> */
.L_x_12493:
[----:B------:R-:W-:Y:S05]  /*11960*/  BSYNC.RECONVERGENT B4 ;  /* 0x0000000000047941 */ /* 0x000fea0003800200 */
.L_x_12492:
        /* <DEDUP_REMOVED lines=10> */
.L_x_12491:
[----:B------:R-:W-:Y:S05]  /*11a10*/  BSYNC.RECONVERGENT B3 ;  /* 0x0000000000037941 */ /* 0x000fea0003800200 */
.L_x_12490:
        /* <DEDUP_REMOVED lines=17> */
.L_x_12501:
        /* <DEDUP_REMOVED lines=13> */
.L_x_12503:
[----:B------:R-:W-:Y:S05]  /*11c00*/  BSYNC.RECONVERGENT B5 ;  /* 0x0000000000057941 */ /* 0x000fea0003800200 */
.L_x_12502:
        /* <DEDUP_REMOVED lines=45> */
.L_x_12500:
[----:B------:R-:W-:Y:S05]  /*11ee0*/  BSYNC.RECONVERGENT B4 ;  /* 0x0000000000047941 */ /* 0x000fea0003800200 */
.L_x_12499:
        /* <DEDUP_REMOVED lines=9> */
.L_x_12498:
[----:B------:R-:W-:Y:S05]  /*11f80*/  BSYNC.RECONVERGENT B3 ;  /* 0x0000000000037941 */ /* 0x000fea0003800200 */
.L_x_12497:
        /* <DEDUP_REMOVED lines=20> */
.L_x_12506:
        /* <DEDUP_REMOVED lines=13> */
.L_x_12508:
[----:B------:R-:W-:Y:S05]  /*121a0*/  BSYNC.RECONVERGENT B4 ;  /* 0x0000000000047941 */ /* 0x000fea0003800200 */
.L_x_12507:
        /* <DEDUP_REMOVED lines=45> */
.L_x_12505:
[----:B------:R-:W-:Y:S05]  /*12480*/  BSYNC.RECONVERGENT B3 ;  /* 0x0000000000037941 */ /* 0x000fea0003800200 */
.L_x_12504:
        /* <DEDUP_REMOVED lines=10> */
.L_x_12449:
[----:B------:R-:W-:Y:S05]  /*12530*/  BSYNC.RECONVERGENT B2 ;  /* 0x0000000000027941 */ /* 0x000fea0003800200 */
.L_x_12398:
[----:B------:R-:W0:Y:S02]  /*12540*/  LDC.64 R102, c[0x0][0x3a8] ;  /* 0x0000ea00ff667b82 */ /* 0x000e240000000a00 */
[----:B0-----:R-:W-:-:S05]  /*12550*/  IMAD.WIDE.U32 R102, R91, 0x20, R102 ;  /* 0x000000205b667825 */ /* 0x001fca00078e0066 */
[----:B-----5:R2:W-:Y:S04]  /*12560*/  STG.E.128 desc[UR6][R102.64], R80 ;  /* 0x0000005066007986 */ /* 0x0205e8000c101d06 */
[----:B------:R2:W-:Y:S01]  /*12570*/  STG.E.128 desc[UR6][R102.64+0x10], R84 ;  /* 0x0000105466007986 */ /* 0x0005e2000c101d06 */
[----:B------:R-:W-:Y:S05]  /*12580*/  @!P3 BRA `(.L_x_12395) ;  /* 0x000000000050b947 */ /* 0x000fea0003800000 */
[----:B------:R-:W-:Y:S01]  /*12590*/  IMAD.U32 R91, R92, 0x10000, RZ ;  /* 0x000100005c5b7824 */ /* 0x000fe200078e00ff */
[----:B--2---:R-:W0:Y:S01]  /*125a0*/  LDC.64 R102, c[0x0][0x3b0] ;  /* 0x0000ec00ff667b82 */ /* 0x004e220000000a00 */
        /* <DEDUP_REMOVED lines=18> */
.L_x_12395:
[----:B------:R-:W-:Y:S05]  /*126d0*/  BSYNC.RECONVERGENT B1 ;  /* 0x0000000000017941 */ /* 0x000fea0003800200 */
.L_x_12394:
[----:B------:R-:W-:Y:S01]  /*126e0*/  FADD.FTZ R88, RZ, R64 ;  /* 0x00000040ff587221 */ /* 0x000fe20000010000 */
[C---:B------:R-:W-:Y:S01]  /*126f0*/  ISETP.GT.U32.AND P5, PT, R0.reuse, 0x3f, PT ;  /* 0x0000003f0000780c */ /* 0x040fe20003fa4070 */
[----:B------:R-:W-:Y:S01]  /*12700*/  UMOV UR27, 0xffffffff ;  /* 0xffffffff001b7882 */ /* 0x000fe20000000000 */
[----:B------:R-:W-:Y:S01]  /*12710*/  ISETP.GT.U32.AND P4, PT, R0, 0x5f, PT ;  /* 0x0000005f0000780c */ /* 0x000fe20003f84070 */
[----:B------:R-:W-:-:S04]  /*12720*/  FADD.FTZ R91, R65, R88 ;  /* 0x00000058415b7221 */ /* 0x000fc80000010000 */
[----:B------:R-:W-:-:S04]  /*12730*/  FADD.FTZ R88, R66, R91 ;  /* 0x0000005b42587221 */ /* 0x000fc80000010000 */
[----:B------:R-:W-:-:S04]  /*12740*/  FADD.FTZ R91, R67, R88 ;  /* 0x00000058435b7221 */ /* 0x000fc80000010000 */
[----:B------:R-:W-:-:S04]  /*12750*/  FADD.FTZ R88, R68, R91 ;  /* 0x0000005b44587221 */ /* 0x000fc80000010000 */
[----:B------:R-:W-:-:S04]  /*12760*/  FADD.FTZ R91, R69, R88 ;  /* 0x00000058455b7221 */ /* 0x000fc80000010000 */
[----:B------:R-:W-:-:S04]  /*12770*/  FADD.FTZ R88, R70, R91 ;  /* 0x0000005b46587221 */ /* 0x000fc80000010000 */
[----:B------:R-:W-:-:S05]  /*12780*/  FADD.FTZ R88, R71, R88 ;  /* 0x0000005847587221 */ /* 0x000fca0000010000 */
[----:B0123--:R-:W-:-:S05]  /*12790*/  FSEL R103, R88, RZ, P0 ;  /* 0x000000ff58677208 */ /* 0x00ffca0000000000 */
[----:B------:R-:W-:-:S04]  /*127a0*/  FADD.FTZ R88, R72, R103 ;  /* 0x0000006748587221 */ /* 0x000fc80000010000 */
[----:B------:R-:W-:-:S04]  /*127b0*/  FADD.FTZ R91, R73, R88 ;  /* 0x00000058495b7221 */ /* 0x000fc80000010000 */
[----:B------:R-:W-:-:S04]  /*127c0*/  FADD.FTZ R88, R74, R91 ;  /* 0x0000005b4a587221 */ /* 0x000fc80000010000 */
[----:B------:R-:W-:-:S04]  /*127d0*/  FADD.FTZ R91, R75, R88 ;  /* 0x000000584b5b7221 */ /* 0x000fc80000010000 */
[----:B------:R-:W-:Y:S02]  /*127e0*/  FADD.FTZ R88, R76, R91 ;  /* 0x0000005b4c587221 */ /* 0x000fe40000010000 */
[----:B------:R-:W0:Y:S02]  /*127f0*/  S2R R91, SR_TID.X ;  /* 0x00000000005b7919 */ /* 0x000e240000002100 */
[----:B------:R-:W-:-:S04]  /*12800*/  FADD.FTZ R101, R77, R88 ;  /* 0x000000584d657221 */ /* 0x000fc80000010000 */
[----:B------:R-:W-:-:S04]  /*12810*/  FADD.FTZ R88, R78, R101 ;  /* 0x000000654e587221 */ /* 0x000fc80000010000 */
[----:B------:R-:W-:-:S04]  /*12820*/  @P5 FADD.FTZ R103, R79, R88 ;  /* 0x000000584f675221 */ /* 0x000fc80000010000 */
        /* <DEDUP_REMOVED lines=80> */
.L_x_12528:
        /* <DEDUP_REMOVED lines=8> */
[----:B0-----:R-:W0:Y:S05]  /*12db0*/  @!P3 LDC.64 R104, c[0x0][0x3c0] ;  /* 0x0000f000ff68bb82 */ /* 0x001e2a0000000a00 */
[----:B------:R-:W2:Y:S01]  /*12dc0*/  MUFU.RSQ R101, R101 ;  /* 0x0000006500657308 */ /* 0x000ea20000001400 */
[----:B-1----:R-:W-:-:S04]  /*12dd0*/  @!P3 IMAD.WIDE R102, R99, 0x4, R102 ;  /* 0x000000046366b825 */ /* 0x002fc800078e0266 */
[----:B0-----:R-:W-:-:S05]  /*12de0*/  @!P3 IMAD.WIDE R104, R99, 0x4, R104 ;  /* 0x000000046368b825 */ /* 0x001fca00078e0268 */
[----:B------:R0:W-:Y:S04]  /*12df0*/  @!P3 STG.E desc[UR6][R104.64], R107 ;  /* 0x0000006b6800b986 */ /* 0x0001e8000c101906 */
[----:B--2---:R0:W-:Y:S01]  /*12e00*/  @!P3 STG.E desc[UR6][R102.64], R101 ;  /* 0x000000656600b986 */ /* 0x0041e2000c101906 */
[----:B-----5:R-:W-:-:S13]  /*12e10*/  ISETP.GE.AND P3, PT, R89, 0x1, PT ;  /* 0x000000015900780c */ /* 0x020fda0003f66270 */
[----:B0-----:R-:W-:Y:S05]  /*12e20*/  @!P3 BRA `(.L_x_12511) ;  /* 0x0000000400b4b947 */ /* 0x001fea0003800000 */
[----:B------:R-:W-:Y:S01]  /*12e30*/  IADD3 R89, PT, PT, R89, -0x1, RZ ;  /* 0xffffffff59597810 */ /* 0x000fe20007ffe0ff */
[----:B------:R-:W-:Y:S01]  /*12e40*/  BSSY.RECONVERGENT B2, `(.L_x_12512) ;  /* 0x0000028000027945 */ /* 0x000fe20003800200 */
[----:B------:R-:W-:Y:S02]  /*12e50*/  LOP3.LUT R100, R91, 0x1f, RZ, 0xc0, !PT ;  /* 0x0000001f5b647812 */ /* 0x000fe400078ec0ff */
[----:B------:R-:W-:Y:S01]  /*12e60*/  FSEL R107, R107, RZ, !P4 ;  /* 0x000000ff6b6b7208 */ /* 0x000fe20006000000 */
        /* <DEDUP_REMOVED lines=37> */
.L_x_12513:
[----:B------:R-:W-:Y:S05]  /*130c0*/  BSYNC.RECONVERGENT B2 ;  /* 0x0000000000027941 */ /* 0x000fea0003800200 */
.L_x_12512:
        /* <DEDUP_REMOVED lines=34> */
.L_x_12515:
[----:B------:R-:W-:Y:S05]  /*132f0*/  BSYNC.RECONVERGENT B2 ;  /* 0x0000000000027941 */ /* 0x000fea0003800200 */
.L_x_12514:
        /* <DEDUP_REMOVED lines=32> */
.L_x_12511:
[----:B------:R-:W-:Y:S05]  /*13500*/  BSYNC.RECONVERGENT B1 ;  /* 0x0000000000017941 */ /* 0x000fea0003800200 */
.L_x_12510:
[----:B012---:R-:W0:Y:S02]  /*13510*/  LDC.64 R88, c[0x0][0x380] ;  /* 0x0000e000ff587b82 */ /* 0x007e240000000a00 */
[----:B0-----:R-:W-:-:S05]  /*13520*/  IMAD R99, R88, 0x4, R99 ;  /* 0x0000000458637824 */ /* 0x001fca00078e0263 */
[----:B------:R-:W-:-:S13]  /*13530*/  ISETP.GE.AND P0, PT, R99, R89, PT ;  /* 0x000000596300720c */ /* 0x000fda0003f06270 */
[----:B------:R-:W-:Y:S05]  /*13540*/  @!P0 BRA `(.L_x_12516) ;  /* 0xfffffed4009c8947 */ /* 0x000fea000383ffff */
[----:B------:R-:W-:Y:S05]  /*13550*/  BSYNC B0 ;  /* 0x0000000000007941 */ /* 0x000fea0003800000 */
.L_x_12159:
[----:B------:R-:W-:Y:S05]  /*13560*/  EXIT ;  /* 0x000000000000794d */ /* 0x000fea0003800000 */
.L_x_12509:
        /* <DEDUP_REMOVED lines=8> */
.L_x_12518:
[----:B------:R-:W-:Y:S05]  /*135f0*/  BSYNC B1 ;  /* 0x0000000000017941 */ /* 0x000fea0003800000 */
.L_x_12517:
        /* <DEDUP_REMOVED lines=9> */
.L_x_12519:
[----:B------:R-:W-:Y:S02]  /*13690*/  IMAD.MOV.U32 R110, RZ, RZ, 0x4 ;  /* 0x00000004ff6e7424 */ /* 0x000fe400078e00ff */
[----:B------:R-:W-:-:S04]  /*136a0*/  IMAD.MOV.U32 R101, RZ, RZ, R109 ;  /* 0x000000ffff657224 */ /* 0x000fc800078e006d */
[----:B------:R-:W-:-:S05]  /*136b0*/  FADD.FTZ R104, R102, R101 ;  /* 0x0000006566687221 */ /* 0x000fca0000010000 */
[----:B------:R-:W-:-:S07]  /*136c0*/  MOV R111, R104 ;  /* 0x00000068006f7202 */ /* 0x000fce0000000f00 */
[----:B------:R-:W-:Y:S05]  /*136d0*/  WARPSYNC.COLLECTIVE R108, `(.L_x_12520) ;  /* 0x000000006c087348 */ /* 0x000fea0003c00000 */
[----:B------:R0:W1:Y:S02]  /*136e0*/  SHFL.BFLY P6, R109, R111, R110, R113 ;  /* 0x0c00006e6f6d7389 */ /* 0x00006400000c0071 */
[----:B01----:R-:W-:Y:S05]  /*136f0*/  ENDCOLLECTIVE ;  /* 0x000000000000791b */ /* 0x003fea0003800000 */
.L_x_12520:
        /* <DEDUP_REMOVED lines=8> */
.L_x_12521:
[----:B------:R-:W-:Y:S02]  /*13780*/  IMAD.MOV.U32 R110, RZ, RZ, 0x10 ;  /* 0x00000010ff6e7424 */ /* 0x000fe400078e00ff */
[----:B------:R-:W-:-:S04]  /*13790*/  IMAD.MOV.U32 R88, RZ, RZ, R109 ;  /* 0x000000ffff587224 */ /* 0x000fc800078e006d */
[----:B------:R-:W-:-:S05]  /*137a0*/  FADD.FTZ R106, R105, R88 ;  /* 0x00000058696a7221 */ /* 0x000fca0000010000 */
[----:B------:R-:W-:-:S07]  /*137b0*/  MOV R111, R106 ;  /* 0x0000006a006f7202 */ /* 0x000fce0000000f00 */
[----:B------:R-:W-:Y:S05]  /*137c0*/  WARPSYNC.COLLECTIVE R108, `(.L_x_12522) ;  /* 0x000000006c087348 */ /* 0x000fea0003c00000 */
[----:B------:R0:W1:Y:S02]  /*137d0*/  SHFL.BFLY P6, R109, R111, R110, R113 ;  /* 0x0c00006e6f6d7389 */ /* 0x00006400000c0071 */
[----:B01----:R-:W-:Y:S05]  /*137e0*/  ENDCOLLECTIVE ;  /* 0x000000000000791b */ /* 0x003fea0003800000 */
.L_x_12522:
        /* <DEDUP_REMOVED lines=57> */
.L_x_12523:
[----:B------:R-:W-:Y:S02]  /*13b80*/  IMAD.MOV.U32 R110, RZ, RZ, 0x2 ;  /* 0x00000002ff6e7424 */ /* 0x000fe400078e00ff */
[----:B------:R-:W-:-:S04]  /*13b90*/  IMAD.MOV.U32 R103, RZ, RZ, R109 ;  /* 0x000000ffff677224 */ /* 0x000fc800078e006d */
[----:B------:R-:W-:-:S05]  /*13ba0*/  FADD.FTZ R103, R88, R103 ;  /* 0x0000006758677221 */ /* 0x000fca0000010000 */
[----:B------:R-:W-:-:S07]  /*13bb0*/  MOV R111, R103 ;  /* 0x00000067006f7202 */ /* 0x000fce0000000f00 */
[----:B------:R-:W-:Y:S05]  /*13bc0*/  WARPSYNC.COLLECTIVE R108, `(.L_x_12524) ;  /* 0x000000006c087348 */ /* 0x000fea0003c00000 */
[----:B------:R0:W1:Y:S02]  /*13bd0*/  SHFL.BFLY P6, R109, R111, R110, R113 ;  /* 0x0c00006e6f6d7389 */ /* 0x00006400000c0071 */
[----:B01----:R-:W-:Y:S05]  /*13be0*/  ENDCOLLECTIVE ;  /* 0x000000000000791b */ /* 0x003fea0003800000 */
.L_x_12524:
[----:B------:R-:W-:Y:S01]  /*13bf0*/  HFMA2 R110, -RZ, RZ, 0, 2.384185791015625e-07 ;  /* 0x00000004ff6e7431 */ /* 0x000fe200000001ff */
[----:B------:R-:W-:-:S05]  /*13c00*/  MOV R102, R109 ;  /* 0x0000006d00667202 */ /* 0x000fca0000000f00 */
[----:B------:R-:W-:-:S04]  /*13c10*/  FADD.FTZ R102, R103, R102 ;  /* 0x0000006667667221 */ /* 0x000fc80000010000 */
[----:B------:R-:W-:-:S07]  /*13c20*/  IMAD.MOV.U32 R111, RZ, RZ, R102 ;  /* 0x000000ffff6f7224 */ /* 0x000fce00078e0066 */
[----:B------:R-:W-:Y:S05]  /*13c30*/  WARPSYNC.COLLECTIVE R108, `(.L_x_12525) ;  /* 0x000000006c087348 */ /* 0x000fea0003c00000 */
[----:B------:R0:W1:Y:S02]  /*13c40*/  SHFL.BFLY P6, R109, R111, R110, R113 ;  /* 0x0c00006e6f6d7389 */ /* 0x00006400000c0071 */
[----:B01----:R-:W-:Y:S05]  /*13c50*/  ENDCOLLECTIVE ;  /* 0x000000000000791b */ /* 0x003fea0003800000 */
.L_x_12525:
[----:B------:R-:W-:Y:S02]  /*13c60*/  IMAD.MOV.U32 R110, RZ, RZ, 0x8 ;  /* 0x00000008ff6e7424 */ /* 0x000fe400078e00ff */
[----:B------:R-:W-:-:S04]  /*13c70*/  IMAD.MOV.U32 R105, RZ, RZ, R109 ;  /* 0x000000ffff697224 */ /* 0x000fc800078e006d */
[----:B------:R-:W-:-:S05]  /*13c80*/  FADD.FTZ R105, R102, R105 ;  /* 0x0000006966697221 */ /* 0x000fca0000010000 */
[----:B------:R-:W-:-:S07]  /*13c90*/  MOV R111, R105 ;  /* 0x00000069006f7202 */ /* 0x000fce0000000f00 */
[----:B------:R-:W-:Y:S05]  /*13ca0*/  WARPSYNC.COLLECTIVE R108, `(.L_x_12526) ;  /* 0x000000006c087348 */ /* 0x000fea0003c00000 */
[----:B------:R0:W1:Y:S02]  /*13cb0*/  SHFL.BFLY P6, R109, R111, R110, R113 ;  /* 0x0c00006e6f6d7389 */ /* 0x00006400000c0071 */
[----:B01----:R-:W-:Y:S05]  /*13cc0*/  ENDCOLLECTIVE ;  /* 0x000000000000791b */ /* 0x003fea0003800000 */
.L_x_12526:
[----:B------:R-:W-:Y:S01]  /*13cd0*/  HFMA2 R110, -RZ, RZ, 0, 9.5367431640625e-07 ;  /* 0x00000010ff6e7431 */ /* 0x000fe200000001ff */
[----:B------:R-:W-:-:S05]  /*13ce0*/  MOV R104, R109 ;  /* 0x0000006d00687202 */ /* 0x000fca0000000f00 */
[----:B------:R-:W-:-:S04]  /*13cf0*/  FADD.FTZ R104, R105, R104 ;  /* 0x0000006869687221 */ /* 0x000fc80000010000 */
[----:B------:R-:W-:-:S07]  /*13d00*/  IMAD.MOV.U32 R111, RZ, RZ, R104 ;  /* 0x000000ffff6f7224 */ /* 0x000fce00078e0068 */
[----:B------:R-:W-:Y:S05]  /*13d10*/  WARPSYNC.COLLECTIVE R108, `(.L_x_12527) ;  /* 0x000000006c087348 */ /* 0x000fea0003c00000 */
[----:B------:R0:W1:Y:S02]  /*13d20*/  SHFL.BFLY P6, R109, R111, R110, R113 ;  /* 0x0c00006e6f6d7389 */ /* 0x00006400000c0071 */
[----:B01----:R-:W-:Y:S05]  /*13d30*/  ENDCOLLECTIVE ;  /* 0x000000000000791b */ /* 0x003fea0003800000 */
.L_x_12527:
[----:B------:R-:W-:Y:S05]  /*13d40*/  BRA `(.L_x_12528) ;  /* 0xffffffec00f87947 */ /* 0x000fea000383ffff */
.L_x_12529:
        /* <DEDUP_REMOVED lines=11> */
.L_x_28776:


//--------------------- .text._ZN10layer_norm13ln_fwd_kernelINS_13Kernel_traitsIf13__nv_bfloat16fS2_fjLj768ELj1ELj4ELj1ELj16ENS_18Kernel_traits_baseILj768EfS2_fS2_fjLj128EEEEELb1ELb0ELb1ELb1EEEvNS_9FwdParamsE --------------------------
	.section	.text._ZN10layer_norm13ln_fwd_kernelINS_13Kernel_traitsIf13__nv_bfloat16fS2_fjLj768ELj1ELj4ELj1ELj16ENS_18Kernel_traits_baseILj768EfS2_fS2_fjLj128EEEEELb1ELb0ELb1ELb1EEEvNS_9FwdParamsE,"ax",@progbits
	.align	128
        .global         _ZN10layer_norm13ln_fwd_kernelINS_13Kernel_traitsIf13__nv_bfloat16fS2_fjLj768ELj1ELj4ELj1ELj16ENS_18Kernel_traits_baseILj768EfS2_fS2_fjLj128EEEEELb1ELb0ELb1ELb1EEEvNS_9FwdParamsE
        .type           _ZN10layer_norm13ln_fwd_kernelINS_13Kernel_traitsIf13__nv_bfloat16fS2_fjLj768ELj1ELj4ELj1ELj16ENS_18Kernel_traits_baseILj768EfS2_fS2_fjLj128EEEEELb1ELb0ELb1ELb1EEEvNS_9FwdParamsE,@function
        .size           _ZN10layer_norm13ln_fwd_kernelINS_13Kernel_traitsIf13__nv_bfloat16fS2_fjLj768ELj1ELj4ELj1ELj16ENS_18Kernel_traits_baseILj768EfS2_fS2_fjLj128EEEEELb1ELb0ELb1ELb1EEEvNS_9FwdParamsE,(.L_x_28777 - _ZN10layer_norm13ln_fwd_kernelINS_13Kernel_traitsIf13__nv_bfloat16fS2_fjLj768ELj1ELj4ELj1ELj16ENS_18Kernel_traits_baseILj768EfS2_fS2_fjLj128EEEEELb1ELb0ELb1ELb1EEEvNS_9FwdParamsE)
        .other          _ZN10layer_norm13ln_fwd_kernelINS_13Kernel_traitsIf13__nv_bfloat16fS2_fjLj768ELj1ELj4ELj1ELj16ENS_18Kernel_traits_baseILj768EfS2_fS2_fjLj128EEEEELb1ELb0ELb1ELb1EEEvNS_9FwdParamsE,@"STO_CUDA_ENTRY STV_DEFAULT"
_ZN10layer_norm13ln_fwd_kernelINS_13Kernel_traitsIf13__nv_bfloat16fS2_fjLj768ELj1ELj4ELj1ELj16ENS_18Kernel_traits_baseILj768EfS2_fS2_fjLj128EEEEELb1ELb0ELb1ELb1EEEvNS_9FwdParamsE:
.text._ZN10layer_norm13ln_fwd_kernelINS_13Kernel_traitsIf13__nv_bfloat16fS2_fjLj768ELj1ELj4ELj1ELj16ENS_18Kernel_traits_baseILj768EfS2_fS2_fjLj128EEEEELb1ELb0ELb1ELb1EEEvNS_9FwdParamsE:
        /* <DEDUP_REMOVED lines=8> */
[----:B------:R-:W-:-:S08]  /*0080*/  IMAD.U32 R3, RZ, RZ, UR7 ;  /* 0x00000007ff037e24 */ /* 0x000fd0000f8e00ff */
[----:B--2---:R-:W2:Y:S01]  /*0090*/  @P1 LDG.E.64 R2, desc[UR8][R2.64] ;  /* 0x0000000802021981 */ /* 0x004ea2000c1e1b00 */
[----:B------:R-:W1:Y:S01]  /*00a0*/  LDC R98, c[0x0][0x458] ;  /* 0x00011600ff627b82 */ /* 0x000e620000000800 */
[----:B0-----:R-:W-:-:S07]  /*00b0*/  ISETP.NE.U32.AND P0, PT, RZ, UR4, PT ;  /* 0x00000004ff007c0c */ /* 0x001fce000bf05070 */
[----:B------:R-:W1:Y:S01]  /*00c0*/  LDC R99, c[0x0][0x45c] ;  /* 0x00011700ff637b82 */ /* 0x000e620000000800 */
[----:B------:R-:W-:-:S07]  /*00d0*/  ISETP.NE.AND.EX P0, PT, RZ, UR5, PT, P0 ;  /* 0x00000005ff007c0c */ /* 0x000fce000bf05300 */
[----:B------:R-:W0:Y:S08]  /*00e0*/  @P1 LDC R11, c[0x0][0x460] ;  /* 0x00011800ff0b1b82 */ /* 0x000e300000000800 */
[----:B------:R-:W4:Y:S01]  /*00f0*/  @P0 LDC.64 R8, c[0x0][0x438] ;  /* 0x00010e00ff080b82 */ /* 0x000f220000000a00 */
[----:B---3--:R-:W-:Y:S01]  /*0100*/  LOP3.LUT R93, R0, 0x1f, RZ, 0xc0, !PT ;  /* 0x0000001f005d7812 */ /* 0x008fe200078ec0ff */
[----:B-1----:R-:W5:Y:S06]  /*0110*/  @P1 LDG.E.64 R4, desc[UR8][R98.64] ;  /* 0x0000000862041981 */ /* 0x002f6c000c1e1b00 */
[----:B------:R-:W1:Y:S01]  /*0120*/  @P0 LDC.64 R6, c[0x0][0x3d0] ;  /* 0x0000f400ff060b82 */ /* 0x000e620000000a00 */
[----:B----4-:R-:W-:-:S05]  /*0130*/  @P0 IMAD.WIDE.U32 R8, R93, 0x20, R8 ;  /* 0x000000205d080825 */ /* 0x010fca00078e0008 */
[----:B------:R-:W5:Y:S04]  /*0140*/  @P0 LDG.E.128 R52, desc[UR8][R8.64] ;  /* 0x0000000808340981 */ /* 0x000f68000c1e1d00 */
[----:B------:R-:W5:Y:S01]  /*0150*/  @P0 LDG.E.128 R48, desc[UR8][R8.64+0x10] ;  /* 0x0000100808300981 */ /* 0x000f62000c1e1d00 */
[----:B------:R-:W3:Y:S01]  /*0160*/  S2UR UR5, SR_CTAID.X ;  /* 0x00000000000579c3 */ /* 0x000ee20000002500 */
[----:B-1----:R-:W-:Y:S02]  /*0170*/  @P0 IMAD.WIDE.U32 R6, R93, 0x20, R6 ;  /* 0x000000205d060825 */ /* 0x002fe400078e0006 */
[----:B------:R-:W5:Y:S04]  /*0180*/  @P0 LDG.E.128 R44, desc[UR8][R8.64+0x400] ;  /* 0x00040008082c0981 */ /* 0x000f68000c1e1d00 */
[----:B------:R-:W5:Y:S04]  /*0190*/  @P0 LDG.E.128 R40, desc[UR8][R8.64+0x410] ;  /* 0x0004100808280981 */ /* 0x000f68000c1e1d00 */
[----:B------:R-:W5:Y:S04]  /*01a0*/  @P0 LDG.E.128 R36, desc[UR8][R8.64+0x800] ;  /* 0x0008000808240981 */ /* 0x000f68000c1e1d00 */
[----:B------:R-:W5:Y:S01]  /*01b0*/  @P0 LDG.E.128 R32, desc[UR8][R8.64+0x810] ;  /* 0x0008100808200981 */ /* 0x000f62000c1e1d00 */
[----:B------:R-:W-:-:S03]  /*01c0*/  SHF.R.U32.HI R92, RZ, 0x5, R0 ;  /* 0x00000005ff5c7819 */ /* 0x000fc60000011600 */
[----:B------:R-:W5:Y:S04]  /*01d0*/  @P0 LDG.E.128 R76, desc[UR8][R6.64] ;  /* 0x00000008064c0981 */ /* 0x000f68000c1e1d00 */
[----:B------:R-:W5:Y:S01]  /*01e0*/  @P0 LDG.E.128 R72, desc[UR8][R6.64+0x10] ;  /* 0x0000100806480981 */ /* 0x000f62000c1e1d00 */
[----:B---3--:R-:W-:-:S03]  /*01f0*/  USHF.L.U32 UR4, UR5, 0x2, URZ ;  /* 0x0000000205047899 */ /* 0x008fc600080006ff */
[----:B------:R-:W5:Y:S03]  /*0200*/  @P0 LDG.E.128 R68, desc[UR8][R6.64+0x400] ;  /* 0x0004000806440981 */ /* 0x000f66000c1e1d00 */
[----:B------:R-:W-:Y:S01]  /*0210*/  LOP3.LUT R92, R92, UR4, RZ, 0xfc, !PT ;  /* 0x000000045c5c7c12 */ /* 0x000fe2000f8efcff */
[----:B------:R-:W5:Y:S04]  /*0220*/  @P0 LDG.E.128 R64, desc[UR8][R6.64+0x410] ;  /* 0x0004100806400981 */ /* 0x000f68000c1e1d00 */
[----:B------:R-:W5:Y:S04]  /*0230*/  @P0 LDG.E.128 R60, desc[UR8][R6.64+0x800] ;  /* 0x00080008063c0981 */ /* 0x000f68000c1e1d00 */
[----:B------:R1:W5:Y:S01]  /*0240*/  @P0 LDG.E.128 R56, desc[UR8][R6.64+0x810] ;  /* 0x0008100806380981 */ /* 0x000362000c1e1d00 */
[----:B--2---:R-:W-:-:S02]  /*0250*/  @P1 R2UR UR7, R3 ;  /* 0x00000000030712ca */ /* 0x004fc400000e0000 */
[----:B------:R-:W1:Y:S01]  /*0260*/  LDC R3, c[0x0][0x360] ;  /* 0x0000d800ff037b82 */ /* 0x000e620000000800 */
[----:B------:R-:W-:-:S10]  /*0270*/  @P1 R2UR UR6, R2 ;  /* 0x00000000020612ca */ /* 0x000fd400000e0000 */
[----:B------:R-:W-:Y:S02]  /*0280*/  UIADD3 UR16, UPT, UPT, UR7, -0x4498517b, URZ ;  /* 0xbb67ae8507107890 */ /* 0x000fe4000fffe0ff */
[----:B------:R-:W-:Y:S02]  /*0290*/  UIADD3 UR18, UPT, UPT, UR7, 0x76cf5d0a, URZ ;  /* 0x76cf5d0a07127890 */ /* 0x000fe4000fffe0ff */
[----:B------:R-:W-:Y:S02]  /*02a0*/  UIADD3 UR15, UPT, UPT, UR6, -0x61c88647, URZ ;  /* 0x9e3779b9060f7890 */ /* 0x000fe4000fffe0ff */
[----:B------:R-:W-:Y:S02]  /*02b0*/  UIADD3 UR17, UPT, UPT, UR6, 0x3c6ef372, URZ ;  /* 0x3c6ef37206117890 */ /* 0x000fe4000fffe0ff */
[----:B------:R-:W-:Y:S02]  /*02c0*/  UIADD3 UR19, UPT, UPT, UR6, -0x255992d5, URZ ;  /* 0xdaa66d2b06137890 */ /* 0x000fe4000fffe0ff */
[----:B------:R-:W-:-:S02]  /*02d0*/  UIADD3 UR20, UPT, UPT, UR7, 0x32370b8f, URZ ;  /* 0x32370b8f07147890 */ /* 0x000fc4000fffe0ff */
[----:B------:R-:W-:Y:S01]  /*02e0*/  UIADD3 UR10, UPT, UPT, UR6, 0x78dde6e4, URZ ;  /* 0x78dde6e4060a7890 */ /* 0x000fe2000fffe0ff */
[----:B-1----:R-:W-:Y:S01]  /*02f0*/  IMAD R7, R3, UR5, R0 ;  /* 0x0000000503077c24 */ /* 0x002fe2000f8e0200 */
[----:B0-----:R-:W-:Y:S10]  /*0300*/  @P0 BRA `(.L_x_12530) ;  /* 0x0000000000500947 */ /* 0x001ff40003800000 */
        /* <DEDUP_REMOVED lines=20> */
.L_x_12530:
        /* <DEDUP_REMOVED lines=22> */
[C---:B------:R-:W-:Y:S01]  /*05b0*/  IMAD.HI.U32 R2, R6.reuse, -0x2daee0ad, RZ ;  /* 0xd2511f5306027827 */ /* 0x040fe200078e00ff */
[----:B------:R-:W-:Y:S01]  /*05c0*/  LOP3.LUT R0, R5, UR6, R0, 0x96, !PT ;  /* 0x0000000605007c12 */ /* 0x000fe2000f8e9600 */
[----:B------:R-:W1:Y:S02]  /*05d0*/  LDCU UR14, c[0x0][0x448] ;  /* 0x00008900ff0e77ac */ /* 0x000e640008000800 */
[----:B------:R-:W-:Y:S01]  /*05e0*/  IMAD R9, R6, -0x2daee0ad, RZ ;  /* 0xd2511f5306097824 */ /* 0x000fe200078e02ff */
[----:B------:R-:W-:Y:S01]  /*05f0*/  LOP3.LUT R2, R2, UR7, RZ, 0x3c, !PT ;  /* 0x0000000702027c12 */ /* 0x000fe2000f8e3cff */
[----:B------:R-:W-:Y:S01]  /*0600*/  IMAD.HI.U32 R8, R0, -0x2daee0ad, RZ ;  /* 0xd2511f5300087827 */ /* 0x000fe200078e00ff */
[----:B------:R-:W2:Y:S03]  /*0610*/  LDCU.64 UR12, c[0x0][0x408] ;  /* 0x00008100ff0c77ac */ /* 0x000ea60008000a00 */
[----:B------:R-:W-:Y:S01]  /*0620*/  IMAD R4, R7, -0x326172a9, RZ ;  /* 0xcd9e8d5707047824 */ /* 0x000fe200078e02ff */
[----:B------:R-:W-:Y:S01]  /*0630*/  LOP3.LUT R8, R9, UR16, R8, 0x96, !PT ;  /* 0x0000001009087c12 */ /* 0x000fe2000f8e9608 */
[----:B------:R-:W-:Y:S01]  /*0640*/  IMAD.HI.U32 R3, R2, -0x326172a9, RZ ;  /* 0xcd9e8d5702037827 */ /* 0x000fe200078e00ff */
[----:B------:R-:W3:Y:S03]  /*0650*/  LDCU.64 UR4, c[0x0][0x3a0] ;  /* 0x00007400ff0477ac */ /* 0x000ee60008000a00 */
        /* <DEDUP_REMOVED lines=53> */
.L_x_12878:
        /* <DEDUP_REMOVED lines=19> */
[----:B------:R-:W-:Y:S01]  /*0ae0*/  BSSY.RECONVERGENT B1, `(.L_x_12532) ;  /* 0x0000584000017945 */ /* 0x000fe20003800200 */
[----:B------:R-:W-:Y:S01]  /*0af0*/  IMAD.U32 R99, RZ, RZ, UR6 ;  /* 0x00000006ff637e24 */ /* 0x000fe2000f8e00ff */
        /* <DEDUP_REMOVED lines=32> */
.L_x_12538:
        /* <DEDUP_REMOVED lines=13> */
.L_x_12540:
[----:B------:R-:W-:Y:S05]  /*0dd0*/  BSYNC.RECONVERGENT B4 ;  /* 0x0000000000047941 */ /* 0x000fea0003800200 */
.L_x_12539:
        /* <DEDUP_REMOVED lines=43> */
.L_x_12537:
[----:B------:R-:W-:Y:S05]  /*1090*/  BSYNC.RECONVERGENT B3 ;  /* 0x0000000000037941 */ /* 0x000fea0003800200 */
.L_x_12536:
        /* <DEDUP_REMOVED lines=10> */
.L_x_12535:
[----:B------:R-:W-:Y:S05]  /*1140*/  BSYNC.RECONVERGENT B2 ;  /* 0x0000000000027941 */ /* 0x000fea0003800200 */
.L_x_12534:
        /* <DEDUP_REMOVED lines=20> */
.L_x_12545:
        /* <DEDUP_REMOVED lines=13> */
.L_x_12547:
[----:B------:R-:W-:Y:S05]  /*1360*/  BSYNC.RECONVERGENT B4 ;  /* 0x0000000000047941 */ /* 0x000fea0003800200 */
.L_x_12546:
        /* <DEDUP_REMOVED lines=43> */
.L_x_12544:
[----:B------:R-:W-:Y:S05]  /*1620*/  BSYNC.RECONVERGENT B3 ;  /* 0x0000000000037941 */ /* 0x000fea0003800200 */
.L_x_12543:
        /* <DEDUP_REMOVED lines=11> */
.L_x_12542:
[----:B------:R-:W-:Y:S05]  /*16e0*/  BSYNC.RECONVERGENT B2 ;  /* 0x0000000000027941 */ /* 0x000fea0003800200 */
.L_x_12541:
        /* <DEDUP_REMOVED lines=20> */
.L_x_12552:
        /* <DEDUP_REMOVED lines=13> */
.L_x_12554:
[----:B------:R-:W-:Y:S05]  /*1900*/  BSYNC.RECONVERGENT B4 ;  /* 0x0000000000047941 */ /* 0x000fea0003800200 */
.L_x_12553:
        /* <DEDUP_REMOVED lines=43> */
.L_x_12551:
[----:B------:R-:W-:Y:S05]  /*1bc0*/  BSYNC.RECONVERGENT B3 ;  /* 0x0000000000037941 */ /* 0x000fea0003800200 */
.L_x_12550:
        /* <DEDUP_REMOVED lines=10> */
.L_x_12549:
[----:B------:R-:W-:Y:S05]  /*1c70*/  BSYNC.RECONVERGENT B2 ;  /* 0x0000000000027941 */ /* 0x000fea0003800200 */
.L_x_12548:
        /* <DEDUP_REMOVED lines=20> */
.L_x_12559:
        /* <DEDUP_REMOVED lines=13> */
.L_x_12561:
[----:B------:R-:W-:Y:S05]  /*1e90*/  BSYNC.RECONVERGENT B4 ;  /* 0x0000000000047941 */ /* 0x000fea0003800200 */
.L_x_12560:
        /* <DEDUP_REMOVED lines=43> */
.L_x_12558:
[----:B------:R-:W-:Y:S05]  /*2150*/  BSYNC.RECONVERGENT B3 ;  /* 0x0000000000037941 */ /* 0x000fea0003800200 */
.L_x_12557:
        /* <DEDUP_REMOVED lines=11> */
.L_x_12556:
[----:B------:R-:W-:Y:S05]  /*2210*/  BSYNC.RECONVERGENT B2 ;  /* 0x0000000000027941 */ /* 0x000fea0003800200 */
.L_x_12555:
        /* <DEDUP_REMOVED lines=20> */
.L_x_12566:
        /* <DEDUP_REMOVED lines=13> */
.L_x_12568:
[----:B------:R-:W-:Y:S05]  /*2430*/  BSYNC.RECONVERGENT B4 ;  /* 0x0000000000047941 */ /* 0x000fea0003800200 */
.L_x_12567:
        /* <DEDUP_REMOVED lines=43> */
.L_x_12565:
[----:B------:R-:W-:Y:S05]  /*26f0*/  BSYNC.RECONVERGENT B3 ;  /* 0x0000000000037941 */ /* 0x000fea0003800200 */
.L_x_12564:
        /* <DEDUP_REMOVED lines=10> */
.L_x_12563:
[----:B------:R-:W-:Y:S05]  /*27a0*/  BSYNC.RECONVERGENT B2 ;  /* 0x0000000000027941 */ /* 0x000fea0003800200 */
.L_x_12562:
        /* <DEDUP_REMOVED lines=20> */
.L_x_12573:
        /* <DEDUP_REMOVED lines=13> */
.L_x_12575:
[----:B------:R-:W-:Y:S05]  /*29c0*/  BSYNC.RECONVERGENT B4 ;  /* 0x0000000000047941 */ /* 0x000fea0003800200 */
.L_x_12574:
        /* <DEDUP_REMOVED lines=43> */
.L_x_12572:
[----:B------:R-:W-:Y:S05]  /*2c80*/  BSYNC.RECONVERGENT B3 ;  /* 0x0000000000037941 */ /* 0x000fea0003800200 */
.L_x_12571:
        /* <DEDUP_REMOVED lines=11> */
.L_x_12570:
[----:B------:R-:W-:Y:S05]  /*2d40*/  BSYNC.RECONVERGENT B2 ;  /* 0x0000000000027941 */ /* 0x000fea0003800200 */
.L_x_12569:
        /* <DEDUP_REMOVED lines=20> */
.L_x_12580:
        /* <DEDUP_REMOVED lines=13> */
.L_x_12582:
[----:B------:R-:W-:Y:S05]  /*2f60*/  BSYNC.RECONVERGENT B4 ;  /* 0x0000000000047941 */ /* 0x000fea0003800200 */
.L_x_12581:
        /* <DEDUP_REMOVED lines=43> */
.L_x_12579:
[----:B------:R-:W-:Y:S05]  /*3220*/  BSYNC.RECONVERGENT B3 ;  /* 0x0000000000037941 */ /* 0x000fea0003800200 */
.L_x_12578:
        /* <DEDUP_REMOVED lines=10> */
.L_x_12577:
[----:B------:R-:W-:Y:S05]  /*32d0*/  BSYNC.RECONVERGENT B2 ;  /* 0x0000000000027941 */ /* 0x000fea0003800200 */
.L_x_12576:
        /* <DEDUP_REMOVED lines=19> */
.L_x_12586:
        /* <DEDUP_REMOVED lines=13> */
.L_x_12588:
[----:B------:R-:W-:Y:S05]  /*34e0*/  BSYNC.RECONVERGENT B3 ;  /* 0x0000000000037941 */ /* 0x000fea0003800200 */
.L_x_12587:
        /* <DEDUP_REMOVED lines=41> */
[----:B------:R-:W-:-:S07]  /*3780*/  IMAD.MOV.U32 R81, RZ, RZ, RZ ;  /* 0x000000ffff517224 */ /* 0x000fce00078e00ff */
.L_x_12585:
[----:B------:R-:W-:Y:S05]  /*3790*/  BSYNC.RECONVERGENT B2 ;  /* 0x0000000000027941 */ /* 0x000fea0003800200 */
.L_x_12584:
        /* <DEDUP_REMOVED lines=12> */
.L_x_12533:
        /* <DEDUP_REMOVED lines=21> */
.L_x_12593:
        /* <DEDUP_REMOVED lines=13> */
.L_x_12595:
[----:B------:R-:W-:Y:S05]  /*3a80*/  BSYNC.RECONVERGENT B4 ;  /* 0x0000000000047941 */ /* 0x000fea0003800200 */
.L_x_12594:
        /* <DEDUP_REMOVED lines=42> */
.L_x_12592:
[----:B------:R-:W-:Y:S05]  /*3d30*/  BSYNC.RECONVERGENT B3 ;  /* 0x0000000000037941 */ /* 0x000fea0003800200 */
.L_x_12591:
        /* <DEDUP_REMOVED lines=9> */
.L_x_12590:
[----:B------:R-:W-:Y:S05]  /*3dd0*/  BSYNC.RECONVERGENT B2 ;  /* 0x0000000000027941 */ /* 0x000fea0003800200 */
.L_x_12589:
        /* <DEDUP_REMOVED lines=17> */
.L_x_12600:
        /* <DEDUP_REMOVED lines=13> */
.L_x_12602:
[----:B------:R-:W-:Y:S05]  /*3fc0*/  BSYNC.RECONVERGENT B4 ;  /* 0x0000000000047941 */ /* 0x000fea0003800200 */
.L_x_12601:
        /* <DEDUP_REMOVED lines=43> */
.L_x_12599:
[----:B------:R-:W-:Y:S05]  /*4280*/  BSYNC.RECONVERGENT B3 ;  /* 0x0000000000037941 */ /* 0x000fea0003800200 */
.L_x_12598:
        /* <DEDUP_REMOVED lines=9> */
.L_x_12597:
[----:B------:R-:W-:Y:S05]  /*4320*/  BSYNC.RECONVERGENT B2 ;  /* 0x0000000000027941 */ /* 0x000fea0003800200 */
.L_x_12596:
        /* <DEDUP_REMOVED lines=17> */
.L_x_12607:
        /* <DEDUP_REMOVED lines=13> */
.L_x_12609:
[----:B------:R-:W-:Y:S05]  /*4510*/  BSYNC.RECONVERGENT B4 ;  /* 0x0000000000047941 */ /* 0x000fea0003800200 */
.L_x_12608:
        /* <DEDUP_REMOVED lines=43> */
.L_x_12606:
[----:B------:R-:W-:Y:S05]  /*47d0*/  BSYNC.RECONVERGENT B3 ;  /* 0x0000000000037941 */ /* 0x000fea0003800200 */
.L_x_12605:
        /* <DEDUP_REMOVED lines=9> */
.L_x_12604:
[----:B------:R-:W-:Y:S05]  /*4870*/  BSYNC.RECONVERGENT B2 ;  /* 0x0000000000027941 */ /* 0x000fea0003800200 */
.L_x_12603:
        /* <DEDUP_REMOVED lines=17> */
.L_x_12614:
        /* <DEDUP_REMOVED lines=13> */
.L_x_12616:
[----:B------:R-:W-:Y:S05]  /*4a60*/  BSYNC.RECONVERGENT B4 ;  /* 0x0000000000047941 */ /* 0x000fea0003800200 */
.L_x_12615:
        /* <DEDUP_REMOVED lines=43> */
.L_x_12613:
[----:B------:R-:W-:Y:S05]  /*4d20*/  BSYNC.RECONVERGENT B3 ;  /* 0x0000000000037941 */ /* 0x000fea0003800200 */
.L_x_12612:
        /* <DEDUP_REMOVED lines=10> */
.L_x_12611:
[----:B------:R-:W-:Y:S05]  /*4dd0*/  BSYNC.RECONVERGENT B2 ;  /* 0x0000000000027941 */ /* 0x000fea0003800200 */
.L_x_12610:
        /* <DEDUP_REMOVED lines=17> */
.L_x_12621:
        /* <DEDUP_REMOVED lines=13> */
.L_x_12623:
[----:B------:R-:W-:Y:S05]  /*4fc0*/  BSYNC.RECONVERGENT B4 ;  /* 0x0000000000047941 */ /* 0x000fea0003800200 */
.L_x_12622:
        /* <DEDUP_REMOVED lines=43> */
.L_x_12620:
[----:B------:R-:W-:Y:S05]  /*5280*/  BSYNC.RECONVERGENT B3 ;  /* 0x0000000000037941 */ /* 0x000fea0003800200 */
.L_x_12619:
[----:B------:R-:W-:Y:S01]  /*5290*/  I2FP.F32.U32 R13, R14 ;  /* 0x0000000e000d7245 */ /* 0x000fe20000201000 */
[----:B------:R-:W-:Y:S02]  /*52a0*/  HFMA2 R14, -RZ, RZ, 0.1171875, 0 ;  /* 0x2f800000ff0e7431 */ /* 0x000fe400000001ff */
[----:B------:R-:W-:-:S04]  /*52b0*/  IMAD.U32 R15, R30, 0x10000, RZ ;  /* 0x000100001e0f7824 */ /* 0x000fc800078e00ff */
[----:B------:R-:W-:-:S04]  /*52c0*/  FMUL.FTZ R15, R15, UR13 ;  /* 0x0000000d0f0f7c20 */ /* 0x000fc80008410000 */
[----:B------:R-:W-:Y:S01]  /*52d0*/  FMUL.FTZ R15, R15, UR12 ;  /* 0x0000000c0f0f7c20 */ /* 0x000fe20008410000 */
[----:B------:R-:W-:-:S05]  /*52e0*/  FFMA.FTZ R13, R13, R14, 1.1641532182693481445e-10 ;  /* 0x2f0000000d0d7423 */ /* 0x000fca000001000e */
[----:B------:R-:W-:-:S04]  /*52f0*/  FSETP.GTU.FTZ.AND P2, PT, R13, UR10, PT ;  /* 0x0000000a0d007c0b */ /* 0x000fc8000bf5c000 */
[----:B------:R-:W-:Y:S02]  /*5300*/  SEL R88, RZ, 0x1, P2 ;  /* 0x00000001ff587807 */ /* 0x000fe40001000000 */
[----:B------:R-:W-:-:S07]  /*5310*/  FSEL R20, R15, RZ, !P2 ;  /* 0x000000ff0f147208 */ /* 0x000fce0005000000 */
.L_x_12618:
[----:B------:R-:W-:Y:S05]  /*5320*/  BSYNC.RECONVERGENT B2 ;  /* 0x0000000000027941 */ /* 0x000fea0003800200 */
.L_x_12617:
        /* <DEDUP_REMOVED lines=17> */
.L_x_12628:
        /* <DEDUP_REMOVED lines=13> */
.L_x_12630:
[----:B------:R-:W-:Y:S05]  /*5510*/  BSYNC.RECONVERGENT B4 ;  /* 0x0000000000047941 */ /* 0x000fea0003800200 */
.L_x_12629:
        /* <DEDUP_REMOVED lines=43> */
.L_x_12627:
[----:B------:R-:W-:Y:S05]  /*57d0*/  BSYNC.RECONVERGENT B3 ;  /* 0x0000000000037941 */ /* 0x000fea0003800200 */
.L_x_12626:
        /* <DEDUP_REMOVED lines=8> */
[----:B------:R-:W-:Y:S02]  /*5860*/  SEL R89, RZ, 0x1, P2 ;  /* 0x00000001ff597807 */ /* 0x000fe40001000000 */
[----:B------:R-:W-:-:S07]  /*5870*/  FSEL R21, R14, RZ, !P2 ;  /* 0x000000ff0e157208 */ /* 0x000fce0005000000 */
.L_x_12625:
[----:B------:R-:W-:Y:S05]  /*5880*/  BSYNC.RECONVERGENT B2 ;  /* 0x0000000000027941 */ /* 0x000fea0003800200 */
.L_x_12624:
        /* <DEDUP_REMOVED lines=17> */
.L_x_12635:
        /* <DEDUP_REMOVED lines=13> */
.L_x_12637:
[----:B------:R-:W-:Y:S05]  /*5a70*/  BSYNC.RECONVERGENT B4 ;  /* 0x0000000000047941 */ /* 0x000fea0003800200 */
.L_x_12636:
        /* <DEDUP_REMOVED lines=43> */
.L_x_12634:
[----:B------:R-:W-:Y:S05]  /*5d30*/  BSYNC.RECONVERGENT B3 ;  /* 0x0000000000037941 */ /* 0x000fea0003800200 */
.L_x_12633:
        /* <DEDUP_REMOVED lines=9> */
.L_x_12632:
[----:B------:R-:W-:Y:S05]  /*5dd0*/  BSYNC.RECONVERGENT B2 ;  /* 0x0000000000027941 */ /* 0x000fea0003800200 */
.L_x_12631:
[----:B------:R-:W-:Y:S01]  /*5de0*/  IMAD.MOV.U32 R81, RZ, RZ, R12 ;  /* 0x000000ffff517224 */ /* 0x000fe200078e000c */
[----:B------:R-:W-:Y:S01]  /*5df0*/  MOV R23, RZ ;  /* 0x000000ff00177202 */ /* 0x000fe20000000f00 */
        /* <DEDUP_REMOVED lines=14> */
.L_x_12640:
        /* <DEDUP_REMOVED lines=13> */
.L_x_12642:
[----:B------:R-:W-:Y:S05]  /*5fb0*/  BSYNC.RECONVERGENT B3 ;  /* 0x0000000000037941 */ /* 0x000fea0003800200 */
.L_x_12641:
        /* <DEDUP_REMOVED lines=42> */
[----:B------:R-:W-:-:S07]  /*6260*/  IMAD.MOV.U32 R80, RZ, RZ, R16 ;  /* 0x000000ffff507224 */ /* 0x000fce00078e0010 */
.L_x_12639:
[----:B------:R-:W-:Y:S05]  /*6270*/  BSYNC.RECONVERGENT B2 ;  /* 0x0000000000027941 */ /* 0x000fea0003800200 */
.L_x_12638:
        /* <DEDUP_REMOVED lines=10> */
.L_x_12583:
[----:B------:R-:W-:Y:S05]  /*6320*/  BSYNC.RECONVERGENT B1 ;  /* 0x0000000000017941 */ /* 0x000fea0003800200 */
.L_x_12532:
        /* <DEDUP_REMOVED lines=26> */
.L_x_12644:
[----:B------:R-:W-:Y:S05]  /*64d0*/  BSYNC.RECONVERGENT B1 ;  /* 0x0000000000017941 */ /* 0x000fea0003800200 */
.L_x_12643:
[----:B------:R-:W-:Y:S04]  /*64e0*/  BSSY.RECONVERGENT B1, `(.L_x_12645) ;  /* 0x0000006000017945 */ /* 0x000fe80003800200 */
[----:B------:R-:W-:Y:S05]  /*64f0*/  @!P1 BRA `(.L_x_12646) ;  /* 0x0000000000109947 */ /* 0x000fea0003800000 */
[----:B------:R-:W2:Y:S01]  /*6500*/  LDC.64 R28, c[0x0][0x390] ;  /* 0x0000e400ff1c7b82 */ /* 0x000ea20000000a00 */
[----:B01----:R-:W-:-:S05]  /*6510*/  IADD3 R13, PT, PT, R105, 0x20, RZ ;  /* 0x00000020690d7810 */ /* 0x003fca0007ffe0ff */
[----:B--2---:R-:W-:-:S06]  /*6520*/  IMAD.WIDE.U32 R28, R13, 0x10, R28 ;  /* 0x000000100d1c7825 */ /* 0x004fcc00078e001c */
[----:B------:R-:W5:Y:S02]  /*6530*/  LDG.E.128 R28, desc[UR8][R28.64] ;  /* 0x000000081c1c7981 */ /* 0x000f64000c1e1d00 */
.L_x_12646:
[----:B------:R-:W-:Y:S05]  /*6540*/  BSYNC.RECONVERGENT B1 ;  /* 0x0000000000017941 */ /* 0x000fea0003800200 */
.L_x_12645:
[----:B------:R-:W-:Y:S04]  /*6550*/  BSSY.RECONVERGENT B1, `(.L_x_12647) ;  /* 0x0000581000017945 */ /* 0x000fe80003800200 */
[----:B------:R-:W-:Y:S05]  /*6560*/  @!P0 BRA `(.L_x_12648) ;  /* 0x0000002c00448947 */ /* 0x000fea0003800000 */
[----:B------:R-:W2:Y:S01]  /*6570*/  LDC.64 R84, c[0x0][0x3a0] ;  /* 0x0000e800ff547b82 */ /* 0x000ea20000000a00 */
[----:B01----:R-:W-:-:S04]  /*6580*/  VIADD R13, R103, 0x20 ;  /* 0x00000020670d7836 */ /* 0x003fc80000000000 */
[----:B--2---:R-:W-:-:S05]  /*6590*/  IMAD.WIDE.U32 R84, R13, 0x20, R84 ;  /* 0x000000200d547825 */ /* 0x004fca00078e0054 */
        /* <DEDUP_REMOVED lines=23> */
.L_x_12653:
        /* <DEDUP_REMOVED lines=13> */
.L_x_12655:
[----:B------:R-:W-:Y:S05]  /*67e0*/  BSYNC.RECONVERGENT B4 ;  /* 0x0000000000047941 */ /* 0x000fea0003800200 */
.L_x_12654:
        /* <DEDUP_REMOVED lines=43> */
.L_x_12652:
[----:B------:R-:W-:Y:S05]  /*6aa0*/  BSYNC.RECONVERGENT B3 ;  /* 0x0000000000037941 */ /* 0x000fea0003800200 */
.L_x_12651:
        /* <DEDUP_REMOVED lines=10> */
.L_x_12650:
[----:B------:R-:W-:Y:S05]  /*6b50*/  BSYNC.RECONVERGENT B2 ;  /* 0x0000000000027941 */ /* 0x000fea0003800200 */
.L_x_12649:
        /* <DEDUP_REMOVED lines=20> */
.L_x_12660:
        /* <DEDUP_REMOVED lines=13> */
.L_x_12662:
[----:B------:R-:W-:Y:S05]  /*6d70*/  BSYNC.RECONVERGENT B4 ;  /* 0x0000000000047941 */ /* 0x000fea0003800200 */
.L_x_12661:
        /* <DEDUP_REMOVED lines=43> */
.L_x_12659:
[----:B------:R-:W-:Y:S05]  /*7030*/  BSYNC.RECONVERGENT B3 ;  /* 0x0000000000037941 */ /* 0x000fea0003800200 */
.L_x_12658:
        /* <DEDUP_REMOVED lines=11> */
.L_x_12657:
[----:B------:R-:W-:Y:S05]  /*70f0*/  BSYNC.RECONVERGENT B2 ;  /* 0x0000000000027941 */ /* 0x000fea0003800200 */
.L_x_12656:
        /* <DEDUP_REMOVED lines=20> */
.L_x_12667:
        /* <DEDUP_REMOVED lines=13> */
.L_x_12669:
[----:B------:R-:W-:Y:S05]  /*7310*/  BSYNC.RECONVERGENT B4 ;  /* 0x0000000000047941 */ /* 0x000fea0003800200 */
.L_x_12668:
        /* <DEDUP_REMOVED lines=43> */
.L_x_12666:
[----:B------:R-:W-:Y:S05]  /*75d0*/  BSYNC.RECONVERGENT B3 ;  /* 0x0000000000037941 */ /* 0x000fea0003800200 */
.L_x_12665:
        /* <DEDUP_REMOVED lines=10> */
.L_x_12664:
[----:B------:R-:W-:Y:S05]  /*7680*/  BSYNC.RECONVERGENT B2 ;  /* 0x0000000000027941 */ /* 0x000fea0003800200 */
.L_x_12663:
        /* <DEDUP_REMOVED lines=20> */
.L_x_12674:
        /* <DEDUP_REMOVED lines=13> */
.L_x_12676:
[----:B------:R-:W-:Y:S05]  /*78a0*/  BSYNC.RECONVERGENT B4 ;  /* 0x0000000000047941 */ /* 0x000fea0003800200 */
.L_x_12675:
        /* <DEDUP_REMOVED lines=43> */
.L_x_12673:
[----:B------:R-:W-:Y:S05]  /*7b60*/  BSYNC.RECONVERGENT B3 ;  /* 0x0000000000037941 */ /* 0x000fea0003800200 */
.L_x_12672:
        /* <DEDUP_REMOVED lines=11> */
.L_x_12671:
[----:B------:R-:W-:Y:S05]  /*7c20*/  BSYNC.RECONVERGENT B2 ;  /* 0x0000000000027941 */ /* 0x000fea0003800200 */
.L_x_12670:
        /* <DEDUP_REMOVED lines=20> */
.L_x_12681:
        /* <DEDUP_REMOVED lines=13> */
.L_x_12683:
[----:B------:R-:W-:Y:S05]  /*7e40*/  BSYNC.RECONVERGENT B4 ;  /* 0x0000000000047941 */ /* 0x000fea0003800200 */
.L_x_12682:
        /* <DEDUP_REMOVED lines=43> */
.L_x_12680:
[----:B------:R-:W-:Y:S05]  /*8100*/  BSYNC.RECONVERGENT B3 ;  /* 0x0000000000037941 */ /* 0x000fea0003800200 */
.L_x_12679:
        /* <DEDUP_REMOVED lines=10> */
.L_x_12678:
[----:B------:R-:W-:Y:S05]  /*81b0*/  BSYNC.RECONVERGENT B2 ;  /* 0x0000000000027941 */ /* 0x000fea0003800200 */
.L_x_12677:
        /* <DEDUP_REMOVED lines=20> */
.L_x_12688:
        /* <DEDUP_REMOVED lines=13> */
.L_x_12690:
[----:B------:R-:W-:Y:S05]  /*83d0*/  BSYNC.RECONVERGENT B4 ;  /* 0x0000000000047941 */ /* 0x000fea0003800200 */
.L_x_12689:
        /* <DEDUP_REMOVED lines=43> */
.L_x_12687:
[----:B------:R-:W-:Y:S05]  /*8690*/  BSYNC.RECONVERGENT B3 ;  /* 0x0000000000037941 */ /* 0x000fea0003800200 */
.L_x_12686:
        /* <DEDUP_REMOVED lines=11> */
.L_x_12685:
[----:B------:R-:W-:Y:S05]  /*8750*/  BSYNC.RECONVERGENT B2 ;  /* 0x0000000000027941 */ /* 0x000fea0003800200 */
.L_x_12684:
        /* <DEDUP_REMOVED lines=20> */
.L_x_12695:
        /* <DEDUP_REMOVED lines=13> */
.L_x_12697:
[----:B------:R-:W-:Y:S05]  /*8970*/  BSYNC.RECONVERGENT B4 ;  /* 0x0000000000047941 */ /* 0x000fea0003800200 */
.L_x_12696:
        /* <DEDUP_REMOVED lines=43> */
.L_x_12694:
[----:B------:R-:W-:Y:S05]  /*8c30*/  BSYNC.RECONVERGENT B3 ;  /* 0x0000000000037941 */ /* 0x000fea0003800200 */
.L_x_12693:
        /* <DEDUP_REMOVED lines=10> */
.L_x_12692:
[----:B------:R-:W-:Y:S05]  /*8ce0*/  BSYNC.RECONVERGENT B2 ;  /* 0x0000000000027941 */ /* 0x000fea0003800200 */
.L_x_12691:
        /* <DEDUP_REMOVED lines=19> */
.L_x_12701:
        /* <DEDUP_REMOVED lines=13> */
.L_x_12703:
[----:B------:R-:W-:Y:S05]  /*8ef0*/  BSYNC.RECONVERGENT B3 ;  /* 0x0000000000037941 */ /* 0x000fea0003800200 */
.L_x_12702:
        /* <DEDUP_REMOVED lines=43> */
.L_x_12700:
[----:B------:R-:W-:Y:S05]  /*91b0*/  BSYNC.RECONVERGENT B2 ;  /* 0x0000000000027941 */ /* 0x000fea0003800200 */
.L_x_12699:
        /* <DEDUP_REMOVED lines=12> */
.L_x_12648:
[----:B------:R-:W-:Y:S01]  /*9280*/  BSSY.RECONVERGENT B2, `(.L_x_12704) ;  /* 0x0000058000027945 */ /* 0x000fe20003800200 */
[----:B------:R-:W-:Y:S01]  /*9290*/  HFMA2 R16, -RZ, RZ, 0, 0 ;  /* 0x00000000ff107431 */ /* 0x000fe200000001ff */
        /* <DEDUP_REMOVED lines=19> */
.L_x_12708:
        /* <DEDUP_REMOVED lines=13> */
.L_x_12710:
[----:B------:R-:W-:Y:S05]  /*94a0*/  BSYNC.RECONVERGENT B4 ;  /* 0x0000000000047941 */ /* 0x000fea0003800200 */
.L_x_12709:
        /* <DEDUP_REMOVED lines=43> */
.L_x_12707:
[----:B------:R-:W-:Y:S05]  /*9760*/  BSYNC.RECONVERGENT B3 ;  /* 0x0000000000037941 */ /* 0x000fea0003800200 */
.L_x_12706:
        /* <DEDUP_REMOVED lines=9> */
.L_x_12705:
[----:B------:R-:W-:Y:S05]  /*9800*/  BSYNC.RECONVERGENT B2 ;  /* 0x0000000000027941 */ /* 0x000fea0003800200 */
.L_x_12704:
        /* <DEDUP_REMOVED lines=17> */
.L_x_12715:
        /* <DEDUP_REMOVED lines=13> */
.L_x_12717:
[----:B------:R-:W-:Y:S05]  /*99f0*/  BSYNC.RECONVERGENT B4 ;  /* 0x0000000000047941 */ /* 0x000fea0003800200 */
.L_x_12716:
        /* <DEDUP_REMOVED lines=43> */
.L_x_12714:
[----:B------:R-:W-:Y:S05]  /*9cb0*/  BSYNC.RECONVERGENT B3 ;  /* 0x0000000000037941 */ /* 0x000fea0003800200 */
.L_x_12713:
        /* <DEDUP_REMOVED lines=10> */
.L_x_12712:
[----:B------:R-:W-:Y:S05]  /*9d60*/  BSYNC.RECONVERGENT B2 ;  /* 0x0000000000027941 */ /* 0x000fea0003800200 */
.L_x_12711:
        /* <DEDUP_REMOVED lines=17> */
.L_x_12722:
        /* <DEDUP_REMOVED lines=13> */
.L_x_12724:
[----:B------:R-:W-:Y:S05]  /*9f50*/  BSYNC.RECONVERGENT B4 ;  /* 0x0000000000047941 */ /* 0x000fea0003800200 */
.L_x_12723:
        /* <DEDUP_REMOVED lines=43> */
.L_x_12721:
[----:B------:R-:W-:Y:S05]  /*a210*/  BSYNC.RECONVERGENT B3 ;  /* 0x0000000000037941 */ /* 0x000fea0003800200 */
.L_x_12720:
        /* <DEDUP_REMOVED lines=9> */
.L_x_12719:
[----:B------:R-:W-:Y:S05]  /*a2b0*/  BSYNC.RECONVERGENT B2 ;  /* 0x0000000000027941 */ /* 0x000fea0003800200 */
.L_x_12718:
        /* <DEDUP_REMOVED lines=17> */
.L_x_12729:
        /* <DEDUP_REMOVED lines=13> */
.L_x_12731:
[----:B------:R-:W-:Y:S05]  /*a4a0*/  BSYNC.RECONVERGENT B4 ;  /* 0x0000000000047941 */ /* 0x000fea0003800200 */
.L_x_12730:
        /* <DEDUP_REMOVED lines=43> */
.L_x_12728:
[----:B------:R-:W-:Y:S05]  /*a760*/  BSYNC.RECONVERGENT B3 ;  /* 0x0000000000037941 */ /* 0x000fea0003800200 */
.L_x_12727:
        /* <DEDUP_REMOVED lines=10> */
.L_x_12726:
[----:B------:R-:W-:Y:S05]  /*a810*/  BSYNC.RECONVERGENT B2 ;  /* 0x0000000000027941 */ /* 0x000fea0003800200 */
.L_x_12725:
        /* <DEDUP_REMOVED lines=17> */
.L_x_12736:
        /* <DEDUP_REMOVED lines=13> */
.L_x_12738:
[----:B------:R-:W-:Y:S05]  /*aa00*/  BSYNC.RECONVERGENT B4 ;  /* 0x0000000000047941 */ /* 0x000fea0003800200 */
.L_x_12737:
        /* <DEDUP_REMOVED lines=43> */
.L_x_12735:
[----:B------:R-:W-:Y:S05]  /*acc0*/  BSYNC.RECONVERGENT B3 ;  /* 0x0000000000037941 */ /* 0x000fea0003800200 */
.L_x_12734:
        /* <DEDUP_REMOVED lines=9> */
.L_x_12733:
[----:B------:R-:W-:Y:S05]  /*ad60*/  BSYNC.RECONVERGENT B2 ;  /* 0x0000000000027941 */ /* 0x000fea0003800200 */
.L_x_12732:
        /* <DEDUP_REMOVED lines=17> */
.L_x_12743:
        /* <DEDUP_REMOVED lines=13> */
.L_x_12745:
[----:B------:R-:W-:Y:S05]  /*af50*/  BSYNC.RECONVERGENT B4 ;  /* 0x0000000000047941 */ /* 0x000fea0003800200 */
.L_x_12744:
        /* <DEDUP_REMOVED lines=43> */
.L_x_12742:
[----:B------:R-:W-:Y:S05]  /*b210*/  BSYNC.RECONVERGENT B3 ;  /* 0x0000000000037941 */ /* 0x000fea0003800200 */
.L_x_12741:
        /* <DEDUP_REMOVED lines=10> */
.L_x_12740:
[----:B------:R-:W-:Y:S05]  /*b2c0*/  BSYNC.RECONVERGENT B2 ;  /* 0x0000000000027941 */ /* 0x000fea0003800200 */
.L_x_12739:
        /* <DEDUP_REMOVED lines=17> */
.L_x_12750:
        /* <DEDUP_REMOVED lines=13> */
.L_x_12752:
[----:B------:R-:W-:Y:S05]  /*b4b0*/  BSYNC.RECONVERGENT B4 ;  /* 0x0000000000047941 */ /* 0x000fea0003800200 */
.L_x_12751:
        /* <DEDUP_REMOVED lines=43> */
.L_x_12749:
[----:B------:R-:W-:Y:S05]  /*b770*/  BSYNC.RECONVERGENT B3 ;  /* 0x0000000000037941 */ /* 0x000fea0003800200 */
.L_x_12748:
        /* <DEDUP_REMOVED lines=9> */
.L_x_12747:
[----:B------:R-:W-:Y:S05]  /*b810*/  BSYNC.RECONVERGENT B2 ;  /* 0x0000000000027941 */ /* 0x000fea0003800200 */
.L_x_12746:
        /* <DEDUP_REMOVED lines=16> */
.L_x_12755:
        /* <DEDUP_REMOVED lines=13> */
.L_x_12757:
[----:B------:R-:W-:Y:S05]  /*b9f0*/  BSYNC.RECONVERGENT B3 ;  /* 0x0000000000037941 */ /* 0x000fea0003800200 */
.L_x_12756:
        /* <DEDUP_REMOVED lines=43> */
.L_x_12754:
[----:B------:R-:W-:Y:S05]  /*bcb0*/  BSYNC.RECONVERGENT B2 ;  /* 0x0000000000027941 */ /* 0x000fea0003800200 */
.L_x_12753:
        /* <DEDUP_REMOVED lines=10> */
.L_x_12698:
[----:B------:R-:W-:Y:S05]  /*bd60*/  BSYNC.RECONVERGENT B1 ;  /* 0x0000000000017941 */ /* 0x000fea0003800200 */
.L_x_12647:
        /* <DEDUP_REMOVED lines=28> */
.L_x_12759:
[----:B------:R-:W-:Y:S05]  /*bf30*/  BSYNC.RECONVERGENT B1 ;  /* 0x0000000000017941 */ /* 0x000fea0003800200 */
.L_x_12758:
[----:B------:R-:W-:Y:S04]  /*bf40*/  BSSY.RECONVERGENT B1, `(.L_x_12760) ;  /* 0x0000005000017945 */ /* 0x000fe80003800200 */
[----:B------:R-:W-:Y:S05]  /*bf50*/  @!P1 BRA `(.L_x_12761) ;  /* 0x00000000000c9947 */ /* 0x000fea0003800000 */
[----:B------:R-:W2:Y:S02]  /*bf60*/  LDC.64 R28, c[0x0][0x390] ;  /* 0x0000e400ff1c7b82 */ /* 0x000ea40000000a00 */
[----:B--2---:R-:W-:-:S06]  /*bf70*/  IMAD.WIDE.U32 R28, R101, 0x10, R28 ;  /* 0x00000010651c7825 */ /* 0x004fcc00078e001c */
[----:B------:R-:W5:Y:S02]  /*bf80*/  LDG.E.128 R28, desc[UR8][R28.64] ;  /* 0x000000081c1c7981 */ /* 0x000f64000c1e1d00 */
.L_x_12761:
[----:B------:R-:W-:Y:S05]  /*bf90*/  BSYNC.RECONVERGENT B1 ;  /* 0x0000000000017941 */ /* 0x000fea0003800200 */
.L_x_12760:
[----:B------:R-:W-:Y:S01]  /*bfa0*/  BSSY.RECONVERGENT B1, `(.L_x_12762) ;  /* 0x0000581000017945 */ /* 0x000fe20003800200 */
[----:B------:R-:W-:-:S03]  /*bfb0*/  IADD3 R103, PT, PT, R103, 0x40, RZ ;  /* 0x0000004067677810 */ /* 0x000fc60007ffe0ff */
[----:B------:R-:W-:Y:S05]  /*bfc0*/  @!P0 BRA `(.L_x_12763) ;  /* 0x0000002c00408947 */ /* 0x000fea0003800000 */
[----:B------:R-:W2:Y:S02]  /*bfd0*/  LDC.64 R106, c[0x0][0x3a0] ;  /* 0x0000e800ff6a7b82 */ /* 0x000ea40000000a00 */
[----:B--2---:R-:W-:-:S05]  /*bfe0*/  IMAD.WIDE.U32 R106, R103, 0x20, R106 ;  /* 0x00000020676a7825 */ /* 0x004fca00078e006a */
[----:B-1----:R1:W5:Y:S04]  /*bff0*/  LDG.E.128 R84, desc[UR8][R106.64] ;  /* 0x000000086a547981 */ /* 0x002368000c1e1d00 */
[----:B0-----:R1:W5:Y:S01]  /*c000*/  LDG.E.128 R80, desc[UR8][R106.64+0x10] ;  /* 0x000010086a507981 */ /* 0x001362000c1e1d00 */
[----:B------:R-:W-:Y:S01]  /*c010*/  ISETP.GT.AND P0, PT, R104, RZ, PT ;  /* 0x000000ff6800720c */ /* 0x000fe20003f04270 */
[----:B------:R-:W-:-:S12]  /*c020*/  BSSY.RECONVERGENT B2, `(.L_x_12764) ;  /* 0x0000058000027945 */ /* 0x000fd80003800200 */
[----:B------:R-:W-:Y:S01]  /*c030*/  @!P0 IMAD.MOV.U32 R98, RZ, RZ, R102 ;  /* 0x000000ffff628224 */ /* 0x000fe200078e0066 */
[----:B------:R-:W-:Y:S01]  /*c040*/  @!P0 MOV R104, R108 ;  /* 0x0000006c00688202 */ /* 0x000fe20000000f00 */
[----:B-1----:R-:W-:Y:S06]  /*c050*/  @!P0 BRA `(.L_x_12765) ;  /* 0x0000000400508947 */ /* 0x002fec0003800000 */
        /* <DEDUP_REMOVED lines=16> */
.L_x_12768:
        /* <DEDUP_REMOVED lines=13> */
.L_x_12770:
[----:B------:R-:W-:Y:S05]  /*c230*/  BSYNC.RECONVERGENT B4 ;  /* 0x0000000000047941 */ /* 0x000fea0003800200 */
.L_x_12769:
        /* <DEDUP_REMOVED lines=43> */
.L_x_12767:
[----:B------:R-:W-:Y:S05]  /*c4f0*/  BSYNC.RECONVERGENT B3 ;  /* 0x0000000000037941 */ /* 0x000fea0003800200 */
.L_x_12766:
        /* <DEDUP_REMOVED lines=10> */
.L_x_12765:
[----:B------:R-:W-:Y:S05]  /*c5a0*/  BSYNC.RECONVERGENT B2 ;  /* 0x0000000000027941 */ /* 0x000fea0003800200 */
.L_x_12764:
        /* <DEDUP_REMOVED lines=20> */
.L_x_12775:
        /* <DEDUP_REMOVED lines=13> */
.L_x_12777:
[----:B------:R-:W-:Y:S05]  /*c7c0*/  BSYNC.RECONVERGENT B4 ;  /* 0x0000000000047941 */ /* 0x000fea0003800200 */
.L_x_12776:
        /* <DEDUP_REMOVED lines=43> */
.L_x_12774:
[----:B------:R-:W-:Y:S05]  /*ca80*/  BSYNC.RECONVERGENT B3 ;  /* 0x0000000000037941 */ /* 0x000fea0003800200 */
.L_x_12773:
        /* <DEDUP_REMOVED lines=11> */
.L_x_12772:
[----:B------:R-:W-:Y:S05]  /*cb40*/  BSYNC.RECONVERGENT B2 ;  /* 0x0000000000027941 */ /* 0x000fea0003800200 */
.L_x_12771:
        /* <DEDUP_REMOVED lines=20> */
.L_x_12782:
        /* <DEDUP_REMOVED lines=13> */
.L_x_12784:
[----:B------:R-:W-:Y:S05]  /*cd60*/  BSYNC.RECONVERGENT B4 ;  /* 0x0000000000047941 */ /* 0x000fea0003800200 */
.L_x_12783:
        /* <DEDUP_REMOVED lines=43> */
.L_x_12781:
[----:B------:R-:W-:Y:S05]  /*d020*/  BSYNC.RECONVERGENT B3 ;  /* 0x0000000000037941 */ /* 0x000fea0003800200 */
.L_x_12780:
        /* <DEDUP_REMOVED lines=10> */
.L_x_12779:
[----:B------:R-:W-:Y:S05]  /*d0d0*/  BSYNC.RECONVERGENT B2 ;  /* 0x0000000000027941 */ /* 0x000fea0003800200 */
.L_x_12778:
        /* <DEDUP_REMOVED lines=20> */
.L_x_12789:
        /* <DEDUP_REMOVED lines=13> */
.L_x_12791:
[----:B------:R-:W-:Y:S05]  /*d2f0*/  BSYNC.RECONVERGENT B4 ;  /* 0x0000000000047941 */ /* 0x000fea0003800200 */
.L_x_12790:
        /* <DEDUP_REMOVED lines=43> */
.L_x_12788:
[----:B------:R-:W-:Y:S05]  /*d5b0*/  BSYNC.RECONVERGENT B3 ;  /* 0x0000000000037941 */ /* 0x000fea0003800200 */
.L_x_12787:
        /* <DEDUP_REMOVED lines=11> */
.L_x_12786:
[----:B------:R-:W-:Y:S05]  /*d670*/  BSYNC.RECONVERGENT B2 ;  /* 0x0000000000027941 */ /* 0x000fea0003800200 */
.L_x_12785:
        /* <DEDUP_REMOVED lines=20> */
.L_x_12796:
        /* <DEDUP_REMOVED lines=13> */
.L_x_12798:
[----:B------:R-:W-:Y:S05]  /*d890*/  BSYNC.RECONVERGENT B4 ;  /* 0x0000000000047941 */ /* 0x000fea0003800200 */
.L_x_12797:
        /* <DEDUP_REMOVED lines=43> */
.L_x_12795:
[----:B------:R-:W-:Y:S05]  /*db50*/  BSYNC.RECONVERGENT B3 ;  /* 0x0000000000037941 */ /* 0x000fea0003800200 */
.L_x_12794:
        /* <DEDUP_REMOVED lines=10> */
.L_x_12793:
[----:B------:R-:W-:Y:S05]  /*dc00*/  BSYNC.RECONVERGENT B2 ;  /* 0x0000000000027941 */ /* 0x000fea0003800200 */
.L_x_12792:
        /* <DEDUP_REMOVED lines=20> */
.L_x_12803:
        /* <DEDUP_REMOVED lines=13> */
.L_x_12805:
[----:B------:R-:W-:Y:S05]  /*de20*/  BSYNC.RECONVERGENT B4 ;  /* 0x0000000000047941 */ /* 0x000fea0003800200 */
.L_x_12804:
        /* <DEDUP_REMOVED lines=43> */
.L_x_12802:
[----:B------:R-:W-:Y:S05]  /*e0e0*/  BSYNC.RECONVERGENT B3 ;  /* 0x0000000000037941 */ /* 0x000fea0003800200 */
.L_x_12801:
        /* <DEDUP_REMOVED lines=11> */
.L_x_12800:
[----:B------:R-:W-:Y:S05]  /*e1a0*/  BSYNC.RECONVERGENT B2 ;  /* 0x0000000000027941 */ /* 0x000fea0003800200 */
.L_x_12799:
        /* <DEDUP_REMOVED lines=20> */
.L_x_12810:
        /* <DEDUP_REMOVED lines=13> */
.L_x_12812:
[----:B------:R-:W-:Y:S05]  /*e3c0*/  BSYNC.RECONVERGENT B4 ;  /* 0x0000000000047941 */ /* 0x000fea0003800200 */
.L_x_12811:
        /* <DEDUP_REMOVED lines=43> */
.L_x_12809:
[----:B------:R-:W-:Y:S05]  /*e680*/  BSYNC.RECONVERGENT B3 ;  /* 0x0000000000037941 */ /* 0x000fea0003800200 */
.L_x_12808:
        /* <DEDUP_REMOVED lines=10> */
.L_x_12807:
[----:B------:R-:W-:Y:S05]  /*e730*/  BSYNC.RECONVERGENT B2 ;  /* 0x0000000000027941 */ /* 0x000fea0003800200 */
.L_x_12806:
        /* <DEDUP_REMOVED lines=19> */
.L_x_12816:
        /* <DEDUP_REMOVED lines=13> */
.L_x_12818:
[----:B------:R-:W-:Y:S05]  /*e940*/  BSYNC.RECONVERGENT B3 ;  /* 0x0000000000037941 */ /* 0x000fea0003800200 */
.L_x_12817:
        /* <DEDUP_REMOVED lines=43> */
.L_x_12815:
[----:B------:R-:W-:Y:S05]  /*ec00*/  BSYNC.RECONVERGENT B2 ;  /* 0x0000000000027941 */ /* 0x000fea0003800200 */
.L_x_12814:
        /* <DEDUP_REMOVED lines=12> */
.L_x_12763:
        /* <DEDUP_REMOVED lines=21> */
.L_x_12823:
        /* <DEDUP_REMOVED lines=13> */
.L_x_12825:
[----:B------:R-:W-:Y:S05]  /*eef0*/  BSYNC.RECONVERGENT B4 ;  /* 0x0000000000047941 */ /* 0x000fea0003800200 */
.L_x_12824:
        /* <DEDUP_REMOVED lines=43> */
.L_x_12822:
[----:B------:R-:W-:Y:S05]  /*f1b0*/  BSYNC.RECONVERGENT B3 ;  /* 0x0000000000037941 */ /* 0x000fea0003800200 */
.L_x_12821:
        /* <DEDUP_REMOVED lines=9> */
.L_x_12820:
[----:B------:R-:W-:Y:S05]  /*f250*/  BSYNC.RECONVERGENT B2 ;  /* 0x0000000000027941 */ /* 0x000fea0003800200 */
.L_x_12819:
        /* <DEDUP_REMOVED lines=17> */
.L_x_12830:
        /* <DEDUP_REMOVED lines=13> */
.L_x_12832:
[----:B------:R-:W-:Y:S05]  /*f440*/  BSYNC.RECONVERGENT B4 ;  /* 0x0000000000047941 */ /* 0x000fea0003800200 */
.L_x_12831:
        /* <DEDUP_REMOVED lines=43> */
.L_x_12829:
[----:B------:R-:W-:Y:S05]  /*f700*/  BSYNC.RECONVERGENT B3 ;  /* 0x0000000000037941 */ /* 0x000fea0003800200 */
.L_x_12828:
        /* <DEDUP_REMOVED lines=10> */
.L_x_12827:
[----:B------:R-:W-:Y:S05]  /*f7b0*/  BSYNC.RECONVERGENT B2 ;  /* 0x0000000000027941 */ /* 0x000fea0003800200 */
.L_x_12826:
        /* <DEDUP_REMOVED lines=17> */
.L_x_12837:
        /* <DEDUP_REMOVED lines=13> */
.L_x_12839:
[----:B------:R-:W-:Y:S05]  /*f9a0*/  BSYNC.RECONVERGENT B4 ;  /* 0x0000000000047941 */ /* 0x000fea0003800200 */
.L_x_12838:
        /* <DEDUP_REMOVED lines=43> */
.L_x_12836:
[----:B------:R-:W-:Y:S05]  /*fc60*/  BSYNC.RECONVERGENT B3 ;  /* 0x0000000000037941 */ /* 0x000fea0003800200 */
.L_x_12835:
        /* <DEDUP_REMOVED lines=9> */
.L_x_12834:
[----:B------:R-:W-:Y:S05]  /*fd00*/  BSYNC.RECONVERGENT B2 ;  /* 0x0000000000027941 */ /* 0x000fea0003800200 */
.L_x_12833:
        /* <DEDUP_REMOVED lines=17> */
.L_x_12844:
        /* <DEDUP_REMOVED lines=13> */
.L_x_12846:
[----:B------:R-:W-:Y:S05]  /*fef0*/  BSYNC.RECONVERGENT B4 ;  /* 0x0000000000047941 */ /* 0x000fea0003800200 */
.L_x_12845:
        /* <DEDUP_REMOVED lines=43> */
.L_x_12843:
[----:B------:R-:W-:Y:S05]  /*101b0*/  BSYNC.RECONVERGENT B3 ;  /* 0x0000000000037941 */ /* 0x000fea0003800200 */
.L_x_12842:
        /* <DEDUP_REMOVED lines=10> */
.L_x_12841:
[----:B------:R-:W-:Y:S05]  /*10260*/  BSYNC.RECONVERGENT B2 ;  /* 0x0000000000027941 */ /* 0x000fea0003800200 */
.L_x_12840:
        /* <DEDUP_REMOVED lines=17> */
.L_x_12851:
        /* <DEDUP_REMOVED lines=13> */
.L_x_12853:
[----:B------:R-:W-:Y:S05]  /*10450*/  BSYNC.RECONVERGENT B4 ;  /* 0x0000000000047941 */ /* 0x000fea0003800200 */
.L_x_12852:
        /* <DEDUP_REMOVED lines=43> */
.L_x_12850:
[----:B------:R-:W-:Y:S05]  /*10710*/  BSYNC.RECONVERGENT B3 ;  /* 0x0000000000037941 */ /* 0x000fea0003800200 */
.L_x_12849:
        /* <DEDUP_REMOVED lines=9> */
.L_x_12848:
[----:B------:R-:W-:Y:S05]  /*107b0*/  BSYNC.RECONVERGENT B2 ;  /* 0x0000000000027941 */ /* 0x000fea0003800200 */
.L_x_12847:
        /* <DEDUP_REMOVED lines=17> */
.L_x_12858:
        /* <DEDUP_REMOVED lines=13> */
.L_x_12860:
[----:B------:R-:W-:Y:S05]  /*109a0*/  BSYNC.RECONVERGENT B4 ;  /* 0x0000000000047941 */ /* 0x000fea0003800200 */
.L_x_12859:
        /* <DEDUP_REMOVED lines=43> */
.L_x_12857:
[----:B------:R-:W-:Y:S05]  /*10c60*/  BSYNC.RECONVERGENT B3 ;  /* 0x0000000000037941 */ /* 0x000fea0003800200 */
.L_x_12856:
        /* <DEDUP_REMOVED lines=10> */
.L_x_12855:
[----:B------:R-:W-:Y:S05]  /*10d10*/  BSYNC.RECONVERGENT B2 ;  /* 0x0000000000027941 */ /* 0x000fea0003800200 */
.L_x_12854:
        /* <DEDUP_REMOVED lines=17> */
.L_x_12865:
        /* <DEDUP_REMOVED lines=13> */
.L_x_12867:
[----:B------:R-:W-:Y:S05]  /*10f00*/  BSYNC.RECONVERGENT B4 ;  /* 0x0000000000047941 */ /* 0x000fea0003800200 */
.L_x_12866:
        /* <DEDUP_REMOVED lines=43> */
.L_x_12864:
[----:B------:R-:W-:Y:S05]  /*111c0*/  BSYNC.RECONVERGENT B3 ;  /* 0x0000000000037941 */ /* 0x000fea0003800200 */
.L_x_12863:
        /* <DEDUP_REMOVED lines=9> */
.L_x_12862:
[----:B------:R-:W-:Y:S05]  /*11260*/  BSYNC.RECONVERGENT B2 ;  /* 0x0000000000027941 */ /* 0x000fea0003800200 */
.L_x_12861:
        /* <DEDUP_REMOVED lines=16> */
.L_x_12870:
        /* <DEDUP_REMOVED lines=13> */
.L_x_12872:
[----:B------:R-:W-:Y:S05]  /*11440*/  BSYNC.RECONVERGENT B3 ;  /* 0x0000000000037941 */ /* 0x000fea0003800200 */
.L_x_12871:
        /* <DEDUP_REMOVED lines=43> */
.L_x_12869:
[----:B------:R-:W-:Y:S05]  /*11700*/  BSYNC.RECONVERGENT B2 ;  /* 0x0000000000027941 */ /* 0x000fea0003800200 */
.L_x_12868:
        /* <DEDUP_REMOVED lines=10> */
.L_x_12813:
[----:B------:R-:W-:Y:S05]  /*117b0*/  BSYNC.RECONVERGENT B1 ;  /* 0x0000000000017941 */ /* 0x000fea0003800200 */
.L_x_12762:
[----:B------:R-:W-:Y:S01]  /*117c0*/  FADD.FTZ R102, RZ, R24 ;  /* 0x00000018ff667221 */ /* 0x000fe20000010000 */
        /* <DEDUP_REMOVED lines=16> */
[----:B------:R-:W1:Y:S02]  /*118d0*/  S2R R99, SR_TID.X ;  /* 0x0000000000637919 */ /* 0x000e640000002100 */
        /* <DEDUP_REMOVED lines=8> */
[----:B-1----:R-:W-:-:S03]  /*11960*/  LOP3.LUT P0, RZ, R99, 0x1f, RZ, 0xc0, !PT ;  /* 0x0000001f63ff7812 */ /* 0x002fc6000780c0ff */
        /* <DEDUP_REMOVED lines=23> */
.L_x_12874:
[----:B------:R-:W-:Y:S05]  /*11ae0*/  BSYNC.RECONVERGENT B1 ;  /* 0x0000000000017941 */ /* 0x000fea0003800200 */
.L_x_12873:
[----:B------:R-:W-:Y:S01]  /*11af0*/  UMOV UR32, 0xffffffff ;  /* 0xffffffff00207882 */ /* 0x000fe20000000000 */
[----:B------:R-:W-:Y:S02]  /*11b00*/  FADD.FTZ R108, R108, R83 ;  /* 0x000000536c6c7221 */ /* 0x000fe40000010000 */
[----:B------:R-:W-:Y:S05]  /*11b10*/  BRA.DIV UR32, `(.L_x_12875) ;  /* 0x0000000e20007947 */ /* 0x000fea000b800000 */
[----:B0-----:R-:W0:Y:S02]  /*11b20*/  SHFL.BFLY PT, R95, R108, 0x1, 0x1f ;  /* 0x0c201f006c5f7f89 */ /* 0x001e2400000e0000 */
        /* <DEDUP_REMOVED lines=68> */
.L_x_12890:
        /* <DEDUP_REMOVED lines=16> */
[----:B------:R-:W-:Y:S02]  /*12070*/  IADD3 R96, PT, PT, R96, -0x1, RZ ;  /* 0xffffffff60607810 */ /* 0x000fe40007ffe0ff */
[----:B------:R-:W-:Y:S02]  /*12080*/  FSEL R105, R105, RZ, !P1 ;  /* 0x000000ff69697208 */ /* 0x000fe40004800000 */
[----:B------:R-:W-:Y:S01]  /*12090*/  LOP3.LUT R93, R99, 0x1f, RZ, 0xc0, !PT ;  /* 0x0000001f635d7812 */ /* 0x000fe200078ec0ff */
[----:B------:R-:W-:Y:S02]  /*120a0*/  IMAD R97, R96, R97, RZ ;  /* 0x0000006160617224 */ /* 0x000fe400078e02ff */
[C---:B------:R-:W-:Y:S01]  /*120b0*/  FADD.FTZ R108, -R105.reuse, R12 ;  /* 0x0000000c696c7221 */ /* 0x040fe20000010100 */
[C---:B------:R-:W-:Y:S01]  /*120c0*/  FADD.FTZ R120, -R105.reuse, R15 ;  /* 0x0000000f69787221 */ /* 0x040fe20000010100 */
[C---:B------:R-:W-:Y:S01]  /*120d0*/  FADD.FTZ R118, -R105.reuse, R13 ;  /* 0x0000000d69767221 */ /* 0x040fe20000010100 */
[----:B------:R-:W-:Y:S01]  /*120e0*/  SHF.R.S32.HI R12, RZ, 0x1f, R97 ;  /* 0x0000001fff0c7819 */ /* 0x000fe20000011461 */
[C---:B------:R-:W-:Y:S01]  /*120f0*/  FADD.FTZ R22, -R105.reuse, R22 ;  /* 0x0000001669167221 */ /* 0x040fe20000010100 */
[C---:B------:R-:W-:Y:S01]  /*12100*/  FADD.FTZ R96, -R105.reuse, R27 ;  /* 0x0000001b69607221 */ /* 0x040fe20000010100 */
[C---:B------:R-:W-:Y:S01]  /*12110*/  FADD.FTZ R82, -R105.reuse, R82 ;  /* 0x0000005269527221 */ /* 0x040fe20000010100 */
[----:B------:R-:W-:Y:S01]  /*12120*/  LEA.HI R15, R12, R97, RZ, 0x3 ;  /* 0x000000610c0f7211 */ /* 0x000fe200078f18ff */
[----:B------:R-:W-:Y:S01]  /*12130*/  FADD.FTZ R20, -R105, R20 ;  /* 0x0000001469147221 */ /* 0x000fe20000010100 */
[----:B------:R-:W0:Y:S01]  /*12140*/  LDC.64 R12, c[0x0][0x428] ;  /* 0x00010a00ff0c7b82 */ /* 0x000e220000000a00 */
[----:B------:R-:W-:Y:S01]  /*12150*/  FMUL.FTZ R27, R101, R22 ;  /* 0x00000016651b7220 */ /* 0x000fe20000410000 */
[----:B------:R-:W-:Y:S01]  /*12160*/  LEA.HI.SX32 R15, R15, R93, 0x1d ;  /* 0x0000005d0f0f7211 */ /* 0x000fe200078feaff */
[C---:B------:R-:W-:Y:S01]  /*12170*/  FADD.FTZ R24, -R105.reuse, R24 ;  /* 0x0000001869187221 */ /* 0x040fe20000010100 */
[C---:B------:R-:W-:Y:S01]  /*12180*/  FADD.FTZ R110, -R105.reuse, R14 ;  /* 0x0000000e696e7221 */ /* 0x040fe20000010100 */
[C---:B------:R-:W-:Y:S01]  /*12190*/  FADD.FTZ R94, -R105.reuse, R25 ;  /* 0x00000019695e7221 */ /* 0x040fe20000010100 */
[C---:B------:R-:W-:Y:S01]  /*121a0*/  FADD.FTZ R116, -R105.reuse, R18 ;  /* 0x0000001269747221 */ /* 0x040fe20000010100 */
[C---:B------:R-:W-:Y:S01]  /*121b0*/  FADD.FTZ R14, -R105.reuse, R85 ;  /* 0x00000055690e7221 */ /* 0x040fe20000010100 */
[----:B------:R-:W-:Y:S01]  /*121c0*/  FADD.FTZ R114, -R105, R81 ;  /* 0x0000005169727221 */ /* 0x000fe20000010100 */
[----:B------:R-:W-:Y:S01]  /*121d0*/  FMUL.FTZ R99, R101, R82 ;  /* 0x0000005265637220 */ /* 0x000fe20000410000 */
[C---:B------:R-:W-:Y:S01]  /*121e0*/  FADD.FTZ R26, -R105.reuse, R26 ;  /* 0x0000001a691a7221 */ /* 0x040fe20000010100 */
[C---:B------:R-:W-:Y:S01]  /*121f0*/  FADD.FTZ R18, -R105.reuse, R19 ;  /* 0x0000001369127221 */ /* 0x040fe20000010100 */
[----:B------:R-:W-:Y:S01]  /*12200*/  FADD.FTZ R80, -R105, R80 ;  /* 0x0000005069507221 */ /* 0x000fe20000010100 */
[----:B------:R-:W-:Y:S01]  /*12210*/  FMUL.FTZ R25, R101, R20 ;  /* 0x0000001465197220 */ /* 0x000fe20000410000 */
[----:B------:R-:W-:Y:S01]  /*12220*/  FFMA.FTZ R82, R27, R74, R50 ;  /* 0x0000004a1b527223 */ /* 0x000fe20000010032 */
[----:B------:R-:W-:Y:S01]  /*12230*/  IADD3 R81, PT, PT, R15, 0x40, RZ ;  /* 0x000000400f517810 */ /* 0x000fe20007ffe0ff */
[----:B------:R-:W-:Y:S01]  /*12240*/  FADD.FTZ R106, -R105, R17 ;  /* 0x00000011696a7221 */ /* 0x000fe20000010100 */
[----:B------:R-:W-:-:S02]  /*12250*/  VIADD R27, R15, 0x20 ;  /* 0x000000200f1b7836 */ /* 0x000fc40000000000 */
[----:B------:R-:W-:Y:S01]  /*12260*/  FADD.FTZ R124, -R105, R16 ;  /* 0x00000010697c7221 */ /* 0x000fe20000010100 */
[----:B------:R-:W-:Y:S01]  /*12270*/  FMUL.FTZ R17, R101, R24 ;  /* 0x0000001865117220 */ /* 0x000fe20000410000 */
[----:B------:R-:W-:Y:S01]  /*12280*/  FADD.FTZ R104, -R105, R23 ;  /* 0x0000001769687221 */ /* 0x000fe20000010100 */
[C---:B------:R-:W-:Y:S01]  /*12290*/  FMUL.FTZ R16, R101.reuse, R94 ;  /* 0x0000005e65107220 */ /* 0x040fe20000410000 */
[C---:B------:R-:W-:Y:S01]  /*122a0*/  FMUL.FTZ R22, R101.reuse, R14 ;  /* 0x0000000e65167220 */ /* 0x040fe20000410000 */
[C---:B------:R-:W-:Y:S01]  /*122b0*/  FMUL.FTZ R19, R101.reuse, R26 ;  /* 0x0000001a65137220 */ /* 0x040fe20000410000 */
[C---:B------:R-:W-:Y:S01]  /*122c0*/  FMUL.FTZ R23, R101.reuse, R116 ;  /* 0x0000007465177220 */ /* 0x040fe20000410000 */
[C---:B------:R-:W-:Y:S01]  /*122d0*/  FMUL.FTZ R18, R101.reuse, R18 ;  /* 0x0000001265127220 */ /* 0x040fe20000410000 */
[----:B------:R-:W-:Y:S01]  /*122e0*/  FMUL.FTZ R97, R101, R80 ;  /* 0x0000005065617220 */ /* 0x000fe20000410000 */
[----:B------:R-:W-:Y:S01]  /*122f0*/  FFMA.FTZ R14, R25, R72, R48 ;  /* 0x00000048190e7223 */ /* 0x000fe20000010030 */
[----:B0-----:R-:W-:-:S04]  /*12300*/  IMAD.WIDE.U32 R24, R15, 0x10, R12 ;  /* 0x000000100f187825 */ /* 0x001fc800078e000c */
[C---:B------:R-:W-:Y:S01]  /*12310*/  FADD.FTZ R102, -R105.reuse, R21 ;  /* 0x0000001569667221 */ /* 0x040fe20000010100 */
[----:B------:R-:W-:Y:S01]  /*12320*/  FADD.FTZ R122, -R105, R84 ;  /* 0x00000054697a7221 */ /* 0x000fe20000010100 */
[----:B------:R-:W-:Y:S01]  /*12330*/  FFMA.FTZ R23, R23, R70, R46 ;  /* 0x0000004617177223 */ /* 0x000fe2000001002e */
[----:B------:R-:W-:-:S04]  /*12340*/  IMAD.WIDE.U32 R26, R27, 0x10, R12 ;  /* 0x000000101b1a7825 */ /* 0x000fc800078e000c */
[C---:B------:R-:W-:Y:S01]  /*12350*/  FADD.FTZ R86, -R105.reuse, R86 ;  /* 0x0000005669567221 */ /* 0x040fe20000010100 */
[C---:B------:R-:W-:Y:S01]  /*12360*/  FADD.FTZ R112, -R105.reuse, R87 ;  /* 0x0000005769707221 */ /* 0x040fe20000010100 */
[----:B------:R-:W-:Y:S01]  /*12370*/  FADD.FTZ R84, -R105, R83 ;  /* 0x0000005369547221 */ /* 0x000fe20000010100 */
[----:B------:R-:W-:-:S04]  /*12380*/  IMAD.WIDE.U32 R80, R81, 0x10, R12 ;  /* 0x0000001051507825 */ /* 0x000fc800078e000c */
        /* <DEDUP_REMOVED lines=50> */
.L_x_12877:
[----:B------:R-:W-:Y:S05]  /*126b0*/  BSYNC.RECONVERGENT B1 ;  /* 0x0000000000017941 */ /* 0x000fea0003800200 */
.L_x_12876:
[----:B0-----:R-:W0:Y:S02]  /*126c0*/  LDC.64 R12, c[0x0][0x380] ;  /* 0x0000e000ff0c7b82 */ /* 0x001e240000000a00 */
[----:B0-----:R-:W-:-:S05]  /*126d0*/  IMAD R92, R12, 0x4, R92 ;  /* 0x000000040c5c7824 */ /* 0x001fca00078e025c */
[----:B------:R-:W-:-:S13]  /*126e0*/  ISETP.GE.AND P0, PT, R92, R13, PT ;  /* 0x0000000d5c00720c */ /* 0x000fda0003f06270 */
[----:B------:R-:W-:Y:S05]  /*126f0*/  @!P0 BRA `(.L_x_12878) ;  /* 0xfffffee000ac8947 */ /* 0x000fea000383ffff */
[----:B------:R-:W-:Y:S05]  /*12700*/  BSYNC B0 ;  /* 0x0000000000007941 */ /* 0x000fea0003800000 */
.L_x_12531:
[----:B------:R-:W-:Y:S05]  /*12710*/  EXIT ;  /* 0x000000000000794d */ /* 0x000fea0003800000 */
.L_x_12875:
[----:B------:R-:W-:Y:S01]  /*12720*/  HFMA2 R111, -RZ, RZ, 0, 1.847743988037109375e-06 ;  /* 0x0000001fff6f7431 */ /* 0x000fe200000001ff */
[----:B------:R-:W-:Y:S01]  /*12730*/  BSSY B1, `(.L_x_12879) ;  /* 0x0000007000017945 */ /* 0x000fe20003800000 */
[----:B------:R-:W-:Y:S01]  /*12740*/  MOV R109, R108 ;  /* 0x0000006c006d7202 */ /* 0x000fe20000000f00 */
[----:B------:R-:W-:Y:S02]  /*12750*/  IMAD.MOV.U32 R110, RZ, RZ, 0x1 ;  /* 0x00000001ff6e7424 */ /* 0x000fe400078e00ff */
[----:B------:R-:W-:-:S07]  /*12760*/  IMAD.MOV.U32 R106, RZ, RZ, -0x1 ;  /* 0xffffffffff6a7424 */ /* 0x000fce00078e00ff */
[----:B0-----:R-:W-:Y:S05]  /*12770*/  WARPSYNC.COLLECTIVE R106, `(.L_x_12880) ;  /* 0x000000006a087348 */ /* 0x001fea0003c00000 */
[----:B------:R1:W2:Y:S02]  /*12780*/  SHFL.BFLY P1, R107, R109, R110, R111 ;  /* 0x0c00006e6d6b7389 */ /* 0x0002a4000002006f */
[----:B012---:R-:W-:Y:S05]  /*12790*/  ENDCOLLECTIVE ;  /* 0x000000000000791b */ /* 0x007fea0003800000 */
.L_x_12880:
[----:B------:R-:W-:Y:S05]  /*127a0*/  BSYNC B1 ;  /* 0x0000000000017941 */ /* 0x000fea0003800000 */
.L_x_12879:
        /* <DEDUP_REMOVED lines=9> */
.L_x_12881:
[----:B------:R-:W-:Y:S02]  /*12840*/  IMAD.MOV.U32 R110, RZ, RZ, 0x4 ;  /* 0x00000004ff6e7424 */ /* 0x000fe400078e00ff */
[----:B------:R-:W-:-:S04]  /*12850*/  IMAD.MOV.U32 R94, RZ, RZ, R107 ;  /* 0x000000ffff5e7224 */ /* 0x000fc800078e006b */
[----:B------:R-:W-:-:S05]  /*12860*/  FADD.FTZ R102, R95, R94 ;  /* 0x0000005e5f667221 */ /* 0x000fca0000010000 */
[----:B------:R-:W-:-:S07]  /*12870*/  MOV R109, R102 ;  /* 0x00000066006d7202 */ /* 0x000fce0000000f00 */
[----:B------:R-:W-:Y:S05]  /*12880*/  WARPSYNC.COLLECTIVE R106, `(.L_x_12882) ;  /* 0x000000006a087348 */ /* 0x000fea0003c00000 */
[----:B------:R0:W1:Y:S02]  /*12890*/  SHFL.BFLY P1, R107, R109, R110, R111 ;  /* 0x0c00006e6d6b7389 */ /* 0x000064000002006f */
[----:B01----:R-:W-:Y:S05]  /*128a0*/  ENDCOLLECTIVE ;  /* 0x000000000000791b */ /* 0x003fea0003800000 */
.L_x_12882:
        /* <DEDUP_REMOVED lines=8> */
.L_x_12883:
[----:B------:R-:W-:Y:S02]  /*12930*/  IMAD.MOV.U32 R110, RZ, RZ, 0x10 ;  /* 0x00000010ff6e7424 */ /* 0x000fe400078e00ff */
[----:B------:R-:W-:-:S04]  /*12940*/  IMAD.MOV.U32 R94, RZ, RZ, R107 ;  /* 0x000000ffff5e7224 */ /* 0x000fc800078e006b */
[----:B------:R-:W-:-:S05]  /*12950*/  FADD.FTZ R104, R103, R94 ;  /* 0x0000005e67687221 */ /* 0x000fca0000010000 */
[----:B------:R-:W-:-:S07]  /*12960*/  MOV R109, R104 ;  /* 0x00000068006d7202 */ /* 0x000fce0000000f00 */
[----:B------:R-:W-:Y:S05]  /*12970*/  WARPSYNC.COLLECTIVE R106, `(.L_x_12884) ;  /* 0x000000006a087348 */ /* 0x000fea0003c00000 */
[----:B------:R0:W1:Y:S02]  /*12980*/  SHFL.BFLY P1, R107, R109, R110, R111 ;  /* 0x0c00006e6d6b7389 */ /* 0x000064000002006f */
[----:B01----:R-:W-:Y:S05]  /*12990*/  ENDCOLLECTIVE ;  /* 0x000000000000791b */ /* 0x003fea0003800000 */
.L_x_12884:
        /* <DEDUP_REMOVED lines=56> */
.L_x_12885:
[----:B------:R-:W-:Y:S02]  /*12d20*/  IMAD.MOV.U32 R110, RZ, RZ, 0x2 ;  /* 0x00000002ff6e7424 */ /* 0x000fe400078e00ff */
[----:B------:R-:W-:-:S04]  /*12d30*/  IMAD.MOV.U32 R95, RZ, RZ, R107 ;  /* 0x000000ffff5f7224 */ /* 0x000fc800078e006b */
[----:B------:R-:W-:-:S05]  /*12d40*/  FADD.FTZ R95, R94, R95 ;  /* 0x0000005f5e5f7221 */ /* 0x000fca0000010000 */
[----:B------:R-:W-:-:S07]  /*12d50*/  MOV R109, R95 ;  /* 0x0000005f006d7202 */ /* 0x000fce0000000f00 */
[----:B------:R-:W-:Y:S05]  /*12d60*/  WARPSYNC.COLLECTIVE R106, `(.L_x_12886) ;  /* 0x000000006a087348 */ /* 0x000fea0003c00000 */
[----:B------:R0:W1:Y:S02]  /*12d70*/  SHFL.BFLY P1, R107, R109, R110, R111 ;  /* 0x0c00006e6d6b7389 */ /* 0x000064000002006f */
[----:B01----:R-:W-:Y:S05]  /*12d80*/  ENDCOLLECTIVE ;  /* 0x000000000000791b */ /* 0x003fea0003800000 */
.L_x_12886:
[----:B------:R-:W-:Y:S01]  /*12d90*/  HFMA2 R110, -RZ, RZ, 0, 2.384185791015625e-07 ;  /* 0x00000004ff6e7431 */ /* 0x000fe200000001ff */
[----:B------:R-:W-:-:S05]  /*12da0*/  MOV R102, R107 ;  /* 0x0000006b00667202 */ /* 0x000fca0000000f00 */
[----:B------:R-:W-:-:S04]  /*12db0*/  FADD.FTZ R102, R95, R102 ;  /* 0x000000665f667221 */ /* 0x000fc80000010000 */
[----:B------:R-:W-:-:S07]  /*12dc0*/  IMAD.MOV.U32 R109, RZ, RZ, R102 ;  /* 0x000000ffff6d7224 */ /* 0x000fce00078e0066 */
[----:B------:R-:W-:Y:S05]  /*12dd0*/  WARPSYNC.COLLECTIVE R106, `(.L_x_12887) ;  /* 0x000000006a087348 */ /* 0x000fea0003c00000 */
[----:B------:R0:W1:Y:S02]  /*12de0*/  SHFL.BFLY P1, R107, R109, R110, R111 ;  /* 0x0c00006e6d6b7389 */ /* 0x000064000002006f */
[----:B01----:R-:W-:Y:S05]  /*12df0*/  ENDCOLLECTIVE ;  /* 0x000000000000791b */ /* 0x003fea0003800000 */
.L_x_12887:
[----:B------:R-:W-:Y:S02]  /*12e00*/  IMAD.MOV.U32 R110, RZ, RZ, 0x8 ;  /* 0x00000008ff6e7424 */ /* 0x000fe400078e00ff */
[----:B------:R-:W-:-:S04]  /*12e10*/  IMAD.MOV.U32 R103, RZ, RZ, R107 ;  /* 0x000000ffff677224 */ /* 0x000fc800078e006b */
[----:B------:R-:W-:-:S05]  /*12e20*/  FADD.FTZ R103, R102, R103 ;  /* 0x0000006766677221 */ /* 0x000fca0000010000 */
[----:B------:R-:W-:-:S07]  /*12e30*/  MOV R109, R103 ;  /* 0x00000067006d7202 */ /* 0x000fce0000000f00 */
[----:B------:R-:W-:Y:S05]  /*12e40*/  WARPSYNC.COLLECTIVE R106, `(.L_x_12888) ;  /* 0x000000006a087348 */ /* 0x000fea0003c00000 */
[----:B------:R0:W1:Y:S02]  /*12e50*/  SHFL.BFLY P1, R107, R109, R110, R111 ;  /* 0x0c00006e6d6b7389 */ /* 0x000064000002006f */
[----:B01----:R-:W-:Y:S05]  /*12e60*/  ENDCOLLECTIVE ;  /* 0x000000000000791b */ /* 0x003fea0003800000 */
.L_x_12888:
[----:B------:R-:W-:Y:S01]  /*12e70*/  HFMA2 R110, -RZ, RZ, 0, 9.5367431640625e-07 ;  /* 0x00000010ff6e7431 */ /* 0x000fe200000001ff */
[----:B------:R-:W-:-:S05]  /*12e80*/  MOV R104, R107 ;  /* 0x0000006b00687202 */ /* 0x000fca0000000f00 */
[----:B------:R-:W-:-:S04]  /*12e90*/  FADD.FTZ R104, R103, R104 ;  /* 0x0000006867687221 */ /* 0x000fc80000010000 */
[----:B------:R-:W-:-:S07]  /*12ea0*/  IMAD.MOV.U32 R109, RZ, RZ, R104 ;  /* 0x000000ffff6d7224 */ /* 0x000fce00078e0068 */
[----:B------:R-:W-:Y:S05]  /*12eb0*/  WARPSYNC.COLLECTIVE R106, `(.L_x_12889) ;  /* 0x000000006a087348 */ /* 0x000fea0003c00000 */
[----:B------:R0:W1:Y:S02]  /*12ec0*/  SHFL.BFLY P1, R107, R109, R110, R111 ;  /* 0x0c00006e6d6b7389 */ /* 0x000064000002006f */
[----:B01----:R-:W-:Y:S05]  /*12ed0*/  ENDCOLLECTIVE ;  /* 0x000000000000791b */ /* 0x003fea0003800000 */
.L_x_12889:
[----:B------:R-:W-:Y:S05]  /*12ee0*/  BRA `(.L_x_12890) ;  /* 0xfffffff000207947 */ /* 0x000fea000383ffff */
.L_x_12891:
        /* <DEDUP_REMOVED lines=9> */
.L_x_28777:


//--------------------- .text._ZN10layer_norm13ln_fwd_kernelINS_13Kernel_traitsIf13__nv_bfloat16fS2_fjLj768ELj1ELj4ELj1ELj16ENS_18Kernel_traits_baseILj768EfS2_fS2_fjLj128EEEEELb1ELb1ELb0ELb0EEEvNS_9FwdParamsE --------------------------
	.section	.text._ZN10layer_norm13ln_fwd_kernelINS_13Kernel_traitsIf13__nv_bfloat16fS2_fjLj768ELj1ELj4ELj1ELj16ENS_18Kernel_traits_baseILj768EfS2_fS2_fjLj128EEEEELb1ELb1ELb0ELb0EEEvNS_9FwdParamsE,"ax",@progbits
	.align	128
        .global         _ZN10layer_norm13ln_fwd_kernelINS_13Kernel_traitsIf13__nv_bfloat16fS2_fjLj768ELj1ELj4ELj1ELj16ENS_18Kernel_traits_baseILj768EfS2_fS2_fjLj128EEEEELb1ELb1ELb0ELb0EEEvNS_9FwdParamsE
        .type           _ZN10layer_norm13ln_fwd_kernelINS_13Kernel_traitsIf13__nv_bfloat16fS2_fjLj768ELj1ELj4ELj1ELj16ENS_18Kernel_traits_baseILj768EfS2_fS2_fjLj128EEEEELb1ELb1ELb0ELb0EEEvNS_9FwdParamsE,@function
        .size           _ZN10layer_norm13ln_fwd_kernelINS_13Kernel_traitsIf13__nv_bfloat16fS2_fjLj768ELj1ELj4ELj1ELj16ENS_18Kernel_traits_baseILj768EfS2_fS2_fjLj128EEEEELb1ELb1ELb0ELb0EEEvNS_9FwdParamsE,(.L_x_28778 - _ZN10layer_norm13ln_fwd_kernelINS_13Kernel_traitsIf13__nv_bfloat16fS2_fjLj768ELj1ELj4ELj1ELj16ENS_18Kernel_traits_baseILj768EfS2_fS2_fjLj128EEEEELb1ELb1ELb0ELb0EEEvNS_9FwdParamsE)
        .other          _ZN10layer_norm13ln_fwd_kernelINS_13Kernel_traitsIf13__nv_bfloat16fS2_fjLj768ELj1ELj4ELj1ELj16ENS_18Kernel_traits_baseILj768EfS2_fS2_fjLj128EEEEELb1ELb1ELb0ELb0EEEvNS_9FwdParamsE,@"STO_CUDA_ENTRY STV_DEFAULT"
_ZN10layer_norm13ln_fwd_kernelINS_13Kernel_traitsIf13__nv_bfloat16fS2_fjLj768ELj1ELj4ELj1ELj16ENS_18Kernel_traits_baseILj768EfS2_fS2_fjLj128EEEEELb1ELb1ELb0ELb0EEEvNS_9FwdParamsE:
.text._ZN10layer_norm13ln_fwd_kernelINS_13Kernel_traitsIf13__nv_bfloat16fS2_fjLj768ELj1ELj4ELj1ELj16ENS_18Kernel_traits_baseILj768EfS2_fS2_fjLj128EEEEELb1ELb1ELb0ELb0EEEvNS_9FwdParamsE:
        /* <DEDUP_REMOVED lines=32> */
[----:B------:R-:W-:Y:S01]  /*0200*/  LOP3.LUT R114, R114, 0x1f, RZ, 0xc0, !PT ;  /* 0x0000001f72727812 */ /* 0x000fe200078ec0ff */
[----:B------:R-:W-:Y:S01]  /*0210*/  @P0 IMAD.X R7, RZ, RZ, R5, P1 ;  /* 0x000000ffff070224 */ /* 0x000fe200008e0605 */
[----:B------:R-:W-:Y:S01]  /*0220*/  LEA.HI.SX32 R116, R2, R3, 0x1d ;  /* 0x0000000302747211 */ /* 0x000fe200078feaff */
[----:B------:R-:W-:Y:S02]  /*0230*/  UIADD3 UR15, UPT, UPT, UR6, -0x61c88647, URZ ;  /* 0x9e3779b9060f7890 */ /* 0x000fe4000fffe0ff */
[----:B------:R-:W-:Y:S01]  /*0240*/  UIADD3 UR16, UPT, UPT, UR7, -0x4498517b, URZ ;  /* 0xbb67ae8507107890 */ /* 0x000fe2000fffe0ff */
[--C-:B------:R-:W-:Y:S01]  /*0250*/  SHF.R.U64 R124, R0, 0x2, R7.reuse ;  /* 0x00000002007c7819 */ /* 0x100fe20000001207 */
[----:B------:R-:W-:Y:S01]  /*0260*/  UIADD3 UR17, UPT, UPT, UR6, 0x3c6ef372, URZ ;  /* 0x3c6ef37206117890 */ /* 0x000fe2000fffe0ff */
[----:B------:R-:W-:Y:S01]  /*0270*/  SHF.R.U32.HI R112, RZ, 0x2, R7 ;  /* 0x00000002ff707819 */ /* 0x000fe20000011607 */
        /* <DEDUP_REMOVED lines=60> */
.L_x_12893:
        /* <DEDUP_REMOVED lines=8> */
[----:B0-----:R-:W-:-:S07]  /*06c0*/  @P1 IMAD.WIDE.U32 R2, R43, 0x20, R2 ;  /* 0x000000202b021825 */ /* 0x001fce00078e0002 */
[----:B------:R-:W0:Y:S01]  /*06d0*/  @P0 LDC.64 R16, c[0x0][0x3e8] ;  /* 0x0000fa00ff100b82 */ /* 0x000e220000000a00 */
[----:B------:R-:W5:Y:S01]  /*06e0*/  @P1 LDG.E.128 R28, desc[UR8][R2.64] ;  /* 0x00000008021c1981 */ /* 0x000f62000c1e1d00 */
[----:B-1----:R-:W-:-:S03]  /*06f0*/  @P1 IMAD.WIDE.U32 R12, R43, 0x20, R12 ;  /* 0x000000202b0c1825 */ /* 0x002fc600078e000c */
[----:B------:R-:W5:Y:S03]  /*0700*/  @P1 LDG.E.128 R32, desc[UR8][R2.64+0x10] ;  /* 0x0000100802201981 */ /* 0x000f66000c1e1d00 */
[----:B------:R-:W1:Y:S01]  /*0710*/  @P2 LDC.64 R38, c[0x0][0x3d0] ;  /* 0x0000f400ff262b82 */ /* 0x000e620000000a00 */
[----:B------:R-:W-:Y:S02]  /*0720*/  @P1 IADD3 R43, PT, PT, R43, 0x20, RZ ;  /* 0x000000202b2b1810 */ /* 0x000fe40007ffe0ff */
[----:B------:R-:W-:Y:S01]  /*0730*/  @P2 CS2R R66, SRZ ;  /* 0x0000000000422805 */ /* 0x000fe2000001ff00 */
[----:B------:R-:W5:Y:S01]  /*0740*/  @P1 LDG.E.128 R44, desc[UR8][R12.64] ;  /* 0x000000080c2c1981 */ /* 0x000f62000c1e1d00 */
[----:B--2---:R-:W-:-:S03]  /*0750*/  @P0 IMAD.WIDE.U32 R18, R114, 0x20, R14 ;  /* 0x0000002072120825 */ /* 0x004fc600078e000e */
[----:B------:R2:W5:Y:S01]  /*0760*/  @P1 LDG.E.128 R48, desc[UR8][R12.64+0x10] ;  /* 0x000010080c301981 */ /* 0x000562000c1e1d00 */
[----:B------:R-:W3:Y:S01]  /*0770*/  @P2 LDC.64 R40, c[0x0][0x3e8] ;  /* 0x0000fa00ff282b82 */ /* 0x000ee20000000a00 */
[----:B------:R-:W-:Y:S02]  /*0780*/  @P2 CS2R R64, SRZ ;  /* 0x0000000000402805 */ /* 0x000fe4000001ff00 */
[----:B------:R-:W-:Y:S01]  /*0790*/  @P2 CS2R R62, SRZ ;  /* 0x00000000003e2805 */ /* 0x000fe2000001ff00 */
[----:B------:R-:W5:Y:S01]  /*07a0*/  @P0 LDG.E.128 R4, desc[UR8][R18.64] ;  /* 0x0000000812040981 */ /* 0x000f62000c1e1d00 */
[----:B0-----:R-:W-:-:S03]  /*07b0*/  @P0 IMAD.WIDE.U32 R36, R114, 0x20, R16 ;  /* 0x0000002072240825 */ /* 0x001fc600078e0010 */
[----:B------:R-:W5:Y:S01]  /*07c0*/  @P0 LDG.E.128 R8, desc[UR8][R18.64+0x10] ;  /* 0x0000100812080981 */ /* 0x000f62000c1e1d00 */
[----:B--2---:R-:W-:Y:S02]  /*07d0*/  CS2R R12, SRZ ;  /* 0x00000000000c7805 */ /* 0x004fe4000001ff00 */
[----:B------:R-:W-:Y:S01]  /*07e0*/  @P2 CS2R R60, SRZ ;  /* 0x00000000003c2805 */ /* 0x000fe2000001ff00 */
[----:B------:R-:W5:Y:S01]  /*07f0*/  @P0 LDG.E.128 R20, desc[UR8][R36.64] ;  /* 0x0000000824140981 */ /* 0x000f62000c1e1d00 */
[----:B-1----:R-:W-:-:S03]  /*0800*/  @P2 IMAD.WIDE.U32 R14, R43, 0x20, R38 ;  /* 0x000000202b0e2825 */ /* 0x002fc600078e0026 */
[----:B------:R0:W5:Y:S01]  /*0810*/  @P0 LDG.E.128 R24, desc[UR8][R36.64+0x10] ;  /* 0x0000100824180981 */ /* 0x000162000c1e1d00 */
[----:B------:R-:W-:Y:S01]  /*0820*/  CS2R R38, SRZ ;  /* 0x0000000000267805 */ /* 0x000fe2000001ff00 */
[----:B---3--:R-:W-:Y:S02]  /*0830*/  @P2 IMAD.WIDE.U32 R16, R43, 0x20, R40 ;  /* 0x000000202b102825 */ /* 0x008fe400078e0028 */
[----:B------:R-:W5:Y:S01]  /*0840*/  @P2 LDG.E.128 R52, desc[UR8][R14.64] ;  /* 0x000000080e342981 */ /* 0x000f62000c1e1d00 */
[----:B------:R-:W-:Y:S02]  /*0850*/  CS2R R42, SRZ ;  /* 0x00000000002a7805 */ /* 0x000fe4000001ff00 */
[----:B------:R-:W-:Y:S02]  /*0860*/  CS2R R40, SRZ ;  /* 0x0000000000287805 */ /* 0x000fe4000001ff00 */
[----:B0-----:R-:W-:Y:S01]  /*0870*/  CS2R R36, SRZ ;  /* 0x0000000000247805 */ /* 0x001fe2000001ff00 */
[----:B------:R0:W5:Y:S01]  /*0880*/  @P2 LDG.E.128 R56, desc[UR8][R14.64+0x10] ;  /* 0x000010080e382981 */ /* 0x000162000c1e1d00 */
[----:B------:R-:W-:-:S03]  /*0890*/  CS2R R18, SRZ ;  /* 0x0000000000127805 */ /* 0x000fc6000001ff00 */
[----:B------:R-:W5:Y:S04]  /*08a0*/  @P2 LDG.E.128 R68, desc[UR8][R16.64] ;  /* 0x0000000810442981 */ /* 0x000f68000c1e1d00 */
[----:B------:R1:W5:Y:S01]  /*08b0*/  @P2 LDG.E.128 R72, desc[UR8][R16.64+0x10] ;  /* 0x0000100810482981 */ /* 0x000362000c1e1d00 */
[----:B0-----:R-:W-:Y:S02]  /*08c0*/  CS2R R14, SRZ ;  /* 0x00000000000e7805 */ /* 0x001fe4000001ff00 */
[----:B-1----:R-:W-:-:S07]  /*08d0*/  CS2R R16, SRZ ;  /* 0x0000000000107805 */ /* 0x002fce000001ff00 */
.L_x_12894:
[----:B------:R-:W-:Y:S05]  /*08e0*/  BSYNC.RECONVERGENT B0 ;  /* 0x0000000000007941 */ /* 0x000fea0003800200 */
.L_x_12892:
        /* <DEDUP_REMOVED lines=8> */
[----:B------:R-:W-:Y:S01]  /*0970*/  LOP3.LUT R2, R2, UR7, RZ, 0x3c, !PT ;  /* 0x0000000702027c12 */ /* 0x000fe2000f8e3cff */
[----:B------:R-:W1:Y:S02]  /*0980*/  LDCU.U8 UR4, c[0x0][0x410] ;  /* 0x00008200ff0477ac */ /* 0x000e640008000000 */
[----:B------:R-:W-:Y:S01]  /*0990*/  IMAD R77, R115, -0x326172a9, RZ ;  /* 0xcd9e8d57734d7824 */ /* 0x000fe200078e02ff */
[----:B------:R-:W-:Y:S01]  /*09a0*/  LOP3.LUT R3, R112, UR6, R3, 0x96, !PT ;  /* 0x0000000670037c12 */ /* 0x000fe2000f8e9603 */
        /* <DEDUP_REMOVED lines=17> */
[----:B------:R-:W-:Y:S01]  /*0ac0*/  IMAD R77, R78, -0x326172a9, RZ ;  /* 0xcd9e8d574e4d7824 */ /* 0x000fe200078e02ff */
[----:B-1----:R-:W-:Y:S01]  /*0ad0*/  UISETP.NE.AND UP2, UPT, UR4, URZ, UPT ;  /* 0x000000ff0400728c */ /* 0x002fe2000bf45270 */
        /* <DEDUP_REMOVED lines=42> */
[----:B0-23--:R-:W-:-:S07]  /*0d80*/  IMAD R108, R2, -0x326172a9, RZ ;  /* 0xcd9e8d57026c7824 */ /* 0x00dfce00078e02ff */
.L_x_13154:
        /* <DEDUP_REMOVED lines=9> */
[----:B------:R-:W-:Y:S02]  /*0e20*/  PLOP3.LUT P0, PT, PT, PT, UP0, 0x80, 0x8 ;  /* 0x000000000008781c */ /* 0x000fe40003f0f008 */
[----:B------:R-:W-:-:S04]  /*0e30*/  SHF.R.S32.HI R117, RZ, 0x1f, R0 ;  /* 0x0000001fff757819 */ /* 0x000fc80000011400 */
[----:B------:R-:W-:Y:S01]  /*0e40*/  LEA.HI R117, R117, R0, RZ, 0x3 ;  /* 0x0000000075757211 */ /* 0x000fe200078f18ff */
[----:B------:R-:W-:-:S03]  /*0e50*/  HFMA2 R0, -RZ, RZ, 1.875, 0 ;  /* 0x3f800000ff007431 */ /* 0x000fc600000001ff */
[----:B------:R-:W-:Y:S02]  /*0e60*/  LEA.HI.SX32 R2, R117, R114, 0x1d ;  /* 0x0000007275027211 */ /* 0x000fe400078feaff */
[----:B------:R-:W-:-:S03]  /*0e70*/  P2R R117, PR, RZ, 0x4 ;  /* 0x00000004ff757803 */ /* 0x000fc60000000000 */
[----:B------:R-:W-:Y:S02]  /*0e80*/  IMAD.MOV.U32 R117, RZ, RZ, R2 ;  /* 0x000000ffff757224 */ /* 0x000fe400078e0002 */
        /* <DEDUP_REMOVED lines=14> */
[----:B------:R-:W-:Y:S01]  /*0f70*/  MOV R86, 0x2 ;  /* 0x0000000200567802 */ /* 0x000fe20000000f00 */
[----:B------:R-:W-:Y:S02]  /*0f80*/  IMAD.MOV.U32 R87, RZ, RZ, R108 ;  /* 0x000000ffff577224 */ /* 0x000fe400078e006c */
[----:B------:R-:W-:-:S08]  /*0f90*/  IMAD.MOV.U32 R120, RZ, RZ, R118 ;  /* 0x000000ffff787224 */ /* 0x000fd000078e0076 */
[----:B0-----:R-:W-:Y:S05]  /*0fa0*/  @!P0 BRA `(.L_x_12900) ;  /* 0x0000000400148947 */ /* 0x001fea0003800000 */
[----:B------:R-:W-:-:S05]  /*0fb0*/  HFMA2 R84, -RZ, RZ, 0, 1.1920928955078125e-07 ;  /* 0x00000002ff547431 */ /* 0x000fca00000001ff */
[----:B------:R-:W-:-:S05]  /*0fc0*/  VIADDMNMX.U32 R84, R109, 0xfffffffe, R84, PT ;  /* 0xfffffffe6d547846 */ /* 0x000fca0003800054 */
[----:B------:R-:W-:-:S04]  /*0fd0*/  IMAD.SHL.U32 R86, R84, 0x4, RZ ;  /* 0x0000000454567824 */ /* 0x000fc800078e00ff */
[----:B------:R-:W0:Y:S02]  /*0fe0*/  LDC R84, c[0x2][R86] ;  /* 0x0080000056547b82 */ /* 0x000e240000000800 */
[----:B0-----:R-:W-:-:S04]  /*0ff0*/  SHF.R.S32.HI R85, RZ, 0x1f, R84 ;  /* 0x0000001fff557819 */ /* 0x001fc80000011454 */
.L_x_28614:
[----:B------:R-:W-:Y:S05]  /*1000*/  BRX R84 -0x1010                                        (*"BRANCH_TARGETS .L_x_28615,.L_x_28616,.L_x_28617"*) ;  /* 0xffffffec54fc7949 */ /* 0x000fea000383ffff */
.L_x_28617:
[----:B------:R-:W-:Y:S01]  /*1010*/  VIADD R86, R109, 0x1 ;  /* 0x000000016d567836 */ /* 0x000fe20000000000 */
[----:B------:R-:W-:Y:S01]  /*1020*/  MOV R120, R118 ;  /* 0x0000007600787202 */ /* 0x000fe20000000f00 */
[----:B------:R-:W-:Y:S01]  /*1030*/  IMAD.MOV.U32 R87, RZ, RZ, R110 ;  /* 0x000000ffff577224 */ /* 0x000fe200078e006e */
[----:B------:R-:W-:Y:S06]  /*1040*/  BRA `(.L_x_12900) ;  /* 0x0000000000ec7947 */ /* 0x000fec0003800000 */
.L_x_28615:
[----:B------:R-:W-:Y:S01]  /*1050*/  IMAD.MOV.U32 R120, RZ, RZ, R118 ;  /* 0x000000ffff787224 */ /* 0x000fe200078e0076 */
[----:B------:R-:W-:Y:S01]  /*1060*/  MOV R86, 0x3 ;  /* 0x0000000300567802 */ /* 0x000fe20000000f00 */
[----:B------:R-:W-:Y:S01]  /*1070*/  IMAD.MOV.U32 R87, RZ, RZ, R111 ;  /* 0x000000ffff577224 */ /* 0x000fe200078e006f */
[----:B------:R-:W-:Y:S06]  /*1080*/  BRA `(.L_x_12900) ;  /* 0x0000000000dc7947 */ /* 0x000fec0003800000 */
.L_x_28616:
        /* <DEDUP_REMOVED lines=13> */
.L_x_12902:
[----:B------:R-:W-:Y:S05]  /*1160*/  BSYNC.RECONVERGENT B3 ;  /* 0x0000000000037941 */ /* 0x000fea0003800200 */
.L_x_12901:
        /* <DEDUP_REMOVED lines=41> */
.L_x_12900:
[----:B------:R-:W-:Y:S05]  /*1400*/  BSYNC.RECONVERGENT B2 ;  /* 0x0000000000027941 */ /* 0x000fea0003800200 */
.L_x_12899:
        /* <DEDUP_REMOVED lines=10> */
[----:B------:R-:W-:-:S02]  /*14b0*/  IMAD.MOV.U32 R109, RZ, RZ, 0x2 ;  /* 0x00000002ff6d7424 */ /* 0x000fc400078e00ff */
[----:B------:R-:W-:Y:S02]  /*14c0*/  IMAD.MOV.U32 R87, RZ, RZ, R108 ;  /* 0x000000ffff577224 */ /* 0x000fe400078e006c */
[----:B0-----:R-:W-:Y:S01]  /*14d0*/  FMUL.FTZ R85, R85, R118 ;  /* 0x0000007655557220 */ /* 0x001fe20000410000 */
[----:B-1----:R-:W-:-:S04]  /*14e0*/  FSETP.GTU.FTZ.AND P0, PT, R84, R117, PT ;  /* 0x000000755400720b */ /* 0x002fc80003f1c000 */
        /* <DEDUP_REMOVED lines=13> */
.L_x_12905:
        /* <DEDUP_REMOVED lines=13> */
.L_x_12907:
[----:B------:R-:W-:Y:S05]  /*1690*/  BSYNC.RECONVERGENT B3 ;  /* 0x0000000000037941 */ /* 0x000fea0003800200 */
.L_x_12906:
        /* <DEDUP_REMOVED lines=43> */
.L_x_12904:
[----:B------:R-:W-:Y:S05]  /*1950*/  BSYNC.RECONVERGENT B2 ;  /* 0x0000000000027941 */ /* 0x000fea0003800200 */
.L_x_12903:
        /* <DEDUP_REMOVED lines=9> */
[----:B------:R-:W-:Y:S02]  /*19f0*/  FMUL.FTZ R85, R85, R118 ;  /* 0x0000007655557220 */ /* 0x000fe40000410000 */
[----:B------:R-:W-:-:S03]  /*1a00*/  PLOP3.LUT P0, PT, P1, PT, PT, 0x8, 0x80 ;  /* 0x000000000080781c */ /* 0x000fc60000f0e170 */
[----:B------:R-:W-:-:S05]  /*1a10*/  FSEL R86, R85, RZ, !P1 ;  /* 0x000000ff55567208 */ /* 0x000fca0004800000 */
[----:B------:R-:W-:Y:S01]  /*1a20*/  FFMA.FTZ R85, R86, R21, R77 ;  /* 0x0000001556557223 */ /* 0x000fe2000001004d */
        /* <DEDUP_REMOVED lines=9> */
.L_x_12910:
        /* <DEDUP_REMOVED lines=13> */
.L_x_12912:
[----:B------:R-:W-:Y:S05]  /*1b90*/  BSYNC.RECONVERGENT B3 ;  /* 0x0000000000037941 */ /* 0x000fea0003800200 */
.L_x_12911:
        /* <DEDUP_REMOVED lines=43> */
.L_x_12909:
[----:B------:R-:W-:Y:S05]  /*1e50*/  BSYNC.RECONVERGENT B2 ;  /* 0x0000000000027941 */ /* 0x000fea0003800200 */
.L_x_12908:
        /* <DEDUP_REMOVED lines=23> */
.L_x_12915:
        /* <DEDUP_REMOVED lines=13> */
.L_x_12917:
[----:B------:R-:W-:Y:S05]  /*20a0*/  BSYNC.RECONVERGENT B3 ;  /* 0x0000000000037941 */ /* 0x000fea0003800200 */
.L_x_12916:
        /* <DEDUP_REMOVED lines=42> */
.L_x_12914:
[----:B------:R-:W-:Y:S05]  /*2350*/  BSYNC.RECONVERGENT B2 ;  /* 0x0000000000027941 */ /* 0x000fea0003800200 */
.L_x_12913:
        /* <DEDUP_REMOVED lines=22> */
.L_x_12920:
        /* <DEDUP_REMOVED lines=13> */
.L_x_12922:
[----:B------:R-:W-:Y:S05]  /*2590*/  BSYNC.RECONVERGENT B3 ;  /* 0x0000000000037941 */ /* 0x000fea0003800200 */
.L_x_12921:
        /* <DEDUP_REMOVED lines=43> */
.L_x_12919:
[----:B------:R-:W-:Y:S05]  /*2850*/  BSYNC.RECONVERGENT B2 ;  /* 0x0000000000027941 */ /* 0x000fea0003800200 */
.L_x_12918:
        /* <DEDUP_REMOVED lines=23> */
.L_x_12925:
        /* <DEDUP_REMOVED lines=13> */
.L_x_12927:
[----:B------:R-:W-:Y:S05]  /*2aa0*/  BSYNC.RECONVERGENT B3 ;  /* 0x0000000000037941 */ /* 0x000fea0003800200 */
.L_x_12926:
        /* <DEDUP_REMOVED lines=42> */
.L_x_12924:
[----:B------:R-:W-:Y:S05]  /*2d50*/  BSYNC.RECONVERGENT B2 ;  /* 0x0000000000027941 */ /* 0x000fea0003800200 */
.L_x_12923:
[----:B------:R-:W-:Y:S01]  /*2d60*/  I2FP.F32.U32 R122, R109 ;  /* 0x0000006d007a7245 */ /* 0x000fe20000201000 */
[----:B------:R-:W-:Y:S01]  /*2d70*/  IMAD.U32 R97, R98, 0x10000, RZ ;  /* 0x0001000062617824 */ /* 0x000fe200078e00ff */
        /* <DEDUP_REMOVED lines=20> */
.L_x_12930:
        /* <DEDUP_REMOVED lines=13> */
.L_x_12932:
[----:B------:R-:W-:Y:S05]  /*2f90*/  BSYNC.RECONVERGENT B3 ;  /* 0x0000000000037941 */ /* 0x000fea0003800200 */
.L_x_12931:
        /* <DEDUP_REMOVED lines=42> */
.L_x_12929:
[----:B------:R-:W-:Y:S05]  /*3240*/  BSYNC.RECONVERGENT B2 ;  /* 0x0000000000027941 */ /* 0x000fea0003800200 */
.L_x_12928:
        /* <DEDUP_REMOVED lines=23> */
.L_x_12935:
        /* <DEDUP_REMOVED lines=15> */
.L_x_12937:
[----:B------:R-:W-:Y:S05]  /*34b0*/  BSYNC.RECONVERGENT B3 ;  /* 0x0000000000037941 */ /* 0x000fea0003800200 */
.L_x_12936:
        /* <DEDUP_REMOVED lines=42> */
.L_x_12934:
[----:B------:R-:W-:Y:S05]  /*3760*/  BSYNC.RECONVERGENT B2 ;  /* 0x0000000000027941 */ /* 0x000fea0003800200 */
.L_x_12933:
        /* <DEDUP_REMOVED lines=10> */
.L_x_12898:
        /* <DEDUP_REMOVED lines=16> */
.L_x_12941:
        /* <DEDUP_REMOVED lines=13> */
.L_x_12943:
[----:B------:R-:W-:Y:S05]  /*39e0*/  BSYNC.RECONVERGENT B3 ;  /* 0x0000000000037941 */ /* 0x000fea0003800200 */
.L_x_12942:
        /* <DEDUP_REMOVED lines=41> */
.L_x_12940:
[----:B------:R-:W-:Y:S05]  /*3c80*/  BSYNC.RECONVERGENT B2 ;  /* 0x0000000000027941 */ /* 0x000fea0003800200 */
.L_x_12939:
[----:B------:R-:W0:Y:S01]  /*3c90*/  LDC R86, c[0x0][0x404] ;  /* 0x00010100ff567b82 */ /* 0x000e220000000800 */
[----:B------:R-:W-:Y:S01]  /*3ca0*/  I2FP.F32.U32 R87, R84 ;  /* 0x0000005400577245 */ /* 0x000fe20000201000 */
[----:B------:R-:W-:Y:S01]  /*3cb0*/  HFMA2 R84, -RZ, RZ, 0.1171875, 0 ;  /* 0x2f800000ff547431 */ /* 0x000fe200000001ff */
[----:B------:R-:W-:Y:S01]  /*3cc0*/  ISETP.NE.AND P1, PT, R117, 0x1, PT ;  /* 0x000000017500780c */ /* 0x000fe20003f25270 */
[C---:B-----5:R-:W-:Y:S01]  /*3cd0*/  IMAD.U32 R109, R96.reuse, 0x10000, RZ ;  /* 0x00010000606d7824 */ /* 0x060fe200078e00ff */
[----:B------:R-:W-:Y:S01]  /*3ce0*/  BSSY.RECONVERGENT B2, `(.L_x_12944) ;  /* 0x000004d000027945 */ /* 0x000fe20003800200 */
[----:B------:R-:W-:Y:S02]  /*3cf0*/  PRMT R96, R96, 0x7632, R96 ;  /* 0x0000763260607816 */ /* 0x000fe40000000060 */
[----:B------:R-:W1:Y:S01]  /*3d00*/  LDC R85, c[0x0][0x408] ;  /* 0x00010200ff557b82 */ /* 0x000e620000000800 */
[----:B------:R-:W-:Y:S01]  /*3d10*/  FMUL.FTZ R118, R109, R0 ;  /* 0x000000006d767220 */ /* 0x000fe20000410000 */
[----:B------:R-:W-:Y:S01]  /*3d20*/  MOV R109, R108 ;  /* 0x0000006c006d7202 */ /* 0x000fe20000000f00 */
[----:B------:R-:W-:-:S05]  /*3d30*/  FFMA.FTZ R87, R87, R84, 1.1641532182693481445e-10 ;  /* 0x2f00000057577423 */ /* 0x000fca0000010054 */
[----:B0-----:R-:W-:-:S04]  /*3d40*/  FSETP.GTU.FTZ.AND P0, PT, R87, R86, PT ;  /* 0x000000565700720b */ /* 0x001fc80003f1c000 */
[----:B------:R-:W-:Y:S01]  /*3d50*/  PLOP3.LUT P2, PT, P0, PT, PT, 0x8, 0x80 ;  /* 0x000000000080781c */ /* 0x000fe2000074e170 */
[----:B-1----:R-:W-:-:S03]  /*3d60*/  FMUL.FTZ R87, R118, R85 ;  /* 0x0000005576577220 */ /* 0x002fc60000410000 */
[----:B------:R-:W-:Y:S01]  /*3d70*/  P2R R121, PR, RZ, 0x4 ;  /* 0x00000004ff797803 */ /* 0x000fe20000000000 */
[----:B------:R-:W-:Y:S01]  /*3d80*/  IMAD.MOV.U32 R118, RZ, RZ, 0x2 ;  /* 0x00000002ff767424 */ /* 0x000fe200078e00ff */
        /* <DEDUP_REMOVED lines=10> */
.L_x_12946:
        /* <DEDUP_REMOVED lines=13> */
.L_x_12948:
[----:B------:R-:W-:Y:S05]  /*3f00*/  BSYNC.RECONVERGENT B3 ;  /* 0x0000000000037941 */ /* 0x000fea0003800200 */
.L_x_12947:
        /* <DEDUP_REMOVED lines=42> */
.L_x_12945:
[----:B------:R-:W-:Y:S05]  /*41b0*/  BSYNC.RECONVERGENT B2 ;  /* 0x0000000000027941 */ /* 0x000fea0003800200 */
.L_x_12944:
        /* <DEDUP_REMOVED lines=21> */
.L_x_12951:
        /* <DEDUP_REMOVED lines=13> */
.L_x_12953:
[----:B------:R-:W-:Y:S05]  /*43e0*/  BSYNC.RECONVERGENT B3 ;  /* 0x0000000000037941 */ /* 0x000fea0003800200 */
.L_x_12952:
        /* <DEDUP_REMOVED lines=42> */
.L_x_12950:
[----:B------:R-:W-:Y:S05]  /*4690*/  BSYNC.RECONVERGENT B2 ;  /* 0x0000000000027941 */ /* 0x000fea0003800200 */
.L_x_12949:
        /* <DEDUP_REMOVED lines=9> */
[----:B------:R-:W-:Y:S02]  /*4730*/  FSETP.GTU.FTZ.AND P2, PT, R109, R86, PT ;  /* 0x000000566d00720b */ /* 0x000fe40003f5c000 */
[----:B------:R-:W-:Y:S02]  /*4740*/  PRMT R109, R97, 0x7632, R109 ;  /* 0x00007632616d7816 */ /* 0x000fe4000000006d */
        /* <DEDUP_REMOVED lines=11> */
.L_x_12956:
        /* <DEDUP_REMOVED lines=13> */
.L_x_12958:
[----:B------:R-:W-:Y:S05]  /*48d0*/  BSYNC.RECONVERGENT B3 ;  /* 0x0000000000037941 */ /* 0x000fea0003800200 */
.L_x_12957:
        /* <DEDUP_REMOVED lines=43> */
.L_x_12955:
[----:B------:R-:W-:Y:S05]  /*4b90*/  BSYNC.RECONVERGENT B2 ;  /* 0x0000000000027941 */ /* 0x000fea0003800200 */
.L_x_12954:
        /* <DEDUP_REMOVED lines=21> */
.L_x_12961:
        /* <DEDUP_REMOVED lines=13> */
.L_x_12963:
[----:B------:R-:W-:Y:S05]  /*4dc0*/  BSYNC.RECONVERGENT B3 ;  /* 0x0000000000037941 */ /* 0x000fea0003800200 */
.L_x_12962:
        /* <DEDUP_REMOVED lines=42> */
.L_x_12960:
[----:B------:R-:W-:Y:S05]  /*5070*/  BSYNC.RECONVERGENT B2 ;  /* 0x0000000000027941 */ /* 0x000fea0003800200 */
.L_x_12959:
        /* <DEDUP_REMOVED lines=9> */
[----:B------:R-:W-:Y:S01]  /*5110*/  IMAD.MOV.U32 R122, RZ, RZ, 0x2 ;  /* 0x00000002ff7a7424 */ /* 0x000fe200078e00ff */
        /* <DEDUP_REMOVED lines=12> */
.L_x_12966:
        /* <DEDUP_REMOVED lines=13> */
.L_x_12968:
[----:B------:R-:W-:Y:S05]  /*52b0*/  BSYNC.RECONVERGENT B3 ;  /* 0x0000000000037941 */ /* 0x000fea0003800200 */
.L_x_12967:
        /* <DEDUP_REMOVED lines=42> */
.L_x_12965:
[----:B------:R-:W-:Y:S05]  /*5560*/  BSYNC.RECONVERGENT B2 ;  /* 0x0000000000027941 */ /* 0x000fea0003800200 */
.L_x_12964:
        /* <DEDUP_REMOVED lines=21> */
.L_x_12971:
        /* <DEDUP_REMOVED lines=13> */
.L_x_12973:
[----:B------:R-:W-:Y:S05]  /*5790*/  BSYNC.RECONVERGENT B3 ;  /* 0x0000000000037941 */ /* 0x000fea0003800200 */
.L_x_12972:
        /* <DEDUP_REMOVED lines=42> */
.L_x_12970:
[----:B------:R-:W-:Y:S05]  /*5a40*/  BSYNC.RECONVERGENT B2 ;  /* 0x0000000000027941 */ /* 0x000fea0003800200 */
.L_x_12969:
[----:B------:R-:W-:Y:S01]  /*5a50*/  I2FP.F32.U32 R109, R109 ;  /* 0x0000006d006d7245 */ /* 0x000fe20000201000 */
[----:B------:R-:W-:Y:S01]  /*5a60*/  IMAD.U32 R119, R99, 0x10000, RZ ;  /* 0x0001000063777824 */ /* 0x000fe200078e00ff */
[----:B------:R-:W-:Y:S01]  /*5a70*/  ISETP.NE.AND P6, PT, R126, 0x1, PT ;  /* 0x000000017e00780c */ /* 0x000fe20003fc5270 */
[----:B------:R-:W-:Y:S01]  /*5a80*/  BSSY.RECONVERGENT B2, `(.L_x_12974) ;  /* 0x000004d000027945 */ /* 0x000fe20003800200 */
[----:B------:R-:W-:Y:S02]  /*5a90*/  IMAD.MOV.U32 R125, RZ, RZ, R108 ;  /* 0x000000ffff7d7224 */ /* 0x000fe400078e006c */
[----:B------:R-:W-:Y:S01]  /*5aa0*/  FFMA.FTZ R123, R109, R84, 1.1641532182693481445e-10 ;  /* 0x2f0000006d7b7423 */ /* 0x000fe20000010054 */
[----:B------:R-:W-:Y:S01]  /*5ab0*/  FMUL.FTZ R122, R119, R0 ;  /* 0x00000000777a7220 */ /* 0x000fe20000410000 */
[----:B------:R-:W-:Y:S01]  /*5ac0*/  PRMT R119, R99, 0x7632, R119 ;  /* 0x0000763263777816 */ /* 0x000fe20000000077 */
[----:B------:R-:W-:Y:S02]  /*5ad0*/  HFMA2 R109, -RZ, RZ, 0, 1.1920928955078125e-07 ;  /* 0x00000002ff6d7431 */ /* 0x000fe400000001ff */
        /* <DEDUP_REMOVED lines=13> */
.L_x_12976:
        /* <DEDUP_REMOVED lines=15> */
.L_x_12978:
[----:B------:R-:W-:Y:S05]  /*5ca0*/  BSYNC.RECONVERGENT B3 ;  /* 0x0000000000037941 */ /* 0x000fea0003800200 */
.L_x_12977:
        /* <DEDUP_REMOVED lines=42> */
.L_x_12975:
[----:B------:R-:W-:Y:S05]  /*5f50*/  BSYNC.RECONVERGENT B2 ;  /* 0x0000000000027941 */ /* 0x000fea0003800200 */
.L_x_12974:
[----:B------:R-:W-:Y:S01]  /*5f60*/  IMAD.U32 R123, R119, 0x10000, RZ ;  /* 0x00010000777b7824 */ /* 0x000fe200078e00ff */
[----:B------:R-:W-:-:S03]  /*5f70*/  I2FP.F32.U32 R119, R125 ;  /* 0x0000007d00777245 */ /* 0x000fc60000201000 */
[----:B------:R-:W-:Y:S02]  /*5f80*/  FMUL.FTZ R122, R123, R0 ;  /* 0x000000007b7a7220 */ /* 0x000fe40000410000 */
[----:B------:R-:W-:Y:S01]  /*5f90*/  FFMA.FTZ R119, R119, R84, 1.1641532182693481445e-10 ;  /* 0x2f00000077777423 */ /* 0x000fe20000010054 */
[----:B------:R-:W-:Y:S01]  /*5fa0*/  FMUL.FTZ R84, R87, R20 ;  /* 0x0000001457547220 */ /* 0x000fe20000410000 */
[----:B------:R-:W-:Y:S01]  /*5fb0*/  FMUL.FTZ R122, R122, R85 ;  /* 0x000000557a7a7220 */ /* 0x000fe20000410000 */
[----:B------:R-:W-:Y:S01]  /*5fc0*/  FMUL.FTZ R85, R96, R21 ;  /* 0x0000001560557220 */ /* 0x000fe20000410000 */
[----:B------:R-:W-:Y:S01]  /*5fd0*/  FMUL.FTZ R87, R118, R23 ;  /* 0x0000001776577220 */ /* 0x000fe20000410000 */
[----:B------:R-:W-:Y:S01]  /*5fe0*/  FSETP.GTU.FTZ.AND P6, PT, R119, R86, PT ;  /* 0x000000567700720b */ /* 0x000fe20003fdc000 */
[----:B------:R-:W-:Y:S01]  /*5ff0*/  FMUL.FTZ R86, R97, R22 ;  /* 0x0000001661567220 */ /* 0x000fe20000410000 */
[----:B------:R-:W-:Y:S01]  /*6000*/  FMUL.FTZ R97, R98, R25 ;  /* 0x0000001962617220 */ /* 0x000fe20000410000 */
[----:B------:R-:W-:Y:S01]  /*6010*/  FMUL.FTZ R98, R99, R26 ;  /* 0x0000001a63627220 */ /* 0x000fe20000410000 */
[----:B------:R-:W-:Y:S01]  /*6020*/  FSEL R122, R122, RZ, !P6 ;  /* 0x000000ff7a7a7208 */ /* 0x000fe20007000000 */
[----:B------:R-:W-:Y:S01]  /*6030*/  FMUL.FTZ R96, R117, R24 ;  /* 0x0000001875607220 */ /* 0x000fe20000410000 */
[----:B------:R-:W-:-:S03]  /*6040*/  PLOP3.LUT P6, PT, P6, PT, PT, 0x8, 0x80 ;  /* 0x000000000080781c */ /* 0x000fc600037ce170 */
[----:B------:R-:W-:-:S10]  /*6050*/  FMUL.FTZ R99, R122, R27 ;  /* 0x0000001b7a637220 */ /* 0x000fd40000410000 */
.L_x_12938:
        /* <DEDUP_REMOVED lines=19> */
[----:B-1----:R-:W-:-:S03]  /*6190*/  IMAD.WIDE.U32 R126, R2, 0x8, R126 ;  /* 0x00000008027e7825 */ /* 0x002fc600078e007e */
[----:B------:R0:W-:Y:S04]  /*61a0*/  STG.E.128 desc[UR8][R122.64+0x10], R96 ;  /* 0x000010607a007986 */ /* 0x0001e8000c101d08 */
[----:B------:R0:W-:Y:S02]  /*61b0*/  STG.E.64 desc[UR8][R126.64], R128 ;  /* 0x000000807e007986 */ /* 0x0001e4000c101b08 */
.L_x_12897:
[----:B------:R-:W-:Y:S05]  /*61c0*/  BSYNC.RECONVERGENT B1 ;  /* 0x0000000000017941 */ /* 0x000fea0003800200 */
.L_x_12896:
        /* <DEDUP_REMOVED lines=16> */
[----:B0-----:R-:W-:Y:S01]  /*62d0*/  IMAD.MOV.U32 R122, RZ, RZ, 0x2 ;  /* 0x00000002ff7a7424 */ /* 0x001fe200078e00ff */
[----:B------:R-:W-:Y:S01]  /*62e0*/  MOV R120, R118 ;  /* 0x0000007600787202 */ /* 0x000fe20000000f00 */
[----:B-1----:R-:W-:-:S09]  /*62f0*/  IMAD.MOV.U32 R88, RZ, RZ, R108 ;  /* 0x000000ffff587224 */ /* 0x002fd200078e006c */
        /* <DEDUP_REMOVED lines=11> */
.L_x_12984:
        /* <DEDUP_REMOVED lines=13> */
.L_x_12986:
[----:B------:R-:W-:Y:S05]  /*6480*/  BSYNC.RECONVERGENT B3 ;  /* 0x0000000000037941 */ /* 0x000fea0003800200 */
.L_x_12985:
        /* <DEDUP_REMOVED lines=41> */
.L_x_12983:
[----:B------:R-:W-:Y:S05]  /*6720*/  BSYNC.RECONVERGENT B2 ;  /* 0x0000000000027941 */ /* 0x000fea0003800200 */
.L_x_12982:
        /* <DEDUP_REMOVED lines=10> */
[----:B------:R-:W-:Y:S01]  /*67d0*/  PRMT R100, R100, 0x7632, R100 ;  /* 0x0000763264647816 */ /* 0x000fe20000000064 */
[----:B------:R-:W-:-:S02]  /*67e0*/  IMAD.MOV.U32 R90, RZ, RZ, R108 ;  /* 0x000000ffff5a7224 */ /* 0x000fc400078e006c */
        /* <DEDUP_REMOVED lines=15> */
.L_x_12989:
        /* <DEDUP_REMOVED lines=13> */
.L_x_12991:
[----:B------:R-:W-:Y:S05]  /*69b0*/  BSYNC.RECONVERGENT B3 ;  /* 0x0000000000037941 */ /* 0x000fea0003800200 */
.L_x_12990:
        /* <DEDUP_REMOVED lines=43> */
.L_x_12988:
[----:B------:R-:W-:Y:S05]  /*6c70*/  BSYNC.RECONVERGENT B2 ;  /* 0x0000000000027941 */ /* 0x000fea0003800200 */
.L_x_12987:
        /* <DEDUP_REMOVED lines=22> */
.L_x_12994:
        /* <DEDUP_REMOVED lines=13> */
.L_x_12996:
[----:B------:R-:W-:Y:S05]  /*6eb0*/  BSYNC.RECONVERGENT B3 ;  /* 0x0000000000037941 */ /* 0x000fea0003800200 */
.L_x_12995:
        /* <DEDUP_REMOVED lines=43> */
.L_x_12993:
[----:B------:R-:W-:Y:S05]  /*7170*/  BSYNC.RECONVERGENT B2 ;  /* 0x0000000000027941 */ /* 0x000fea0003800200 */
.L_x_12992:
[----:B------:R-:W-:Y:S01]  /*7180*/  I2FP.F32.U32 R90, R91 ;  /* 0x0000005b005a7245 */ /* 0x000fe20000201000 */
[C---:B------:R-:W-:Y:S01]  /*7190*/  IMAD.U32 R109, R101.reuse, 0x10000, RZ ;  /* 0x00010000656d7824 */ /* 0x040fe200078e00ff */
[----:B------:R-:W-:Y:S01]  /*71a0*/  ISETP.NE.AND P3, PT, R122, 0x1, PT ;  /* 0x000000017a00780c */ /* 0x000fe20003f65270 */
[----:B------:R-:W-:Y:S01]  /*71b0*/  BSSY.RECONVERGENT B2, `(.L_x_12997) ;  /* 0x000004c000027945 */ /* 0x000fe20003800200 */
[----:B------:R-:W-:Y:S01]  /*71c0*/  PRMT R101, R101, 0x7632, R101 ;  /* 0x0000763265657816 */ /* 0x000fe20000000065 */
        /* <DEDUP_REMOVED lines=18> */
.L_x_12999:
        /* <DEDUP_REMOVED lines=13> */
.L_x_13001:
[----:B------:R-:W-:Y:S05]  /*73c0*/  BSYNC.RECONVERGENT B3 ;  /* 0x0000000000037941 */ /* 0x000fea0003800200 */
.L_x_13000:
        /* <DEDUP_REMOVED lines=42> */
.L_x_12998:
[----:B------:R-:W-:Y:S05]  /*7670*/  BSYNC.RECONVERGENT B2 ;  /* 0x0000000000027941 */ /* 0x000fea0003800200 */
.L_x_12997:
        /* <DEDUP_REMOVED lines=22> */
.L_x_13004:
        /* <DEDUP_REMOVED lines=13> */
.L_x_13006:
[----:B------:R-:W-:Y:S05]  /*78b0*/  BSYNC.RECONVERGENT B3 ;  /* 0x0000000000037941 */ /* 0x000fea0003800200 */
.L_x_13005:
        /* <DEDUP_REMOVED lines=43> */
.L_x_13003:
[----:B------:R-:W-:Y:S05]  /*7b70*/  BSYNC.RECONVERGENT B2 ;  /* 0x0000000000027941 */ /* 0x000fea0003800200 */
.L_x_13002:
        /* <DEDUP_REMOVED lines=23> */
.L_x_13009:
        /* <DEDUP_REMOVED lines=13> */
.L_x_13011:
[----:B------:R-:W-:Y:S05]  /*7dc0*/  BSYNC.RECONVERGENT B3 ;  /* 0x0000000000037941 */ /* 0x000fea0003800200 */
.L_x_13010:
        /* <DEDUP_REMOVED lines=42> */
.L_x_13008:
[----:B------:R-:W-:Y:S05]  /*8070*/  BSYNC.RECONVERGENT B2 ;  /* 0x0000000000027941 */ /* 0x000fea0003800200 */
.L_x_13007:
[----:B------:R-:W-:Y:S01]  /*8080*/  I2FP.F32.U32 R122, R109 ;  /* 0x0000006d007a7245 */ /* 0x000fe20000201000 */
[----:B------:R-:W-:Y:S01]  /*8090*/  BSSY.RECONVERGENT B2, `(.L_x_13012) ;  /* 0x000004d000027945 */ /* 0x000fe20003800200 */
[----:B------:R-:W-:Y:S02]  /*80a0*/  SHF.L.U32 R109, R102, 0x10, RZ ;  /* 0x00000010666d7819 */ /* 0x000fe400000006ff */
[----:B------:R-:W-:Y:S01]  /*80b0*/  ISETP.NE.AND P5, PT, R123, 0x1, PT ;  /* 0x000000017b00780c */ /* 0x000fe20003fa5270 */
[----:B------:R-:W-:Y:S01]  /*80c0*/  FFMA.FTZ R101, R122, R121, 1.1641532182693481445e-10 ;  /* 0x2f0000007a657423 */ /* 0x000fe20000010079 */
[----:B------:R-:W-:Y:S02]  /*80d0*/  IMAD.MOV.U32 R122, RZ, RZ, 0x2 ;  /* 0x00000002ff7a7424 */ /* 0x000fe400078e00ff */
        /* <DEDUP_REMOVED lines=16> */
.L_x_13014:
        /* <DEDUP_REMOVED lines=13> */
.L_x_13016:
[----:B------:R-:W-:Y:S05]  /*82b0*/  BSYNC.RECONVERGENT B3 ;  /* 0x0000000000037941 */ /* 0x000fea0003800200 */
.L_x_13015:
        /* <DEDUP_REMOVED lines=42> */
.L_x_13013:
[----:B------:R-:W-:Y:S05]  /*8560*/  BSYNC.RECONVERGENT B2 ;  /* 0x0000000000027941 */ /* 0x000fea0003800200 */
.L_x_13012:
        /* <DEDUP_REMOVED lines=23> */
.L_x_13019:
        /* <DEDUP_REMOVED lines=15> */
.L_x_13021:
[----:B------:R-:W-:Y:S05]  /*87d0*/  BSYNC.RECONVERGENT B3 ;  /* 0x0000000000037941 */ /* 0x000fea0003800200 */
.L_x_13020:
        /* <DEDUP_REMOVED lines=42> */
.L_x_13018:
[----:B------:R-:W-:Y:S05]  /*8a80*/  BSYNC.RECONVERGENT B2 ;  /* 0x0000000000027941 */ /* 0x000fea0003800200 */
.L_x_13017:
        /* <DEDUP_REMOVED lines=10> */
.L_x_12981:
        /* <DEDUP_REMOVED lines=16> */
.L_x_13025:
        /* <DEDUP_REMOVED lines=13> */
.L_x_13027:
[----:B------:R-:W-:Y:S05]  /*8d00*/  BSYNC.RECONVERGENT B3 ;  /* 0x0000000000037941 */ /* 0x000fea0003800200 */
.L_x_13026:
        /* <DEDUP_REMOVED lines=41> */
.L_x_13024:
[----:B------:R-:W-:Y:S05]  /*8fa0*/  BSYNC.RECONVERGENT B2 ;  /* 0x0000000000027941 */ /* 0x000fea0003800200 */
.L_x_13023:
[----:B------:R-:W1:Y:S01]  /*8fb0*/  LDC R90, c[0x0][0x404] ;  /* 0x00010100ff5a7b82 */ /* 0x000e620000000800 */
[----:B------:R-:W-:Y:S01]  /*8fc0*/  I2FP.F32.U32 R91, R88 ;  /* 0x00000058005b7245 */ /* 0x000fe20000201000 */
[----:B------:R-:W-:Y:S01]  /*8fd0*/  IMAD.MOV.U32 R88, RZ, RZ, 0x2f800000 ;  /* 0x2f800000ff587424 */ /* 0x000fe200078e00ff */
[----:B------:R-:W-:Y:S01]  /*8fe0*/  ISETP.NE.AND P1, PT, R119, 0x1, PT ;  /* 0x000000017700780c */ /* 0x000fe20003f25270 */
[----:B------:R-:W-:Y:S01]  /*8ff0*/  BSSY.RECONVERGENT B2, `(.L_x_13028) ;  /* 0x000004e000027945 */ /* 0x000fe20003800200 */
[C---:B-----5:R-:W-:Y:S01]  /*9000*/  SHF.L.U32 R109, R100.reuse, 0x10, RZ ;  /* 0x00000010646d7819 */ /* 0x060fe200000006ff */
[----:B------:R-:W-:Y:S01]  /*9010*/  FFMA.FTZ R91, R91, R88, 1.1641532182693481445e-10 ;  /* 0x2f0000005b5b7423 */ /* 0x000fe20000010058 */
[----:B------:R-:W-:Y:S01]  /*9020*/  PRMT R100, R100, 0x7632, R100 ;  /* 0x0000763264647816 */ /* 0x000fe20000000064 */
[----:B------:R-:W2:Y:S02]  /*9030*/  LDC R89, c[0x0][0x408] ;  /* 0x00010200ff597b82 */ /* 0x000ea40000000800 */
[----:B------:R-:W-:Y:S01]  /*9040*/  FMUL.FTZ R118, R109, R0 ;  /* 0x000000006d767220 */ /* 0x000fe20000410000 */
[----:B------:R-:W-:Y:S01]  /*9050*/  IMAD.MOV.U32 R109, RZ, RZ, R108 ;  /* 0x000000ffff6d7224 */ /* 0x000fe200078e006c */
[----:B-1----:R-:W-:-:S04]  /*9060*/  FSETP.GTU.FTZ.AND P0, PT, R91, R90, PT ;  /* 0x0000005a5b00720b */ /* 0x002fc80003f1c000 */
[----:B------:R-:W-:Y:S01]  /*9070*/  PLOP3.LUT P2, PT, P0, PT, PT, 0x8, 0x80 ;  /* 0x000000000080781c */ /* 0x000fe2000074e170 */
[----:B--2---:R-:W-:-:S03]  /*9080*/  FMUL.FTZ R91, R118, R89 ;  /* 0x00000059765b7220 */ /* 0x004fc60000410000 */
[----:B------:R-:W-:Y:S01]  /*9090*/  P2R R125, PR, RZ, 0x4 ;  /* 0x00000004ff7d7803 */ /* 0x000fe20000000000 */
[----:B------:R-:W-:Y:S01]  /*90a0*/  IMAD.MOV.U32 R118, RZ, RZ, 0x2 ;  /* 0x00000002ff767424 */ /* 0x000fe200078e00ff */
        /* <DEDUP_REMOVED lines=10> */
.L_x_13030:
        /* <DEDUP_REMOVED lines=13> */
.L_x_13032:
[----:B------:R-:W-:Y:S05]  /*9220*/  BSYNC.RECONVERGENT B3 ;  /* 0x0000000000037941 */ /* 0x000fea0003800200 */
.L_x_13031:
        /* <DEDUP_REMOVED lines=42> */
.L_x_13029:
[----:B------:R-:W-:Y:S05]  /*94d0*/  BSYNC.RECONVERGENT B2 ;  /* 0x0000000000027941 */ /* 0x000fea0003800200 */
.L_x_13028:
        /* <DEDUP_REMOVED lines=21> */
.L_x_13035:
        /* <DEDUP_REMOVED lines=13> */
.L_x_13037:
[----:B------:R-:W-:Y:S05]  /*9700*/  BSYNC.RECONVERGENT B3 ;  /* 0x0000000000037941 */ /* 0x000fea0003800200 */
.L_x_13036:
[----:B------:R-:W-:Y:S01]  /*9710*/  IMAD.WIDE.U32 R110, R115, -0x326172a9, RZ ;  /* 0xcd9e8d57736e7825 */ /* 0x000fe200078e00ff */
[----:B0-----:R-:W-:-:S03]  /*9720*/  LOP3.LUT R122, R3, UR7, R109, 0x96, !PT ;  /* 0x00000007037a7c12 */ /* 0x001fc6000f8e966d */
        /* <DEDUP_REMOVED lines=40> */
.L_x_13034:
[----:B------:R-:W-:Y:S05]  /*99b0*/  BSYNC.RECONVERGENT B2 ;  /* 0x0000000000027941 */ /* 0x000fea0003800200 */
.L_x_13033:
[----:B------:R-:W-:Y:S01]  /*99c0*/  ISETP.NE.AND P3, PT, R121, 0x1, PT ;  /* 0x000000017900780c */ /* 0x000fe20003f65270 */
[----:B------:R-:W-:Y:S01]  /*99d0*/  IMAD.U32 R119, R101, 0x10000, RZ ;  /* 0x0001000065777824 */ /* 0x000fe200078e00ff */
[----:B------:R-:W-:Y:S01]  /*99e0*/  I2FP.F32.U32 R109, R109 ;  /* 0x0000006d006d7245 */ /* 0x000fe20000201000 */
[----:B------:R-:W-:Y:S01]  /*99f0*/  BSSY.RECONVERGENT B2, `(.L_x_13038) ;  /* 0x000004c000027945 */ /* 0x000fe20003800200 */
[----:B0-----:R-:W-:Y:S02]  /*9a00*/  IMAD.MOV.U32 R122, RZ, RZ, 0x2 ;  /* 0x00000002ff7a7424 */ /* 0x001fe400078e00ff */
[----:B------:R-:W-:Y:S01]  /*9a10*/  FMUL.FTZ R118, R119, R0 ;  /* 0x0000000077767220 */ /* 0x000fe20000410000 */
[----:B------:R-:W-:-:S03]  /*9a20*/  FFMA.FTZ R109, R109, R88, 1.1641532182693481445e-10 ;  /* 0x2f0000006d6d7423 */ /* 0x000fc60000010058 */
[----:B------:R-:W-:Y:S01]  /*9a30*/  FMUL.FTZ R119, R118, R89 ;  /* 0x0000005976777220 */ /* 0x000fe20000410000 */
[----:B------:R-:W-:Y:S02]  /*9a40*/  MOV R118, R108 ;  /* 0x0000006c00767202 */ /* 0x000fe40000000f00 */
        /* <DEDUP_REMOVED lines=13> */
.L_x_13040:
        /* <DEDUP_REMOVED lines=13> */
.L_x_13042:
[----:B------:R-:W-:Y:S05]  /*9bf0*/  BSYNC.RECONVERGENT B3 ;  /* 0x0000000000037941 */ /* 0x000fea0003800200 */
.L_x_13041:
        /* <DEDUP_REMOVED lines=43> */
.L_x_13039:
[----:B------:R-:W-:Y:S05]  /*9eb0*/  BSYNC.RECONVERGENT B2 ;  /* 0x0000000000027941 */ /* 0x000fea0003800200 */
.L_x_13038:
        /* <DEDUP_REMOVED lines=21> */
.L_x_13045:
        /* <DEDUP_REMOVED lines=13> */
.L_x_13047:
[----:B------:R-:W-:Y:S05]  /*a0e0*/  BSYNC.RECONVERGENT B3 ;  /* 0x0000000000037941 */ /* 0x000fea0003800200 */
.L_x_13046:
        /* <DEDUP_REMOVED lines=42> */
.L_x_13044:
[----:B------:R-:W-:Y:S05]  /*a390*/  BSYNC.RECONVERGENT B2 ;  /* 0x0000000000027941 */ /* 0x000fea0003800200 */
.L_x_13043:
        /* <DEDUP_REMOVED lines=9> */
[----:B------:R-:W-:Y:S01]  /*a430*/  IMAD.MOV.U32 R109, RZ, RZ, R108 ;  /* 0x000000ffff6d7224 */ /* 0x000fe200078e006c */
[----:B------:R-:W-:Y:S02]  /*a440*/  MOV R122, 0x2 ;  /* 0x00000002007a7802 */ /* 0x000fe40000000f00 */
        /* <DEDUP_REMOVED lines=11> */
.L_x_13050:
        /* <DEDUP_REMOVED lines=13> */
.L_x_13052:
[----:B------:R-:W-:Y:S05]  /*a5d0*/  BSYNC.RECONVERGENT B3 ;  /* 0x0000000000037941 */ /* 0x000fea0003800200 */
.L_x_13051:
        /* <DEDUP_REMOVED lines=42> */
.L_x_13049:
[----:B------:R-:W-:Y:S05]  /*a880*/  BSYNC.RECONVERGENT B2 ;  /* 0x0000000000027941 */ /* 0x000fea0003800200 */
.L_x_13048:
        /* <DEDUP_REMOVED lines=21> */
.L_x_13055:
        /* <DEDUP_REMOVED lines=13> */
.L_x_13057:
[----:B------:R-:W-:Y:S05]  /*aab0*/  BSYNC.RECONVERGENT B3 ;  /* 0x0000000000037941 */ /* 0x000fea0003800200 */
.L_x_13056:
        /* <DEDUP_REMOVED lines=42> */
.L_x_13054:
[----:B------:R-:W-:Y:S05]  /*ad60*/  BSYNC.RECONVERGENT B2 ;  /* 0x0000000000027941 */ /* 0x000fea0003800200 */
.L_x_13053:
[----:B------:R-:W-:Y:S01]  /*ad70*/  I2FP.F32.U32 R109, R121 ;  /* 0x00000079006d7245 */ /* 0x000fe20000201000 */
[----:B------:R-:W-:Y:S01]  /*ad80*/  IMAD.U32 R121, R103, 0x10000, RZ ;  /* 0x0001000067797824 */ /* 0x000fe200078e00ff */
[----:B------:R-:W-:Y:S01]  /*ad90*/  ISETP.NE.AND P6, PT, R127, 0x1, PT ;  /* 0x000000017f00780c */ /* 0x000fe20003fc5270 */
[----:B------:R-:W-:Y:S01]  /*ada0*/  BSSY.RECONVERGENT B2, `(.L_x_13058) ;  /* 0x000004d000027945 */ /* 0x000fe20003800200 */
[----:B------:R-:W-:Y:S02]  /*adb0*/  IMAD.MOV.U32 R126, RZ, RZ, R108 ;  /* 0x000000ffff7e7224 */ /* 0x000fe400078e006c */
[----:B------:R-:W-:Y:S01]  /*adc0*/  FFMA.FTZ R123, R109, R88, 1.1641532182693481445e-10 ;  /* 0x2f0000006d7b7423 */ /* 0x000fe20000010058 */
[----:B------:R-:W-:Y:S01]  /*add0*/  FMUL.FTZ R122, R121, R0 ;  /* 0x00000000797a7220 */ /* 0x000fe20000410000 */
[----:B------:R-:W-:Y:S02]  /*ade0*/  PRMT R121, R103, 0x7632, R121 ;  /* 0x0000763267797816 */ /* 0x000fe40000000079 */
[----:B------:R-:W-:Y:S01]  /*adf0*/  MOV R109, 0x2 ;  /* 0x00000002006d7802 */ /* 0x000fe20000000f00 */
        /* <DEDUP_REMOVED lines=13> */
.L_x_13060:
        /* <DEDUP_REMOVED lines=15> */
.L_x_13062:
[----:B------:R-:W-:Y:S05]  /*afc0*/  BSYNC.RECONVERGENT B3 ;  /* 0x0000000000037941 */ /* 0x000fea0003800200 */
.L_x_13061:
        /* <DEDUP_REMOVED lines=42> */
.L_x_13059:
[----:B------:R-:W-:Y:S05]  /*b270*/  BSYNC.RECONVERGENT B2 ;  /* 0x0000000000027941 */ /* 0x000fea0003800200 */
.L_x_13058:
[----:B------:R-:W-:Y:S02]  /*b280*/  SHF.L.U32 R123, R121, 0x10, RZ ;  /* 0x00000010797b7819 */ /* 0x000fe400000006ff */
        /* <DEDUP_REMOVED lines=15> */
.L_x_13022:
        /* <DEDUP_REMOVED lines=22> */
.L_x_12980:
[----:B------:R-:W-:Y:S05]  /*b4e0*/  BSYNC.RECONVERGENT B1 ;  /* 0x0000000000017941 */ /* 0x000fea0003800200 */
.L_x_12979:
[----:B------:R-:W-:Y:S01]  /*b4f0*/  ISETP.GE.U32.AND P0, PT, R116, 0x60, PT ;  /* 0x000000607400780c */ /* 0x000fe20003f06070 */
[----:B------:R-:W-:-:S12]  /*b500*/  BSSY.RECONVERGENT B1, `(.L_x_13063) ;  /* 0x0000530000017945 */ /* 0x000fd80003800200 */
[----:B------:R-:W-:Y:S05]  /*b510*/  @!P0 BRA `(.L_x_13064) ;  /* 0x0000005000b88947 */ /* 0x000fea0003800000 */
[----:B------:R-:W-:Y:S01]  /*b520*/  ISETP.NE.U32.AND P1, PT, RZ, UR12, PT ;  /* 0x0000000cff007c0c */ /* 0x000fe2000bf25070 */
[----:B------:R-:W1:Y:S03]  /*b530*/  LDC.64 R104, c[0x0][0x390] ;  /* 0x0000e400ff687b82 */ /* 0x000e660000000a00 */
[----:B------:R-:W-:-:S13]  /*b540*/  ISETP.NE.AND.EX P1, PT, RZ, UR13, PT, P1 ;  /* 0x0000000dff007c0c */ /* 0x000fda000bf25310 */
[----:B------:R-:W3:Y:S01]  /*b550*/  @P1 LDC.64 R92, c[0x0][0x3a0] ;  /* 0x0000e800ff5c1b82 */ /* 0x000ee20000000a00 */
[----:B-1----:R-:W-:-:S06]  /*b560*/  IMAD.WIDE.U32 R104, R117, 0x10, R104 ;  /* 0x0000001075687825 */ /* 0x002fcc00078e0068 */
[----:B------:R-:W5:Y:S01]  /*b570*/  LDG.E.128 R104, desc[UR8][R104.64] ;  /* 0x0000000868687981 */ /* 0x000f62000c1e1d00 */
[----:B---3--:R-:W-:-:S05]  /*b580*/  @P1 IMAD.WIDE.U32 R92, R117, 0x20, R92 ;  /* 0x00000020755c1825 */ /* 0x008fca00078e005c */
[----:B------:R1:W5:Y:S04]  /*b590*/  @P1 LDG.E.128 R76, desc[UR8][R92.64] ;  /* 0x000000085c4c1981 */ /* 0x000368000c1e1d00 */
[----:B------:R1:W5:Y:S01]  /*b5a0*/  @P1 LDG.E.128 R80, desc[UR8][R92.64+0x10] ;  /* 0x000010085c501981 */ /* 0x000362000c1e1d00 */
[----:B------:R-:W-:Y:S05]  /*b5b0*/  @!P1 BRA `(.L_x_13065) ;  /* 0x0000002800249947 */ /* 0x000fea0003800000 */
[----:B------:R-:W-:Y:S01]  /*b5c0*/  ISETP.NE.AND P1, PT, R109, 0x1, PT ;  /* 0x000000016d00780c */ /* 0x000fe20003f25270 */
[----:B------:R-:W-:Y:S01]  /*b5d0*/  BSSY.RECONVERGENT B2, `(.L_x_13066) ;  /* 0x0000046000027945 */ /* 0x000fe20003800200 */
[----:B0-2---:R-:W-:Y:S01]  /*b5e0*/  IMAD.MOV.U32 R122, RZ, RZ, 0x2 ;  /* 0x00000002ff7a7424 */ /* 0x005fe200078e00ff */
        /* <DEDUP_REMOVED lines=13> */
.L_x_13068:
        /* <DEDUP_REMOVED lines=13> */
.L_x_13070:
[----:B------:R-:W-:Y:S05]  /*b790*/  BSYNC.RECONVERGENT B3 ;  /* 0x0000000000037941 */ /* 0x000fea0003800200 */
.L_x_13069:
        /* <DEDUP_REMOVED lines=41> */
.L_x_13067:
[----:B------:R-:W-:Y:S05]  /*ba30*/  BSYNC.RECONVERGENT B2 ;  /* 0x0000000000027941 */ /* 0x000fea0003800200 */
.L_x_13066:
        /* <DEDUP_REMOVED lines=27> */
.L_x_13073:
        /* <DEDUP_REMOVED lines=13> */
.L_x_13075:
[----:B------:R-:W-:Y:S05]  /*bcc0*/  BSYNC.RECONVERGENT B3 ;  /* 0x0000000000037941 */ /* 0x000fea0003800200 */
.L_x_13074:
        /* <DEDUP_REMOVED lines=43> */
.L_x_13072:
[----:B------:R-:W-:Y:S05]  /*bf80*/  BSYNC.RECONVERGENT B2 ;  /* 0x0000000000027941 */ /* 0x000fea0003800200 */
.L_x_13071:
        /* <DEDUP_REMOVED lines=9> */
[----:B------:R-:W-:-:S03]  /*c020*/  FMUL.FTZ R94, R94, R119 ;  /* 0x000000775e5e7220 */ /* 0x000fc60000410000 */
[----:B------:R-:W-:Y:S02]  /*c030*/  PLOP3.LUT P3, PT, P1, PT, PT, 0x8, 0x80 ;  /* 0x000000000080781c */ /* 0x000fe40000f6e170 */
[----:B------:R-:W-:Y:S02]  /*c040*/  FSEL R94, R94, RZ, !P1 ;  /* 0x000000ff5e5e7208 */ /* 0x000fe40004800000 */
[----:B------:R-:W-:-:S03]  /*c050*/  P2R R126, PR, RZ, 0x8 ;  /* 0x00000008ff7e7803 */ /* 0x000fc60000000000 */
[----:B------:R-:W-:Y:S01]  /*c060*/  FFMA.FTZ R93, R94, R69, R77 ;  /* 0x000000455e5d7223 */ /* 0x000fe2000001004d */
        /* <DEDUP_REMOVED lines=9> */
.L_x_13078:
        /* <DEDUP_REMOVED lines=13> */
.L_x_13080:
[----:B------:R-:W-:Y:S05]  /*c1d0*/  BSYNC.RECONVERGENT B3 ;  /* 0x0000000000037941 */ /* 0x000fea0003800200 */
.L_x_13079:
        /* <DEDUP_REMOVED lines=43> */
.L_x_13077:
[----:B------:R-:W-:Y:S05]  /*c490*/  BSYNC.RECONVERGENT B2 ;  /* 0x0000000000027941 */ /* 0x000fea0003800200 */
.L_x_13076:
[----:B------:R-:W-:Y:S01]  /*c4a0*/  I2FP.F32.U32 R94, R95 ;  /* 0x0000005f005e7245 */ /* 0x000fe20000201000 */
[----:B------:R-:W-:Y:S01]  /*c4b0*/  BSSY.RECONVERGENT B2, `(.L_x_13081) ;  /* 0x000004e000027945 */ /* 0x000fe20003800200 */
[C---:B------:R-:W-:Y:S02]  /*c4c0*/  SHF.L.U32 R109, R105.reuse, 0x10, RZ ;  /* 0x00000010696d7819 */ /* 0x040fe400000006ff */
        /* <DEDUP_REMOVED lines=20> */
.L_x_13083:
        /* <DEDUP_REMOVED lines=13> */
.L_x_13085:
[----:B------:R-:W-:Y:S05]  /*c6e0*/  BSYNC.RECONVERGENT B3 ;  /* 0x0000000000037941 */ /* 0x000fea0003800200 */
.L_x_13084:
        /* <DEDUP_REMOVED lines=42> */
.L_x_13082:
[----:B------:R-:W-:Y:S05]  /*c990*/  BSYNC.RECONVERGENT B2 ;  /* 0x0000000000027941 */ /* 0x000fea0003800200 */
.L_x_13081:
        /* <DEDUP_REMOVED lines=22> */
.L_x_13088:
        /* <DEDUP_REMOVED lines=13> */
.L_x_13090:
[----:B------:R-:W-:Y:S05]  /*cbd0*/  BSYNC.RECONVERGENT B3 ;  /* 0x0000000000037941 */ /* 0x000fea0003800200 */
.L_x_13089:
        /* <DEDUP_REMOVED lines=43> */
.L_x_13087:
[----:B------:R-:W-:Y:S05]  /*ce90*/  BSYNC.RECONVERGENT B2 ;  /* 0x0000000000027941 */ /* 0x000fea0003800200 */
.L_x_13086:
[----:B------:R-:W-:Y:S01]  /*cea0*/  I2FP.F32.U32 R104, R105 ;  /* 0x0000006900687245 */ /* 0x000fe20000201000 */
[----:B------:R-:W-:Y:S01]  /*ceb0*/  IMAD.U32 R109, R106, 0x10000, RZ ;  /* 0x000100006a6d7824 */ /* 0x000fe200078e00ff */
[----:B------:R-:W-:Y:S01]  /*cec0*/  ISETP.NE.AND P4, PT, R122, 0x1, PT ;  /* 0x000000017a00780c */ /* 0x000fe20003f85270 */
[----:B------:R-:W-:Y:S01]  /*ced0*/  BSSY.RECONVERGENT B2, `(.L_x_13091) ;  /* 0x000004c000027945 */ /* 0x000fe20003800200 */
[----:B------:R-:W-:Y:S01]  /*cee0*/  PRMT R106, R106, 0x7632, R106 ;  /* 0x000076326a6a7816 */ /* 0x000fe2000000006a */
[----:B------:R-:W-:Y:S01]  /*cef0*/  FFMA.FTZ R105, R104, R121, 1.1641532182693481445e-10 ;  /* 0x2f00000068697423 */ /* 0x000fe20000010079 */
[----:B------:R-:W-:Y:S01]  /*cf00*/  FMUL.FTZ R104, R109, R0 ;  /* 0x000000006d687220 */ /* 0x000fe20000410000 */
[----:B------:R-:W-:Y:S01]  /*cf10*/  MOV R123, 0x2 ;  /* 0x00000002007b7802 */ /* 0x000fe20000000f00 */
        /* <DEDUP_REMOVED lines=15> */
.L_x_13093:
        /* <DEDUP_REMOVED lines=13> */
.L_x_13095:
[----:B------:R-:W-:Y:S05]  /*d0e0*/  BSYNC.RECONVERGENT B3 ;  /* 0x0000000000037941 */ /* 0x000fea0003800200 */
.L_x_13094:
        /* <DEDUP_REMOVED lines=42> */
.L_x_13092:
[----:B------:R-:W-:Y:S05]  /*d390*/  BSYNC.RECONVERGENT B2 ;  /* 0x0000000000027941 */ /* 0x000fea0003800200 */
.L_x_13091:
[----:B------:R-:W-:Y:S01]  /*d3a0*/  I2FP.F32.U32 R122, R109 ;  /* 0x0000006d007a7245 */ /* 0x000fe20000201000 */
[----:B------:R-:W-:Y:S01]  /*d3b0*/  BSSY.RECONVERGENT B2, `(.L_x_13096) ;  /* 0x000004d000027945 */ /* 0x000fe20003800200 */
[----:B------:R-:W-:Y:S02]  /*d3c0*/  SHF.L.U32 R109, R106, 0x10, RZ ;  /* 0x000000106a6d7819 */ /* 0x000fe400000006ff */
        /* <DEDUP_REMOVED lines=19> */
.L_x_13098:
        /* <DEDUP_REMOVED lines=13> */
.L_x_13100:
[----:B------:R-:W-:Y:S05]  /*d5d0*/  BSYNC.RECONVERGENT B3 ;  /* 0x0000000000037941 */ /* 0x000fea0003800200 */
.L_x_13099:
        /* <DEDUP_REMOVED lines=42> */
.L_x_13097:
[----:B------:R-:W-:Y:S05]  /*d880*/  BSYNC.RECONVERGENT B2 ;  /* 0x0000000000027941 */ /* 0x000fea0003800200 */
.L_x_13096:
        /* <DEDUP_REMOVED lines=10> */
[----:B------:R-:W-:Y:S02]  /*d930*/  MOV R109, 0x2 ;  /* 0x00000002006d7802 */ /* 0x000fe40000000f00 */
        /* <DEDUP_REMOVED lines=12> */
.L_x_13103:
        /* <DEDUP_REMOVED lines=15> */
.L_x_13105:
[----:B------:R-:W-:Y:S05]  /*daf0*/  BSYNC.RECONVERGENT B3 ;  /* 0x0000000000037941 */ /* 0x000fea0003800200 */
.L_x_13104:
        /* <DEDUP_REMOVED lines=42> */
.L_x_13102:
[----:B------:R-:W-:Y:S05]  /*dda0*/  BSYNC.RECONVERGENT B2 ;  /* 0x0000000000027941 */ /* 0x000fea0003800200 */
.L_x_13101:
        /* <DEDUP_REMOVED lines=10> */
.L_x_13065:
        /* <DEDUP_REMOVED lines=16> */
.L_x_13109:
        /* <DEDUP_REMOVED lines=13> */
.L_x_13111:
[----:B------:R-:W-:Y:S05]  /*e020*/  BSYNC.RECONVERGENT B3 ;  /* 0x0000000000037941 */ /* 0x000fea0003800200 */
.L_x_13110:
        /* <DEDUP_REMOVED lines=41> */
.L_x_13108:
[----:B------:R-:W-:Y:S05]  /*e2c0*/  BSYNC.RECONVERGENT B2 ;  /* 0x0000000000027941 */ /* 0x000fea0003800200 */
.L_x_13107:
        /* <DEDUP_REMOVED lines=8> */
[----:B------:R-:W3:Y:S02]  /*e350*/  LDC R93, c[0x0][0x408] ;  /* 0x00010200ff5d7b82 */ /* 0x000ee40000000800 */
[----:B------:R-:W-:Y:S01]  /*e360*/  FMUL.FTZ R118, R109, R0 ;  /* 0x000000006d767220 */ /* 0x000fe20000410000 */
[----:B------:R-:W-:-:S02]  /*e370*/  MOV R109, R108 ;  /* 0x0000006c006d7202 */ /* 0x000fc40000000f00 */
[----:B-1----:R-:W-:-:S04]  /*e380*/  FSETP.GTU.FTZ.AND P1, PT, R95, R94, PT ;  /* 0x0000005e5f00720b */ /* 0x002fc80003f3c000 */
[----:B------:R-:W-:Y:S01]  /*e390*/  PLOP3.LUT P3, PT, P1, PT, PT, 0x8, 0x80 ;  /* 0x000000000080781c */ /* 0x000fe20000f6e170 */
[----:B---3--:R-:W-:-:S03]  /*e3a0*/  FMUL.FTZ R95, R118, R93 ;  /* 0x0000005d765f7220 */ /* 0x008fc60000410000 */
        /* <DEDUP_REMOVED lines=12> */
.L_x_13114:
        /* <DEDUP_REMOVED lines=13> */
.L_x_13116:
[----:B------:R-:W-:Y:S05]  /*e540*/  BSYNC.RECONVERGENT B3 ;  /* 0x0000000000037941 */ /* 0x000fea0003800200 */
.L_x_13115:
[----:B------:R-:W-:Y:S01]  /*e550*/  IMAD.WIDE.U32 R110, R115, -0x326172a9, RZ ;  /* 0xcd9e8d57736e7825 */ /* 0x000fe200078e00ff */
[----:B0-2---:R-:W-:-:S04]  /*e560*/  LOP3.LUT R122, R3, UR7, R109, 0x96, !PT ;  /* 0x00000007037a7c12 */ /* 0x005fc8000f8e966d */
        /* <DEDUP_REMOVED lines=40> */
.L_x_13113:
[----:B------:R-:W-:Y:S05]  /*e7f0*/  BSYNC.RECONVERGENT B2 ;  /* 0x0000000000027941 */ /* 0x000fea0003800200 */
.L_x_13112:
[----:B------:R-:W-:Y:S01]  /*e800*/  I2FP.F32.U32 R109, R109 ;  /* 0x0000006d006d7245 */ /* 0x000fe20000201000 */
[----:B------:R-:W-:Y:S01]  /*e810*/  IMAD.U32 R119, R104, 0x10000, RZ ;  /* 0x0001000068777824 */ /* 0x000fe200078e00ff */
[----:B------:R-:W-:Y:S01]  /*e820*/  ISETP.NE.AND P2, PT, R118, 0x1, PT ;  /* 0x000000017600780c */ /* 0x000fe20003f45270 */
[----:B------:R-:W-:Y:S01]  /*e830*/  BSSY.RECONVERGENT B2, `(.L_x_13117) ;  /* 0x000004b000027945 */ /* 0x000fe20003800200 */
[----:B------:R-:W-:Y:S02]  /*e840*/  HFMA2 R121, -RZ, RZ, 0, 1.1920928955078125e-07 ;  /* 0x00000002ff797431 */ /* 0x000fe400000001ff */
[----:B------:R-:W-:Y:S01]  /*e850*/  FFMA.FTZ R109, R109, R92, 1.1641532182693481445e-10 ;  /* 0x2f0000006d6d7423 */ /* 0x000fe2000001005c */
[----:B------:R-:W-:-:S04]  /*e860*/  FMUL.FTZ R104, R119, R0 ;  /* 0x0000000077687220 */ /* 0x000fc80000410000 */
[----:B------:R-:W-:Y:S01]  /*e870*/  FSETP.GTU.FTZ.AND P1, PT, R109, R94, PT ;  /* 0x0000005e6d00720b */ /* 0x000fe20003f3c000 */
[----:B------:R-:W-:Y:S01]  /*e880*/  FMUL.FTZ R104, R104, R93 ;  /* 0x0000005d68687220 */ /* 0x000fe20000410000 */
[----:B------:R-:W-:Y:S02]  /*e890*/  IMAD.MOV.U32 R109, RZ, RZ, R108 ;  /* 0x000000ffff6d7224 */ /* 0x000fe400078e006c */
[----:B------:R-:W-:Y:S02]  /*e8a0*/  PLOP3.LUT P3, PT, P1, PT, PT, 0x8, 0x80 ;  /* 0x000000000080781c */ /* 0x000fe40000f6e170 */
[----:B------:R-:W-:Y:S02]  /*e8b0*/  FSEL R104, R104, RZ, !P1 ;  /* 0x000000ff68687208 */ /* 0x000fe40004800000 */
[----:B0-2---:R-:W-:Y:S01]  /*e8c0*/  P2R R126, PR, RZ, 0x8 ;  /* 0x00000008ff7e7803 */ /* 0x005fe20000000000 */
        /* <DEDUP_REMOVED lines=9> */
.L_x_13119:
        /* <DEDUP_REMOVED lines=13> */
.L_x_13121:
[----:B------:R-:W-:Y:S05]  /*ea30*/  BSYNC.RECONVERGENT B3 ;  /* 0x0000000000037941 */ /* 0x000fea0003800200 */
.L_x_13120:
        /* <DEDUP_REMOVED lines=42> */
.L_x_13118:
[----:B------:R-:W-:Y:S05]  /*ece0*/  BSYNC.RECONVERGENT B2 ;  /* 0x0000000000027941 */ /* 0x000fea0003800200 */
.L_x_13117:
        /* <DEDUP_REMOVED lines=22> */
.L_x_13124:
        /* <DEDUP_REMOVED lines=13> */
.L_x_13126:
[----:B------:R-:W-:Y:S05]  /*ef20*/  BSYNC.RECONVERGENT B3 ;  /* 0x0000000000037941 */ /* 0x000fea0003800200 */
.L_x_13125:
        /* <DEDUP_REMOVED lines=42> */
.L_x_13123:
[----:B------:R-:W-:Y:S05]  /*f1d0*/  BSYNC.RECONVERGENT B2 ;  /* 0x0000000000027941 */ /* 0x000fea0003800200 */
.L_x_13122:
        /* <DEDUP_REMOVED lines=21> */
.L_x_13129:
        /* <DEDUP_REMOVED lines=13> */
.L_x_13131:
[----:B------:R-:W-:Y:S05]  /*f400*/  BSYNC.RECONVERGENT B3 ;  /* 0x0000000000037941 */ /* 0x000fea0003800200 */
.L_x_13130:
        /* <DEDUP_REMOVED lines=42> */
.L_x_13128:
[----:B------:R-:W-:Y:S05]  /*f6b0*/  BSYNC.RECONVERGENT B2 ;  /* 0x0000000000027941 */ /* 0x000fea0003800200 */
.L_x_13127:
        /* <DEDUP_REMOVED lines=22> */
.L_x_13134:
        /* <DEDUP_REMOVED lines=13> */
.L_x_13136:
[----:B------:R-:W-:Y:S05]  /*f8f0*/  BSYNC.RECONVERGENT B3 ;  /* 0x0000000000037941 */ /* 0x000fea0003800200 */
.L_x_13135:
        /* <DEDUP_REMOVED lines=42> */
.L_x_13133:
[----:B------:R-:W-:Y:S05]  /*fba0*/  BSYNC.RECONVERGENT B2 ;  /* 0x0000000000027941 */ /* 0x000fea0003800200 */
.L_x_13132:
        /* <DEDUP_REMOVED lines=21> */
.L_x_13139:
        /* <DEDUP_REMOVED lines=13> */
.L_x_13141:
[----:B------:R-:W-:Y:S05]  /*fdd0*/  BSYNC.RECONVERGENT B3 ;  /* 0x0000000000037941 */ /* 0x000fea0003800200 */
.L_x_13140:
        /* <DEDUP_REMOVED lines=42> */
.L_x_13138:
[----:B------:R-:W-:Y:S05]  /*10080*/  BSYNC.RECONVERGENT B2 ;  /* 0x0000000000027941 */ /* 0x000fea0003800200 */
.L_x_13137:
[----:B------:R-:W-:Y:S01]  /*10090*/  I2FP.F32.U32 R109, R121 ;  /* 0x00000079006d7245 */ /* 0x000fe20000201000 */
[----:B------:R-:W-:Y:S01]  /*100a0*/  BSSY.RECONVERGENT B2, `(.L_x_13142) ;  /* 0x000004f000027945 */ /* 0x000fe20003800200 */
[----:B------:R-:W-:Y:S02]  /*100b0*/  SHF.L.U32 R121, R107, 0x10, RZ ;  /* 0x000000106b797819 */ /* 0x000fe400000006ff */
[----:B------:R-:W-:Y:S01]  /*100c0*/  ISETP.NE.AND P6, PT, R127, 0x1, PT ;  /* 0x000000017f00780c */ /* 0x000fe20003fc5270 */
[----:B------:R-:W-:Y:S01]  /*100d0*/  FFMA.FTZ R123, R109, R92, 1.1641532182693481445e-10 ;  /* 0x2f0000006d7b7423 */ /* 0x000fe2000001005c */
[----:B------:R-:W-:Y:S02]  /*100e0*/  IMAD.MOV.U32 R109, RZ, RZ, 0x2 ;  /* 0x00000002ff6d7424 */ /* 0x000fe400078e00ff */
[----:B------:R-:W-:Y:S01]  /*100f0*/  FMUL.FTZ R128, R121, R0 ;  /* 0x0000000079807220 */ /* 0x000fe20000410000 */
[----:B------:R-:W-:Y:S02]  /*10100*/  PRMT R121, R107, 0x7632, R121 ;  /* 0x000076326b797816 */ /* 0x000fe40000000079 */
        /* <DEDUP_REMOVED lines=14> */
.L_x_13144:
        /* <DEDUP_REMOVED lines=15> */
.L_x_13146:
[----:B------:R-:W-:Y:S05]  /*102e0*/  BSYNC.RECONVERGENT B3 ;  /* 0x0000000000037941 */ /* 0x000fea0003800200 */
.L_x_13145:
        /* <DEDUP_REMOVED lines=42> */
.L_x_13143:
[----:B------:R-:W-:Y:S05]  /*10590*/  BSYNC.RECONVERGENT B2 ;  /* 0x0000000000027941 */ /* 0x000fea0003800200 */
.L_x_13142:
        /* <DEDUP_REMOVED lines=16> */
.L_x_13106:
        /* <DEDUP_REMOVED lines=9> */
[----:B------:R-:W-:Y:S02]  /*10730*/  ISETP.NE.AND P6, PT, R125, RZ, PT ;  /* 0x000000ff7d00720c */ /* 0x000fe40003fc5270 */
[----:B------:R-:W-:Y:S02]  /*10740*/  LOP3.LUT R129, R129, R121, R128, 0xfe, !PT ;  /* 0x0000007981817212 */ /* 0x000fe400078efe80 */
[----:B------:R-:W-:Y:S02]  /*10750*/  LOP3.LUT R0, R0, R118, R119, 0xfe, !PT ;  /* 0x0000007600007212 */ /* 0x000fe400078efe77 */
[----:B------:R-:W-:Y:S02]  /*10760*/  SEL R128, RZ, 0x1, !P3 ;  /* 0x00000001ff807807 */ /* 0x000fe40005800000 */
[----:B------:R-:W-:-:S02]  /*10770*/  SEL R119, RZ, 0x1, !P6 ;  /* 0x00000001ff777807 */ /* 0x000fc40007000000 */
[----:B------:R-:W-:Y:S01]  /*10780*/  LOP3.LUT R129, R129, R128, RZ, 0xfc, !PT ;  /* 0x0000008081817212 */ /* 0x000fe200078efcff */
[C---:B0-----:R-:W-:Y:S01]  /*10790*/  IMAD.WIDE.U32 R122, R117.reuse, 0x20, R122 ;  /* 0x00000020757a7825 */ /* 0x041fe200078e007a */
[----:B------:R-:W-:Y:S02]  /*107a0*/  LOP3.LUT R128, R0, R119, RZ, 0xfc, !PT ;  /* 0x0000007700807212 */ /* 0x000fe400078efcff */
[----:B------:R-:W-:Y:S02]  /*107b0*/  MOV R118, R120 ;  /* 0x0000007800767202 */ /* 0x000fe40000000f00 */
[----:B------:R3:W-:Y:S01]  /*107c0*/  STG.E.128 desc[UR8][R122.64], R92 ;  /* 0x0000005c7a007986 */ /* 0x0007e2000c101d08 */
[----:B-1----:R-:W-:-:S03]  /*107d0*/  IMAD.WIDE.U32 R126, R117, 0x8, R126 ;  /* 0x00000008757e7825 */ /* 0x002fc600078e007e */
[----:B------:R3:W-:Y:S04]  /*107e0*/  STG.E.128 desc[UR8][R122.64+0x10], R104 ;  /* 0x000010687a007986 */ /* 0x0007e8000c101d08 */
[----:B------:R3:W-:Y:S02]  /*107f0*/  STG.E.64 desc[UR8][R126.64], R128 ;  /* 0x000000807e007986 */ /* 0x0007e4000c101b08 */
.L_x_13064:
[----:B------:R-:W-:Y:S05]  /*10800*/  BSYNC.RECONVERGENT B1 ;  /* 0x0000000000017941 */ /* 0x000fea0003800200 */
.L_x_13063:
        /* <DEDUP_REMOVED lines=35> */
[----:B------:R-:W0:Y:S02]  /*10a40*/  SHFL.BFLY PT, R0, R121, 0x4, 0x1f ;  /* 0x0c801f0079007f89 */ /* 0x000e2400000e0000 */
[----:B0-23--:R-:W-:-:S05]  /*10a50*/  FADD.FTZ R122, R121, R0 ;  /* 0x00000000797a7221 */ /* 0x00dfca0000010000 */
        /* <DEDUP_REMOVED lines=64> */
.L_x_13166:
        /* <DEDUP_REMOVED lines=8> */
[----:B------:R-:W-:Y:S01]  /*10ee0*/  FADD.FTZ R0, R119, R0 ;  /* 0x0000000077007221 */ /* 0x000fe20000010000 */
[----:B0-----:R-:W0:Y:S01]  /*10ef0*/  @!P1 LDC.64 R122, c[0x0][0x3c8] ;  /* 0x0000f200ff7a9b82 */ /* 0x001e220000000a00 */
[----:B------:R-:W-:-:S04]  /*10f00*/  FSEL R119, R117, RZ, P2 ;  /* 0x000000ff75777208 */ /* 0x000fc80001000000 */
[----:B------:R-:W2:Y:S01]  /*10f10*/  MUFU.RSQ R0, R0 ;  /* 0x0000000000007308 */ /* 0x000ea20000001400 */
[----:B-1----:R-:W-:-:S05]  /*10f20*/  @!P1 IMAD.WIDE R120, R113, 0x4, R120 ;  /* 0x0000000471789825 */ /* 0x002fca00078e0278 */
[----:B------:R1:W-:Y:S01]  /*10f30*/  @!P1 STG.E desc[UR8][R120.64], R117 ;  /* 0x0000007578009986 */ /* 0x0003e2000c101908 */
[----:B0-----:R-:W-:-:S05]  /*10f40*/  @!P1 IMAD.WIDE R122, R113, 0x4, R122 ;  /* 0x00000004717a9825 */ /* 0x001fca00078e027a */
[----:B--2---:R1:W-:Y:S01]  /*10f50*/  @!P1 STG.E desc[UR8][R122.64], R0 ;  /* 0x000000007a009986 */ /* 0x0043e2000c101908 */
[----:B------:R-:W-:Y:S05]  /*10f60*/  @!P5 BRA `(.L_x_13149) ;  /* 0x000000000080d947 */ /* 0x000fea0003800000 */
[----:B------:R-:W0:Y:S01]  /*10f70*/  LDC.64 R126, c[0x0][0x428] ;  /* 0x00010a00ff7e7b82 */ /* 0x000e220000000a00 */
[--C-:B-1----:R-:W-:Y:S01]  /*10f80*/  FADD.FTZ R123, R86, -R119.reuse ;  /* 0x80000077567b7221 */ /* 0x102fe20000010000 */
        /* <DEDUP_REMOVED lines=30> */
.L_x_13149:
[----:B------:R-:W-:Y:S05]  /*11170*/  BSYNC.RECONVERGENT B1 ;  /* 0x0000000000017941 */ /* 0x000fea0003800200 */
.L_x_13148:
[----:B------:R-:W-:Y:S01]  /*11180*/  ISETP.GE.U32.AND P1, PT, R116, 0x40, PT ;  /* 0x000000407400780c */ /* 0x000fe20003f26070 */
[----:B------:R-:W-:-:S12]  /*11190*/  BSSY.RECONVERGENT B1, `(.L_x_13150) ;  /* 0x0000022000017945 */ /* 0x000fd80003800200 */
[----:B------:R-:W-:Y:S05]  /*111a0*/  @!P1 BRA `(.L_x_13151) ;  /* 0x0000000000809947 */ /* 0x000fea0003800000 */
[----:B0-----:R-:W0:Y:S01]  /*111b0*/  LDC.64 R126, c[0x0][0x428] ;  /* 0x00010a00ff7e7b82 */ /* 0x001e220000000a00 */
        /* <DEDUP_REMOVED lines=31> */
.L_x_13151:
[----:B------:R-:W-:Y:S05]  /*113b0*/  BSYNC.RECONVERGENT B1 ;  /* 0x0000000000017941 */ /* 0x000fea0003800200 */
.L_x_13150:
        /* <DEDUP_REMOVED lines=33> */
.L_x_13153:
[----:B------:R-:W-:Y:S05]  /*115d0*/  BSYNC.RECONVERGENT B1 ;  /* 0x0000000000017941 */ /* 0x000fea0003800200 */
.L_x_13152:
[----:B0123--:R-:W0:Y:S02]  /*115e0*/  LDC.64 R120, c[0x0][0x380] ;  /* 0x0000e000ff787b82 */ /* 0x00fe240000000a00 */
[----:B0-----:R-:W-:-:S05]  /*115f0*/  IMAD R113, R120, 0x4, R113 ;  /* 0x0000000478717824 */ /* 0x001fca00078e0271 */
[----:B------:R-:W-:-:S13]  /*11600*/  ISETP.GE.AND P0, PT, R113, R121, PT ;  /* 0x000000797100720c */ /* 0x000fda0003f06270 */
[----:B------:R-:W-:Y:S05]  /*11610*/  @!P0 BRA `(.L_x_13154) ;  /* 0xfffffef400dc8947 */ /* 0x000fea000383ffff */
[----:B------:R-:W-:Y:S05]  /*11620*/  BSYNC B0 ;  /* 0x0000000000007941 */ /* 0x000fea0003800000 */
.L_x_12895:
[----:B------:R-:W-:Y:S05]  /*11630*/  EXIT ;  /* 0x000000000000794d */ /* 0x000fea0003800000 */
.L_x_13147:
[----:B0-23--:R-:W-:Y:S01]  /*11640*/  HFMA2 R129, -RZ, RZ, 0, 1.847743988037109375e-06 ;  /* 0x0000001fff817431 */ /* 0x00dfe200000001ff */
[----:B------:R-:W-:Y:S01]  /*11650*/  BSSY B1, `(.L_x_13155) ;  /* 0x0000007000017945 */ /* 0x000fe20003800000 */
[----:B------:R-:W-:Y:S01]  /*11660*/  MOV R127, R117 ;  /* 0x00000075007f7202 */ /* 0x000fe20000000f00 */
[----:B------:R-:W-:Y:S02]  /*11670*/  IMAD.MOV.U32 R128, RZ, RZ, 0x1 ;  /* 0x00000001ff807424 */ /* 0x000fe400078e00ff */
[----:B------:R-:W-:-:S07]  /*11680*/  IMAD.MOV.U32 R126, RZ, RZ, -0x1 ;  /* 0xffffffffff7e7424 */ /* 0x000fce00078e00ff */
[----:B-----5:R-:W-:Y:S05]  /*11690*/  WARPSYNC.COLLECTIVE R126, `(.L_x_13156) ;  /* 0x000000007e087348 */ /* 0x020fea0003c00000 */
[----:B------:R0:W1:Y:S02]  /*116a0*/  SHFL.BFLY P4, R125, R127, R128, R129 ;  /* 0x0c0000807f7d7389 */ /* 0x0000640000080081 */
[----:B01---5:R-:W-:Y:S05]  /*116b0*/  ENDCOLLECTIVE ;  /* 0x000000000000791b */ /* 0x023fea0003800000 */
.L_x_13156:
[----:B------:R-:W-:Y:S05]  /*116c0*/  BSYNC B1 ;  /* 0x0000000000017941 */ /* 0x000fea0003800000 */
.L_x_13155:
        /* <DEDUP_REMOVED lines=9> */
.L_x_13157:
[----:B------:R-:W-:Y:S02]  /*11760*/  IMAD.MOV.U32 R128, RZ, RZ, 0x4 ;  /* 0x00000004ff807424 */ /* 0x000fe400078e00ff */
[----:B------:R-:W-:-:S04]  /*11770*/  IMAD.MOV.U32 R119, RZ, RZ, R125 ;  /* 0x000000ffff777224 */ /* 0x000fc800078e007d */
[----:B------:R-:W-:-:S05]  /*11780*/  FADD.FTZ R121, R120, R119 ;  /* 0x0000007778797221 */ /* 0x000fca0000010000 */
[----:B------:R-:W-:-:S07]  /*11790*/  MOV R127, R121 ;  /* 0x00000079007f7202 */ /* 0x000fce0000000f00 */
[----:B------:R-:W-:Y:S05]  /*117a0*/  WARPSYNC.COLLECTIVE R126, `(.L_x_13158) ;  /* 0x000000007e087348 */ /* 0x000fea0003c00000 */
[----:B------:R0:W1:Y:S02]  /*117b0*/  SHFL.BFLY P4, R125, R127, R128, R129 ;  /* 0x0c0000807f7d7389 */ /* 0x0000640000080081 */
[----:B01----:R-:W-:Y:S05]  /*117c0*/  ENDCOLLECTIVE ;  /* 0x000000000000791b */ /* 0x003fea0003800000 */
.L_x_13158:
[----:B------:R-:W-:Y:S01]  /*117d0*/  HFMA2 R128, -RZ, RZ, 0, 4.76837158203125e-07 ;  /* 0x00000008ff807431 */ /* 0x000fe200000001ff */
[----:B------:R-:W-:-:S05]  /*117e0*/  MOV R0, R125 ;  /* 0x0000007d00007202 */ /* 0x000fca0000000f00 */
[----:B------:R-:W-:-:S04]  /*117f0*/  FADD.FTZ R122, R121, R0 ;  /* 0x00000000797a7221 */ /* 0x000fc80000010000 */
[----:B------:R-:W-:-:S07]  /*11800*/  IMAD.MOV.U32 R127, RZ, RZ, R122 ;  /* 0x000000ffff7f7224 */ /* 0x000fce00078e007a */
[----:B------:R-:W-:Y:S05]  /*11810*/  WARPSYNC.COLLECTIVE R126, `(.L_x_13159) ;  /* 0x000000007e087348 */ /* 0x000fea0003c00000 */
[----:B------:R0:W1:Y:S02]  /*11820*/  SHFL.BFLY P4, R125, R127, R128, R129 ;  /* 0x0c0000807f7d7389 */ /* 0x0000640000080081 */
[----:B01----:R-:W-:Y:S05]  /*11830*/  ENDCOLLECTIVE ;  /* 0x000000000000791b */ /* 0x003fea0003800000 */
.L_x_13159:
        /* <DEDUP_REMOVED lines=8> */
.L_x_13160:
        /* <DEDUP_REMOVED lines=57> */
.L_x_13161:
[----:B------:R-:W-:Y:S02]  /*11c50*/  IMAD.MOV.U32 R128, RZ, RZ, 0x2 ;  /* 0x00000002ff807424 */ /* 0x000fe400078e00ff */
[----:B------:R-:W-:-:S04]  /*11c60*/  IMAD.MOV.U32 R121, RZ, RZ, R125 ;  /* 0x000000ffff797224 */ /* 0x000fc800078e007d */
[----:B------:R-:W-:-:S05]  /*11c70*/  FADD.FTZ R121, R0, R121 ;  /* 0x0000007900797221 */ /* 0x000fca0000010000 */
[----:B------:R-:W-:-:S07]  /*11c80*/  MOV R127, R121 ;  /* 0x00000079007f7202 */ /* 0x000fce0000000f00 */
[----:B------:R-:W-:Y:S05]  /*11c90*/  WARPSYNC.COLLECTIVE R126, `(.L_x_13162) ;  /* 0x000000007e087348 */ /* 0x000fea0003c00000 */
[----:B------:R0:W1:Y:S02]  /*11ca0*/  SHFL.BFLY P4, R125, R127, R128, R129 ;  /* 0x0c0000807f7d7389 */ /* 0x0000640000080081 */
[----:B01----:R-:W-:Y:S05]  /*11cb0*/  ENDCOLLECTIVE ;  /* 0x000000000000791b */ /* 0x003fea0003800000 */
.L_x_13162:
[----:B------:R-:W-:Y:S01]  /*11cc0*/  HFMA2 R128, -RZ, RZ, 0, 2.384185791015625e-07 ;  /* 0x00000004ff807431 */ /* 0x000fe200000001ff */
[----:B------:R-:W-:-:S05]  /*11cd0*/  MOV R120, R125 ;  /* 0x0000007d00787202 */ /* 0x000fca0000000f00 */
[----:B------:R-:W-:-:S04]  /*11ce0*/  FADD.FTZ R120, R121, R120 ;  /* 0x0000007879787221 */ /* 0x000fc80000010000 */
[----:B------:R-:W-:-:S07]  /*11cf0*/  IMAD.MOV.U32 R127, RZ, RZ, R120 ;  /* 0x000000ffff7f7224 */ /* 0x000fce00078e0078 */
[----:B------:R-:W-:Y:S05]  /*11d00*/  WARPSYNC.COLLECTIVE R126, `(.L_x_13163) ;  /* 0x000000007e087348 */ /* 0x000fea0003c00000 */
[----:B------:R0:W1:Y:S02]  /*11d10*/  SHFL.BFLY P4, R125, R127, R128, R129 ;  /* 0x0c0000807f7d7389 */ /* 0x0000640000080081 */
[----:B01----:R-:W-:Y:S05]  /*11d20*/  ENDCOLLECTIVE ;  /* 0x000000000000791b */ /* 0x003fea0003800000 */
.L_x_13163:
[----:B------:R-:W-:Y:S02]  /*11d30*/  IMAD.MOV.U32 R128, RZ, RZ, 0x8 ;  /* 0x00000008ff807424 */ /* 0x000fe400078e00ff */
[----:B------:R-:W-:-:S04]  /*11d40*/  IMAD.MOV.U32 R123, RZ, RZ, R125 ;  /* 0x000000ffff7b7224 */ /* 0x000fc800078e007d */
[----:B------:R-:W-:-:S05]  /*11d50*/  FADD.FTZ R123, R120, R123 ;  /* 0x0000007b787b7221 */ /* 0x000fca0000010000 */
[----:B------:R-:W-:-:S07]  /*11d60*/  MOV R127, R123 ;  /* 0x0000007b007f7202 */ /* 0x000fce0000000f00 */
[----:B------:R-:W-:Y:S05]  /*11d70*/  WARPSYNC.COLLECTIVE R126, `(.L_x_13164) ;  /* 0x000000007e087348 */ /* 0x000fea0003c00000 */
[----:B------:R0:W1:Y:S02]  /*11d80*/  SHFL.BFLY P4, R125, R127, R128, R129 ;  /* 0x0c0000807f7d7389 */ /* 0x0000640000080081 */
[----:B01----:R-:W-:Y:S05]  /*11d90*/  ENDCOLLECTIVE ;  /* 0x000000000000791b */ /* 0x003fea0003800000 */
.L_x_13164:
[----:B------:R-:W-:Y:S01]  /*11da0*/  HFMA2 R128, -RZ, RZ, 0, 9.5367431640625e-07 ;  /* 0x00000010ff807431 */ /* 0x000fe200000001ff */
[----:B------:R-:W-:-:S05]  /*11db0*/  MOV R122, R125 ;  /* 0x0000007d007a7202 */ /* 0x000fca0000000f00 */
[----:B------:R-:W-:-:S04]  /*11dc0*/  FADD.FTZ R122, R123, R122 ;  /* 0x0000007a7b7a7221 */ /* 0x000fc80000010000 */
[----:B------:R-:W-:-:S07]  /*11dd0*/  IMAD.MOV.U32 R127, RZ, RZ, R122 ;  /* 0x000000ffff7f7224 */ /* 0x000fce00078e007a */
[----:B------:R-:W-:Y:S05]  /*11de0*/  WARPSYNC.COLLECTIVE R126, `(.L_x_13165) ;  /* 0x000000007e087348 */ /* 0x000fea0003c00000 */
[----:B------:R0:W1:Y:S02]  /*11df0*/  SHFL.BFLY P4, R125, R127, R128, R129 ;  /* 0x0c0000807f7d7389 */ /* 0x0000640000080081 */
[----:B01----:R-:W-:Y:S05]  /*11e00*/  ENDCOLLECTIVE ;  /* 0x000000000000791b */ /* 0x003fea0003800000 */
.L_x_13165:
[----:B------:R-:W-:Y:S05]  /*11e10*/  BRA `(.L_x_13166) ;  /* 0xfffffff000107947 */ /* 0x000fea000383ffff */
.L_x_13167:
        /* <DEDUP_REMOVED lines=14> */
.L_x_28778:


//--------------------- .text._ZN10layer_norm13ln_fwd_kernelINS_13Kernel_traitsIf13__nv_bfloat16fS2_fjLj768ELj1ELj4ELj1ELj16ENS_18Kernel_traits_baseILj768EfS2_fS2_fjLj128EEEEELb1ELb1ELb0ELb1EEEvNS_9FwdParamsE --------------------------
	.section	.text._ZN10layer_norm13ln_fwd_kernelINS_13Kernel_traitsIf13__nv_bfloat16fS2_fjLj768ELj1ELj4ELj1ELj16ENS_18Kernel_traits_baseILj768EfS2_fS2_fjLj128EEEEELb1ELb1ELb0ELb1EEEvNS_9FwdParamsE,"ax",@progbits
	.align	128
        .global         _ZN10layer_norm13ln_fwd_kernelINS_13Kernel_traitsIf13__nv_bfloat16fS2_fjLj768ELj1ELj4ELj1ELj16ENS_18Kernel_traits_baseILj768EfS2_fS2_fjLj128EEEEELb1ELb1ELb0ELb1EEEvNS_9FwdParamsE
        .type           _ZN10layer_norm13ln_fwd_kernelINS_13Kernel_traitsIf13__nv_bfloat16fS2_fjLj768ELj1ELj4ELj1ELj16ENS_18Kernel_traits_baseILj768EfS2_fS2_fjLj128EEEEELb1ELb1ELb0ELb1EEEvNS_9FwdParamsE,@function
        .size           _ZN10layer_norm13ln_fwd_kernelINS_13Kernel_traitsIf13__nv_bfloat16fS2_fjLj768ELj1ELj4ELj1ELj16ENS_18Kernel_traits_baseILj768EfS2_fS2_fjLj128EEEEELb1ELb1ELb0ELb1EEEvNS_9FwdParamsE,(.L_x_28779 - _ZN10layer_norm13ln_fwd_kernelINS_13Kernel_traitsIf13__nv_bfloat16fS2_fjLj768ELj1ELj4ELj1ELj16ENS_18Kernel_traits_baseILj768EfS2_fS2_fjLj128EEEEELb1ELb1ELb0ELb1EEEvNS_9FwdParamsE)
        .other          _ZN10layer_norm13ln_fwd_kernelINS_13Kernel_traitsIf13__nv_bfloat16fS2_fjLj768ELj1ELj4ELj1ELj16ENS_18Kernel_traits_baseILj768EfS2_fS2_fjLj128EEEEELb1ELb1ELb0ELb1EEEvNS_9FwdParamsE,@"STO_CUDA_ENTRY STV_DEFAULT"
_ZN10layer_norm13ln_fwd_kernelINS_13Kernel_traitsIf13__nv_bfloat16fS2_fjLj768ELj1ELj4ELj1ELj16ENS_18Kernel_traits_baseILj768EfS2_fS2_fjLj128EEEEELb1ELb1ELb0ELb1EEEvNS_9FwdParamsE:
.text._ZN10layer_norm13ln_fwd_kernelINS_13Kernel_traitsIf13__nv_bfloat16fS2_fjLj768ELj1ELj4ELj1ELj16ENS_18Kernel_traits_baseILj768EfS2_fS2_fjLj128EEEEELb1ELb1ELb0ELb1EEEvNS_9FwdParamsE:
        /* <DEDUP_REMOVED lines=17> */
[----:B------:R-:W4:Y:S01]  /*0110*/  LDC R113, c[0x0][0x360] ;  /* 0x0000d800ff717b82 */ /* 0x000f220000000800 */
[----:B---3--:R-:W-:Y:S01]  /*0120*/  USHF.L.U32 UR4, UR5, 0x2, URZ ;  /* 0x0000000205047899 */ /* 0x008fe200080006ff */
[--C-:B-1----:R-:W-:Y:S01]  /*0130*/  SHF.R.U32.HI R111, RZ, 0x5, R112.reuse ;  /* 0x00000005ff6f7819 */ /* 0x102fe20000011670 */
[----:B----4-:R-:W-:Y:S01]  /*0140*/  IMAD R113, R113, UR5, R112 ;  /* 0x0000000571717c24 */ /* 0x010fe2000f8e0270 */
[----:B------:R-:W-:-:S03]  /*0150*/  LOP3.LUT R112, R112, 0x1f, RZ, 0xc0, !PT ;  /* 0x0000001f70707812 */ /* 0x000fc600078ec0ff */
[----:B------:R-:W-:Y:S02]  /*0160*/  LOP3.LUT R111, R111, UR4, RZ, 0xfc, !PT ;  /* 0x000000046f6f7c12 */ /* 0x000fe4000f8efcff */
        /* <DEDUP_REMOVED lines=50> */
.L_x_13168:
        /* <DEDUP_REMOVED lines=28> */
.L_x_13169:
[----:B------:R-:W1:Y:S02]  /*0650*/  LDCU UR4, c[0x0][0x384] ;  /* 0x00007080ff0477ac */ /* 0x000e640008000800 */
[----:B-1----:R-:W-:-:S13]  /*0660*/  ISETP.GE.AND P0, PT, R111, UR4, PT ;  /* 0x000000046f007c0c */ /* 0x002fda000bf06270 */
[----:B------:R-:W-:Y:S05]  /*0670*/  @P0 EXIT ;  /* 0x000000000000094d */ /* 0x000fea0003800000 */
[----:B0-----:R-:W-:Y:S01]  /*0680*/  IMAD.HI.U32 R3, R113, -0x326172a9, RZ ;  /* 0xcd9e8d5771037827 */ /* 0x001fe200078e00ff */
[----:B------:R-:W0:Y:S01]  /*0690*/  LDCU.64 UR10, c[0x0][0x3e0] ;  /* 0x00007c00ff0a77ac */ /* 0x000e220008000a00 */
[----:B------:R-:W-:Y:S01]  /*06a0*/  BSSY B0, `(.L_x_13170) ;  /* 0x00010be000007945 */ /* 0x000fe20003800000 */
[----:B------:R-:W-:Y:S01]  /*06b0*/  LOP3.LUT R124, R124, 0x3, RZ, 0xc0, !PT ;  /* 0x000000037c7c7812 */ /* 0x000fe200078ec0ff */
[----:B------:R-:W-:Y:S01]  /*06c0*/  IMAD.HI.U32 R0, R126, -0x2daee0ad, RZ ;  /* 0xd2511f537e007827 */ /* 0x000fe200078e00ff */
        /* <DEDUP_REMOVED lines=16> */
[C---:B------:R-:W-:Y:S01]  /*07d0*/  IMAD.HI.U32 R3, R2.reuse, -0x2daee0ad, RZ ;  /* 0xd2511f5302037827 */ /* 0x040fe200078e00ff */
        /* <DEDUP_REMOVED lines=49> */
[----:B------:R-:W-:Y:S02]  /*0af0*/  IMAD.MOV.U32 R3, RZ, RZ, RZ ;  /* 0x000000ffff037224 */ /* 0x000fe400078e00ff */
[----:B0-234-:R-:W-:-:S07]  /*0b00*/  IMAD R2, R0, -0x326172a9, RZ ;  /* 0xcd9e8d5700027824 */ /* 0x01dfce00078e02ff */
.L_x_13417:
[----:B0-----:R-:W0:Y:S01]  /*0b10*/  LDC.64 R100, c[0x0][0x390] ;  /* 0x0000e400ff647b82 */ /* 0x001e220000000a00 */
[----:B------:R-:W1:Y:S01]  /*0b20*/  @UP0 LDCU.64 UR4, c[0x0][0x3e0] ;  /* 0x00007c00ff0407ac */ /* 0x000e620008000a00 */
[----:B--2---:R-:W-:Y:S01]  /*0b30*/  IMAD R0, R111, UR14, RZ ;  /* 0x0000000e6f007c24 */ /* 0x004fe2000f8e02ff */
        /* <DEDUP_REMOVED lines=27> */
[----:B------:R-:W-:-:S04]  /*0cf0*/  MOV R5, 0x2 ;  /* 0x0000000200057802 */ /* 0x000fc80000000f00 */
[----:B------:R-:W-:-:S05]  /*0d00*/  VIADDMNMX.U32 R4, R124, 0xfffffffe, R5, PT ;  /* 0xfffffffe7c047846 */ /* 0x000fca0003800005 */
[----:B------:R-:W-:-:S04]  /*0d10*/  IMAD.SHL.U32 R6, R4, 0x4, RZ ;  /* 0x0000000404067824 */ /* 0x000fc800078e00ff */
[----:B------:R-:W0:Y:S02]  /*0d20*/  LDC R4, c[0x2][R6] ;  /* 0x0080000006047b82 */ /* 0x000e240000000800 */
[----:B0-----:R-:W-:-:S04]  /*0d30*/  SHF.R.S32.HI R5, RZ, 0x1f, R4 ;  /* 0x0000001fff057819 */ /* 0x001fc80000011404 */
.L_x_28618:
[----:B------:R-:W-:Y:S05]  /*0d40*/  BRX R4 -0xd50                                          (*"BRANCH_TARGETS .L_x_28619,.L_x_28620,.L_x_28621"*) ;  /* 0xfffffff004ac7949 */ /* 0x000fea000383ffff */
.L_x_28621:
[----:B------:R-:W-:Y:S01]  /*0d50*/  VIADD R6, R124, 0x1 ;  /* 0x000000017c067836 */ /* 0x000fe20000000000 */
[----:B------:R-:W-:Y:S01]  /*0d60*/  MOV R92, R118 ;  /* 0x00000076005c7202 */ /* 0x000fe20000000f00 */
[----:B------:R-:W-:Y:S01]  /*0d70*/  IMAD.MOV.U32 R7, RZ, RZ, R108 ;  /* 0x000000ffff077224 */ /* 0x000fe200078e006c */
[----:B------:R-:W-:Y:S06]  /*0d80*/  BRA `(.L_x_13173) ;  /* 0x0000000000f07947 */ /* 0x000fec0003800000 */
.L_x_28619:
[----:B------:R-:W-:Y:S02]  /*0d90*/  HFMA2 R6, -RZ, RZ, 0, 1.78813934326171875e-07 ;  /* 0x00000003ff067431 */ /* 0x000fe400000001ff */
[----:B------:R-:W-:Y:S02]  /*0da0*/  IMAD.MOV.U32 R92, RZ, RZ, R118 ;  /* 0x000000ffff5c7224 */ /* 0x000fe400078e0076 */
[----:B------:R-:W-:Y:S01]  /*0db0*/  IMAD.MOV.U32 R7, RZ, RZ, R109 ;  /* 0x000000ffff077224 */ /* 0x000fe200078e006d */
[----:B------:R-:W-:Y:S06]  /*0dc0*/  BRA `(.L_x_13173) ;  /* 0x0000000000e07947 */ /* 0x000fec0003800000 */
.L_x_28620:
        /* <DEDUP_REMOVED lines=13> */
.L_x_13175:
[----:B------:R-:W-:Y:S05]  /*0ea0*/  BSYNC.RECONVERGENT B2 ;  /* 0x0000000000027941 */ /* 0x000fea0003800200 */
.L_x_13174:
        /* <DEDUP_REMOVED lines=42> */
.L_x_13173:
[----:B------:R-:W-:Y:S05]  /*1150*/  BSYNC.RECONVERGENT B1 ;  /* 0x0000000000017941 */ /* 0x000fea0003800200 */
.L_x_13172:
        /* <DEDUP_REMOVED lines=9> */
[----:B------:R-:W-:Y:S01]  /*11f0*/  PRMT R88, R88, 0x7632, R88 ;  /* 0x0000763258587816 */ /* 0x000fe20000000058 */
[----:B------:R-:W-:-:S02]  /*1200*/  IMAD.MOV.U32 R5, RZ, RZ, R2 ;  /* 0x000000ffff057224 */ /* 0x000fc400078e0002 */
[----:B------:R-:W-:Y:S01]  /*1210*/  FMUL.FTZ R7, R7, R122 ;  /* 0x0000007a07077220 */ /* 0x000fe20000410000 */
[----:B------:R-:W-:-:S04]  /*1220*/  FSETP.GTU.FTZ.AND P1, PT, R4, R121, PT ;  /* 0x000000790400720b */ /* 0x000fc80003f3c000 */
        /* <DEDUP_REMOVED lines=13> */
.L_x_13178:
        /* <DEDUP_REMOVED lines=13> */
.L_x_13180:
[----:B------:R-:W-:Y:S05]  /*13d0*/  BSYNC.RECONVERGENT B2 ;  /* 0x0000000000027941 */ /* 0x000fea0003800200 */
.L_x_13179:
        /* <DEDUP_REMOVED lines=43> */
.L_x_13177:
[----:B------:R-:W-:Y:S05]  /*1690*/  BSYNC.RECONVERGENT B1 ;  /* 0x0000000000017941 */ /* 0x000fea0003800200 */
.L_x_13176:
        /* <DEDUP_REMOVED lines=23> */
.L_x_13183:
        /* <DEDUP_REMOVED lines=13> */
.L_x_13185:
[----:B------:R-:W-:Y:S05]  /*18e0*/  BSYNC.RECONVERGENT B2 ;  /* 0x0000000000027941 */ /* 0x000fea0003800200 */
.L_x_13184:
        /* <DEDUP_REMOVED lines=43> */
.L_x_13182:
[----:B------:R-:W-:Y:S05]  /*1ba0*/  BSYNC.RECONVERGENT B1 ;  /* 0x0000000000017941 */ /* 0x000fea0003800200 */
.L_x_13181:
        /* <DEDUP_REMOVED lines=23> */
.L_x_13188:
        /* <DEDUP_REMOVED lines=13> */
.L_x_13190:
[----:B------:R-:W-:Y:S05]  /*1df0*/  BSYNC.RECONVERGENT B2 ;  /* 0x0000000000027941 */ /* 0x000fea0003800200 */
.L_x_13189:
        /* <DEDUP_REMOVED lines=43> */
.L_x_13187:
[----:B------:R-:W-:Y:S05]  /*20b0*/  BSYNC.RECONVERGENT B1 ;  /* 0x0000000000017941 */ /* 0x000fea0003800200 */
.L_x_13186:
        /* <DEDUP_REMOVED lines=22> */
.L_x_13193:
        /* <DEDUP_REMOVED lines=13> */
.L_x_13195:
[----:B------:R-:W-:Y:S05]  /*22f0*/  BSYNC.RECONVERGENT B2 ;  /* 0x0000000000027941 */ /* 0x000fea0003800200 */
.L_x_13194:
        /* <DEDUP_REMOVED lines=43> */
.L_x_13192:
[----:B------:R-:W-:Y:S05]  /*25b0*/  BSYNC.RECONVERGENT B1 ;  /* 0x0000000000017941 */ /* 0x000fea0003800200 */
.L_x_13191:
        /* <DEDUP_REMOVED lines=23> */
.L_x_13198:
        /* <DEDUP_REMOVED lines=13> */
.L_x_13200:
[----:B------:R-:W-:Y:S05]  /*2800*/  BSYNC.RECONVERGENT B2 ;  /* 0x0000000000027941 */ /* 0x000fea0003800200 */
.L_x_13199:
        /* <DEDUP_REMOVED lines=43> */
.L_x_13197:
[----:B------:R-:W-:Y:S05]  /*2ac0*/  BSYNC.RECONVERGENT B1 ;  /* 0x0000000000017941 */ /* 0x000fea0003800200 */
.L_x_13196:
        /* <DEDUP_REMOVED lines=22> */
.L_x_13203:
        /* <DEDUP_REMOVED lines=13> */
.L_x_13205:
[----:B------:R-:W-:Y:S05]  /*2d00*/  BSYNC.RECONVERGENT B2 ;  /* 0x0000000000027941 */ /* 0x000fea0003800200 */
.L_x_13204:
        /* <DEDUP_REMOVED lines=43> */
.L_x_13202:
[----:B------:R-:W-:Y:S05]  /*2fc0*/  BSYNC.RECONVERGENT B1 ;  /* 0x0000000000017941 */ /* 0x000fea0003800200 */
.L_x_13201:
        /* <DEDUP_REMOVED lines=23> */
.L_x_13208:
        /* <DEDUP_REMOVED lines=15> */
.L_x_13210:
[----:B------:R-:W-:Y:S05]  /*3230*/  BSYNC.RECONVERGENT B2 ;  /* 0x0000000000027941 */ /* 0x000fea0003800200 */
.L_x_13209:
        /* <DEDUP_REMOVED lines=43> */
.L_x_13207:
[----:B------:R-:W-:Y:S05]  /*34f0*/  BSYNC.RECONVERGENT B1 ;  /* 0x0000000000017941 */ /* 0x000fea0003800200 */
.L_x_13206:
        /* <DEDUP_REMOVED lines=10> */
.L_x_13171:
        /* <DEDUP_REMOVED lines=16> */
.L_x_13214:
        /* <DEDUP_REMOVED lines=13> */
.L_x_13216:
[----:B------:R-:W-:Y:S05]  /*3770*/  BSYNC.RECONVERGENT B2 ;  /* 0x0000000000027941 */ /* 0x000fea0003800200 */
.L_x_13215:
        /* <DEDUP_REMOVED lines=42> */
.L_x_13213:
[----:B------:R-:W-:Y:S05]  /*3a20*/  BSYNC.RECONVERGENT B1 ;  /* 0x0000000000017941 */ /* 0x000fea0003800200 */
.L_x_13212:
[----:B------:R-:W-:Y:S01]  /*3a30*/  I2FP.F32.U32 R5, R4 ;  /* 0x0000000400057245 */ /* 0x000fe20000201000 */
[----:B------:R-:W-:Y:S01]  /*3a40*/  IMAD.U32 R121, RZ, RZ, UR34 ;  /* 0x00000022ff797e24 */ /* 0x000fe2000f8e00ff */
[----:B------:R-:W-:Y:S01]  /*3a50*/  ISETP.NE.AND P2, PT, R6, 0x1, PT ;  /* 0x000000010600780c */ /* 0x000fe20003f45270 */
[----:B------:R-:W-:Y:S01]  /*3a60*/  BSSY.RECONVERGENT B1, `(.L_x_13217) ;  /* 0x000004f000017945 */ /* 0x000fe20003800200 */
[----:B------:R-:W-:Y:S01]  /*3a70*/  MOV R122, UR35 ;  /* 0x00000023007a7c02 */ /* 0x000fe20008000f00 */
[----:B------:R-:W-:Y:S01]  /*3a80*/  FFMA.FTZ R4, R5, R120, 1.1641532182693481445e-10 ;  /* 0x2f00000005047423 */ /* 0x000fe20000010078 */
[C---:B-----5:R-:W-:Y:S01]  /*3a90*/  IMAD.U32 R5, R88.reuse, 0x10000, RZ ;  /* 0x0001000058057824 */ /* 0x060fe200078e00ff */
[----:B------:R-:W-:Y:S01]  /*3aa0*/  PRMT R88, R88, 0x7632, R88 ;  /* 0x0000763258587816 */ /* 0x000fe20000000058 */
[----:B------:R-:W-:Y:S02]  /*3ab0*/  IMAD.MOV.U32 R94, RZ, RZ, 0x2 ;  /* 0x00000002ff5e7424 */ /* 0x000fe400078e00ff */
[----:B------:R-:W-:Y:S01]  /*3ac0*/  FMUL.FTZ R5, R5, R0 ;  /* 0x0000000005057220 */ /* 0x000fe20000410000 */
[----:B------:R-:W-:Y:S01]  /*3ad0*/  FSETP.GTU.FTZ.AND P1, PT, R4, R121, PT ;  /* 0x000000790400720b */ /* 0x000fe20003f3c000 */
[----:B------:R-:W-:-:S02]  /*3ae0*/  IMAD.MOV.U32 R4, RZ, RZ, R2 ;  /* 0x000000ffff047224 */ /* 0x000fc400078e0002 */
[----:B------:R-:W-:Y:S01]  /*3af0*/  FMUL.FTZ R5, R5, R122 ;  /* 0x0000007a05057220 */ /* 0x000fe20000410000 */
[----:B------:R-:W-:-:S04]  /*3b00*/  PLOP3.LUT P3, PT, P1, PT, PT, 0x8, 0x80 ;  /* 0x000000000080781c */ /* 0x000fc80000f6e170 */
        /* <DEDUP_REMOVED lines=11> */
.L_x_13219:
        /* <DEDUP_REMOVED lines=13> */
.L_x_13221:
[----:B------:R-:W-:Y:S05]  /*3c90*/  BSYNC.RECONVERGENT B2 ;  /* 0x0000000000027941 */ /* 0x000fea0003800200 */
.L_x_13220:
        /* <DEDUP_REMOVED lines=43> */
.L_x_13218:
[----:B------:R-:W-:Y:S05]  /*3f50*/  BSYNC.RECONVERGENT B1 ;  /* 0x0000000000017941 */ /* 0x000fea0003800200 */
.L_x_13217:
[----:B------:R-:W-:Y:S01]  /*3f60*/  I2FP.F32.U32 R7, R4 ;  /* 0x0000000400077245 */ /* 0x000fe20000201000 */
[----:B------:R-:W-:Y:S01]  /*3f70*/  BSSY.RECONVERGENT B1, `(.L_x_13222) ;  /* 0x000004e000017945 */ /* 0x000fe20003800200 */
[----:B------:R-:W-:-:S03]  /*3f80*/  ISETP.NE.AND P2, PT, R94, 0x1, PT ;  /* 0x000000015e00780c */ /* 0x000fc60003f45270 */
[----:B------:R-:W-:Y:S01]  /*3f90*/  FFMA.FTZ R4, R7, R120, 1.1641532182693481445e-10 ;  /* 0x2f00000007047423 */ /* 0x000fe20000010078 */
[----:B------:R-:W-:Y:S01]  /*3fa0*/  SHF.L.U32 R7, R88, 0x10, RZ ;  /* 0x0000001058077819 */ /* 0x000fe200000006ff */
[----:B------:R-:W-:-:S03]  /*3fb0*/  IMAD.MOV.U32 R88, RZ, RZ, 0x2 ;  /* 0x00000002ff587424 */ /* 0x000fc600078e00ff */
[----:B------:R-:W-:Y:S01]  /*3fc0*/  FSETP.GTU.FTZ.AND P1, PT, R4, R121, PT ;  /* 0x000000790400720b */ /* 0x000fe20003f3c000 */
[----:B------:R-:W-:Y:S01]  /*3fd0*/  FMUL.FTZ R7, R7, R0 ;  /* 0x0000000007077220 */ /* 0x000fe20000410000 */
[----:B------:R-:W-:Y:S02]  /*3fe0*/  IMAD.MOV.U32 R4, RZ, RZ, R2 ;  /* 0x000000ffff047224 */ /* 0x000fe400078e0002 */
[----:B------:R-:W-:Y:S01]  /*3ff0*/  PLOP3.LUT P3, PT, P1, PT, PT, 0x8, 0x80 ;  /* 0x000000000080781c */ /* 0x000fe20000f6e170 */
[----:B------:R-:W-:-:S03]  /*4000*/  FMUL.FTZ R6, R7, R122 ;  /* 0x0000007a07067220 */ /* 0x000fc60000410000 */
        /* <DEDUP_REMOVED lines=11> */
.L_x_13224:
        /* <DEDUP_REMOVED lines=13> */
.L_x_13226:
[----:B------:R-:W-:Y:S05]  /*4190*/  BSYNC.RECONVERGENT B2 ;  /* 0x0000000000027941 */ /* 0x000fea0003800200 */
.L_x_13225:
        /* <DEDUP_REMOVED lines=43> */
.L_x_13223:
[----:B------:R-:W-:Y:S05]  /*4450*/  BSYNC.RECONVERGENT B1 ;  /* 0x0000000000017941 */ /* 0x000fea0003800200 */
.L_x_13222:
[----:B------:R-:W-:Y:S01]  /*4460*/  I2FP.F32.U32 R7, R4 ;  /* 0x0000000400077245 */ /* 0x000fe20000201000 */
[----:B------:R-:W-:Y:S01]  /*4470*/  BSSY.RECONVERGENT B1, `(.L_x_13227) ;  /* 0x000004e000017945 */ /* 0x000fe20003800200 */
[----:B------:R-:W-:Y:S01]  /*4480*/  ISETP.NE.AND P3, PT, R88, 0x1, PT ;  /* 0x000000015800780c */ /* 0x000fe20003f65270 */
[----:B------:R-:W-:Y:S02]  /*4490*/  IMAD.MOV.U32 R94, RZ, RZ, 0x2 ;  /* 0x00000002ff5e7424 */ /* 0x000fe400078e00ff */
[----:B------:R-:W-:Y:S01]  /*44a0*/  FFMA.FTZ R4, R7, R120, 1.1641532182693481445e-10 ;  /* 0x2f00000007047423 */ /* 0x000fe20000010078 */
[C---:B------:R-:W-:Y:S02]  /*44b0*/  SHF.L.U32 R7, R89.reuse, 0x10, RZ ;  /* 0x0000001059077819 */ /* 0x040fe400000006ff */
[----:B------:R-:W-:Y:S02]  /*44c0*/  PRMT R89, R89, 0x7632, R89 ;  /* 0x0000763259597816 */ /* 0x000fe40000000059 */
[----:B------:R-:W-:Y:S01]  /*44d0*/  FSETP.GTU.FTZ.AND P2, PT, R4, R121, PT ;  /* 0x000000790400720b */ /* 0x000fe20003f5c000 */
[----:B------:R-:W-:Y:S01]  /*44e0*/  FMUL.FTZ R7, R7, R0 ;  /* 0x0000000007077220 */ /* 0x000fe20000410000 */
[----:B------:R-:W-:-:S02]  /*44f0*/  IMAD.MOV.U32 R4, RZ, RZ, R2 ;  /* 0x000000ffff047224 */ /* 0x000fc400078e0002 */
[----:B------:R-:W-:Y:S01]  /*4500*/  PLOP3.LUT P1, PT, P2, PT, PT, 0x8, 0x80 ;  /* 0x000000000080781c */ /* 0x000fe2000172e170 */
[----:B------:R-:W-:-:S05]  /*4510*/  FMUL.FTZ R7, R7, R122 ;  /* 0x0000007a07077220 */ /* 0x000fca0000410000 */
        /* <DEDUP_REMOVED lines=10> */
.L_x_13229:
        /* <DEDUP_REMOVED lines=13> */
.L_x_13231:
[----:B------:R-:W-:Y:S05]  /*4690*/  BSYNC.RECONVERGENT B2 ;  /* 0x0000000000027941 */ /* 0x000fea0003800200 */
.L_x_13230:
        /* <DEDUP_REMOVED lines=43> */
.L_x_13228:
[----:B------:R-:W-:Y:S05]  /*4950*/  BSYNC.RECONVERGENT B1 ;  /* 0x0000000000017941 */ /* 0x000fea0003800200 */
.L_x_13227:
        /* <DEDUP_REMOVED lines=21> */
.L_x_13234:
        /* <DEDUP_REMOVED lines=13> */
.L_x_13236:
[----:B------:R-:W-:Y:S05]  /*4b80*/  BSYNC.RECONVERGENT B2 ;  /* 0x0000000000027941 */ /* 0x000fea0003800200 */
.L_x_13235:
        /* <DEDUP_REMOVED lines=43> */
.L_x_13233:
[----:B------:R-:W-:Y:S05]  /*4e40*/  BSYNC.RECONVERGENT B1 ;  /* 0x0000000000017941 */ /* 0x000fea0003800200 */
.L_x_13232:
        /* <DEDUP_REMOVED lines=22> */
.L_x_13239:
        /* <DEDUP_REMOVED lines=13> */
.L_x_13241:
[----:B------:R-:W-:Y:S05]  /*5080*/  BSYNC.RECONVERGENT B2 ;  /* 0x0000000000027941 */ /* 0x000fea0003800200 */
.L_x_13240:
        /* <DEDUP_REMOVED lines=43> */
.L_x_13238:
[----:B------:R-:W-:Y:S05]  /*5340*/  BSYNC.RECONVERGENT B1 ;  /* 0x0000000000017941 */ /* 0x000fea0003800200 */
.L_x_13237:
        /* <DEDUP_REMOVED lines=21> */
.L_x_13244:
        /* <DEDUP_REMOVED lines=13> */
.L_x_13246:
[----:B------:R-:W-:Y:S05]  /*5570*/  BSYNC.RECONVERGENT B2 ;  /* 0x0000000000027941 */ /* 0x000fea0003800200 */
.L_x_13245:
        /* <DEDUP_REMOVED lines=43> */
.L_x_13243:
[----:B------:R-:W-:Y:S05]  /*5830*/  BSYNC.RECONVERGENT B1 ;  /* 0x0000000000017941 */ /* 0x000fea0003800200 */
.L_x_13242:
        /* <DEDUP_REMOVED lines=8> */
[----:B------:R-:W-:Y:S02]  /*58c0*/  IMAD.MOV.U32 R95, RZ, RZ, R2 ;  /* 0x000000ffff5f7224 */ /* 0x000fe400078e0002 */
        /* <DEDUP_REMOVED lines=13> */
.L_x_13249:
        /* <DEDUP_REMOVED lines=15> */
.L_x_13251:
[----:B------:R-:W-:Y:S05]  /*5a90*/  BSYNC.RECONVERGENT B2 ;  /* 0x0000000000027941 */ /* 0x000fea0003800200 */
.L_x_13250:
        /* <DEDUP_REMOVED lines=43> */
.L_x_13248:
[----:B------:R-:W-:Y:S05]  /*5d50*/  BSYNC.RECONVERGENT B1 ;  /* 0x0000000000017941 */ /* 0x000fea0003800200 */
.L_x_13247:
[----:B------:R-:W-:Y:S02]  /*5d60*/  I2FP.F32.U32 R95, R95 ;  /* 0x0000005f005f7245 */ /* 0x000fe40000201000 */
[----:B------:R-:W-:Y:S01]  /*5d70*/  SHF.L.U32 R97, R4, 0x10, RZ ;  /* 0x0000001004617819 */ /* 0x000fe200000006ff */
[----:B------:R-:W-:Y:S01]  /*5d80*/  FMUL.FTZ R4, R5, R36 ;  /* 0x0000002405047220 */ /* 0x000fe20000410000 */
[----:B------:R-:W-:Y:S01]  /*5d90*/  FMUL.FTZ R5, R6, R37 ;  /* 0x0000002506057220 */ /* 0x000fe20000410000 */
        /* <DEDUP_REMOVED lines=8> */
[----:B------:R-:W-:-:S03]  /*5e20*/  FMUL.FTZ R90, R91, R34 ;  /* 0x000000225b5a7220 */ /* 0x000fc60000410000 */
[----:B------:R-:W-:Y:S02]  /*5e30*/  FSEL R94, R97, RZ, !P6 ;  /* 0x000000ff615e7208 */ /* 0x000fe40007000000 */
[----:B------:R-:W-:-:S03]  /*5e40*/  PLOP3.LUT P6, PT, P6, PT, PT, 0x8, 0x80 ;  /* 0x000000000080781c */ /* 0x000fc600037ce170 */
[----:B------:R-:W-:-:S10]  /*5e50*/  FMUL.FTZ R91, R94, R35 ;  /* 0x000000235e5b7220 */ /* 0x000fd40000410000 */
.L_x_13211:
[----:B------:R-:W0:Y:S01]  /*5e60*/  LDC.64 R116, c[0x0][0x3a8] ;  /* 0x0000ea00ff747b82 */ /* 0x000e220000000a00 */
[----:B------:R-:W-:Y:S01]  /*5e70*/  SEL R96, RZ, 0x10000, !P5 ;  /* 0x00010000ff607807 */ /* 0x000fe20006800000 */
[----:B------:R-:W-:Y:S01]  /*5e80*/  VIADD R123, R119, 0x20 ;  /* 0x00000020777b7836 */ /* 0x000fe20000000000 */
        /* <DEDUP_REMOVED lines=11> */
[----:B------:R-:W-:Y:S02]  /*5f40*/  LOP3.LUT R93, R93, R95, R94, 0xfe, !PT ;  /* 0x0000005f5d5d7212 */ /* 0x000fe400078efe5e */
[----:B------:R-:W-:Y:S01]  /*5f50*/  SEL R96, RZ, 0x1, !P6 ;  /* 0x00000001ff607807 */ /* 0x000fe20007000000 */
[----:B0-----:R-:W-:Y:S01]  /*5f60*/  IMAD.WIDE.U32 R94, R119, 0x20, R116 ;  /* 0x00000020775e7825 */ /* 0x001fe200078e0074 */
[----:B------:R-:W-:-:S02]  /*5f70*/  LOP3.LUT R107, R107, R106, RZ, 0xfc, !PT ;  /* 0x0000006a6b6b7212 */ /* 0x000fc400078efcff */
[----:B------:R-:W-:Y:S01]  /*5f80*/  LOP3.LUT R106, R93, R96, RZ, 0xfc, !PT ;  /* 0x000000605d6a7212 */ /* 0x000fe200078efcff */
[----:B------:R-:W-:Y:S01]  /*5f90*/  IMAD.WIDE.U32 R96, R123, 0x10, R100 ;  /* 0x000000107b607825 */ /* 0x000fe200078e0064 */
[----:B------:R0:W-:Y:S03]  /*5fa0*/  STG.E.128 desc[UR8][R94.64], R4 ;  /* 0x000000045e007986 */ /* 0x0001e6000c101d08 */
[----:B-1----:R-:W-:Y:S01]  /*5fb0*/  IMAD.WIDE.U32 R102, R119, 0x8, R114 ;  /* 0x0000000877667825 */ /* 0x002fe200078e0072 */
[----:B------:R0:W-:Y:S04]  /*5fc0*/  STG.E.128 desc[UR8][R94.64+0x10], R88 ;  /* 0x000010585e007986 */ /* 0x0001e8000c101d08 */
[----:B------:R0:W-:Y:S01]  /*5fd0*/  STG.E.64 desc[UR8][R102.64], R106 ;  /* 0x0000006a66007986 */ /* 0x0001e2000c101b08 */
[----:B--2---:R-:W-:-:S03]  /*5fe0*/  @P0 IMAD.WIDE.U32 R104, R123, 0x20, R104 ;  /* 0x000000207b680825 */ /* 0x004fc600078e0068 */
[----:B------:R-:W5:Y:S04]  /*5ff0*/  LDG.E.128 R96, desc[UR8][R96.64] ;  /* 0x0000000860607981 */ /* 0x000f68000c1e1d00 */
[----:B------:R0:W5:Y:S04]  /*6000*/  @P0 LDG.E.128 R12, desc[UR8][R104.64] ;  /* 0x00000008680c0981 */ /* 0x000168000c1e1d00 */
[----:B------:R0:W5:Y:S01]  /*6010*/  @P0 LDG.E.128 R8, desc[UR8][R104.64+0x10] ;  /* 0x0000100868080981 */ /* 0x000162000c1e1d00 */
        /* <DEDUP_REMOVED lines=17> */
.L_x_13255:
        /* <DEDUP_REMOVED lines=13> */
.L_x_13257:
[----:B------:R-:W-:Y:S05]  /*6200*/  BSYNC.RECONVERGENT B2 ;  /* 0x0000000000027941 */ /* 0x000fea0003800200 */
.L_x_13256:
        /* <DEDUP_REMOVED lines=42> */
.L_x_13254:
[----:B------:R-:W-:Y:S05]  /*64b0*/  BSYNC.RECONVERGENT B1 ;  /* 0x0000000000017941 */ /* 0x000fea0003800200 */
.L_x_13253:
        /* <DEDUP_REMOVED lines=24> */
.L_x_13260:
        /* <DEDUP_REMOVED lines=13> */
.L_x_13262:
[----:B------:R-:W-:Y:S05]  /*6710*/  BSYNC.RECONVERGENT B2 ;  /* 0x0000000000027941 */ /* 0x000fea0003800200 */
.L_x_13261:
        /* <DEDUP_REMOVED lines=43> */
.L_x_13259:
[----:B------:R-:W-:Y:S05]  /*69d0*/  BSYNC.RECONVERGENT B1 ;  /* 0x0000000000017941 */ /* 0x000fea0003800200 */
.L_x_13258:
        /* <DEDUP_REMOVED lines=23> */
.L_x_13265:
        /* <DEDUP_REMOVED lines=13> */
.L_x_13267:
[----:B------:R-:W-:Y:S05]  /*6c20*/  BSYNC.RECONVERGENT B2 ;  /* 0x0000000000027941 */ /* 0x000fea0003800200 */
.L_x_13266:
        /* <DEDUP_REMOVED lines=43> */
.L_x_13264:
[----:B------:R-:W-:Y:S05]  /*6ee0*/  BSYNC.RECONVERGENT B1 ;  /* 0x0000000000017941 */ /* 0x000fea0003800200 */
.L_x_13263:
        /* <DEDUP_REMOVED lines=23> */
.L_x_13270:
        /* <DEDUP_REMOVED lines=13> */
.L_x_13272:
[----:B------:R-:W-:Y:S05]  /*7130*/  BSYNC.RECONVERGENT B2 ;  /* 0x0000000000027941 */ /* 0x000fea0003800200 */
.L_x_13271:
        /* <DEDUP_REMOVED lines=43> */
.L_x_13269:
[----:B------:R-:W-:Y:S05]  /*73f0*/  BSYNC.RECONVERGENT B1 ;  /* 0x0000000000017941 */ /* 0x000fea0003800200 */
.L_x_13268:
        /* <DEDUP_REMOVED lines=11> */
[----:B------:R-:W-:-:S04]  /*74b0*/  IMAD.MOV.U32 R97, RZ, RZ, R2 ;  /* 0x000000ffff617224 */ /* 0x000fc800078e0002 */
        /* <DEDUP_REMOVED lines=10> */
.L_x_13275:
        /* <DEDUP_REMOVED lines=13> */
.L_x_13277:
[----:B------:R-:W-:Y:S05]  /*7630*/  BSYNC.RECONVERGENT B2 ;  /* 0x0000000000027941 */ /* 0x000fea0003800200 */
.L_x_13276:
        /* <DEDUP_REMOVED lines=43> */
.L_x_13274:
[----:B------:R-:W-:Y:S05]  /*78f0*/  BSYNC.RECONVERGENT B1 ;  /* 0x0000000000017941 */ /* 0x000fea0003800200 */
.L_x_13273:
        /* <DEDUP_REMOVED lines=23> */
.L_x_13280:
        /* <DEDUP_REMOVED lines=13> */
.L_x_13282:
[----:B------:R-:W-:Y:S05]  /*7b40*/  BSYNC.RECONVERGENT B2 ;  /* 0x0000000000027941 */ /* 0x000fea0003800200 */
.L_x_13281:
        /* <DEDUP_REMOVED lines=43> */
.L_x_13279:
[----:B------:R-:W-:Y:S05]  /*7e00*/  BSYNC.RECONVERGENT B1 ;  /* 0x0000000000017941 */ /* 0x000fea0003800200 */
.L_x_13278:
        /* <DEDUP_REMOVED lines=22> */
.L_x_13285:
        /* <DEDUP_REMOVED lines=13> */
.L_x_13287:
[----:B------:R-:W-:Y:S05]  /*8040*/  BSYNC.RECONVERGENT B2 ;  /* 0x0000000000027941 */ /* 0x000fea0003800200 */
.L_x_13286:
        /* <DEDUP_REMOVED lines=43> */
.L_x_13284:
[----:B------:R-:W-:Y:S05]  /*8300*/  BSYNC.RECONVERGENT B1 ;  /* 0x0000000000017941 */ /* 0x000fea0003800200 */
.L_x_13283:
        /* <DEDUP_REMOVED lines=23> */
.L_x_13290:
        /* <DEDUP_REMOVED lines=15> */
.L_x_13292:
[----:B------:R-:W-:Y:S05]  /*8570*/  BSYNC.RECONVERGENT B2 ;  /* 0x0000000000027941 */ /* 0x000fea0003800200 */
.L_x_13291:
        /* <DEDUP_REMOVED lines=43> */
.L_x_13289:
[----:B------:R-:W-:Y:S05]  /*8830*/  BSYNC.RECONVERGENT B1 ;  /* 0x0000000000017941 */ /* 0x000fea0003800200 */
.L_x_13288:
        /* <DEDUP_REMOVED lines=10> */
.L_x_13252:
        /* <DEDUP_REMOVED lines=16> */
.L_x_13296:
        /* <DEDUP_REMOVED lines=13> */
.L_x_13298:
[----:B------:R-:W-:Y:S05]  /*8ab0*/  BSYNC.RECONVERGENT B2 ;  /* 0x0000000000027941 */ /* 0x000fea0003800200 */
.L_x_13297:
        /* <DEDUP_REMOVED lines=42> */
.L_x_13295:
[----:B------:R-:W-:Y:S05]  /*8d60*/  BSYNC.RECONVERGENT B1 ;  /* 0x0000000000017941 */ /* 0x000fea0003800200 */
.L_x_13294:
[----:B------:R-:W-:Y:S01]  /*8d70*/  I2FP.F32.U32 R93, R93 ;  /* 0x0000005d005d7245 */ /* 0x000fe20000201000 */
[----:B------:R-:W-:Y:S01]  /*8d80*/  BSSY.RECONVERGENT B1, `(.L_x_13299) ;  /* 0x000004f000017945 */ /* 0x000fe20003800200 */
[----:B------:R-:W-:Y:S01]  /*8d90*/  ISETP.NE.AND P2, PT, R94, 0x1, PT ;  /* 0x000000015e00780c */ /* 0x000fe20003f45270 */
[----:B------:R-:W-:Y:S02]  /*8da0*/  HFMA2 R104, -RZ, RZ, 0, 1.1920928955078125e-07 ;  /* 0x00000002ff687431 */ /* 0x000fe400000001ff */
[----:B------:R-:W-:Y:S01]  /*8db0*/  FFMA.FTZ R92, R93, R120, 1.1641532182693481445e-10 ;  /* 0x2f0000005d5c7423 */ /* 0x000fe20000010078 */
[C---:B-----5:R-:W-:Y:S01]  /*8dc0*/  IMAD.U32 R93, R96.reuse, 0x10000, RZ ;  /* 0x00010000605d7824 */ /* 0x060fe200078e00ff */
[----:B------:R-:W-:-:S03]  /*8dd0*/  PRMT R96, R96, 0x7632, R96 ;  /* 0x0000763260607816 */ /* 0x000fc60000000060 */
[----:B------:R-:W-:Y:S01]  /*8de0*/  FMUL.FTZ R93, R93, R0 ;  /* 0x000000005d5d7220 */ /* 0x000fe20000410000 */
[----:B------:R-:W-:Y:S01]  /*8df0*/  FSETP.GTU.FTZ.AND P1, PT, R92, R121, PT ;  /* 0x000000795c00720b */ /* 0x000fe20003f3c000 */
[----:B------:R-:W-:Y:S02]  /*8e00*/  IMAD.MOV.U32 R92, RZ, RZ, R2 ;  /* 0x000000ffff5c7224 */ /* 0x000fe400078e0002 */
        /* <DEDUP_REMOVED lines=13> */
.L_x_13301:
        /* <DEDUP_REMOVED lines=13> */
.L_x_13303:
[----:B------:R-:W-:Y:S05]  /*8fb0*/  BSYNC.RECONVERGENT B2 ;  /* 0x0000000000027941 */ /* 0x000fea0003800200 */
.L_x_13302:
        /* <DEDUP_REMOVED lines=43> */
.L_x_13300:
[----:B------:R-:W-:Y:S05]  /*9270*/  BSYNC.RECONVERGENT B1 ;  /* 0x0000000000017941 */ /* 0x000fea0003800200 */
.L_x_13299:
        /* <DEDUP_REMOVED lines=8> */
[----:B------:R-:W-:Y:S02]  /*9300*/  MOV R92, R2 ;  /* 0x00000002005c7202 */ /* 0x000fe40000000f00 */
        /* <DEDUP_REMOVED lines=13> */
.L_x_13306:
        /* <DEDUP_REMOVED lines=13> */
.L_x_13308:
[----:B------:R-:W-:Y:S05]  /*94b0*/  BSYNC.RECONVERGENT B2 ;  /* 0x0000000000027941 */ /* 0x000fea0003800200 */
.L_x_13307:
        /* <DEDUP_REMOVED lines=43> */
.L_x_13305:
[----:B------:R-:W-:Y:S05]  /*9770*/  BSYNC.RECONVERGENT B1 ;  /* 0x0000000000017941 */ /* 0x000fea0003800200 */
.L_x_13304:
        /* <DEDUP_REMOVED lines=9> */
[----:B------:R-:W-:-:S02]  /*9810*/  MOV R92, R2 ;  /* 0x00000002005c7202 */ /* 0x000fc40000000f00 */
[----:B------:R-:W-:Y:S01]  /*9820*/  PLOP3.LUT P1, PT, P2, PT, PT, 0x8, 0x80 ;  /* 0x000000000080781c */ /* 0x000fe2000172e170 */
[----:B------:R-:W-:-:S05]  /*9830*/  FMUL.FTZ R95, R95, R122 ;  /* 0x0000007a5f5f7220 */ /* 0x000fca0000410000 */
        /* <DEDUP_REMOVED lines=10> */
.L_x_13311:
        /* <DEDUP_REMOVED lines=13> */
.L_x_13313:
[----:B------:R-:W-:Y:S05]  /*99b0*/  BSYNC.RECONVERGENT B2 ;  /* 0x0000000000027941 */ /* 0x000fea0003800200 */
.L_x_13312:
        /* <DEDUP_REMOVED lines=43> */
.L_x_13310:
[----:B------:R-:W-:Y:S05]  /*9c70*/  BSYNC.RECONVERGENT B1 ;  /* 0x0000000000017941 */ /* 0x000fea0003800200 */
.L_x_13309:
        /* <DEDUP_REMOVED lines=21> */
.L_x_13316:
        /* <DEDUP_REMOVED lines=13> */
.L_x_13318:
[----:B------:R-:W-:Y:S05]  /*9ea0*/  BSYNC.RECONVERGENT B2 ;  /* 0x0000000000027941 */ /* 0x000fea0003800200 */
.L_x_13317:
        /* <DEDUP_REMOVED lines=43> */
.L_x_13315:
[----:B------:R-:W-:Y:S05]  /*a160*/  BSYNC.RECONVERGENT B1 ;  /* 0x0000000000017941 */ /* 0x000fea0003800200 */
.L_x_13314:
        /* <DEDUP_REMOVED lines=22> */
.L_x_13321:
        /* <DEDUP_REMOVED lines=13> */
.L_x_13323:
[----:B------:R-:W-:Y:S05]  /*a3a0*/  BSYNC.RECONVERGENT B2 ;  /* 0x0000000000027941 */ /* 0x000fea0003800200 */
.L_x_13322:
        /* <DEDUP_REMOVED lines=43> */
.L_x_13320:
[----:B------:R-:W-:Y:S05]  /*a660*/  BSYNC.RECONVERGENT B1 ;  /* 0x0000000000017941 */ /* 0x000fea0003800200 */
.L_x_13319:
        /* <DEDUP_REMOVED lines=21> */
.L_x_13326:
        /* <DEDUP_REMOVED lines=13> */
.L_x_13328:
[----:B------:R-:W-:Y:S05]  /*a890*/  BSYNC.RECONVERGENT B2 ;  /* 0x0000000000027941 */ /* 0x000fea0003800200 */
.L_x_13327:
        /* <DEDUP_REMOVED lines=43> */
.L_x_13325:
[----:B------:R-:W-:Y:S05]  /*ab50*/  BSYNC.RECONVERGENT B1 ;  /* 0x0000000000017941 */ /* 0x000fea0003800200 */
.L_x_13324:
        /* <DEDUP_REMOVED lines=22> */
.L_x_13331:
        /* <DEDUP_REMOVED lines=15> */
.L_x_13333:
[----:B------:R-:W-:Y:S05]  /*adb0*/  BSYNC.RECONVERGENT B2 ;  /* 0x0000000000027941 */ /* 0x000fea0003800200 */
.L_x_13332:
        /* <DEDUP_REMOVED lines=43> */
.L_x_13330:
[----:B------:R-:W-:Y:S05]  /*b070*/  BSYNC.RECONVERGENT B1 ;  /* 0x0000000000017941 */ /* 0x000fea0003800200 */
.L_x_13329:
        /* <DEDUP_REMOVED lines=16> */
.L_x_13293:
        /* <DEDUP_REMOVED lines=10> */
[----:B------:R-:W-:Y:S01]  /*b220*/  LOP3.LUT R135, R135, R125, R128, 0xfe, !PT ;  /* 0x0000007d87877212 */ /* 0x000fe200078efe80 */
[----:B------:R-:W-:Y:S01]  /*b230*/  VIADD R125, R119, 0x40 ;  /* 0x00000040777d7836 */ /* 0x000fe20000000000 */
        /* <DEDUP_REMOVED lines=31> */
.L_x_13337:
        /* <DEDUP_REMOVED lines=13> */
.L_x_13339:
[----:B------:R-:W-:Y:S05]  /*b500*/  BSYNC.RECONVERGENT B2 ;  /* 0x0000000000027941 */ /* 0x000fea0003800200 */
.L_x_13338:
        /* <DEDUP_REMOVED lines=43> */
.L_x_13336:
[----:B------:R-:W-:Y:S05]  /*b7c0*/  BSYNC.RECONVERGENT B1 ;  /* 0x0000000000017941 */ /* 0x000fea0003800200 */
.L_x_13335:
        /* <DEDUP_REMOVED lines=24> */
.L_x_13342:
        /* <DEDUP_REMOVED lines=13> */
.L_x_13344:
[----:B------:R-:W-:Y:S05]  /*ba20*/  BSYNC.RECONVERGENT B2 ;  /* 0x0000000000027941 */ /* 0x000fea0003800200 */
.L_x_13343:
        /* <DEDUP_REMOVED lines=43> */
.L_x_13341:
[----:B------:R-:W-:Y:S05]  /*bce0*/  BSYNC.RECONVERGENT B1 ;  /* 0x0000000000017941 */ /* 0x000fea0003800200 */
.L_x_13340:
        /* <DEDUP_REMOVED lines=11> */
[----:B------:R-:W-:-:S03]  /*bda0*/  MOV R103, R2 ;  /* 0x0000000200677202 */ /* 0x000fc60000000f00 */
        /* <DEDUP_REMOVED lines=10> */
.L_x_13347:
        /* <DEDUP_REMOVED lines=13> */
.L_x_13349:
[----:B------:R-:W-:Y:S05]  /*bf20*/  BSYNC.RECONVERGENT B2 ;  /* 0x0000000000027941 */ /* 0x000fea0003800200 */
.L_x_13348:
        /* <DEDUP_REMOVED lines=41> */
[----:B------:R-:W-:Y:S02]  /*c1c0*/  LOP3.LUT R109, R102, UR33, R129, 0x96, !PT ;  /* 0x00000021666d7c12 */ /* 0x000fe4000f8e9681 */
[----:B------:R-:W-:-:S07]  /*c1d0*/  MOV R118, R128 ;  /* 0x0000008000767202 */ /* 0x000fce0000000f00 */
.L_x_13346:
[----:B------:R-:W-:Y:S05]  /*c1e0*/  BSYNC.RECONVERGENT B1 ;  /* 0x0000000000017941 */ /* 0x000fea0003800200 */
.L_x_13345:
        /* <DEDUP_REMOVED lines=23> */
.L_x_13352:
        /* <DEDUP_REMOVED lines=13> */
.L_x_13354:
[----:B------:R-:W-:Y:S05]  /*c430*/  BSYNC.RECONVERGENT B2 ;  /* 0x0000000000027941 */ /* 0x000fea0003800200 */
.L_x_13353:
        /* <DEDUP_REMOVED lines=43> */
.L_x_13351:
[----:B------:R-:W-:Y:S05]  /*c6f0*/  BSYNC.RECONVERGENT B1 ;  /* 0x0000000000017941 */ /* 0x000fea0003800200 */
.L_x_13350:
        /* <DEDUP_REMOVED lines=22> */
.L_x_13357:
        /* <DEDUP_REMOVED lines=13> */
.L_x_13359:
[----:B------:R-:W-:Y:S05]  /*c930*/  BSYNC.RECONVERGENT B2 ;  /* 0x0000000000027941 */ /* 0x000fea0003800200 */
.L_x_13358:
        /* <DEDUP_REMOVED lines=43> */
.L_x_13356:
[----:B------:R-:W-:Y:S05]  /*cbf0*/  BSYNC.RECONVERGENT B1 ;  /* 0x0000000000017941 */ /* 0x000fea0003800200 */
.L_x_13355:
        /* <DEDUP_REMOVED lines=23> */
.L_x_13362:
        /* <DEDUP_REMOVED lines=13> */
.L_x_13364:
[----:B------:R-:W-:Y:S05]  /*ce40*/  BSYNC.RECONVERGENT B2 ;  /* 0x0000000000027941 */ /* 0x000fea0003800200 */
.L_x_13363:
        /* <DEDUP_REMOVED lines=43> */
.L_x_13361:
[----:B------:R-:W-:Y:S05]  /*d100*/  BSYNC.RECONVERGENT B1 ;  /* 0x0000000000017941 */ /* 0x000fea0003800200 */
.L_x_13360:
        /* <DEDUP_REMOVED lines=22> */
.L_x_13367:
        /* <DEDUP_REMOVED lines=13> */
.L_x_13369:
[----:B------:R-:W-:Y:S05]  /*d340*/  BSYNC.RECONVERGENT B2 ;  /* 0x0000000000027941 */ /* 0x000fea0003800200 */
.L_x_13368:
        /* <DEDUP_REMOVED lines=42> */
[----:B------:R-:W-:-:S07]  /*d5f0*/  MOV R118, R130 ;  /* 0x0000008200767202 */ /* 0x000fce0000000f00 */
.L_x_13366:
[----:B------:R-:W-:Y:S05]  /*d600*/  BSYNC.RECONVERGENT B1 ;  /* 0x0000000000017941 */ /* 0x000fea0003800200 */
.L_x_13365:
        /* <DEDUP_REMOVED lines=23> */
.L_x_13372:
        /* <DEDUP_REMOVED lines=15> */
.L_x_13374:
[----:B------:R-:W-:Y:S05]  /*d870*/  BSYNC.RECONVERGENT B2 ;  /* 0x0000000000027941 */ /* 0x000fea0003800200 */
.L_x_13373:
        /* <DEDUP_REMOVED lines=43> */
.L_x_13371:
[----:B------:R-:W-:Y:S05]  /*db30*/  BSYNC.RECONVERGENT B1 ;  /* 0x0000000000017941 */ /* 0x000fea0003800200 */
.L_x_13370:
        /* <DEDUP_REMOVED lines=10> */
.L_x_13334:
        /* <DEDUP_REMOVED lines=16> */
.L_x_13378:
        /* <DEDUP_REMOVED lines=13> */
.L_x_13380:
[----:B------:R-:W-:Y:S05]  /*ddb0*/  BSYNC.RECONVERGENT B2 ;  /* 0x0000000000027941 */ /* 0x000fea0003800200 */
.L_x_13379:
        /* <DEDUP_REMOVED lines=43> */
.L_x_13377:
[----:B------:R-:W-:Y:S05]  /*e070*/  BSYNC.RECONVERGENT B1 ;  /* 0x0000000000017941 */ /* 0x000fea0003800200 */
.L_x_13376:
        /* <DEDUP_REMOVED lines=23> */
.L_x_13383:
        /* <DEDUP_REMOVED lines=13> */
.L_x_13385:
[----:B------:R-:W-:Y:S05]  /*e2c0*/  BSYNC.RECONVERGENT B2 ;  /* 0x0000000000027941 */ /* 0x000fea0003800200 */
.L_x_13384:
[----:B------:R-:W-:Y:S01]  /*e2d0*/  IMAD.WIDE.U32 R108, R113, -0x326172a9, RZ ;  /* 0xcd9e8d57716c7825 */ /* 0x000fe200078e00ff */
[----:B0-----:R-:W-:-:S03]  /*e2e0*/  LOP3.LUT R130, R3, UR7, R103, 0x96, !PT ;  /* 0x0000000703827c12 */ /* 0x001fc6000f8e9667 */
        /* <DEDUP_REMOVED lines=41> */
.L_x_13382:
[----:B------:R-:W-:Y:S05]  /*e580*/  BSYNC.RECONVERGENT B1 ;  /* 0x0000000000017941 */ /* 0x000fea0003800200 */
.L_x_13381:
[----:B------:R-:W-:Y:S01]  /*e590*/  I2FP.F32.U32 R103, R100 ;  /* 0x0000006400677245 */ /* 0x000fe20000201000 */
[----:B------:R-:W-:Y:S01]  /*e5a0*/  BSSY.RECONVERGENT B1, `(.L_x_13386) ;  /* 0x000004d000017945 */ /* 0x000fe20003800200 */
[----:B------:R-:W-:-:S03]  /*e5b0*/  ISETP.NE.AND P2, PT, R124, 0x1, PT ;  /* 0x000000017c00780c */ /* 0x000fc60003f45270 */
[----:B------:R-:W-:Y:S01]  /*e5c0*/  FFMA.FTZ R100, R103, R120, 1.1641532182693481445e-10 ;  /* 0x2f00000067647423 */ /* 0x000fe20000010078 */
[----:B------:R-:W-:Y:S02]  /*e5d0*/  IMAD.U32 R103, R104, 0x10000, RZ ;  /* 0x0001000068677824 */ /* 0x000fe400078e00ff */
[----:B------:R-:W-:Y:S02]  /*e5e0*/  HFMA2 R104, -RZ, RZ, 0, 1.1920928955078125e-07 ;  /* 0x00000002ff687431 */ /* 0x000fe400000001ff */
        /* <DEDUP_REMOVED lines=15> */
.L_x_13388:
        /* <DEDUP_REMOVED lines=13> */
.L_x_13390:
[----:B------:R-:W-:Y:S05]  /*e7b0*/  BSYNC.RECONVERGENT B2 ;  /* 0x0000000000027941 */ /* 0x000fea0003800200 */
.L_x_13389:
[----:B0-----:R-:W-:Y:S01]  /*e7c0*/  IMAD.WIDE.U32 R128, R113, -0x326172a9, RZ ;  /* 0xcd9e8d5771807825 */ /* 0x001fe200078e00ff */
        /* <DEDUP_REMOVED lines=42> */
.L_x_13387:
[----:B------:R-:W-:Y:S05]  /*ea70*/  BSYNC.RECONVERGENT B1 ;  /* 0x0000000000017941 */ /* 0x000fea0003800200 */
.L_x_13386:
[----:B------:R-:W-:Y:S01]  /*ea80*/  I2FP.F32.U32 R103, R100 ;  /* 0x0000006400677245 */ /* 0x000fe20000201000 */
[----:B------:R-:W-:Y:S01]  /*ea90*/  BSSY.RECONVERGENT B1, `(.L_x_13391) ;  /* 0x000004e000017945 */ /* 0x000fe20003800200 */
[----:B------:R-:W-:Y:S01]  /*eaa0*/  ISETP.NE.AND P3, PT, R104, 0x1, PT ;  /* 0x000000016800780c */ /* 0x000fe20003f65270 */
[----:B------:R-:W-:Y:S02]  /*eab0*/  HFMA2 R124, -RZ, RZ, 0, 1.1920928955078125e-07 ;  /* 0x00000002ff7c7431 */ /* 0x000fe400000001ff */
[----:B------:R-:W-:Y:S01]  /*eac0*/  FFMA.FTZ R100, R103, R120, 1.1641532182693481445e-10 ;  /* 0x2f00000067647423 */ /* 0x000fe20000010078 */
[C---:B------:R-:W-:Y:S01]  /*ead0*/  IMAD.U32 R103, R105.reuse, 0x10000, RZ ;  /* 0x0001000069677824 */ /* 0x040fe200078e00ff */
        /* <DEDUP_REMOVED lines=16> */
.L_x_13393:
        /* <DEDUP_REMOVED lines=13> */
.L_x_13395:
[----:B------:R-:W-:Y:S05]  /*ecb0*/  BSYNC.RECONVERGENT B2 ;  /* 0x0000000000027941 */ /* 0x000fea0003800200 */
.L_x_13394:
        /* <DEDUP_REMOVED lines=43> */
.L_x_13392:
[----:B------:R-:W-:Y:S05]  /*ef70*/  BSYNC.RECONVERGENT B1 ;  /* 0x0000000000017941 */ /* 0x000fea0003800200 */
.L_x_13391:
[----:B------:R-:W-:Y:S01]  /*ef80*/  ISETP.NE.AND P4, PT, R124, 0x1, PT ;  /* 0x000000017c00780c */ /* 0x000fe20003f85270 */
[----:B------:R-:W-:Y:S01]  /*ef90*/  IMAD.U32 R105, R105, 0x10000, RZ ;  /* 0x0001000069697824 */ /* 0x000fe200078e00ff */
[----:B0-----:R-:W-:Y:S01]  /*efa0*/  I2FP.F32.U32 R129, R100 ;  /* 0x0000006400817245 */ /* 0x001fe20000201000 */
        /* <DEDUP_REMOVED lines=18> */
.L_x_13398:
        /* <DEDUP_REMOVED lines=13> */
.L_x_13400:
[----:B------:R-:W-:Y:S05]  /*f1a0*/  BSYNC.RECONVERGENT B2 ;  /* 0x0000000000027941 */ /* 0x000fea0003800200 */
.L_x_13399:
        /* <DEDUP_REMOVED lines=43> */
.L_x_13397:
[----:B------:R-:W-:Y:S05]  /*f460*/  BSYNC.RECONVERGENT B1 ;  /* 0x0000000000017941 */ /* 0x000fea0003800200 */
.L_x_13396:
        /* <DEDUP_REMOVED lines=22> */
.L_x_13403:
        /* <DEDUP_REMOVED lines=13> */
.L_x_13405:
[----:B------:R-:W-:Y:S05]  /*f6a0*/  BSYNC.RECONVERGENT B2 ;  /* 0x0000000000027941 */ /* 0x000fea0003800200 */
.L_x_13404:
        /* <DEDUP_REMOVED lines=43> */
.L_x_13402:
[----:B------:R-:W-:Y:S05]  /*f960*/  BSYNC.RECONVERGENT B1 ;  /* 0x0000000000017941 */ /* 0x000fea0003800200 */
.L_x_13401:
        /* <DEDUP_REMOVED lines=21> */
.L_x_13408:
        /* <DEDUP_REMOVED lines=13> */
.L_x_13410:
[----:B------:R-:W-:Y:S05]  /*fb90*/  BSYNC.RECONVERGENT B2 ;  /* 0x0000000000027941 */ /* 0x000fea0003800200 */
.L_x_13409:
        /* <DEDUP_REMOVED lines=43> */
.L_x_13407:
[----:B------:R-:W-:Y:S05]  /*fe50*/  BSYNC.RECONVERGENT B1 ;  /* 0x0000000000017941 */ /* 0x000fea0003800200 */
.L_x_13406:
        /* <DEDUP_REMOVED lines=9> */
[----:B------:R-:W-:Y:S02]  /*fef0*/  FSETP.GTU.FTZ.AND P5, PT, R100, R121, PT ;  /* 0x000000796400720b */ /* 0x000fe40003fbc000 */
[----:B------:R-:W-:Y:S02]  /*ff00*/  PRMT R100, R107, 0x7632, R100 ;  /* 0x000076326b647816 */ /* 0x000fe40000000064 */
        /* <DEDUP_REMOVED lines=11> */
.L_x_13413:
        /* <DEDUP_REMOVED lines=15> */
.L_x_13415:
[----:B------:R-:W-:Y:S05]  /*100b0*/  BSYNC.RECONVERGENT B2 ;  /* 0x0000000000027941 */ /* 0x000fea0003800200 */
.L_x_13414:
        /* <DEDUP_REMOVED lines=43> */
.L_x_13412:
[----:B------:R-:W-:Y:S05]  /*10370*/  BSYNC.RECONVERGENT B1 ;  /* 0x0000000000017941 */ /* 0x000fea0003800200 */
.L_x_13411:
[----:B------:R-:W-:Y:S01]  /*10380*/  I2FP.F32.U32 R129, R128 ;  /* 0x0000008000817245 */ /* 0x000fe20000201000 */
[----:B------:R-:W-:Y:S02]  /*10390*/  IMAD.U32 R131, R100, 0x10000, RZ ;  /* 0x0001000064837824 */ /* 0x000fe400078e00ff */
[----:B------:R-:W-:Y:S01]  /*103a0*/  FMUL.FTZ R100, R101, R20 ;  /* 0x0000001465647220 */ /* 0x000fe20000410000 */
[----:B------:R-:W-:Y:S01]  /*103b0*/  FMUL.FTZ R101, R102, R21 ;  /* 0x0000001566657220 */ /* 0x000fe20000410000 */
        /* <DEDUP_REMOVED lines=8> */
[----:B------:R-:W-:-:S03]  /*10440*/  FMUL.FTZ R106, R107, R18 ;  /* 0x000000126b6a7220 */ /* 0x000fc60000410000 */
[----:B------:R-:W-:Y:S02]  /*10450*/  FSEL R0, R131, RZ, !P6 ;  /* 0x000000ff83007208 */ /* 0x000fe40007000000 */
[----:B------:R-:W-:-:S03]  /*10460*/  PLOP3.LUT P6, PT, P6, PT, PT, 0x8, 0x80 ;  /* 0x000000000080781c */ /* 0x000fc600037ce170 */
[----:B------:R-:W-:-:S10]  /*10470*/  FMUL.FTZ R107, R0, R19 ;  /* 0x00000013006b7220 */ /* 0x000fd40000410000 */
.L_x_13375:
        /* <DEDUP_REMOVED lines=114> */
.L_x_13429:
        /* <DEDUP_REMOVED lines=44> */
[C---:B------:R-:W-:Y:S01]  /*10e60*/  FMUL.FTZ R90, R0.reuse, R93 ;  /* 0x0000005d005a7220 */ /* 0x040fe20000410000 */
[C---:B------:R-:W-:Y:S01]  /*10e70*/  FMUL.FTZ R133, R0.reuse, R133 ;  /* 0x0000008500857220 */ /* 0x040fe20000410000 */
[C---:B------:R-:W-:Y:S01]  /*10e80*/  FMUL.FTZ R94, R0.reuse, R135 ;  /* 0x00000087005e7220 */ /* 0x040fe20000410000 */
[----:B------:R-:W-:Y:S01]  /*10e90*/  F2FP.BF16.F32.PACK_AB R4, R103, R4 ;  /* 0x000000046704723e */ /* 0x000fe200000010ff */
[----:B------:R-:W2:Y:S01]  /*10ea0*/  @!P0 LDC.64 R104, c[0x0][0x3c0] ;  /* 0x0000f000ff688b82 */ /* 0x000ea20000000a00 */
[C---:B------:R-:W-:Y:S01]  /*10eb0*/  FMUL.FTZ R153, R0.reuse, R153 ;  /* 0x0000009900997220 */ /* 0x040fe20000410000 */
[C---:B------:R-:W-:Y:S01]  /*10ec0*/  FMUL.FTZ R106, R0.reuse, R107 ;  /* 0x0000006b006a7220 */ /* 0x040fe20000410000 */
[----:B------:R-:W-:Y:S01]  /*10ed0*/  FMUL.FTZ R143, R0, R143 ;  /* 0x0000008f008f7220 */ /* 0x000fe20000410000 */
[----:B------:R-:W-:Y:S01]  /*10ee0*/  F2FP.BF16.F32.PACK_AB R7, R92, R7 ;  /* 0x000000075c07723e */ /* 0x000fe200000010ff */
[----:B------:R-:W-:Y:S01]  /*10ef0*/  FMUL.FTZ R92, R0, R95 ;  /* 0x0000005f005c7220 */ /* 0x000fe20000410000 */
[----:B------:R-:W-:Y:S01]  /*10f00*/  FFMA.FTZ R93, R90, R77, R53 ;  /* 0x0000004d5a5d7223 */ /* 0x000fe20000010035 */
[----:B------:R-:W-:Y:S01]  /*10f10*/  FFMA.FTZ R90, R133, R72, R48 ;  /* 0x00000048855a7223 */ /* 0x000fe20000010030 */
[----:B------:R-:W3:Y:S01]  /*10f20*/  @!P0 LDC.64 R102, c[0x0][0x3c8] ;  /* 0x0000f200ff668b82 */ /* 0x000ee20000000a00 */
[----:B------:R-:W-:Y:S01]  /*10f30*/  FFMA.FTZ R95, R94, R73, R49 ;  /* 0x000000495e5f7223 */ /* 0x000fe20000010031 */
[----:B------:R-:W-:Y:S01]  /*10f40*/  FFMA.FTZ R153, R153, R66, R42 ;  /* 0x0000004299997223 */ /* 0x000fe2000001002a */
[----:B------:R-:W-:Y:S01]  /*10f50*/  FFMA.FTZ R106, R106, R67, R43 ;  /* 0x000000436a6a7223 */ /* 0x000fe2000001002b */
[C---:B------:R-:W-:Y:S01]  /*10f60*/  FADD.FTZ R137, -R120.reuse, R98 ;  /* 0x0000006278897221 */ /* 0x040fe20000010100 */
[----:B------:R-:W-:Y:S01]  /*10f70*/  FADD.FTZ R139, -R120, R99 ;  /* 0x00000063788b7221 */ /* 0x000fe20000010100 */
[----:B------:R-:W-:Y:S01]  /*10f80*/  FFMA.FTZ R5, R143, R86, R62 ;  /* 0x000000568f057223 */ /* 0x000fe2000001003e */
[----:B------:R-:W-:Y:S01]  /*10f90*/  FFMA.FTZ R88, R88, R87, R63 ;  /* 0x0000005758587223 */ /* 0x000fe2000001003f */
[----:B------:R-:W-:Y:S01]  /*10fa0*/  FMUL.FTZ R89, R0, R89 ;  /* 0x0000005900597220 */ /* 0x000fe20000410000 */
[----:B------:R-:W-:Y:S01]  /*10fb0*/  FADD.FTZ R117, -R120, R100 ;  /* 0x0000006478757221 */ /* 0x000fe20000010100 */
[C---:B------:R-:W-:Y:S01]  /*10fc0*/  FMUL.FTZ R91, R0.reuse, R91 ;  /* 0x0000005b005b7220 */ /* 0x040fe20000410000 */
[----:B------:R-:W-:Y:S01]  /*10fd0*/  F2FP.BF16.F32.PACK_AB R90, R95, R90 ;  /* 0x0000005a5f5a723e */ /* 0x000fe200000010ff */
[C---:B------:R-:W-:Y:S01]  /*10fe0*/  FMUL.FTZ R137, R0.reuse, R137 ;  /* 0x0000008900897220 */ /* 0x040fe20000410000 */
[----:B------:R-:W-:Y:S01]  /*10ff0*/  FMUL.FTZ R100, R0, R139 ;  /* 0x0000008b00647220 */ /* 0x000fe20000410000 */
[----:B------:R-:W-:Y:S01]  /*11000*/  F2FP.BF16.F32.PACK_AB R95, R106, R153 ;  /* 0x000000996a5f723e */ /* 0x000fe200000010ff */
[----:B------:R-:W-:Y:S01]  /*11010*/  FADD.FTZ R101, -R120, R101 ;  /* 0x0000006578657221 */ /* 0x000fe20000010100 */
[----:B------:R-:W-:Y:S01]  /*11020*/  F2FP.BF16.F32.PACK_AB R5, R88, R5 ;  /* 0x000000055805723e */ /* 0x000fe200000010ff */
[----:B------:R-:W4:Y:S01]  /*11030*/  LDC.64 R106, c[0x0][0x380] ;  /* 0x0000e000ff6a7b82 */ /* 0x000f220000000a00 */
[----:B------:R-:W-:Y:S01]  /*11040*/  FFMA.FTZ R88, R89, R76, R52 ;  /* 0x0000004c59587223 */ /* 0x000fe20000010034 */
        /* <DEDUP_REMOVED lines=35> */
[----:B------:R-:W-:Y:S05]  /*11280*/  BSYNC B0 ;  /* 0x0000000000007941 */ /* 0x000fea0003800000 */
.L_x_13170:
[----:B------:R-:W-:Y:S05]  /*11290*/  EXIT ;  /* 0x000000000000794d */ /* 0x000fea0003800000 */
.L_x_13416:
        /* <DEDUP_REMOVED lines=8> */
.L_x_13419:
[----:B------:R-:W-:Y:S05]  /*11320*/  BSYNC B1 ;  /* 0x0000000000017941 */ /* 0x000fea0003800000 */
.L_x_13418:
        /* <DEDUP_REMOVED lines=9> */
.L_x_13420:
[----:B------:R-:W-:Y:S01]  /*113c0*/  HFMA2 R129, -RZ, RZ, 0, 2.384185791015625e-07 ;  /* 0x00000004ff817431 */ /* 0x000fe200000001ff */
[----:B------:R-:W-:-:S05]  /*113d0*/  MOV R114, R128 ;  /* 0x0000008000727202 */ /* 0x000fca0000000f00 */
[----:B------:R-:W-:-:S04]  /*113e0*/  FADD.FTZ R117, R115, R114 ;  /* 0x0000007273757221 */ /* 0x000fc80000010000 */
[----:B------:R-:W-:-:S07]  /*113f0*/  IMAD.MOV.U32 R130, RZ, RZ, R117 ;  /* 0x000000ffff827224 */ /* 0x000fce00078e0075 */
[----:B------:R-:W-:Y:S05]  /*11400*/  WARPSYNC.COLLECTIVE R127, `(.L_x_13421) ;  /* 0x000000007f087348 */ /* 0x000fea0003c00000 */
[----:B------:R0:W1:Y:S02]  /*11410*/  SHFL.BFLY P1, R128, R130, R129, R132 ;  /* 0x0c00008182807389 */ /* 0x0000640000020084 */
[----:B01----:R-:W-:Y:S05]  /*11420*/  ENDCOLLECTIVE ;  /* 0x000000000000791b */ /* 0x003fea0003800000 */
.L_x_13421:
        /* <DEDUP_REMOVED lines=8> */
.L_x_13422:
[----:B------:R-:W-:Y:S01]  /*114b0*/  HFMA2 R129, -RZ, RZ, 0, 9.5367431640625e-07 ;  /* 0x00000010ff817431 */ /* 0x000fe200000001ff */
[----:B------:R-:W-:-:S05]  /*114c0*/  MOV R121, R128 ;  /* 0x0000008000797202 */ /* 0x000fca0000000f00 */
[----:B------:R-:W-:-:S04]  /*114d0*/  FADD.FTZ R121, R120, R121 ;  /* 0x0000007978797221 */ /* 0x000fc80000010000 */
[----:B------:R-:W-:-:S07]  /*114e0*/  IMAD.MOV.U32 R130, RZ, RZ, R121 ;  /* 0x000000ffff827224 */ /* 0x000fce00078e0079 */
[----:B------:R-:W-:Y:S05]  /*114f0*/  WARPSYNC.COLLECTIVE R127, `(.L_x_13423) ;  /* 0x000000007f087348 */ /* 0x000fea0003c00000 */
[----:B------:R0:W1:Y:S02]  /*11500*/  SHFL.BFLY P1, R128, R130, R129, R132 ;  /* 0x0c00008182807389 */ /* 0x0000640000020084 */
[----:B01----:R-:W-:Y:S05]  /*11510*/  ENDCOLLECTIVE ;  /* 0x000000000000791b */ /* 0x003fea0003800000 */
.L_x_13423:
        /* <DEDUP_REMOVED lines=56> */
.L_x_13424:
[----:B------:R-:W-:Y:S01]  /*118a0*/  HFMA2 R129, -RZ, RZ, 0, 1.1920928955078125e-07 ;  /* 0x00000002ff817431 */ /* 0x000fe200000001ff */
[----:B------:R-:W-:-:S05]  /*118b0*/  MOV R115, R128 ;  /* 0x0000008000737202 */ /* 0x000fca0000000f00 */
[----:B------:R-:W-:-:S04]  /*118c0*/  FADD.FTZ R115, R0, R115 ;  /* 0x0000007300737221 */ /* 0x000fc80000010000 */
[----:B------:R-:W-:-:S07]  /*118d0*/  IMAD.MOV.U32 R130, RZ, RZ, R115 ;  /* 0x000000ffff827224 */ /* 0x000fce00078e0073 */
[----:B------:R-:W-:Y:S05]  /*118e0*/  WARPSYNC.COLLECTIVE R127, `(.L_x_13425) ;  /* 0x000000007f087348 */ /* 0x000fea0003c00000 */
[----:B------:R0:W1:Y:S02]  /*118f0*/  SHFL.BFLY P1, R128, R130, R129, R132 ;  /* 0x0c00008182807389 */ /* 0x0000640000020084 */
[----:B01----:R-:W-:Y:S05]  /*11900*/  ENDCOLLECTIVE ;  /* 0x000000000000791b */ /* 0x003fea0003800000 */
.L_x_13425:
[----:B------:R-:W-:Y:S02]  /*11910*/  IMAD.MOV.U32 R129, RZ, RZ, 0x4 ;  /* 0x00000004ff817424 */ /* 0x000fe400078e00ff */
[----:B------:R-:W-:-:S04]  /*11920*/  IMAD.MOV.U32 R120, RZ, RZ, R128 ;  /* 0x000000ffff787224 */ /* 0x000fc800078e0080 */
[----:B------:R-:W-:-:S05]  /*11930*/  FADD.FTZ R120, R115, R120 ;  /* 0x0000007873787221 */ /* 0x000fca0000010000 */
[----:B------:R-:W-:-:S07]  /*11940*/  MOV R130, R120 ;  /* 0x0000007800827202 */ /* 0x000fce0000000f00 */
[----:B------:R-:W-:Y:S05]  /*11950*/  WARPSYNC.COLLECTIVE R127, `(.L_x_13426) ;  /* 0x000000007f087348 */ /* 0x000fea0003c00000 */
[----:B------:R0:W1:Y:S02]  /*11960*/  SHFL.BFLY P1, R128, R130, R129, R132 ;  /* 0x0c00008182807389 */ /* 0x0000640000020084 */
[----:B01----:R-:W-:Y:S05]  /*11970*/  ENDCOLLECTIVE ;  /* 0x000000000000791b */ /* 0x003fea0003800000 */
.L_x_13426:
[----:B------:R-:W-:Y:S01]  /*11980*/  HFMA2 R129, -RZ, RZ, 0, 4.76837158203125e-07 ;  /* 0x00000008ff817431 */ /* 0x000fe200000001ff */
[----:B------:R-:W-:-:S05]  /*11990*/  MOV R117, R128 ;  /* 0x0000008000757202 */ /* 0x000fca0000000f00 */
[----:B------:R-:W-:-:S04]  /*119a0*/  FADD.FTZ R117, R120, R117 ;  /* 0x0000007578757221 */ /* 0x000fc80000010000 */
[----:B------:R-:W-:-:S07]  /*119b0*/  IMAD.MOV.U32 R130, RZ, RZ, R117 ;  /* 0x000000ffff827224 */ /* 0x000fce00078e0075 */
[----:B------:R-:W-:Y:S05]  /*119c0*/  WARPSYNC.COLLECTIVE R127, `(.L_x_13427) ;  /* 0x000000007f087348 */ /* 0x000fea0003c00000 */
[----:B------:R0:W1:Y:S02]  /*119d0*/  SHFL.BFLY P1, R128, R130, R129, R132 ;  /* 0x0c00008182807389 */ /* 0x0000640000020084 */
[----:B01----:R-:W-:Y:S05]  /*119e0*/  ENDCOLLECTIVE ;  /* 0x000000000000791b */ /* 0x003fea0003800000 */
.L_x_13427:
[----:B------:R-:W-:Y:S02]  /*119f0*/  IMAD.MOV.U32 R129, RZ, RZ, 0x10 ;  /* 0x00000010ff817424 */ /* 0x000fe400078e00ff */
[----:B------:R-:W-:-:S04]  /*11a00*/  IMAD.MOV.U32 R122, RZ, RZ, R128 ;  /* 0x000000ffff7a7224 */ /* 0x000fc800078e0080 */
[----:B------:R-:W-:-:S05]  /*11a10*/  FADD.FTZ R122, R117, R122 ;  /* 0x0000007a757a7221 */ /* 0x000fca0000010000 */
[----:B------:R-:W-:-:S07]  /*11a20*/  MOV R130, R122 ;  /* 0x0000007a00827202 */ /* 0x000fce0000000f00 */
[----:B------:R-:W-:Y:S05]  /*11a30*/  WARPSYNC.COLLECTIVE R127, `(.L_x_13428) ;  /* 0x000000007f087348 */ /* 0x000fea0003c00000 */
[----:B------:R0:W1:Y:S02]  /*11a40*/  SHFL.BFLY P1, R128, R130, R129, R132 ;  /* 0x0c00008182807389 */ /* 0x0000640000020084 */
[----:B01----:R-:W-:Y:S05]  /*11a50*/  ENDCOLLECTIVE ;  /* 0x000000000000791b */ /* 0x003fea0003800000 */
.L_x_13428:
[----:B------:R-:W-:Y:S01]  /*11a60*/  MOV R121, R128 ;  /* 0x0000008000797202 */ /* 0x000fe20000000f00 */
[----:B------:R-:W-:Y:S06]  /*11a70*/  BRA `(.L_x_13429) ;  /* 0xfffffff000487947 */ /* 0x000fec000383ffff */
.L_x_13430:
        /* <DEDUP_REMOVED lines=16> */
.L_x_28779:


//--------------------- .text._ZN10layer_norm13ln_fwd_kernelINS_13Kernel_traitsIf13__nv_bfloat16fS2_fjLj768ELj1ELj4ELj1ELj16ENS_18Kernel_traits_baseILj768EfS2_fS2_fjLj128EEEEELb1ELb1ELb1ELb0EEEvNS_9FwdParamsE --------------------------
	.section	.text._ZN10layer_norm13ln_fwd_kernelINS_13Kernel_traitsIf13__nv_bfloat16fS2_fjLj768ELj1ELj4ELj1ELj16ENS_18Kernel_traits_baseILj768EfS2_fS2_fjLj128EEEEELb1ELb1ELb1ELb0EEEvNS_9FwdParamsE,"ax",@progbits
	.align	128
        .global         _ZN10layer_norm13ln_fwd_kernelINS_13Kernel_traitsIf13__nv_bfloat16fS2_fjLj768ELj1ELj4ELj1ELj16ENS_18Kernel_traits_baseILj768EfS2_fS2_fjLj128EEEEELb1ELb1ELb1ELb0EEEvNS_9FwdParamsE
        .type           _ZN10layer_norm13ln_fwd_kernelINS_13Kernel_traitsIf13__nv_bfloat16fS2_fjLj768ELj1ELj4ELj1ELj16ENS_18Kernel_traits_baseILj768EfS2_fS2_fjLj128EEEEELb1ELb1ELb1ELb0EEEvNS_9FwdParamsE,@function
        .size           _ZN10layer_norm13ln_fwd_kernelINS_13Kernel_traitsIf13__nv_bfloat16fS2_fjLj768ELj1ELj4ELj1ELj16ENS_18Kernel_traits_baseILj768EfS2_fS2_fjLj128EEEEELb1ELb1ELb1ELb0EEEvNS_9FwdParamsE,(.L_x_28780 - _ZN10layer_norm13ln_fwd_kernelINS_13Kernel_traitsIf13__nv_bfloat16fS2_fjLj768ELj1ELj4ELj1ELj16ENS_18Kernel_traits_baseILj768EfS2_fS2_fjLj128EEEEELb1ELb1ELb1ELb0EEEvNS_9FwdParamsE)
        .other          _ZN10layer_norm13ln_fwd_kernelINS_13Kernel_traitsIf13__nv_bfloat16fS2_fjLj768ELj1ELj4ELj1ELj16ENS_18Kernel_traits_baseILj768EfS2_fS2_fjLj128EEEEELb1ELb1ELb1ELb0EEEvNS_9FwdParamsE,@"STO_CUDA_ENTRY STV_DEFAULT"
_ZN10layer_norm13ln_fwd_kernelINS_13Kernel_traitsIf13__nv_bfloat16fS2_fjLj768ELj1ELj4ELj1ELj16ENS_18Kernel_traits_baseILj768EfS2_fS2_fjLj128EEEEELb1ELb1ELb1ELb0EEEvNS_9FwdParamsE:
.text._ZN10layer_norm13ln_fwd_kernelINS_13Kernel_traitsIf13__nv_bfloat16fS2_fjLj768ELj1ELj4ELj1ELj16ENS_18Kernel_traits_baseILj768EfS2_fS2_fjLj128EEEEELb1ELb1ELb1ELb0EEEvNS_9FwdParamsE:
        /* <DEDUP_REMOVED lines=100> */
.L_x_13432:
        /* <DEDUP_REMOVED lines=42> */
.L_x_13433:
[----:B------:R-:W-:Y:S05]  /*08e0*/  BSYNC.RECONVERGENT B0 ;  /* 0x0000000000007941 */ /* 0x000fea0003800200 */
.L_x_13431:
        /* <DEDUP_REMOVED lines=71> */
.L_x_13787:
        /* <DEDUP_REMOVED lines=8> */
[----:B------:R-:W-:Y:S02]  /*0de0*/  HFMA2 R139, -RZ, RZ, 0, 0 ;  /* 0x00000000ff8b7431 */ /* 0x000fe400000001ff */
[----:B--2---:R-:W-:Y:S01]  /*0df0*/  IMAD R0, R133, R138, RZ ;  /* 0x0000008a85007224 */ /* 0x004fe200078e02ff */
[----:B------:R-:W-:Y:S01]  /*0e00*/  BSSY.RECONVERGENT B1, `(.L_x_13435) ;  /* 0x00005a6000017945 */ /* 0x000fe20003800200 */
[----:B---3--:R-:W-:-:S13]  /*0e10*/  ISETP.GE.AND P3, PT, R140, 0x1, PT ;  /* 0x000000018c00780c */ /* 0x008fda0003f66270 */
[----:B------:R-:W-:-:S04]  /*0e20*/  @P3 VIADD R115, R140, 0xffffffff ;  /* 0xffffffff8c733836 */ /* 0x000fc80000000000 */
[----:B------:R-:W-:Y:S01]  /*0e30*/  @P3 IMAD R114, R115, R138, RZ ;  /* 0x0000008a73723224 */ /* 0x000fe200078e02ff */
[----:B------:R-:W-:-:S04]  /*0e40*/  SHF.R.S32.HI R115, RZ, 0x1f, R0 ;  /* 0x0000001fff737819 */ /* 0x000fc80000011400 */
[----:B------:R-:W-:Y:S02]  /*0e50*/  @P3 SHF.R.S32.HI R117, RZ, 0x1f, R114 ;  /* 0x0000001fff753819 */ /* 0x000fe40000011472 */
[----:B------:R-:W-:Y:S02]  /*0e60*/  LEA.HI R115, R115, R0, RZ, 0x3 ;  /* 0x0000000073737211 */ /* 0x000fe400078f18ff */
[----:B------:R-:W-:Y:S02]  /*0e70*/  @P3 LEA.HI R117, R117, R114, RZ, 0x3 ;  /* 0x0000007275753211 */ /* 0x000fe400078f18ff */
        /* <DEDUP_REMOVED lines=8> */
.L_x_13438:
[----:B------:R-:W-:Y:S05]  /*0f00*/  BSYNC.RECONVERGENT B2 ;  /* 0x0000000000027941 */ /* 0x000fea0003800200 */
.L_x_13437:
        /* <DEDUP_REMOVED lines=10> */
[----:B------:R-:W-:Y:S02]  /*0fb0*/  @!P0 IMAD.MOV.U32 R2, RZ, RZ, R128 ;  /* 0x000000ffff028224 */ /* 0x000fe400078e0080 */
[----:B------:R-:W-:Y:S01]  /*0fc0*/  @!P0 IMAD.MOV.U32 R3, RZ, RZ, R129 ;  /* 0x000000ffff038224 */ /* 0x000fe200078e0081 */
[----:B--2---:R-:W-:Y:S01]  /*0fd0*/  @!P0 MOV R80, R88 ;  /* 0x0000005800508202 */ /* 0x004fe20000000f00 */
        /* <DEDUP_REMOVED lines=17> */
.L_x_13445:
        /* <DEDUP_REMOVED lines=13> */
.L_x_13447:
[----:B------:R-:W-:Y:S05]  /*11c0*/  BSYNC.RECONVERGENT B5 ;  /* 0x0000000000057941 */ /* 0x000fea0003800200 */
.L_x_13446:
        /* <DEDUP_REMOVED lines=43> */
.L_x_13444:
[----:B------:R-:W-:Y:S05]  /*1480*/  BSYNC.RECONVERGENT B4 ;  /* 0x0000000000047941 */ /* 0x000fea0003800200 */
.L_x_13443:
        /* <DEDUP_REMOVED lines=9> */
[----:B------:R-:W-:-:S07]  /*1520*/  FFMA.FTZ R80, R77, R20, R88 ;  /* 0x000000144d507223 */ /* 0x000fce0000010058 */
.L_x_13442:
[----:B------:R-:W-:Y:S05]  /*1530*/  BSYNC.RECONVERGENT B3 ;  /* 0x0000000000037941 */ /* 0x000fea0003800200 */
.L_x_13441:
        /* <DEDUP_REMOVED lines=17> */
.L_x_13452:
        /* <DEDUP_REMOVED lines=13> */
.L_x_13454:
[----:B------:R-:W-:Y:S05]  /*1720*/  BSYNC.RECONVERGENT B5 ;  /* 0x0000000000057941 */ /* 0x000fea0003800200 */
.L_x_13453:
        /* <DEDUP_REMOVED lines=43> */
.L_x_13451:
[----:B------:R-:W-:Y:S05]  /*19e0*/  BSYNC.RECONVERGENT B4 ;  /* 0x0000000000047941 */ /* 0x000fea0003800200 */
.L_x_13450:
        /* <DEDUP_REMOVED lines=11> */
.L_x_13449:
[----:B------:R-:W-:Y:S05]  /*1aa0*/  BSYNC.RECONVERGENT B3 ;  /* 0x0000000000037941 */ /* 0x000fea0003800200 */
.L_x_13448:
        /* <DEDUP_REMOVED lines=17> */
.L_x_13459:
        /* <DEDUP_REMOVED lines=13> */
.L_x_13461:
[----:B------:R-:W-:Y:S05]  /*1c90*/  BSYNC.RECONVERGENT B5 ;  /* 0x0000000000057941 */ /* 0x000fea0003800200 */
.L_x_13460:
        /* <DEDUP_REMOVED lines=43> */
.L_x_13458:
[----:B------:R-:W-:Y:S05]  /*1f50*/  BSYNC.RECONVERGENT B4 ;  /* 0x0000000000047941 */ /* 0x000fea0003800200 */
.L_x_13457:
        /* <DEDUP_REMOVED lines=10> */
.L_x_13456:
[----:B------:R-:W-:Y:S05]  /*2000*/  BSYNC.RECONVERGENT B3 ;  /* 0x0000000000037941 */ /* 0x000fea0003800200 */
.L_x_13455:
        /* <DEDUP_REMOVED lines=17> */
.L_x_13466:
        /* <DEDUP_REMOVED lines=13> */
.L_x_13468:
[----:B------:R-:W-:Y:S05]  /*21f0*/  BSYNC.RECONVERGENT B5 ;  /* 0x0000000000057941 */ /* 0x000fea0003800200 */
.L_x_13467:
        /* <DEDUP_REMOVED lines=43> */
.L_x_13465:
[----:B------:R-:W-:Y:S05]  /*24b0*/  BSYNC.RECONVERGENT B4 ;  /* 0x0000000000047941 */ /* 0x000fea0003800200 */
.L_x_13464:
        /* <DEDUP_REMOVED lines=11> */
.L_x_13463:
[----:B------:R-:W-:Y:S05]  /*2570*/  BSYNC.RECONVERGENT B3 ;  /* 0x0000000000037941 */ /* 0x000fea0003800200 */
.L_x_13462:
[----:B------:R-:W-:Y:S01]  /*2580*/  BSSY.RECONVERGENT B3, `(.L_x_13469) ;  /* 0x0000055000037945 */ /* 0x000fe20003800200 */
[----:B------:R-:W-:Y:S01]  /*2590*/  IMAD.MOV.U32 R3, RZ, RZ, R77 ;  /* 0x000000ffff037224 */ /* 0x000fe200078e004d */
[----:B-----5:R-:W-:Y:S02]  /*25a0*/  MOV R76, R84 ;  /* 0x00000054004c7202 */ /* 0x020fe40000000f00 */
        /* <DEDUP_REMOVED lines=14> */
.L_x_13473:
        /* <DEDUP_REMOVED lines=13> */
.L_x_13475:
[----:B------:R-:W-:Y:S05]  /*2760*/  BSYNC.RECONVERGENT B5 ;  /* 0x0000000000057941 */ /* 0x000fea0003800200 */
.L_x_13474:
        /* <DEDUP_REMOVED lines=43> */
.L_x_13472:
[----:B------:R-:W-:Y:S05]  /*2a20*/  BSYNC.RECONVERGENT B4 ;  /* 0x0000000000047941 */ /* 0x000fea0003800200 */
.L_x_13471:
        /* <DEDUP_REMOVED lines=9> */
[----:B------:R-:W-:-:S07]  /*2ac0*/  FFMA.FTZ R76, R77, R24, R84 ;  /* 0x000000184d4c7223 */ /* 0x000fce0000010054 */
.L_x_13470:
[----:B------:R-:W-:Y:S05]  /*2ad0*/  BSYNC.RECONVERGENT B3 ;  /* 0x0000000000037941 */ /* 0x000fea0003800200 */
.L_x_13469:
        /* <DEDUP_REMOVED lines=17> */
.L_x_13480:
        /* <DEDUP_REMOVED lines=13> */
.L_x_13482:
[----:B------:R-:W-:Y:S05]  /*2cc0*/  BSYNC.RECONVERGENT B5 ;  /* 0x0000000000057941 */ /* 0x000fea0003800200 */
.L_x_13481:
        /* <DEDUP_REMOVED lines=43> */
.L_x_13479:
[----:B------:R-:W-:Y:S05]  /*2f80*/  BSYNC.RECONVERGENT B4 ;  /* 0x0000000000047941 */ /* 0x000fea0003800200 */
.L_x_13478:
        /* <DEDUP_REMOVED lines=11> */
.L_x_13477:
[----:B------:R-:W-:Y:S05]  /*3040*/  BSYNC.RECONVERGENT B3 ;  /* 0x0000000000037941 */ /* 0x000fea0003800200 */
.L_x_13476:
        /* <DEDUP_REMOVED lines=17> */
.L_x_13487:
        /* <DEDUP_REMOVED lines=13> */
.L_x_13489:
[----:B------:R-:W-:Y:S05]  /*3230*/  BSYNC.RECONVERGENT B5 ;  /* 0x0000000000057941 */ /* 0x000fea0003800200 */
.L_x_13488:
        /* <DEDUP_REMOVED lines=43> */
.L_x_13486:
[----:B------:R-:W-:Y:S05]  /*34f0*/  BSYNC.RECONVERGENT B4 ;  /* 0x0000000000047941 */ /* 0x000fea0003800200 */
.L_x_13485:
        /* <DEDUP_REMOVED lines=10> */
.L_x_13484:
[----:B------:R-:W-:Y:S05]  /*35a0*/  BSYNC.RECONVERGENT B3 ;  /* 0x0000000000037941 */ /* 0x000fea0003800200 */
.L_x_13483:
[----:B------:R-:W-:Y:S01]  /*35b0*/  IMAD.MOV.U32 R129, RZ, RZ, R3 ;  /* 0x000000ffff817224 */ /* 0x000fe200078e0003 */
        /* <DEDUP_REMOVED lines=15> */
.L_x_13493:
        /* <DEDUP_REMOVED lines=13> */
.L_x_13495:
[----:B------:R-:W-:Y:S05]  /*3780*/  BSYNC.RECONVERGENT B4 ;  /* 0x0000000000047941 */ /* 0x000fea0003800200 */
.L_x_13494:
        /* <DEDUP_REMOVED lines=43> */
.L_x_13492:
[----:B------:R-:W-:Y:S05]  /*3a40*/  BSYNC.RECONVERGENT B3 ;  /* 0x0000000000037941 */ /* 0x000fea0003800200 */
.L_x_13491:
        /* <DEDUP_REMOVED lines=10> */
[----:B------:R-:W-:Y:S01]  /*3af0*/  FFMA.FTZ R79, R112, R27, R87 ;  /* 0x0000001b704f7223 */ /* 0x000fe20000010057 */
[----:B------:R-:W-:Y:S06]  /*3b00*/  BRA `(.L_x_13490) ;  /* 0x0000002800d87947 */ /* 0x000fec0003800000 */
.L_x_13440:
        /* <DEDUP_REMOVED lines=21> */
.L_x_13500:
        /* <DEDUP_REMOVED lines=13> */
.L_x_13502:
[----:B------:R-:W-:Y:S05]  /*3d30*/  BSYNC.RECONVERGENT B5 ;  /* 0x0000000000057941 */ /* 0x000fea0003800200 */
.L_x_13501:
        /* <DEDUP_REMOVED lines=43> */
.L_x_13499:
[----:B------:R-:W-:Y:S05]  /*3ff0*/  BSYNC.RECONVERGENT B4 ;  /* 0x0000000000047941 */ /* 0x000fea0003800200 */
.L_x_13498:
        /* <DEDUP_REMOVED lines=10> */
.L_x_13497:
[----:B------:R-:W-:Y:S05]  /*40a0*/  BSYNC.RECONVERGENT B3 ;  /* 0x0000000000037941 */ /* 0x000fea0003800200 */
.L_x_13496:
        /* <DEDUP_REMOVED lines=17> */
.L_x_13507:
        /* <DEDUP_REMOVED lines=13> */
.L_x_13509:
[----:B------:R-:W-:Y:S05]  /*4290*/  BSYNC.RECONVERGENT B5 ;  /* 0x0000000000057941 */ /* 0x000fea0003800200 */
.L_x_13508:
        /* <DEDUP_REMOVED lines=43> */
.L_x_13506:
[----:B------:R-:W-:Y:S05]  /*4550*/  BSYNC.RECONVERGENT B4 ;  /* 0x0000000000047941 */ /* 0x000fea0003800200 */
.L_x_13505:
        /* <DEDUP_REMOVED lines=11> */
.L_x_13504:
[----:B------:R-:W-:Y:S05]  /*4610*/  BSYNC.RECONVERGENT B3 ;  /* 0x0000000000037941 */ /* 0x000fea0003800200 */
.L_x_13503:
        /* <DEDUP_REMOVED lines=17> */
.L_x_13514:
        /* <DEDUP_REMOVED lines=13> */
.L_x_13516:
[----:B------:R-:W-:Y:S05]  /*4800*/  BSYNC.RECONVERGENT B5 ;  /* 0x0000000000057941 */ /* 0x000fea0003800200 */
.L_x_13515:
        /* <DEDUP_REMOVED lines=43> */
.L_x_13513:
[----:B------:R-:W-:Y:S05]  /*4ac0*/  BSYNC.RECONVERGENT B4 ;  /* 0x0000000000047941 */ /* 0x000fea0003800200 */
.L_x_13512:
        /* <DEDUP_REMOVED lines=10> */
.L_x_13511:
[----:B------:R-:W-:Y:S05]  /*4b70*/  BSYNC.RECONVERGENT B3 ;  /* 0x0000000000037941 */ /* 0x000fea0003800200 */
.L_x_13510:
        /* <DEDUP_REMOVED lines=17> */
.L_x_13521:
        /* <DEDUP_REMOVED lines=13> */
.L_x_13523:
[----:B------:R-:W-:Y:S05]  /*4d60*/  BSYNC.RECONVERGENT B5 ;  /* 0x0000000000057941 */ /* 0x000fea0003800200 */
.L_x_13522:
        /* <DEDUP_REMOVED lines=43> */
.L_x_13520:
[----:B------:R-:W-:Y:S05]  /*5020*/  BSYNC.RECONVERGENT B4 ;  /* 0x0000000000047941 */ /* 0x000fea0003800200 */
.L_x_13519:
        /* <DEDUP_REMOVED lines=11> */
.L_x_13518:
[----:B------:R-:W-:Y:S05]  /*50e0*/  BSYNC.RECONVERGENT B3 ;  /* 0x0000000000037941 */ /* 0x000fea0003800200 */
.L_x_13517:
        /* <DEDUP_REMOVED lines=17> */
.L_x_13528:
        /* <DEDUP_REMOVED lines=13> */
.L_x_13530:
[----:B------:R-:W-:Y:S05]  /*52d0*/  BSYNC.RECONVERGENT B5 ;  /* 0x0000000000057941 */ /* 0x000fea0003800200 */
.L_x_13529:
        /* <DEDUP_REMOVED lines=43> */
.L_x_13527:
[----:B------:R-:W-:Y:S05]  /*5590*/  BSYNC.RECONVERGENT B4 ;  /* 0x0000000000047941 */ /* 0x000fea0003800200 */
.L_x_13526:
        /* <DEDUP_REMOVED lines=10> */
.L_x_13525:
[----:B------:R-:W-:Y:S05]  /*5640*/  BSYNC.RECONVERGENT B3 ;  /* 0x0000000000037941 */ /* 0x000fea0003800200 */
.L_x_13524:
        /* <DEDUP_REMOVED lines=17> */
.L_x_13535:
        /* <DEDUP_REMOVED lines=13> */
.L_x_13537:
[----:B------:R-:W-:Y:S05]  /*5830*/  BSYNC.RECONVERGENT B5 ;  /* 0x0000000000057941 */ /* 0x000fea0003800200 */
.L_x_13536:
        /* <DEDUP_REMOVED lines=43> */
.L_x_13534:
[----:B------:R-:W-:Y:S05]  /*5af0*/  BSYNC.RECONVERGENT B4 ;  /* 0x0000000000047941 */ /* 0x000fea0003800200 */
.L_x_13533:
        /* <DEDUP_REMOVED lines=11> */
.L_x_13532:
[----:B------:R-:W-:Y:S05]  /*5bb0*/  BSYNC.RECONVERGENT B3 ;  /* 0x0000000000037941 */ /* 0x000fea0003800200 */
.L_x_13531:
        /* <DEDUP_REMOVED lines=17> */
.L_x_13542:
        /* <DEDUP_REMOVED lines=13> */
.L_x_13544:
[----:B------:R-:W-:Y:S05]  /*5da0*/  BSYNC.RECONVERGENT B5 ;  /* 0x0000000000057941 */ /* 0x000fea0003800200 */
.L_x_13543:
        /* <DEDUP_REMOVED lines=43> */
.L_x_13541:
[----:B------:R-:W-:Y:S05]  /*6060*/  BSYNC.RECONVERGENT B4 ;  /* 0x0000000000047941 */ /* 0x000fea0003800200 */
.L_x_13540:
        /* <DEDUP_REMOVED lines=10> */
.L_x_13539:
[----:B------:R-:W-:Y:S05]  /*6110*/  BSYNC.RECONVERGENT B3 ;  /* 0x0000000000037941 */ /* 0x000fea0003800200 */
.L_x_13538:
[----:B------:R-:W-:Y:S01]  /*6120*/  MOV R129, R3 ;  /* 0x0000000300817202 */ /* 0x000fe20000000f00 */
[----:B------:R-:W-:Y:S01]  /*6130*/  IMAD.MOV.U32 R79, RZ, RZ, RZ ;  /* 0x000000ffff4f7224 */ /* 0x000fe200078e00ff */
        /* <DEDUP_REMOVED lines=14> */
.L_x_13547:
        /* <DEDUP_REMOVED lines=13> */
.L_x_13549:
[----:B------:R-:W-:Y:S05]  /*62f0*/  BSYNC.RECONVERGENT B4 ;  /* 0x0000000000047941 */ /* 0x000fea0003800200 */
.L_x_13548:
        /* <DEDUP_REMOVED lines=43> */
.L_x_13546:
[----:B------:R-:W-:Y:S05]  /*65b0*/  BSYNC.RECONVERGENT B3 ;  /* 0x0000000000037941 */ /* 0x000fea0003800200 */
.L_x_13545:
        /* <DEDUP_REMOVED lines=11> */
.L_x_13490:
[----:B------:R-:W-:Y:S05]  /*6670*/  BSYNC.RECONVERGENT B2 ;  /* 0x0000000000027941 */ /* 0x000fea0003800200 */
.L_x_13439:
[----:B------:R-:W0:Y:S01]  /*6680*/  LDC.64 R112, c[0x0][0x3a8] ;  /* 0x0000ea00ff707b82 */ /* 0x000e220000000a00 */
[----:B------:R-:W-:Y:S01]  /*6690*/  BSSY.RECONVERGENT B2, `(.L_x_13550) ;  /* 0x000001a000027945 */ /* 0x000fe20003800200 */
[----:B------:R-:W-:Y:S01]  /*66a0*/  MOV R128, R2 ;  /* 0x0000000200807202 */ /* 0x000fe20000000f00 */
[----:B0-----:R-:W-:-:S05]  /*66b0*/  IMAD.WIDE.U32 R112, R0, 0x20, R112 ;  /* 0x0000002000707825 */ /* 0x001fca00078e0070 */
[----:B------:R0:W-:Y:S04]  /*66c0*/  STG.E.128 desc[UR8][R112.64], R80 ;  /* 0x0000005070007986 */ /* 0x0001e8000c101d08 */
[----:B------:R0:W-:Y:S01]  /*66d0*/  STG.E.128 desc[UR8][R112.64+0x10], R76 ;  /* 0x0000104c70007986 */ /* 0x0001e2000c101d08 */
[----:B------:R-:W-:Y:S05]  /*66e0*/  @!P3 BRA `(.L_x_13551) ;  /* 0x000000000050b947 */ /* 0x000fea0003800000 */
[----:B0-----:R-:W-:Y:S01]  /*66f0*/  IMAD.U32 R113, R119, 0x10000, RZ ;  /* 0x0001000077717824 */ /* 0x001fe200078e00ff */
[----:B------:R-:W0:Y:S01]  /*6700*/  LDC.64 R2, c[0x0][0x3b0] ;  /* 0x0000ec00ff027b82 */ /* 0x000e220000000a00 */
[----:B------:R-:W-:Y:S02]  /*6710*/  LOP3.LUT R112, R118, 0xffff, RZ, 0xc0, !PT ;  /* 0x0000ffff76707812 */ /* 0x000fe400078ec0ff */
[----:B------:R-:W-:Y:S02]  /*6720*/  LOP3.LUT R114, R123, 0xff, RZ, 0xc0, !PT ;  /* 0x000000ff7b727812 */ /* 0x000fe400078ec0ff */
[----:B------:R-:W-:Y:S02]  /*6730*/  LOP3.LUT R115, R113, 0xff0000, RZ, 0xc0, !PT ;  /* 0x00ff000071737812 */ /* 0x000fe400078ec0ff */
[----:B------:R-:W-:Y:S02]  /*6740*/  PRMT R113, R120, 0x7104, RZ ;  /* 0x0000710478717816 */ /* 0x000fe400000000ff */
[----:B------:R-:W-:Y:S01]  /*6750*/  PRMT R142, R115, 0x4210, R112 ;  /* 0x00004210738e7816 */ /* 0x000fe20000000070 */
[----:B------:R-:W-:Y:S01]  /*6760*/  IMAD.WIDE.U32 R114, R114, 0x10000, RZ ;  /* 0x0001000072727825 */ /* 0x000fe200078e00ff */
[----:B------:R-:W-:-:S02]  /*6770*/  LOP3.LUT R112, R122, 0xff, RZ, 0xc0, !PT ;  /* 0x000000ff7a707812 */ /* 0x000fc400078ec0ff */
        /* <DEDUP_REMOVED lines=11> */
.L_x_13551:
[----:B------:R-:W-:Y:S05]  /*6830*/  BSYNC.RECONVERGENT B2 ;  /* 0x0000000000027941 */ /* 0x000fea0003800200 */
.L_x_13550:
[----:B------:R-:W-:Y:S01]  /*6840*/  VIADD R0, R0, 0x20 ;  /* 0x0000002000007836 */ /* 0x000fe20000000000 */
[----:B------:R-:W-:-:S07]  /*6850*/  IADD3 R139, PT, PT, R139, 0x20, RZ ;  /* 0x000000208b8b7810 */ /* 0x000fce0007ffe0ff */
.L_x_13436:
[----:B------:R-:W-:Y:S05]  /*6860*/  BSYNC.RECONVERGENT B1 ;  /* 0x0000000000017941 */ /* 0x000fea0003800200 */
.L_x_13435:
        /* <DEDUP_REMOVED lines=8> */
[----:B-----5:R1:W5:Y:S01]  /*68f0*/  @P3 LDG.E.128 R92, desc[UR8][R2.64] ;  /* 0x00000008025c3981 */ /* 0x020362000c1e1d00 */
[----:B--2---:R-:W-:-:S05]  /*6900*/  @P0 IMAD.WIDE.U32 R96, R0, 0x20, R96 ;  /* 0x0000002000600825 */ /* 0x004fca00078e0060 */
[----:B------:R1:W5:Y:S04]  /*6910*/  @P0 LDG.E.128 R88, desc[UR8][R96.64] ;  /* 0x0000000860580981 */ /* 0x000368000c1e1d00 */
[----:B------:R1:W5:Y:S01]  /*6920*/  @P0 LDG.E.128 R84, desc[UR8][R96.64+0x10] ;  /* 0x0000100860540981 */ /* 0x000362000c1e1d00 */
[----:B------:R-:W-:Y:S04]  /*6930*/  BSSY.RECONVERGENT B1, `(.L_x_13554) ;  /* 0x0000570000017945 */ /* 0x000fe80003800200 */
[----:B------:R-:W-:Y:S05]  /*6940*/  @!P0 BRA `(.L_x_13555) ;  /* 0x0000002800e08947 */ /* 0x000fea0003800000 */
[----:B------:R-:W-:Y:S01]  /*6950*/  ISETP.GT.AND P0, PT, R140, RZ, PT ;  /* 0x000000ff8c00720c */ /* 0x000fe20003f04270 */
[----:B------:R-:W-:Y:S01]  /*6960*/  BSSY.RECONVERGENT B3, `(.L_x_13556) ;  /* 0x0000059000037945 */ /* 0x000fe20003800200 */
[----:B-1----:R-:W-:Y:S01]  /*6970*/  IMAD.MOV.U32 R2, RZ, RZ, R128 ;  /* 0x000000ffff027224 */ /* 0x002fe200078e0080 */
[----:B-----5:R-:W-:Y:S01]  /*6980*/  MOV R96, R88 ;  /* 0x0000005800607202 */ /* 0x020fe20000000f00 */
[----:B------:R-:W-:-:S09]  /*6990*/  IMAD.MOV.U32 R3, RZ, RZ, R129 ;  /* 0x000000ffff037224 */ /* 0x000fd200078e0081 */
        /* <DEDUP_REMOVED lines=17> */
.L_x_13560:
        /* <DEDUP_REMOVED lines=13> */
.L_x_13562:
[----:B------:R-:W-:Y:S05]  /*6b80*/  BSYNC.RECONVERGENT B5 ;  /* 0x0000000000057941 */ /* 0x000fea0003800200 */
.L_x_13561:
        /* <DEDUP_REMOVED lines=43> */
.L_x_13559:
[----:B------:R-:W-:Y:S05]  /*6e40*/  BSYNC.RECONVERGENT B4 ;  /* 0x0000000000047941 */ /* 0x000fea0003800200 */
.L_x_13558:
        /* <DEDUP_REMOVED lines=10> */
.L_x_13557:
[----:B------:R-:W-:Y:S05]  /*6ef0*/  BSYNC.RECONVERGENT B3 ;  /* 0x0000000000037941 */ /* 0x000fea0003800200 */
.L_x_13556:
        /* <DEDUP_REMOVED lines=17> */
.L_x_13567:
        /* <DEDUP_REMOVED lines=13> */
.L_x_13569:
[----:B------:R-:W-:Y:S05]  /*70e0*/  BSYNC.RECONVERGENT B5 ;  /* 0x0000000000057941 */ /* 0x000fea0003800200 */
.L_x_13568:
[----:B------:R-:W-:Y:S01]  /*70f0*/  IMAD.WIDE.U32 R100, R135, -0x326172a9, RZ ;  /* 0xcd9e8d5787647825 */ /* 0x000fe200078e00ff */
[----:B0-----:R-:W-:Y:S02]  /*7100*/  LOP3.LUT R112, R127, UR7, R99, 0x96, !PT ;  /* 0x000000077f707c12 */ /* 0x001fe4000f8e9663 */
        /* <DEDUP_REMOVED lines=41> */
.L_x_13566:
[----:B------:R-:W-:Y:S05]  /*73a0*/  BSYNC.RECONVERGENT B4 ;  /* 0x0000000000047941 */ /* 0x000fea0003800200 */
.L_x_13565:
        /* <DEDUP_REMOVED lines=11> */
.L_x_13564:
[----:B------:R-:W-:Y:S05]  /*7460*/  BSYNC.RECONVERGENT B3 ;  /* 0x0000000000037941 */ /* 0x000fea0003800200 */
.L_x_13563:
        /* <DEDUP_REMOVED lines=17> */
.L_x_13574:
        /* <DEDUP_REMOVED lines=13> */
.L_x_13576:
[----:B------:R-:W-:Y:S05]  /*7650*/  BSYNC.RECONVERGENT B5 ;  /* 0x0000000000057941 */ /* 0x000fea0003800200 */
.L_x_13575:
[----:B------:R-:W-:Y:S01]  /*7660*/  IMAD.WIDE.U32 R100, R135, -0x326172a9, RZ ;  /* 0xcd9e8d5787647825 */ /* 0x000fe200078e00ff */
[----:B0-----:R-:W-:-:S03]  /*7670*/  LOP3.LUT R112, R127, UR7, R99, 0x96, !PT ;  /* 0x000000077f707c12 */ /* 0x001fc6000f8e9663 */
        /* <DEDUP_REMOVED lines=41> */
.L_x_13573:
[----:B------:R-:W-:Y:S05]  /*7910*/  BSYNC.RECONVERGENT B4 ;  /* 0x0000000000047941 */ /* 0x000fea0003800200 */
.L_x_13572:
        /* <DEDUP_REMOVED lines=10> */
.L_x_13571:
[----:B------:R-:W-:Y:S05]  /*79c0*/  BSYNC.RECONVERGENT B3 ;  /* 0x0000000000037941 */ /* 0x000fea0003800200 */
.L_x_13570:
        /* <DEDUP_REMOVED lines=17> */
.L_x_13581:
        /* <DEDUP_REMOVED lines=13> */
.L_x_13583:
[----:B------:R-:W-:Y:S05]  /*7bb0*/  BSYNC.RECONVERGENT B5 ;  /* 0x0000000000057941 */ /* 0x000fea0003800200 */
.L_x_13582:
[----:B------:R-:W-:Y:S01]  /*7bc0*/  IMAD.WIDE.U32 R102, R135, -0x326172a9, RZ ;  /* 0xcd9e8d5787667825 */ /* 0x000fe200078e00ff */
[----:B------:R-:W-:-:S03]  /*7bd0*/  LOP3.LUT R114, R127, UR7, R101, 0x96, !PT ;  /* 0x000000077f727c12 */ /* 0x000fc6000f8e9665 */
[----:B------:R-:W-:Y:S01]  /*7be0*/  IMAD.MOV.U32 R99, RZ, RZ, R2 ;  /* 0x000000ffff637224 */ /* 0x000fe200078e0002 */
[----:B0-----:R-:W-:Y:S01]  /*7bf0*/  LOP3.LUT R112, R132, UR6, R103, 0x96, !PT ;  /* 0x0000000684707c12 */ /* 0x001fe2000f8e9667 */
        /* <DEDUP_REMOVED lines=39> */
.L_x_13580:
[----:B------:R-:W-:Y:S05]  /*7e70*/  BSYNC.RECONVERGENT B4 ;  /* 0x0000000000047941 */ /* 0x000fea0003800200 */
.L_x_13579:
        /* <DEDUP_REMOVED lines=11> */
.L_x_13578:
[----:B------:R-:W-:Y:S05]  /*7f30*/  BSYNC.RECONVERGENT B3 ;  /* 0x0000000000037941 */ /* 0x000fea0003800200 */
.L_x_13577:
        /* <DEDUP_REMOVED lines=17> */
.L_x_13588:
        /* <DEDUP_REMOVED lines=13> */
.L_x_13590:
[----:B------:R-:W-:Y:S05]  /*8120*/  BSYNC.RECONVERGENT B5 ;  /* 0x0000000000057941 */ /* 0x000fea0003800200 */
.L_x_13589:
[----:B------:R-:W-:Y:S01]  /*8130*/  IMAD.WIDE.U32 R102, R135, -0x326172a9, RZ ;  /* 0xcd9e8d5787667825 */ /* 0x000fe200078e00ff */
[----:B------:R-:W-:-:S03]  /*8140*/  LOP3.LUT R114, R127, UR7, R101, 0x96, !PT ;  /* 0x000000077f727c12 */ /* 0x000fc6000f8e9665 */
[----:B------:R-:W-:Y:S01]  /*8150*/  HFMA2 R3, -RZ, RZ, 0, 0 ;  /* 0x00000000ff037431 */ /* 0x000fe200000001ff */
        /* <DEDUP_REMOVED lines=40> */
.L_x_13587:
[----:B------:R-:W-:Y:S05]  /*83e0*/  BSYNC.RECONVERGENT B4 ;  /* 0x0000000000047941 */ /* 0x000fea0003800200 */
.L_x_13586:
        /* <DEDUP_REMOVED lines=10> */
.L_x_13585:
[----:B------:R-:W-:Y:S05]  /*8490*/  BSYNC.RECONVERGENT B3 ;  /* 0x0000000000037941 */ /* 0x000fea0003800200 */
.L_x_13584:
        /* <DEDUP_REMOVED lines=17> */
.L_x_13595:
        /* <DEDUP_REMOVED lines=13> */
.L_x_13597:
[----:B------:R-:W-:Y:S05]  /*8680*/  BSYNC.RECONVERGENT B5 ;  /* 0x0000000000057941 */ /* 0x000fea0003800200 */
.L_x_13596:
        /* <DEDUP_REMOVED lines=43> */
.L_x_13594:
[----:B------:R-:W-:Y:S05]  /*8940*/  BSYNC.RECONVERGENT B4 ;  /* 0x0000000000047941 */ /* 0x000fea0003800200 */
.L_x_13593:
[----:B0-----:R-:W-:Y:S01]  /*8950*/  HFMA2 R112, -RZ, RZ, 0.1171875, 0 ;  /* 0x2f800000ff707431 */ /* 0x001fe200000001ff */
        /* <DEDUP_REMOVED lines=10> */
.L_x_13592:
[----:B------:R-:W-:Y:S05]  /*8a00*/  BSYNC.RECONVERGENT B3 ;  /* 0x0000000000037941 */ /* 0x000fea0003800200 */
.L_x_13591:
        /* <DEDUP_REMOVED lines=17> */
.L_x_13602:
        /* <DEDUP_REMOVED lines=13> */
.L_x_13604:
[----:B------:R-:W-:Y:S05]  /*8bf0*/  BSYNC.RECONVERGENT B5 ;  /* 0x0000000000057941 */ /* 0x000fea0003800200 */
.L_x_13603:
        /* <DEDUP_REMOVED lines=43> */
.L_x_13601:
[----:B------:R-:W-:Y:S05]  /*8eb0*/  BSYNC.RECONVERGENT B4 ;  /* 0x0000000000047941 */ /* 0x000fea0003800200 */
.L_x_13600:
[----:B------:R-:W-:Y:S01]  /*8ec0*/  I2FP.F32.U32 R102, R102 ;  /* 0x0000006600667245 */ /* 0x000fe20000201000 */
[----:B------:R-:W-:Y:S01]  /*8ed0*/  IMAD.MOV.U32 R103, RZ, RZ, 0x2f800000 ;  /* 0x2f800000ff677424 */ /* 0x000fe200078e00ff */
[----:B0-----:R-:W-:-:S03]  /*8ee0*/  SHF.L.U32 R112, R95, 0x10, RZ ;  /* 0x000000105f707819 */ /* 0x001fc600000006ff */
[----:B------:R-:W-:Y:S02]  /*8ef0*/  FFMA.FTZ R102, R102, R103, 1.1641532182693481445e-10 ;  /* 0x2f00000066667423 */ /* 0x000fe40000010067 */
[----:B------:R-:W-:-:S03]  /*8f00*/  FMUL.FTZ R112, R112, UR13 ;  /* 0x0000000d70707c20 */ /* 0x000fc60008410000 */
[----:B------:R-:W-:Y:S01]  /*8f10*/  FSETP.GTU.FTZ.AND P4, PT, R102, UR10, PT ;  /* 0x0000000a66007c0b */ /* 0x000fe2000bf9c000 */
[----:B------:R-:W-:-:S03]  /*8f20*/  FMUL.FTZ R103, R112, UR12 ;  /* 0x0000000c70677c20 */ /* 0x000fc60008410000 */
[----:B------:R-:W-:Y:S02]  /*8f30*/  SEL R119, RZ, 0x1, P4 ;  /* 0x00000001ff777807 */ /* 0x000fe40002000000 */
[----:B------:R-:W-:-:S05]  /*8f40*/  FSEL R103, R103, RZ, !P4 ;  /* 0x000000ff67677208 */ /* 0x000fca0006000000 */
[----:B------:R-:W-:-:S07]  /*8f50*/  FFMA.FTZ R102, R103, R50, R86 ;  /* 0x0000003267667223 */ /* 0x000fce0000010056 */
.L_x_13599:
[----:B------:R-:W-:Y:S05]  /*8f60*/  BSYNC.RECONVERGENT B3 ;  /* 0x0000000000037941 */ /* 0x000fea0003800200 */
.L_x_13598:
        /* <DEDUP_REMOVED lines=16> */
.L_x_13608:
        /* <DEDUP_REMOVED lines=13> */
.L_x_13610:
[----:B------:R-:W-:Y:S05]  /*9140*/  BSYNC.RECONVERGENT B4 ;  /* 0x0000000000047941 */ /* 0x000fea0003800200 */
.L_x_13609:
[----:B------:R-:W-:Y:S01]  /*9150*/  IMAD.WIDE.U32 R116, R135, -0x326172a9, RZ ;  /* 0xcd9e8d5787747825 */ /* 0x000fe200078e00ff */
[----:B0-----:R-:W-:-:S03]  /*9160*/  LOP3.LUT R112, R127, UR7, R115, 0x96, !PT ;  /* 0x000000077f707c12 */ /* 0x001fc6000f8e9673 */
        /* <DEDUP_REMOVED lines=41> */
.L_x_13607:
[----:B------:R-:W-:Y:S05]  /*9400*/  BSYNC.RECONVERGENT B3 ;  /* 0x0000000000037941 */ /* 0x000fea0003800200 */
.L_x_13606:
[----:B------:R-:W-:Y:S01]  /*9410*/  HFMA2 R114, -RZ, RZ, 0.1171875, 0 ;  /* 0x2f800000ff727431 */ /* 0x000fe200000001ff */
[----:B0-----:R-:W-:Y:S02]  /*9420*/  PRMT R112, R95, 0x7632, R112 ;  /* 0x000076325f707816 */ /* 0x001fe40000000070 */
        /* <DEDUP_REMOVED lines=10> */
.L_x_13555:
[----:B------:R-:W-:Y:S01]  /*94d0*/  BSSY.RECONVERGENT B3, `(.L_x_13611) ;  /* 0x0000059000037945 */ /* 0x000fe20003800200 */
[----:B-1----:R-:W-:Y:S01]  /*94e0*/  HFMA2 R96, -RZ, RZ, 0, 0 ;  /* 0x00000000ff607431 */ /* 0x002fe200000001ff */
        /* <DEDUP_REMOVED lines=19> */
.L_x_13615:
        /* <DEDUP_REMOVED lines=13> */
.L_x_13617:
[----:B------:R-:W-:Y:S05]  /*96f0*/  BSYNC.RECONVERGENT B5 ;  /* 0x0000000000057941 */ /* 0x000fea0003800200 */
.L_x_13616:
        /* <DEDUP_REMOVED lines=43> */
.L_x_13614:
[----:B------:R-:W-:Y:S05]  /*99b0*/  BSYNC.RECONVERGENT B4 ;  /* 0x0000000000047941 */ /* 0x000fea0003800200 */
.L_x_13613:
        /* <DEDUP_REMOVED lines=10> */
.L_x_13612:
[----:B------:R-:W-:Y:S05]  /*9a60*/  BSYNC.RECONVERGENT B3 ;  /* 0x0000000000037941 */ /* 0x000fea0003800200 */
.L_x_13611:
        /* <DEDUP_REMOVED lines=17> */
.L_x_13622:
        /* <DEDUP_REMOVED lines=13> */
.L_x_13624:
[----:B------:R-:W-:Y:S05]  /*9c50*/  BSYNC.RECONVERGENT B5 ;  /* 0x0000000000057941 */ /* 0x000fea0003800200 */
.L_x_13623:
        /* <DEDUP_REMOVED lines=43> */
.L_x_13621:
[----:B------:R-:W-:Y:S05]  /*9f10*/  BSYNC.RECONVERGENT B4 ;  /* 0x0000000000047941 */ /* 0x000fea0003800200 */
.L_x_13620:
        /* <DEDUP_REMOVED lines=11> */
.L_x_13619:
[----:B------:R-:W-:Y:S05]  /*9fd0*/  BSYNC.RECONVERGENT B3 ;  /* 0x0000000000037941 */ /* 0x000fea0003800200 */
.L_x_13618:
        /* <DEDUP_REMOVED lines=17> */
.L_x_13629:
        /* <DEDUP_REMOVED lines=13> */
.L_x_13631:
[----:B------:R-:W-:Y:S05]  /*a1c0*/  BSYNC.RECONVERGENT B5 ;  /* 0x0000000000057941 */ /* 0x000fea0003800200 */
.L_x_13630:
        /* <DEDUP_REMOVED lines=43> */
.L_x_13628:
[----:B------:R-:W-:Y:S05]  /*a480*/  BSYNC.RECONVERGENT B4 ;  /* 0x0000000000047941 */ /* 0x000fea0003800200 */
.L_x_13627:
        /* <DEDUP_REMOVED lines=10> */
.L_x_13626:
[----:B------:R-:W-:Y:S05]  /*a530*/  BSYNC.RECONVERGENT B3 ;  /* 0x0000000000037941 */ /* 0x000fea0003800200 */
.L_x_13625:
        /* <DEDUP_REMOVED lines=17> */
.L_x_13636:
        /* <DEDUP_REMOVED lines=13> */
.L_x_13638:
[----:B------:R-:W-:Y:S05]  /*a720*/  BSYNC.RECONVERGENT B5 ;  /* 0x0000000000057941 */ /* 0x000fea0003800200 */
.L_x_13637:
        /* <DEDUP_REMOVED lines=43> */
.L_x_13635:
[----:B------:R-:W-:Y:S05]  /*a9e0*/  BSYNC.RECONVERGENT B4 ;  /* 0x0000000000047941 */ /* 0x000fea0003800200 */
.L_x_13634:
        /* <DEDUP_REMOVED lines=11> */
.L_x_13633:
[----:B------:R-:W-:Y:S05]  /*aaa0*/  BSYNC.RECONVERGENT B3 ;  /* 0x0000000000037941 */ /* 0x000fea0003800200 */
.L_x_13632:
        /* <DEDUP_REMOVED lines=17> */
.L_x_13643:
        /* <DEDUP_REMOVED lines=13> */
.L_x_13645:
[----:B------:R-:W-:Y:S05]  /*ac90*/  BSYNC.RECONVERGENT B5 ;  /* 0x0000000000057941 */ /* 0x000fea0003800200 */
.L_x_13644:
        /* <DEDUP_REMOVED lines=43> */
.L_x_13642:
[----:B------:R-:W-:Y:S05]  /*af50*/  BSYNC.RECONVERGENT B4 ;  /* 0x0000000000047941 */ /* 0x000fea0003800200 */
.L_x_13641:
        /* <DEDUP_REMOVED lines=10> */
.L_x_13640:
[----:B------:R-:W-:Y:S05]  /*b000*/  BSYNC.RECONVERGENT B3 ;  /* 0x0000000000037941 */ /* 0x000fea0003800200 */
.L_x_13639:
        /* <DEDUP_REMOVED lines=17> */
.L_x_13650:
        /* <DEDUP_REMOVED lines=13> */
.L_x_13652:
[----:B------:R-:W-:Y:S05]  /*b1f0*/  BSYNC.RECONVERGENT B5 ;  /* 0x0000000000057941 */ /* 0x000fea0003800200 */
.L_x_13651:
        /* <DEDUP_REMOVED lines=43> */
.L_x_13649:
[----:B------:R-:W-:Y:S05]  /*b4b0*/  BSYNC.RECONVERGENT B4 ;  /* 0x0000000000047941 */ /* 0x000fea0003800200 */
.L_x_13648:
[----:B0-----:R-:W-:Y:S01]  /*b4c0*/  HFMA2 R112, -RZ, RZ, 0.1171875, 0 ;  /* 0x2f800000ff707431 */ /* 0x001fe200000001ff */
        /* <DEDUP_REMOVED lines=10> */
.L_x_13647:
[----:B------:R-:W-:Y:S05]  /*b570*/  BSYNC.RECONVERGENT B3 ;  /* 0x0000000000037941 */ /* 0x000fea0003800200 */
.L_x_13646:
        /* <DEDUP_REMOVED lines=17> */
.L_x_13657:
        /* <DEDUP_REMOVED lines=13> */
.L_x_13659:
[----:B------:R-:W-:Y:S05]  /*b760*/  BSYNC.RECONVERGENT B5 ;  /* 0x0000000000057941 */ /* 0x000fea0003800200 */
.L_x_13658:
        /* <DEDUP_REMOVED lines=43> */
.L_x_13656:
[----:B------:R-:W-:Y:S05]  /*ba20*/  BSYNC.RECONVERGENT B4 ;  /* 0x0000000000047941 */ /* 0x000fea0003800200 */
.L_x_13655:
[----:B------:R-:W-:Y:S01]  /*ba30*/  I2FP.F32.U32 R102, R102 ;  /* 0x0000006600667245 */ /* 0x000fe20000201000 */
[----:B------:R-:W-:Y:S01]  /*ba40*/  IMAD.MOV.U32 R103, RZ, RZ, 0x2f800000 ;  /* 0x2f800000ff677424 */ /* 0x000fe200078e00ff */
[----:B0----5:R-:W-:-:S03]  /*ba50*/  SHF.L.U32 R112, R95, 0x10, RZ ;  /* 0x000000105f707819 */ /* 0x021fc600000006ff */
[----:B------:R-:W-:Y:S02]  /*ba60*/  FFMA.FTZ R102, R102, R103, 1.1641532182693481445e-10 ;  /* 0x2f00000066667423 */ /* 0x000fe40000010067 */
[----:B------:R-:W-:-:S03]  /*ba70*/  FMUL.FTZ R112, R112, UR13 ;  /* 0x0000000d70707c20 */ /* 0x000fc60008410000 */
[----:B------:R-:W-:Y:S01]  /*ba80*/  FSETP.GTU.FTZ.AND P0, PT, R102, UR10, PT ;  /* 0x0000000a66007c0b */ /* 0x000fe2000bf1c000 */
[----:B------:R-:W-:-:S03]  /*ba90*/  FMUL.FTZ R103, R112, UR12 ;  /* 0x0000000c70677c20 */ /* 0x000fc60008410000 */
[----:B------:R-:W-:Y:S02]  /*baa0*/  SEL R119, RZ, 0x1, P0 ;  /* 0x00000001ff777807 */ /* 0x000fe40000000000 */
[----:B------:R-:W-:-:S05]  /*bab0*/  FSEL R103, R103, RZ, !P0 ;  /* 0x000000ff67677208 */ /* 0x000fca0004000000 */
[----:B------:R-:W-:-:S07]  /*bac0*/  FMUL.FTZ R102, R103, R50 ;  /* 0x0000003267667220 */ /* 0x000fce0000410000 */
.L_x_13654:
[----:B------:R-:W-:Y:S05]  /*bad0*/  BSYNC.RECONVERGENT B3 ;  /* 0x0000000000037941 */ /* 0x000fea0003800200 */
.L_x_13653:
        /* <DEDUP_REMOVED lines=16> */
.L_x_13662:
        /* <DEDUP_REMOVED lines=13> */
.L_x_13664:
[----:B------:R-:W-:Y:S05]  /*bcb0*/  BSYNC.RECONVERGENT B4 ;  /* 0x0000000000047941 */ /* 0x000fea0003800200 */
.L_x_13663:
        /* <DEDUP_REMOVED lines=43> */
.L_x_13661:
[----:B------:R-:W-:Y:S05]  /*bf70*/  BSYNC.RECONVERGENT B3 ;  /* 0x0000000000037941 */ /* 0x000fea0003800200 */
.L_x_13660:
[----:B------:R-:W-:Y:S01]  /*bf80*/  HFMA2 R114, -RZ, RZ, 0.1171875, 0 ;  /* 0x2f800000ff727431 */ /* 0x000fe200000001ff */
[----:B0----5:R-:W-:Y:S02]  /*bf90*/  PRMT R112, R95, 0x7632, R112 ;  /* 0x000076325f707816 */ /* 0x021fe40000000070 */
        /* <DEDUP_REMOVED lines=9> */
.L_x_13605:
[----:B------:R-:W-:Y:S05]  /*c030*/  BSYNC.RECONVERGENT B1 ;  /* 0x0000000000017941 */ /* 0x000fea0003800200 */
.L_x_13554:
[----:B0-----:R-:W0:Y:S01]  /*c040*/  LDC.64 R112, c[0x0][0x3a8] ;  /* 0x0000ea00ff707b82 */ /* 0x001e220000000a00 */
        /* <DEDUP_REMOVED lines=26> */
.L_x_13666:
[----:B------:R-:W-:Y:S05]  /*c1f0*/  BSYNC.RECONVERGENT B1 ;  /* 0x0000000000017941 */ /* 0x000fea0003800200 */
.L_x_13665:
[----:B------:R-:W-:Y:S01]  /*c200*/  IADD3 R0, PT, PT, R0, 0x20, RZ ;  /* 0x0000002000007810 */ /* 0x000fe20007ffe0ff */
[----:B------:R-:W-:-:S07]  /*c210*/  VIADD R139, R139, 0x20 ;  /* 0x000000208b8b7836 */ /* 0x000fce0000000000 */
.L_x_13553:
[----:B------:R-:W-:Y:S05]  /*c220*/  BSYNC.RECONVERGENT B2 ;  /* 0x0000000000027941 */ /* 0x000fea0003800200 */
.L_x_13552:
        /* <DEDUP_REMOVED lines=16> */
[----:B-1----:R-:W-:Y:S01]  /*c330*/  MOV R2, R128 ;  /* 0x0000008000027202 */ /* 0x002fe20000000f00 */
[----:B------:R-:W-:Y:S01]  /*c340*/  IMAD.MOV.U32 R3, RZ, RZ, R129 ;  /* 0x000000ffff037224 */ /* 0x000fe200078e0081 */
        /* <DEDUP_REMOVED lines=18> */
.L_x_13675:
        /* <DEDUP_REMOVED lines=13> */
.L_x_13677:
[----:B------:R-:W-:Y:S05]  /*c540*/  BSYNC.RECONVERGENT B5 ;  /* 0x0000000000057941 */ /* 0x000fea0003800200 */
.L_x_13676:
        /* <DEDUP_REMOVED lines=43> */
.L_x_13674:
[----:B------:R-:W-:Y:S05]  /*c800*/  BSYNC.RECONVERGENT B4 ;  /* 0x0000000000047941 */ /* 0x000fea0003800200 */
.L_x_13673:
        /* <DEDUP_REMOVED lines=10> */
.L_x_13672:
[----:B------:R-:W-:Y:S05]  /*c8b0*/  BSYNC.RECONVERGENT B3 ;  /* 0x0000000000037941 */ /* 0x000fea0003800200 */
.L_x_13671:
        /* <DEDUP_REMOVED lines=17> */
.L_x_13682:
        /* <DEDUP_REMOVED lines=13> */
.L_x_13684:
[----:B------:R-:W-:Y:S05]  /*caa0*/  BSYNC.RECONVERGENT B5 ;  /* 0x0000000000057941 */ /* 0x000fea0003800200 */
.L_x_13683:
        /* <DEDUP_REMOVED lines=43> */
.L_x_13681:
[----:B------:R-:W-:Y:S05]  /*cd60*/  BSYNC.RECONVERGENT B4 ;  /* 0x0000000000047941 */ /* 0x000fea0003800200 */
.L_x_13680:
        /* <DEDUP_REMOVED lines=11> */
.L_x_13679:
[----:B------:R-:W-:Y:S05]  /*ce20*/  BSYNC.RECONVERGENT B3 ;  /* 0x0000000000037941 */ /* 0x000fea0003800200 */
.L_x_13678:
        /* <DEDUP_REMOVED lines=17> */
.L_x_13689:
        /* <DEDUP_REMOVED lines=13> */
.L_x_13691:
[----:B------:R-:W-:Y:S05]  /*d010*/  BSYNC.RECONVERGENT B5 ;  /* 0x0000000000057941 */ /* 0x000fea0003800200 */
.L_x_13690:
        /* <DEDUP_REMOVED lines=43> */
.L_x_13688:
[----:B------:R-:W-:Y:S05]  /*d2d0*/  BSYNC.RECONVERGENT B4 ;  /* 0x0000000000047941 */ /* 0x000fea0003800200 */
.L_x_13687:
        /* <DEDUP_REMOVED lines=10> */
.L_x_13686:
[----:B------:R-:W-:Y:S05]  /*d380*/  BSYNC.RECONVERGENT B3 ;  /* 0x0000000000037941 */ /* 0x000fea0003800200 */
.L_x_13685:
        /* <DEDUP_REMOVED lines=17> */
.L_x_13696:
        /* <DEDUP_REMOVED lines=13> */
.L_x_13698:
[----:B------:R-:W-:Y:S05]  /*d570*/  BSYNC.RECONVERGENT B5 ;  /* 0x0000000000057941 */ /* 0x000fea0003800200 */
.L_x_13697:
        /* <DEDUP_REMOVED lines=43> */
.L_x_13695:
[----:B------:R-:W-:Y:S05]  /*d830*/  BSYNC.RECONVERGENT B4 ;  /* 0x0000000000047941 */ /* 0x000fea0003800200 */
.L_x_13694:
        /* <DEDUP_REMOVED lines=11> */
.L_x_13693:
[----:B------:R-:W-:Y:S05]  /*d8f0*/  BSYNC.RECONVERGENT B3 ;  /* 0x0000000000037941 */ /* 0x000fea0003800200 */
.L_x_13692:
        /* <DEDUP_REMOVED lines=17> */
.L_x_13703:
        /* <DEDUP_REMOVED lines=13> */
.L_x_13705:
[----:B------:R-:W-:Y:S05]  /*dae0*/  BSYNC.RECONVERGENT B5 ;  /* 0x0000000000057941 */ /* 0x000fea0003800200 */
.L_x_13704:
        /* <DEDUP_REMOVED lines=43> */
.L_x_13702:
[----:B------:R-:W-:Y:S05]  /*dda0*/  BSYNC.RECONVERGENT B4 ;  /* 0x0000000000047941 */ /* 0x000fea0003800200 */
.L_x_13701:
        /* <DEDUP_REMOVED lines=10> */
.L_x_13700:
[----:B------:R-:W-:Y:S05]  /*de50*/  BSYNC.RECONVERGENT B3 ;  /* 0x0000000000037941 */ /* 0x000fea0003800200 */
.L_x_13699:
        /* <DEDUP_REMOVED lines=17> */
.L_x_13710:
        /* <DEDUP_REMOVED lines=13> */
.L_x_13712:
[----:B------:R-:W-:Y:S05]  /*e040*/  BSYNC.RECONVERGENT B5 ;  /* 0x0000000000057941 */ /* 0x000fea0003800200 */
.L_x_13711:
[----:B0-----:R-:W-:Y:S01]  /*e050*/  IMAD.WIDE.U32 R112, R135, -0x326172a9, RZ ;  /* 0xcd9e8d5787707825 */ /* 0x001fe200078e00ff */
        /* <DEDUP_REMOVED lines=42> */
.L_x_13709:
[----:B------:R-:W-:Y:S05]  /*e300*/  BSYNC.RECONVERGENT B4 ;  /* 0x0000000000047941 */ /* 0x000fea0003800200 */
.L_x_13708:
        /* <DEDUP_REMOVED lines=11> */
.L_x_13707:
[----:B------:R-:W-:Y:S05]  /*e3c0*/  BSYNC.RECONVERGENT B3 ;  /* 0x0000000000037941 */ /* 0x000fea0003800200 */
.L_x_13706:
        /* <DEDUP_REMOVED lines=17> */
.L_x_13717:
        /* <DEDUP_REMOVED lines=13> */
.L_x_13719:
[----:B------:R-:W-:Y:S05]  /*e5b0*/  BSYNC.RECONVERGENT B5 ;  /* 0x0000000000057941 */ /* 0x000fea0003800200 */
.L_x_13718:
[----:B0-----:R-:W-:Y:S01]  /*e5c0*/  IMAD.WIDE.U32 R112, R135, -0x326172a9, RZ ;  /* 0xcd9e8d5787707825 */ /* 0x001fe200078e00ff */
        /* <DEDUP_REMOVED lines=42> */
.L_x_13716:
[----:B------:R-:W-:Y:S05]  /*e870*/  BSYNC.RECONVERGENT B4 ;  /* 0x0000000000047941 */ /* 0x000fea0003800200 */
.L_x_13715:
        /* <DEDUP_REMOVED lines=10> */
.L_x_13714:
[----:B------:R-:W-:Y:S05]  /*e920*/  BSYNC.RECONVERGENT B3 ;  /* 0x0000000000037941 */ /* 0x000fea0003800200 */
.L_x_13713:
[----:B------:R-:W-:Y:S01]  /*e930*/  IMAD.MOV.U32 R128, RZ, RZ, R2 ;  /* 0x000000ffff807224 */ /* 0x000fe200078e0002 */
        /* <DEDUP_REMOVED lines=19> */
.L_x_13723:
        /* <DEDUP_REMOVED lines=13> */
.L_x_13725:
[----:B------:R-:W-:Y:S05]  /*eb40*/  BSYNC.RECONVERGENT B4 ;  /* 0x0000000000047941 */ /* 0x000fea0003800200 */
.L_x_13724:
        /* <DEDUP_REMOVED lines=41> */
[----:B------:R-:W-:-:S07]  /*ede0*/  HFMA2 R129, -RZ, RZ, 0, 0 ;  /* 0x00000000ff817431 */ /* 0x000fce00000001ff */
.L_x_13722:
[----:B------:R-:W-:Y:S05]  /*edf0*/  BSYNC.RECONVERGENT B3 ;  /* 0x0000000000037941 */ /* 0x000fea0003800200 */
.L_x_13721:
        /* <DEDUP_REMOVED lines=10> */
[----:B------:R-:W-:Y:S01]  /*eea0*/  FFMA.FTZ R111, R2, R75, R87 ;  /* 0x0000004b026f7223 */ /* 0x000fe20000010057 */
[----:B------:R-:W-:Y:S06]  /*eeb0*/  BRA `(.L_x_13720) ;  /* 0x0000002800e47947 */ /* 0x000fec0003800000 */
.L_x_13670:
[----:B------:R-:W-:Y:S01]  /*eec0*/  BSSY.RECONVERGENT B3, `(.L_x_13726) ;  /* 0x0000059000037945 */ /* 0x000fe20003800200 */
[----:B-1----:R-:W-:Y:S01]  /*eed0*/  IMAD.MOV.U32 R2, RZ, RZ, R128 ;  /* 0x000000ffff027224 */ /* 0x002fe200078e0080 */
        /* <DEDUP_REMOVED lines=19> */
.L_x_13730:
        /* <DEDUP_REMOVED lines=13> */
.L_x_13732:
[----:B------:R-:W-:Y:S05]  /*f0e0*/  BSYNC.RECONVERGENT B5 ;  /* 0x0000000000057941 */ /* 0x000fea0003800200 */
.L_x_13731:
        /* <DEDUP_REMOVED lines=43> */
.L_x_13729:
[----:B------:R-:W-:Y:S05]  /*f3a0*/  BSYNC.RECONVERGENT B4 ;  /* 0x0000000000047941 */ /* 0x000fea0003800200 */
.L_x_13728:
        /* <DEDUP_REMOVED lines=10> */
.L_x_13727:
[----:B------:R-:W-:Y:S05]  /*f450*/  BSYNC.RECONVERGENT B3 ;  /* 0x0000000000037941 */ /* 0x000fea0003800200 */
.L_x_13726:
        /* <DEDUP_REMOVED lines=17> */
.L_x_13737:
        /* <DEDUP_REMOVED lines=13> */
.L_x_13739:
[----:B------:R-:W-:Y:S05]  /*f640*/  BSYNC.RECONVERGENT B5 ;  /* 0x0000000000057941 */ /* 0x000fea0003800200 */
.L_x_13738:
        /* <DEDUP_REMOVED lines=43> */
.L_x_13736:
[----:B------:R-:W-:Y:S05]  /*f900*/  BSYNC.RECONVERGENT B4 ;  /* 0x0000000000047941 */ /* 0x000fea0003800200 */
.L_x_13735:
        /* <DEDUP_REMOVED lines=11> */
.L_x_13734:
[----:B------:R-:W-:Y:S05]  /*f9c0*/  BSYNC.RECONVERGENT B3 ;  /* 0x0000000000037941 */ /* 0x000fea0003800200 */
.L_x_13733:
        /* <DEDUP_REMOVED lines=17> */
.L_x_13744:
        /* <DEDUP_REMOVED lines=13> */
.L_x_13746:
[----:B------:R-:W-:Y:S05]  /*fbb0*/  BSYNC.RECONVERGENT B5 ;  /* 0x0000000000057941 */ /* 0x000fea0003800200 */
.L_x_13745:
        /* <DEDUP_REMOVED lines=43> */
.L_x_13743:
[----:B------:R-:W-:Y:S05]  /*fe70*/  BSYNC.RECONVERGENT B4 ;  /* 0x0000000000047941 */ /* 0x000fea0003800200 */
.L_x_13742:
        /* <DEDUP_REMOVED lines=10> */
.L_x_13741:
[----:B------:R-:W-:Y:S05]  /*ff20*/  BSYNC.RECONVERGENT B3 ;  /* 0x0000000000037941 */ /* 0x000fea0003800200 */
.L_x_13740:
        /* <DEDUP_REMOVED lines=17> */
.L_x_13751:
        /* <DEDUP_REMOVED lines=13> */
.L_x_13753:
[----:B------:R-:W-:Y:S05]  /*10110*/  BSYNC.RECONVERGENT B5 ;  /* 0x0000000000057941 */ /* 0x000fea0003800200 */
.L_x_13752:
[----:B------:R-:W-:Y:S01]  /*10120*/  IMAD.WIDE.U32 R110, R135, -0x326172a9, RZ ;  /* 0xcd9e8d57876e7825 */ /* 0x000fe200078e00ff */
[----:B------:R-:W-:Y:S02]  /*10130*/  LOP3.LUT R114, R127, UR7, R109, 0x96, !PT ;  /* 0x000000077f727c12 */ /* 0x000fe4000f8e966d */
[----:B------:R-:W-:Y:S02]  /*10140*/  MOV R107, R2 ;  /* 0x00000002006b7202 */ /* 0x000fe40000000f00 */
        /* <DEDUP_REMOVED lines=40> */
.L_x_13750:
[----:B------:R-:W-:Y:S05]  /*103d0*/  BSYNC.RECONVERGENT B4 ;  /* 0x0000000000047941 */ /* 0x000fea0003800200 */
.L_x_13749:
        /* <DEDUP_REMOVED lines=11> */
.L_x_13748:
[----:B------:R-:W-:Y:S05]  /*10490*/  BSYNC.RECONVERGENT B3 ;  /* 0x0000000000037941 */ /* 0x000fea0003800200 */
.L_x_13747:
        /* <DEDUP_REMOVED lines=17> */
.L_x_13758:
        /* <DEDUP_REMOVED lines=13> */
.L_x_13760:
[----:B------:R-:W-:Y:S05]  /*10680*/  BSYNC.RECONVERGENT B5 ;  /* 0x0000000000057941 */ /* 0x000fea0003800200 */
.L_x_13759:
[----:B------:R-:W-:Y:S01]  /*10690*/  IMAD.WIDE.U32 R110, R135, -0x326172a9, RZ ;  /* 0xcd9e8d57876e7825 */ /* 0x000fe200078e00ff */
[----:B------:R-:W-:-:S03]  /*106a0*/  LOP3.LUT R114, R127, UR7, R109, 0x96, !PT ;  /* 0x000000077f727c12 */ /* 0x000fc6000f8e966d */
[----:B------:R-:W-:Y:S01]  /*106b0*/  IMAD.MOV.U32 R3, RZ, RZ, RZ ;  /* 0x000000ffff037224 */ /* 0x000fe200078e00ff */
        /* <DEDUP_REMOVED lines=40> */
.L_x_13757:
[----:B------:R-:W-:Y:S05]  /*10940*/  BSYNC.RECONVERGENT B4 ;  /* 0x0000000000047941 */ /* 0x000fea0003800200 */
.L_x_13756:
        /* <DEDUP_REMOVED lines=10> */
.L_x_13755:
[----:B------:R-:W-:Y:S05]  /*109f0*/  BSYNC.RECONVERGENT B3 ;  /* 0x0000000000037941 */ /* 0x000fea0003800200 */
.L_x_13754:
        /* <DEDUP_REMOVED lines=17> */
.L_x_13765:
        /* <DEDUP_REMOVED lines=13> */
.L_x_13767:
[----:B------:R-:W-:Y:S05]  /*10be0*/  BSYNC.RECONVERGENT B5 ;  /* 0x0000000000057941 */ /* 0x000fea0003800200 */
.L_x_13766:
[----:B0-----:R-:W-:Y:S01]  /*10bf0*/  IMAD.WIDE.U32 R112, R135, -0x326172a9, RZ ;  /* 0xcd9e8d5787707825 */ /* 0x001fe200078e00ff */
        /* <DEDUP_REMOVED lines=42> */
.L_x_13764:
[----:B------:R-:W-:Y:S05]  /*10ea0*/  BSYNC.RECONVERGENT B4 ;  /* 0x0000000000047941 */ /* 0x000fea0003800200 */
.L_x_13763:
[----:B-----5:R-:W-:Y:S01]  /*10eb0*/  PRMT R110, R94, 0x7632, R110 ;  /* 0x000076325e6e7816 */ /* 0x020fe2000000006e */
[----:B0-----:R-:W-:Y:S01]  /*10ec0*/  IMAD.MOV.U32 R112, RZ, RZ, 0x2f800000 ;  /* 0x2f800000ff707424 */ /* 0x001fe200078e00ff */
        /* <DEDUP_REMOVED lines=9> */
.L_x_13762:
[----:B------:R-:W-:Y:S05]  /*10f60*/  BSYNC.RECONVERGENT B3 ;  /* 0x0000000000037941 */ /* 0x000fea0003800200 */
.L_x_13761:
        /* <DEDUP_REMOVED lines=17> */
.L_x_13772:
        /* <DEDUP_REMOVED lines=13> */
.L_x_13774:
[----:B------:R-:W-:Y:S05]  /*11150*/  BSYNC.RECONVERGENT B5 ;  /* 0x0000000000057941 */ /* 0x000fea0003800200 */
.L_x_13773:
[----:B0-----:R-:W-:Y:S01]  /*11160*/  IMAD.WIDE.U32 R112, R135, -0x326172a9, RZ ;  /* 0xcd9e8d5787707825 */ /* 0x001fe200078e00ff */
        /* <DEDUP_REMOVED lines=42> */
.L_x_13771:
[----:B------:R-:W-:Y:S05]  /*11410*/  BSYNC.RECONVERGENT B4 ;  /* 0x0000000000047941 */ /* 0x000fea0003800200 */
.L_x_13770:
[----:B------:R-:W-:Y:S01]  /*11420*/  HFMA2 R111, -RZ, RZ, 0.1171875, 0 ;  /* 0x2f800000ff6f7431 */ /* 0x000fe200000001ff */
[----:B------:R-:W-:Y:S01]  /*11430*/  I2FP.F32.U32 R110, R110 ;  /* 0x0000006e006e7245 */ /* 0x000fe20000201000 */
[----:B0----5:R-:W-:-:S04]  /*11440*/  IMAD.U32 R112, R95, 0x10000, RZ ;  /* 0x000100005f707824 */ /* 0x021fc800078e00ff */
[----:B------:R-:W-:Y:S01]  /*11450*/  FMUL.FTZ R112, R112, UR13 ;  /* 0x0000000d70707c20 */ /* 0x000fe20008410000 */
[----:B------:R-:W-:-:S03]  /*11460*/  FFMA.FTZ R110, R110, R111, 1.1641532182693481445e-10 ;  /* 0x2f0000006e6e7423 */ /* 0x000fc6000001006f */
[----:B------:R-:W-:Y:S02]  /*11470*/  FMUL.FTZ R111, R112, UR12 ;  /* 0x0000000c706f7c20 */ /* 0x000fe40008410000 */
[----:B------:R-:W-:-:S04]  /*11480*/  FSETP.GTU.FTZ.AND P0, PT, R110, UR10, PT ;  /* 0x0000000a6e007c0b */ /* 0x000fc8000bf1c000 */
[----:B------:R-:W-:Y:S02]  /*11490*/  FSEL R111, R111, RZ, !P0 ;  /* 0x000000ff6f6f7208 */ /* 0x000fe40004000000 */
[----:B------:R-:W-:-:S03]  /*114a0*/  SEL R119, RZ, 0x1, P0 ;  /* 0x00000001ff777807 */ /* 0x000fc60000000000 */
[----:B------:R-:W-:-:S07]  /*114b0*/  FMUL.FTZ R110, R111, R74 ;  /* 0x0000004a6f6e7220 */ /* 0x000fce0000410000 */
.L_x_13769:
[----:B------:R-:W-:Y:S05]  /*114c0*/  BSYNC.RECONVERGENT B3 ;  /* 0x0000000000037941 */ /* 0x000fea0003800200 */
.L_x_13768:
        /* <DEDUP_REMOVED lines=20> */
.L_x_13777:
        /* <DEDUP_REMOVED lines=13> */
.L_x_13779:
[----:B------:R-:W-:Y:S05]  /*116e0*/  BSYNC.RECONVERGENT B4 ;  /* 0x0000000000047941 */ /* 0x000fea0003800200 */
.L_x_13778:
        /* <DEDUP_REMOVED lines=42> */
.L_x_13776:
[----:B------:R-:W-:Y:S05]  /*11990*/  BSYNC.RECONVERGENT B3 ;  /* 0x0000000000037941 */ /* 0x000fea0003800200 */
.L_x_13775:
        /* <DEDUP_REMOVED lines=11> */
.L_x_13720:
[----:B------:R-:W-:Y:S05]  /*11a50*/  BSYNC.RECONVERGENT B1 ;  /* 0x0000000000017941 */ /* 0x000fea0003800200 */
.L_x_13669:
[----:B------:R-:W1:Y:S02]  /*11a60*/  LDC.64 R2, c[0x0][0x3a8] ;  /* 0x0000ea00ff027b82 */ /* 0x000e640000000a00 */
[----:B-1----:R-:W-:-:S05]  /*11a70*/  IMAD.WIDE.U32 R2, R0, 0x20, R2 ;  /* 0x0000002000027825 */ /* 0x002fca00078e0002 */
[----:B------:R2:W-:Y:S04]  /*11a80*/  STG.E.128 desc[UR8][R2.64], R104 ;  /* 0x0000006802007986 */ /* 0x0005e8000c101d08 */
[----:B------:R2:W-:Y:S01]  /*11a90*/  STG.E.128 desc[UR8][R2.64+0x10], R108 ;  /* 0x0000106c02007986 */ /* 0x0005e2000c101d08 */
[----:B------:R-:W-:Y:S05]  /*11aa0*/  @!P3 BRA `(.L_x_13668) ;  /* 0x000000000050b947 */ /* 0x000fea0003800000 */
[----:B0-----:R-:W-:Y:S01]  /*11ab0*/  SHF.L.U32 R112, R119, 0x10, RZ ;  /* 0x0000001077707819 */ /* 0x001fe200000006ff */
        /* <DEDUP_REMOVED lines=19> */
.L_x_13668:
[----:B------:R-:W-:Y:S05]  /*11bf0*/  BSYNC.RECONVERGENT B2 ;  /* 0x0000000000027941 */ /* 0x000fea0003800200 */
.L_x_13667:
[----:B------:R-:W-:Y:S01]  /*11c00*/  FADD.FTZ R0, RZ, R80 ;  /* 0x00000050ff007221 */ /* 0x000fe20000010000 */
[C---:B------:R-:W-:Y:S01]  /*11c10*/  ISETP.GT.U32.AND P5, PT, R136.reuse, 0x3f, PT ;  /* 0x0000003f8800780c */ /* 0x040fe20003fa4070 */
[----:B------:R-:W-:Y:S01]  /*11c20*/  UMOV UR33, 0xffffffff ;  /* 0xffffffff00217882 */ /* 0x000fe20000000000 */
[----:B------:R-:W-:Y:S01]  /*11c30*/  ISETP.GT.U32.AND P3, PT, R136, 0x5f, PT ;  /* 0x0000005f8800780c */ /* 0x000fe20003f64070 */
[----:B-123--:R-:W-:Y:S01]  /*11c40*/  FADD.FTZ R3, R81, R0 ;  /* 0x0000000051037221 */ /* 0x00efe20000010000 */
[----:B------:R-:W-:-:S03]  /*11c50*/  ISETP.NE.AND P0, PT, R134, RZ, PT ;  /* 0x000000ff8600720c */ /* 0x000fc60003f05270 */
[----:B------:R-:W-:-:S04]  /*11c60*/  FADD.FTZ R0, R82, R3 ;  /* 0x0000000352007221 */ /* 0x000fc80000010000 */
[----:B------:R-:W-:-:S04]  /*11c70*/  FADD.FTZ R3, R83, R0 ;  /* 0x0000000053037221 */ /* 0x000fc80000010000 */
[----:B------:R-:W-:-:S04]  /*11c80*/  FADD.FTZ R0, R76, R3 ;  /* 0x000000034c007221 */ /* 0x000fc80000010000 */
[----:B------:R-:W-:-:S04]  /*11c90*/  FADD.FTZ R3, R77, R0 ;  /* 0x000000004d037221 */ /* 0x000fc80000010000 */
[----:B------:R-:W-:-:S04]  /*11ca0*/  FADD.FTZ R0, R78, R3 ;  /* 0x000000034e007221 */ /* 0x000fc80000010000 */
[----:B------:R-:W-:-:S05]  /*11cb0*/  FADD.FTZ R0, R79, R0 ;  /* 0x000000004f007221 */ /* 0x000fca0000010000 */
[----:B0-----:R-:W-:-:S05]  /*11cc0*/  FSEL R113, R0, RZ, P2 ;  /* 0x000000ff00717208 */ /* 0x001fca0001000000 */
        /* <DEDUP_REMOVED lines=35> */
[----:B------:R-:W-:Y:S02]  /*11f00*/  FADD.FTZ R114, R98, -R2 ;  /* 0x8000000262727221 */ /* 0x000fe40000010000 */
        /* <DEDUP_REMOVED lines=51> */
.L_x_13799:
        /* <DEDUP_REMOVED lines=56> */
.L_x_13784:
[----:B------:R-:W-:Y:S05]  /*125c0*/  BSYNC.RECONVERGENT B2 ;  /* 0x0000000000027941 */ /* 0x000fea0003800200 */
.L_x_13783:
        /* <DEDUP_REMOVED lines=34> */
.L_x_13786:
[----:B------:R-:W-:Y:S05]  /*127f0*/  BSYNC.RECONVERGENT B2 ;  /* 0x0000000000027941 */ /* 0x000fea0003800200 */
.L_x_13785:
        /* <DEDUP_REMOVED lines=32> */
.L_x_13782:
[----:B------:R-:W-:Y:S05]  /*12a00*/  BSYNC.RECONVERGENT B1 ;  /* 0x0000000000017941 */ /* 0x000fea0003800200 */
.L_x_13781:
[----:B012---:R-:W0:Y:S02]  /*12a10*/  LDC.64 R2, c[0x0][0x380] ;  /* 0x0000e000ff027b82 */ /* 0x007e240000000a00 */
[----:B0-----:R-:W-:-:S04]  /*12a20*/  LEA R133, R2, R133, 0x2 ;  /* 0x0000008502857211 */ /* 0x001fc800078e10ff */
[----:B------:R-:W-:-:S13]  /*12a30*/  ISETP.GE.AND P0, PT, R133, R3, PT ;  /* 0x000000038500720c */ /* 0x000fda0003f06270 */
[----:B------:R-:W-:Y:S05]  /*12a40*/  @!P0 BRA `(.L_x_13787) ;  /* 0xfffffee000c48947 */ /* 0x000fea000383ffff */
[----:B------:R-:W-:Y:S05]  /*12a50*/  BSYNC B0 ;  /* 0x0000000000007941 */ /* 0x000fea0003800000 */
.L_x_13434:
[----:B------:R-:W-:Y:S05]  /*12a60*/  EXIT ;  /* 0x000000000000794d */ /* 0x000fea0003800000 */
.L_x_13780:
        /* <DEDUP_REMOVED lines=8> */
.L_x_13789:
[----:B------:R-:W-:Y:S05]  /*12af0*/  BSYNC B1 ;  /* 0x0000000000017941 */ /* 0x000fea0003800000 */
.L_x_13788:
        /* <DEDUP_REMOVED lines=9> */
.L_x_13790:
[----:B------:R-:W-:Y:S01]  /*12b90*/  HFMA2 R142, -RZ, RZ, 0, 2.384185791015625e-07 ;  /* 0x00000004ff8e7431 */ /* 0x000fe200000001ff */
[----:B------:R-:W-:-:S05]  /*12ba0*/  MOV R3, R117 ;  /* 0x0000007500037202 */ /* 0x000fca0000000f00 */
[----:B------:R-:W-:-:S04]  /*12bb0*/  FADD.FTZ R114, R112, R3 ;  /* 0x0000000370727221 */ /* 0x000fc80000010000 */
[----:B------:R-:W-:-:S07]  /*12bc0*/  IMAD.MOV.U32 R140, RZ, RZ, R114 ;  /* 0x000000ffff8c7224 */ /* 0x000fce00078e0072 */
[----:B------:R-:W-:Y:S05]  /*12bd0*/  WARPSYNC.COLLECTIVE R139, `(.L_x_13791) ;  /* 0x000000008b087348 */ /* 0x000fea0003c00000 */
[----:B------:R0:W1:Y:S02]  /*12be0*/  SHFL.BFLY P6, R117, R140, R142, R143 ;  /* 0x0c00008e8c757389 */ /* 0x00006400000c008f */
[----:B01----:R-:W-:Y:S05]  /*12bf0*/  ENDCOLLECTIVE ;  /* 0x000000000000791b */ /* 0x003fea0003800000 */
.L_x_13791:
        /* <DEDUP_REMOVED lines=8> */
.L_x_13792:
[----:B------:R-:W-:Y:S01]  /*12c80*/  HFMA2 R142, -RZ, RZ, 0, 9.5367431640625e-07 ;  /* 0x00000010ff8e7431 */ /* 0x000fe200000001ff */
[----:B------:R-:W-:-:S05]  /*12c90*/  MOV R0, R117 ;  /* 0x0000007500007202 */ /* 0x000fca0000000f00 */
[----:B------:R-:W-:-:S04]  /*12ca0*/  FADD.FTZ R116, R115, R0 ;  /* 0x0000000073747221 */ /* 0x000fc80000010000 */
[----:B------:R-:W-:-:S07]  /*12cb0*/  IMAD.MOV.U32 R140, RZ, RZ, R116 ;  /* 0x000000ffff8c7224 */ /* 0x000fce00078e0074 */
[----:B------:R-:W-:Y:S05]  /*12cc0*/  WARPSYNC.COLLECTIVE R139, `(.L_x_13793) ;  /* 0x000000008b087348 */ /* 0x000fea0003c00000 */
[----:B------:R0:W1:Y:S02]  /*12cd0*/  SHFL.BFLY P6, R117, R140, R142, R143 ;  /* 0x0c00008e8c757389 */ /* 0x00006400000c008f */
[----:B01----:R-:W-:Y:S05]  /*12ce0*/  ENDCOLLECTIVE ;  /* 0x000000000000791b */ /* 0x003fea0003800000 */
.L_x_13793:
[----:B------:R-:W-:Y:S01]  /*12cf0*/  MOV R142, 0x1 ;  /* 0x00000001008e7802 */ /* 0x000fe20000000f00 */
        /* <DEDUP_REMOVED lines=55> */
.L_x_13794:
[----:B------:R-:W-:Y:S02]  /*13070*/  IMAD.MOV.U32 R142, RZ, RZ, 0x2 ;  /* 0x00000002ff8e7424 */ /* 0x000fe400078e00ff */
[----:B------:R-:W-:-:S04]  /*13080*/  IMAD.MOV.U32 R113, RZ, RZ, R117 ;  /* 0x000000ffff717224 */ /* 0x000fc800078e0075 */
[----:B------:R-:W-:-:S05]  /*13090*/  FADD.FTZ R113, R0, R113 ;  /* 0x0000007100717221 */ /* 0x000fca0000010000 */
[----:B------:R-:W-:-:S07]  /*130a0*/  MOV R140, R113 ;  /* 0x00000071008c7202 */ /* 0x000fce0000000f00 */
[----:B------:R-:W-:Y:S05]  /*130b0*/  WARPSYNC.COLLECTIVE R139, `(.L_x_13795) ;  /* 0x000000008b087348 */ /* 0x000fea0003c00000 */
[----:B------:R0:W1:Y:S02]  /*130c0*/  SHFL.BFLY P6, R117, R140, R142, R143 ;  /* 0x0c00008e8c757389 */ /* 0x00006400000c008f */
[----:B01----:R-:W-:Y:S05]  /*130d0*/  ENDCOLLECTIVE ;  /* 0x000000000000791b */ /* 0x003fea0003800000 */
.L_x_13795:
[----:B------:R-:W-:Y:S01]  /*130e0*/  HFMA2 R142, -RZ, RZ, 0, 2.384185791015625e-07 ;  /* 0x00000004ff8e7431 */ /* 0x000fe200000001ff */
[----:B------:R-:W-:-:S05]  /*130f0*/  MOV R112, R117 ;  /* 0x0000007500707202 */ /* 0x000fca0000000f00 */
[----:B------:R-:W-:-:S04]  /*13100*/  FADD.FTZ R112, R113, R112 ;  /* 0x0000007071707221 */ /* 0x000fc80000010000 */
[----:B------:R-:W-:-:S07]  /*13110*/  IMAD.MOV.U32 R140, RZ, RZ, R112 ;  /* 0x000000ffff8c7224 */ /* 0x000fce00078e0070 */
[----:B------:R-:W-:Y:S05]  /*13120*/  WARPSYNC.COLLECTIVE R139, `(.L_x_13796) ;  /* 0x000000008b087348 */ /* 0x000fea0003c00000 */
[----:B------:R0:W1:Y:S02]  /*13130*/  SHFL.BFLY P6, R117, R140, R142, R143 ;  /* 0x0c00008e8c757389 */ /* 0x00006400000c008f */
[----:B01----:R-:W-:Y:S05]  /*13140*/  ENDCOLLECTIVE ;  /* 0x000000000000791b */ /* 0x003fea0003800000 */
.L_x_13796:
[----:B------:R-:W-:Y:S02]  /*13150*/  IMAD.MOV.U32 R142, RZ, RZ, 0x8 ;  /* 0x00000008ff8e7424 */ /* 0x000fe400078e00ff */
[----:B------:R-:W-:-:S04]  /*13160*/  IMAD.MOV.U32 R115, RZ, RZ, R117 ;  /* 0x000000ffff737224 */ /* 0x000fc800078e0075 */
[----:B------:R-:W-:-:S05]  /*13170*/  FADD.FTZ R115, R112, R115 ;  /* 0x0000007370737221 */ /* 0x000fca0000010000 */
[----:B------:R-:W-:-:S07]  /*13180*/  MOV R140, R115 ;  /* 0x00000073008c7202 */ /* 0x000fce0000000f00 */
[----:B------:R-:W-:Y:S05]  /*13190*/  WARPSYNC.COLLECTIVE R139, `(.L_x_13797) ;  /* 0x000000008b087348 */ /* 0x000fea0003c00000 */
[----:B------:R0:W1:Y:S02]  /*131a0*/  SHFL.BFLY P6, R117, R140, R142, R143 ;  /* 0x0c00008e8c757389 */ /* 0x00006400000c008f */
[----:B01----:R-:W-:Y:S05]  /*131b0*/  ENDCOLLECTIVE ;  /* 0x000000000000791b */ /* 0x003fea0003800000 */
.L_x_13797:
[----:B------:R-:W-:Y:S01]  /*131c0*/  HFMA2 R142, -RZ, RZ, 0, 9.5367431640625e-07 ;  /* 0x00000010ff8e7431 */ /* 0x000fe200000001ff */
[----:B------:R-:W-:-:S05]  /*131d0*/  MOV R114, R117 ;  /* 0x0000007500727202 */ /* 0x000fca0000000f00 */
[----:B------:R-:W-:-:S04]  /*131e0*/  FADD.FTZ R114, R115, R114 ;  /* 0x0000007273727221 */ /* 0x000fc80000010000 */
[----:B------:R-:W-:-:S07]  /*131f0*/  IMAD.MOV.U32 R140, RZ, RZ, R114 ;  /* 0x000000ffff8c7224 */ /* 0x000fce00078e0072 */
[----:B------:R-:W-:Y:S05]  /*13200*/  WARPSYNC.COLLECTIVE R139, `(.L_x_13798) ;  /* 0x000000008b087348 */ /* 0x000fea0003c00000 */
[----:B------:R0:W1:Y:S02]  /*13210*/  SHFL.BFLY P6, R117, R140, R142, R143 ;  /* 0x0c00008e8c757389 */ /* 0x00006400000c008f */
[----:B01----:R-:W-:Y:S05]  /*13220*/  ENDCOLLECTIVE ;  /* 0x000000000000791b */ /* 0x003fea0003800000 */
.L_x_13798:
[----:B------:R-:W-:Y:S05]  /*13230*/  BRA `(.L_x_13799) ;  /* 0xfffffff000007947 */ /* 0x000fea000383ffff */
.L_x_13800:
        /* <DEDUP_REMOVED lines=12> */
.L_x_28780:


//--------------------- .text._ZN10layer_norm13ln_fwd_kernelINS_13Kernel_traitsIf13__nv_bfloat16fS2_fjLj768ELj1ELj4ELj1ELj16ENS_18Kernel_traits_baseILj768EfS2_fS2_fjLj128EEEEELb1ELb1ELb1ELb1EEEvNS_9FwdParamsE --------------------------
	.section	.text._ZN10layer_norm13ln_fwd_kernelINS_13Kernel_traitsIf13__nv_bfloat16fS2_fjLj768ELj1ELj4ELj1ELj16ENS_18Kernel_traits_baseILj768EfS2_fS2_fjLj128EEEEELb1ELb1ELb1ELb1EEEvNS_9FwdParamsE,"ax",@progbits
	.align	128
        .global         _ZN10layer_norm13ln_fwd_kernelINS_13Kernel_traitsIf13__nv_bfloat16fS2_fjLj768ELj1ELj4ELj1ELj16ENS_18Kernel_traits_baseILj768EfS2_fS2_fjLj128EEEEELb1ELb1ELb1ELb1EEEvNS_9FwdParamsE
        .type           _ZN10layer_norm13ln_fwd_kernelINS_13Kernel_traitsIf13__nv_bfloat16fS2_fjLj768ELj1ELj4ELj1ELj16ENS_18Kernel_traits_baseILj768EfS2_fS2_fjLj128EEEEELb1ELb1ELb1ELb1EEEvNS_9FwdParamsE,@function
        .size           _ZN10layer_norm13ln_fwd_kernelINS_13Kernel_traitsIf13__nv_bfloat16fS2_fjLj768ELj1ELj4ELj1ELj16ENS_18Kernel_traits_baseILj768EfS2_fS2_fjLj128EEEEELb1ELb1ELb1ELb1EEEvNS_9FwdParamsE,(.L_x_28781 - _ZN10layer_norm13ln_fwd_kernelINS_13Kernel_traitsIf13__nv_bfloat16fS2_fjLj768ELj1ELj4ELj1ELj16ENS_18Kernel_traits_baseILj768EfS2_fS2_fjLj128EEEEELb1ELb1ELb1ELb1EEEvNS_9FwdParamsE)
        .other          _ZN10layer_norm13ln_fwd_kernelINS_13Kernel_traitsIf13__nv_bfloat16fS2_fjLj768ELj1ELj4ELj1ELj16ENS_18Kernel_traits_baseILj768EfS2_fS2_fjLj128EEEEELb1ELb1ELb1ELb1EEEvNS_9FwdParamsE,@"STO_CUDA_ENTRY STV_DEFAULT"
_ZN10layer_norm13ln_fwd_kernelINS_13Kernel_traitsIf13__nv_bfloat16fS2_fjLj768ELj1ELj4ELj1ELj16ENS_18Kernel_traits_baseILj768EfS2_fS2_fjLj128EEEEELb1ELb1ELb1ELb1EEEvNS_9FwdParamsE:
.text._ZN10layer_norm13ln_fwd_kernelINS_13Kernel_traitsIf13__nv_bfloat16fS2_fjLj768ELj1ELj4ELj1ELj16ENS_18Kernel_traits_baseILj768EfS2_fS2_fjLj128EEEEELb1ELb1ELb1ELb1EEEvNS_9FwdParamsE:
[----:B------:R-:W-:Y:S01]  /*0000*/  LDC R1, c[0x0][0x37c] ;  /* 0x0000df00ff017b82 */ /* 0x000fe20000000800 */
[----:B------:R-:W0:Y:S07]  /*0010*/  LDCU.U8 UR4, c[0x0][0x464] ;  /* 0x00008c80ff0477ac */ /* 0x000e2e0008000000 */
[----:B------:R-:W1:Y:S01]  /*0020*/  LDC R0, c[0x0][0x458] ;  /* 0x00011600ff007b82 */ /* 0x000e620000000800 */
[----:B------:R-:W2:Y:S01]  /*0030*/  LDCU.64 UR6, c[0x0][0x450] ;  /* 0x00008a00ff0677ac */ /* 0x000ea20008000a00 */
[----:B------:R-:W3:Y:S06]  /*0040*/  LDCU.64 UR8, c[0x0][0x358] ;  /* 0x00006b00ff0877ac */ /* 0x000eec0008000a00 */
[----:B------:R-:W4:Y:S01]  /*0050*/  LDC R7, c[0x0][0x45c] ;  /* 0x00011700ff077b82 */ /* 0x000f220000000800 */
[----:B------:R-:W5:Y:S01]  /*0060*/  LDCU.64 UR10, c[0x0][0x438] ;  /* 0x00008700ff0a77ac */ /* 0x000f620008000a00 */
        /* <DEDUP_REMOVED lines=8> */
[----:B-----5:R-:W-:Y:S02]  /*00f0*/  UISETP.NE.U32.AND UP0, UPT, UR10, URZ, UPT ;  /* 0x000000ff0a00728c */ /* 0x020fe4000bf05070 */
[----:B------:R-:W1:Y:S01]  /*0100*/  S2UR UR5, SR_CTAID.X ;  /* 0x00000000000579c3 */ /* 0x000e620000002500 */
[----:B------:R-:W3:Y:S01]  /*0110*/  S2R R126, SR_TID.X ;  /* 0x00000000007e7919 */ /* 0x000ee20000002100 */
[----:B------:R-:W-:-:S06]  /*0120*/  UISETP.NE.AND.EX UP0, UPT, UR11, URZ, UPT, UP0 ;  /* 0x000000ff0b00728c */ /* 0x000fcc000bf05300 */
[----:B------:R-:W4:Y:S01]  /*0130*/  LDC R127, c[0x0][0x360] ;  /* 0x0000d800ff7f7b82 */ /* 0x000f220000000800 */
[----:B-1----:R-:W-:Y:S01]  /*0140*/  USHF.L.U32 UR4, UR5, 0x2, URZ ;  /* 0x0000000205047899 */ /* 0x002fe200080006ff */
[--C-:B---3--:R-:W-:Y:S01]  /*0150*/  SHF.R.U32.HI R125, RZ, 0x5, R126.reuse ;  /* 0x00000005ff7d7819 */ /* 0x108fe2000001167e */
[----:B----4-:R-:W-:Y:S01]  /*0160*/  IMAD R127, R127, UR5, R126 ;  /* 0x000000057f7f7c24 */ /* 0x010fe2000f8e027e */
[----:B------:R-:W-:-:S03]  /*0170*/  LOP3.LUT R126, R126, 0x1f, RZ, 0xc0, !PT ;  /* 0x0000001f7e7e7812 */ /* 0x000fc600078ec0ff */
[----:B------:R-:W-:Y:S02]  /*0180*/  LOP3.LUT R125, R125, UR4, RZ, 0xfc, !PT ;  /* 0x000000047d7d7c12 */ /* 0x000fe4000f8efcff */
[----:B--2---:R-:W-:Y:S02]  /*0190*/  @P0 R2UR UR6, R2 ;  /* 0x00000000020602ca */ /* 0x004fe400000e0000 */
[----:B------:R-:W-:Y:S02]  /*01a0*/  @P0 R2UR UR7, R3 ;  /* 0x00000000030702ca */ /* 0x000fe400000e0000 */
[----:B0-----:R-:W-:-:S05]  /*01b0*/  @P0 IADD3 R0, P1, PT, R4, R9, RZ ;  /* 0x0000000904000210 */ /* 0x001fca0007f3e0ff */
[----:B------:R-:W-:-:S04]  /*01c0*/  @P0 IMAD.X R7, RZ, RZ, R5, P1 ;  /* 0x000000ffff070224 */ /* 0x000fc800008e0605 */
[----:B------:R-:W-:Y:S02]  /*01d0*/  UIADD3 UR15, UPT, UPT, UR6, -0x61c88647, URZ ;  /* 0x9e3779b9060f7890 */ /* 0x000fe4000fffe0ff */
[----:B------:R-:W-:Y:S01]  /*01e0*/  UIADD3 UR16, UPT, UPT, UR7, -0x4498517b, URZ ;  /* 0xbb67ae8507107890 */ /* 0x000fe2000fffe0ff */
[--C-:B------:R-:W-:Y:S01]  /*01f0*/  SHF.R.U64 R132, R0, 0x2, R7.reuse ;  /* 0x0000000200847819 */ /* 0x100fe20000001207 */
[----:B------:R-:W-:Y:S01]  /*0200*/  UIADD3 UR17, UPT, UPT, UR6, 0x3c6ef372, URZ ;  /* 0x3c6ef37206117890 */ /* 0x000fe2000fffe0ff */
[----:B------:R-:W-:Y:S01]  /*0210*/  SHF.R.U32.HI R124, RZ, 0x2, R7 ;  /* 0x00000002ff7c7819 */ /* 0x000fe20000011607 */
        /* <DEDUP_REMOVED lines=41> */
.L_x_13801:
[----:B------:R-:W0:Y:S08]  /*04b0*/  LDC.64 R2, c[0x0][0x3d0] ;  /* 0x0000f400ff027b82 */ /* 0x000e300000000a00 */
[----:B------:R-:W1:Y:S01]  /*04c0*/  LDC.64 R4, c[0x0][0x3e8] ;  /* 0x0000fa00ff047b82 */ /* 0x000e620000000a00 */
[----:B0-----:R-:W-:-:S05]  /*04d0*/  IMAD.WIDE.U32 R2, R126, 0x20, R2 ;  /* 0x000000207e027825 */ /* 0x001fca00078e0002 */
[----:B------:R-:W5:Y:S01]  /*04e0*/  LDG.E.128 R8, desc[UR8][R2.64+0x10] ;  /* 0x0000100802087981 */ /* 0x000f62000c1e1d00 */
[----:B-1----:R-:W-:-:S03]  /*04f0*/  IMAD.WIDE.U32 R28, R126, 0x20, R4 ;  /* 0x000000207e1c7825 */ /* 0x002fc600078e0004 */
[----:B------:R-:W5:Y:S04]  /*0500*/  LDG.E.128 R12, desc[UR8][R2.64+0x400] ;  /* 0x00040008020c7981 */ /* 0x000f68000c1e1d00 */
[----:B------:R-:W5:Y:S04]  /*0510*/  LDG.E.128 R4, desc[UR8][R2.64] ;  /* 0x0000000802047981 */ /* 0x000f68000c1e1d00 */
[----:B------:R-:W5:Y:S04]  /*0520*/  LDG.E.128 R16, desc[UR8][R2.64+0x410] ;  /* 0x0004100802107981 */ /* 0x000f68000c1e1d00 */
[----:B------:R-:W5:Y:S04]  /*0530*/  LDG.E.128 R20, desc[UR8][R2.64+0x800] ;  /* 0x0008000802147981 */ /* 0x000f68000c1e1d00 */
[----:B------:R-:W5:Y:S01]  /*0540*/  LDG.E.128 R24, desc[UR8][R2.64+0x810] ;  /* 0x0008100802187981 */ /* 0x000f62000c1e1d00 */
[----:B------:R-:W-:-:S02]  /*0550*/  CS2R R50, SRZ ;  /* 0x0000000000327805 */ /* 0x000fc4000001ff00 */
[----:B------:R-:W-:Y:S02]  /*0560*/  CS2R R48, SRZ ;  /* 0x0000000000307805 */ /* 0x000fe4000001ff00 */
[----:B------:R-:W-:Y:S01]  /*0570*/  CS2R R46, SRZ ;  /* 0x00000000002e7805 */ /* 0x000fe2000001ff00 */
[----:B------:R-:W5:Y:S01]  /*0580*/  LDG.E.128 R52, desc[UR8][R28.64] ;  /* 0x000000081c347981 */ /* 0x000f62000c1e1d00 */
[----:B------:R-:W-:Y:S02]  /*0590*/  CS2R R44, SRZ ;  /* 0x00000000002c7805 */ /* 0x000fe4000001ff00 */
[----:B------:R-:W-:Y:S02]  /*05a0*/  CS2R R42, SRZ ;  /* 0x00000000002a7805 */ /* 0x000fe4000001ff00 */
[----:B------:R-:W-:Y:S01]  /*05b0*/  CS2R R40, SRZ ;  /* 0x0000000000287805 */ /* 0x000fe2000001ff00 */
[----:B------:R-:W5:Y:S01]  /*05c0*/  LDG.E.128 R56, desc[UR8][R28.64+0x10] ;  /* 0x000010081c387981 */ /* 0x000f62000c1e1d00 */
[----:B------:R-:W-:-:S02]  /*05d0*/  CS2R R38, SRZ ;  /* 0x0000000000267805 */ /* 0x000fc4000001ff00 */
[----:B------:R-:W-:Y:S02]  /*05e0*/  CS2R R36, SRZ ;  /* 0x0000000000247805 */ /* 0x000fe4000001ff00 */
[----:B------:R-:W-:Y:S01]  /*05f0*/  CS2R R34, SRZ ;  /* 0x0000000000227805 */ /* 0x000fe2000001ff00 */
[----:B------:R-:W5:Y:S01]  /*0600*/  LDG.E.128 R60, desc[UR8][R28.64+0x400] ;  /* 0x000400081c3c7981 */ /* 0x000f62000c1e1d00 */
[----:B------:R-:W-:Y:S02]  /*0610*/  CS2R R32, SRZ ;  /* 0x0000000000207805 */ /* 0x000fe4000001ff00 */
[----:B------:R-:W-:Y:S01]  /*0620*/  CS2R R30, SRZ ;  /* 0x00000000001e7805 */ /* 0x000fe2000001ff00 */
[----:B------:R-:W5:Y:S04]  /*0630*/  LDG.E.128 R64, desc[UR8][R28.64+0x410] ;  /* 0x000410081c407981 */ /* 0x000f68000c1e1d00 */
[----:B------:R-:W5:Y:S04]  /*0640*/  LDG.E.128 R68, desc[UR8][R28.64+0x800] ;  /* 0x000800081c447981 */ /* 0x000f68000c1e1d00 */
[----:B------:R0:W5:Y:S02]  /*0650*/  LDG.E.128 R72, desc[UR8][R28.64+0x810] ;  /* 0x000810081c487981 */ /* 0x000164000c1e1d00 */
[----:B0-----:R-:W-:-:S07]  /*0660*/  CS2R R28, SRZ ;  /* 0x00000000001c7805 */ /* 0x001fce000001ff00 */
.L_x_13802:
[----:B------:R-:W1:Y:S02]  /*0670*/  LDCU UR4, c[0x0][0x384] ;  /* 0x00007080ff0477ac */ /* 0x000e640008000800 */
[----:B-1----:R-:W-:-:S13]  /*0680*/  ISETP.GE.AND P0, PT, R125, UR4, PT ;  /* 0x000000047d007c0c */ /* 0x002fda000bf06270 */
[----:B------:R-:W-:Y:S05]  /*0690*/  @P0 EXIT ;  /* 0x000000000000094d */ /* 0x000fea0003800000 */
[----:B0-----:R-:W-:-:S04]  /*06a0*/  IMAD.HI.U32 R3, R127, -0x326172a9, RZ ;  /* 0xcd9e8d577f037827 */ /* 0x001fc800078e00ff */
[----:B------:R-:W-:Y:S01]  /*06b0*/  HFMA2 R121, -RZ, RZ, 0, 0 ;  /* 0x00000000ff797431 */ /* 0x000fe200000001ff */
[----:B------:R-:W-:Y:S01]  /*06c0*/  BSSY B0, `(.L_x_13803) ;  /* 0x00011e1000007945 */ /* 0x000fe20003800000 */
[----:B------:R-:W-:Y:S01]  /*06d0*/  LOP3.LUT R129, R0, 0x3, RZ, 0xc0, !PT ;  /* 0x0000000300817812 */ /* 0x000fe200078ec0ff */
[----:B------:R-:W-:Y:S01]  /*06e0*/  IMAD.HI.U32 R2, R132, -0x2daee0ad, RZ ;  /* 0xd2511f5384027827 */ /* 0x000fe200078e00ff */
[----:B------:R-:W-:Y:S01]  /*06f0*/  LOP3.LUT R3, R124, UR6, R3, 0x96, !PT ;  /* 0x000000067c037c12 */ /* 0x000fe2000f8e9603 */
[----:B------:R-:W0:Y:S02]  /*0700*/  LDCU UR10, c[0x0][0x404] ;  /* 0x00008080ff0a77ac */ /* 0x000e240008000800 */
[----:B------:R-:W-:Y:S01]  /*0710*/  IMAD R77, R127, -0x326172a9, RZ ;  /* 0xcd9e8d577f4d7824 */ /* 0x000fe200078e02ff */
[----:B------:R-:W-:Y:S01]  /*0720*/  LOP3.LUT R2, R2, UR7, RZ, 0x3c, !PT ;  /* 0x0000000702027c12 */ /* 0x000fe2000f8e3cff */
[----:B------:R-:W-:Y:S01]  /*0730*/  IMAD R79, R132, -0x2daee0ad, RZ ;  /* 0xd2511f53844f7824 */ /* 0x000fe200078e02ff */
[----:B------:R-:W1:Y:S01]  /*0740*/  LDCU.U8 UR11, c[0x0][0x410] ;  /* 0x00008200ff0b77ac */ /* 0x000e620008000000 */
[----:B------:R-:W-:Y:S01]  /*0750*/  IMAD.HI.U32 R78, R3, -0x2daee0ad, RZ ;  /* 0xd2511f53034e7827 */ /* 0x000fe200078e00ff */
[----:B------:R-:W2:Y:S03]  /*0760*/  LDCU UR14, c[0x0][0x448] ;  /* 0x00008900ff0e77ac */ /* 0x000ea60008000800 */
[C---:B------:R-:W-:Y:S01]  /*0770*/  IMAD.HI.U32 R76, R2.reuse, -0x326172a9, RZ ;  /* 0xcd9e8d57024c7827 */ /* 0x040fe200078e00ff */
[----:B------:R-:W-:Y:S01]  /*0780*/  LOP3.LUT R78, R79, UR16, R78, 0x96, !PT ;  /* 0x000000104f4e7c12 */ /* 0x000fe2000f8e964e */
[----:B------:R-:W3:Y:S02]  /*0790*/  LDCU.64 UR12, c[0x0][0x408] ;  /* 0x00008100ff0c77ac */ /* 0x000ee40008000a00 */
[----:B------:R-:W-:Y:S01]  /*07a0*/  IMAD R80, R3, -0x2daee0ad, RZ ;  /* 0xd2511f5303507824 */ /* 0x000fe200078e02ff */
[----:B------:R-:W-:Y:S01]  /*07b0*/  LOP3.LUT R76, R77, UR15, R76, 0x96, !PT ;  /* 0x0000000f4d4c7c12 */ /* 0x000fe2000f8e964c */
[----:B------:R-:W-:Y:S01]  /*07c0*/  IMAD R77, R2, -0x326172a9, RZ ;  /* 0xcd9e8d57024d7824 */ /* 0x000fe200078e02ff */
[----:B------:R-:W4:Y:S01]  /*07d0*/  LDCU.64 UR4, c[0x0][0x3a0] ;  /* 0x00007400ff0477ac */ /* 0x000f220008000a00 */
        /* <DEDUP_REMOVED lines=48> */
.L_x_14146:
        /* <DEDUP_REMOVED lines=55> */
.L_x_13810:
        /* <DEDUP_REMOVED lines=13> */
.L_x_13812:
[----:B------:R-:W-:Y:S05]  /*0f20*/  BSYNC.RECONVERGENT B4 ;  /* 0x0000000000047941 */ /* 0x000fea0003800200 */
.L_x_13811:
        /* <DEDUP_REMOVED lines=42> */
.L_x_13809:
[----:B------:R-:W-:Y:S05]  /*11d0*/  BSYNC.RECONVERGENT B3 ;  /* 0x0000000000037941 */ /* 0x000fea0003800200 */
.L_x_13808:
        /* <DEDUP_REMOVED lines=10> */
.L_x_13807:
[----:B------:R-:W-:Y:S05]  /*1280*/  BSYNC.RECONVERGENT B2 ;  /* 0x0000000000027941 */ /* 0x000fea0003800200 */
.L_x_13806:
        /* <DEDUP_REMOVED lines=17> */
.L_x_13817:
        /* <DEDUP_REMOVED lines=13> */
.L_x_13819:
[----:B------:R-:W-:Y:S05]  /*1470*/  BSYNC.RECONVERGENT B4 ;  /* 0x0000000000047941 */ /* 0x000fea0003800200 */
.L_x_13818:
        /* <DEDUP_REMOVED lines=43> */
.L_x_13816:
[----:B------:R-:W-:Y:S05]  /*1730*/  BSYNC.RECONVERGENT B3 ;  /* 0x0000000000037941 */ /* 0x000fea0003800200 */
.L_x_13815:
        /* <DEDUP_REMOVED lines=10> */
.L_x_13814:
[----:B------:R-:W-:Y:S05]  /*17e0*/  BSYNC.RECONVERGENT B2 ;  /* 0x0000000000027941 */ /* 0x000fea0003800200 */
.L_x_13813:
        /* <DEDUP_REMOVED lines=17> */
.L_x_13824:
        /* <DEDUP_REMOVED lines=13> */
.L_x_13826:
[----:B------:R-:W-:Y:S05]  /*19d0*/  BSYNC.RECONVERGENT B4 ;  /* 0x0000000000047941 */ /* 0x000fea0003800200 */
.L_x_13825:
        /* <DEDUP_REMOVED lines=43> */
.L_x_13823:
[----:B------:R-:W-:Y:S05]  /*1c90*/  BSYNC.RECONVERGENT B3 ;  /* 0x0000000000037941 */ /* 0x000fea0003800200 */
.L_x_13822:
        /* <DEDUP_REMOVED lines=10> */
.L_x_13821:
[----:B------:R-:W-:Y:S05]  /*1d40*/  BSYNC.RECONVERGENT B2 ;  /* 0x0000000000027941 */ /* 0x000fea0003800200 */
.L_x_13820:
        /* <DEDUP_REMOVED lines=17> */
.L_x_13831:
        /* <DEDUP_REMOVED lines=13> */
.L_x_13833:
[----:B------:R-:W-:Y:S05]  /*1f30*/  BSYNC.RECONVERGENT B4 ;  /* 0x0000000000047941 */ /* 0x000fea0003800200 */
.L_x_13832:
        /* <DEDUP_REMOVED lines=43> */
.L_x_13830:
[----:B------:R-:W-:Y:S05]  /*21f0*/  BSYNC.RECONVERGENT B3 ;  /* 0x0000000000037941 */ /* 0x000fea0003800200 */
.L_x_13829:
        /* <DEDUP_REMOVED lines=10> */
.L_x_13828:
[----:B------:R-:W-:Y:S05]  /*22a0*/  BSYNC.RECONVERGENT B2 ;  /* 0x0000000000027941 */ /* 0x000fea0003800200 */
.L_x_13827:
        /* <DEDUP_REMOVED lines=17> */
.L_x_13838:
        /* <DEDUP_REMOVED lines=13> */
.L_x_13840:
[----:B------:R-:W-:Y:S05]  /*2490*/  BSYNC.RECONVERGENT B4 ;  /* 0x0000000000047941 */ /* 0x000fea0003800200 */
.L_x_13839:
        /* <DEDUP_REMOVED lines=43> */
.L_x_13837:
[----:B------:R-:W-:Y:S05]  /*2750*/  BSYNC.RECONVERGENT B3 ;  /* 0x0000000000037941 */ /* 0x000fea0003800200 */
.L_x_13836:
        /* <DEDUP_REMOVED lines=10> */
.L_x_13835:
[----:B------:R-:W-:Y:S05]  /*2800*/  BSYNC.RECONVERGENT B2 ;  /* 0x0000000000027941 */ /* 0x000fea0003800200 */
.L_x_13834:
        /* <DEDUP_REMOVED lines=17> */
.L_x_13845:
        /* <DEDUP_REMOVED lines=13> */
.L_x_13847:
[----:B------:R-:W-:Y:S05]  /*29f0*/  BSYNC.RECONVERGENT B4 ;  /* 0x0000000000047941 */ /* 0x000fea0003800200 */
.L_x_13846:
        /* <DEDUP_REMOVED lines=43> */
.L_x_13844:
[----:B------:R-:W-:Y:S05]  /*2cb0*/  BSYNC.RECONVERGENT B3 ;  /* 0x0000000000037941 */ /* 0x000fea0003800200 */
.L_x_13843:
        /* <DEDUP_REMOVED lines=10> */
.L_x_13842:
[----:B------:R-:W-:Y:S05]  /*2d60*/  BSYNC.RECONVERGENT B2 ;  /* 0x0000000000027941 */ /* 0x000fea0003800200 */
.L_x_13841:
        /* <DEDUP_REMOVED lines=17> */
.L_x_13852:
        /* <DEDUP_REMOVED lines=13> */
.L_x_13854:
[----:B------:R-:W-:Y:S05]  /*2f50*/  BSYNC.RECONVERGENT B4 ;  /* 0x0000000000047941 */ /* 0x000fea0003800200 */
.L_x_13853:
        /* <DEDUP_REMOVED lines=43> */
.L_x_13851:
[----:B------:R-:W-:Y:S05]  /*3210*/  BSYNC.RECONVERGENT B3 ;  /* 0x0000000000037941 */ /* 0x000fea0003800200 */
.L_x_13850:
        /* <DEDUP_REMOVED lines=10> */
.L_x_13849:
[----:B------:R-:W-:Y:S05]  /*32c0*/  BSYNC.RECONVERGENT B2 ;  /* 0x0000000000027941 */ /* 0x000fea0003800200 */
.L_x_13848:
        /* <DEDUP_REMOVED lines=16> */
.L_x_13858:
        /* <DEDUP_REMOVED lines=13> */
.L_x_13860:
[----:B------:R-:W-:Y:S05]  /*34a0*/  BSYNC.RECONVERGENT B3 ;  /* 0x0000000000037941 */ /* 0x000fea0003800200 */
.L_x_13859:
        /* <DEDUP_REMOVED lines=43> */
.L_x_13857:
[----:B------:R-:W-:Y:S05]  /*3760*/  BSYNC.RECONVERGENT B2 ;  /* 0x0000000000027941 */ /* 0x000fea0003800200 */
.L_x_13856:
        /* <DEDUP_REMOVED lines=11> */
.L_x_13805:
[----:B------:R-:W-:Y:S01]  /*3820*/  BSSY.RECONVERGENT B2, `(.L_x_13861) ;  /* 0x0000058000027945 */ /* 0x000fe20003800200 */
[----:B------:R-:W-:Y:S01]  /*3830*/  MOV R94, R128 ;  /* 0x00000080005e7202 */ /* 0x000fe20000000f00 */
[----:B------:R-:W-:Y:S02]  /*3840*/  IMAD.MOV.U32 R87, RZ, RZ, R129 ;  /* 0x000000ffff577224 */ /* 0x000fe400078e0081 */
[----:B------:R-:W-:Y:S01]  /*3850*/  IMAD.MOV.U32 R84, RZ, RZ, RZ ;  /* 0x000000ffff547224 */ /* 0x000fe200078e00ff */
        /* <DEDUP_REMOVED lines=17> */
.L_x_13865:
        /* <DEDUP_REMOVED lines=13> */
.L_x_13867:
[----:B------:R-:W-:Y:S05]  /*3a40*/  BSYNC.RECONVERGENT B4 ;  /* 0x0000000000047941 */ /* 0x000fea0003800200 */
.L_x_13866:
        /* <DEDUP_REMOVED lines=42> */
.L_x_13864:
[----:B------:R-:W-:Y:S05]  /*3cf0*/  BSYNC.RECONVERGENT B3 ;  /* 0x0000000000037941 */ /* 0x000fea0003800200 */
.L_x_13863:
        /* <DEDUP_REMOVED lines=10> */
.L_x_13862:
[----:B------:R-:W-:Y:S05]  /*3da0*/  BSYNC.RECONVERGENT B2 ;  /* 0x0000000000027941 */ /* 0x000fea0003800200 */
.L_x_13861:
        /* <DEDUP_REMOVED lines=17> */
.L_x_13872:
        /* <DEDUP_REMOVED lines=13> */
.L_x_13874:
[----:B------:R-:W-:Y:S05]  /*3f90*/  BSYNC.RECONVERGENT B4 ;  /* 0x0000000000047941 */ /* 0x000fea0003800200 */
.L_x_13873:
        /* <DEDUP_REMOVED lines=43> */
.L_x_13871:
[----:B------:R-:W-:Y:S05]  /*4250*/  BSYNC.RECONVERGENT B3 ;  /* 0x0000000000037941 */ /* 0x000fea0003800200 */
.L_x_13870:
        /* <DEDUP_REMOVED lines=10> */
.L_x_13869:
[----:B------:R-:W-:Y:S05]  /*4300*/  BSYNC.RECONVERGENT B2 ;  /* 0x0000000000027941 */ /* 0x000fea0003800200 */
.L_x_13868:
        /* <DEDUP_REMOVED lines=17> */
.L_x_13879:
        /* <DEDUP_REMOVED lines=13> */
.L_x_13881:
[----:B------:R-:W-:Y:S05]  /*44f0*/  BSYNC.RECONVERGENT B4 ;  /* 0x0000000000047941 */ /* 0x000fea0003800200 */
.L_x_13880:
        /* <DEDUP_REMOVED lines=43> */
.L_x_13878:
[----:B------:R-:W-:Y:S05]  /*47b0*/  BSYNC.RECONVERGENT B3 ;  /* 0x0000000000037941 */ /* 0x000fea0003800200 */
.L_x_13877:
        /* <DEDUP_REMOVED lines=10> */
.L_x_13876:
[----:B------:R-:W-:Y:S05]  /*4860*/  BSYNC.RECONVERGENT B2 ;  /* 0x0000000000027941 */ /* 0x000fea0003800200 */
.L_x_13875:
        /* <DEDUP_REMOVED lines=17> */
.L_x_13886:
        /* <DEDUP_REMOVED lines=13> */
.L_x_13888:
[----:B------:R-:W-:Y:S05]  /*4a50*/  BSYNC.RECONVERGENT B4 ;  /* 0x0000000000047941 */ /* 0x000fea0003800200 */
.L_x_13887:
        /* <DEDUP_REMOVED lines=43> */
.L_x_13885:
[----:B------:R-:W-:Y:S05]  /*4d10*/  BSYNC.RECONVERGENT B3 ;  /* 0x0000000000037941 */ /* 0x000fea0003800200 */
.L_x_13884:
        /* <DEDUP_REMOVED lines=10> */
.L_x_13883:
[----:B------:R-:W-:Y:S05]  /*4dc0*/  BSYNC.RECONVERGENT B2 ;  /* 0x0000000000027941 */ /* 0x000fea0003800200 */
.L_x_13882:
        /* <DEDUP_REMOVED lines=17> */
.L_x_13893:
        /* <DEDUP_REMOVED lines=13> */
.L_x_13895:
[----:B------:R-:W-:Y:S05]  /*4fb0*/  BSYNC.RECONVERGENT B4 ;  /* 0x0000000000047941 */ /* 0x000fea0003800200 */
.L_x_13894:
        /* <DEDUP_REMOVED lines=43> */
.L_x_13892:
[----:B------:R-:W-:Y:S05]  /*5270*/  BSYNC.RECONVERGENT B3 ;  /* 0x0000000000037941 */ /* 0x000fea0003800200 */
.L_x_13891:
        /* <DEDUP_REMOVED lines=10> */
.L_x_13890:
[----:B------:R-:W-:Y:S05]  /*5320*/  BSYNC.RECONVERGENT B2 ;  /* 0x0000000000027941 */ /* 0x000fea0003800200 */
.L_x_13889:
        /* <DEDUP_REMOVED lines=17> */
.L_x_13900:
        /* <DEDUP_REMOVED lines=13> */
.L_x_13902:
[----:B------:R-:W-:Y:S05]  /*5510*/  BSYNC.RECONVERGENT B4 ;  /* 0x0000000000047941 */ /* 0x000fea0003800200 */
.L_x_13901:
        /* <DEDUP_REMOVED lines=43> */
.L_x_13899:
[----:B------:R-:W-:Y:S05]  /*57d0*/  BSYNC.RECONVERGENT B3 ;  /* 0x0000000000037941 */ /* 0x000fea0003800200 */
.L_x_13898:
        /* <DEDUP_REMOVED lines=10> */
.L_x_13897:
[----:B------:R-:W-:Y:S05]  /*5880*/  BSYNC.RECONVERGENT B2 ;  /* 0x0000000000027941 */ /* 0x000fea0003800200 */
.L_x_13896:
        /* <DEDUP_REMOVED lines=17> */
.L_x_13907:
        /* <DEDUP_REMOVED lines=13> */
.L_x_13909:
[----:B------:R-:W-:Y:S05]  /*5a70*/  BSYNC.RECONVERGENT B4 ;  /* 0x0000000000047941 */ /* 0x000fea0003800200 */
.L_x_13908:
        /* <DEDUP_REMOVED lines=43> */
.L_x_13906:
[----:B------:R-:W-:Y:S05]  /*5d30*/  BSYNC.RECONVERGENT B3 ;  /* 0x0000000000037941 */ /* 0x000fea0003800200 */
.L_x_13905:
        /* <DEDUP_REMOVED lines=10> */
.L_x_13904:
[----:B------:R-:W-:Y:S05]  /*5de0*/  BSYNC.RECONVERGENT B2 ;  /* 0x0000000000027941 */ /* 0x000fea0003800200 */
.L_x_13903:
        /* <DEDUP_REMOVED lines=16> */
.L_x_13912:
        /* <DEDUP_REMOVED lines=13> */
.L_x_13914:
[----:B------:R-:W-:Y:S05]  /*5fc0*/  BSYNC.RECONVERGENT B3 ;  /* 0x0000000000037941 */ /* 0x000fea0003800200 */
.L_x_13913:
        /* <DEDUP_REMOVED lines=43> */
.L_x_13911:
[----:B------:R-:W-:Y:S05]  /*6280*/  BSYNC.RECONVERGENT B2 ;  /* 0x0000000000027941 */ /* 0x000fea0003800200 */
.L_x_13910:
        /* <DEDUP_REMOVED lines=10> */
.L_x_13855:
[----:B------:R-:W-:Y:S05]  /*6330*/  BSYNC.RECONVERGENT B1 ;  /* 0x0000000000017941 */ /* 0x000fea0003800200 */
.L_x_13804:
        /* <DEDUP_REMOVED lines=32> */
.L_x_13916:
[----:B------:R-:W-:Y:S05]  /*6540*/  BSYNC.RECONVERGENT B1 ;  /* 0x0000000000017941 */ /* 0x000fea0003800200 */
.L_x_13915:
        /* <DEDUP_REMOVED lines=8> */
[----:B------:R-:W-:Y:S02]  /*65d0*/  IMAD.MOV.U32 R0, RZ, RZ, R95 ;  /* 0x000000ffff007224 */ /* 0x000fe400078e005f */
[----:B--2--5:R-:W-:-:S08]  /*65e0*/  IMAD.MOV.U32 R92, RZ, RZ, R80 ;  /* 0x000000ffff5c7224 */ /* 0x024fd000078e0050 */
        /* <DEDUP_REMOVED lines=17> */
.L_x_13923:
        /* <DEDUP_REMOVED lines=13> */
.L_x_13925:
[----:B------:R-:W-:Y:S05]  /*67d0*/  BSYNC.RECONVERGENT B4 ;  /* 0x0000000000047941 */ /* 0x000fea0003800200 */
.L_x_13924:
[----:B------:R-:W-:Y:S01]  /*67e0*/  IMAD.WIDE.U32 R96, R127, -0x326172a9, RZ ;  /* 0xcd9e8d577f607825 */ /* 0x000fe200078e00ff */
[----:B-1----:R-:W-:-:S03]  /*67f0*/  LOP3.LUT R102, R121, UR7, R93, 0x96, !PT ;  /* 0x0000000779667c12 */ /* 0x002fc6000f8e965d */
        /* <DEDUP_REMOVED lines=40> */
.L_x_13922:
[----:B------:R-:W-:Y:S05]  /*6a80*/  BSYNC.RECONVERGENT B3 ;  /* 0x0000000000037941 */ /* 0x000fea0003800200 */
.L_x_13921:
        /* <DEDUP_REMOVED lines=10> */
.L_x_13920:
[----:B------:R-:W-:Y:S05]  /*6b30*/  BSYNC.RECONVERGENT B2 ;  /* 0x0000000000027941 */ /* 0x000fea0003800200 */
.L_x_13919:
        /* <DEDUP_REMOVED lines=17> */
.L_x_13930:
        /* <DEDUP_REMOVED lines=13> */
.L_x_13932:
[----:B------:R-:W-:Y:S05]  /*6d20*/  BSYNC.RECONVERGENT B4 ;  /* 0x0000000000047941 */ /* 0x000fea0003800200 */
.L_x_13931:
[----:B------:R-:W-:Y:S01]  /*6d30*/  IMAD.WIDE.U32 R96, R127, -0x326172a9, RZ ;  /* 0xcd9e8d577f607825 */ /* 0x000fe200078e00ff */
[----:B-1----:R-:W-:-:S03]  /*6d40*/  LOP3.LUT R102, R121, UR7, R95, 0x96, !PT ;  /* 0x0000000779667c12 */ /* 0x002fc6000f8e965f */
        /* <DEDUP_REMOVED lines=41> */
.L_x_13929:
[----:B------:R-:W-:Y:S05]  /*6fe0*/  BSYNC.RECONVERGENT B3 ;  /* 0x0000000000037941 */ /* 0x000fea0003800200 */
.L_x_13928:
        /* <DEDUP_REMOVED lines=11> */
.L_x_13927:
[----:B------:R-:W-:Y:S05]  /*70a0*/  BSYNC.RECONVERGENT B2 ;  /* 0x0000000000027941 */ /* 0x000fea0003800200 */
.L_x_13926:
        /* <DEDUP_REMOVED lines=17> */
.L_x_13937:
        /* <DEDUP_REMOVED lines=13> */
.L_x_13939:
[----:B------:R-:W-:Y:S05]  /*7290*/  BSYNC.RECONVERGENT B4 ;  /* 0x0000000000047941 */ /* 0x000fea0003800200 */
.L_x_13938:
        /* <DEDUP_REMOVED lines=43> */
.L_x_13936:
[----:B------:R-:W-:Y:S05]  /*7550*/  BSYNC.RECONVERGENT B3 ;  /* 0x0000000000037941 */ /* 0x000fea0003800200 */
.L_x_13935:
        /* <DEDUP_REMOVED lines=10> */
.L_x_13934:
[----:B------:R-:W-:Y:S05]  /*7600*/  BSYNC.RECONVERGENT B2 ;  /* 0x0000000000027941 */ /* 0x000fea0003800200 */
.L_x_13933:
        /* <DEDUP_REMOVED lines=17> */
.L_x_13944:
        /* <DEDUP_REMOVED lines=13> */
.L_x_13946:
[----:B------:R-:W-:Y:S05]  /*77f0*/  BSYNC.RECONVERGENT B4 ;  /* 0x0000000000047941 */ /* 0x000fea0003800200 */
.L_x_13945:
[----:B01----:R-:W-:Y:S01]  /*7800*/  IMAD.WIDE.U32 R98, R127, -0x326172a9, RZ ;  /* 0xcd9e8d577f627825 */ /* 0x003fe200078e00ff */
        /* <DEDUP_REMOVED lines=42> */
.L_x_13943:
[----:B------:R-:W-:Y:S05]  /*7ab0*/  BSYNC.RECONVERGENT B3 ;  /* 0x0000000000037941 */ /* 0x000fea0003800200 */
.L_x_13942:
        /* <DEDUP_REMOVED lines=11> */
.L_x_13941:
[----:B------:R-:W-:Y:S05]  /*7b70*/  BSYNC.RECONVERGENT B2 ;  /* 0x0000000000027941 */ /* 0x000fea0003800200 */
.L_x_13940:
        /* <DEDUP_REMOVED lines=17> */
.L_x_13951:
        /* <DEDUP_REMOVED lines=13> */
.L_x_13953:
[----:B------:R-:W-:Y:S05]  /*7d60*/  BSYNC.RECONVERGENT B4 ;  /* 0x0000000000047941 */ /* 0x000fea0003800200 */
.L_x_13952:
[----:B01----:R-:W-:Y:S01]  /*7d70*/  IMAD.WIDE.U32 R98, R127, -0x326172a9, RZ ;  /* 0xcd9e8d577f627825 */ /* 0x003fe200078e00ff */
        /* <DEDUP_REMOVED lines=42> */
.L_x_13950:
[----:B------:R-:W-:Y:S05]  /*8020*/  BSYNC.RECONVERGENT B3 ;  /* 0x0000000000037941 */ /* 0x000fea0003800200 */
.L_x_13949:
[----:B------:R-:W-:Y:S01]  /*8030*/  I2FP.F32.U32 R96, R96 ;  /* 0x0000006000607245 */ /* 0x000fe20000201000 */
[----:B------:R-:W-:Y:S01]  /*8040*/  IMAD.MOV.U32 R97, RZ, RZ, 0x2f800000 ;  /* 0x2f800000ff617424 */ /* 0x000fe200078e00ff */
[----:B01----:R-:W-:-:S03]  /*8050*/  SHF.L.U32 R98, R118, 0x10, RZ ;  /* 0x0000001076627819 */ /* 0x003fc600000006ff */
[----:B------:R-:W-:Y:S02]  /*8060*/  FFMA.FTZ R96, R96, R97, 1.1641532182693481445e-10 ;  /* 0x2f00000060607423 */ /* 0x000fe40000010061 */
[----:B------:R-:W-:-:S03]  /*8070*/  FMUL.FTZ R98, R98, UR13 ;  /* 0x0000000d62627c20 */ /* 0x000fc60008410000 */
[----:B------:R-:W-:Y:S01]  /*8080*/  FSETP.GTU.FTZ.AND P3, PT, R96, UR10, PT ;  /* 0x0000000a60007c0b */ /* 0x000fe2000bf7c000 */
[----:B------:R-:W-:-:S03]  /*8090*/  FMUL.FTZ R97, R98, UR12 ;  /* 0x0000000c62617c20 */ /* 0x000fc60008410000 */
[----:B------:R-:W-:Y:S02]  /*80a0*/  SEL R111, RZ, 0x1, P3 ;  /* 0x00000001ff6f7807 */ /* 0x000fe40001800000 */
[----:B------:R-:W-:-:S05]  /*80b0*/  FSEL R97, R97, RZ, !P3 ;  /* 0x000000ff61617208 */ /* 0x000fca0005800000 */
[----:B------:R-:W-:-:S07]  /*80c0*/  FFMA.FTZ R96, R97, R64, R76 ;  /* 0x0000004061607223 */ /* 0x000fce000001004c */
.L_x_13948:
[----:B------:R-:W-:Y:S05]  /*80d0*/  BSYNC.RECONVERGENT B2 ;  /* 0x0000000000027941 */ /* 0x000fea0003800200 */
.L_x_13947:
[----:B------:R-:W-:Y:S01]  /*80e0*/  BSSY.RECONVERGENT B2, `(.L_x_13954) ;  /* 0x0000056000027945 */ /* 0x000fe20003800200 */
[----:B01----:R-:W-:Y:S01]  /*80f0*/  IMAD.MOV.U32 R99, RZ, RZ, R0 ;  /* 0x000000ffff637224 */ /* 0x003fe200078e0000 */
        /* <DEDUP_REMOVED lines=15> */
.L_x_13958:
        /* <DEDUP_REMOVED lines=13> */
.L_x_13960:
[----:B------:R-:W-:Y:S05]  /*82c0*/  BSYNC.RECONVERGENT B4 ;  /* 0x0000000000047941 */ /* 0x000fea0003800200 */
.L_x_13959:
        /* <DEDUP_REMOVED lines=43> */
.L_x_13957:
[----:B------:R-:W-:Y:S05]  /*8580*/  BSYNC.RECONVERGENT B3 ;  /* 0x0000000000037941 */ /* 0x000fea0003800200 */
.L_x_13956:
        /* <DEDUP_REMOVED lines=11> */
.L_x_13955:
[----:B------:R-:W-:Y:S05]  /*8640*/  BSYNC.RECONVERGENT B2 ;  /* 0x0000000000027941 */ /* 0x000fea0003800200 */
.L_x_13954:
        /* <DEDUP_REMOVED lines=17> */
.L_x_13965:
        /* <DEDUP_REMOVED lines=13> */
.L_x_13967:
[----:B------:R-:W-:Y:S05]  /*8830*/  BSYNC.RECONVERGENT B4 ;  /* 0x0000000000047941 */ /* 0x000fea0003800200 */
.L_x_13966:
        /* <DEDUP_REMOVED lines=43> */
.L_x_13964:
[----:B------:R-:W-:Y:S05]  /*8af0*/  BSYNC.RECONVERGENT B3 ;  /* 0x0000000000037941 */ /* 0x000fea0003800200 */
.L_x_13963:
        /* <DEDUP_REMOVED lines=10> */
.L_x_13962:
[----:B------:R-:W-:Y:S05]  /*8ba0*/  BSYNC.RECONVERGENT B2 ;  /* 0x0000000000027941 */ /* 0x000fea0003800200 */
.L_x_13961:
        /* <DEDUP_REMOVED lines=16> */
.L_x_13971:
        /* <DEDUP_REMOVED lines=13> */
.L_x_13973:
[----:B------:R-:W-:Y:S05]  /*8d80*/  BSYNC.RECONVERGENT B3 ;  /* 0x0000000000037941 */ /* 0x000fea0003800200 */
.L_x_13972:
        /* <DEDUP_REMOVED lines=43> */
.L_x_13970:
[----:B------:R-:W-:Y:S05]  /*9040*/  BSYNC.RECONVERGENT B2 ;  /* 0x0000000000027941 */ /* 0x000fea0003800200 */
.L_x_13969:
        /* <DEDUP_REMOVED lines=12> */
.L_x_13918:
        /* <DEDUP_REMOVED lines=21> */
.L_x_13978:
        /* <DEDUP_REMOVED lines=13> */
.L_x_13980:
[----:B------:R-:W-:Y:S05]  /*9330*/  BSYNC.RECONVERGENT B4 ;  /* 0x0000000000047941 */ /* 0x000fea0003800200 */
.L_x_13979:
[----:B------:R-:W-:Y:S01]  /*9340*/  IMAD.WIDE.U32 R96, R127, -0x326172a9, RZ ;  /* 0xcd9e8d577f607825 */ /* 0x000fe200078e00ff */
[----:B-1----:R-:W-:-:S03]  /*9350*/  LOP3.LUT R102, R121, UR7, R93, 0x96, !PT ;  /* 0x0000000779667c12 */ /* 0x002fc6000f8e965d */
        /* <DEDUP_REMOVED lines=40> */
.L_x_13977:
[----:B------:R-:W-:Y:S05]  /*95e0*/  BSYNC.RECONVERGENT B3 ;  /* 0x0000000000037941 */ /* 0x000fea0003800200 */
.L_x_13976:
        /* <DEDUP_REMOVED lines=10> */
.L_x_13975:
[----:B------:R-:W-:Y:S05]  /*9690*/  BSYNC.RECONVERGENT B2 ;  /* 0x0000000000027941 */ /* 0x000fea0003800200 */
.L_x_13974:
        /* <DEDUP_REMOVED lines=17> */
.L_x_13985:
        /* <DEDUP_REMOVED lines=13> */
.L_x_13987:
[----:B------:R-:W-:Y:S05]  /*9880*/  BSYNC.RECONVERGENT B4 ;  /* 0x0000000000047941 */ /* 0x000fea0003800200 */
.L_x_13986:
[----:B------:R-:W-:Y:S01]  /*9890*/  IMAD.WIDE.U32 R96, R127, -0x326172a9, RZ ;  /* 0xcd9e8d577f607825 */ /* 0x000fe200078e00ff */
[----:B-1----:R-:W-:Y:S02]  /*98a0*/  LOP3.LUT R102, R121, UR7, R95, 0x96, !PT ;  /* 0x0000000779667c12 */ /* 0x002fe4000f8e965f */
        /* <DEDUP_REMOVED lines=41> */
.L_x_13984:
[----:B------:R-:W-:Y:S05]  /*9b40*/  BSYNC.RECONVERGENT B3 ;  /* 0x0000000000037941 */ /* 0x000fea0003800200 */
.L_x_13983:
        /* <DEDUP_REMOVED lines=11> */
.L_x_13982:
[----:B------:R-:W-:Y:S05]  /*9c00*/  BSYNC.RECONVERGENT B2 ;  /* 0x0000000000027941 */ /* 0x000fea0003800200 */
.L_x_13981:
        /* <DEDUP_REMOVED lines=17> */
.L_x_13992:
        /* <DEDUP_REMOVED lines=13> */
.L_x_13994:
[----:B------:R-:W-:Y:S05]  /*9df0*/  BSYNC.RECONVERGENT B4 ;  /* 0x0000000000047941 */ /* 0x000fea0003800200 */
.L_x_13993:
        /* <DEDUP_REMOVED lines=43> */
.L_x_13991:
[----:B------:R-:W-:Y:S05]  /*a0b0*/  BSYNC.RECONVERGENT B3 ;  /* 0x0000000000037941 */ /* 0x000fea0003800200 */
.L_x_13990:
        /* <DEDUP_REMOVED lines=10> */
.L_x_13989:
[----:B------:R-:W-:Y:S05]  /*a160*/  BSYNC.RECONVERGENT B2 ;  /* 0x0000000000027941 */ /* 0x000fea0003800200 */
.L_x_13988:
        /* <DEDUP_REMOVED lines=17> */
.L_x_13999:
        /* <DEDUP_REMOVED lines=13> */
.L_x_14001:
[----:B------:R-:W-:Y:S05]  /*a350*/  BSYNC.RECONVERGENT B4 ;  /* 0x0000000000047941 */ /* 0x000fea0003800200 */
.L_x_14000:
[----:B01----:R-:W-:Y:S01]  /*a360*/  IMAD.WIDE.U32 R98, R127, -0x326172a9, RZ ;  /* 0xcd9e8d577f627825 */ /* 0x003fe200078e00ff */
        /* <DEDUP_REMOVED lines=42> */
.L_x_13998:
[----:B------:R-:W-:Y:S05]  /*a610*/  BSYNC.RECONVERGENT B3 ;  /* 0x0000000000037941 */ /* 0x000fea0003800200 */
.L_x_13997:
        /* <DEDUP_REMOVED lines=11> */
.L_x_13996:
[----:B------:R-:W-:Y:S05]  /*a6d0*/  BSYNC.RECONVERGENT B2 ;  /* 0x0000000000027941 */ /* 0x000fea0003800200 */
.L_x_13995:
        /* <DEDUP_REMOVED lines=17> */
.L_x_14006:
        /* <DEDUP_REMOVED lines=13> */
.L_x_14008:
[----:B------:R-:W-:Y:S05]  /*a8c0*/  BSYNC.RECONVERGENT B4 ;  /* 0x0000000000047941 */ /* 0x000fea0003800200 */
.L_x_14007:
[----:B01----:R-:W-:Y:S01]  /*a8d0*/  IMAD.WIDE.U32 R98, R127, -0x326172a9, RZ ;  /* 0xcd9e8d577f627825 */ /* 0x003fe200078e00ff */
        /* <DEDUP_REMOVED lines=42> */
.L_x_14005:
[----:B------:R-:W-:Y:S05]  /*ab80*/  BSYNC.RECONVERGENT B3 ;  /* 0x0000000000037941 */ /* 0x000fea0003800200 */
.L_x_14004:
[----:B------:R-:W-:Y:S01]  /*ab90*/  HFMA2 R97, -RZ, RZ, 0.1171875, 0 ;  /* 0x2f800000ff617431 */ /* 0x000fe200000001ff */
[----:B------:R-:W-:Y:S01]  /*aba0*/  I2FP.F32.U32 R96, R96 ;  /* 0x0000006000607245 */ /* 0x000fe20000201000 */
[----:B01---5:R-:W-:-:S04]  /*abb0*/  IMAD.U32 R98, R118, 0x10000, RZ ;  /* 0x0001000076627824 */ /* 0x023fc800078e00ff */
[----:B------:R-:W-:Y:S01]  /*abc0*/  FMUL.FTZ R98, R98, UR13 ;  /* 0x0000000d62627c20 */ /* 0x000fe20008410000 */
[----:B------:R-:W-:-:S03]  /*abd0*/  FFMA.FTZ R96, R96, R97, 1.1641532182693481445e-10 ;  /* 0x2f00000060607423 */ /* 0x000fc60000010061 */
[----:B------:R-:W-:Y:S02]  /*abe0*/  FMUL.FTZ R97, R98, UR12 ;  /* 0x0000000c62617c20 */ /* 0x000fe40008410000 */
[----:B------:R-:W-:-:S04]  /*abf0*/  FSETP.GTU.FTZ.AND P2, PT, R96, UR10, PT ;  /* 0x0000000a60007c0b */ /* 0x000fc8000bf5c000 */
[----:B------:R-:W-:Y:S02]  /*ac00*/  FSEL R97, R97, RZ, !P2 ;  /* 0x000000ff61617208 */ /* 0x000fe40005000000 */
[----:B------:R-:W-:-:S03]  /*ac10*/  SEL R111, RZ, 0x1, P2 ;  /* 0x00000001ff6f7807 */ /* 0x000fc60001000000 */
[----:B------:R-:W-:-:S07]  /*ac20*/  FMUL.FTZ R96, R97, R64 ;  /* 0x0000004061607220 */ /* 0x000fce0000410000 */
.L_x_14003:
[----:B------:R-:W-:Y:S05]  /*ac30*/  BSYNC.RECONVERGENT B2 ;  /* 0x0000000000027941 */ /* 0x000fea0003800200 */
.L_x_14002:
        /* <DEDUP_REMOVED lines=17> */
.L_x_14013:
        /* <DEDUP_REMOVED lines=13> */
.L_x_14015:
[----:B------:R-:W-:Y:S05]  /*ae20*/  BSYNC.RECONVERGENT B4 ;  /* 0x0000000000047941 */ /* 0x000fea0003800200 */
.L_x_14014:
        /* <DEDUP_REMOVED lines=43> */
.L_x_14012:
[----:B------:R-:W-:Y:S05]  /*b0e0*/  BSYNC.RECONVERGENT B3 ;  /* 0x0000000000037941 */ /* 0x000fea0003800200 */
.L_x_14011:
        /* <DEDUP_REMOVED lines=11> */
.L_x_14010:
[----:B------:R-:W-:Y:S05]  /*b1a0*/  BSYNC.RECONVERGENT B2 ;  /* 0x0000000000027941 */ /* 0x000fea0003800200 */
.L_x_14009:
        /* <DEDUP_REMOVED lines=17> */
.L_x_14020:
        /* <DEDUP_REMOVED lines=13> */
.L_x_14022:
[----:B------:R-:W-:Y:S05]  /*b390*/  BSYNC.RECONVERGENT B4 ;  /* 0x0000000000047941 */ /* 0x000fea0003800200 */
.L_x_14021:
        /* <DEDUP_REMOVED lines=43> */
.L_x_14019:
[----:B------:R-:W-:Y:S05]  /*b650*/  BSYNC.RECONVERGENT B3 ;  /* 0x0000000000037941 */ /* 0x000fea0003800200 */
.L_x_14018:
        /* <DEDUP_REMOVED lines=10> */
.L_x_14017:
[----:B------:R-:W-:Y:S05]  /*b700*/  BSYNC.RECONVERGENT B2 ;  /* 0x0000000000027941 */ /* 0x000fea0003800200 */
.L_x_14016:
        /* <DEDUP_REMOVED lines=16> */
.L_x_14025:
        /* <DEDUP_REMOVED lines=13> */
.L_x_14027:
[----:B------:R-:W-:Y:S05]  /*b8e0*/  BSYNC.RECONVERGENT B3 ;  /* 0x0000000000037941 */ /* 0x000fea0003800200 */
.L_x_14026:
        /* <DEDUP_REMOVED lines=43> */
.L_x_14024:
[----:B------:R-:W-:Y:S05]  /*bba0*/  BSYNC.RECONVERGENT B2 ;  /* 0x0000000000027941 */ /* 0x000fea0003800200 */
.L_x_14023:
        /* <DEDUP_REMOVED lines=11> */
.L_x_13968:
[----:B------:R-:W-:Y:S05]  /*bc60*/  BSYNC.RECONVERGENT B1 ;  /* 0x0000000000017941 */ /* 0x000fea0003800200 */
.L_x_13917:
        /* <DEDUP_REMOVED lines=33> */
.L_x_14029:
[----:B------:R-:W-:Y:S05]  /*be80*/  BSYNC.RECONVERGENT B1 ;  /* 0x0000000000017941 */ /* 0x000fea0003800200 */
.L_x_14028:
[----:B-----5:R1:W5:Y:S04]  /*be90*/  @P1 LDG.E.128 R116, desc[UR8][R104.64] ;  /* 0x0000000868741981 */ /* 0x020368000c1e1d00 */
[----:B------:R1:W5:Y:S04]  /*bea0*/  @P0 LDG.E.128 R80, desc[UR8][R102.64] ;  /* 0x0000000866500981 */ /* 0x000368000c1e1d00 */
[----:B------:R1:W5:Y:S01]  /*beb0*/  @P0 LDG.E.128 R76, desc[UR8][R102.64+0x10] ;  /* 0x00001008664c0981 */ /* 0x000362000c1e1d00 */
[----:B------:R-:W-:Y:S04]  /*bec0*/  BSSY.RECONVERGENT B1, `(.L_x_14030) ;  /* 0x000056e000017945 */ /* 0x000fe80003800200 */
[----:B------:R-:W-:Y:S05]  /*bed0*/  @!P0 BRA `(.L_x_14031) ;  /* 0x0000002800dc8947 */ /* 0x000fea0003800000 */
[----:B------:R-:W-:Y:S01]  /*bee0*/  ISETP.GT.AND P0, PT, R100, RZ, PT ;  /* 0x000000ff6400720c */ /* 0x000fe20003f04270 */
[----:B------:R-:W-:Y:S01]  /*bef0*/  BSSY.RECONVERGENT B2, `(.L_x_14032) ;  /* 0x0000058000027945 */ /* 0x000fe20003800200 */
[----:B0-----:R-:W-:Y:S01]  /*bf00*/  MOV R128, R106 ;  /* 0x0000006a00807202 */ /* 0x001fe20000000f00 */
[----:B-1----:R-:W-:Y:S01]  /*bf10*/  IMAD.MOV.U32 R102, RZ, RZ, R107 ;  /* 0x000000ffff667224 */ /* 0x002fe200078e006b */
        /* <DEDUP_REMOVED lines=18> */
.L_x_14036:
        /* <DEDUP_REMOVED lines=13> */
.L_x_14038:
[----:B------:R-:W-:Y:S05]  /*c110*/  BSYNC.RECONVERGENT B4 ;  /* 0x0000000000047941 */ /* 0x000fea0003800200 */
.L_x_14037:
        /* <DEDUP_REMOVED lines=42> */
.L_x_14035:
[----:B------:R-:W-:Y:S05]  /*c3c0*/  BSYNC.RECONVERGENT B3 ;  /* 0x0000000000037941 */ /* 0x000fea0003800200 */
.L_x_14034:
        /* <DEDUP_REMOVED lines=10> */
.L_x_14033:
[----:B------:R-:W-:Y:S05]  /*c470*/  BSYNC.RECONVERGENT B2 ;  /* 0x0000000000027941 */ /* 0x000fea0003800200 */
.L_x_14032:
        /* <DEDUP_REMOVED lines=17> */
.L_x_14043:
        /* <DEDUP_REMOVED lines=13> */
.L_x_14045:
[----:B------:R-:W-:Y:S05]  /*c660*/  BSYNC.RECONVERGENT B4 ;  /* 0x0000000000047941 */ /* 0x000fea0003800200 */
.L_x_14044:
        /* <DEDUP_REMOVED lines=43> */
.L_x_14042:
[----:B------:R-:W-:Y:S05]  /*c920*/  BSYNC.RECONVERGENT B3 ;  /* 0x0000000000037941 */ /* 0x000fea0003800200 */
.L_x_14041:
[----:B------:R-:W-:Y:S01]  /*c930*/  PRMT R102, R116, 0x7632, R102 ;  /* 0x0000763274667816 */ /* 0x000fe20000000066 */
        /* <DEDUP_REMOVED lines=10> */
.L_x_14040:
[----:B------:R-:W-:Y:S05]  /*c9e0*/  BSYNC.RECONVERGENT B2 ;  /* 0x0000000000027941 */ /* 0x000fea0003800200 */
.L_x_14039:
        /* <DEDUP_REMOVED lines=17> */
.L_x_14050:
        /* <DEDUP_REMOVED lines=13> */
.L_x_14052:
[----:B------:R-:W-:Y:S05]  /*cbd0*/  BSYNC.RECONVERGENT B4 ;  /* 0x0000000000047941 */ /* 0x000fea0003800200 */
.L_x_14051:
        /* <DEDUP_REMOVED lines=43> */
.L_x_14049:
[----:B------:R-:W-:Y:S05]  /*ce90*/  BSYNC.RECONVERGENT B3 ;  /* 0x0000000000037941 */ /* 0x000fea0003800200 */
.L_x_14048:
        /* <DEDUP_REMOVED lines=10> */
.L_x_14047:
[----:B------:R-:W-:Y:S05]  /*cf40*/  BSYNC.RECONVERGENT B2 ;  /* 0x0000000000027941 */ /* 0x000fea0003800200 */
.L_x_14046:
        /* <DEDUP_REMOVED lines=17> */
.L_x_14057:
        /* <DEDUP_REMOVED lines=13> */
.L_x_14059:
[----:B------:R-:W-:Y:S05]  /*d130*/  BSYNC.RECONVERGENT B4 ;  /* 0x0000000000047941 */ /* 0x000fea0003800200 */
.L_x_14058:
        /* <DEDUP_REMOVED lines=43> */
.L_x_14056:
[----:B------:R-:W-:Y:S05]  /*d3f0*/  BSYNC.RECONVERGENT B3 ;  /* 0x0000000000037941 */ /* 0x000fea0003800200 */
.L_x_14055:
        /* <DEDUP_REMOVED lines=11> */
.L_x_14054:
[----:B------:R-:W-:Y:S05]  /*d4b0*/  BSYNC.RECONVERGENT B2 ;  /* 0x0000000000027941 */ /* 0x000fea0003800200 */
.L_x_14053:
        /* <DEDUP_REMOVED lines=17> */
.L_x_14064:
        /* <DEDUP_REMOVED lines=13> */
.L_x_14066:
[----:B------:R-:W-:Y:S05]  /*d6a0*/  BSYNC.RECONVERGENT B4 ;  /* 0x0000000000047941 */ /* 0x000fea0003800200 */
.L_x_14065:
        /* <DEDUP_REMOVED lines=43> */
.L_x_14063:
[----:B------:R-:W-:Y:S05]  /*d960*/  BSYNC.RECONVERGENT B3 ;  /* 0x0000000000037941 */ /* 0x000fea0003800200 */
.L_x_14062:
        /* <DEDUP_REMOVED lines=10> */
.L_x_14061:
[----:B------:R-:W-:Y:S05]  /*da10*/  BSYNC.RECONVERGENT B2 ;  /* 0x0000000000027941 */ /* 0x000fea0003800200 */
.L_x_14060:
        /* <DEDUP_REMOVED lines=17> */
.L_x_14071:
        /* <DEDUP_REMOVED lines=13> */
.L_x_14073:
[----:B------:R-:W-:Y:S05]  /*dc00*/  BSYNC.RECONVERGENT B4 ;  /* 0x0000000000047941 */ /* 0x000fea0003800200 */
.L_x_14072:
        /* <DEDUP_REMOVED lines=43> */
.L_x_14070:
[----:B------:R-:W-:Y:S05]  /*dec0*/  BSYNC.RECONVERGENT B3 ;  /* 0x0000000000037941 */ /* 0x000fea0003800200 */
.L_x_14069:
        /* <DEDUP_REMOVED lines=11> */
.L_x_14068:
[----:B------:R-:W-:Y:S05]  /*df80*/  BSYNC.RECONVERGENT B2 ;  /* 0x0000000000027941 */ /* 0x000fea0003800200 */
.L_x_14067:
        /* <DEDUP_REMOVED lines=17> */
.L_x_14078:
        /* <DEDUP_REMOVED lines=13> */
.L_x_14080:
[----:B------:R-:W-:Y:S05]  /*e170*/  BSYNC.RECONVERGENT B4 ;  /* 0x0000000000047941 */ /* 0x000fea0003800200 */
.L_x_14079:
        /* <DEDUP_REMOVED lines=43> */
.L_x_14077:
[----:B------:R-:W-:Y:S05]  /*e430*/  BSYNC.RECONVERGENT B3 ;  /* 0x0000000000037941 */ /* 0x000fea0003800200 */
.L_x_14076:
        /* <DEDUP_REMOVED lines=10> */
.L_x_14075:
[----:B------:R-:W-:Y:S05]  /*e4e0*/  BSYNC.RECONVERGENT B2 ;  /* 0x0000000000027941 */ /* 0x000fea0003800200 */
.L_x_14074:
        /* <DEDUP_REMOVED lines=16> */
.L_x_14084:
        /* <DEDUP_REMOVED lines=13> */
.L_x_14086:
[----:B------:R-:W-:Y:S05]  /*e6c0*/  BSYNC.RECONVERGENT B3 ;  /* 0x0000000000037941 */ /* 0x000fea0003800200 */
.L_x_14085:
        /* <DEDUP_REMOVED lines=43> */
.L_x_14083:
[----:B------:R-:W-:Y:S05]  /*e980*/  BSYNC.RECONVERGENT B2 ;  /* 0x0000000000027941 */ /* 0x000fea0003800200 */
.L_x_14082:
        /* <DEDUP_REMOVED lines=12> */
.L_x_14031:
[----:B------:R-:W-:Y:S01]  /*ea50*/  BSSY.RECONVERGENT B2, `(.L_x_14087) ;  /* 0x0000058000027945 */ /* 0x000fe20003800200 */
[----:B0-----:R-:W-:Y:S01]  /*ea60*/  IMAD.MOV.U32 R128, RZ, RZ, R106 ;  /* 0x000000ffff807224 */ /* 0x001fe200078e006a */
[----:B-1----:R-:W-:Y:S01]  /*ea70*/  MOV R102, R107 ;  /* 0x0000006b00667202 */ /* 0x002fe20000000f00 */
        /* <DEDUP_REMOVED lines=18> */
.L_x_14091:
        /* <DEDUP_REMOVED lines=13> */
.L_x_14093:
[----:B------:R-:W-:Y:S05]  /*ec70*/  BSYNC.RECONVERGENT B4 ;  /* 0x0000000000047941 */ /* 0x000fea0003800200 */
.L_x_14092:
        /* <DEDUP_REMOVED lines=41> */
[----:B------:R-:W-:-:S07]  /*ef10*/  IMAD.MOV.U32 R100, RZ, RZ, R106 ;  /* 0x000000ffff647224 */ /* 0x000fce00078e006a */
.L_x_14090:
[----:B------:R-:W-:Y:S05]  /*ef20*/  BSYNC.RECONVERGENT B3 ;  /* 0x0000000000037941 */ /* 0x000fea0003800200 */
.L_x_14089:
        /* <DEDUP_REMOVED lines=10> */
.L_x_14088:
[----:B------:R-:W-:Y:S05]  /*efd0*/  BSYNC.RECONVERGENT B2 ;  /* 0x0000000000027941 */ /* 0x000fea0003800200 */
.L_x_14087:
        /* <DEDUP_REMOVED lines=17> */
.L_x_14098:
        /* <DEDUP_REMOVED lines=13> */
.L_x_14100:
[----:B------:R-:W-:Y:S05]  /*f1c0*/  BSYNC.RECONVERGENT B4 ;  /* 0x0000000000047941 */ /* 0x000fea0003800200 */
.L_x_14099:
        /* <DEDUP_REMOVED lines=43> */
.L_x_14097:
[----:B------:R-:W-:Y:S05]  /*f480*/  BSYNC.RECONVERGENT B3 ;  /* 0x0000000000037941 */ /* 0x000fea0003800200 */
.L_x_14096:
        /* <DEDUP_REMOVED lines=11> */
.L_x_14095:
[----:B------:R-:W-:Y:S05]  /*f540*/  BSYNC.RECONVERGENT B2 ;  /* 0x0000000000027941 */ /* 0x000fea0003800200 */
.L_x_14094:
        /* <DEDUP_REMOVED lines=17> */
.L_x_14105:
        /* <DEDUP_REMOVED lines=13> */
.L_x_14107:
[----:B------:R-:W-:Y:S05]  /*f730*/  BSYNC.RECONVERGENT B4 ;  /* 0x0000000000047941 */ /* 0x000fea0003800200 */
.L_x_14106:
        /* <DEDUP_REMOVED lines=43> */
.L_x_14104:
[----:B------:R-:W-:Y:S05]  /*f9f0*/  BSYNC.RECONVERGENT B3 ;  /* 0x0000000000037941 */ /* 0x000fea0003800200 */
.L_x_14103:
        /* <DEDUP_REMOVED lines=10> */
.L_x_14102:
[----:B------:R-:W-:Y:S05]  /*faa0*/  BSYNC.RECONVERGENT B2 ;  /* 0x0000000000027941 */ /* 0x000fea0003800200 */
.L_x_14101:
        /* <DEDUP_REMOVED lines=17> */
.L_x_14112:
        /* <DEDUP_REMOVED lines=13> */
.L_x_14114:
[----:B------:R-:W-:Y:S05]  /*fc90*/  BSYNC.RECONVERGENT B4 ;  /* 0x0000000000047941 */ /* 0x000fea0003800200 */
.L_x_14113:
        /* <DEDUP_REMOVED lines=43> */
.L_x_14111:
[----:B------:R-:W-:Y:S05]  /*ff50*/  BSYNC.RECONVERGENT B3 ;  /* 0x0000000000037941 */ /* 0x000fea0003800200 */
.L_x_14110:
        /* <DEDUP_REMOVED lines=11> */
.L_x_14109:
[----:B------:R-:W-:Y:S05]  /*10010*/  BSYNC.RECONVERGENT B2 ;  /* 0x0000000000027941 */ /* 0x000fea0003800200 */
.L_x_14108:
        /* <DEDUP_REMOVED lines=17> */
.L_x_14119:
        /* <DEDUP_REMOVED lines=13> */
.L_x_14121:
[----:B------:R-:W-:Y:S05]  /*10200*/  BSYNC.RECONVERGENT B4 ;  /* 0x0000000000047941 */ /* 0x000fea0003800200 */
.L_x_14120:
        /* <DEDUP_REMOVED lines=43> */
.L_x_14118:
[----:B------:R-:W-:Y:S05]  /*104c0*/  BSYNC.RECONVERGENT B3 ;  /* 0x0000000000037941 */ /* 0x000fea0003800200 */
.L_x_14117:
        /* <DEDUP_REMOVED lines=10> */
.L_x_14116:
[----:B------:R-:W-:Y:S05]  /*10570*/  BSYNC.RECONVERGENT B2 ;  /* 0x0000000000027941 */ /* 0x000fea0003800200 */
.L_x_14115:
        /* <DEDUP_REMOVED lines=17> */
.L_x_14126:
        /* <DEDUP_REMOVED lines=13> */
.L_x_14128:
[----:B------:R-:W-:Y:S05]  /*10760*/  BSYNC.RECONVERGENT B4 ;  /* 0x0000000000047941 */ /* 0x000fea0003800200 */
.L_x_14127:
        /* <DEDUP_REMOVED lines=43> */
.L_x_14125:
[----:B------:R-:W-:Y:S05]  /*10a20*/  BSYNC.RECONVERGENT B3 ;  /* 0x0000000000037941 */ /* 0x000fea0003800200 */
.L_x_14124:
        /* <DEDUP_REMOVED lines=11> */
.L_x_14123:
[----:B------:R-:W-:Y:S05]  /*10ae0*/  BSYNC.RECONVERGENT B2 ;  /* 0x0000000000027941 */ /* 0x000fea0003800200 */
.L_x_14122:
        /* <DEDUP_REMOVED lines=17> */
.L_x_14133:
        /* <DEDUP_REMOVED lines=13> */
.L_x_14135:
[----:B------:R-:W-:Y:S05]  /*10cd0*/  BSYNC.RECONVERGENT B4 ;  /* 0x0000000000047941 */ /* 0x000fea0003800200 */
.L_x_14134:
        /* <DEDUP_REMOVED lines=43> */
.L_x_14132:
[----:B------:R-:W-:Y:S05]  /*10f90*/  BSYNC.RECONVERGENT B3 ;  /* 0x0000000000037941 */ /* 0x000fea0003800200 */
.L_x_14131:
        /* <DEDUP_REMOVED lines=10> */
.L_x_14130:
[----:B------:R-:W-:Y:S05]  /*11040*/  BSYNC.RECONVERGENT B2 ;  /* 0x0000000000027941 */ /* 0x000fea0003800200 */
.L_x_14129:
        /* <DEDUP_REMOVED lines=16> */
.L_x_14138:
        /* <DEDUP_REMOVED lines=13> */
.L_x_14140:
[----:B------:R-:W-:Y:S05]  /*11220*/  BSYNC.RECONVERGENT B3 ;  /* 0x0000000000037941 */ /* 0x000fea0003800200 */
.L_x_14139:
        /* <DEDUP_REMOVED lines=43> */
.L_x_14137:
[----:B------:R-:W-:Y:S05]  /*114e0*/  BSYNC.RECONVERGENT B2 ;  /* 0x0000000000027941 */ /* 0x000fea0003800200 */
.L_x_14136:
        /* <DEDUP_REMOVED lines=11> */
.L_x_14081:
[----:B------:R-:W-:Y:S05]  /*115a0*/  BSYNC.RECONVERGENT B1 ;  /* 0x0000000000017941 */ /* 0x000fea0003800200 */
.L_x_14030:
        /* <DEDUP_REMOVED lines=49> */
.L_x_14142:
[----:B------:R-:W-:Y:S05]  /*118c0*/  BSYNC.RECONVERGENT B1 ;  /* 0x0000000000017941 */ /* 0x000fea0003800200 */
.L_x_14141:
        /* <DEDUP_REMOVED lines=72> */
.L_x_14158:
[----:B------:R-:W-:Y:S01]  /*11d50*/  FMUL.FTZ R0, R2, R2 ;  /* 0x0000000202007220 */ /* 0x000fe20000410000 */
[----:B------:R-:W-:Y:S01]  /*11d60*/  ISETP.NE.AND P0, PT, RZ, UR11, PT ;  /* 0x0000000bff007c0c */ /* 0x000fe2000bf05270 */
[----:B-1----:R-:W-:Y:S01]  /*11d70*/  FADD.FTZ R138, R136, R137 ;  /* 0x00000089888a7221 */ /* 0x002fe20000010000 */
[----:B------:R-:W1:Y:S01]  /*11d80*/  @!P2 LDC.64 R134, c[0x0][0x3c8] ;  /* 0x0000f200ff86ab82 */ /* 0x000e620000000a00 */
[----:B------:R-:W-:Y:S01]  /*11d90*/  ISETP.GE.AND P1, PT, R131, 0x1, PT ;  /* 0x000000018300780c */ /* 0x000fe20003f26270 */
[----:B------:R-:W-:Y:S01]  /*11da0*/  BSSY.RECONVERGENT B1, `(.L_x_14144) ;  /* 0x000006e000017945 */ /* 0x000fe20003800200 */
[----:B------:R-:W-:Y:S01]  /*11db0*/  FSEL R0, R0, RZ, P0 ;  /* 0x000000ff00007208 */ /* 0x000fe20000000000 */
[----:B------:R-:W-:-:S04]  /*11dc0*/  FFMA.FTZ R3, R138, R3, UR14 ;  /* 0x0000000e8a037e23 */ /* 0x000fc80008010003 */
[----:B0-----:R-:W0:Y:S01]  /*11dd0*/  @!P2 LDC.64 R136, c[0x0][0x3c0] ;  /* 0x0000f000ff88ab82 */ /* 0x001e220000000a00 */
[----:B------:R-:W-:-:S06]  /*11de0*/  FADD.FTZ R0, R3, R0 ;  /* 0x0000000003007221 */ /* 0x000fcc0000010000 */
[----:B------:R-:W2:Y:S01]  /*11df0*/  MUFU.RSQ R0, R0 ;  /* 0x0000000000007308 */ /* 0x000ea20000001400 */
[----:B-1----:R-:W-:-:S04]  /*11e00*/  @!P2 IMAD.WIDE R134, R125, 0x4, R134 ;  /* 0x000000047d86a825 */ /* 0x002fc800078e0286 */
[----:B0-----:R-:W-:-:S05]  /*11e10*/  @!P2 IMAD.WIDE R136, R125, 0x4, R136 ;  /* 0x000000047d88a825 */ /* 0x001fca00078e0288 */
[----:B------:R0:W-:Y:S04]  /*11e20*/  @!P2 STG.E desc[UR8][R136.64], R2 ;  /* 0x000000028800a986 */ /* 0x0001e8000c101908 */
[----:B--2---:R0:W-:Y:S01]  /*11e30*/  @!P2 STG.E desc[UR8][R134.64], R0 ;  /* 0x000000008600a986 */ /* 0x0041e2000c101908 */
[----:B------:R-:W-:Y:S05]  /*11e40*/  @!P1 BRA `(.L_x_14145) ;  /* 0x00000004008c9947 */ /* 0x000fea0003800000 */
[----:B------:R-:W-:Y:S01]  /*11e50*/  VIADD R131, R131, 0xffffffff ;  /* 0xffffffff83837836 */ /* 0x000fe20000000000 */
[----:B------:R-:W-:-:S03]  /*11e60*/  FSEL R3, R2, RZ, !P0 ;  /* 0x000000ff02037208 */ /* 0x000fc60004000000 */
[----:B------:R-:W-:Y:S02]  /*11e70*/  IMAD R131, R131, R130, RZ ;  /* 0x0000008283837224 */ /* 0x000fe400078e02ff */
[C---:B------:R-:W-:Y:S01]  /*11e80*/  FADD.FTZ R143, -R3.reuse, R90 ;  /* 0x0000005a038f7221 */ /* 0x040fe20000010100 */
[C---:B------:R-:W-:Y:S01]  /*11e90*/  FADD.FTZ R91, -R3.reuse, R91 ;  /* 0x0000005b035b7221 */ /* 0x040fe20000010100 */
[C---:B------:R-:W-:Y:S01]  /*11ea0*/  FADD.FTZ R139, -R3.reuse, R88 ;  /* 0x00000058038b7221 */ /* 0x040fe20000010100 */
[----:B0-----:R-:W-:Y:S01]  /*11eb0*/  SHF.R.S32.HI R2, RZ, 0x1f, R131 ;  /* 0x0000001fff027819 */ /* 0x001fe20000011483 */
        /* <DEDUP_REMOVED lines=20> */
[----:B------:R-:W0:Y:S01]  /*12000*/  LDC.64 R98, c[0x0][0x428] ;  /* 0x00010a00ff627b82 */ /* 0x000e220000000a00 */
        /* <DEDUP_REMOVED lines=40> */
[----:B------:R-:W-:Y:S01]  /*12290*/  LEA.HI.SX32 R131, R131, R126, 0x1d ;  /* 0x0000007e83837211 */ /* 0x000fe200078feaff */
        /* <DEDUP_REMOVED lines=16> */
[----:B------:R-:W-:Y:S01]  /*123a0*/  FFMA.FTZ R101, R92, R21, R45 ;  /* 0x000000155c657223 */ /* 0x000fe2000001002d */
[C---:B------:R-:W-:Y:S01]  /*123b0*/  VIADD R107, R131.reuse, 0x40 ;  /* 0x00000040836b7836 */ /* 0x040fe20000000000 */
[----:B------:R-:W-:Y:S01]  /*123c0*/  F2FP.BF16.F32.PACK_AB R91, R106, R153 ;  /* 0x000000996a5b723e */ /* 0x000fe200000010ff */
[----:B0-----:R-:W-:Y:S01]  /*123d0*/  IMAD.WIDE.U32 R2, R131, 0x10, R98 ;  /* 0x0000001083027825 */ /* 0x001fe200078e0062 */
[----:B------:R-:W-:-:S02]  /*123e0*/  F2FP.BF16.F32.PACK_AB R88, R88, R93 ;  /* 0x0000005d5858723e */ /* 0x000fc400000010ff */
[----:B------:R-:W-:Y:S01]  /*123f0*/  F2FP.BF16.F32.PACK_AB R95, R130, R95 ;  /* 0x0000005f825f723e */ /* 0x000fe200000010ff */
[--C-:B------:R-:W-:Y:S01]  /*12400*/  IMAD.WIDE.U32 R96, R97, 0x10, R98.reuse ;  /* 0x0000001061607825 */ /* 0x100fe200078e0062 */
[----:B------:R-:W-:Y:S01]  /*12410*/  F2FP.BF16.F32.PACK_AB R94, R105, R104 ;  /* 0x00000068695e723e */ /* 0x000fe200000010ff */
[----:B------:R1:W-:Y:S01]  /*12420*/  STG.E.128 desc[UR8][R2.64], R84 ;  /* 0x0000005402007986 */ /* 0x0003e2000c101d08 */
[----:B------:R-:W-:Y:S01]  /*12430*/  F2FP.BF16.F32.PACK_AB R93, R103, R102 ;  /* 0x00000066675d723e */ /* 0x000fe200000010ff */
[----:B------:R-:W-:Y:S01]  /*12440*/  IMAD.WIDE.U32 R98, R107, 0x10, R98 ;  /* 0x000000106b627825 */ /* 0x000fe200078e0062 */
[----:B------:R-:W-:Y:S01]  /*12450*/  F2FP.BF16.F32.PACK_AB R92, R101, R0 ;  /* 0x00000000655c723e */ /* 0x000fe200000010ff */
[----:B------:R1:W-:Y:S04]  /*12460*/  STG.E.128 desc[UR8][R96.64], R88 ;  /* 0x0000005860007986 */ /* 0x0003e8000c101d08 */
[----:B------:R1:W-:Y:S02]  /*12470*/  STG.E.128 desc[UR8][R98.64], R92 ;  /* 0x0000005c62007986 */ /* 0x0003e4000c101d08 */
.L_x_14145:
[----:B------:R-:W-:Y:S05]  /*12480*/  BSYNC.RECONVERGENT B1 ;  /* 0x0000000000017941 */ /* 0x000fea0003800200 */
.L_x_14144:
[----:B01----:R-:W0:Y:S02]  /*12490*/  LDC.64 R2, c[0x0][0x380] ;  /* 0x0000e000ff027b82 */ /* 0x003e240000000a00 */
[----:B0-----:R-:W-:-:S04]  /*124a0*/  LEA R125, R2, R125, 0x2 ;  /* 0x0000007d027d7211 */ /* 0x001fc800078e10ff */
[----:B------:R-:W-:-:S13]  /*124b0*/  ISETP.GE.AND P0, PT, R125, R3, PT ;  /* 0x000000037d00720c */ /* 0x000fda0003f06270 */
[----:B------:R-:W-:Y:S05]  /*124c0*/  @!P0 BRA `(.L_x_14146) ;  /* 0xfffffee400848947 */ /* 0x000fea000383ffff */
[----:B------:R-:W-:Y:S05]  /*124d0*/  BSYNC B0 ;  /* 0x0000000000007941 */ /* 0x000fea0003800000 */
.L_x_13803:
[----:B------:R-:W-:Y:S05]  /*124e0*/  EXIT ;  /* 0x000000000000794d */ /* 0x000fea0003800000 */
.L_x_14143:
        /* <DEDUP_REMOVED lines=8> */
.L_x_14148:
[----:B------:R-:W-:Y:S05]  /*12570*/  BSYNC B1 ;  /* 0x0000000000017941 */ /* 0x000fea0003800000 */
.L_x_14147:
        /* <DEDUP_REMOVED lines=9> */
.L_x_14149:
[----:B------:R-:W-:Y:S01]  /*12610*/  HFMA2 R141, -RZ, RZ, 0, 2.384185791015625e-07 ;  /* 0x00000004ff8d7431 */ /* 0x000fe200000001ff */
[----:B------:R-:W-:-:S05]  /*12620*/  MOV R0, R137 ;  /* 0x0000008900007202 */ /* 0x000fca0000000f00 */
[----:B------:R-:W-:-:S04]  /*12630*/  FADD.FTZ R134, R133, R0 ;  /* 0x0000000085867221 */ /* 0x000fc80000010000 */
[----:B------:R-:W-:-:S07]  /*12640*/  IMAD.MOV.U32 R139, RZ, RZ, R134 ;  /* 0x000000ffff8b7224 */ /* 0x000fce00078e0086 */
[----:B------:R-:W-:Y:S05]  /*12650*/  WARPSYNC.COLLECTIVE R138, `(.L_x_14150) ;  /* 0x000000008a087348 */ /* 0x000fea0003c00000 */
[----:B------:R0:W1:Y:S02]  /*12660*/  SHFL.BFLY P0, R137, R139, R141, R142 ;  /* 0x0c00008d8b897389 */ /* 0x000064000000008e */
[----:B01----:R-:W-:Y:S05]  /*12670*/  ENDCOLLECTIVE ;  /* 0x000000000000791b */ /* 0x003fea0003800000 */
.L_x_14150:
        /* <DEDUP_REMOVED lines=8> */
.L_x_14151:
[----:B------:R-:W-:Y:S01]  /*12700*/  HFMA2 R141, -RZ, RZ, 0, 9.5367431640625e-07 ;  /* 0x00000010ff8d7431 */ /* 0x000fe200000001ff */
[----:B------:R-:W-:-:S05]  /*12710*/  MOV R0, R137 ;  /* 0x0000008900007202 */ /* 0x000fca0000000f00 */
[----:B------:R-:W-:-:S04]  /*12720*/  FADD.FTZ R136, R135, R0 ;  /* 0x0000000087887221 */ /* 0x000fc80000010000 */
[----:B------:R-:W-:-:S07]  /*12730*/  IMAD.MOV.U32 R139, RZ, RZ, R136 ;  /* 0x000000ffff8b7224 */ /* 0x000fce00078e0088 */
[----:B------:R-:W-:Y:S05]  /*12740*/  WARPSYNC.COLLECTIVE R138, `(.L_x_14152) ;  /* 0x000000008a087348 */ /* 0x000fea0003c00000 */
[----:B------:R0:W1:Y:S02]  /*12750*/  SHFL.BFLY P0, R137, R139, R141, R142 ;  /* 0x0c00008d8b897389 */ /* 0x000064000000008e */
[----:B01----:R-:W-:Y:S05]  /*12760*/  ENDCOLLECTIVE ;  /* 0x000000000000791b */ /* 0x003fea0003800000 */
.L_x_14152:
        /* <DEDUP_REMOVED lines=55> */
.L_x_14153:
[----:B------:R-:W-:Y:S02]  /*12ae0*/  IMAD.MOV.U32 R141, RZ, RZ, 0x2 ;  /* 0x00000002ff8d7424 */ /* 0x000fe400078e00ff */
[----:B------:R-:W-:-:S04]  /*12af0*/  IMAD.MOV.U32 R133, RZ, RZ, R137 ;  /* 0x000000ffff857224 */ /* 0x000fc800078e0089 */
[----:B------:R-:W-:-:S05]  /*12b00*/  FADD.FTZ R133, R0, R133 ;  /* 0x0000008500857221 */ /* 0x000fca0000010000 */
[----:B------:R-:W-:-:S07]  /*12b10*/  MOV R139, R133 ;  /* 0x00000085008b7202 */ /* 0x000fce0000000f00 */
[----:B------:R-:W-:Y:S05]  /*12b20*/  WARPSYNC.COLLECTIVE R138, `(.L_x_14154) ;  /* 0x000000008a087348 */ /* 0x000fea0003c00000 */
[----:B------:R0:W1:Y:S02]  /*12b30*/  SHFL.BFLY P0, R137, R139, R141, R142 ;  /* 0x0c00008d8b897389 */ /* 0x000064000000008e */
[----:B01----:R-:W-:Y:S05]  /*12b40*/  ENDCOLLECTIVE ;  /* 0x000000000000791b */ /* 0x003fea0003800000 */
.L_x_14154:
[----:B------:R-:W-:Y:S01]  /*12b50*/  HFMA2 R141, -RZ, RZ, 0, 2.384185791015625e-07 ;  /* 0x00000004ff8d7431 */ /* 0x000fe200000001ff */
[----:B------:R-:W-:-:S05]  /*12b60*/  MOV R134, R137 ;  /* 0x0000008900867202 */ /* 0x000fca0000000f00 */
[----:B------:R-:W-:-:S04]  /*12b70*/  FADD.FTZ R134, R133, R134 ;  /* 0x0000008685867221 */ /* 0x000fc80000010000 */
[----:B------:R-:W-:-:S07]  /*12b80*/  IMAD.MOV.U32 R139, RZ, RZ, R134 ;  /* 0x000000ffff8b7224 */ /* 0x000fce00078e0086 */
[----:B------:R-:W-:Y:S05]  /*12b90*/  WARPSYNC.COLLECTIVE R138, `(.L_x_14155) ;  /* 0x000000008a087348 */ /* 0x000fea0003c00000 */
[----:B------:R0:W1:Y:S02]  /*12ba0*/  SHFL.BFLY P0, R137, R139, R141, R142 ;  /* 0x0c00008d8b897389 */ /* 0x000064000000008e */
[----:B01----:R-:W-:Y:S05]  /*12bb0*/  ENDCOLLECTIVE ;  /* 0x000000000000791b */ /* 0x003fea0003800000 */
.L_x_14155:
[----:B------:R-:W-:Y:S02]  /*12bc0*/  IMAD.MOV.U32 R141, RZ, RZ, 0x8 ;  /* 0x00000008ff8d7424 */ /* 0x000fe400078e00ff */
[----:B------:R-:W-:-:S04]  /*12bd0*/  IMAD.MOV.U32 R135, RZ, RZ, R137 ;  /* 0x000000ffff877224 */ /* 0x000fc800078e0089 */
[----:B------:R-:W-:-:S05]  /*12be0*/  FADD.FTZ R135, R134, R135 ;  /* 0x0000008786877221 */ /* 0x000fca0000010000 */
[----:B------:R-:W-:-:S07]  /*12bf0*/  MOV R139, R135 ;  /* 0x00000087008b7202 */ /* 0x000fce0000000f00 */
[----:B------:R-:W-:Y:S05]  /*12c00*/  WARPSYNC.COLLECTIVE R138, `(.L_x_14156) ;  /* 0x000000008a087348 */ /* 0x000fea0003c00000 */
[----:B------:R0:W1:Y:S02]  /*12c10*/  SHFL.BFLY P0, R137, R139, R141, R142 ;  /* 0x0c00008d8b897389 */ /* 0x000064000000008e */
[----:B01----:R-:W-:Y:S05]  /*12c20*/  ENDCOLLECTIVE ;  /* 0x000000000000791b */ /* 0x003fea0003800000 */
.L_x_14156:
[----:B------:R-:W-:Y:S01]  /*12c30*/  HFMA2 R141, -RZ, RZ, 0, 9.5367431640625e-07 ;  /* 0x00000010ff8d7431 */ /* 0x000fe200000001ff */
[----:B------:R-:W-:-:S05]  /*12c40*/  MOV R136, R137 ;  /* 0x0000008900887202 */ /* 0x000fca0000000f00 */
[----:B------:R-:W-:-:S04]  /*12c50*/  FADD.FTZ R136, R135, R136 ;  /* 0x0000008887887221 */ /* 0x000fc80000010000 */
[----:B------:R-:W-:-:S07]  /*12c60*/  IMAD.MOV.U32 R139, RZ, RZ, R136 ;  /* 0x000000ffff8b7224 */ /* 0x000fce00078e0088 */
[----:B------:R-:W-:Y:S05]  /*12c70*/  WARPSYNC.COLLECTIVE R138, `(.L_x_14157) ;  /* 0x000000008a087348 */ /* 0x000fea0003c00000 */
[----:B------:R0:W1:Y:S02]  /*12c80*/  SHFL.BFLY P0, R137, R139, R141, R142 ;  /* 0x0c00008d8b897389 */ /* 0x000064000000008e */
[----:B01----:R-:W-:Y:S05]  /*12c90*/  ENDCOLLECTIVE ;  /* 0x000000000000791b */ /* 0x003fea0003800000 */
.L_x_14157:
[----:B------:R-:W-:Y:S05]  /*12ca0*/  BRA `(.L_x_14158) ;  /* 0xfffffff000287947 */ /* 0x000fea000383ffff */
.L_x_14159:
        /* <DEDUP_REMOVED lines=13> */
.L_x_28781:


//--------------------- .text._ZN10layer_norm13ln_fwd_kernelINS_13Kernel_traitsIf6__halfS2_S2_fjLj768ELj1ELj4ELj1ELj16ENS_18Kernel_traits_baseILj768EfS2_S2_S2_fjLj128EEEEELb0ELb0ELb0ELb0EEEvNS_9FwdParamsE --------------------------
	.section	.text._ZN10layer_norm13ln_fwd_kernelINS_13Kernel_traitsIf6__halfS2_S2_fjLj768ELj1ELj4ELj1ELj16ENS_18Kernel_traits_baseILj768EfS2_S2_S2_fjLj128EEEEELb0ELb0ELb0ELb0EEEvNS_9FwdParamsE,"ax",@progbits
	.align	128
        .global         _ZN10layer_norm13ln_fwd_kernelINS_13Kernel_traitsIf6__halfS2_S2_fjLj768ELj1ELj4ELj1ELj16ENS_18Kernel_traits_baseILj768EfS2_S2_S2_fjLj128EEEEELb0ELb0ELb0ELb0EEEvNS_9FwdParamsE
        .type           _ZN10layer_norm13ln_fwd_kernelINS_13Kernel_traitsIf6__halfS2_S2_fjLj768ELj1ELj4ELj1ELj16ENS_18Kernel_traits_baseILj768EfS2_S2_S2_fjLj128EEEEELb0ELb0ELb0ELb0EEEvNS_9FwdParamsE,@function
        .size           _ZN10layer_norm13ln_fwd_kernelINS_13Kernel_traitsIf6__halfS2_S2_fjLj768ELj1ELj4ELj1ELj16ENS_18Kernel_traits_baseILj768EfS2_S2_S2_fjLj128EEEEELb0ELb0ELb0ELb0EEEvNS_9FwdParamsE,(.L_x_28782 - _ZN10layer_norm13ln_fwd_kernelINS_13Kernel_traitsIf6__halfS2_S2_fjLj768ELj1ELj4ELj1ELj16ENS_18Kernel_traits_baseILj768EfS2_S2_S2_fjLj128EEEEELb0ELb0ELb0ELb0EEEvNS_9FwdParamsE)
        .other          _ZN10layer_norm13ln_fwd_kernelINS_13Kernel_traitsIf6__halfS2_S2_fjLj768ELj1ELj4ELj1ELj16ENS_18Kernel_traits_baseILj768EfS2_S2_S2_fjLj128EEEEELb0ELb0ELb0ELb0EEEvNS_9FwdParamsE,@"STO_CUDA_ENTRY STV_DEFAULT"
_ZN10layer_norm13ln_fwd_kernelINS_13Kernel_traitsIf6__halfS2_S2_fjLj768ELj1ELj4ELj1ELj16ENS_18Kernel_traits_baseILj768EfS2_S2_S2_fjLj128EEEEELb0ELb0ELb0ELb0EEEvNS_9FwdParamsE:
.text._ZN10layer_norm13ln_fwd_kernelINS_13Kernel_traitsIf6__halfS2_S2_fjLj768ELj1ELj4ELj1ELj16ENS_18Kernel_traits_baseILj768EfS2_S2_S2_fjLj128EEEEELb0ELb0ELb0ELb0EEEvNS_9FwdParamsE:
        /* <DEDUP_REMOVED lines=54> */
.L_x_14161:
        /* <DEDUP_REMOVED lines=30> */
.L_x_14162:
[----:B------:R-:W-:Y:S05]  /*0540*/  BSYNC.RECONVERGENT B0 ;  /* 0x0000000000007941 */ /* 0x000fea0003800200 */
.L_x_14160:
        /* <DEDUP_REMOVED lines=11> */
.L_x_14185:
        /* <DEDUP_REMOVED lines=13> */
[----:B------:R-:W1:Y:S02]  /*06d0*/  LDC.64 R64, c[0x0][0x390] ;  /* 0x0000e400ff407b82 */ /* 0x000e640000000a00 */
[----:B-1----:R-:W-:-:S06]  /*06e0*/  IMAD.WIDE.U32 R64, R0, 0x10, R64 ;  /* 0x0000001000407825 */ /* 0x002fcc00078e0040 */
[----:B------:R-:W5:Y:S01]  /*06f0*/  LDG.E.128 R64, desc[UR6][R64.64] ;  /* 0x0000000640407981 */ /* 0x000f62000c1e1d00 */
[----:B----4-:R-:W-:-:S04]  /*0700*/  UISETP.NE.U32.AND UP1, UPT, UR12, URZ, UPT ;  /* 0x000000ff0c00728c */ /* 0x010fc8000bf25070 */
[----:B------:R-:W-:-:S09]  /*0710*/  UISETP.NE.AND.EX UP1, UPT, UR13, URZ, UPT, UP1 ;  /* 0x000000ff0d00728c */ /* 0x000fd2000bf25310 */
[----:B------:R-:W-:Y:S05]  /*0720*/  BRA.U !UP1, `(.L_x_14165) ;  /* 0x0000000109807547 */ /* 0x000fea000b800000 */
[----:B------:R-:W1:Y:S02]  /*0730*/  LDC.64 R12, c[0x0][0x3a0] ;  /* 0x0000e800ff0c7b82 */ /* 0x000e640000000a00 */
[----:B-1----:R-:W-:-:S06]  /*0740*/  IMAD.WIDE.U32 R12, R0, 0x10, R12 ;  /* 0x00000010000c7825 */ /* 0x002fcc00078e000c */
[----:B------:R-:W2:Y:S01]  /*0750*/  LDG.E.128 R12, desc[UR6][R12.64] ;  /* 0x000000060c0c7981 */ /* 0x000ea2000c1e1d00 */
[----:B0----5:R-:W-:Y:S02]  /*0760*/  HADD2.F32 R8, -RZ, R64.H0_H0 ;  /* 0x20000040ff087230 */ /* 0x021fe40000004100 */
[--C-:B------:R-:W-:Y:S02]  /*0770*/  HADD2.F32 R72, -RZ, R65.reuse.H0_H0 ;  /* 0x20000041ff487230 */ /* 0x100fe40000004100 */
[----:B------:R-:W-:Y:S02]  /*0780*/  HADD2.F32 R70, -RZ, R65.H1_H1 ;  /* 0x30000041ff467230 */ /* 0x000fe40000004100 */
[----:B------:R-:W-:Y:S02]  /*0790*/  HADD2.F32 R74, -RZ, R66.H0_H0 ;  /* 0x20000042ff4a7230 */ /* 0x000fe40000004100 */
        /* <DEDUP_REMOVED lines=25> */
.L_x_14165:
[----:B0-----:R-:W-:-:S04]  /*0930*/  UISETP.NE.U32.AND UP1, UPT, UR14, URZ, UPT ;  /* 0x000000ff0e00728c */ /* 0x001fc8000bf25070 */
[----:B------:R-:W-:-:S06]  /*0940*/  UISETP.NE.AND.EX UP1, UPT, UR15, URZ, UPT, UP1 ;  /* 0x000000ff0f00728c */ /* 0x000fcc000bf25310 */
[----:B------:R-:W-:-:S13]  /*0950*/  PLOP3.LUT P1, PT, PT, PT, UP1, 0x80, 0x8 ;  /* 0x000000000008781c */ /* 0x000fda0003f2f018 */
[----:B------:R-:W-:Y:S05]  /*0960*/  @!P1 BRA `(.L_x_14167) ;  /* 0x0000000000549947 */ /* 0x000fea0003800000 */
        /* <DEDUP_REMOVED lines=14> */
[----:B------:R-:W-:Y:S01]  /*0a50*/  F2FP.F16.F32.PACK_AB R12, R69, R8 ;  /* 0x00000008450c723e */ /* 0x000fe200000000ff */
[-C--:B------:R-:W-:Y:S01]  /*0a60*/  FMUL.FTZ R72, R66, R85.reuse ;  /* 0x0000005542487220 */ /* 0x080fe20000410000 */
[----:B------:R-:W-:-:S02]  /*0a70*/  FMUL.FTZ R74, R74, R85 ;  /* 0x000000554a4a7220 */ /* 0x000fc40000410000 */
[----:B------:R-:W-:Y:S02]  /*0a80*/  F2FP.F16.F32.PACK_AB R13, R70, R7 ;  /* 0x00000007460d723e */ /* 0x000fe400000000ff */
[----:B------:R-:W-:Y:S02]  /*0a90*/  F2FP.F16.F32.PACK_AB R14, R72, R71 ;  /* 0x00000047480e723e */ /* 0x000fe400000000ff */
[----:B------:R-:W-:Y:S01]  /*0aa0*/  F2FP.F16.F32.PACK_AB R15, R74, R73 ;  /* 0x000000494a0f723e */ /* 0x000fe200000000ff */
[----:B------:R-:W-:Y:S06]  /*0ab0*/  BRA `(.L_x_14166) ;  /* 0x0000000000407947 */ /* 0x000fec0003800000 */
.L_x_14167:
        /* <DEDUP_REMOVED lines=16> */
.L_x_14166:
[----:B------:R-:W0:Y:S01]  /*0bc0*/  @UP0 LDCU.64 UR4, c[0x0][0x3a8] ;  /* 0x00007500ff0407ac */ /* 0x000e220008000a00 */
[----:B------:R-:W-:Y:S01]  /*0bd0*/  PLOP3.LUT P2, PT, PT, PT, UP0, 0x80, 0x8 ;  /* 0x000000000008781c */ /* 0x000fe20003f4f008 */
[----:B------:R-:W-:Y:S01]  /*0be0*/  HFMA2 R65, -RZ, RZ, 0, 9.5367431640625e-07 ;  /* 0x00000010ff417431 */ /* 0x000fe200000001ff */
[----:B------:R-:W-:Y:S02]  /*0bf0*/  PLOP3.LUT P3, PT, PT, PT, UP0, 0x80, 0x8 ;  /* 0x000000000008781c */ /* 0x000fe40003f6f008 */
[----:B------:R-:W-:-:S09]  /*0c00*/  IADD3 R86, PT, PT, R0, 0x20, RZ ;  /* 0x0000002000567810 */ /* 0x000fd20007ffe0ff */
[----:B0-----:R-:W-:-:S05]  /*0c10*/  @P2 IMAD.WIDE.U32 R64, R0, R65, UR4 ;  /* 0x0000000400402e25 */ /* 0x001fca000f8e0041 */
[----:B------:R1:W-:Y:S02]  /*0c20*/  @P3 STG.E.128 desc[UR6][R64.64], R12 ;  /* 0x0000000c40003986 */ /* 0x0003e4000c101d06 */
.L_x_14164:
[----:B0--34-:R-:W-:Y:S05]  /*0c30*/  BSYNC.RECONVERGENT B0 ;  /* 0x0000000000007941 */ /* 0x019fea0003800200 */
.L_x_14163:
[----:B------:R-:W-:Y:S01]  /*0c40*/  ISETP.GE.U32.AND P2, PT, R4, 0x40, PT ;  /* 0x000000400400780c */ /* 0x000fe20003f46070 */
[----:B------:R-:W-:Y:S03]  /*0c50*/  BSSY.RECONVERGENT B0, `(.L_x_14168) ;  /* 0x0000058000007945 */ /* 0x000fe60003800200 */
[----:B-1----:R-:W-:-:S09]  /*0c60*/  P2R R64, PR, RZ, 0x4 ;  /* 0x00000004ff407803 */ /* 0x002fd20000000000 */
        /* <DEDUP_REMOVED lines=10> */
[--C-:B-----5:R-:W-:Y:S02]  /*0d10*/  HADD2.F32 R6, -RZ, R64.reuse.H0_H0 ;  /* 0x20000040ff067230 */ /* 0x120fe40000004100 */
[--C-:B------:R-:W-:Y:S02]  /*0d20*/  HADD2.F32 R10, -RZ, R65.reuse.H0_H0 ;  /* 0x20000041ff0a7230 */ /* 0x100fe40000004100 */
[----:B------:R-:W-:Y:S02]  /*0d30*/  HADD2.F32 R76, -RZ, R65.H1_H1 ;  /* 0x30000041ff4c7230 */ /* 0x000fe40000004100 */
[----:B------:R-:W-:Y:S02]  /*0d40*/  HADD2.F32 R64, -RZ, R64.H1_H1 ;  /* 0x30000040ff407230 */ /* 0x000fe40000004100 */
[--C-:B------:R-:W-:Y:S02]  /*0d50*/  HADD2.F32 R78, -RZ, R67.reuse.H0_H0 ;  /* 0x20000043ff4e7230 */ /* 0x100fe40000004100 */
[----:B------:R-:W-:-:S02]  /*0d60*/  HADD2.F32 R88, -RZ, R67.H1_H1 ;  /* 0x30000043ff587230 */ /* 0x000fc40000004100 */
[----:B--2---:R-:W-:Y:S02]  /*0d70*/  HADD2.F32 R5, -RZ, R12.H0_H0 ;  /* 0x2000000cff057230 */ /* 0x004fe40000004100 */
[----:B------:R-:W-:Y:S02]  /*0d80*/  HADD2.F32 R75, -RZ, R13.H0_H0 ;  /* 0x2000000dff4b7230 */ /* 0x000fe40000004100 */
[--C-:B------:R-:W-:Y:S02]  /*0d90*/  HADD2.F32 R65, -RZ, R15.reuse.H0_H0 ;  /* 0x2000000fff417230 */ /* 0x100fe40000004100 */
[-C--:B------:R-:W-:Y:S01]  /*0da0*/  FFMA.FTZ R5, R6, R85.reuse, R5 ;  /* 0x0000005506057223 */ /* 0x080fe20000010005 */
[----:B------:R-:W-:Y:S02]  /*0db0*/  HADD2.F32 R15, -RZ, R15.H1_H1 ;  /* 0x3000000fff0f7230 */ /* 0x000fe40000004100 */
[----:B------:R-:W-:Y:S01]  /*0dc0*/  FFMA.FTZ R6, R10, R85, R75 ;  /* 0x000000550a067223 */ /* 0x000fe2000001004b */
[----:B------:R-:W-:-:S02]  /*0dd0*/  HADD2.F32 R10, -RZ, R66.H0_H0 ;  /* 0x20000042ff0a7230 */ /* 0x000fc40000004100 */
[-C--:B------:R-:W-:Y:S01]  /*0de0*/  FFMA.FTZ R78, R78, R85.reuse, R65 ;  /* 0x000000554e4e7223 */ /* 0x080fe20000010041 */
[----:B------:R-:W-:Y:S02]  /*0df0*/  HADD2.F32 R75, -RZ, R14.H0_H0 ;  /* 0x2000000eff4b7230 */ /* 0x000fe40000004100 */
[-C--:B------:R-:W-:Y:S01]  /*0e00*/  FFMA.FTZ R79, R88, R85.reuse, R15 ;  /* 0x00000055584f7223 */ /* 0x080fe2000001000f */
[----:B------:R-:W-:Y:S02]  /*0e10*/  HADD2.F32 R66, -RZ, R66.H1_H1 ;  /* 0x30000042ff427230 */ /* 0x000fe40000004100 */
[----:B------:R-:W-:Y:S02]  /*0e20*/  HADD2.F32 R77, -RZ, R14.H1_H1 ;  /* 0x3000000eff4d7230 */ /* 0x000fe40000004100 */
[----:B------:R-:W-:Y:S01]  /*0e30*/  FFMA.FTZ R10, R10, R85, R75 ;  /* 0x000000550a0a7223 */ /* 0x000fe2000001004b */
[----:B------:R-:W-:Y:S01]  /*0e40*/  HADD2.F32 R75, -RZ, R13.H1_H1 ;  /* 0x3000000dff4b7230 */ /* 0x000fe20000004100 */
[----:B------:R-:W-:Y:S01]  /*0e50*/  F2FP.F16.F32.PACK_AB R15, R79, R78 ;  /* 0x0000004e4f0f723e */ /* 0x000fe200000000ff */
[----:B------:R-:W-:-:S02]  /*0e60*/  HADD2.F32 R13, -RZ, R12.H1_H1 ;  /* 0x3000000cff0d7230 */ /* 0x000fc40000004100 */
[-C--:B------:R-:W-:Y:S01]  /*0e70*/  FFMA.FTZ R77, R66, R85.reuse, R77 ;  /* 0x00000055424d7223 */ /* 0x080fe2000001004d */
[-C--:B------:R-:W-:Y:S02]  /*0e80*/  FFMA.FTZ R75, R76, R85.reuse, R75 ;  /* 0x000000554c4b7223 */ /* 0x080fe4000001004b */
[----:B------:R-:W-:Y:S02]  /*0e90*/  FFMA.FTZ R76, R64, R85, R13 ;  /* 0x00000055404c7223 */ /* 0x000fe4000001000d */
[----:B------:R-:W-:Y:S02]  /*0ea0*/  F2FP.F16.F32.PACK_AB R14, R77, R10 ;  /* 0x0000000a4d0e723e */ /* 0x000fe400000000ff */
[----:B------:R-:W-:Y:S02]  /*0eb0*/  F2FP.F16.F32.PACK_AB R13, R75, R6 ;  /* 0x000000064b0d723e */ /* 0x000fe400000000ff */
[----:B------:R-:W-:Y:S01]  /*0ec0*/  F2FP.F16.F32.PACK_AB R12, R76, R5 ;  /* 0x000000054c0c723e */ /* 0x000fe200000000ff */
[----:B------:R-:W-:Y:S06]  /*0ed0*/  BRA `(.L_x_14171) ;  /* 0x0000000000a07947 */ /* 0x000fec0003800000 */
.L_x_14170:
[----:B------:R-:W-:-:S04]  /*0ee0*/  UISETP.NE.U32.AND UP1, UPT, UR14, URZ, UPT ;  /* 0x000000ff0e00728c */ /* 0x000fc8000bf25070 */
[----:B------:R-:W-:-:S09]  /*0ef0*/  UISETP.NE.AND.EX UP1, UPT, UR15, URZ, UPT, UP1 ;  /* 0x000000ff0f00728c */ /* 0x000fd2000bf25310 */
[----:B------:R-:W-:Y:S05]  /*0f00*/  BRA.U UP1, `(.L_x_14172) ;  /* 0x0000000101447547 */ /* 0x000fea000b800000 */
[----:B-----5:R-:W-:Y:S02]  /*0f10*/  HADD2.F32 R6, -RZ, R64.H0_H0 ;  /* 0x20000040ff067230 */ /* 0x020fe40000004100 */
[--C-:B------:R-:W-:Y:S02]  /*0f20*/  HADD2.F32 R10, -RZ, R65.reuse.H0_H0 ;  /* 0x20000041ff0a7230 */ /* 0x100fe40000004100 */
        /* <DEDUP_REMOVED lines=15> */
.L_x_14172:
[----:B-----5:R-:W-:Y:S02]  /*1020*/  HADD2.F32 R6, -RZ, R64.H0_H0 ;  /* 0x20000040ff067230 */ /* 0x020fe40000004100 */
[----:B------:R-:W-:Y:S02]  /*1030*/  HADD2.F32 R10, -RZ, R65.H0_H0 ;  /* 0x20000041ff0a7230 */ /* 0x000fe40000004100 */
[----:B------:R-:W-:Y:S02]  /*1040*/  HADD2.F32 R14, -RZ, R66.H0_H0 ;  /* 0x20000042ff0e7230 */ /* 0x000fe40000004100 */
[-C--:B------:R-:W-:Y:S01]  /*1050*/  FMUL.FTZ R5, R6, R85.reuse ;  /* 0x0000005506057220 */ /* 0x080fe20000410000 */
[----:B------:R-:W-:Y:S02]  /*1060*/  HADD2.F32 R76, -RZ, R67.H1_H1 ;  /* 0x30000043ff4c7230 */ /* 0x000fe40000004100 */
[----:B------:R-:W-:Y:S01]  /*1070*/  FMUL.FTZ R6, R10, R85 ;  /* 0x000000550a067220 */ /* 0x000fe20000410000 */
[----:B------:R-:W-:-:S02]  /*1080*/  HADD2.F32 R64, -RZ, R64.H1_H1 ;  /* 0x30000040ff407230 */ /* 0x000fc40000004100 */
[-C--:B------:R-:W-:Y:S01]  /*1090*/  FMUL.FTZ R10, R14, R85.reuse ;  /* 0x000000550e0a7220 */ /* 0x080fe20000410000 */
[----:B------:R-:W-:Y:S02]  /*10a0*/  HADD2.F32 R12, -RZ, R65.H1_H1 ;  /* 0x30000041ff0c7230 */ /* 0x000fe40000004100 */
[-C--:B------:R-:W-:Y:S01]  /*10b0*/  FMUL.FTZ R79, R76, R85.reuse ;  /* 0x000000554c4f7220 */ /* 0x080fe20000410000 */
[----:B------:R-:W-:Y:S02]  /*10c0*/  HADD2.F32 R66, -RZ, R66.H1_H1 ;  /* 0x30000042ff427230 */ /* 0x000fe40000004100 */
[-C--:B------:R-:W-:Y:S01]  /*10d0*/  FMUL.FTZ R76, R64, R85.reuse ;  /* 0x00000055404c7220 */ /* 0x080fe20000410000 */
[----:B------:R-:W-:Y:S02]  /*10e0*/  HADD2.F32 R78, -RZ, R67.H0_H0 ;  /* 0x20000043ff4e7230 */ /* 0x000fe40000004100 */
[-C--:B------:R-:W-:Y:S01]  /*10f0*/  FMUL.FTZ R75, R12, R85.reuse ;  /* 0x000000550c4b7220 */ /* 0x080fe20000410000 */
[----:B------:R-:W-:Y:S01]  /*1100*/  FMUL.FTZ R77, R66, R85 ;  /* 0x00000055424d7220 */ /* 0x000fe20000410000 */
[----:B------:R-:W-:Y:S01]  /*1110*/  F2FP.F16.F32.PACK_AB R12, R76, R5 ;  /* 0x000000054c0c723e */ /* 0x000fe200000000ff */
[----:B------:R-:W-:-:S02]  /*1120*/  FMUL.FTZ R78, R78, R85 ;  /* 0x000000554e4e7220 */ /* 0x000fc40000410000 */
[----:B------:R-:W-:Y:S02]  /*1130*/  F2FP.F16.F32.PACK_AB R13, R75, R6 ;  /* 0x000000064b0d723e */ /* 0x000fe400000000ff */
[----:B------:R-:W-:Y:S02]  /*1140*/  F2FP.F16.F32.PACK_AB R14, R77, R10 ;  /* 0x0000000a4d0e723e */ /* 0x000fe400000000ff */
[----:B------:R-:W-:-:S07]  /*1150*/  F2FP.F16.F32.PACK_AB R15, R79, R78 ;  /* 0x0000004e4f0f723e */ /* 0x000fce00000000ff */
.L_x_14171:
[----:B------:R-:W0:Y:S01]  /*1160*/  @UP0 LDCU.64 UR4, c[0x0][0x3a8] ;  /* 0x00007500ff0407ac */ /* 0x000e220008000a00 */
[----:B------:R-:W-:Y:S02]  /*1170*/  PLOP3.LUT P2, PT, PT, PT, UP0, 0x80, 0x8 ;  /* 0x000000000008781c */ /* 0x000fe40003f4f008 */
[----:B------:R-:W-:Y:S02]  /*1180*/  PLOP3.LUT P3, PT, PT, PT, UP0, 0x80, 0x8 ;  /* 0x000000000008781c */ /* 0x000fe40003f6f008 */
[----:B------:R-:W-:-:S09]  /*1190*/  MOV R65, 0x10 ;  /* 0x0000001000417802 */ /* 0x000fd20000000f00 */
[C---:B0-----:R-:W-:Y:S01]  /*11a0*/  @P2 IMAD.WIDE.U32 R64, R86.reuse, R65, UR4 ;  /* 0x0000000456402e25 */ /* 0x041fe2000f8e0041 */
[----:B------:R-:W-:-:S04]  /*11b0*/  IADD3 R86, PT, PT, R86, 0x20, RZ ;  /* 0x0000002056567810 */ /* 0x000fc80007ffe0ff */
[----:B------:R0:W-:Y:S03]  /*11c0*/  @P3 STG.E.128 desc[UR6][R64.64], R12 ;  /* 0x0000000c40003986 */ /* 0x0001e6000c101d06 */
.L_x_14169:
[----:B------:R-:W-:Y:S05]  /*11d0*/  BSYNC.RECONVERGENT B0 ;  /* 0x0000000000007941 */ /* 0x000fea0003800200 */
.L_x_14168:
        /* <DEDUP_REMOVED lines=35> */
[-C--:B------:R-:W-:Y:S01]  /*1410*/  FFMA.FTZ R84, R66, R85.reuse, R65 ;  /* 0x0000005542547223 */ /* 0x080fe20000010041 */
[----:B------:R-:W-:Y:S01]  /*1420*/  FFMA.FTZ R80, R64, R85, R13 ;  /* 0x0000005540507223 */ /* 0x000fe2000001000d */
[----:B------:R-:W-:-:S03]  /*1430*/  F2FP.F16.F32.PACK_AB R13, R82, R81 ;  /* 0x00000051520d723e */ /* 0x000fc600000000ff */
[----:B------:R-:W-:Y:S02]  /*1440*/  F2FP.F16.F32.PACK_AB R14, R84, R83 ;  /* 0x00000053540e723e */ /* 0x000fe400000000ff */
[----:B------:R-:W-:Y:S01]  /*1450*/  F2FP.F16.F32.PACK_AB R12, R80, R11 ;  /* 0x0000000b500c723e */ /* 0x000fe200000000ff */
[----:B------:R-:W-:Y:S06]  /*1460*/  BRA `(.L_x_14176) ;  /* 0x0000000000a07947 */ /* 0x000fec0003800000 */
.L_x_14175:
        /* <DEDUP_REMOVED lines=20> */
.L_x_14177:
        /* <DEDUP_REMOVED lines=20> */
.L_x_14176:
[----:B------:R-:W0:Y:S01]  /*16f0*/  @UP0 LDCU.64 UR4, c[0x0][0x3a8] ;  /* 0x00007500ff0407ac */ /* 0x000e220008000a00 */
[----:B------:R-:W-:Y:S01]  /*1700*/  PLOP3.LUT P3, PT, PT, PT, UP0, 0x80, 0x8 ;  /* 0x000000000008781c */ /* 0x000fe20003f6f008 */
[----:B------:R-:W-:Y:S01]  /*1710*/  HFMA2 R65, -RZ, RZ, 0, 9.5367431640625e-07 ;  /* 0x00000010ff417431 */ /* 0x000fe200000001ff */
[----:B------:R-:W-:-:S11]  /*1720*/  PLOP3.LUT P4, PT, PT, PT, UP0, 0x80, 0x8 ;  /* 0x000000000008781c */ /* 0x000fd60003f8f008 */
[----:B0-----:R-:W-:-:S05]  /*1730*/  @P3 IMAD.WIDE.U32 R64, R86, R65, UR4 ;  /* 0x0000000456403e25 */ /* 0x001fca000f8e0041 */
[----:B------:R1:W-:Y:S02]  /*1740*/  @P4 STG.E.128 desc[UR6][R64.64], R12 ;  /* 0x0000000c40004986 */ /* 0x0003e4000c101d06 */
.L_x_14174:
[----:B------:R-:W-:Y:S05]  /*1750*/  BSYNC.RECONVERGENT B0 ;  /* 0x0000000000007941 */ /* 0x000fea0003800200 */
.L_x_14173:
        /* <DEDUP_REMOVED lines=100> */
.L_x_14197:
[----:B------:R-:W-:Y:S01]  /*1da0*/  FMUL.FTZ R64, R87, R87 ;  /* 0x0000005757407220 */ /* 0x000fe20000410000 */
[----:B01----:R-:W-:Y:S01]  /*1db0*/  FADD.FTZ R88, R88, R93 ;  /* 0x0000005d58587221 */ /* 0x003fe20000010000 */
[----:B------:R-:W-:Y:S01]  /*1dc0*/  ISETP.NE.AND P3, PT, RZ, UR8, PT ;  /* 0x00000008ff007c0c */ /* 0x000fe2000bf65270 */
[----:B------:R-:W0:Y:S01]  /*1dd0*/  @!P5 LDC.64 R66, c[0x0][0x3c0] ;  /* 0x0000f000ff42db82 */ /* 0x000e220000000a00 */
[----:B------:R-:W-:Y:S01]  /*1de0*/  BSSY.RECONVERGENT B0, `(.L_x_14179) ;  /* 0x000002c000007945 */ /* 0x000fe20003800200 */
[----:B------:R-:W-:Y:S01]  /*1df0*/  FFMA.FTZ R85, R88, R65, UR9 ;  /* 0x0000000958557e23 */ /* 0x000fe20008010041 */
        /* <DEDUP_REMOVED lines=24> */
[----:B------:R-:W-:Y:S01]  /*1f80*/  F2FP.F16.F32.PACK_AB R64, R65, R64 ;  /* 0x000000404140723e */ /* 0x000fe200000000ff */
[----:B------:R-:W-:Y:S01]  /*1f90*/  FADD.FTZ R65, R7, -R85 ;  /* 0x8000005507417221 */ /* 0x000fe20000010000 */
[----:B------:R-:W-:Y:S01]  /*1fa0*/  FFMA.FTZ R90, R86, R57, R49 ;  /* 0x00000039565a7223 */ /* 0x000fe20000010031 */
[----:B------:R-:W-:Y:S01]  /*1fb0*/  FFMA.FTZ R66, R66, R63, R55 ;  /* 0x0000003f42427223 */ /* 0x000fe20000010037 */
[----:B------:R-:W0:Y:S01]  /*1fc0*/  LDC.64 R86, c[0x0][0x428] ;  /* 0x00010a00ff567b82 */ /* 0x000e220000000a00 */
[----:B------:R-:W-:-:S04]  /*1fd0*/  FMUL.FTZ R65, R88, R65 ;  /* 0x0000004158417220 */ /* 0x000fc80000410000 */
[----:B------:R-:W-:-:S05]  /*1fe0*/  FFMA.FTZ R65, R65, R62, R54 ;  /* 0x0000003e41417223 */ /* 0x000fca0000010036 */
[----:B------:R-:W-:Y:S02]  /*1ff0*/  F2FP.F16.F32.PACK_AB R65, R66, R65 ;  /* 0x000000414241723e */ /* 0x000fe400000000ff */
[----:B------:R-:W-:Y:S01]  /*2000*/  F2FP.F16.F32.PACK_AB R66, R90, R67 ;  /* 0x000000435a42723e */ /* 0x000fe200000000ff */
[----:B------:R-:W-:Y:S01]  /*2010*/  FADD.FTZ R67, R73, -R85 ;  /* 0x8000005549437221 */ /* 0x000fe20000010000 */
[----:B------:R-:W-:-:S03]  /*2020*/  FMUL.FTZ R90, R88, R89 ;  /* 0x00000059585a7220 */ /* 0x000fc60000410000 */
[----:B------:R-:W-:Y:S01]  /*2030*/  FMUL.FTZ R67, R88, R67 ;  /* 0x0000004358437220 */ /* 0x000fe20000410000 */
[----:B------:R-:W-:-:S03]  /*2040*/  FFMA.FTZ R90, R90, R59, R51 ;  /* 0x0000003b5a5a7223 */ /* 0x000fc60000010033 */
[----:B------:R-:W-:Y:S01]  /*2050*/  FFMA.FTZ R67, R67, R58, R50 ;  /* 0x0000003a43437223 */ /* 0x000fe20000010032 */
[C---:B0-----:R-:W-:Y:S01]  /*2060*/  IMAD.WIDE.U32 R86, R0.reuse, 0x10, R86 ;  /* 0x0000001000567825 */ /* 0x041fe200078e0056 */
[----:B------:R-:W-:-:S03]  /*2070*/  IADD3 R0, PT, PT, R0, 0x20, RZ ;  /* 0x0000002000007810 */ /* 0x000fc60007ffe0ff */
[----:B------:R-:W-:-:S05]  /*2080*/  F2FP.F16.F32.PACK_AB R67, R90, R67 ;  /* 0x000000435a43723e */ /* 0x000fca00000000ff */
[----:B------:R1:W-:Y:S02]  /*2090*/  STG.E.128 desc[UR6][R86.64], R64 ;  /* 0x0000004056007986 */ /* 0x0003e4000c101d06 */
.L_x_14180:
[----:B------:R-:W-:Y:S05]  /*20a0*/  BSYNC.RECONVERGENT B0 ;  /* 0x0000000000007941 */ /* 0x000fea0003800200 */
.L_x_14179:
[----:B------:R-:W-:Y:S01]  /*20b0*/  ISETP.GE.U32.AND P0, PT, R4, 0x40, PT ;  /* 0x000000400400780c */ /* 0x000fe20003f06070 */
[----:B------:R-:W-:-:S12]  /*20c0*/  BSSY.RECONVERGENT B0, `(.L_x_14181) ;  /* 0x0000022000007945 */ /* 0x000fd80003800200 */
[----:B------:R-:W-:Y:S05]  /*20d0*/  @!P0 BRA `(.L_x_14182) ;  /* 0x0000000000808947 */ /* 0x000fea0003800000 */
[--C-:B01----:R-:W-:Y:S01]  /*20e0*/  FADD.FTZ R65, R5, -R85.reuse ;  /* 0x8000005505417221 */ /* 0x103fe20000010000 */
        /* <DEDUP_REMOVED lines=31> */
.L_x_14182:
[----:B------:R-:W-:Y:S05]  /*22e0*/  BSYNC.RECONVERGENT B0 ;  /* 0x0000000000007941 */ /* 0x000fea0003800200 */
.L_x_14181:
[----:B------:R-:W-:Y:S04]  /*22f0*/  BSSY.RECONVERGENT B0, `(.L_x_14183) ;  /* 0x0000021000007945 */ /* 0x000fe80003800200 */
[----:B------:R-:W-:Y:S05]  /*2300*/  @!P2 BRA `(.L_x_14184) ;  /* 0x00000000007ca947 */ /* 0x000fea0003800000 */
[--C-:B012---:R-:W-:Y:S01]  /*2310*/  FADD.FTZ R64, R9, -R85.reuse ;  /* 0x8000005509407221 */ /* 0x107fe20000010000 */
        /* <DEDUP_REMOVED lines=17> */
[----:B------:R-:W-:Y:S01]  /*2430*/  F2FP.F16.F32.PACK_AB R67, R93, R86 ;  /* 0x000000565d43723e */ /* 0x000fe200000000ff */
[----:B------:R-:W-:Y:S01]  /*2440*/  FFMA.FTZ R88, R65, R28, R20 ;  /* 0x0000001c41587223 */ /* 0x000fe20000010014 */
[----:B------:R-:W0:Y:S01]  /*2450*/  LDC.64 R86, c[0x0][0x428] ;  /* 0x00010a00ff567b82 */ /* 0x000e220000000a00 */
[----:B------:R-:W-:Y:S01]  /*2460*/  FFMA.FTZ R65, R85, R30, R22 ;  /* 0x0000001e55417223 */ /* 0x000fe20000010016 */
[----:B------:R-:W-:Y:S01]  /*2470*/  FFMA.FTZ R92, R90, R25, R17 ;  /* 0x000000195a5c7223 */ /* 0x000fe20000010011 */
[----:B------:R-:W-:Y:S01]  /*2480*/  FFMA.FTZ R89, R89, R24, R16 ;  /* 0x0000001859597223 */ /* 0x000fe20000010010 */
[----:B------:R-:W-:Y:S01]  /*2490*/  FFMA.FTZ R90, R66, R31, R23 ;  /* 0x0000001f425a7223 */ /* 0x000fe20000010017 */
[----:B------:R-:W-:-:S03]  /*24a0*/  FFMA.FTZ R85, R64, R29, R21 ;  /* 0x0000001d40557223 */ /* 0x000fc60000010015 */
[----:B------:R-:W-:Y:S02]  /*24b0*/  F2FP.F16.F32.PACK_AB R66, R92, R89 ;  /* 0x000000595c42723e */ /* 0x000fe400000000ff */
[----:B------:R-:W-:Y:S02]  /*24c0*/  F2FP.F16.F32.PACK_AB R65, R90, R65 ;  /* 0x000000415a41723e */ /* 0x000fe400000000ff */
[----:B------:R-:W-:Y:S01]  /*24d0*/  F2FP.F16.F32.PACK_AB R64, R85, R88 ;  /* 0x000000585540723e */ /* 0x000fe200000000ff */
[----:B0-----:R-:W-:-:S05]  /*24e0*/  IMAD.WIDE.U32 R86, R0, 0x10, R86 ;  /* 0x0000001000567825 */ /* 0x001fca00078e0056 */
[----:B------:R3:W-:Y:S02]  /*24f0*/  STG.E.128 desc[UR6][R86.64], R64 ;  /* 0x0000004056007986 */ /* 0x0007e4000c101d06 */
.L_x_14184:
[----:B------:R-:W-:Y:S05]  /*2500*/  BSYNC.RECONVERGENT B0 ;  /* 0x0000000000007941 */ /* 0x000fea0003800200 */
.L_x_14183:
[----:B0123--:R-:W0:Y:S02]  /*2510*/  LDC.64 R64, c[0x0][0x380] ;  /* 0x0000e000ff407b82 */ /* 0x00fe240000000a00 */
[----:B0-----:R-:W-:-:S04]  /*2520*/  LEA R2, R64, R2, 0x2 ;  /* 0x0000000240027211 */ /* 0x001fc800078e10ff */
[----:B------:R-:W-:-:S13]  /*2530*/  ISETP.GE.AND P0, PT, R2, R65, PT ;  /* 0x000000410200720c */ /* 0x000fda0003f06270 */
[----:B------:R-:W-:Y:S05]  /*2540*/  @!P0 BRA `(.L_x_14185) ;  /* 0xffffffe0002c8947 */ /* 0x000fea000383ffff */
[----:B------:R-:W-:Y:S05]  /*2550*/  EXIT ;  /* 0x000000000000794d */ /* 0x000fea0003800000 */
.L_x_14178:
        /* <DEDUP_REMOVED lines=8> */
.L_x_14187:
[----:B------:R-:W-:Y:S05]  /*25e0*/  BSYNC B0 ;  /* 0x0000000000007941 */ /* 0x000fea0003800000 */
.L_x_14186:
        /* <DEDUP_REMOVED lines=9> */
.L_x_14188:
[----:B------:R-:W-:Y:S01]  /*2680*/  HFMA2 R85, -RZ, RZ, 0, 2.384185791015625e-07 ;  /* 0x00000004ff557431 */ /* 0x000fe200000001ff */
[----:B------:R-:W-:-:S05]  /*2690*/  MOV R65, R93 ;  /* 0x0000005d00417202 */ /* 0x000fca0000000f00 */
[----:B------:R-:W-:-:S05]  /*26a0*/  FADD.FTZ R88, R86, R65 ;  /* 0x0000004156587221 */ /* 0x000fca0000010000 */
[----:B------:R-:W-:-:S07]  /*26b0*/  MOV R92, R88 ;  /* 0x00000058005c7202 */ /* 0x000fce0000000f00 */
[----:B------:R-:W-:Y:S05]  /*26c0*/  WARPSYNC.COLLECTIVE R66, `(.L_x_14189) ;  /* 0x0000000042087348 */ /* 0x000fea0003c00000 */
[----:B------:R0:W1:Y:S02]  /*26d0*/  SHFL.BFLY P6, R93, R92, R85, R67 ;  /* 0x0c0000555c5d7389 */ /* 0x00006400000c0043 */
[----:B01----:R-:W-:Y:S05]  /*26e0*/  ENDCOLLECTIVE ;  /* 0x000000000000791b */ /* 0x003fea0003800000 */
.L_x_14189:
        /* <DEDUP_REMOVED lines=8> */
.L_x_14190:
[----:B------:R-:W-:Y:S01]  /*2770*/  HFMA2 R85, -RZ, RZ, 0, 9.5367431640625e-07 ;  /* 0x00000010ff557431 */ /* 0x000fe200000001ff */
[----:B------:R-:W-:-:S05]  /*2780*/  MOV R90, R93 ;  /* 0x0000005d005a7202 */ /* 0x000fca0000000f00 */
[----:B------:R-:W-:-:S05]  /*2790*/  FADD.FTZ R90, R89, R90 ;  /* 0x0000005a595a7221 */ /* 0x000fca0000010000 */
[----:B------:R-:W-:-:S07]  /*27a0*/  MOV R92, R90 ;  /* 0x0000005a005c7202 */ /* 0x000fce0000000f00 */
[----:B------:R-:W-:Y:S05]  /*27b0*/  WARPSYNC.COLLECTIVE R66, `(.L_x_14191) ;  /* 0x0000000042087348 */ /* 0x000fea0003c00000 */
[----:B------:R0:W1:Y:S02]  /*27c0*/  SHFL.BFLY P6, R93, R92, R85, R67 ;  /* 0x0c0000555c5d7389 */ /* 0x00006400000c0043 */
[----:B01----:R-:W-:Y:S05]  /*27d0*/  ENDCOLLECTIVE ;  /* 0x000000000000791b */ /* 0x003fea0003800000 */
.L_x_14191:
        /* <DEDUP_REMOVED lines=59> */
.L_x_14192:
[----:B------:R-:W-:Y:S01]  /*2b90*/  HFMA2 R85, -RZ, RZ, 0, 1.1920928955078125e-07 ;  /* 0x00000002ff557431 */ /* 0x000fe200000001ff */
[----:B------:R-:W-:-:S05]  /*2ba0*/  MOV R89, R93 ;  /* 0x0000005d00597202 */ /* 0x000fca0000000f00 */
[----:B------:R-:W-:-:S05]  /*2bb0*/  FADD.FTZ R89, R64, R89 ;  /* 0x0000005940597221 */ /* 0x000fca0000010000 */
[----:B------:R-:W-:-:S07]  /*2bc0*/  MOV R92, R89 ;  /* 0x00000059005c7202 */ /* 0x000fce0000000f00 */
[----:B------:R-:W-:Y:S05]  /*2bd0*/  WARPSYNC.COLLECTIVE R66, `(.L_x_14193) ;  /* 0x0000000042087348 */ /* 0x000fea0003c00000 */
[----:B------:R0:W1:Y:S02]  /*2be0*/  SHFL.BFLY P6, R93, R92, R85, R67 ;  /* 0x0c0000555c5d7389 */ /* 0x00006400000c0043 */
[----:B01----:R-:W-:Y:S05]  /*2bf0*/  ENDCOLLECTIVE ;  /* 0x000000000000791b */ /* 0x003fea0003800000 */
.L_x_14193:
[----:B------:R-:W-:Y:S01]  /*2c00*/  HFMA2 R85, -RZ, RZ, 0, 2.384185791015625e-07 ;  /* 0x00000004ff557431 */ /* 0x000fe200000001ff */
[----:B------:R-:W-:-:S05]  /*2c10*/  MOV R86, R93 ;  /* 0x0000005d00567202 */ /* 0x000fca0000000f00 */
[----:B------:R-:W-:-:S05]  /*2c20*/  FADD.FTZ R86, R89, R86 ;  /* 0x0000005659567221 */ /* 0x000fca0000010000 */
[----:B------:R-:W-:-:S07]  /*2c30*/  MOV R92, R86 ;  /* 0x00000056005c7202 */ /* 0x000fce0000000f00 */
[----:B------:R-:W-:Y:S05]  /*2c40*/  WARPSYNC.COLLECTIVE R66, `(.L_x_14194) ;  /* 0x0000000042087348 */ /* 0x000fea0003c00000 */
[----:B------:R0:W1:Y:S02]  /*2c50*/  SHFL.BFLY P6, R93, R92, R85, R67 ;  /* 0x0c0000555c5d7389 */ /* 0x00006400000c0043 */
[----:B01----:R-:W-:Y:S05]  /*2c60*/  ENDCOLLECTIVE ;  /* 0x000000000000791b */ /* 0x003fea0003800000 */
.L_x_14194:
[----:B------:R-:W-:Y:S01]  /*2c70*/  HFMA2 R85, -RZ, RZ, 0, 4.76837158203125e-07 ;  /* 0x00000008ff557431 */ /* 0x000fe200000001ff */
[----:B------:R-:W-:-:S05]  /*2c80*/  MOV R91, R93 ;  /* 0x0000005d005b7202 */ /* 0x000fca0000000f00 */
[----:B------:R-:W-:-:S05]  /*2c90*/  FADD.FTZ R91, R86, R91 ;  /* 0x0000005b565b7221 */ /* 0x000fca0000010000 */
[----:B------:R-:W-:-:S07]  /*2ca0*/  MOV R92, R91 ;  /* 0x0000005b005c7202 */ /* 0x000fce0000000f00 */
[----:B------:R-:W-:Y:S05]  /*2cb0*/  WARPSYNC.COLLECTIVE R66, `(.L_x_14195) ;  /* 0x0000000042087348 */ /* 0x000fea0003c00000 */
[----:B------:R0:W1:Y:S02]  /*2cc0*/  SHFL.BFLY P6, R93, R92, R85, R67 ;  /* 0x0c0000555c5d7389 */ /* 0x00006400000c0043 */
[----:B01----:R-:W-:Y:S05]  /*2cd0*/  ENDCOLLECTIVE ;  /* 0x000000000000791b */ /* 0x003fea0003800000 */
.L_x_14195:
[----:B------:R-:W-:Y:S01]  /*2ce0*/  HFMA2 R85, -RZ, RZ, 0, 9.5367431640625e-07 ;  /* 0x00000010ff557431 */ /* 0x000fe200000001ff */
[----:B------:R-:W-:-:S05]  /*2cf0*/  MOV R88, R93 ;  /* 0x0000005d00587202 */ /* 0x000fca0000000f00 */
[----:B------:R-:W-:-:S05]  /*2d00*/  FADD.FTZ R88, R91, R88 ;  /* 0x000000585b587221 */ /* 0x000fca0000010000 */
[----:B------:R-:W-:-:S07]  /*2d10*/  MOV R92, R88 ;  /* 0x00000058005c7202 */ /* 0x000fce0000000f00 */
[----:B------:R-:W-:Y:S05]  /*2d20*/  WARPSYNC.COLLECTIVE R66, `(.L_x_14196) ;  /* 0x0000000042087348 */ /* 0x000fea0003c00000 */
[----:B------:R0:W1:Y:S02]  /*2d30*/  SHFL.BFLY P6, R93, R92, R85, R67 ;  /* 0x0c0000555c5d7389 */ /* 0x00006400000c0043 */
[----:B01----:R-:W-:Y:S05]  /*2d40*/  ENDCOLLECTIVE ;  /* 0x000000000000791b */ /* 0x003fea0003800000 */
.L_x_14196:
[----:B------:R-:W-:Y:S05]  /*2d50*/  BRA `(.L_x_14197) ;  /* 0xfffffff000107947 */ /* 0x000fea000383ffff */
.L_x_14198:
        /* <DEDUP_REMOVED lines=10> */
.L_x_28782:


//--------------------- .text._ZN10layer_norm13ln_fwd_kernelINS_13Kernel_traitsIf6__halfS2_S2_fjLj768ELj1ELj4ELj1ELj16ENS_18Kernel_traits_baseILj768EfS2_S2_S2_fjLj128EEEEELb0ELb0ELb0ELb1EEEvNS_9FwdParamsE --------------------------
	.section	.text._ZN10layer_norm13ln_fwd_kernelINS_13Kernel_traitsIf6__halfS2_S2_fjLj768ELj1ELj4ELj1ELj16ENS_18Kernel_traits_baseILj768EfS2_S2_S2_fjLj128EEEEELb0ELb0ELb0ELb1EEEvNS_9FwdParamsE,"ax",@progbits
	.align	128
        .global         _ZN10layer_norm13ln_fwd_kernelINS_13Kernel_traitsIf6__halfS2_S2_fjLj768ELj1ELj4ELj1ELj16ENS_18Kernel_traits_baseILj768EfS2_S2_S2_fjLj128EEEEELb0ELb0ELb0ELb1EEEvNS_9FwdParamsE
        .type           _ZN10layer_norm13ln_fwd_kernelINS_13Kernel_traitsIf6__halfS2_S2_fjLj768ELj1ELj4ELj1ELj16ENS_18Kernel_traits_baseILj768EfS2_S2_S2_fjLj128EEEEELb0ELb0ELb0ELb1EEEvNS_9FwdParamsE,@function
        .size           _ZN10layer_norm13ln_fwd_kernelINS_13Kernel_traitsIf6__halfS2_S2_fjLj768ELj1ELj4ELj1ELj16ENS_18Kernel_traits_baseILj768EfS2_S2_S2_fjLj128EEEEELb0ELb0ELb0ELb1EEEvNS_9FwdParamsE,(.L_x_28783 - _ZN10layer_norm13ln_fwd_kernelINS_13Kernel_traitsIf6__halfS2_S2_fjLj768ELj1ELj4ELj1ELj16ENS_18Kernel_traits_baseILj768EfS2_S2_S2_fjLj128EEEEELb0ELb0ELb0ELb1EEEvNS_9FwdParamsE)
        .other          _ZN10layer_norm13ln_fwd_kernelINS_13Kernel_traitsIf6__halfS2_S2_fjLj768ELj1ELj4ELj1ELj16ENS_18Kernel_traits_baseILj768EfS2_S2_S2_fjLj128EEEEELb0ELb0ELb0ELb1EEEvNS_9FwdParamsE,@"STO_CUDA_ENTRY STV_DEFAULT"
_ZN10layer_norm13ln_fwd_kernelINS_13Kernel_traitsIf6__halfS2_S2_fjLj768ELj1ELj4ELj1ELj16ENS_18Kernel_traits_baseILj768EfS2_S2_S2_fjLj128EEEEELb0ELb0ELb0ELb1EEEvNS_9FwdParamsE:
.text._ZN10layer_norm13ln_fwd_kernelINS_13Kernel_traitsIf6__halfS2_S2_fjLj768ELj1ELj4ELj1ELj16ENS_18Kernel_traits_baseILj768EfS2_S2_S2_fjLj128EEEEELb0ELb0ELb0ELb1EEEvNS_9FwdParamsE:
        /* <DEDUP_REMOVED lines=52> */
.L_x_14199:
        /* <DEDUP_REMOVED lines=10> */
.L_x_14210:
[----:B------:R-:W1:Y:S01]  /*03e0*/  @P1 LDC.64 R2, c[0x0][0x3e0] ;  /* 0x0000f800ff021b82 */ /* 0x000e620000000a00 */
        /* <DEDUP_REMOVED lines=12> */
[----:B--2---:R-:W-:-:S08]  /*04b0*/  @P1 HADD2.F32 R10, -RZ, R2.H0_H0 ;  /* 0x20000002ff0a1230 */ /* 0x004fd00000004100 */
        /* <DEDUP_REMOVED lines=8> */
[--C-:B------:R-:W-:Y:S02]  /*0540*/  HADD2.F32 R5, -RZ, R6.reuse.H0_H0 ;  /* 0x20000006ff057230 */ /* 0x100fe40000004100 */
[----:B------:R-:W-:-:S02]  /*0550*/  HADD2.F32 R71, -RZ, R6.H1_H1 ;  /* 0x30000006ff477230 */ /* 0x000fc40000004100 */
[--C-:B------:R-:W-:Y:S02]  /*0560*/  HADD2.F32 R73, -RZ, R7.reuse.H0_H0 ;  /* 0x20000007ff497230 */ /* 0x100fe40000004100 */
        /* <DEDUP_REMOVED lines=11> */
[--C-:B------:R-:W-:Y:S02]  /*0620*/  HADD2.F32 R6, -RZ, R15.reuse.H0_H0 ;  /* 0x2000000fff067230 */ /* 0x100fe40000004100 */
[----:B------:R-:W-:Y:S01]  /*0630*/  FFMA.FTZ R3, R67, R10, R12 ;  /* 0x0000000a43037223 */ /* 0x000fe2000001000c */
[----:B------:R-:W-:-:S02]  /*0640*/  HADD2.F32 R64, -RZ, R15.H1_H1 ;  /* 0x3000000fff407230 */ /* 0x000fc40000004100 */
[-C--:B------:R-:W-:Y:S01]  /*0650*/  FFMA.FTZ R4, R71, R10.reuse, R14 ;  /* 0x0000000a47047223 */ /* 0x080fe2000001000e */
[----:B------:R-:W-:Y:S01]  /*0660*/  F2FP.F16.F32.PACK_AB R12, R2, R9 ;  /* 0x00000009020c723e */ /* 0x000fe200000000ff */
[----:B------:R-:W-:Y:S01]  /*0670*/  FFMA.FTZ R6, R73, R10, R6 ;  /* 0x0000000a49067223 */ /* 0x000fe20000010006 */
[----:B------:R-:W-:Y:S01]  /*0680*/  F2FP.F16.F32.PACK_AB R13, R3, R8 ;  /* 0x00000008030d723e */ /* 0x000fe200000000ff */
[----:B------:R-:W-:Y:S01]  /*0690*/  FFMA.FTZ R5, R75, R10, R64 ;  /* 0x0000000a4b057223 */ /* 0x000fe20000010040 */
[----:B------:R-:W-:-:S04]  /*06a0*/  F2FP.F16.F32.PACK_AB R14, R4, R7 ;  /* 0x00000007040e723e */ /* 0x000fc800000000ff */
[----:B------:R-:W-:Y:S01]  /*06b0*/  F2FP.F16.F32.PACK_AB R15, R5, R6 ;  /* 0x00000006050f723e */ /* 0x000fe200000000ff */
[----:B------:R-:W-:Y:S06]  /*06c0*/  BRA `(.L_x_14201) ;  /* 0x0000000000a47947 */ /* 0x000fec0003800000 */
.L_x_14200:
[----:B---3--:R-:W-:-:S04]  /*06d0*/  UISETP.NE.U32.AND UP1, UPT, UR10, URZ, UPT ;  /* 0x000000ff0a00728c */ /* 0x008fc8000bf25070 */
[----:B------:R-:W-:-:S06]  /*06e0*/  UISETP.NE.AND.EX UP1, UPT, UR11, URZ, UPT, UP1 ;  /* 0x000000ff0b00728c */ /* 0x000fcc000bf25310 */
[----:B------:R-:W-:-:S13]  /*06f0*/  PLOP3.LUT P1, PT, PT, PT, UP1, 0x80, 0x8 ;  /* 0x000000000008781c */ /* 0x000fda0003f2f018 */
[----:B------:R-:W-:Y:S05]  /*0700*/  @!P1 BRA `(.L_x_14202) ;  /* 0x0000000000549947 */ /* 0x000fea0003800000 */
[--C-:B-----5:R-:W-:Y:S02]  /*0710*/  HADD2.F32 R3, -RZ, R5.reuse.H0_H0 ;  /* 0x20000005ff037230 */ /* 0x120fe40000004100 */
[----:B------:R-:W-:Y:S02]  /*0720*/  HADD2.F32 R15, -RZ, R5.H1_H1 ;  /* 0x30000005ff0f7230 */ /* 0x000fe40000004100 */
[----:B------:R-:W-:Y:S02]  /*0730*/  HADD2.F32 R5, -RZ, R6.H0_H0 ;  /* 0x20000006ff057230 */ /* 0x000fe40000004100 */
[-C--:B------:R-:W-:Y:S01]  /*0740*/  FMUL.FTZ R8, R3, R10.reuse ;  /* 0x0000000a03087220 */ /* 0x080fe20000410000 */
[--C-:B------:R-:W-:Y:S02]  /*0750*/  HADD2.F32 R9, -RZ, R4.reuse.H0_H0 ;  /* 0x20000004ff097230 */ /* 0x100fe40000004100 */
[----:B------:R-:W-:Y:S01]  /*0760*/  FMUL.FTZ R3, R15, R10 ;  /* 0x0000000a0f037220 */ /* 0x000fe20000410000 */
[----:B------:R-:W-:-:S02]  /*0770*/  HADD2.F32 R13, -RZ, R4.H1_H1 ;  /* 0x30000004ff0d7230 */ /* 0x000fc40000004100 */
[----:B------:R-:W-:Y:S02]  /*0780*/  HADD2.F32 R65, -RZ, R6.H1_H1 ;  /* 0x30000006ff417230 */ /* 0x000fe40000004100 */
[-C--:B------:R-:W-:Y:S01]  /*0790*/  FMUL.FTZ R9, R9, R10.reuse ;  /* 0x0000000a09097220 */ /* 0x080fe20000410000 */
[--C-:B------:R-:W-:Y:S02]  /*07a0*/  HADD2.F32 R67, -RZ, R7.reuse.H0_H0 ;  /* 0x20000007ff437230 */ /* 0x100fe40000004100 */
[-C--:B------:R-:W-:Y:S01]  /*07b0*/  FMUL.FTZ R2, R13, R10.reuse ;  /* 0x0000000a0d027220 */ /* 0x080fe20000410000 */
[----:B------:R-:W-:Y:S02]  /*07c0*/  HADD2.F32 R71, -RZ, R7.H1_H1 ;  /* 0x30000007ff477230 */ /* 0x000fe40000004100 */
[-C--:B------:R-:W-:Y:S01]  /*07d0*/  FMUL.FTZ R7, R5, R10.reuse ;  /* 0x0000000a05077220 */ /* 0x080fe20000410000 */
[-C--:B------:R-:W-:Y:S01]  /*07e0*/  FMUL.FTZ R4, R65, R10.reuse ;  /* 0x0000000a41047220 */ /* 0x080fe20000410000 */
[----:B------:R-:W-:Y:S01]  /*07f0*/  FMUL.FTZ R6, R67, R10 ;  /* 0x0000000a43067220 */ /* 0x000fe20000410000 */
[----:B------:R-:W-:Y:S01]  /*0800*/  F2FP.F16.F32.PACK_AB R13, R3, R8 ;  /* 0x00000008030d723e */ /* 0x000fe200000000ff */
[----:B------:R-:W-:Y:S01]  /*0810*/  FMUL.FTZ R5, R71, R10 ;  /* 0x0000000a47057220 */ /* 0x000fe20000410000 */
[----:B------:R-:W-:-:S02]  /*0820*/  F2FP.F16.F32.PACK_AB R12, R2, R9 ;  /* 0x00000009020c723e */ /* 0x000fc400000000ff */
[----:B------:R-:W-:Y:S02]  /*0830*/  F2FP.F16.F32.PACK_AB R14, R4, R7 ;  /* 0x00000007040e723e */ /* 0x000fe400000000ff */
[----:B------:R-:W-:Y:S01]  /*0840*/  F2FP.F16.F32.PACK_AB R15, R5, R6 ;  /* 0x00000006050f723e */ /* 0x000fe200000000ff */
[----:B------:R-:W-:Y:S06]  /*0850*/  BRA `(.L_x_14201) ;  /* 0x0000000000407947 */ /* 0x000fec0003800000 */
.L_x_14202:
[--C-:B-----5:R-:W-:Y:S02]  /*0860*/  HADD2.F32 R3, -RZ, R4.reuse.H1_H1 ;  /* 0x30000004ff037230 */ /* 0x120fe40000004100 */
[--C-:B------:R-:W-:Y:S02]  /*0870*/  HADD2.F32 R65, -RZ, R5.reuse.H0_H0 ;  /* 0x20000005ff417230 */ /* 0x100fe40000004100 */
[----:B------:R-:W-:Y:S02]  /*0880*/  HADD2.F32 R5, -RZ, R5.H1_H1 ;  /* 0x30000005ff057230 */ /* 0x000fe40000004100 */
[-C--:B------:R-:W-:Y:S01]  /*0890*/  FMUL.FTZ R2, R3, R10.reuse ;  /* 0x0000000a03027220 */ /* 0x080fe20000410000 */
[----:B------:R-:W-:Y:S02]  /*08a0*/  HADD2.F32 R9, -RZ, R4.H0_H0 ;  /* 0x20000004ff097230 */ /* 0x000fe40000004100 */
[----:B------:R-:W-:Y:S01]  /*08b0*/  FMUL.FTZ R8, R65, R10 ;  /* 0x0000000a41087220 */ /* 0x000fe20000410000 */
[----:B------:R-:W-:-:S02]  /*08c0*/  HADD2.F32 R67, -RZ, R6.H0_H0 ;  /* 0x20000006ff437230 */ /* 0x000fc40000004100 */
[-C--:B------:R-:W-:Y:S01]  /*08d0*/  FMUL.FTZ R3, R5, R10.reuse ;  /* 0x0000000a05037220 */ /* 0x080fe20000410000 */
[----:B------:R-:W-:Y:S02]  /*08e0*/  HADD2.F32 R71, -RZ, R6.H1_H1 ;  /* 0x30000006ff477230 */ /* 0x000fe40000004100 */
[-C--:B------:R-:W-:Y:S01]  /*08f0*/  FMUL.FTZ R9, R9, R10.reuse ;  /* 0x0000000a09097220 */ /* 0x080fe20000410000 */
[--C-:B------:R-:W-:Y:S02]  /*0900*/  HADD2.F32 R73, -RZ, R7.reuse.H0_H0 ;  /* 0x20000007ff497230 */ /* 0x100fe40000004100 */
[----:B------:R-:W-:Y:S02]  /*0910*/  HADD2.F32 R75, -RZ, R7.H1_H1 ;  /* 0x30000007ff4b7230 */ /* 0x000fe40000004100 */
[-C--:B------:R-:W-:Y:S01]  /*0920*/  FMUL.FTZ R7, R67, R10.reuse ;  /* 0x0000000a43077220 */ /* 0x080fe20000410000 */
[-C--:B------:R-:W-:Y:S01]  /*0930*/  FMUL.FTZ R4, R71, R10.reuse ;  /* 0x0000000a47047220 */ /* 0x080fe20000410000 */
[-C--:B------:R-:W-:Y:S01]  /*0940*/  FMUL.FTZ R6, R73, R10.reuse ;  /* 0x0000000a49067220 */ /* 0x080fe20000410000 */
[----:B------:R-:W-:-:S07]  /*0950*/  FMUL.FTZ R5, R75, R10 ;  /* 0x0000000a4b057220 */ /* 0x000fce0000410000 */
.L_x_14201:
        /* <DEDUP_REMOVED lines=10> */
[----:B-----5:R-:W-:Y:S02]  /*0a00*/  HADD2.F32 R73, -RZ, R66.H0_H0 ;  /* 0x20000042ff497230 */ /* 0x020fe40000004100 */
[--C-:B------:R-:W-:Y:S02]  /*0a10*/  HADD2.F32 R83, -RZ, R67.reuse.H0_H0 ;  /* 0x20000043ff537230 */ /* 0x100fe40000004100 */
[--C-:B------:R-:W-:Y:S02]  /*0a20*/  HADD2.F32 R77, -RZ, R64.reuse.H0_H0 ;  /* 0x20000040ff4d7230 */ /* 0x100fe40000004100 */
[----:B------:R-:W-:Y:S02]  /*0a30*/  HADD2.F32 R79, -RZ, R64.H1_H1 ;  /* 0x30000040ff4f7230 */ /* 0x000fe40000004100 */
[----:B------:R-:W-:Y:S02]  /*0a40*/  HADD2.F32 R67, -RZ, R67.H1_H1 ;  /* 0x30000043ff437230 */ /* 0x000fe40000004100 */
[----:B------:R-:W-:-:S02]  /*0a50*/  HADD2.F32 R75, -RZ, R65.H0_H0 ;  /* 0x20000041ff4b7230 */ /* 0x000fc40000004100 */
[----:B------:R-:W-:Y:S02]  /*0a60*/  HADD2.F32 R71, -RZ, R66.H1_H1 ;  /* 0x30000042ff477230 */ /* 0x000fe40000004100 */
[----:B------:R-:W-:Y:S02]  /*0a70*/  HADD2.F32 R65, -RZ, R65.H1_H1 ;  /* 0x30000041ff417230 */ /* 0x000fe40000004100 */
[----:B--2---:R-:W-:Y:S02]  /*0a80*/  HADD2.F32 R72, -RZ, R14.H0_H0 ;  /* 0x2000000eff487230 */ /* 0x004fe40000004100 */
[--C-:B------:R-:W-:Y:S02]  /*0a90*/  HADD2.F32 R74, -RZ, R15.reuse.H0_H0 ;  /* 0x2000000fff4a7230 */ /* 0x100fe40000004100 */
[----:B------:R-:W-:Y:S02]  /*0aa0*/  HADD2.F32 R76, -RZ, R15.H1_H1 ;  /* 0x3000000fff4c7230 */ /* 0x000fe40000004100 */
        /* <DEDUP_REMOVED lines=10> */
[----:B------:R-:W-:Y:S01]  /*0b50*/  FFMA.FTZ R76, R71, R10, R14 ;  /* 0x0000000a474c7223 */ /* 0x000fe2000001000e */
[----:B------:R-:W-:Y:S01]  /*0b60*/  F2FP.F16.F32.PACK_AB R15, R74, R72 ;  /* 0x000000484a0f723e */ /* 0x000fe200000000ff */
[-C--:B------:R-:W-:Y:S01]  /*0b70*/  FFMA.FTZ R75, R75, R10.reuse, R12 ;  /* 0x0000000a4b4b7223 */ /* 0x080fe2000001000c */
[----:B------:R-:W-:Y:S01]  /*0b80*/  F2FP.F16.F32.PACK_AB R12, R70, R77 ;  /* 0x0000004d460c723e */ /* 0x000fe200000000ff */
[----:B------:R-:W-:Y:S01]  /*0b90*/  FFMA.FTZ R71, R65, R10, R66 ;  /* 0x0000000a41477223 */ /* 0x000fe20000010042 */
[----:B------:R-:W-:-:S04]  /*0ba0*/  F2FP.F16.F32.PACK_AB R14, R76, R73 ;  /* 0x000000494c0e723e */ /* 0x000fc800000000ff */
[----:B------:R-:W-:Y:S01]  /*0bb0*/  F2FP.F16.F32.PACK_AB R13, R71, R75 ;  /* 0x0000004b470d723e */ /* 0x000fe200000000ff */
[----:B------:R-:W-:Y:S06]  /*0bc0*/  BRA `(.L_x_14204) ;  /* 0x0000000000a07947 */ /* 0x000fec0003800000 */
.L_x_14203:
[----:B---3--:R-:W-:-:S04]  /*0bd0*/  UISETP.NE.U32.AND UP1, UPT, UR10, URZ, UPT ;  /* 0x000000ff0a00728c */ /* 0x008fc8000bf25070 */
[----:B------:R-:W-:-:S09]  /*0be0*/  UISETP.NE.AND.EX UP1, UPT, UR11, URZ, UPT, UP1 ;  /* 0x000000ff0b00728c */ /* 0x000fd2000bf25310 */
[----:B------:R-:W-:Y:S05]  /*0bf0*/  BRA.U UP1, `(.L_x_14205) ;  /* 0x0000000101447547 */ /* 0x000fea000b800000 */
[--C-:B0----5:R-:W-:Y:S02]  /*0c00*/  HADD2.F32 R71, -RZ, R64.reuse.H1_H1 ;  /* 0x30000040ff477230 */ /* 0x121fe40000004100 */
[----:B------:R-:W-:Y:S02]  /*0c10*/  HADD2.F32 R75, -RZ, R65.H0_H0 ;  /* 0x20000041ff4b7230 */ /* 0x000fe40000004100 */
        /* <DEDUP_REMOVED lines=15> */
.L_x_14205:
[----:B-----5:R-:W-:Y:S02]  /*0d10*/  HADD2.F32 R75, -RZ, R65.H0_H0 ;  /* 0x20000041ff4b7230 */ /* 0x020fe40000004100 */
[----:B0-----:R-:W-:Y:S02]  /*0d20*/  HADD2.F32 R71, -RZ, R67.H0_H0 ;  /* 0x20000043ff477230 */ /* 0x001fe40000004100 */
        /* <DEDUP_REMOVED lines=12> */
[----:B------:R-:W-:Y:S01]  /*0df0*/  F2FP.F16.F32.PACK_AB R12, R70, R77 ;  /* 0x0000004d460c723e */ /* 0x000fe200000000ff */
[-C--:B------:R-:W-:Y:S01]  /*0e00*/  FMUL.FTZ R76, R15, R10.reuse ;  /* 0x0000000a0f4c7220 */ /* 0x080fe20000410000 */
[----:B------:R-:W-:Y:S01]  /*0e10*/  F2FP.F16.F32.PACK_AB R13, R71, R75 ;  /* 0x0000004b470d723e */ /* 0x000fe200000000ff */
[----:B------:R-:W-:-:S03]  /*0e20*/  FMUL.FTZ R74, R67, R10 ;  /* 0x0000000a434a7220 */ /* 0x000fc60000410000 */
[----:B------:R-:W-:Y:S02]  /*0e30*/  F2FP.F16.F32.PACK_AB R14, R76, R73 ;  /* 0x000000494c0e723e */ /* 0x000fe400000000ff */
[----:B------:R-:W-:-:S07]  /*0e40*/  F2FP.F16.F32.PACK_AB R15, R74, R72 ;  /* 0x000000484a0f723e */ /* 0x000fce00000000ff */
.L_x_14204:
        /* <DEDUP_REMOVED lines=16> */
[----:B--2---:R-:W-:Y:S02]  /*0f50*/  HADD2.F32 R80, -RZ, R15.H0_H0 ;  /* 0x2000000fff507230 */ /* 0x004fe40000004100 */
[----:B------:R-:W-:Y:S02]  /*0f60*/  HADD2.F32 R82, -RZ, R14.H0_H0 ;  /* 0x2000000eff527230 */ /* 0x000fe40000004100 */
[----:B------:R-:W-:Y:S02]  /*0f70*/  HADD2.F32 R66, -RZ, R13.H0_H0 ;  /* 0x2000000dff427230 */ /* 0x000fe40000004100 */
[-C--:B------:R-:W-:Y:S01]  /*0f80*/  FFMA.FTZ R67, R79, R10.reuse, R80 ;  /* 0x0000000a4f437223 */ /* 0x080fe20000010050 */
[----:B------:R-:W-:Y:S02]  /*0f90*/  HADD2.F32 R80, -RZ, R12.H0_H0 ;  /* 0x2000000cff507230 */ /* 0x000fe40000004100 */
[----:B------:R-:W-:Y:S01]  /*0fa0*/  FFMA.FTZ R82, R85, R10, R82 ;  /* 0x0000000a55527223 */ /* 0x000fe20000010052 */
[----:B------:R-:W-:-:S02]  /*0fb0*/  HADD2.F32 R79, -RZ, R64.H1_H1 ;  /* 0x30000040ff4f7230 */ /* 0x000fc40000004100 */
[-C--:B------:R-:W-:Y:S01]  /*0fc0*/  FFMA.FTZ R66, R83, R10.reuse, R66 ;  /* 0x0000000a53427223 */ /* 0x080fe20000010042 */
[----:B------:R-:W-:Y:S02]  /*0fd0*/  HADD2.F32 R64, -RZ, R15.H1_H1 ;  /* 0x3000000fff407230 */ /* 0x000fe40000004100 */
[----:B------:R-:W-:Y:S02]  /*0fe0*/  HADD2.F32 R15, -RZ, R65.H1_H1 ;  /* 0x30000041ff0f7230 */ /* 0x000fe40000004100 */
[-C--:B------:R-:W-:Y:S01]  /*0ff0*/  FFMA.FTZ R65, R81, R10.reuse, R80 ;  /* 0x0000000a51417223 */ /* 0x080fe20000010050 */
[----:B------:R-:W-:Y:S02]  /*1000*/  HADD2.F32 R14, -RZ, R14.H1_H1 ;  /* 0x3000000eff0e7230 */ /* 0x000fe40000004100 */
[----:B------:R-:W-:Y:S01]  /*1010*/  FFMA.FTZ R64, R89, R10, R64 ;  /* 0x0000000a59407223 */ /* 0x000fe20000010040 */
[----:B------:R-:W-:Y:S02]  /*1020*/  HADD2.F32 R80, -RZ, R13.H1_H1 ;  /* 0x3000000dff507230 */ /* 0x000fe40000004100 */
[----:B------:R-:W-:-:S02]  /*1030*/  HADD2.F32 R12, -RZ, R12.H1_H1 ;  /* 0x3000000cff0c7230 */ /* 0x000fc40000004100 */
[-C--:B------:R-:W-:Y:S01]  /*1040*/  FFMA.FTZ R81, R87, R10.reuse, R14 ;  /* 0x0000000a57517223 */ /* 0x080fe2000001000e */
[-C--:B------:R-:W-:Y:S01]  /*1050*/  FFMA.FTZ R80, R15, R10.reuse, R80 ;  /* 0x0000000a0f507223 */ /* 0x080fe20000010050 */
[----:B------:R-:W-:Y:S01]  /*1060*/  F2FP.F16.F32.PACK_AB R15, R64, R67 ;  /* 0x00000043400f723e */ /* 0x000fe200000000ff */
[----:B------:R-:W-:Y:S02]  /*1070*/  FFMA.FTZ R79, R79, R10, R12 ;  /* 0x0000000a4f4f7223 */ /* 0x000fe4000001000c */
[----:B------:R-:W-:Y:S02]  /*1080*/  F2FP.F16.F32.PACK_AB R14, R81, R82 ;  /* 0x00000052510e723e */ /* 0x000fe400000000ff */
[----:B------:R-:W-:Y:S02]  /*1090*/  F2FP.F16.F32.PACK_AB R13, R80, R66 ;  /* 0x00000042500d723e */ /* 0x000fe400000000ff */
[----:B------:R-:W-:Y:S01]  /*10a0*/  F2FP.F16.F32.PACK_AB R12, R79, R65 ;  /* 0x000000414f0c723e */ /* 0x000fe200000000ff */
[----:B------:R-:W-:Y:S06]  /*10b0*/  BRA `(.L_x_14207) ;  /* 0x0000000000a07947 */ /* 0x000fec0003800000 */
.L_x_14206:
[----:B---3--:R-:W-:-:S04]  /*10c0*/  UISETP.NE.U32.AND UP0, UPT, UR10, URZ, UPT ;  /* 0x000000ff0a00728c */ /* 0x008fc8000bf05070 */
[----:B------:R-:W-:-:S09]  /*10d0*/  UISETP.NE.AND.EX UP0, UPT, UR11, URZ, UPT, UP0 ;  /* 0x000000ff0b00728c */ /* 0x000fd2000bf05300 */
[----:B------:R-:W-:Y:S05]  /*10e0*/  BRA.U UP0, `(.L_x_14208) ;  /* 0x0000000100447547 */ /* 0x000fea000b800000 */
[--C-:B-----5:R-:W-:Y:S02]  /*10f0*/  HADD2.F32 R79, -RZ, R64.reuse.H0_H0 ;  /* 0x20000040ff4f7230 */ /* 0x120fe40000004100 */
[----:B------:R-:W-:Y:S02]  /*1100*/  HADD2.F32 R81, -RZ, R64.H1_H1 ;  /* 0x30000040ff517230 */ /* 0x000fe40000004100 */
[--C-:B------:R-:W-:Y:S02]  /*1110*/  HADD2.F32 R91, -RZ, R67.reuse.H0_H0 ;  /* 0x20000043ff5b7230 */ /* 0x100fe40000004100 */
[----:B------:R-:W-:Y:S02]  /*1120*/  HADD2.F32 R93, -RZ, R67.H1_H1 ;  /* 0x30000043ff5d7230 */ /* 0x000fe40000004100 */
[--C-:B------:R-:W-:Y:S02]  /*1130*/  HADD2.F32 R83, -RZ, R65.reuse.H0_H0 ;  /* 0x20000041ff537230 */ /* 0x100fe40000004100 */
        /* <DEDUP_REMOVED lines=9> */
[-C--:B------:R-:W-:Y:S01]  /*11d0*/  FMUL.FTZ R82, R87, R10.reuse ;  /* 0x0000000a57527220 */ /* 0x080fe20000410000 */
[----:B------:R-:W-:Y:S01]  /*11e0*/  FMUL.FTZ R81, R89, R10 ;  /* 0x0000000a59517220 */ /* 0x000fe20000410000 */
[----:B------:R-:W-:Y:S06]  /*11f0*/  BRA `(.L_x_14207) ;  /* 0x0000000000507947 */ /* 0x000fec0003800000 */
.L_x_14208:
        /* <DEDUP_REMOVED lines=14> */
[-C--:B------:R-:W-:Y:S01]  /*12e0*/  FMUL.FTZ R80, R83, R10.reuse ;  /* 0x0000000a53507220 */ /* 0x080fe20000410000 */
[----:B------:R-:W-:Y:S01]  /*12f0*/  F2FP.F16.F32.PACK_AB R15, R64, R67 ;  /* 0x00000043400f723e */ /* 0x000fe200000000ff */
[----:B------:R-:W-:-:S02]  /*1300*/  FMUL.FTZ R81, R85, R10 ;  /* 0x0000000a55517220 */ /* 0x000fc40000410000 */
[----:B------:R-:W-:Y:S02]  /*1310*/  F2FP.F16.F32.PACK_AB R12, R79, R65 ;  /* 0x000000414f0c723e */ /* 0x000fe400000000ff */
[----:B------:R-:W-:Y:S02]  /*1320*/  F2FP.F16.F32.PACK_AB R13, R80, R66 ;  /* 0x00000042500d723e */ /* 0x000fe400000000ff */
[----:B------:R-:W-:-:S07]  /*1330*/  F2FP.F16.F32.PACK_AB R14, R81, R82 ;  /* 0x00000052510e723e */ /* 0x000fce00000000ff */
.L_x_14207:
        /* <DEDUP_REMOVED lines=99> */
.L_x_14222:
        /* <DEDUP_REMOVED lines=25> */
[C---:B------:R-:W-:Y:S01]  /*1b00*/  FADD.FTZ R70, -R83.reuse, R70 ;  /* 0x0000004653467221 */ /* 0x040fe20000010100 */
[C---:B------:R-:W-:Y:S01]  /*1b10*/  FADD.FTZ R71, -R83.reuse, R71 ;  /* 0x0000004753477221 */ /* 0x040fe20000010100 */
[----:B------:R-:W-:Y:S01]  /*1b20*/  FADD.FTZ R77, -R83, R77 ;  /* 0x0000004d534d7221 */ /* 0x000fe20000010100 */
[----:B0-----:R-:W-:-:S04]  /*1b30*/  IMAD.WIDE.U32 R92, R0, 0x10, R88 ;  /* 0x00000010005c7825 */ /* 0x001fc800078e0058 */
        /* <DEDUP_REMOVED lines=10> */
[----:B------:R-:W-:Y:S01]  /*1be0*/  F2FP.F16.F32.PACK_AB R6, R5, R6 ;  /* 0x000000060506723e */ /* 0x000fe200000000ff */
[C---:B------:R-:W-:Y:S01]  /*1bf0*/  FMUL.FTZ R5, R84.reuse, R8 ;  /* 0x0000000854057220 */ /* 0x040fe20000410000 */
[C---:B------:R-:W-:Y:S01]  /*1c00*/  FMUL.FTZ R0, R84.reuse, R3 ;  /* 0x0000000354007220 */ /* 0x040fe20000410000 */
[C---:B------:R-:W-:Y:S01]  /*1c10*/  FMUL.FTZ R85, R84.reuse, R85 ;  /* 0x0000005554557220 */ /* 0x040fe20000410000 */
[C---:B------:R-:W-:Y:S01]  /*1c20*/  FMUL.FTZ R76, R84.reuse, R76 ;  /* 0x0000004c544c7220 */ /* 0x040fe20000410000 */
[C---:B------:R-:W-:Y:S01]  /*1c30*/  FMUL.FTZ R11, R84.reuse, R86 ;  /* 0x00000056540b7220 */ /* 0x040fe20000410000 */
[----:B------:R-:W-:Y:S01]  /*1c40*/  FMUL.FTZ R74, R84, R74 ;  /* 0x0000004a544a7220 */ /* 0x000fe20000410000 */
[----:B------:R-:W-:Y:S01]  /*1c50*/  F2FP.F16.F32.PACK_AB R7, R66, R7 ;  /* 0x000000074207723e */ /* 0x000fe200000000ff */
        /* <DEDUP_REMOVED lines=8> */
[----:B------:R-:W-:Y:S01]  /*1ce0*/  FMUL.FTZ R70, R84, R70 ;  /* 0x0000004654467220 */ /* 0x000fe20000410000 */
[C---:B------:R-:W-:Y:S01]  /*1cf0*/  FADD.FTZ R64, -R83.reuse, R64 ;  /* 0x0000004053407221 */ /* 0x040fe20000010100 */
[----:B------:R-:W-:Y:S01]  /*1d00*/  F2FP.F16.F32.PACK_AB R5, R0, R5 ;  /* 0x000000050005723e */ /* 0x000fe200000000ff */
[----:B------:R-:W-:Y:S01]  /*1d10*/  FADD.FTZ R75, -R83, R75 ;  /* 0x0000004b534b7221 */ /* 0x000fe20000010100 */
[----:B------:R-:W-:Y:S01]  /*1d20*/  F2FP.F16.F32.PACK_AB R4, R3, R4 ;  /* 0x000000040304723e */ /* 0x000fe200000000ff */
[----:B------:R-:W-:Y:S01]  /*1d30*/  FMUL.FTZ R77, R84, R77 ;  /* 0x0000004d544d7220 */ /* 0x000fe20000410000 */
[----:B------:R-:W-:Y:S01]  /*1d40*/  F2FP.F16.F32.PACK_AB R67, R74, R11 ;  /* 0x0000000b4a43723e */ /* 0x000fe200000000ff */
[C---:B------:R-:W-:Y:S01]  /*1d50*/  FMUL.FTZ R0, R84.reuse, R71 ;  /* 0x0000004754007220 */ /* 0x040fe20000410000 */
[----:B------:R-:W-:Y:S01]  /*1d60*/  F2FP.F16.F32.PACK_AB R66, R9, R66 ;  /* 0x000000420942723e */ /* 0x000fe200000000ff */
[C---:B------:R-:W-:Y:S01]  /*1d70*/  FMUL.FTZ R11, R84.reuse, R65 ;  /* 0x00000041540b7220 */ /* 0x040fe20000410000 */
[----:B------:R-:W0:Y:S01]  /*1d80*/  @!P2 LDC.64 R8, c[0x0][0x3c0] ;  /* 0x0000f000ff08ab82 */ /* 0x000e220000000a00 */
[----:B------:R-:W-:Y:S01]  /*1d90*/  FMUL.FTZ R2, R84, R64 ;  /* 0x0000004054027220 */ /* 0x000fe20000410000 */
[----:B------:R-:W-:Y:S01]  /*1da0*/  FFMA.FTZ R3, R70, R53, R29 ;  /* 0x0000003546037223 */ /* 0x000fe2000001001d */
[----:B------:R-:W-:Y:S01]  /*1db0*/  FMUL.FTZ R75, R84, R75 ;  /* 0x0000004b544b7220 */ /* 0x000fe20000410000 */
[----:B------:R-:W-:Y:S01]  /*1dc0*/  FFMA.FTZ R64, R77, R52, R28 ;  /* 0x000000344d407223 */ /* 0x000fe2000001001c */
[----:B------:R-:W-:Y:S01]  /*1dd0*/  FFMA.FTZ R11, R11, R42, R18 ;  /* 0x0000002a0b0b7223 */ /* 0x000fe20000010012 */
[----:B------:R-:W-:Y:S01]  /*1de0*/  FFMA.FTZ R2, R2, R43, R19 ;  /* 0x0000002b02027223 */ /* 0x000fe20000010013 */
[----:B------:R-:W-:Y:S01]  /*1df0*/  FFMA.FTZ R65, R75, R54, R30 ;  /* 0x000000364b417223 */ /* 0x000fe2000001001e */
[----:B------:R-:W1:Y:S01]  /*1e00*/  @!P2 LDC.64 R70, c[0x0][0x3c8] ;  /* 0x0000f200ff46ab82 */ /* 0x000e620000000a00 */
[----:B------:R-:W-:Y:S01]  /*1e10*/  F2FP.F16.F32.PACK_AB R64, R3, R64 ;  /* 0x000000400340723e */ /* 0x000fe200000000ff */
[----:B------:R-:W-:Y:S01]  /*1e20*/  FFMA.FTZ R0, R0, R55, R31 ;  /* 0x0000003700007223 */ /* 0x000fe2000001001f */
[----:B------:R-:W-:Y:S01]  /*1e30*/  F2FP.F16.F32.PACK_AB R75, R2, R11 ;  /* 0x0000000b024b723e */ /* 0x000fe200000000ff */
[C---:B------:R-:W-:Y:S01]  /*1e40*/  FADD.FTZ R82, -R83.reuse, R82 ;  /* 0x0000005253527221 */ /* 0x040fe20000010100 */
[C---:B------:R-:W-:Y:S01]  /*1e50*/  FADD.FTZ R79, -R83.reuse, R79 ;  /* 0x0000004f534f7221 */ /* 0x040fe20000010100 */
[C---:B------:R-:W-:Y:S01]  /*1e60*/  FADD.FTZ R80, -R83.reuse, R80 ;  /* 0x0000005053507221 */ /* 0x040fe20000010100 */
[----:B------:R-:W-:Y:S01]  /*1e70*/  FADD.FTZ R81, -R83, R81 ;  /* 0x0000005153517221 */ /* 0x000fe20000010100 */
[----:B------:R-:W2:Y:S01]  /*1e80*/  LDC.64 R2, c[0x0][0x380] ;  /* 0x0000e000ff027b82 */ /* 0x000ea20000000a00 */
[----:B------:R-:W-:Y:S01]  /*1e90*/  F2FP.F16.F32.PACK_AB R65, R0, R65 ;  /* 0x000000410041723e */ /* 0x000fe200000000ff */
        /* <DEDUP_REMOVED lines=12> */
[----:B0-----:R-:W-:-:S02]  /*1f60*/  @!P2 IMAD.WIDE R8, R68, 0x4, R8 ;  /* 0x000000044408a825 */ /* 0x001fc400078e0208 */
[----:B------:R-:W-:Y:S02]  /*1f70*/  F2FP.F16.F32.PACK_AB R74, R77, R74 ;  /* 0x0000004a4d4a723e */ /* 0x000fe400000000ff */
[----:B-1----:R-:W-:Y:S01]  /*1f80*/  @!P2 IMAD.WIDE R70, R68, 0x4, R70 ;  /* 0x000000044446a825 */ /* 0x002fe200078e0246 */
[----:B------:R-:W-:Y:S01]  /*1f90*/  F2FP.F16.F32.PACK_AB R73, R80, R73 ;  /* 0x000000495049723e */ /* 0x000fe200000000ff */
[----:B------:R0:W-:Y:S01]  /*1fa0*/  @!P2 STG.E desc[UR6][R8.64], R10 ;  /* 0x0000000a0800a986 */ /* 0x0001e2000c101906 */
[----:B------:R-:W-:Y:S01]  /*1fb0*/  F2FP.F16.F32.PACK_AB R72, R11, R72 ;  /* 0x000000480b48723e */ /* 0x000fe200000000ff */
[----:B------:R-:W-:Y:S02]  /*1fc0*/  IMAD.WIDE.U32 R88, R78, 0x10, R88 ;  /* 0x000000104e587825 */ /* 0x000fe400078e0058 */
[----:B------:R0:W-:Y:S01]  /*1fd0*/  @!P2 STG.E desc[UR6][R70.64], R84 ;  /* 0x000000544600a986 */ /* 0x0001e2000c101906 */
[----:B--2---:R-:W-:-:S03]  /*1fe0*/  LEA R68, R2, R68, 0x2 ;  /* 0x0000004402447211 */ /* 0x004fc600078e10ff */
[----:B------:R0:W-:Y:S01]  /*1ff0*/  STG.E.128 desc[UR6][R90.64], R4 ;  /* 0x000000045a007986 */ /* 0x0001e2000c101d06 */
[----:B------:R-:W-:-:S03]  /*2000*/  ISETP.GE.AND P2, PT, R68, R3, PT ;  /* 0x000000034400720c */ /* 0x000fc60003f46270 */
[----:B------:R0:W-:Y:S04]  /*2010*/  STG.E.128 desc[UR6][R92.64], R64 ;  /* 0x000000405c007986 */ /* 0x0001e8000c101d06 */
[----:B------:R0:W-:Y:S06]  /*2020*/  STG.E.128 desc[UR6][R88.64], R72 ;  /* 0x0000004858007986 */ /* 0x0001ec000c101d06 */
[----:B------:R-:W-:Y:S05]  /*2030*/  @!P2 BRA `(.L_x_14210) ;  /* 0xffffffe000e8a947 */ /* 0x000fea000383ffff */
[----:B---3--:R-:W-:Y:S05]  /*2040*/  EXIT ;  /* 0x000000000000794d */ /* 0x008fea0003800000 */
.L_x_14209:
        /* <DEDUP_REMOVED lines=8> */
.L_x_14212:
[----:B------:R-:W-:Y:S05]  /*20d0*/  BSYNC B0 ;  /* 0x0000000000007941 */ /* 0x000fea0003800000 */
.L_x_14211:
        /* <DEDUP_REMOVED lines=8> */
.L_x_14213:
[----:B------:R-:W-:Y:S02]  /*2160*/  HFMA2 R87, -RZ, RZ, 0, 2.384185791015625e-07 ;  /* 0x00000004ff577431 */ /* 0x000fe400000001ff */
[----:B------:R-:W-:-:S05]  /*2170*/  FADD.FTZ R89, R88, R83 ;  /* 0x0000005358597221 */ /* 0x000fca0000010000 */
[----:B------:R-:W-:-:S07]  /*2180*/  MOV R88, R89 ;  /* 0x0000005900587202 */ /* 0x000fce0000000f00 */
[----:B------:R-:W-:Y:S05]  /*2190*/  WARPSYNC.COLLECTIVE R85, `(.L_x_14214) ;  /* 0x0000000055087348 */ /* 0x000fea0003c00000 */
[----:B------:R0:W1:Y:S02]  /*21a0*/  SHFL.BFLY P3, R83, R88, R87, R86 ;  /* 0x0c00005758537389 */ /* 0x0000640000060056 */
[----:B01----:R-:W-:Y:S05]  /*21b0*/  ENDCOLLECTIVE ;  /* 0x000000000000791b */ /* 0x003fea0003800000 */
.L_x_14214:
[----:B------:R-:W-:Y:S02]  /*21c0*/  HFMA2 R87, -RZ, RZ, 0, 4.76837158203125e-07 ;  /* 0x00000008ff577431 */ /* 0x000fe400000001ff */
[----:B------:R-:W-:-:S05]  /*21d0*/  FADD.FTZ R90, R89, R83 ;  /* 0x00000053595a7221 */ /* 0x000fca0000010000 */
[----:B------:R-:W-:-:S07]  /*21e0*/  MOV R88, R90 ;  /* 0x0000005a00587202 */ /* 0x000fce0000000f00 */
[----:B------:R-:W-:Y:S05]  /*21f0*/  WARPSYNC.COLLECTIVE R85, `(.L_x_14215) ;  /* 0x0000000055087348 */ /* 0x000fea0003c00000 */
[----:B------:R0:W1:Y:S02]  /*2200*/  SHFL.BFLY P3, R83, R88, R87, R86 ;  /* 0x0c00005758537389 */ /* 0x0000640000060056 */
[----:B01----:R-:W-:Y:S05]  /*2210*/  ENDCOLLECTIVE ;  /* 0x000000000000791b */ /* 0x003fea0003800000 */
.L_x_14215:
[----:B------:R-:W-:Y:S02]  /*2220*/  HFMA2 R87, -RZ, RZ, 0, 9.5367431640625e-07 ;  /* 0x00000010ff577431 */ /* 0x000fe400000001ff */
[----:B------:R-:W-:-:S05]  /*2230*/  FADD.FTZ R91, R90, R83 ;  /* 0x000000535a5b7221 */ /* 0x000fca0000010000 */
[----:B------:R-:W-:-:S07]  /*2240*/  MOV R88, R91 ;  /* 0x0000005b00587202 */ /* 0x000fce0000000f00 */
[----:B------:R-:W-:Y:S05]  /*2250*/  WARPSYNC.COLLECTIVE R85, `(.L_x_14216) ;  /* 0x0000000055087348 */ /* 0x000fea0003c00000 */
[----:B------:R0:W1:Y:S02]  /*2260*/  SHFL.BFLY P3, R83, R88, R87, R86 ;  /* 0x0c00005758537389 */ /* 0x0000640000060056 */
[----:B01----:R-:W-:Y:S05]  /*2270*/  ENDCOLLECTIVE ;  /* 0x000000000000791b */ /* 0x003fea0003800000 */
.L_x_14216:
        /* <DEDUP_REMOVED lines=55> */
.L_x_14217:
[----:B------:R-:W-:Y:S02]  /*25f0*/  HFMA2 R87, -RZ, RZ, 0, 1.1920928955078125e-07 ;  /* 0x00000002ff577431 */ /* 0x000fe400000001ff */
[----:B------:R-:W-:-:S05]  /*2600*/  FADD.FTZ R89, R88, R83 ;  /* 0x0000005358597221 */ /* 0x000fca0000010000 */
[----:B------:R-:W-:-:S07]  /*2610*/  MOV R88, R89 ;  /* 0x0000005900587202 */ /* 0x000fce0000000f00 */
[----:B------:R-:W-:Y:S05]  /*2620*/  WARPSYNC.COLLECTIVE R85, `(.L_x_14218) ;  /* 0x0000000055087348 */ /* 0x000fea0003c00000 */
[----:B------:R0:W1:Y:S02]  /*2630*/  SHFL.BFLY P3, R83, R88, R87, R86 ;  /* 0x0c00005758537389 */ /* 0x0000640000060056 */
[----:B01----:R-:W-:Y:S05]  /*2640*/  ENDCOLLECTIVE ;  /* 0x000000000000791b */ /* 0x003fea0003800000 */
.L_x_14218:
[----:B------:R-:W-:Y:S02]  /*2650*/  HFMA2 R87, -RZ, RZ, 0, 2.384185791015625e-07 ;  /* 0x00000004ff577431 */ /* 0x000fe400000001ff */
[----:B------:R-:W-:-:S05]  /*2660*/  FADD.FTZ R90, R89, R83 ;  /* 0x00000053595a7221 */ /* 0x000fca0000010000 */
[----:B------:R-:W-:-:S07]  /*2670*/  MOV R88, R90 ;  /* 0x0000005a00587202 */ /* 0x000fce0000000f00 */
[----:B------:R-:W-:Y:S05]  /*2680*/  WARPSYNC.COLLECTIVE R85, `(.L_x_14219) ;  /* 0x0000000055087348 */ /* 0x000fea0003c00000 */
[----:B------:R0:W1:Y:S02]  /*2690*/  SHFL.BFLY P3, R83, R88, R87, R86 ;  /* 0x0c00005758537389 */ /* 0x0000640000060056 */
[----:B01----:R-:W-:Y:S05]  /*26a0*/  ENDCOLLECTIVE ;  /* 0x000000000000791b */ /* 0x003fea0003800000 */
.L_x_14219:
[----:B------:R-:W-:Y:S02]  /*26b0*/  HFMA2 R87, -RZ, RZ, 0, 4.76837158203125e-07 ;  /* 0x00000008ff577431 */ /* 0x000fe400000001ff */
[----:B------:R-:W-:-:S05]  /*26c0*/  FADD.FTZ R91, R90, R83 ;  /* 0x000000535a5b7221 */ /* 0x000fca0000010000 */
[----:B------:R-:W-:-:S07]  /*26d0*/  MOV R88, R91 ;  /* 0x0000005b00587202 */ /* 0x000fce0000000f00 */
[----:B------:R-:W-:Y:S05]  /*26e0*/  WARPSYNC.COLLECTIVE R85, `(.L_x_14220) ;  /* 0x0000000055087348 */ /* 0x000fea0003c00000 */
[----:B------:R0:W1:Y:S02]  /*26f0*/  SHFL.BFLY P3, R83, R88, R87, R86 ;  /* 0x0c00005758537389 */ /* 0x0000640000060056 */
[----:B01----:R-:W-:Y:S05]  /*2700*/  ENDCOLLECTIVE ;  /* 0x000000000000791b */ /* 0x003fea0003800000 */
.L_x_14220:
[----:B------:R-:W-:Y:S02]  /*2710*/  HFMA2 R87, -RZ, RZ, 0, 9.5367431640625e-07 ;  /* 0x00000010ff577431 */ /* 0x000fe400000001ff */
[----:B------:R-:W-:-:S05]  /*2720*/  FADD.FTZ R92, R91, R83 ;  /* 0x000000535b5c7221 */ /* 0x000fca0000010000 */
[----:B------:R-:W-:-:S07]  /*2730*/  MOV R88, R92 ;  /* 0x0000005c00587202 */ /* 0x000fce0000000f00 */
[----:B------:R-:W-:Y:S05]  /*2740*/  WARPSYNC.COLLECTIVE R85, `(.L_x_14221) ;  /* 0x0000000055087348 */ /* 0x000fea0003c00000 */
[----:B------:R0:W1:Y:S02]  /*2750*/  SHFL.BFLY P3, R83, R88, R87, R86 ;  /* 0x0c00005758537389 */ /* 0x0000640000060056 */
[----:B01----:R-:W-:Y:S05]  /*2760*/  ENDCOLLECTIVE ;  /* 0x000000000000791b */ /* 0x003fea0003800000 */
.L_x_14221:
[----:B------:R-:W-:Y:S05]  /*2770*/  BRA `(.L_x_14222) ;  /* 0xfffffff0007c7947 */ /* 0x000fea000383ffff */
.L_x_14223:
        /* <DEDUP_REMOVED lines=16> */
.L_x_28783:


//--------------------- .text._ZN10layer_norm13ln_fwd_kernelINS_13Kernel_traitsIf6__halfS2_S2_fjLj768ELj1ELj4ELj1ELj16ENS_18Kernel_traits_baseILj768EfS2_S2_S2_fjLj128EEEEELb0ELb0ELb1ELb0EEEvNS_9FwdParamsE --------------------------
	.section	.text._ZN10layer_norm13ln_fwd_kernelINS_13Kernel_traitsIf6__halfS2_S2_fjLj768ELj1ELj4ELj1ELj16ENS_18Kernel_traits_baseILj768EfS2_S2_S2_fjLj128EEEEELb0ELb0ELb1ELb0EEEvNS_9FwdParamsE,"ax",@progbits
	.align	128
        .global         _ZN10layer_norm13ln_fwd_kernelINS_13Kernel_traitsIf6__halfS2_S2_fjLj768ELj1ELj4ELj1ELj16ENS_18Kernel_traits_baseILj768EfS2_S2_S2_fjLj128EEEEELb0ELb0ELb1ELb0EEEvNS_9FwdParamsE
        .type           _ZN10layer_norm13ln_fwd_kernelINS_13Kernel_traitsIf6__halfS2_S2_fjLj768ELj1ELj4ELj1ELj16ENS_18Kernel_traits_baseILj768EfS2_S2_S2_fjLj128EEEEELb0ELb0ELb1ELb0EEEvNS_9FwdParamsE,@function
        .size           _ZN10layer_norm13ln_fwd_kernelINS_13Kernel_traitsIf6__halfS2_S2_fjLj768ELj1ELj4ELj1ELj16ENS_18Kernel_traits_baseILj768EfS2_S2_S2_fjLj128EEEEELb0ELb0ELb1ELb0EEEvNS_9FwdParamsE,(.L_x_28784 - _ZN10layer_norm13ln_fwd_kernelINS_13Kernel_traitsIf6__halfS2_S2_fjLj768ELj1ELj4ELj1ELj16ENS_18Kernel_traits_baseILj768EfS2_S2_S2_fjLj128EEEEELb0ELb0ELb1ELb0EEEvNS_9FwdParamsE)
        .other          _ZN10layer_norm13ln_fwd_kernelINS_13Kernel_traitsIf6__halfS2_S2_fjLj768ELj1ELj4ELj1ELj16ENS_18Kernel_traits_baseILj768EfS2_S2_S2_fjLj128EEEEELb0ELb0ELb1ELb0EEEvNS_9FwdParamsE,@"STO_CUDA_ENTRY STV_DEFAULT"
_ZN10layer_norm13ln_fwd_kernelINS_13Kernel_traitsIf6__halfS2_S2_fjLj768ELj1ELj4ELj1ELj16ENS_18Kernel_traits_baseILj768EfS2_S2_S2_fjLj128EEEEELb0ELb0ELb1ELb0EEEvNS_9FwdParamsE:
.text._ZN10layer_norm13ln_fwd_kernelINS_13Kernel_traitsIf6__halfS2_S2_fjLj768ELj1ELj4ELj1ELj16ENS_18Kernel_traits_baseILj768EfS2_S2_S2_fjLj128EEEEELb0ELb0ELb1ELb0EEEvNS_9FwdParamsE:
        /* <DEDUP_REMOVED lines=50> */
.L_x_14225:
        /* <DEDUP_REMOVED lines=30> */
.L_x_14226:
[----:B------:R-:W-:Y:S05]  /*0500*/  BSYNC.RECONVERGENT B0 ;  /* 0x0000000000007941 */ /* 0x000fea0003800200 */
.L_x_14224:
[----:B------:R-:W1:Y:S01]  /*0510*/  LDCU UR4, c[0x0][0x384] ;  /* 0x00007080ff0477ac */ /* 0x000e620008000800 */
[----:B------:R-:W2:Y:S01]  /*0520*/  LDCU.U8 UR5, c[0x0][0x410] ;  /* 0x00008200ff0577ac */ /* 0x000ea20008000000 */
[----:B------:R-:W3:Y:S01]  /*0530*/  LDCU UR10, c[0x0][0x448] ;  /* 0x00008900ff0a77ac */ /* 0x000ee20008000800 */
[----:B------:R-:W4:Y:S01]  /*0540*/  LDCU.64 UR8, c[0x0][0x3a0] ;  /* 0x00007400ff0877ac */ /* 0x000f220008000a00 */
[----:B-1----:R-:W-:-:S13]  /*0550*/  ISETP.GE.AND P0, PT, R3, UR4, PT ;  /* 0x0000000403007c0c */ /* 0x002fda000bf06270 */
[----:B--234-:R-:W-:Y:S05]  /*0560*/  @P0 EXIT ;  /* 0x000000000000094d */ /* 0x01cfea0003800000 */
.L_x_14252:
        /* <DEDUP_REMOVED lines=26> */
.L_x_14230:
[----:B------:R-:W-:Y:S05]  /*0710*/  BSYNC.RECONVERGENT B1 ;  /* 0x0000000000017941 */ /* 0x000fea0003800200 */
.L_x_14229:
        /* <DEDUP_REMOVED lines=52> */
.L_x_14231:
[----:B01----:R-:W0:Y:S01]  /*0a60*/  @P3 LDC R5, c[0x0][0x40c] ;  /* 0x00010300ff053b82 */ /* 0x003e220000000800 */
[--C-:B-----5:R-:W-:Y:S01]  /*0a70*/  @P3 HADD2.F32 R4, -RZ, R12.reuse.H0_H0 ;  /* 0x2000000cff043230 */ /* 0x120fe20000004100 */
[----:B------:R-:W-:Y:S01]  /*0a80*/  MOV R78, RZ ;  /* 0x000000ff004e7202 */ /* 0x000fe20000000f00 */
[----:B------:R-:W-:Y:S01]  /*0a90*/  @P3 HADD2.F32 R9, -RZ, R12.H1_H1 ;  /* 0x3000000cff093230 */ /* 0x000fe20000004100 */
[----:B------:R-:W-:Y:S01]  /*0aa0*/  MOV R72, RZ ;  /* 0x000000ff00487202 */ /* 0x000fe20000000f00 */
[----:B------:R-:W-:Y:S02]  /*0ab0*/  @P3 HADD2.F32 R64, -RZ, R13.H0_H0 ;  /* 0x2000000dff403230 */ /* 0x000fe40000004100 */
[----:B------:R-:W-:Y:S01]  /*0ac0*/  HFMA2 R81, -RZ, RZ, 0, 0 ;  /* 0x00000000ff517431 */ /* 0x000fe200000001ff */
[----:B------:R-:W1:Y:S08]  /*0ad0*/  @P3 LDC R10, c[0x0][0x40c] ;  /* 0x00010300ff0a3b82 */ /* 0x000e700000000800 */
[----:B------:R-:W2:Y:S08]  /*0ae0*/  @P3 LDC R65, c[0x0][0x40c] ;  /* 0x00010300ff413b82 */ /* 0x000eb00000000800 */
[----:B------:R-:W3:Y:S01]  /*0af0*/  @P3 LDC R67, c[0x0][0x40c] ;  /* 0x00010300ff433b82 */ /* 0x000ee20000000800 */
[----:B0-----:R-:W-:Y:S01]  /*0b00*/  @P3 FMUL.FTZ R78, R4, R5 ;  /* 0x00000005044e3220 */ /* 0x001fe20000410000 */
[----:B------:R-:W-:-:S06]  /*0b10*/  CS2R R4, SRZ ;  /* 0x0000000000047805 */ /* 0x000fcc000001ff00 */
[----:B------:R-:W0:Y:S01]  /*0b20*/  @P3 LDC R71, c[0x0][0x40c] ;  /* 0x00010300ff473b82 */ /* 0x000e220000000800 */
[----:B-1----:R-:W-:Y:S01]  /*0b30*/  @P3 FMUL.FTZ R4, R9, R10 ;  /* 0x0000000a09043220 */ /* 0x002fe20000410000 */
[----:B------:R-:W-:Y:S02]  /*0b40*/  HFMA2 R9, -RZ, RZ, 0, 0 ;  /* 0x00000000ff097431 */ /* 0x000fe400000001ff */
[----:B------:R-:W-:Y:S02]  /*0b50*/  @P3 HADD2.F32 R10, -RZ, R13.H1_H1 ;  /* 0x3000000dff0a3230 */ /* 0x000fe40000004100 */
[----:B--2---:R-:W-:Y:S01]  /*0b60*/  @P3 FMUL.FTZ R5, R64, R65 ;  /* 0x0000004140053220 */ /* 0x004fe20000410000 */
[----:B------:R-:W-:Y:S01]  /*0b70*/  @P3 HADD2.F32 R64, -RZ, R14.H0_H0 ;  /* 0x2000000eff403230 */ /* 0x000fe20000004100 */
[----:B------:R-:W1:Y:S03]  /*0b80*/  @P3 LDC R65, c[0x0][0x40c] ;  /* 0x00010300ff413b82 */ /* 0x000e660000000800 */
[----:B------:R-:W-:Y:S01]  /*0b90*/  F2FP.F16.F32.PACK_AB R91, RZ, R5 ;  /* 0x00000005ff5b723e */ /* 0x000fe200000000ff */
[----:B---3--:R-:W-:Y:S01]  /*0ba0*/  @P3 FMUL.FTZ R9, R10, R67 ;  /* 0x000000430a093220 */ /* 0x008fe20000410000 */
[----:B------:R-:W-:-:S03]  /*0bb0*/  MOV R10, RZ ;  /* 0x000000ff000a7202 */ /* 0x000fc60000000f00 */
[----:B------:R-:W2:Y:S01]  /*0bc0*/  @P3 LDC R67, c[0x0][0x40c] ;  /* 0x00010300ff433b82 */ /* 0x000ea20000000800 */
[----:B------:R-:W-:Y:S01]  /*0bd0*/  F2FP.F16.F32.PACK_AB R92, RZ, R9 ;  /* 0x00000009ff5c723e */ /* 0x000fe200000000ff */
[----:B0-----:R-:W-:Y:S01]  /*0be0*/  @P3 FMUL.FTZ R10, R64, R71 ;  /* 0x00000047400a3220 */ /* 0x001fe20000410000 */
[----:B------:R-:W-:-:S05]  /*0bf0*/  HFMA2 R71, -RZ, RZ, 0, 0 ;  /* 0x00000000ff477431 */ /* 0x000fca00000001ff */
[----:B------:R-:W0:Y:S01]  /*0c00*/  @P3 LDC R89, c[0x0][0x40c] ;  /* 0x00010300ff593b82 */ /* 0x000e220000000800 */
[----:B------:R-:W-:Y:S01]  /*0c10*/  @P3 HADD2.F32 R64, -RZ, R14.H1_H1 ;  /* 0x3000000eff403230 */ /* 0x000fe20000004100 */
[----:B------:R-:W-:-:S04]  /*0c20*/  F2FP.F16.F32.PACK_AB R66, RZ, R10 ;  /* 0x0000000aff42723e */ /* 0x000fc800000000ff */
[----:B-1----:R-:W-:Y:S01]  /*0c30*/  @P3 FMUL.FTZ R71, R64, R65 ;  /* 0x0000004140473220 */ /* 0x002fe20000410000 */
[----:B------:R-:W-:Y:S01]  /*0c40*/  @P3 HADD2.F32 R64, -RZ, R15.H0_H0 ;  /* 0x2000000fff403230 */ /* 0x000fe20000004100 */
[----:B------:R-:W-:-:S03]  /*0c50*/  F2FP.F16.F32.PACK_AB R65, RZ, R4 ;  /* 0x00000004ff41723e */ /* 0x000fc600000000ff */
[----:B------:R-:W-:Y:S01]  /*0c60*/  F2FP.F16.F32.PACK_AB R90, RZ, R71 ;  /* 0x00000047ff5a723e */ /* 0x000fe200000000ff */
[----:B--2---:R-:W-:Y:S01]  /*0c70*/  @P3 FMUL.FTZ R72, R64, R67 ;  /* 0x0000004340483220 */ /* 0x004fe20000410000 */
[----:B------:R-:W-:Y:S02]  /*0c80*/  @P3 HADD2.F32 R64, -RZ, R15.H1_H1 ;  /* 0x3000000fff403230 */ /* 0x000fe40000004100 */
[----:B------:R-:W-:Y:S02]  /*0c90*/  PRMT R66, R66, 0x5410, R90 ;  /* 0x0000541042427816 */ /* 0x000fe4000000005a */
[----:B------:R-:W-:Y:S01]  /*0ca0*/  F2FP.F16.F32.PACK_AB R67, RZ, R72 ;  /* 0x00000048ff43723e */ /* 0x000fe200000000ff */
[----:B0-----:R-:W-:Y:S01]  /*0cb0*/  @P3 FMUL.FTZ R81, R64, R89 ;  /* 0x0000005940513220 */ /* 0x001fe20000410000 */
[----:B------:R-:W-:-:S04]  /*0cc0*/  F2FP.F16.F32.PACK_AB R64, RZ, R78 ;  /* 0x0000004eff40723e */ /* 0x000fc800000000ff */
[----:B------:R-:W-:Y:S02]  /*0cd0*/  F2FP.F16.F32.PACK_AB R89, RZ, R81 ;  /* 0x00000051ff59723e */ /* 0x000fe400000000ff */
[----:B------:R-:W-:Y:S02]  /*0ce0*/  PRMT R64, R64, 0x5410, R65 ;  /* 0x0000541040407816 */ /* 0x000fe40000000041 */
[----:B------:R-:W-:Y:S02]  /*0cf0*/  PRMT R65, R91, 0x5410, R92 ;  /* 0x000054105b417816 */ /* 0x000fe4000000005c */
[----:B------:R-:W-:-:S07]  /*0d00*/  PRMT R67, R67, 0x5410, R89 ;  /* 0x0000541043437816 */ /* 0x000fce0000000059 */
.L_x_14232:
[----:B------:R-:W0:Y:S01]  /*0d10*/  LDC.64 R90, c[0x0][0x3a8] ;  /* 0x0000ea00ff5a7b82 */ /* 0x000e220000000a00 */
[----:B------:R-:W-:Y:S01]  /*0d20*/  IADD3 R88, PT, PT, R88, 0x20, RZ ;  /* 0x0000002058587810 */ /* 0x000fe20007ffe0ff */
[C---:B0-----:R-:W-:Y:S01]  /*0d30*/  IMAD.WIDE.U32 R90, R86.reuse, 0x10, R90 ;  /* 0x00000010565a7825 */ /* 0x041fe200078e005a */
[----:B------:R-:W-:-:S04]  /*0d40*/  IADD3 R86, PT, PT, R86, 0x20, RZ ;  /* 0x0000002056567810 */ /* 0x000fc80007ffe0ff */
[----:B------:R1:W-:Y:S03]  /*0d50*/  STG.E.128 desc[UR6][R90.64], R64 ;  /* 0x000000405a007986 */ /* 0x0003e6000c101d06 */
.L_x_14228:
[----:B------:R-:W-:Y:S05]  /*0d60*/  BSYNC.RECONVERGENT B0 ;  /* 0x0000000000007941 */ /* 0x000fea0003800200 */
.L_x_14227:
        /* <DEDUP_REMOVED lines=8> */
.L_x_14236:
[----:B------:R-:W-:Y:S05]  /*0df0*/  BSYNC.RECONVERGENT B1 ;  /* 0x0000000000017941 */ /* 0x000fea0003800200 */
.L_x_14235:
        /* <DEDUP_REMOVED lines=8> */
[----:B0----5:R-:W-:Y:S02]  /*0e80*/  @P2 HADD2.F32 R7, -RZ, R12.H1_H1 ;  /* 0x3000000cff072230 */ /* 0x021fe40000004100 */
[----:B------:R-:W-:Y:S02]  /*0e90*/  @P2 HADD2.F32 R68, -RZ, R13.H0_H0 ;  /* 0x2000000dff442230 */ /* 0x000fe40000004100 */
[----:B------:R-:W-:-:S03]  /*0ea0*/  @P2 HADD2.F32 R79, -RZ, R15.H0_H0 ;  /* 0x2000000fff4f2230 */ /* 0x000fc60000004100 */
[----:B------:R-:W0:Y:S08]  /*0eb0*/  @P2 LDC R73, c[0x0][0x40c] ;  /* 0x00010300ff492b82 */ /* 0x000e300000000800 */
[----:B------:R-:W3:Y:S08]  /*0ec0*/  @P2 LDC R74, c[0x0][0x40c] ;  /* 0x00010300ff4a2b82 */ /* 0x000ef00000000800 */
[----:B------:R-:W4:Y:S01]  /*0ed0*/  @P2 LDC R82, c[0x0][0x40c] ;  /* 0x00010300ff522b82 */ /* 0x000f220000000800 */
[----:B--2---:R-:W-:-:S05]  /*0ee0*/  HADD2.F32 R6, -RZ, R64.H1_H1 ;  /* 0x30000040ff067230 */ /* 0x004fca0000004100 */
[----:B-1----:R-:W-:Y:S01]  /*0ef0*/  @P2 FFMA.FTZ R6, R7, R11, R6 ;  /* 0x0000000b07062223 */ /* 0x002fe20000010006 */
[--C-:B------:R-:W-:Y:S02]  /*0f00*/  HADD2.F32 R7, -RZ, R65.reuse.H0_H0 ;  /* 0x20000041ff077230 */ /* 0x100fe40000004100 */
[----:B------:R-:W-:Y:S02]  /*0f10*/  HADD2.F32 R11, -RZ, R65.H1_H1 ;  /* 0x30000041ff0b7230 */ /* 0x000fe40000004100 */
[----:B------:R-:W-:Y:S02]  /*0f20*/  @P2 HADD2.F32 R65, -RZ, R14.H0_H0 ;  /* 0x2000000eff412230 */ /* 0x000fe40000004100 */
[----:B0-----:R-:W-:Y:S01]  /*0f30*/  @P2 FFMA.FTZ R7, R68, R73, R7 ;  /* 0x0000004944072223 */ /* 0x001fe20000010007 */
        /* <DEDUP_REMOVED lines=32> */
.L_x_14237:
[----:B0-----:R-:W0:Y:S01]  /*1140*/  @P3 LDC R7, c[0x0][0x40c] ;  /* 0x00010300ff073b82 */ /* 0x001e220000000800 */
[--C-:B-----5:R-:W-:Y:S01]  /*1150*/  @P3 HADD2.F32 R6, -RZ, R12.reuse.H0_H0 ;  /* 0x2000000cff063230 */ /* 0x120fe20000004100 */
[----:B------:R-:W-:Y:S01]  /*1160*/  MOV R79, RZ ;  /* 0x000000ff004f7202 */ /* 0x000fe20000000f00 */
[----:B------:R-:W-:Y:S01]  /*1170*/  @P3 HADD2.F32 R11, -RZ, R12.H1_H1 ;  /* 0x3000000cff0b3230 */ /* 0x000fe20000004100 */
[----:B------:R-:W-:Y:S01]  /*1180*/  MOV R68, RZ ;  /* 0x000000ff00447202 */ /* 0x000fe20000000f00 */
[----:B-1----:R-:W-:Y:S01]  /*1190*/  @P3 HADD2.F32 R65, -RZ, R13.H0_H0 ;  /* 0x2000000dff413230 */ /* 0x002fe20000004100 */
[----:B------:R-:W-:Y:S01]  /*11a0*/  MOV R74, RZ ;  /* 0x000000ff004a7202 */ /* 0x000fe20000000f00 */
        /* <DEDUP_REMOVED lines=10> */
[----:B--2---:R-:W-:Y:S02]  /*1250*/  @P3 FMUL.FTZ R7, R65, R66 ;  /* 0x0000004241073220 */ /* 0x004fe40000410000 */
[----:B------:R-:W1:Y:S03]  /*1260*/  @P3 LDC R89, c[0x0][0x40c] ;  /* 0x00010300ff593b82 */ /* 0x000e660000000800 */
[----:B------:R-:W-:Y:S01]  /*1270*/  F2FP.F16.F32.PACK_AB R91, RZ, R7 ;  /* 0x00000007ff5b723e */ /* 0x000fe200000000ff */
[----:B---3--:R-:W-:-:S04]  /*1280*/  @P3 FMUL.FTZ R11, R64, R67 ;  /* 0x00000043400b3220 */ /* 0x008fc80000410000 */
[----:B------:R-:W2:Y:S01]  /*1290*/  @P3 LDC R65, c[0x0][0x40c] ;  /* 0x00010300ff413b82 */ /* 0x000ea20000000800 */
[----:B------:R-:W-:Y:S01]  /*12a0*/  @P3 HADD2.F32 R64, -RZ, R14.H0_H0 ;  /* 0x2000000eff403230 */ /* 0x000fe20000004100 */
[----:B------:R-:W-:-:S04]  /*12b0*/  F2FP.F16.F32.PACK_AB R92, RZ, R11 ;  /* 0x0000000bff5c723e */ /* 0x000fc800000000ff */
[----:B0-----:R-:W-:Y:S02]  /*12c0*/  @P3 FMUL.FTZ R68, R64, R73 ;  /* 0x0000004940443220 */ /* 0x001fe40000410000 */
[----:B------:R-:W0:Y:S01]  /*12d0*/  @P3 LDC R67, c[0x0][0x40c] ;  /* 0x00010300ff433b82 */ /* 0x000e220000000800 */
[----:B------:R-:W-:Y:S02]  /*12e0*/  HFMA2 R73, -RZ, RZ, 0, 0 ;  /* 0x00000000ff497431 */ /* 0x000fe400000001ff */
[----:B------:R-:W-:Y:S01]  /*12f0*/  @P3 HADD2.F32 R64, -RZ, R14.H1_H1 ;  /* 0x3000000eff403230 */ /* 0x000fe20000004100 */
[----:B------:R-:W-:-:S04]  /*1300*/  F2FP.F16.F32.PACK_AB R66, RZ, R68 ;  /* 0x00000044ff42723e */ /* 0x000fc800000000ff */
[----:B--2---:R-:W-:Y:S01]  /*1310*/  @P3 FMUL.FTZ R73, R64, R65 ;  /* 0x0000004140493220 */ /* 0x004fe20000410000 */
[----:B------:R-:W-:Y:S01]  /*1320*/  @P3 HADD2.F32 R64, -RZ, R15.H0_H0 ;  /* 0x2000000fff403230 */ /* 0x000fe20000004100 */
[----:B------:R-:W-:-:S03]  /*1330*/  F2FP.F16.F32.PACK_AB R65, RZ, R6 ;  /* 0x00000006ff41723e */ /* 0x000fc600000000ff */
[----:B------:R-:W-:Y:S01]  /*1340*/  F2FP.F16.F32.PACK_AB R90, RZ, R73 ;  /* 0x00000049ff5a723e */ /* 0x000fe200000000ff */
[----:B0-----:R-:W-:Y:S01]  /*1350*/  @P3 FMUL.FTZ R74, R64, R67 ;  /* 0x00000043404a3220 */ /* 0x001fe20000410000 */
[----:B------:R-:W-:Y:S02]  /*1360*/  @P3 HADD2.F32 R64, -RZ, R15.H1_H1 ;  /* 0x3000000fff403230 */ /* 0x000fe40000004100 */
[----:B------:R-:W-:Y:S02]  /*1370*/  PRMT R66, R66, 0x5410, R90 ;  /* 0x0000541042427816 */ /* 0x000fe4000000005a */
[----:B------:R-:W-:Y:S01]  /*1380*/  F2FP.F16.F32.PACK_AB R67, RZ, R74 ;  /* 0x0000004aff43723e */ /* 0x000fe200000000ff */
[----:B-1----:R-:W-:Y:S01]  /*1390*/  @P3 FMUL.FTZ R82, R64, R89 ;  /* 0x0000005940523220 */ /* 0x002fe20000410000 */
[----:B------:R-:W-:-:S04]  /*13a0*/  F2FP.F16.F32.PACK_AB R64, RZ, R79 ;  /* 0x0000004fff40723e */ /* 0x000fc800000000ff */
[----:B------:R-:W-:Y:S02]  /*13b0*/  F2FP.F16.F32.PACK_AB R89, RZ, R82 ;  /* 0x00000052ff59723e */ /* 0x000fe400000000ff */
[----:B------:R-:W-:Y:S02]  /*13c0*/  PRMT R64, R64, 0x5410, R65 ;  /* 0x0000541040407816 */ /* 0x000fe40000000041 */
[----:B------:R-:W-:Y:S02]  /*13d0*/  PRMT R65, R91, 0x5410, R92 ;  /* 0x000054105b417816 */ /* 0x000fe4000000005c */
[----:B------:R-:W-:-:S07]  /*13e0*/  PRMT R67, R67, 0x5410, R89 ;  /* 0x0000541043437816 */ /* 0x000fce0000000059 */
.L_x_14238:
[----:B------:R-:W0:Y:S01]  /*13f0*/  LDC.64 R90, c[0x0][0x3a8] ;  /* 0x0000ea00ff5a7b82 */ /* 0x000e220000000a00 */
[----:B------:R-:W-:Y:S01]  /*1400*/  IADD3 R88, PT, PT, R88, 0x20, RZ ;  /* 0x0000002058587810 */ /* 0x000fe20007ffe0ff */
[C---:B0-----:R-:W-:Y:S01]  /*1410*/  IMAD.WIDE.U32 R90, R86.reuse, 0x10, R90 ;  /* 0x00000010565a7825 */ /* 0x041fe200078e005a */
[----:B------:R-:W-:-:S04]  /*1420*/  IADD3 R86, PT, PT, R86, 0x20, RZ ;  /* 0x0000002056567810 */ /* 0x000fc80007ffe0ff */
[----:B------:R2:W-:Y:S03]  /*1430*/  STG.E.128 desc[UR6][R90.64], R64 ;  /* 0x000000405a007986 */ /* 0x0005e6000c101d06 */
.L_x_14234:
[----:B------:R-:W-:Y:S05]  /*1440*/  BSYNC.RECONVERGENT B0 ;  /* 0x0000000000007941 */ /* 0x000fea0003800200 */
.L_x_14233:
        /* <DEDUP_REMOVED lines=8> */
.L_x_14242:
[----:B------:R-:W-:Y:S05]  /*14d0*/  BSYNC.RECONVERGENT B1 ;  /* 0x0000000000017941 */ /* 0x000fea0003800200 */
.L_x_14241:
        /* <DEDUP_REMOVED lines=8> */
[----:B-----5:R-:W-:-:S07]  /*1560*/  @P3 HADD2.F32 R75, -RZ, R13.H0_H0 ;  /* 0x2000000dff4b3230 */ /* 0x020fce0000004100 */
[----:B------:R-:W3:Y:S08]  /*1570*/  @P3 LDC R76, c[0x0][0x40c] ;  /* 0x00010300ff4c3b82 */ /* 0x000ef00000000800 */
[----:B------:R-:W4:Y:S08]  /*1580*/  @P3 LDC R77, c[0x0][0x40c] ;  /* 0x00010300ff4d3b82 */ /* 0x000f300000000800 */
[----:B------:R-:W0:Y:S08]  /*1590*/  @P3 LDC R80, c[0x0][0x40c] ;  /* 0x00010300ff503b82 */ /* 0x000e300000000800 */
[----:B------:R-:W0:Y:S01]  /*15a0*/  @P3 LDC R87, c[0x0][0x40c] ;  /* 0x00010300ff573b82 */ /* 0x000e220000000800 */
[----:B--2---:R-:W-:-:S02]  /*15b0*/  HADD2.F32 R8, -RZ, R65.H0_H0 ;  /* 0x20000041ff087230 */ /* 0x004fc40000004100 */
[----:B------:R-:W-:Y:S02]  /*15c0*/  HADD2.F32 R69, -RZ, R65.H1_H1 ;  /* 0x30000041ff457230 */ /* 0x000fe40000004100 */
[----:B------:R-:W-:Y:S02]  /*15d0*/  @P3 HADD2.F32 R65, -RZ, R14.H0_H0 ;  /* 0x2000000eff413230 */ /* 0x000fe40000004100 */
[----:B-1----:R-:W-:Y:S01]  /*15e0*/  @P3 FFMA.FTZ R8, R75, R70, R8 ;  /* 0x000000464b083223 */ /* 0x002fe20000010008 */
[----:B------:R-:W-:Y:S01]  /*15f0*/  @P3 HADD2.F32 R70, -RZ, R13.H1_H1 ;  /* 0x3000000dff463230 */ /* 0x000fe20000004100 */
[----:B------:R-:W1:Y:S01]  /*1600*/  @P3 LDC R75, c[0x0][0x40c] ;  /* 0x00010300ff4b3b82 */ /* 0x000e620000000800 */
[----:B------:R-:W-:-:S03]  /*1610*/  HADD2.F32 R83, -RZ, R67.H1_H1 ;  /* 0x30000043ff537230 */ /* 0x000fc60000004100 */
[----:B---3--:R-:W-:Y:S01]  /*1620*/  @P3 FFMA.FTZ R69, R70, R76, R69 ;  /* 0x0000004c46453223 */ /* 0x008fe20000010045 */
[--C-:B------:R-:W-:Y:S02]  /*1630*/  HADD2.F32 R70, -RZ, R66.reuse.H0_H0 ;  /* 0x20000042ff467230 */ /* 0x100fe40000004100 */
[----:B------:R-:W-:Y:S02]  /*1640*/  HADD2.F32 R76, -RZ, R66.H1_H1 ;  /* 0x30000042ff4c7230 */ /* 0x000fe40000004100 */
[----:B------:R-:W-:Y:S02]  /*1650*/  @P3 HADD2.F32 R66, -RZ, R15.H0_H0 ;  /* 0x2000000fff423230 */ /* 0x000fe40000004100 */
[----:B----4-:R-:W-:Y:S01]  /*1660*/  @P3 FFMA.FTZ R70, R65, R77, R70 ;  /* 0x0000004d41463223 */ /* 0x010fe20000010046 */
[----:B------:R-:W-:Y:S02]  /*1670*/  @P3 HADD2.F32 R65, -RZ, R14.H1_H1 ;  /* 0x3000000eff413230 */ /* 0x000fe40000004100 */
[----:B------:R-:W-:-:S02]  /*1680*/  HADD2.F32 R77, -RZ, R67.H0_H0 ;  /* 0x20000043ff4d7230 */ /* 0x000fc40000004100 */
[----:B------:R-:W-:-:S03]  /*1690*/  F2FP.F16.F32.PACK_AB R88, RZ, R70 ;  /* 0x00000046ff58723e */ /* 0x000fc600000000ff */
[----:B0-----:R-:W-:Y:S01]  /*16a0*/  @P3 FFMA.FTZ R77, R66, R80, R77 ;  /* 0x00000050424d3223 */ /* 0x001fe2000001004d */
[----:B------:R-:W-:Y:S01]  /*16b0*/  @P3 HADD2.F32 R80, -RZ, R12.H1_H1 ;  /* 0x3000000cff503230 */ /* 0x000fe20000004100 */
[----:B------:R-:W0:Y:S03]  /*16c0*/  @P3 LDC R66, c[0x0][0x40c] ;  /* 0x00010300ff423b82 */ /* 0x000e260000000800 */
[----:B------:R-:W-:Y:S01]  /*16d0*/  F2FP.F16.F32.PACK_AB R90, RZ, R77 ;  /* 0x0000004dff5a723e */ /* 0x000fe200000000ff */
[----:B-1----:R-:W-:Y:S01]  /*16e0*/  @P3 FFMA.FTZ R76, R65, R75, R76 ;  /* 0x0000004b414c3223 */ /* 0x002fe2000001004c */
[----:B------:R-:W-:-:S03]  /*16f0*/  HADD2.F32 R75, -RZ, R64.H1_H1 ;  /* 0x30000040ff4b7230 */ /* 0x000fc60000004100 */
[----:B------:R-:W1:Y:S01]  /*1700*/  @P3 LDC R65, c[0x0][0x40c] ;  /* 0x00010300ff413b82 */ /* 0x000e620000000800 */
[----:B------:R-:W-:Y:S01]  /*1710*/  F2FP.F16.F32.PACK_AB R89, RZ, R76 ;  /* 0x0000004cff59723e */ /* 0x000fe200000000ff */
[----:B-1----:R-:W-:Y:S01]  /*1720*/  @P3 FFMA.FTZ R75, R80, R65, R75 ;  /* 0x00000041504b3223 */ /* 0x002fe2000001004b */
[----:B------:R-:W-:Y:S02]  /*1730*/  HADD2.F32 R80, -RZ, R64.H0_H0 ;  /* 0x20000040ff507230 */ /* 0x000fe40000004100 */
[----:B------:R-:W-:Y:S02]  /*1740*/  @P3 HADD2.F32 R65, -RZ, R12.H0_H0 ;  /* 0x2000000cff413230 */ /* 0x000fe40000004100 */
[----:B------:R-:W-:-:S03]  /*1750*/  @P3 HADD2.F32 R64, -RZ, R15.H1_H1 ;  /* 0x3000000fff403230 */ /* 0x000fc60000004100 */
[----:B0-----:R-:W-:Y:S01]  /*1760*/  @P3 FFMA.FTZ R80, R65, R66, R80 ;  /* 0x0000004241503223 */ /* 0x001fe20000010050 */
[----:B------:R-:W-:Y:S01]  /*1770*/  F2FP.F16.F32.PACK_AB R65, RZ, R8 ;  /* 0x00000008ff41723e */ /* 0x000fe200000000ff */
[----:B------:R-:W-:Y:S01]  /*1780*/  @P3 FFMA.FTZ R83, R64, R87, R83 ;  /* 0x0000005740533223 */ /* 0x000fe20000010053 */
[----:B------:R-:W-:Y:S02]  /*1790*/  F2FP.F16.F32.PACK_AB R66, RZ, R69 ;  /* 0x00000045ff42723e */ /* 0x000fe400000000ff */
[----:B------:R-:W-:Y:S02]  /*17a0*/  F2FP.F16.F32.PACK_AB R87, RZ, R75 ;  /* 0x0000004bff57723e */ /* 0x000fe400000000ff */
[----:B------:R-:W-:Y:S02]  /*17b0*/  F2FP.F16.F32.PACK_AB R64, RZ, R80 ;  /* 0x00000050ff40723e */ /* 0x000fe400000000ff */
[----:B------:R-:W-:Y:S02]  /*17c0*/  F2FP.F16.F32.PACK_AB R67, RZ, R83 ;  /* 0x00000053ff43723e */ /* 0x000fe400000000ff */
[----:B------:R-:W-:-:S02]  /*17d0*/  PRMT R65, R65, 0x5410, R66 ;  /* 0x0000541041417816 */ /* 0x000fc40000000042 */
[----:B------:R-:W-:Y:S02]  /*17e0*/  PRMT R66, R88, 0x5410, R89 ;  /* 0x0000541058427816 */ /* 0x000fe40000000059 */
[----:B------:R-:W-:Y:S02]  /*17f0*/  PRMT R64, R64, 0x5410, R87 ;  /* 0x0000541040407816 */ /* 0x000fe40000000057 */
[----:B------:R-:W-:Y:S01]  /*1800*/  PRMT R67, R90, 0x5410, R67 ;  /* 0x000054105a437816 */ /* 0x000fe20000000043 */
[----:B------:R-:W-:Y:S06]  /*1810*/  BRA `(.L_x_14244) ;  /* 0x0000000000ac7947 */ /* 0x000fec0003800000 */
.L_x_14243:
[----:B-12---:R-:W1:Y:S01]  /*1820*/  @P3 LDC R65, c[0x0][0x40c] ;  /* 0x00010300ff413b82 */ /* 0x006e620000000800 */
[--C-:B-----5:R-:W-:Y:S01]  /*1830*/  @P3 HADD2.F32 R8, -RZ, R12.reuse.H0_H0 ;  /* 0x2000000cff083230 */ /* 0x120fe20000004100 */
[----:B------:R-:W-:Y:S01]  /*1840*/  MOV R80, RZ ;  /* 0x000000ff00507202 */ /* 0x000fe20000000f00 */
[----:B------:R-:W-:Y:S02]  /*1850*/  HFMA2 R75, -RZ, RZ, 0, 0 ;  /* 0x00000000ff4b7431 */ /* 0x000fe400000001ff */
[----:B------:R-:W-:Y:S02]  /*1860*/  @P3 HADD2.F32 R64, -RZ, R12.H1_H1 ;  /* 0x3000000cff403230 */ /* 0x000fe40000004100 */
[----:B------:R-:W-:Y:S01]  /*1870*/  HFMA2 R69, -RZ, RZ, 0, 0 ;  /* 0x00000000ff457431 */ /* 0x000fe200000001ff */
[----:B------:R-:W-:Y:S01]  /*1880*/  MOV R70, RZ ;  /* 0x000000ff00467202 */ /* 0x000fe20000000f00 */
[----:B------:R-:W2:Y:S08]  /*1890*/  @P3 LDC R66, c[0x0][0x40c] ;  /* 0x00010300ff423b82 */ /* 0x000eb00000000800 */
[----:B------:R-:W3:Y:S08]  /*18a0*/  @P3 LDC R67, c[0x0][0x40c] ;  /* 0x00010300ff433b82 */ /* 0x000ef00000000800 */
[----:B------:R-:W4:Y:S01]  /*18b0*/  @P3 LDC R77, c[0x0][0x40c] ;  /* 0x00010300ff4d3b82 */ /* 0x000f220000000800 */
[----:B-1----:R-:W-:Y:S01]  /*18c0*/  @P3 FMUL.FTZ R80, R8, R65 ;  /* 0x0000004108503220 */ /* 0x002fe20000410000 */
[----:B------:R-:W-:Y:S01]  /*18d0*/  @P3 HADD2.F32 R65, -RZ, R13.H0_H0 ;  /* 0x2000000dff413230 */ /* 0x000fe20000004100 */
[----:B------:R-:W-:-:S05]  /*18e0*/  MOV R8, RZ ;  /* 0x000000ff00087202 */ /* 0x000fca0000000f00 */
[----:B------:R-:W1:Y:S01]  /*18f0*/  @P3 LDC R83, c[0x0][0x40c] ;  /* 0x00010300ff533b82 */ /* 0x000e620000000800 */
[----:B--2---:R-:W-:-:S05]  /*1900*/  @P3 FMUL.FTZ R8, R65, R66 ;  /* 0x0000004241083220 */ /* 0x004fca0000410000 */
[----:B------:R-:W-:Y:S02]  /*1910*/  F2FP.F16.F32.PACK_AB R66, RZ, R8 ;  /* 0x00000008ff42723e */ /* 0x000fe400000000ff */
[----:B------:R-:W2:Y:S01]  /*1920*/  @P3 LDC R87, c[0x0][0x40c] ;  /* 0x00010300ff573b82 */ /* 0x000ea20000000800 */
[----:B---3--:R-:W-:Y:S01]  /*1930*/  @P3 FMUL.FTZ R75, R64, R67 ;  /* 0x00000043404b3220 */ /* 0x008fe20000410000 */
[----:B------:R-:W-:-:S06]  /*1940*/  @P3 HADD2.F32 R64, -RZ, R13.H1_H1 ;  /* 0x3000000dff403230 */ /* 0x000fcc0000004100 */
[----:B------:R-:W3:Y:S01]  /*1950*/  @P3 LDC R65, c[0x0][0x40c] ;  /* 0x00010300ff413b82 */ /* 0x000ee20000000800 */
[----:B----4-:R-:W-:Y:S01]  /*1960*/  @P3 FMUL.FTZ R69, R64, R77 ;  /* 0x0000004d40453220 */ /* 0x010fe20000410000 */
[----:B------:R-:W-:Y:S01]  /*1970*/  @P3 HADD2.F32 R64, -RZ, R14.H0_H0 ;  /* 0x2000000eff403230 */ /* 0x000fe20000004100 */
[----:B------:R-:W-:-:S05]  /*1980*/  CS2R R76, SRZ ;  /* 0x00000000004c7805 */ /* 0x000fca000001ff00 */
[----:B------:R-:W4:Y:S01]  /*1990*/  @P3 LDC R67, c[0x0][0x40c] ;  /* 0x00010300ff433b82 */ /* 0x000f220000000800 */
[----:B-1----:R-:W-:Y:S01]  /*19a0*/  @P3 FMUL.FTZ R70, R64, R83 ;  /* 0x0000005340463220 */ /* 0x002fe20000410000 */
[----:B------:R-:W-:Y:S02]  /*19b0*/  @P3 HADD2.F32 R64, -RZ, R14.H1_H1 ;  /* 0x3000000eff403230 */ /* 0x000fe40000004100 */
[----:B------:R-:W-:-:S03]  /*19c0*/  HFMA2 R83, -RZ, RZ, 0, 0 ;  /* 0x00000000ff537431 */ /* 0x000fc600000001ff */
[----:B--2---:R-:W-:Y:S01]  /*19d0*/  @P3 FMUL.FTZ R76, R64, R87 ;  /* 0x00000057404c3220 */ /* 0x004fe20000410000 */
[----:B------:R-:W-:Y:S01]  /*19e0*/  @P3 HADD2.F32 R64, -RZ, R15.H0_H0 ;  /* 0x2000000fff403230 */ /* 0x000fe20000004100 */
[----:B------:R-:W-:-:S03]  /*19f0*/  F2FP.F16.F32.PACK_AB R87, RZ, R70 ;  /* 0x00000046ff57723e */ /* 0x000fc600000000ff */
[----:B------:R-:W-:Y:S01]  /*1a00*/  F2FP.F16.F32.PACK_AB R88, RZ, R76 ;  /* 0x0000004cff58723e */ /* 0x000fe200000000ff */
[----:B---3--:R-:W-:Y:S01]  /*1a10*/  @P3 FMUL.FTZ R77, R64, R65 ;  /* 0x00000041404d3220 */ /* 0x008fe20000410000 */
[----:B------:R-:W-:Y:S01]  /*1a20*/  @P3 HADD2.F32 R64, -RZ, R15.H1_H1 ;  /* 0x3000000fff403230 */ /* 0x000fe20000004100 */
[----:B------:R-:W-:-:S03]  /*1a30*/  F2FP.F16.F32.PACK_AB R65, RZ, R75 ;  /* 0x0000004bff41723e */ /* 0x000fc600000000ff */
[----:B------:R-:W-:Y:S01]  /*1a40*/  F2FP.F16.F32.PACK_AB R89, RZ, R77 ;  /* 0x0000004dff59723e */ /* 0x000fe200000000ff */
[----:B----4-:R-:W-:Y:S01]  /*1a50*/  @P3 FMUL.FTZ R83, R64, R67 ;  /* 0x0000004340533220 */ /* 0x010fe20000410000 */
[----:B------:R-:W-:Y:S02]  /*1a60*/  F2FP.F16.F32.PACK_AB R64, RZ, R80 ;  /* 0x00000050ff40723e */ /* 0x000fe400000000ff */
[----:B------:R-:W-:Y:S02]  /*1a70*/  F2FP.F16.F32.PACK_AB R67, RZ, R69 ;  /* 0x00000045ff43723e */ /* 0x000fe400000000ff */
[----:B------:R-:W-:Y:S02]  /*1a80*/  F2FP.F16.F32.PACK_AB R90, RZ, R83 ;  /* 0x00000053ff5a723e */ /* 0x000fe400000000ff */
[----:B------:R-:W-:Y:S02]  /*1a90*/  PRMT R64, R64, 0x5410, R65 ;  /* 0x0000541040407816 */ /* 0x000fe40000000041 */
[----:B------:R-:W-:-:S02]  /*1aa0*/  PRMT R65, R66, 0x5410, R67 ;  /* 0x0000541042417816 */ /* 0x000fc40000000043 */
[----:B------:R-:W-:Y:S02]  /*1ab0*/  PRMT R66, R87, 0x5410, R88 ;  /* 0x0000541057427816 */ /* 0x000fe40000000058 */
[----:B------:R-:W-:-:S07]  /*1ac0*/  PRMT R67, R89, 0x5410, R90 ;  /* 0x0000541059437816 */ /* 0x000fce000000005a */
.L_x_14244:
[----:B------:R-:W1:Y:S02]  /*1ad0*/  LDC.64 R88, c[0x0][0x3a8] ;  /* 0x0000ea00ff587b82 */ /* 0x000e640000000a00 */
[----:B-1----:R-:W-:-:S05]  /*1ae0*/  IMAD.WIDE.U32 R88, R86, 0x10, R88 ;  /* 0x0000001056587825 */ /* 0x002fca00078e0058 */
[----:B------:R3:W-:Y:S02]  /*1af0*/  STG.E.128 desc[UR6][R88.64], R64 ;  /* 0x0000004058007986 */ /* 0x0007e4000c101d06 */
.L_x_14240:
[----:B------:R-:W-:Y:S05]  /*1b00*/  BSYNC.RECONVERGENT B0 ;  /* 0x0000000000007941 */ /* 0x000fea0003800200 */
.L_x_14239:
        /* <DEDUP_REMOVED lines=100> */
.L_x_14264:
        /* <DEDUP_REMOVED lines=42> */
[----:B------:R-:W2:Y:S01]  /*23f0*/  LDC.64 R86, c[0x0][0x428] ;  /* 0x00010a00ff567b82 */ /* 0x000ea20000000a00 */
        /* <DEDUP_REMOVED lines=9> */
[C---:B--2---:R-:W-:Y:S01]  /*2490*/  IMAD.WIDE.U32 R86, R84.reuse, 0x10, R86 ;  /* 0x0000001054567825 */ /* 0x044fe200078e0056 */
[----:B------:R-:W-:-:S03]  /*24a0*/  IADD3 R84, PT, PT, R84, 0x20, RZ ;  /* 0x0000002054547810 */ /* 0x000fc60007ffe0ff */
[----:B------:R-:W-:-:S05]  /*24b0*/  F2FP.F16.F32.PACK_AB R67, R90, R67 ;  /* 0x000000435a43723e */ /* 0x000fca00000000ff */
[----:B------:R2:W-:Y:S02]  /*24c0*/  STG.E.128 desc[UR6][R86.64], R64 ;  /* 0x0000004056007986 */ /* 0x0005e4000c101d06 */
.L_x_14249:
[----:B------:R-:W-:Y:S05]  /*24d0*/  BSYNC.RECONVERGENT B1 ;  /* 0x0000000000017941 */ /* 0x000fea0003800200 */
.L_x_14248:
        /* <DEDUP_REMOVED lines=34> */
.L_x_14251:
[----:B------:R-:W-:Y:S05]  /*2700*/  BSYNC.RECONVERGENT B1 ;  /* 0x0000000000017941 */ /* 0x000fea0003800200 */
.L_x_14250:
        /* <DEDUP_REMOVED lines=19> */
[----:B------:R-:W-:Y:S01]  /*2840*/  F2FP.F16.F32.PACK_AB R67, R93, R86 ;  /* 0x000000565d43723e */ /* 0x000fe200000000ff */
[----:B------:R-:W-:Y:S01]  /*2850*/  FFMA.FTZ R88, R65, R28, R20 ;  /* 0x0000001c41587223 */ /* 0x000fe20000010014 */
[----:B------:R-:W2:Y:S01]  /*2860*/  LDC.64 R86, c[0x0][0x428] ;  /* 0x00010a00ff567b82 */ /* 0x000ea20000000a00 */
[----:B------:R-:W-:Y:S01]  /*2870*/  FFMA.FTZ R65, R85, R30, R22 ;  /* 0x0000001e55417223 */ /* 0x000fe20000010016 */
[----:B-1----:R-:W-:Y:S01]  /*2880*/  FFMA.FTZ R92, R90, R25, R17 ;  /* 0x000000195a5c7223 */ /* 0x002fe20000010011 */
[----:B------:R-:W-:Y:S01]  /*2890*/  FFMA.FTZ R89, R89, R24, R16 ;  /* 0x0000001859597223 */ /* 0x000fe20000010010 */
[----:B------:R-:W-:Y:S01]  /*28a0*/  FFMA.FTZ R90, R66, R31, R23 ;  /* 0x0000001f425a7223 */ /* 0x000fe20000010017 */
[----:B------:R-:W-:-:S03]  /*28b0*/  FFMA.FTZ R85, R64, R29, R21 ;  /* 0x0000001d40557223 */ /* 0x000fc60000010015 */
[----:B------:R-:W-:Y:S02]  /*28c0*/  F2FP.F16.F32.PACK_AB R66, R92, R89 ;  /* 0x000000595c42723e */ /* 0x000fe400000000ff */
[----:B------:R-:W-:Y:S02]  /*28d0*/  F2FP.F16.F32.PACK_AB R65, R90, R65 ;  /* 0x000000415a41723e */ /* 0x000fe400000000ff */
[----:B------:R-:W-:Y:S01]  /*28e0*/  F2FP.F16.F32.PACK_AB R64, R85, R88 ;  /* 0x000000585540723e */ /* 0x000fe200000000ff */
[----:B--2---:R-:W-:-:S05]  /*28f0*/  IMAD.WIDE.U32 R86, R84, 0x10, R86 ;  /* 0x0000001054567825 */ /* 0x004fca00078e0056 */
[----:B------:R4:W-:Y:S02]  /*2900*/  STG.E.128 desc[UR6][R86.64], R64 ;  /* 0x0000004056007986 */ /* 0x0009e4000c101d06 */
.L_x_14247:
[----:B------:R-:W-:Y:S05]  /*2910*/  BSYNC.RECONVERGENT B0 ;  /* 0x0000000000007941 */ /* 0x000fea0003800200 */
.L_x_14246:
[----:B--234-:R-:W2:Y:S02]  /*2920*/  LDC.64 R64, c[0x0][0x380] ;  /* 0x0000e000ff407b82 */ /* 0x01cea40000000a00 */
[----:B--2---:R-:W-:-:S04]  /*2930*/  LEA R3, R64, R3, 0x2 ;  /* 0x0000000340037211 */ /* 0x004fc800078e10ff */
[----:B------:R-:W-:-:S13]  /*2940*/  ISETP.GE.AND P0, PT, R3, R65, PT ;  /* 0x000000410300720c */ /* 0x000fda0003f06270 */
[----:B------:R-:W-:Y:S05]  /*2950*/  @!P0 BRA `(.L_x_14252) ;  /* 0xffffffdc00048947 */ /* 0x000fea000383ffff */
[----:B------:R-:W-:Y:S05]  /*2960*/  EXIT ;  /* 0x000000000000794d */ /* 0x000fea0003800000 */
.L_x_14245:
        /* <DEDUP_REMOVED lines=8> */
.L_x_14254:
[----:B------:R-:W-:Y:S05]  /*29f0*/  BSYNC B0 ;  /* 0x0000000000007941 */ /* 0x000fea0003800000 */
.L_x_14253:
        /* <DEDUP_REMOVED lines=9> */
.L_x_14255:
[----:B------:R-:W-:Y:S02]  /*2a90*/  HFMA2 R86, -RZ, RZ, 0, 2.384185791015625e-07 ;  /* 0x00000004ff567431 */ /* 0x000fe400000001ff */
[----:B------:R-:W-:-:S05]  /*2aa0*/  FADD.FTZ R90, R89, R88 ;  /* 0x00000058595a7221 */ /* 0x000fca0000010000 */
[----:B------:R-:W-:-:S07]  /*2ab0*/  MOV R93, R90 ;  /* 0x0000005a005d7202 */ /* 0x000fce0000000f00 */
[----:B------:R-:W-:Y:S05]  /*2ac0*/  WARPSYNC.COLLECTIVE R66, `(.L_x_14256) ;  /* 0x0000000042087348 */ /* 0x000fea0003c00000 */
[----:B------:R0:W1:Y:S02]  /*2ad0*/  SHFL.BFLY P6, R88, R93, R86, R67 ;  /* 0x0c0000565d587389 */ /* 0x00006400000c0043 */
[----:B01----:R-:W-:Y:S05]  /*2ae0*/  ENDCOLLECTIVE ;  /* 0x000000000000791b */ /* 0x003fea0003800000 */
.L_x_14256:
[----:B------:R-:W-:Y:S02]  /*2af0*/  HFMA2 R86, -RZ, RZ, 0, 4.76837158203125e-07 ;  /* 0x00000008ff567431 */ /* 0x000fe400000001ff */
[----:B------:R-:W-:-:S05]  /*2b00*/  FADD.FTZ R91, R90, R88 ;  /* 0x000000585a5b7221 */ /* 0x000fca0000010000 */
[----:B------:R-:W-:-:S07]  /*2b10*/  MOV R93, R91 ;  /* 0x0000005b005d7202 */ /* 0x000fce0000000f00 */
[----:B------:R-:W-:Y:S05]  /*2b20*/  WARPSYNC.COLLECTIVE R66, `(.L_x_14257) ;  /* 0x0000000042087348 */ /* 0x000fea0003c00000 */
[----:B------:R0:W1:Y:S02]  /*2b30*/  SHFL.BFLY P6, R88, R93, R86, R67 ;  /* 0x0c0000565d587389 */ /* 0x00006400000c0043 */
[----:B01----:R-:W-:Y:S05]  /*2b40*/  ENDCOLLECTIVE ;  /* 0x000000000000791b */ /* 0x003fea0003800000 */
.L_x_14257:
[----:B------:R-:W-:Y:S02]  /*2b50*/  HFMA2 R86, -RZ, RZ, 0, 9.5367431640625e-07 ;  /* 0x00000010ff567431 */ /* 0x000fe400000001ff */
[----:B------:R-:W-:-:S05]  /*2b60*/  FADD.FTZ R92, R91, R88 ;  /* 0x000000585b5c7221 */ /* 0x000fca0000010000 */
[----:B------:R-:W-:-:S07]  /*2b70*/  MOV R93, R92 ;  /* 0x0000005c005d7202 */ /* 0x000fce0000000f00 */
[----:B------:R-:W-:Y:S05]  /*2b80*/  WARPSYNC.COLLECTIVE R66, `(.L_x_14258) ;  /* 0x0000000042087348 */ /* 0x000fea0003c00000 */
[----:B------:R0:W1:Y:S02]  /*2b90*/  SHFL.BFLY P6, R88, R93, R86, R67 ;  /* 0x0c0000565d587389 */ /* 0x00006400000c0043 */
[----:B01----:R-:W-:Y:S05]  /*2ba0*/  ENDCOLLECTIVE ;  /* 0x000000000000791b */ /* 0x003fea0003800000 */
.L_x_14258:
        /* <DEDUP_REMOVED lines=58> */
.L_x_14259:
[----:B------:R-:W-:Y:S02]  /*2f50*/  HFMA2 R86, -RZ, RZ, 0, 1.1920928955078125e-07 ;  /* 0x00000002ff567431 */ /* 0x000fe400000001ff */
[----:B------:R-:W-:-:S05]  /*2f60*/  FADD.FTZ R89, R64, R88 ;  /* 0x0000005840597221 */ /* 0x000fca0000010000 */
[----:B------:R-:W-:-:S07]  /*2f70*/  MOV R93, R89 ;  /* 0x00000059005d7202 */ /* 0x000fce0000000f00 */
[----:B------:R-:W-:Y:S05]  /*2f80*/  WARPSYNC.COLLECTIVE R66, `(.L_x_14260) ;  /* 0x0000000042087348 */ /* 0x000fea0003c00000 */
[----:B------:R0:W1:Y:S02]  /*2f90*/  SHFL.BFLY P6, R88, R93, R86, R67 ;  /* 0x0c0000565d587389 */ /* 0x00006400000c0043 */
[----:B01----:R-:W-:Y:S05]  /*2fa0*/  ENDCOLLECTIVE ;  /* 0x000000000000791b */ /* 0x003fea0003800000 */
.L_x_14260:
[----:B------:R-:W-:Y:S02]  /*2fb0*/  HFMA2 R86, -RZ, RZ, 0, 2.384185791015625e-07 ;  /* 0x00000004ff567431 */ /* 0x000fe400000001ff */
[----:B------:R-:W-:-:S05]  /*2fc0*/  FADD.FTZ R90, R89, R88 ;  /* 0x00000058595a7221 */ /* 0x000fca0000010000 */
[----:B------:R-:W-:-:S07]  /*2fd0*/  MOV R93, R90 ;  /* 0x0000005a005d7202 */ /* 0x000fce0000000f00 */
[----:B------:R-:W-:Y:S05]  /*2fe0*/  WARPSYNC.COLLECTIVE R66, `(.L_x_14261) ;  /* 0x0000000042087348 */ /* 0x000fea0003c00000 */
[----:B------:R0:W1:Y:S02]  /*2ff0*/  SHFL.BFLY P6, R88, R93, R86, R67 ;  /* 0x0c0000565d587389 */ /* 0x00006400000c0043 */
[----:B01----:R-:W-:Y:S05]  /*3000*/  ENDCOLLECTIVE ;  /* 0x000000000000791b */ /* 0x003fea0003800000 */
.L_x_14261:
[----:B------:R-:W-:Y:S02]  /*3010*/  HFMA2 R86, -RZ, RZ, 0, 4.76837158203125e-07 ;  /* 0x00000008ff567431 */ /* 0x000fe400000001ff */
[----:B------:R-:W-:-:S05]  /*3020*/  FADD.FTZ R91, R90, R88 ;  /* 0x000000585a5b7221 */ /* 0x000fca0000010000 */
[----:B------:R-:W-:-:S07]  /*3030*/  MOV R93, R91 ;  /* 0x0000005b005d7202 */ /* 0x000fce0000000f00 */
[----:B------:R-:W-:Y:S05]  /*3040*/  WARPSYNC.COLLECTIVE R66, `(.L_x_14262) ;  /* 0x0000000042087348 */ /* 0x000fea0003c00000 */
[----:B------:R0:W1:Y:S02]  /*3050*/  SHFL.BFLY P6, R88, R93, R86, R67 ;  /* 0x0c0000565d587389 */ /* 0x00006400000c0043 */
[----:B01----:R-:W-:Y:S05]  /*3060*/  ENDCOLLECTIVE ;  /* 0x000000000000791b */ /* 0x003fea0003800000 */
.L_x_14262:
[----:B------:R-:W-:Y:S02]  /*3070*/  HFMA2 R86, -RZ, RZ, 0, 9.5367431640625e-07 ;  /* 0x00000010ff567431 */ /* 0x000fe400000001ff */
[----:B------:R-:W-:-:S05]  /*3080*/  FADD.FTZ R92, R91, R88 ;  /* 0x000000585b5c7221 */ /* 0x000fca0000010000 */
[----:B------:R-:W-:-:S07]  /*3090*/  MOV R93, R92 ;  /* 0x0000005c005d7202 */ /* 0x000fce0000000f00 */
[----:B------:R-:W-:Y:S05]  /*30a0*/  WARPSYNC.COLLECTIVE R66, `(.L_x_14263) ;  /* 0x0000000042087348 */ /* 0x000fea0003c00000 */
[----:B------:R0:W1:Y:S02]  /*30b0*/  SHFL.BFLY P6, R88, R93, R86, R67 ;  /* 0x0c0000565d587389 */ /* 0x00006400000c0043 */
[----:B01----:R-:W-:Y:S05]  /*30c0*/  ENDCOLLECTIVE ;  /* 0x000000000000791b */ /* 0x003fea0003800000 */
.L_x_14263:
[----:B------:R-:W-:Y:S05]  /*30d0*/  BRA `(.L_x_14264) ;  /* 0xfffffff0001c7947 */ /* 0x000fea000383ffff */
.L_x_14265:
        /* <DEDUP_REMOVED lines=10> */
.L_x_28784:


//--------------------- .text._ZN10layer_norm13ln_fwd_kernelINS_13Kernel_traitsIf6__halfS2_S2_fjLj768ELj1ELj4ELj1ELj16ENS_18Kernel_traits_baseILj768EfS2_S2_S2_fjLj128EEEEELb0ELb0ELb1ELb1EEEvNS_9FwdParamsE --------------------------
	.section	.text._ZN10layer_norm13ln_fwd_kernelINS_13Kernel_traitsIf6__halfS2_S2_fjLj768ELj1ELj4ELj1ELj16ENS_18Kernel_traits_baseILj768EfS2_S2_S2_fjLj128EEEEELb0ELb0ELb1ELb1EEEvNS_9FwdParamsE,"ax",@progbits
	.align	128
        .global         _ZN10layer_norm13ln_fwd_kernelINS_13Kernel_traitsIf6__halfS2_S2_fjLj768ELj1ELj4ELj1ELj16ENS_18Kernel_traits_baseILj768EfS2_S2_S2_fjLj128EEEEELb0ELb0ELb1ELb1EEEvNS_9FwdParamsE
        .type           _ZN10layer_norm13ln_fwd_kernelINS_13Kernel_traitsIf6__halfS2_S2_fjLj768ELj1ELj4ELj1ELj16ENS_18Kernel_traits_baseILj768EfS2_S2_S2_fjLj128EEEEELb0ELb0ELb1ELb1EEEvNS_9FwdParamsE,@function
        .size           _ZN10layer_norm13ln_fwd_kernelINS_13Kernel_traitsIf6__halfS2_S2_fjLj768ELj1ELj4ELj1ELj16ENS_18Kernel_traits_baseILj768EfS2_S2_S2_fjLj128EEEEELb0ELb0ELb1ELb1EEEvNS_9FwdParamsE,(.L_x_28785 - _ZN10layer_norm13ln_fwd_kernelINS_13Kernel_traitsIf6__halfS2_S2_fjLj768ELj1ELj4ELj1ELj16ENS_18Kernel_traits_baseILj768EfS2_S2_S2_fjLj128EEEEELb0ELb0ELb1ELb1EEEvNS_9FwdParamsE)
        .other          _ZN10layer_norm13ln_fwd_kernelINS_13Kernel_traitsIf6__halfS2_S2_fjLj768ELj1ELj4ELj1ELj16ENS_18Kernel_traits_baseILj768EfS2_S2_S2_fjLj128EEEEELb0ELb0ELb1ELb1EEEvNS_9FwdParamsE,@"STO_CUDA_ENTRY STV_DEFAULT"
_ZN10layer_norm13ln_fwd_kernelINS_13Kernel_traitsIf6__halfS2_S2_fjLj768ELj1ELj4ELj1ELj16ENS_18Kernel_traits_baseILj768EfS2_S2_S2_fjLj128EEEEELb0ELb0ELb1ELb1EEEvNS_9FwdParamsE:
.text._ZN10layer_norm13ln_fwd_kernelINS_13Kernel_traitsIf6__halfS2_S2_fjLj768ELj1ELj4ELj1ELj16ENS_18Kernel_traits_baseILj768EfS2_S2_S2_fjLj128EEEEELb0ELb0ELb1ELb1EEEvNS_9FwdParamsE:
        /* <DEDUP_REMOVED lines=29> */
.L_x_14266:
        /* <DEDUP_REMOVED lines=20> */
.L_x_14267:
[----:B------:R-:W1:Y:S01]  /*0310*/  LDCU UR4, c[0x0][0x384] ;  /* 0x00007080ff0477ac */ /* 0x000e620008000800 */
[----:B------:R-:W2:Y:S01]  /*0320*/  LDCU.U8 UR5, c[0x0][0x410] ;  /* 0x00008200ff0577ac */ /* 0x000ea20008000000 */
[----:B------:R-:W3:Y:S01]  /*0330*/  LDCU UR10, c[0x0][0x448] ;  /* 0x00008900ff0a77ac */ /* 0x000ee20008000800 */
[----:B------:R-:W4:Y:S01]  /*0340*/  LDCU.64 UR8, c[0x0][0x3a0] ;  /* 0x00007400ff0877ac */ /* 0x000f220008000a00 */
[----:B-1----:R-:W-:-:S13]  /*0350*/  ISETP.GE.AND P0, PT, R69, UR4, PT ;  /* 0x0000000445007c0c */ /* 0x002fda000bf06270 */
[----:B--234-:R-:W-:Y:S05]  /*0360*/  @P0 EXIT ;  /* 0x000000000000094d */ /* 0x01cfea0003800000 */
.L_x_14277:
[----:B0-----:R-:W0:Y:S08]  /*0370*/  LDC.64 R2, c[0x0][0x3f0] ;  /* 0x0000fc00ff027b82 */ /* 0x001e300000000a00 */
        /* <DEDUP_REMOVED lines=28> */
[--C-:B-----5:R-:W-:Y:S02]  /*0540*/  @P1 HADD2.F32 R0, -RZ, R13.reuse.H0_H0 ;  /* 0x2000000dff001230 */ /* 0x120fe40000004100 */
[----:B------:R-:W-:Y:S02]  /*0550*/  @P1 HADD2.F32 R3, -RZ, R12.H1_H1 ;  /* 0x3000000cff031230 */ /* 0x000fe40000004100 */
[----:B------:R-:W-:Y:S02]  /*0560*/  @P1 HADD2.F32 R5, -RZ, R13.H1_H1 ;  /* 0x3000000dff051230 */ /* 0x000fe40000004100 */
[----:B------:R-:W-:Y:S01]  /*0570*/  @P1 HADD2.F32 R83, -RZ, R15.H1_H1 ;  /* 0x3000000fff531230 */ /* 0x000fe20000004100 */
[----:B------:R-:W1:Y:S08]  /*0580*/  @P1 LDC R76, c[0x0][0x40c] ;  /* 0x00010300ff4c1b82 */ /* 0x000e700000000800 */
[----:B------:R-:W3:Y:S08]  /*0590*/  @P1 LDC R78, c[0x0][0x40c] ;  /* 0x00010300ff4e1b82 */ /* 0x000ef00000000800 */
[----:B------:R-:W4:Y:S08]  /*05a0*/  @P1 LDC R10, c[0x0][0x40c] ;  /* 0x00010300ff0a1b82 */ /* 0x000f300000000800 */
[----:B------:R-:W4:Y:S08]  /*05b0*/  @P1 LDC R11, c[0x0][0x40c] ;  /* 0x00010300ff0b1b82 */ /* 0x000f300000000800 */
[----:B------:R-:W4:Y:S08]  /*05c0*/  @P1 LDC R71, c[0x0][0x40c] ;  /* 0x00010300ff471b82 */ /* 0x000f300000000800 */
[----:B------:R-:W4:Y:S08]  /*05d0*/  @P1 LDC R72, c[0x0][0x40c] ;  /* 0x00010300ff481b82 */ /* 0x000f300000000800 */
[----:B------:R-:W4:Y:S01]  /*05e0*/  @P1 LDC R73, c[0x0][0x40c] ;  /* 0x00010300ff491b82 */ /* 0x000f220000000800 */
[----:B--2---:R-:W-:-:S02]  /*05f0*/  HADD2.F32 R7, -RZ, R65.H0_H0 ;  /* 0x20000041ff077230 */ /* 0x004fc40000004100 */
[----:B------:R-:W-:Y:S02]  /*0600*/  HADD2.F32 R8, -RZ, R64.H1_H1 ;  /* 0x30000040ff087230 */ /* 0x000fe40000004100 */
[----:B------:R-:W-:Y:S02]  /*0610*/  HADD2.F32 R6, -RZ, R65.H1_H1 ;  /* 0x30000041ff067230 */ /* 0x000fe40000004100 */
[----:B0-----:R-:W-:Y:S01]  /*0620*/  @P1 FFMA.FTZ R7, R0, R77, R7 ;  /* 0x0000004d00071223 */ /* 0x001fe20000010007 */
[--C-:B------:R-:W-:Y:S02]  /*0630*/  HADD2.F32 R75, -RZ, R66.reuse.H0_H0 ;  /* 0x20000042ff4b7230 */ /* 0x100fe40000004100 */
[----:B-1----:R-:W-:Y:S01]  /*0640*/  @P1 FFMA.FTZ R8, R3, R76, R8 ;  /* 0x0000004c03081223 */ /* 0x002fe20000010008 */
[----:B------:R-:W-:Y:S02]  /*0650*/  HADD2.F32 R4, -RZ, R66.H1_H1 ;  /* 0x30000042ff047230 */ /* 0x000fe40000004100 */
[----:B---3--:R-:W-:Y:S01]  /*0660*/  @P1 FFMA.FTZ R6, R5, R78, R6 ;  /* 0x0000004e05061223 */ /* 0x008fe20000010006 */
[----:B------:R-:W-:Y:S01]  /*0670*/  HADD2.F32 R2, -RZ, R64.H0_H0 ;  /* 0x20000040ff027230 */ /* 0x000fe20000004100 */
[----:B------:R-:W-:Y:S01]  /*0680*/  @!P1 MOV R5, R75 ;  /* 0x0000004b00059202 */ /* 0x000fe20000000f00 */
[----:B------:R-:W-:-:S02]  /*0690*/  HADD2.F32 R66, -RZ, R67.H0_H0 ;  /* 0x20000043ff427230 */ /* 0x000fc40000004100 */
[----:B------:R-:W-:Y:S02]  /*06a0*/  HADD2.F32 R74, -RZ, R67.H1_H1 ;  /* 0x30000043ff4a7230 */ /* 0x000fe40000004100 */
[--C-:B------:R-:W-:Y:S01]  /*06b0*/  @P1 HADD2.F32 R64, -RZ, R14.reuse.H0_H0 ;  /* 0x2000000eff401230 */ /* 0x100fe20000004100 */
[----:B------:R-:W-:Y:S01]  /*06c0*/  @!P1 MOV R3, R66 ;  /* 0x0000004200039202 */ /* 0x000fe20000000f00 */
[----:B------:R-:W-:Y:S01]  /*06d0*/  @P1 HADD2.F32 R67, -RZ, R14.H1_H1 ;  /* 0x3000000eff431230 */ /* 0x000fe20000004100 */
[----:B------:R-:W-:Y:S01]  /*06e0*/  @!P1 MOV R0, R74 ;  /* 0x0000004a00009202 */ /* 0x000fe20000000f00 */
[----:B------:R-:W-:Y:S02]  /*06f0*/  @P1 HADD2.F32 R77, -RZ, R15.H0_H0 ;  /* 0x2000000fff4d1230 */ /* 0x000fe40000004100 */
[----:B----4-:R-:W-:Y:S01]  /*0700*/  @P1 FFMA.FTZ R5, R64, R10, R75 ;  /* 0x0000000a40051223 */ /* 0x010fe2000001004b */
[----:B------:R-:W-:Y:S02]  /*0710*/  @P1 HADD2.F32 R65, -RZ, R12.H0_H0 ;  /* 0x2000000cff411230 */ /* 0x000fe40000004100 */
[----:B------:R-:W-:Y:S01]  /*0720*/  @P1 FFMA.FTZ R4, R67, R11, R4 ;  /* 0x0000000b43041223 */ /* 0x000fe20000010004 */
[----:B------:R-:W-:Y:S01]  /*0730*/  @P1 FFMA.FTZ R0, R83, R73, R74 ;  /* 0x0000004953001223 */ /* 0x000fe2000001004a */
[----:B------:R-:W-:Y:S01]  /*0740*/  @P1 FFMA.FTZ R3, R77, R71, R66 ;  /* 0x000000474d031223 */ /* 0x000fe20000010042 */
[----:B------:R-:W-:Y:S01]  /*0750*/  F2FP.F16.F32.PACK_AB R10, RZ, R8 ;  /* 0x00000008ff0a723e */ /* 0x000fe200000000ff */
        /* <DEDUP_REMOVED lines=13> */
.L_x_14268:
[----:B------:R-:W0:Y:S01]  /*0830*/  @P0 LDC R11, c[0x0][0x40c] ;  /* 0x00010300ff0b0b82 */ /* 0x000e220000000800 */
[--C-:B-----5:R-:W-:Y:S01]  /*0840*/  @P0 HADD2.F32 R6, -RZ, R13.reuse.H0_H0 ;  /* 0x2000000dff060230 */ /* 0x120fe20000004100 */
[----:B------:R-:W-:Y:S01]  /*0850*/  MOV R7, RZ ;  /* 0x000000ff00077202 */ /* 0x000fe20000000f00 */
[--C-:B------:R-:W-:Y:S01]  /*0860*/  @P0 HADD2.F32 R4, -RZ, R12.reuse.H1_H1 ;  /* 0x3000000cff040230 */ /* 0x100fe20000004100 */
[----:B------:R-:W-:Y:S01]  /*0870*/  MOV R8, RZ ;  /* 0x000000ff00087202 */ /* 0x000fe20000000f00 */
[----:B------:R-:W-:Y:S01]  /*0880*/  @P0 HADD2.F32 R0, -RZ, R12.H0_H0 ;  /* 0x2000000cff000230 */ /* 0x000fe20000004100 */
[----:B------:R-:W-:Y:S01]  /*0890*/  MOV R2, RZ ;  /* 0x000000ff00027202 */ /* 0x000fe20000000f00 */
[----:B------:R-:W-:Y:S01]  /*08a0*/  @P0 HADD2.F32 R66, -RZ, R14.H1_H1 ;  /* 0x3000000eff420230 */ /* 0x000fe20000004100 */
[----:B------:R-:W1:Y:S01]  /*08b0*/  @P0 LDC R5, c[0x0][0x40c] ;  /* 0x00010300ff050b82 */ /* 0x000e620000000800 */
[----:B------:R-:W-:Y:S02]  /*08c0*/  @P0 HADD2.F32 R10, -RZ, R13.H1_H1 ;  /* 0x3000000dff0a0230 */ /* 0x000fe40000004100 */
[----:B------:R-:W-:-:S02]  /*08d0*/  @P0 HADD2.F32 R71, -RZ, R15.H0_H0 ;  /* 0x2000000fff470230 */ /* 0x000fc40000004100 */
[----:B------:R-:W-:-:S03]  /*08e0*/  @P0 HADD2.F32 R73, -RZ, R15.H1_H1 ;  /* 0x3000000fff490230 */ /* 0x000fc60000004100 */
[----:B------:R-:W2:Y:S08]  /*08f0*/  @P0 LDC R3, c[0x0][0x40c] ;  /* 0x00010300ff030b82 */ /* 0x000eb00000000800 */
[----:B------:R-:W3:Y:S01]  /*0900*/  @P0 LDC R64, c[0x0][0x40c] ;  /* 0x00010300ff400b82 */ /* 0x000ee20000000800 */
[----:B0-----:R-:W-:Y:S01]  /*0910*/  @P0 FMUL.FTZ R7, R6, R11 ;  /* 0x0000000b06070220 */ /* 0x001fe20000410000 */
[----:B------:R-:W-:Y:S01]  /*0920*/  @P0 HADD2.F32 R11, -RZ, R14.H0_H0 ;  /* 0x2000000eff0b0230 */ /* 0x000fe20000004100 */
[----:B------:R-:W-:-:S05]  /*0930*/  MOV R6, RZ ;  /* 0x000000ff00067202 */ /* 0x000fca0000000f00 */
[----:B------:R-:W0:Y:S01]  /*0940*/  @P0 LDC R67, c[0x0][0x40c] ;  /* 0x00010300ff430b82 */ /* 0x000e220000000800 */
[----:B-1----:R-:W-:Y:S01]  /*0950*/  @P0 FMUL.FTZ R8, R4, R5 ;  /* 0x0000000504080220 */ /* 0x002fe20000410000 */
[----:B------:R-:W-:-:S06]  /*0960*/  CS2R R4, SRZ ;  /* 0x0000000000047805 */ /* 0x000fcc000001ff00 */
[----:B------:R-:W1:Y:S01]  /*0970*/  @P0 LDC R65, c[0x0][0x40c] ;  /* 0x00010300ff410b82 */ /* 0x000e620000000800 */
[----:B--2---:R-:W-:Y:S01]  /*0980*/  @P0 FMUL.FTZ R2, R0, R3 ;  /* 0x0000000300020220 */ /* 0x004fe20000410000 */
[----:B------:R-:W-:Y:S02]  /*0990*/  MOV R3, RZ ;  /* 0x000000ff00037202 */ /* 0x000fe40000000f00 */
[----:B------:R-:W-:-:S04]  /*09a0*/  MOV R0, RZ ;  /* 0x000000ff00007202 */ /* 0x000fc80000000f00 */
[----:B------:R-:W2:Y:S01]  /*09b0*/  @P0 LDC R72, c[0x0][0x40c] ;  /* 0x00010300ff480b82 */ /* 0x000ea20000000800 */
[----:B---3--:R-:W-:Y:S01]  /*09c0*/  @P0 FMUL.FTZ R5, R11, R64 ;  /* 0x000000400b050220 */ /* 0x008fe20000410000 */
[----:B------:R-:W-:-:S06]  /*09d0*/  F2FP.F16.F32.PACK_AB R64, RZ, R2 ;  /* 0x00000002ff40723e */ /* 0x000fcc00000000ff */
[----:B------:R-:W3:Y:S01]  /*09e0*/  @P0 LDC R74, c[0x0][0x40c] ;  /* 0x00010300ff4a0b82 */ /* 0x000ee20000000800 */
[----:B0-----:R-:W-:Y:S01]  /*09f0*/  @P0 FMUL.FTZ R4, R66, R67 ;  /* 0x0000004342040220 */ /* 0x001fe20000410000 */
[----:B------:R-:W-:-:S04]  /*0a00*/  F2FP.F16.F32.PACK_AB R66, RZ, R5 ;  /* 0x00000005ff42723e */ /* 0x000fc800000000ff */
[----:B------:R-:W-:Y:S01]  /*0a10*/  F2FP.F16.F32.PACK_AB R67, RZ, R4 ;  /* 0x00000004ff43723e */ /* 0x000fe200000000ff */
[----:B-1----:R-:W-:Y:S01]  /*0a20*/  @P0 FMUL.FTZ R6, R10, R65 ;  /* 0x000000410a060220 */ /* 0x002fe20000410000 */
[----:B------:R-:W-:Y:S02]  /*0a30*/  F2FP.F16.F32.PACK_AB R10, RZ, R8 ;  /* 0x00000008ff0a723e */ /* 0x000fe400000000ff */
[----:B------:R-:W-:Y:S02]  /*0a40*/  F2FP.F16.F32.PACK_AB R65, RZ, R7 ;  /* 0x00000007ff41723e */ /* 0x000fe400000000ff */
[----:B------:R-:W-:Y:S02]  /*0a50*/  F2FP.F16.F32.PACK_AB R11, RZ, R6 ;  /* 0x00000006ff0b723e */ /* 0x000fe400000000ff */
[----:B------:R-:W-:Y:S01]  /*0a60*/  PRMT R66, R66, 0x5410, R67 ;  /* 0x0000541042427816 */ /* 0x000fe20000000043 */
[----:B--2---:R-:W-:Y:S01]  /*0a70*/  @P0 FMUL.FTZ R3, R71, R72 ;  /* 0x0000004847030220 */ /* 0x004fe20000410000 */
[----:B------:R-:W-:-:S02]  /*0a80*/  PRMT R64, R64, 0x5410, R10 ;  /* 0x0000541040407816 */ /* 0x000fc4000000000a */
[----:B------:R-:W-:Y:S02]  /*0a90*/  PRMT R65, R65, 0x5410, R11 ;  /* 0x0000541041417816 */ /* 0x000fe4000000000b */
[----:B------:R-:W-:Y:S01]  /*0aa0*/  F2FP.F16.F32.PACK_AB R71, RZ, R3 ;  /* 0x00000003ff47723e */ /* 0x000fe200000000ff */
[----:B---3--:R-:W-:-:S05]  /*0ab0*/  @P0 FMUL.FTZ R0, R73, R74 ;  /* 0x0000004a49000220 */ /* 0x008fca0000410000 */
[----:B------:R-:W-:-:S04]  /*0ac0*/  F2FP.F16.F32.PACK_AB R72, RZ, R0 ;  /* 0x00000000ff48723e */ /* 0x000fc800000000ff */
[----:B------:R-:W-:-:S07]  /*0ad0*/  PRMT R67, R71, 0x5410, R72 ;  /* 0x0000541047437816 */ /* 0x000fce0000000048 */
.L_x_14269:
        /* <DEDUP_REMOVED lines=14> */
[--C-:B-----5:R-:W-:Y:S02]  /*0bc0*/  @P1 HADD2.F32 R77, -RZ, R13.reuse.H0_H0 ;  /* 0x2000000dff4d1230 */ /* 0x120fe40000004100 */
[----:B------:R-:W-:Y:S02]  /*0bd0*/  @P1 HADD2.F32 R76, -RZ, R12.H1_H1 ;  /* 0x3000000cff4c1230 */ /* 0x000fe40000004100 */
[----:B------:R-:W-:Y:S02]  /*0be0*/  @P1 HADD2.F32 R83, -RZ, R13.H1_H1 ;  /* 0x3000000dff531230 */ /* 0x000fe40000004100 */
[----:B------:R-:W-:Y:S01]  /*0bf0*/  @P1 HADD2.F32 R84, -RZ, R15.H0_H0 ;  /* 0x2000000fff541230 */ /* 0x000fe20000004100 */
[----:B------:R-:W1:Y:S08]  /*0c00*/  @P1 LDC R73, c[0x0][0x40c] ;  /* 0x00010300ff491b82 */ /* 0x000e700000000800 */
[----:B------:R-:W3:Y:S08]  /*0c10*/  @P1 LDC R82, c[0x0][0x40c] ;  /* 0x00010300ff521b82 */ /* 0x000ef00000000800 */
[----:B------:R-:W4:Y:S01]  /*0c20*/  @P1 LDC R75, c[0x0][0x40c] ;  /* 0x00010300ff4b1b82 */ /* 0x000f220000000800 */
[----:B--2---:R-:W-:-:S02]  /*0c30*/  HADD2.F32 R72, -RZ, R65.H0_H0 ;  /* 0x20000041ff487230 */ /* 0x004fc40000004100 */
[----:B------:R-:W-:Y:S02]  /*0c40*/  HADD2.F32 R71, -RZ, R64.H1_H1 ;  /* 0x30000040ff477230 */ /* 0x000fe40000004100 */
[----:B------:R-:W-:Y:S02]  /*0c50*/  HADD2.F32 R74, -RZ, R65.H1_H1 ;  /* 0x30000041ff4a7230 */ /* 0x000fe40000004100 */
[----:B0-----:R-:W-:Y:S01]  /*0c60*/  @P1 FFMA.FTZ R72, R77, R78, R72 ;  /* 0x0000004e4d481223 */ /* 0x001fe20000010048 */
[----:B------:R-:W0:Y:S01]  /*0c70*/  @P1 LDC R65, c[0x0][0x40c] ;  /* 0x00010300ff411b82 */ /* 0x000e220000000800 */
[----:B-1----:R-:W-:Y:S01]  /*0c80*/  @P1 FFMA.FTZ R71, R76, R73, R71 ;  /* 0x000000494c471223 */ /* 0x002fe20000010047 */
[--C-:B------:R-:W-:Y:S02]  /*0c90*/  HADD2.F32 R73, -RZ, R66.reuse.H0_H0 ;  /* 0x20000042ff497230 */ /* 0x100fe40000004100 */
[----:B---3--:R-:W-:Y:S01]  /*0ca0*/  @P1 FFMA.FTZ R74, R83, R82, R74 ;  /* 0x00000052534a1223 */ /* 0x008fe2000001004a */
[----:B------:R-:W-:-:S02]  /*0cb0*/  HADD2.F32 R76, -RZ, R66.H1_H1 ;  /* 0x30000042ff4c7230 */ /* 0x000fc40000004100 */
[--C-:B------:R-:W-:Y:S01]  /*0cc0*/  @P1 HADD2.F32 R78, -RZ, R14.reuse.H0_H0 ;  /* 0x2000000eff4e1230 */ /* 0x100fe20000004100 */
[----:B------:R-:W1:Y:S01]  /*0cd0*/  @P1 LDC R77, c[0x0][0x40c] ;  /* 0x00010300ff4d1b82 */ /* 0x000e620000000800 */
[----:B------:R-:W-:-:S03]  /*0ce0*/  @P1 HADD2.F32 R83, -RZ, R14.H1_H1 ;  /* 0x3000000eff531230 */ /* 0x000fc60000004100 */
[----:B----4-:R-:W-:Y:S01]  /*0cf0*/  @P1 FFMA.FTZ R73, R78, R75, R73 ;  /* 0x0000004b4e491223 */ /* 0x010fe20000010049 */
[--C-:B------:R-:W-:Y:S02]  /*0d00*/  HADD2.F32 R75, -RZ, R67.reuse.H0_H0 ;  /* 0x20000043ff4b7230 */ /* 0x100fe40000004100 */
[----:B------:R-:W-:Y:S01]  /*0d10*/  HADD2.F32 R78, -RZ, R64.H0_H0 ;  /* 0x20000040ff4e7230 */ /* 0x000fe20000004100 */
[----:B------:R-:W2:Y:S01]  /*0d20*/  @P1 LDC R66, c[0x0][0x40c] ;  /* 0x00010300ff421b82 */ /* 0x000ea20000000800 */
[----:B------:R-:W-:Y:S02]  /*0d30*/  HADD2.F32 R67, -RZ, R67.H1_H1 ;  /* 0x30000043ff437230 */ /* 0x000fe40000004100 */
[----:B------:R-:W-:-:S05]  /*0d40*/  @P1 HADD2.F32 R64, -RZ, R15.H1_H1 ;  /* 0x3000000fff401230 */ /* 0x000fca0000004100 */
[----:B------:R-:W3:Y:S01]  /*0d50*/  @P1 LDC R82, c[0x0][0x40c] ;  /* 0x00010300ff521b82 */ /* 0x000ee20000000800 */
[----:B0-----:R-:W-:Y:S01]  /*0d60*/  @P1 FFMA.FTZ R76, R83, R65, R76 ;  /* 0x00000041534c1223 */ /* 0x001fe2000001004c */
[----:B------:R-:W-:Y:S01]  /*0d70*/  @P1 HADD2.F32 R65, -RZ, R12.H0_H0 ;  /* 0x2000000cff411230 */ /* 0x000fe20000004100 */
[----:B------:R-:W-:Y:S01]  /*0d80*/  F2FP.F16.F32.PACK_AB R83, RZ, R73 ;  /* 0x00000049ff53723e */ /* 0x000fe200000000ff */
[----:B-1----:R-:W-:Y:S01]  /*0d90*/  @P1 FFMA.FTZ R75, R84, R77, R75 ;  /* 0x0000004d544b1223 */ /* 0x002fe2000001004b */
[----:B------:R-:W-:Y:S02]  /*0da0*/  @!P1 MOV R77, R67 ;  /* 0x00000043004d9202 */ /* 0x000fe40000000f00 */
[----:B------:R-:W-:Y:S02]  /*0db0*/  F2FP.F16.F32.PACK_AB R84, RZ, R76 ;  /* 0x0000004cff54723e */ /* 0x000fe400000000ff */
[----:B------:R-:W-:Y:S01]  /*0dc0*/  F2FP.F16.F32.PACK_AB R85, RZ, R75 ;  /* 0x0000004bff55723e */ /* 0x000fe200000000ff */
[----:B--2---:R-:W-:Y:S01]  /*0dd0*/  @P1 FFMA.FTZ R78, R65, R66, R78 ;  /* 0x00000042414e1223 */ /* 0x004fe2000001004e */
[----:B------:R-:W-:-:S02]  /*0de0*/  F2FP.F16.F32.PACK_AB R65, RZ, R72 ;  /* 0x00000048ff41723e */ /* 0x000fc400000000ff */
[----:B------:R-:W-:-:S04]  /*0df0*/  F2FP.F16.F32.PACK_AB R66, RZ, R74 ;  /* 0x0000004aff42723e */ /* 0x000fc800000000ff */
[----:B------:R-:W-:Y:S01]  /*0e00*/  PRMT R65, R65, 0x5410, R66 ;  /* 0x0000541041417816 */ /* 0x000fe20000000042 */
[----:B---3--:R-:W-:Y:S01]  /*0e10*/  @P1 FFMA.FTZ R77, R64, R82, R67 ;  /* 0x00000052404d1223 */ /* 0x008fe20000010043 */
[----:B------:R-:W-:Y:S02]  /*0e20*/  F2FP.F16.F32.PACK_AB R82, RZ, R71 ;  /* 0x00000047ff52723e */ /* 0x000fe400000000ff */
[----:B------:R-:W-:Y:S02]  /*0e30*/  F2FP.F16.F32.PACK_AB R64, RZ, R78 ;  /* 0x0000004eff40723e */ /* 0x000fe400000000ff */
[----:B------:R-:W-:Y:S02]  /*0e40*/  F2FP.F16.F32.PACK_AB R67, RZ, R77 ;  /* 0x0000004dff43723e */ /* 0x000fe400000000ff */
[----:B------:R-:W-:Y:S02]  /*0e50*/  PRMT R66, R83, 0x5410, R84 ;  /* 0x0000541053427816 */ /* 0x000fe40000000054 */
[----:B------:R-:W-:-:S02]  /*0e60*/  PRMT R64, R64, 0x5410, R82 ;  /* 0x0000541040407816 */ /* 0x000fc40000000052 */
[----:B------:R-:W-:Y:S01]  /*0e70*/  PRMT R67, R85, 0x5410, R67 ;  /* 0x0000541055437816 */ /* 0x000fe20000000043 */
[----:B------:R-:W-:Y:S06]  /*0e80*/  BRA `(.L_x_14271) ;  /* 0x0000000000a87947 */ /* 0x000fec0003800000 */
.L_x_14270:
[----:B0-----:R-:W0:Y:S01]  /*0e90*/  @P0 LDC R65, c[0x0][0x40c] ;  /* 0x00010300ff410b82 */ /* 0x001e220000000800 */
[----:B------:R-:W-:Y:S02]  /*0ea0*/  HFMA2 R78, -RZ, RZ, 0, 0 ;  /* 0x00000000ff4e7431 */ /* 0x000fe400000001ff */
[--C-:B-----5:R-:W-:Y:S01]  /*0eb0*/  @P0 HADD2.F32 R64, -RZ, R12.reuse.H0_H0 ;  /* 0x2000000cff400230 */ /* 0x120fe20000004100 */
[----:B------:R-:W-:Y:S01]  /*0ec0*/  MOV R71, RZ ;  /* 0x000000ff00477202 */ /* 0x000fe20000000f00 */
[----:B------:R-:W-:Y:S02]  /*0ed0*/  @P0 HADD2.F32 R66, -RZ, R12.H1_H1 ;  /* 0x3000000cff420230 */ /* 0x000fe40000004100 */
[----:B------:R-:W-:Y:S01]  /*0ee0*/  HFMA2 R74, -RZ, RZ, 0, 0 ;  /* 0x00000000ff4a7431 */ /* 0x000fe200000001ff */
[----:B------:R-:W-:Y:S01]  /*0ef0*/  CS2R R72, SRZ ;  /* 0x0000000000487805 */ /* 0x000fe2000001ff00 */
[----:B------:R-:W1:Y:S08]  /*0f00*/  @P0 LDC R67, c[0x0][0x40c] ;  /* 0x00010300ff430b82 */ /* 0x000e700000000800 */
[----:B------:R-:W2:Y:S08]  /*0f10*/  @P0 LDC R75, c[0x0][0x40c] ;  /* 0x00010300ff4b0b82 */ /* 0x000eb00000000800 */
[----:B------:R-:W3:Y:S01]  /*0f20*/  @P0 LDC R76, c[0x0][0x40c] ;  /* 0x00010300ff4c0b82 */ /* 0x000ee20000000800 */
[----:B0-----:R-:W-:Y:S01]  /*0f30*/  @P0 FMUL.FTZ R78, R64, R65 ;  /* 0x00000041404e0220 */ /* 0x001fe20000410000 */
[----:B------:R-:W-:-:S02]  /*0f40*/  @P0 HADD2.F32 R64, -RZ, R13.H0_H0 ;  /* 0x2000000dff400230 */ /* 0x000fc40000004100 */
[----:B------:R-:W-:-:S04]  /*0f50*/  @P0 HADD2.F32 R65, -RZ, R13.H1_H1 ;  /* 0x3000000dff410230 */ /* 0x000fc80000004100 */
[----:B------:R-:W0:Y:S01]  /*0f60*/  @P0 LDC R77, c[0x0][0x40c] ;  /* 0x00010300ff4d0b82 */ /* 0x000e220000000800 */
[----:B-1----:R-:W-:Y:S01]  /*0f70*/  @P0 FMUL.FTZ R71, R66, R67 ;  /* 0x0000004342470220 */ /* 0x002fe20000410000 */
[----:B------:R-:W-:-:S06]  /*0f80*/  @P0 HADD2.F32 R66, -RZ, R14.H0_H0 ;  /* 0x2000000eff420230 */ /* 0x000fcc0000004100 */
[----:B------:R-:W1:Y:S01]  /*0f90*/  @P0 LDC R83, c[0x0][0x40c] ;  /* 0x00010300ff530b82 */ /* 0x000e620000000800 */
[----:B--2---:R-:W-:Y:S01]  /*0fa0*/  @P0 FMUL.FTZ R72, R64, R75 ;  /* 0x0000004b40480220 */ /* 0x004fe20000410000 */
[----:B------:R-:W-:Y:S01]  /*0fb0*/  @P0 HADD2.F32 R64, -RZ, R14.H1_H1 ;  /* 0x3000000eff400230 */ /* 0x000fe20000004100 */
[----:B------:R-:W-:-:S05]  /*0fc0*/  MOV R75, RZ ;  /* 0x000000ff004b7202 */ /* 0x000fca0000000f00 */
[----:B------:R-:W2:Y:S01]  /*0fd0*/  @P0 LDC R82, c[0x0][0x40c] ;  /* 0x00010300ff520b82 */ /* 0x000ea20000000800 */
[----:B---3--:R-:W-:Y:S01]  /*0fe0*/  @P0 FMUL.FTZ R74, R65, R76 ;  /* 0x0000004c414a0220 */ /* 0x008fe20000410000 */
[----:B------:R-:W-:-:S04]  /*0ff0*/  @P0 HADD2.F32 R65, -RZ, R15.H0_H0 ;  /* 0x2000000fff410230 */ /* 0x000fc80000004100 */
[----:B------:R-:W-:Y:S02]  /*1000*/  F2FP.F16.F32.PACK_AB R67, RZ, R74 ;  /* 0x0000004aff43723e */ /* 0x000fe400000000ff */
[----:B------:R-:W3:Y:S01]  /*1010*/  @P0 LDC R85, c[0x0][0x40c] ;  /* 0x00010300ff550b82 */ /* 0x000ee20000000800 */
[----:B0-----:R-:W-:Y:S01]  /*1020*/  @P0 FMUL.FTZ R73, R66, R77 ;  /* 0x0000004d42490220 */ /* 0x001fe20000410000 */
[----:B------:R-:W-:Y:S01]  /*1030*/  @P0 HADD2.F32 R66, -RZ, R15.H1_H1 ;  /* 0x3000000fff420230 */ /* 0x000fe20000004100 */
[----:B------:R-:W-:Y:S02]  /*1040*/  CS2R R76, SRZ ;  /* 0x00000000004c7805 */ /* 0x000fe4000001ff00 */
[----:B-1----:R-:W-:Y:S01]  /*1050*/  @P0 FMUL.FTZ R76, R64, R83 ;  /* 0x00000053404c0220 */ /* 0x002fe20000410000 */
[----:B------:R-:W-:-:S04]  /*1060*/  F2FP.F16.F32.PACK_AB R64, RZ, R78 ;  /* 0x0000004eff40723e */ /* 0x000fc800000000ff */
[----:B------:R-:W-:Y:S01]  /*1070*/  F2FP.F16.F32.PACK_AB R83, RZ, R76 ;  /* 0x0000004cff53723e */ /* 0x000fe200000000ff */
[----:B--2---:R-:W-:Y:S01]  /*1080*/  @P0 FMUL.FTZ R75, R65, R82 ;  /* 0x00000052414b0220 */ /* 0x004fe20000410000 */
[----:B------:R-:W-:Y:S02]  /*1090*/  F2FP.F16.F32.PACK_AB R65, RZ, R71 ;  /* 0x00000047ff41723e */ /* 0x000fe400000000ff */
[----:B------:R-:W-:Y:S02]  /*10a0*/  F2FP.F16.F32.PACK_AB R82, RZ, R73 ;  /* 0x00000049ff52723e */ /* 0x000fe400000000ff */
[----:B------:R-:W-:Y:S02]  /*10b0*/  F2FP.F16.F32.PACK_AB R84, RZ, R75 ;  /* 0x0000004bff54723e */ /* 0x000fe400000000ff */
[----:B------:R-:W-:Y:S01]  /*10c0*/  PRMT R64, R64, 0x5410, R65 ;  /* 0x0000541040407816 */ /* 0x000fe20000000041 */
[----:B---3--:R-:W-:Y:S01]  /*10d0*/  @P0 FMUL.FTZ R77, R66, R85 ;  /* 0x00000055424d0220 */ /* 0x008fe20000410000 */
[----:B------:R-:W-:-:S04]  /*10e0*/  F2FP.F16.F32.PACK_AB R66, RZ, R72 ;  /* 0x00000048ff42723e */ /* 0x000fc800000000ff */
[----:B------:R-:W-:Y:S02]  /*10f0*/  F2FP.F16.F32.PACK_AB R85, RZ, R77 ;  /* 0x0000004dff55723e */ /* 0x000fe400000000ff */
[----:B------:R-:W-:Y:S02]  /*1100*/  PRMT R65, R66, 0x5410, R67 ;  /* 0x0000541042417816 */ /* 0x000fe40000000043 */
[----:B------:R-:W-:Y:S02]  /*1110*/  PRMT R66, R82, 0x5410, R83 ;  /* 0x0000541052427816 */ /* 0x000fe40000000053 */
[----:B------:R-:W-:-:S07]  /*1120*/  PRMT R67, R84, 0x5410, R85 ;  /* 0x0000541054437816 */ /* 0x000fce0000000055 */
.L_x_14271:
        /* <DEDUP_REMOVED lines=14> */
[----:B-----5:R-:W-:-:S07]  /*1210*/  @P0 HADD2.F32 R80, -RZ, R13.H0_H0 ;  /* 0x2000000dff500230 */ /* 0x020fce0000004100 */
[----:B------:R-:W1:Y:S08]  /*1220*/  @P0 LDC R82, c[0x0][0x40c] ;  /* 0x00010300ff520b82 */ /* 0x000e700000000800 */
[----:B------:R-:W3:Y:S08]  /*1230*/  @P0 LDC R83, c[0x0][0x40c] ;  /* 0x00010300ff530b82 */ /* 0x000ef00000000800 */
[----:B------:R-:W4:Y:S01]  /*1240*/  @P0 LDC R85, c[0x0][0x40c] ;  /* 0x00010300ff550b82 */ /* 0x000f220000000800 */
[----:B--2---:R-:W-:-:S02]  /*1250*/  HADD2.F32 R79, -RZ, R65.H0_H0 ;  /* 0x20000041ff4f7230 */ /* 0x004fc40000004100 */
[----:B------:R-:W-:Y:S02]  /*1260*/  HADD2.F32 R84, -RZ, R66.H1_H1 ;  /* 0x30000042ff547230 */ /* 0x000fe40000004100 */
[----:B------:R-:W-:Y:S02]  /*1270*/  HADD2.F32 R86, -RZ, R67.H1_H1 ;  /* 0x30000043ff567230 */ /* 0x000fe40000004100 */
[----:B0-----:R-:W-:Y:S01]  /*1280*/  @P0 FFMA.FTZ R79, R80, R81, R79 ;  /* 0x00000051504f0223 */ /* 0x001fe2000001004f */
[----:B------:R-:W-:Y:S02]  /*1290*/  HADD2.F32 R81, -RZ, R65.H1_H1 ;  /* 0x30000041ff517230 */ /* 0x000fe40000004100 */
[----:B------:R-:W-:Y:S02]  /*12a0*/  @P0 HADD2.F32 R80, -RZ, R13.H1_H1 ;  /* 0x3000000dff500230 */ /* 0x000fe40000004100 */
[----:B------:R-:W-:-:S03]  /*12b0*/  @P0 HADD2.F32 R65, -RZ, R14.H0_H0 ;  /* 0x2000000eff410230 */ /* 0x000fc60000004100 */
[----:B-1----:R-:W-:Y:S01]  /*12c0*/  @P0 FFMA.FTZ R81, R80, R82, R81 ;  /* 0x0000005250510223 */ /* 0x002fe20000010051 */
[----:B------:R-:W-:Y:S01]  /*12d0*/  HADD2.F32 R80, -RZ, R66.H0_H0 ;  /* 0x20000042ff507230 */ /* 0x000fe20000004100 */
[----:B------:R-:W0:Y:S04]  /*12e0*/  @P0 LDC R82, c[0x0][0x40c] ;  /* 0x00010300ff520b82 */ /* 0x000e280000000800 */
[----:B---3--:R-:W-:Y:S01]  /*12f0*/  @P0 FFMA.FTZ R80, R65, R83, R80 ;  /* 0x0000005341500223 */ /* 0x008fe20000010050 */
[----:B------:R-:W-:Y:S02]  /*1300*/  @P0 HADD2.F32 R65, -RZ, R14.H1_H1 ;  /* 0x3000000eff410230 */ /* 0x000fe40000004100 */
[----:B------:R-:W-:Y:S01]  /*1310*/  HADD2.F32 R83, -RZ, R67.H0_H0 ;  /* 0x20000043ff537230 */ /* 0x000fe20000004100 */
[----:B------:R-:W1:Y:S01]  /*1320*/  @P0 LDC R66, c[0x0][0x40c] ;  /* 0x00010300ff420b82 */ /* 0x000e620000000800 */
[----:B------:R-:W-:Y:S01]  /*1330*/  F2FP.F16.F32.PACK_AB R90, RZ, R80 ;  /* 0x00000050ff5a723e */ /* 0x000fe200000000ff */
[----:B0-----:R-:W-:Y:S01]  /*1340*/  @P0 FFMA.FTZ R84, R65, R82, R84 ;  /* 0x0000005241540223 */ /* 0x001fe20000010054 */
[----:B------:R-:W-:-:S05]  /*1350*/  @P0 HADD2.F32 R82, -RZ, R15.H0_H0 ;  /* 0x2000000fff520230 */ /* 0x000fca0000004100 */
[----:B------:R-:W0:Y:S01]  /*1360*/  @P0 LDC R65, c[0x0][0x40c] ;  /* 0x00010300ff410b82 */ /* 0x000e220000000800 */
[----:B------:R-:W-:Y:S01]  /*1370*/  F2FP.F16.F32.PACK_AB R91, RZ, R84 ;  /* 0x00000054ff5b723e */ /* 0x000fe200000000ff */
[----:B----4-:R-:W-:Y:S01]  /*1380*/  @P0 FFMA.FTZ R83, R82, R85, R83 ;  /* 0x0000005552530223 */ /* 0x010fe20000010053 */
[----:B------:R-:W-:Y:S02]  /*1390*/  HADD2.F32 R82, -RZ, R64.H1_H1 ;  /* 0x30000040ff527230 */ /* 0x000fe40000004100 */
[----:B------:R-:W-:Y:S02]  /*13a0*/  @P0 HADD2.F32 R85, -RZ, R12.H1_H1 ;  /* 0x3000000cff550230 */ /* 0x000fe40000004100 */
[----:B------:R-:W-:-:S03]  /*13b0*/  F2FP.F16.F32.PACK_AB R67, RZ, R83 ;  /* 0x00000053ff43723e */ /* 0x000fc600000000ff */
[----:B-1----:R-:W-:Y:S01]  /*13c0*/  @P0 FFMA.FTZ R82, R85, R66, R82 ;  /* 0x0000004255520223 */ /* 0x002fe20000010052 */
[----:B------:R-:W-:Y:S01]  /*13d0*/  HADD2.F32 R85, -RZ, R64.H0_H0 ;  /* 0x20000040ff557230 */ /* 0x000fe20000004100 */
[----:B------:R-:W1:Y:S01]  /*13e0*/  @P0 LDC R66, c[0x0][0x40c] ;  /* 0x00010300ff420b82 */ /* 0x000e620000000800 */
[----:B------:R-:W-:Y:S02]  /*13f0*/  @P0 HADD2.F32 R64, -RZ, R12.H0_H0 ;  /* 0x2000000cff400230 */ /* 0x000fe40000004100 */
[----:B------:R-:W-:-:S03]  /*1400*/  F2FP.F16.F32.PACK_AB R89, RZ, R82 ;  /* 0x00000052ff59723e */ /* 0x000fc600000000ff */
[----:B0-----:R-:W-:Y:S01]  /*1410*/  @P0 FFMA.FTZ R85, R64, R65, R85 ;  /* 0x0000004140550223 */ /* 0x001fe20000010055 */
[----:B------:R-:W-:-:S04]  /*1420*/  @P0 HADD2.F32 R65, -RZ, R15.H1_H1 ;  /* 0x3000000fff410230 */ /* 0x000fc80000004100 */
[----:B------:R-:W-:-:S04]  /*1430*/  F2FP.F16.F32.PACK_AB R64, RZ, R85 ;  /* 0x00000055ff40723e */ /* 0x000fc800000000ff */
[----:B------:R-:W-:Y:S01]  /*1440*/  PRMT R64, R64, 0x5410, R89 ;  /* 0x0000541040407816 */ /* 0x000fe20000000059 */
[----:B-1----:R-:W-:Y:S01]  /*1450*/  @P0 FFMA.FTZ R86, R65, R66, R86 ;  /* 0x0000004241560223 */ /* 0x002fe20000010056 */
[----:B------:R-:W-:Y:S02]  /*1460*/  F2FP.F16.F32.PACK_AB R65, RZ, R79 ;  /* 0x0000004fff41723e */ /* 0x000fe400000000ff */
[----:B------:R-:W-:Y:S02]  /*1470*/  F2FP.F16.F32.PACK_AB R66, RZ, R81 ;  /* 0x00000051ff42723e */ /* 0x000fe400000000ff */
[----:B------:R-:W-:Y:S02]  /*1480*/  F2FP.F16.F32.PACK_AB R88, RZ, R86 ;  /* 0x00000056ff58723e */ /* 0x000fe400000000ff */
[----:B------:R-:W-:Y:S02]  /*1490*/  PRMT R65, R65, 0x5410, R66 ;  /* 0x0000541041417816 */ /* 0x000fe40000000042 */
[----:B------:R-:W-:-:S02]  /*14a0*/  PRMT R66, R90, 0x5410, R91 ;  /* 0x000054105a427816 */ /* 0x000fc4000000005b */
[----:B------:R-:W-:Y:S01]  /*14b0*/  PRMT R67, R67, 0x5410, R88 ;  /* 0x0000541043437816 */ /* 0x000fe20000000058 */
[----:B------:R-:W-:Y:S06]  /*14c0*/  BRA `(.L_x_14273) ;  /* 0x0000000000a87947 */ /* 0x000fec0003800000 */
.L_x_14272:
[----:B0-----:R-:W0:Y:S01]  /*14d0*/  @P0 LDC R65, c[0x0][0x40c] ;  /* 0x00010300ff410b82 */ /* 0x001e220000000800 */
[--C-:B-----5:R-:W-:Y:S01]  /*14e0*/  @P0 HADD2.F32 R64, -RZ, R12.reuse.H0_H0 ;  /* 0x2000000cff400230 */ /* 0x120fe20000004100 */
[----:B------:R-:W-:Y:S01]  /*14f0*/  CS2R R84, SRZ ;  /* 0x0000000000547805 */ /* 0x000fe2000001ff00 */
[----:B------:R-:W-:Y:S02]  /*1500*/  HFMA2 R82, -RZ, RZ, 0, 0 ;  /* 0x00000000ff527431 */ /* 0x000fe400000001ff */
[----:B------:R-:W-:Y:S01]  /*1510*/  @P0 HADD2.F32 R66, -RZ, R12.H1_H1 ;  /* 0x3000000cff420230 */ /* 0x000fe20000004100 */
[----:B------:R-:W-:Y:S02]  /*1520*/  MOV R79, RZ ;  /* 0x000000ff004f7202 */ /* 0x000fe40000000f00 */
[----:B------:R-:W-:Y:S01]  /*1530*/  MOV R86, RZ ;  /* 0x000000ff00567202 */ /* 0x000fe20000000f00 */
[----:B------:R-:W1:Y:S08]  /*1540*/  @P0 LDC R67, c[0x0][0x40c] ;  /* 0x00010300ff430b82 */ /* 0x000e700000000800 */
[----:B------:R-:W2:Y:S08]  /*1550*/  @P0 LDC R81, c[0x0][0x40c] ;  /* 0x00010300ff510b82 */ /* 0x000eb00000000800 */
[----:B------:R-:W3:Y:S01]  /*1560*/  @P0 LDC R83, c[0x0][0x40c] ;  /* 0x00010300ff530b82 */ /* 0x000ee20000000800 */
[----:B0-----:R-:W-:Y:S01]  /*1570*/  @P0 FMUL.FTZ R85, R64, R65 ;  /* 0x0000004140550220 */ /* 0x001fe20000410000 */
[----:B------:R-:W-:-:S06]  /*1580*/  @P0 HADD2.F32 R64, -RZ, R13.H0_H0 ;  /* 0x2000000dff400230 */ /* 0x000fcc0000004100 */
[----:B------:R-:W0:Y:S01]  /*1590*/  @P0 LDC R89, c[0x0][0x40c] ;  /* 0x00010300ff590b82 */ /* 0x000e220000000800 */
[----:B-1----:R-:W-:-:S07]  /*15a0*/  @P0 FMUL.FTZ R82, R66, R67 ;  /* 0x0000004342520220 */ /* 0x002fce0000410000 */
[----:B------:R-:W1:Y:S01]  /*15b0*/  @P0 LDC R65, c[0x0][0x40c] ;  /* 0x00010300ff410b82 */ /* 0x000e620000000800 */
[----:B--2---:R-:W-:Y:S01]  /*15c0*/  @P0 FMUL.FTZ R79, R64, R81 ;  /* 0x00000051404f0220 */ /* 0x004fe20000410000 */
[----:B------:R-:W-:Y:S01]  /*15d0*/  @P0 HADD2.F32 R64, -RZ, R13.H1_H1 ;  /* 0x3000000dff400230 */ /* 0x000fe20000004100 */
[----:B------:R-:W-:-:S03]  /*15e0*/  CS2R R80, SRZ ;  /* 0x0000000000507805 */ /* 0x000fc6000001ff00 */
[----:B------:R-:W-:Y:S02]  /*15f0*/  F2FP.F16.F32.PACK_AB R66, RZ, R79 ;  /* 0x0000004fff42723e */ /* 0x000fe400000000ff */
[----:B------:R-:W2:Y:S01]  /*1600*/  @P0 LDC R67, c[0x0][0x40c] ;  /* 0x00010300ff430b82 */ /* 0x000ea20000000800 */
[----:B---3--:R-:W-:Y:S01]  /*1610*/  @P0 FMUL.FTZ R81, R64, R83 ;  /* 0x0000005340510220 */ /* 0x008fe20000410000 */
[----:B------:R-:W-:Y:S02]  /*1620*/  @P0 HADD2.F32 R64, -RZ, R14.H0_H0 ;  /* 0x2000000eff400230 */ /* 0x000fe40000004100 */
[----:B------:R-:W-:-:S04]  /*1630*/  HFMA2 R83, -RZ, RZ, 0, 0 ;  /* 0x00000000ff537431 */ /* 0x000fc800000001ff */
[----:B------:R-:W3:Y:S01]  /*1640*/  @P0 LDC R91, c[0x0][0x40c] ;  /* 0x00010300ff5b0b82 */ /* 0x000ee20000000800 */
[----:B0-----:R-:W-:Y:S01]  /*1650*/  @P0 FMUL.FTZ R80, R64, R89 ;  /* 0x0000005940500220 */ /* 0x001fe20000410000 */
[----:B------:R-:W-:Y:S01]  /*1660*/  @P0 HADD2.F32 R64, -RZ, R14.H1_H1 ;  /* 0x3000000eff400230 */ /* 0x000fe20000004100 */
[----:B------:R-:W-:-:S03]  /*1670*/  F2FP.F16.F32.PACK_AB R89, RZ, R81 ;  /* 0x00000051ff59723e */ /* 0x000fc600000000ff */
[----:B------:R-:W-:Y:S01]  /*1680*/  F2FP.F16.F32.PACK_AB R90, RZ, R80 ;  /* 0x00000050ff5a723e */ /* 0x000fe200000000ff */
[----:B-1----:R-:W-:Y:S01]  /*1690*/  @P0 FMUL.FTZ R84, R64, R65 ;  /* 0x0000004140540220 */ /* 0x002fe20000410000 */
[----:B------:R-:W-:Y:S01]  /*16a0*/  @P0 HADD2.F32 R64, -RZ, R15.H0_H0 ;  /* 0x2000000fff400230 */ /* 0x000fe20000004100 */
[----:B------:R-:W-:-:S04]  /*16b0*/  F2FP.F16.F32.PACK_AB R65, RZ, R82 ;  /* 0x00000052ff41723e */ /* 0x000fc800000000ff */
[----:B--2---:R-:W-:Y:S01]  /*16c0*/  @P0 FMUL.FTZ R83, R64, R67 ;  /* 0x0000004340530220 */ /* 0x004fe20000410000 */
[----:B------:R-:W-:-:S04]  /*16d0*/  @P0 HADD2.F32 R64, -RZ, R15.H1_H1 ;  /* 0x3000000fff400230 */ /* 0x000fc80000004100 */
[----:B------:R-:W-:Y:S01]  /*16e0*/  F2FP.F16.F32.PACK_AB R67, RZ, R83 ;  /* 0x00000053ff43723e */ /* 0x000fe200000000ff */
[----:B---3--:R-:W-:Y:S01]  /*16f0*/  @P0 FMUL.FTZ R86, R64, R91 ;  /* 0x0000005b40560220 */ /* 0x008fe20000410000 */
[----:B------:R-:W-:Y:S02]  /*1700*/  F2FP.F16.F32.PACK_AB R64, RZ, R85 ;  /* 0x00000055ff40723e */ /* 0x000fe400000000ff */
[----:B------:R-:W-:Y:S02]  /*1710*/  F2FP.F16.F32.PACK_AB R91, RZ, R84 ;  /* 0x00000054ff5b723e */ /* 0x000fe400000000ff */
[----:B------:R-:W-:Y:S02]  /*1720*/  F2FP.F16.F32.PACK_AB R88, RZ, R86 ;  /* 0x00000056ff58723e */ /* 0x000fe400000000ff */
[----:B------:R-:W-:Y:S02]  /*1730*/  PRMT R64, R64, 0x5410, R65 ;  /* 0x0000541040407816 */ /* 0x000fe40000000041 */
[----:B------:R-:W-:-:S02]  /*1740*/  PRMT R65, R66, 0x5410, R89 ;  /* 0x0000541042417816 */ /* 0x000fc40000000059 */
[----:B------:R-:W-:Y:S02]  /*1750*/  PRMT R66, R90, 0x5410, R91 ;  /* 0x000054105a427816 */ /* 0x000fe4000000005b */
[----:B------:R-:W-:-:S07]  /*1760*/  PRMT R67, R67, 0x5410, R88 ;  /* 0x0000541043437816 */ /* 0x000fce0000000058 */
.L_x_14273:
        /* <DEDUP_REMOVED lines=98> */
.L_x_14289:
        /* <DEDUP_REMOVED lines=83> */
[----:B------:R-:W-:Y:S01]  /*22c0*/  F2FP.F16.F32.PACK_AB R67, R0, R67 ;  /* 0x000000430043723e */ /* 0x000fe200000000ff */
[----:B-1----:R-:W-:Y:S01]  /*22d0*/  IMAD.WIDE.U32 R2, R7, 0x10, R80 ;  /* 0x0000001007027825 */ /* 0x002fe200078e0050 */
[----:B------:R-:W-:-:S03]  /*22e0*/  F2FP.F16.F32.PACK_AB R66, R4, R65 ;  /* 0x000000410442723e */ /* 0x000fc600000000ff */
[----:B------:R-:W-:Y:S01]  /*22f0*/  FFMA.FTZ R0, R64, R51, R27 ;  /* 0x0000003340007223 */ /* 0x000fe2000001001b */
[----:B------:R-:W-:Y:S01]  /*2300*/  F2FP.F16.F32.PACK_AB R65, R6, R11 ;  /* 0x0000000b0641723e */ /* 0x000fe200000000ff */
[----:B------:R-:W-:Y:S01]  /*2310*/  IMAD.WIDE.U32 R76, R77, 0x10, R80 ;  /* 0x000000104d4c7825 */ /* 0x000fe200078e0050 */
[----:B------:R-:W-:-:S03]  /*2320*/  F2FP.F16.F32.PACK_AB R64, R8, R9 ;  /* 0x000000090840723e */ /* 0x000fc600000000ff */
[----:B------:R-:W-:Y:S01]  /*2330*/  FFMA.FTZ R7, R89, R50, R26 ;  /* 0x0000003259077223 */ /* 0x000fe2000001001a */
[----:B------:R-:W-:Y:S01]  /*2340*/  FFMA.FTZ R74, R74, R55, R31 ;  /* 0x000000374a4a7223 */ /* 0x000fe2000001001f */
[----:B------:R-:W-:-:S04]  /*2350*/  IMAD.WIDE.U32 R80, R5, 0x10, R80 ;  /* 0x0000001005507825 */ /* 0x000fc800078e0050 */
[----:B------:R-:W-:Y:S01]  /*2360*/  FFMA.FTZ R5, R75, R54, R30 ;  /* 0x000000364b057223 */ /* 0x000fe2000001001e */
        /* <DEDUP_REMOVED lines=11> */
[----:B------:R-:W-:Y:S01]  /*2420*/  F2FP.F16.F32.PACK_AB R7, R0, R7 ;  /* 0x000000070007723e */ /* 0x000fe200000000ff */
[----:B------:R1:W-:Y:S01]  /*2430*/  STG.E.128 desc[UR6][R2.64], R64 ;  /* 0x0000004002007986 */ /* 0x0003e2000c101d06 */
[----:B------:R-:W-:-:S02]  /*2440*/  F2FP.F16.F32.PACK_AB R5, R74, R5 ;  /* 0x000000054a05723e */ /* 0x000fc400000000ff */
[----:B------:R-:W-:Y:S02]  /*2450*/  F2FP.F16.F32.PACK_AB R4, R9, R4 ;  /* 0x000000040904723e */ /* 0x000fe400000000ff */
[----:B------:R-:W-:Y:S02]  /*2460*/  F2FP.F16.F32.PACK_AB R11, R86, R11 ;  /* 0x0000000b560b723e */ /* 0x000fe400000000ff */
[----:B------:R-:W-:Y:S01]  /*2470*/  F2FP.F16.F32.PACK_AB R10, R73, R10 ;  /* 0x0000000a490a723e */ /* 0x000fe200000000ff */
[----:B------:R1:W-:Y:S01]  /*2480*/  STG.E.128 desc[UR6][R76.64], R4 ;  /* 0x000000044c007986 */ /* 0x0003e2000c101d06 */
[----:B------:R-:W-:Y:S02]  /*2490*/  F2FP.F16.F32.PACK_AB R9, R68, R79 ;  /* 0x0000004f4409723e */ /* 0x000fe400000000ff */
[----:B------:R-:W-:-:S05]  /*24a0*/  F2FP.F16.F32.PACK_AB R8, R71, R8 ;  /* 0x000000084708723e */ /* 0x000fca00000000ff */
[----:B------:R1:W-:Y:S02]  /*24b0*/  STG.E.128 desc[UR6][R80.64], R8 ;  /* 0x0000000850007986 */ /* 0x0003e4000c101d06 */
.L_x_14276:
[----:B------:R-:W-:Y:S05]  /*24c0*/  BSYNC.RECONVERGENT B0 ;  /* 0x0000000000007941 */ /* 0x000fea0003800200 */
.L_x_14275:
[----:B-1----:R-:W1:Y:S02]  /*24d0*/  LDC.64 R2, c[0x0][0x380] ;  /* 0x0000e000ff027b82 */ /* 0x002e640000000a00 */
[----:B-1----:R-:W-:-:S04]  /*24e0*/  LEA R69, R2, R69, 0x2 ;  /* 0x0000004502457211 */ /* 0x002fc800078e10ff */
[----:B------:R-:W-:-:S13]  /*24f0*/  ISETP.GE.AND P0, PT, R69, R3, PT ;  /* 0x000000034500720c */ /* 0x000fda0003f06270 */
[----:B------:R-:W-:Y:S05]  /*2500*/  @!P0 BRA `(.L_x_14277) ;  /* 0xffffffdc00988947 */ /* 0x000fea000383ffff */
[----:B------:R-:W-:Y:S05]  /*2510*/  EXIT ;  /* 0x000000000000794d */ /* 0x000fea0003800000 */
.L_x_14274:
        /* <DEDUP_REMOVED lines=8> */
.L_x_14279:
[----:B------:R-:W-:Y:S05]  /*25a0*/  BSYNC B0 ;  /* 0x0000000000007941 */ /* 0x000fea0003800000 */
.L_x_14278:
        /* <DEDUP_REMOVED lines=9> */
.L_x_14280:
[----:B------:R-:W-:Y:S01]  /*2640*/  HFMA2 R66, -RZ, RZ, 0, 2.384185791015625e-07 ;  /* 0x00000004ff427431 */ /* 0x000fe200000001ff */
[----:B------:R-:W-:-:S05]  /*2650*/  MOV R88, R91 ;  /* 0x0000005b00587202 */ /* 0x000fca0000000f00 */
[----:B------:R-:W-:-:S05]  /*2660*/  FADD.FTZ R88, R67, R88 ;  /* 0x0000005843587221 */ /* 0x000fca0000010000 */
[----:B------:R-:W-:-:S07]  /*2670*/  MOV R93, R88 ;  /* 0x00000058005d7202 */ /* 0x000fce0000000f00 */
[----:B------:R-:W-:Y:S05]  /*2680*/  WARPSYNC.COLLECTIVE R64, `(.L_x_14281) ;  /* 0x0000000040087348 */ /* 0x000fea0003c00000 */
[----:B------:R0:W1:Y:S02]  /*2690*/  SHFL.BFLY P0, R91, R93, R66, R65 ;  /* 0x0c0000425d5b7389 */ /* 0x0000640000000041 */
[----:B01----:R-:W-:Y:S05]  /*26a0*/  ENDCOLLECTIVE ;  /* 0x000000000000791b */ /* 0x003fea0003800000 */
.L_x_14281:
        /* <DEDUP_REMOVED lines=8> */
.L_x_14282:
[----:B------:R-:W-:Y:S01]  /*2730*/  HFMA2 R66, -RZ, RZ, 0, 9.5367431640625e-07 ;  /* 0x00000010ff427431 */ /* 0x000fe200000001ff */
[----:B------:R-:W-:-:S05]  /*2740*/  MOV R90, R91 ;  /* 0x0000005b005a7202 */ /* 0x000fca0000000f00 */
[----:B------:R-:W-:-:S05]  /*2750*/  FADD.FTZ R90, R89, R90 ;  /* 0x0000005a595a7221 */ /* 0x000fca0000010000 */
[----:B------:R-:W-:-:S07]  /*2760*/  MOV R93, R90 ;  /* 0x0000005a005d7202 */ /* 0x000fce0000000f00 */
[----:B------:R-:W-:Y:S05]  /*2770*/  WARPSYNC.COLLECTIVE R64, `(.L_x_14283) ;  /* 0x0000000040087348 */ /* 0x000fea0003c00000 */
[----:B------:R0:W1:Y:S02]  /*2780*/  SHFL.BFLY P0, R91, R93, R66, R65 ;  /* 0x0c0000425d5b7389 */ /* 0x0000640000000041 */
[----:B01----:R-:W-:Y:S05]  /*2790*/  ENDCOLLECTIVE ;  /* 0x000000000000791b */ /* 0x003fea0003800000 */
.L_x_14283:
        /* <DEDUP_REMOVED lines=57> */
.L_x_14284:
[----:B------:R-:W-:Y:S01]  /*2b30*/  HFMA2 R66, -RZ, RZ, 0, 1.1920928955078125e-07 ;  /* 0x00000002ff427431 */ /* 0x000fe200000001ff */
[----:B------:R-:W-:-:S05]  /*2b40*/  MOV R67, R91 ;  /* 0x0000005b00437202 */ /* 0x000fca0000000f00 */
[----:B------:R-:W-:-:S05]  /*2b50*/  FADD.FTZ R67, R10, R67 ;  /* 0x000000430a437221 */ /* 0x000fca0000010000 */
[----:B------:R-:W-:-:S07]  /*2b60*/  MOV R93, R67 ;  /* 0x00000043005d7202 */ /* 0x000fce0000000f00 */
[----:B------:R-:W-:Y:S05]  /*2b70*/  WARPSYNC.COLLECTIVE R64, `(.L_x_14285) ;  /* 0x0000000040087348 */ /* 0x000fea0003c00000 */
[----:B------:R0:W1:Y:S02]  /*2b80*/  SHFL.BFLY P0, R91, R93, R66, R65 ;  /* 0x0c0000425d5b7389 */ /* 0x0000640000000041 */
[----:B01----:R-:W-:Y:S05]  /*2b90*/  ENDCOLLECTIVE ;  /* 0x000000000000791b */ /* 0x003fea0003800000 */
.L_x_14285:
[----:B------:R-:W-:Y:S01]  /*2ba0*/  HFMA2 R66, -RZ, RZ, 0, 2.384185791015625e-07 ;  /* 0x00000004ff427431 */ /* 0x000fe200000001ff */
[----:B------:R-:W-:-:S05]  /*2bb0*/  MOV R88, R91 ;  /* 0x0000005b00587202 */ /* 0x000fca0000000f00 */
[----:B------:R-:W-:-:S05]  /*2bc0*/  FADD.FTZ R88, R67, R88 ;  /* 0x0000005843587221 */ /* 0x000fca0000010000 */
[----:B------:R-:W-:-:S07]  /*2bd0*/  MOV R93, R88 ;  /* 0x00000058005d7202 */ /* 0x000fce0000000f00 */
[----:B------:R-:W-:Y:S05]  /*2be0*/  WARPSYNC.COLLECTIVE R64, `(.L_x_14286) ;  /* 0x0000000040087348 */ /* 0x000fea0003c00000 */
[----:B------:R0:W1:Y:S02]  /*2bf0*/  SHFL.BFLY P0, R91, R93, R66, R65 ;  /* 0x0c0000425d5b7389 */ /* 0x0000640000000041 */
[----:B01----:R-:W-:Y:S05]  /*2c00*/  ENDCOLLECTIVE ;  /* 0x000000000000791b */ /* 0x003fea0003800000 */
.L_x_14286:
[----:B------:R-:W-:Y:S01]  /*2c10*/  HFMA2 R66, -RZ, RZ, 0, 4.76837158203125e-07 ;  /* 0x00000008ff427431 */ /* 0x000fe200000001ff */
[----:B------:R-:W-:-:S05]  /*2c20*/  MOV R89, R91 ;  /* 0x0000005b00597202 */ /* 0x000fca0000000f00 */
[----:B------:R-:W-:-:S05]  /*2c30*/  FADD.FTZ R89, R88, R89 ;  /* 0x0000005958597221 */ /* 0x000fca0000010000 */
[----:B------:R-:W-:-:S07]  /*2c40*/  MOV R93, R89 ;  /* 0x00000059005d7202 */ /* 0x000fce0000000f00 */
[----:B------:R-:W-:Y:S05]  /*2c50*/  WARPSYNC.COLLECTIVE R64, `(.L_x_14287) ;  /* 0x0000000040087348 */ /* 0x000fea0003c00000 */
[----:B------:R0:W1:Y:S02]  /*2c60*/  SHFL.BFLY P0, R91, R93, R66, R65 ;  /* 0x0c0000425d5b7389 */ /* 0x0000640000000041 */
[----:B01----:R-:W-:Y:S05]  /*2c70*/  ENDCOLLECTIVE ;  /* 0x000000000000791b */ /* 0x003fea0003800000 */
.L_x_14287:
[----:B------:R-:W-:Y:S01]  /*2c80*/  HFMA2 R66, -RZ, RZ, 0, 9.5367431640625e-07 ;  /* 0x00000010ff427431 */ /* 0x000fe200000001ff */
[----:B------:R-:W-:-:S05]  /*2c90*/  MOV R90, R91 ;  /* 0x0000005b005a7202 */ /* 0x000fca0000000f00 */
[----:B------:R-:W-:-:S05]  /*2ca0*/  FADD.FTZ R90, R89, R90 ;  /* 0x0000005a595a7221 */ /* 0x000fca0000010000 */
[----:B------:R-:W-:-:S07]  /*2cb0*/  MOV R93, R90 ;  /* 0x0000005a005d7202 */ /* 0x000fce0000000f00 */
[----:B------:R-:W-:Y:S05]  /*2cc0*/  WARPSYNC.COLLECTIVE R64, `(.L_x_14288) ;  /* 0x0000000040087348 */ /* 0x000fea0003c00000 */
[----:B------:R0:W1:Y:S02]  /*2cd0*/  SHFL.BFLY P0, R91, R93, R66, R65 ;  /* 0x0c0000425d5b7389 */ /* 0x0000640000000041 */
[----:B01----:R-:W-:Y:S05]  /*2ce0*/  ENDCOLLECTIVE ;  /* 0x000000000000791b */ /* 0x003fea0003800000 */
.L_x_14288:
[----:B------:R-:W-:Y:S05]  /*2cf0*/  BRA `(.L_x_14289) ;  /* 0xfffffff000247947 */ /* 0x000fea000383ffff */
.L_x_14290:
        /* <DEDUP_REMOVED lines=16> */
.L_x_28785:


//--------------------- .text._ZN10layer_norm13ln_fwd_kernelINS_13Kernel_traitsIf6__halfS2_S2_fjLj768ELj1ELj4ELj1ELj16ENS_18Kernel_traits_baseILj768EfS2_S2_S2_fjLj128EEEEELb0ELb1ELb0ELb0EEEvNS_9FwdParamsE --------------------------
	.section	.text._ZN10layer_norm13ln_fwd_kernelINS_13Kernel_traitsIf6__halfS2_S2_fjLj768ELj1ELj4ELj1ELj16ENS_18Kernel_traits_baseILj768EfS2_S2_S2_fjLj128EEEEELb0ELb1ELb0ELb0EEEvNS_9FwdParamsE,"ax",@progbits
	.align	128
        .global         _ZN10layer_norm13ln_fwd_kernelINS_13Kernel_traitsIf6__halfS2_S2_fjLj768ELj1ELj4ELj1ELj16ENS_18Kernel_traits_baseILj768EfS2_S2_S2_fjLj128EEEEELb0ELb1ELb0ELb0EEEvNS_9FwdParamsE
        .type           _ZN10layer_norm13ln_fwd_kernelINS_13Kernel_traitsIf6__halfS2_S2_fjLj768ELj1ELj4ELj1ELj16ENS_18Kernel_traits_baseILj768EfS2_S2_S2_fjLj128EEEEELb0ELb1ELb0ELb0EEEvNS_9FwdParamsE,@function
        .size           _ZN10layer_norm13ln_fwd_kernelINS_13Kernel_traitsIf6__halfS2_S2_fjLj768ELj1ELj4ELj1ELj16ENS_18Kernel_traits_baseILj768EfS2_S2_S2_fjLj128EEEEELb0ELb1ELb0ELb0EEEvNS_9FwdParamsE,(.L_x_28786 - _ZN10layer_norm13ln_fwd_kernelINS_13Kernel_traitsIf6__halfS2_S2_fjLj768ELj1ELj4ELj1ELj16ENS_18Kernel_traits_baseILj768EfS2_S2_S2_fjLj128EEEEELb0ELb1ELb0ELb0EEEvNS_9FwdParamsE)
        .other          _ZN10layer_norm13ln_fwd_kernelINS_13Kernel_traitsIf6__halfS2_S2_fjLj768ELj1ELj4ELj1ELj16ENS_18Kernel_traits_baseILj768EfS2_S2_S2_fjLj128EEEEELb0ELb1ELb0ELb0EEEvNS_9FwdParamsE,@"STO_CUDA_ENTRY STV_DEFAULT"
_ZN10layer_norm13ln_fwd_kernelINS_13Kernel_traitsIf6__halfS2_S2_fjLj768ELj1ELj4ELj1ELj16ENS_18Kernel_traits_baseILj768EfS2_S2_S2_fjLj128EEEEELb0ELb1ELb0ELb0EEEvNS_9FwdParamsE:
.text._ZN10layer_norm13ln_fwd_kernelINS_13Kernel_traitsIf6__halfS2_S2_fjLj768ELj1ELj4ELj1ELj16ENS_18Kernel_traits_baseILj768EfS2_S2_S2_fjLj128EEEEELb0ELb1ELb0ELb0EEEvNS_9FwdParamsE:
        /* <DEDUP_REMOVED lines=62> */
.L_x_14292:
        /* <DEDUP_REMOVED lines=42> */
.L_x_14293:
[----:B------:R-:W-:Y:S05]  /*0680*/  BSYNC.RECONVERGENT B0 ;  /* 0x0000000000007941 */ /* 0x000fea0003800200 */
.L_x_14291:
        /* <DEDUP_REMOVED lines=11> */
.L_x_14313:
        /* <DEDUP_REMOVED lines=27> */
[--C-:B------:R-:W-:Y:S02]  /*08f0*/  HADD2.F32 R90, -RZ, R6.reuse.H0_H0 ;  /* 0x20000006ff5a7230 */ /* 0x100fe40000004100 */
[----:B------:R-:W-:Y:S02]  /*0900*/  HADD2.F32 R2, -RZ, R5.H0_H0 ;  /* 0x20000005ff027230 */ /* 0x000fe40000004100 */
[-C--:B------:R-:W-:Y:S01]  /*0910*/  FMUL.FTZ R9, R0, R109.reuse ;  /* 0x0000006d00097220 */ /* 0x080fe20000410000 */
[----:B------:R-:W-:Y:S02]  /*0920*/  HADD2.F32 R110, -RZ, R6.H1_H1 ;  /* 0x30000006ff6e7230 */ /* 0x000fe40000004100 */
[----:B------:R-:W-:Y:S01]  /*0930*/  FMUL.FTZ R3, R90, R109 ;  /* 0x0000006d5a037220 */ /* 0x000fe20000410000 */
[----:B------:R-:W-:-:S02]  /*0940*/  HADD2.F32 R4, -RZ, R4.H1_H1 ;  /* 0x30000004ff047230 */ /* 0x000fc40000004100 */
[----:B------:R-:W-:Y:S02]  /*0950*/  HADD2.F32 R88, -RZ, R5.H1_H1 ;  /* 0x30000005ff587230 */ /* 0x000fe40000004100 */
[-C--:B------:R-:W-:Y:S01]  /*0960*/  FMUL.FTZ R110, R110, R109.reuse ;  /* 0x0000006d6e6e7220 */ /* 0x080fe20000410000 */
[--C-:B------:R-:W-:Y:S02]  /*0970*/  HADD2.F32 R112, -RZ, R7.reuse.H0_H0 ;  /* 0x20000007ff707230 */ /* 0x100fe40000004100 */
[----:B------:R-:W-:Y:S02]  /*0980*/  HADD2.F32 R114, -RZ, R7.H1_H1 ;  /* 0x30000007ff727230 */ /* 0x000fe40000004100 */
[-C--:B------:R-:W-:Y:S01]  /*0990*/  FMUL.FTZ R7, R2, R109.reuse ;  /* 0x0000006d02077220 */ /* 0x080fe20000410000 */
[-C--:B------:R-:W-:Y:S01]  /*09a0*/  FMUL.FTZ R88, R88, R109.reuse ;  /* 0x0000006d58587220 */ /* 0x080fe20000410000 */
[-C--:B------:R-:W-:Y:S01]  /*09b0*/  FMUL.FTZ R5, R112, R109.reuse ;  /* 0x0000006d70057220 */ /* 0x080fe20000410000 */
[----:B------:R-:W-:Y:S01]  /*09c0*/  FMUL.FTZ R114, R114, R109 ;  /* 0x0000006d72727220 */ /* 0x000fe20000410000 */
[----:B--2---:R-:W-:-:S02]  /*09d0*/  HADD2.F32 R6, -RZ, R14.H0_H0 ;  /* 0x2000000eff067230 */ /* 0x004fc40000004100 */
[----:B------:R-:W-:Y:S02]  /*09e0*/  HADD2.F32 R0, -RZ, R12.H0_H0 ;  /* 0x2000000cff007230 */ /* 0x000fe40000004100 */
[----:B------:R-:W-:Y:S02]  /*09f0*/  HADD2.F32 R2, -RZ, R13.H0_H0 ;  /* 0x2000000dff027230 */ /* 0x000fe40000004100 */
[----:B------:R-:W-:Y:S01]  /*0a00*/  FFMA.FTZ R6, R3, R64, R6 ;  /* 0x0000004003067223 */ /* 0x000fe20000010006 */
[--C-:B------:R-:W-:Y:S02]  /*0a10*/  HADD2.F32 R90, -RZ, R15.reuse.H0_H0 ;  /* 0x2000000fff5a7230 */ /* 0x100fe40000004100 */
[----:B------:R-:W-:Y:S01]  /*0a20*/  FFMA.FTZ R9, R9, R68, R0 ;  /* 0x0000004409097223 */ /* 0x000fe20000010000 */
[----:B------:R-:W-:Y:S02]  /*0a30*/  HADD2.F32 R111, -RZ, R15.H1_H1 ;  /* 0x3000000fff6f7230 */ /* 0x000fe40000004100 */
[----:B------:R-:W-:Y:S01]  /*0a40*/  FMUL.FTZ R0, R4, R109 ;  /* 0x0000006d04007220 */ /* 0x000fe20000410000 */
[----:B------:R-:W-:-:S02]  /*0a50*/  HADD2.F32 R3, -RZ, R14.H1_H1 ;  /* 0x3000000eff037230 */ /* 0x000fc40000004100 */
[----:B------:R-:W-:Y:S01]  /*0a60*/  FFMA.FTZ R7, R7, R70, R2 ;  /* 0x0000004607077223 */ /* 0x000fe20000010002 */
[----:B------:R-:W-:Y:S02]  /*0a70*/  HADD2.F32 R91, -RZ, R13.H1_H1 ;  /* 0x3000000dff5b7230 */ /* 0x000fe40000004100 */
[----:B------:R-:W-:Y:S01]  /*0a80*/  FFMA.FTZ R5, R5, R66, R90 ;  /* 0x0000004205057223 */ /* 0x000fe2000001005a */
[----:B------:R-:W-:Y:S02]  /*0a90*/  HADD2.F32 R89, -RZ, R12.H1_H1 ;  /* 0x3000000cff597230 */ /* 0x000fe40000004100 */
[----:B------:R-:W-:Y:S01]  /*0aa0*/  FFMA.FTZ R4, R114, R67, R111 ;  /* 0x0000004372047223 */ /* 0x000fe2000001006f */
[----:B------:R-:W-:Y:S01]  /*0ab0*/  FFMA.FTZ R3, R110, R65, R3 ;  /* 0x000000416e037223 */ /* 0x000fe20000010003 */
[----:B------:R-:W-:Y:S01]  /*0ac0*/  FFMA.FTZ R2, R88, R71, R91 ;  /* 0x0000004758027223 */ /* 0x000fe2000001005b */
[----:B------:R-:W-:Y:S02]  /*0ad0*/  FFMA.FTZ R0, R0, R69, R89 ;  /* 0x0000004500007223 */ /* 0x000fe40000010059 */
[----:B------:R-:W-:-:S02]  /*0ae0*/  F2FP.F16.F32.PACK_AB R91, R4, R5 ;  /* 0x00000005045b723e */ /* 0x000fc400000000ff */
[----:B------:R-:W-:Y:S02]  /*0af0*/  F2FP.F16.F32.PACK_AB R90, R3, R6 ;  /* 0x00000006035a723e */ /* 0x000fe400000000ff */
[----:B------:R-:W-:Y:S02]  /*0b00*/  F2FP.F16.F32.PACK_AB R89, R2, R7 ;  /* 0x000000070259723e */ /* 0x000fe400000000ff */
[----:B------:R-:W-:Y:S01]  /*0b10*/  F2FP.F16.F32.PACK_AB R88, R0, R9 ;  /* 0x000000090058723e */ /* 0x000fe200000000ff */
[----:B------:R-:W-:Y:S06]  /*0b20*/  BRA `(.L_x_14297) ;  /* 0x0000000000707947 */ /* 0x000fec0003800000 */
.L_x_14296:
[--C-:B-----5:R-:W-:Y:S02]  /*0b30*/  HADD2.F32 R2, -RZ, R5.reuse.H0_H0 ;  /* 0x20000005ff027230 */ /* 0x120fe40000004100 */
[----:B------:R-:W-:Y:S02]  /*0b40*/  HADD2.F32 R90, -RZ, R6.H0_H0 ;  /* 0x20000006ff5a7230 */ /* 0x000fe40000004100 */
[----:B------:R-:W-:Y:S02]  /*0b50*/  HADD2.F32 R0, -RZ, R4.H0_H0 ;  /* 0x20000004ff007230 */ /* 0x000fe40000004100 */
[----:B------:R-:W-:Y:S02]  /*0b60*/  HADD2.F32 R6, -RZ, R6.H1_H1 ;  /* 0x30000006ff067230 */ /* 0x000fe40000004100 */
[-C--:B------:R-:W-:Y:S01]  /*0b70*/  FMUL.FTZ R3, R90, R109.reuse ;  /* 0x0000006d5a037220 */ /* 0x080fe20000410000 */
[----:B------:R-:W-:Y:S02]  /*0b80*/  HADD2.F32 R4, -RZ, R4.H1_H1 ;  /* 0x30000004ff047230 */ /* 0x000fe40000004100 */
[----:B------:R-:W-:Y:S01]  /*0b90*/  FMUL.FTZ R9, R0, R109 ;  /* 0x0000006d00097220 */ /* 0x000fe20000410000 */
[----:B------:R-:W-:-:S02]  /*0ba0*/  HADD2.F32 R88, -RZ, R5.H1_H1 ;  /* 0x30000005ff587230 */ /* 0x000fc40000004100 */
        /* <DEDUP_REMOVED lines=16> */
[----:B------:R-:W-:-:S02]  /*0cb0*/  F2FP.F16.F32.PACK_AB R90, R3, R6 ;  /* 0x00000006035a723e */ /* 0x000fc400000000ff */
[----:B------:R-:W-:Y:S02]  /*0cc0*/  F2FP.F16.F32.PACK_AB R91, R4, R5 ;  /* 0x00000005045b723e */ /* 0x000fe400000000ff */
[----:B------:R-:W-:Y:S02]  /*0cd0*/  F2FP.F16.F32.PACK_AB R89, R2, R7 ;  /* 0x000000070259723e */ /* 0x000fe400000000ff */
[----:B------:R-:W-:-:S07]  /*0ce0*/  F2FP.F16.F32.PACK_AB R88, R0, R9 ;  /* 0x000000090058723e */ /* 0x000fce00000000ff */
.L_x_14297:
[----:B------:R-:W0:Y:S01]  /*0cf0*/  LDC.64 R110, c[0x0][0x3a8] ;  /* 0x0000ea00ff6e7b82 */ /* 0x000e220000000a00 */
[C---:B------:R-:W-:Y:S01]  /*0d00*/  IADD3 R113, PT, PT, R108.reuse, 0x20, RZ ;  /* 0x000000206c717810 */ /* 0x040fe20007ffe0ff */
[----:B0-----:R-:W-:-:S05]  /*0d10*/  IMAD.WIDE.U32 R110, R108, 0x10, R110 ;  /* 0x000000106c6e7825 */ /* 0x001fca00078e006e */
[----:B------:R0:W-:Y:S02]  /*0d20*/  STG.E.128 desc[UR6][R110.64], R88 ;  /* 0x000000586e007986 */ /* 0x0001e4000c101d06 */
.L_x_14295:
[----:B------:R-:W-:Y:S05]  /*0d30*/  BSYNC.RECONVERGENT B0 ;  /* 0x0000000000007941 */ /* 0x000fea0003800200 */
.L_x_14294:
        /* <DEDUP_REMOVED lines=12> */
[----:B0----5:R-:W-:Y:S02]  /*0e00*/  HADD2.F32 R92, -RZ, R88.H0_H0 ;  /* 0x20000058ff5c7230 */ /* 0x021fe40000004100 */
[--C-:B------:R-:W-:Y:S02]  /*0e10*/  HADD2.F32 R110, -RZ, R90.reuse.H0_H0 ;  /* 0x2000005aff6e7230 */ /* 0x100fe40000004100 */
[--C-:B------:R-:W-:Y:S02]  /*0e20*/  HADD2.F32 R94, -RZ, R89.reuse.H0_H0 ;  /* 0x20000059ff5e7230 */ /* 0x100fe40000004100 */
[----:B------:R-:W-:Y:S02]  /*0e30*/  HADD2.F32 R114, -RZ, R90.H1_H1 ;  /* 0x3000005aff727230 */ /* 0x000fe40000004100 */
        /* <DEDUP_REMOVED lines=11> */
[----:B------:R-:W-:Y:S01]  /*0ef0*/  FFMA.FTZ R92, R89, R44, R90 ;  /* 0x0000002c595c7223 */ /* 0x000fe2000001005a */
[----:B------:R-:W-:Y:S02]  /*0f00*/  HADD2.F32 R98, -RZ, R13.H0_H0 ;  /* 0x2000000dff627230 */ /* 0x000fe40000004100 */
[----:B------:R-:W-:Y:S01]  /*0f10*/  FFMA.FTZ R94, R91, R40, R112 ;  /* 0x000000285b5e7223 */ /* 0x000fe20000010070 */
[----:B------:R-:W-:Y:S02]  /*0f20*/  HADD2.F32 R118, -RZ, R15.H0_H0 ;  /* 0x2000000fff767230 */ /* 0x000fe40000004100 */
[-C--:B------:R-:W-:Y:S01]  /*0f30*/  FMUL.FTZ R114, R114, R109.reuse ;  /* 0x0000006d72727220 */ /* 0x080fe20000410000 */
[----:B------:R-:W-:Y:S02]  /*0f40*/  HADD2.F32 R99, -RZ, R12.H1_H1 ;  /* 0x3000000cff637230 */ /* 0x000fe40000004100 */
[----:B------:R-:W-:Y:S01]  /*0f50*/  FMUL.FTZ R96, R96, R109 ;  /* 0x0000006d60607220 */ /* 0x000fe20000410000 */
[----:B------:R-:W-:-:S02]  /*0f60*/  HADD2.F32 R89, -RZ, R13.H1_H1 ;  /* 0x3000000dff597230 */ /* 0x000fc40000004100 */
[----:B------:R-:W-:Y:S01]  /*0f70*/  FMUL.FTZ R88, R88, R109 ;  /* 0x0000006d58587220 */ /* 0x000fe20000410000 */
[----:B------:R-:W-:Y:S02]  /*0f80*/  HADD2.F32 R97, -RZ, R14.H1_H1 ;  /* 0x3000000eff617230 */ /* 0x000fe40000004100 */
[----:B------:R-:W-:Y:S01]  /*0f90*/  FFMA.FTZ R93, R93, R46, R98 ;  /* 0x0000002e5d5d7223 */ /* 0x000fe20000010062 */
[----:B------:R-:W-:Y:S02]  /*0fa0*/  HADD2.F32 R91, -RZ, R15.H1_H1 ;  /* 0x3000000fff5b7230 */ /* 0x000fe40000004100 */
[----:B------:R-:W-:Y:S01]  /*0fb0*/  FFMA.FTZ R95, R95, R42, R118 ;  /* 0x0000002a5f5f7223 */ /* 0x000fe20000010076 */
[----:B------:R-:W-:Y:S01]  /*0fc0*/  FFMA.FTZ R96, R96, R47, R89 ;  /* 0x0000002f60607223 */ /* 0x000fe20000010059 */
[----:B------:R-:W-:Y:S01]  /*0fd0*/  FFMA.FTZ R97, R114, R41, R97 ;  /* 0x0000002972617223 */ /* 0x000fe20000010061 */
[----:B------:R-:W-:Y:S01]  /*0fe0*/  FFMA.FTZ R99, R88, R45, R99 ;  /* 0x0000002d58637223 */ /* 0x000fe20000010063 */
[----:B------:R-:W-:-:S02]  /*0ff0*/  FFMA.FTZ R98, R120, R43, R91 ;  /* 0x0000002b78627223 */ /* 0x000fc4000001005b */
[----:B------:R-:W-:Y:S02]  /*1000*/  F2FP.F16.F32.PACK_AB R89, R96, R93 ;  /* 0x0000005d6059723e */ /* 0x000fe400000000ff */
[----:B------:R-:W-:Y:S02]  /*1010*/  F2FP.F16.F32.PACK_AB R90, R97, R94 ;  /* 0x0000005e615a723e */ /* 0x000fe400000000ff */
[----:B------:R-:W-:Y:S02]  /*1020*/  F2FP.F16.F32.PACK_AB R91, R98, R95 ;  /* 0x0000005f625b723e */ /* 0x000fe400000000ff */
[----:B------:R-:W-:Y:S01]  /*1030*/  F2FP.F16.F32.PACK_AB R88, R99, R92 ;  /* 0x0000005c6358723e */ /* 0x000fe200000000ff */
[----:B------:R-:W-:Y:S06]  /*1040*/  BRA `(.L_x_14301) ;  /* 0x0000000000707947 */ /* 0x000fec0003800000 */
.L_x_14300:
[----:B0----5:R-:W-:Y:S02]  /*1050*/  HADD2.F32 R92, -RZ, R88.H0_H0 ;  /* 0x20000058ff5c7230 */ /* 0x021fe40000004100 */
[----:B------:R-:W-:Y:S02]  /*1060*/  HADD2.F32 R98, -RZ, R90.H0_H0 ;  /* 0x2000005aff627230 */ /* 0x000fe40000004100 */
[----:B------:R-:W-:Y:S02]  /*1070*/  HADD2.F32 R88, -RZ, R88.H1_H1 ;  /* 0x30000058ff587230 */ /* 0x000fe40000004100 */
[--C-:B------:R-:W-:Y:S02]  /*1080*/  HADD2.F32 R94, -RZ, R89.reuse.H0_H0 ;  /* 0x20000059ff5e7230 */ /* 0x100fe40000004100 */
        /* <DEDUP_REMOVED lines=20> */
[----:B------:R-:W-:Y:S02]  /*11d0*/  F2FP.F16.F32.PACK_AB R91, R98, R95 ;  /* 0x0000005f625b723e */ /* 0x000fe400000000ff */
[----:B------:R-:W-:Y:S02]  /*11e0*/  F2FP.F16.F32.PACK_AB R90, R97, R94 ;  /* 0x0000005e615a723e */ /* 0x000fe400000000ff */
[----:B------:R-:W-:Y:S02]  /*11f0*/  F2FP.F16.F32.PACK_AB R89, R96, R93 ;  /* 0x0000005d6059723e */ /* 0x000fe400000000ff */
[----:B------:R-:W-:-:S07]  /*1200*/  F2FP.F16.F32.PACK_AB R88, R99, R92 ;  /* 0x0000005c6358723e */ /* 0x000fce00000000ff */
.L_x_14301:
[----:B------:R-:W0:Y:S02]  /*1210*/  LDC.64 R110, c[0x0][0x3a8] ;  /* 0x0000ea00ff6e7b82 */ /* 0x000e240000000a00 */
[C---:B0-----:R-:W-:Y:S01]  /*1220*/  IMAD.WIDE.U32 R110, R113.reuse, 0x10, R110 ;  /* 0x00000010716e7825 */ /* 0x041fe200078e006e */
[----:B------:R-:W-:-:S04]  /*1230*/  IADD3 R113, PT, PT, R113, 0x20, RZ ;  /* 0x0000002071717810 */ /* 0x000fc80007ffe0ff */
[----:B------:R1:W-:Y:S03]  /*1240*/  STG.E.128 desc[UR6][R110.64], R88 ;  /* 0x000000586e007986 */ /* 0x0003e6000c101d06 */
.L_x_14299:
[----:B------:R-:W-:Y:S05]  /*1250*/  BSYNC.RECONVERGENT B0 ;  /* 0x0000000000007941 */ /* 0x000fea0003800200 */
.L_x_14298:
        /* <DEDUP_REMOVED lines=13> */
[----:B------:R-:W-:Y:S02]  /*1330*/  HADD2.F32 R106, -RZ, R90.H0_H0 ;  /* 0x2000005aff6a7230 */ /* 0x000fe40000004100 */
[--C-:B------:R-:W-:Y:S02]  /*1340*/  HADD2.F32 R104, -RZ, R89.reuse.H1_H1 ;  /* 0x30000059ff687230 */ /* 0x100fe40000004100 */
[----:B------:R-:W-:Y:S02]  /*1350*/  HADD2.F32 R102, -RZ, R89.H0_H0 ;  /* 0x20000059ff667230 */ /* 0x000fe40000004100 */
[-C--:B------:R-:W-:Y:S01]  /*1360*/  FMUL.FTZ R89, R100, R109.reuse ;  /* 0x0000006d64597220 */ /* 0x080fe20000410000 */
[----:B------:R-:W-:Y:S02]  /*1370*/  HADD2.F32 R116, -RZ, R12.H0_H0 ;  /* 0x2000000cff747230 */ /* 0x000fe40000004100 */
[----:B------:R-:W-:Y:S01]  /*1380*/  FMUL.FTZ R101, R106, R109 ;  /* 0x0000006d6a657220 */ /* 0x000fe20000410000 */
[----:B------:R-:W-:-:S02]  /*1390*/  HADD2.F32 R120, -RZ, R14.H0_H0 ;  /* 0x2000000eff787230 */ /* 0x000fc40000004100 */
[--C-:B------:R-:W-:Y:S02]  /*13a0*/  HADD2.F32 R112, -RZ, R91.reuse.H0_H0 ;  /* 0x2000005bff707230 */ /* 0x100fe40000004100 */
[----:B------:R-:W-:Y:S01]  /*13b0*/  FFMA.FTZ R100, R89, R20, R116 ;  /* 0x0000001459647223 */ /* 0x000fe20000010074 */
[----:B------:R-:W-:Y:S02]  /*13c0*/  HADD2.F32 R88, -RZ, R88.H1_H1 ;  /* 0x30000058ff587230 */ /* 0x000fe40000004100 */
[----:B------:R-:W-:Y:S02]  /*13d0*/  HADD2.F32 R110, -RZ, R90.H1_H1 ;  /* 0x3000005aff6e7230 */ /* 0x000fe40000004100 */
[----:B------:R-:W-:Y:S01]  /*13e0*/  FMUL.FTZ R90, R104, R109 ;  /* 0x0000006d685a7220 */ /* 0x000fe20000410000 */
[----:B------:R-:W-:Y:S02]  /*13f0*/  HADD2.F32 R114, -RZ, R91.H1_H1 ;  /* 0x3000005bff727230 */ /* 0x000fe40000004100 */
[----:B------:R-:W-:Y:S01]  /*1400*/  FFMA.FTZ R104, R101, R16, R120 ;  /* 0x0000001065687223 */ /* 0x000fe20000010078 */
[----:B------:R-:W-:-:S02]  /*1410*/  HADD2.F32 R106, -RZ, R15.H0_H0 ;  /* 0x2000000fff6a7230 */ /* 0x000fc40000004100 */
[-C--:B------:R-:W-:Y:S01]  /*1420*/  FMUL.FTZ R103, R112, R109.reuse ;  /* 0x0000006d70677220 */ /* 0x080fe20000410000 */
[----:B------:R-:W-:Y:S02]  /*1430*/  HADD2.F32 R118, -RZ, R13.H0_H0 ;  /* 0x2000000dff767230 */ /* 0x000fe40000004100 */
[-C--:B------:R-:W-:Y:S01]  /*1440*/  FMUL.FTZ R88, R88, R109.reuse ;  /* 0x0000006d58587220 */ /* 0x080fe20000410000 */
[----:B------:R-:W-:Y:S02]  /*1450*/  HADD2.F32 R107, -RZ, R15.H1_H1 ;  /* 0x3000000fff6b7230 */ /* 0x000fe40000004100 */
[-C--:B------:R-:W-:Y:S01]  /*1460*/  FMUL.FTZ R91, R102, R109.reuse ;  /* 0x0000006d665b7220 */ /* 0x080fe20000410000 */
[----:B------:R-:W-:Y:S02]  /*1470*/  HADD2.F32 R105, -RZ, R14.H1_H1 ;  /* 0x3000000eff697230 */ /* 0x000fe40000004100 */
[----:B------:R-:W-:Y:S01]  /*1480*/  FMUL.FTZ R110, R110, R109 ;  /* 0x0000006d6e6e7220 */ /* 0x000fe20000410000 */
[----:B------:R-:W-:-:S02]  /*1490*/  HADD2.F32 R89, -RZ, R13.H1_H1 ;  /* 0x3000000dff597230 */ /* 0x000fc40000004100 */
[----:B------:R-:W-:Y:S01]  /*14a0*/  FMUL.FTZ R114, R114, R109 ;  /* 0x0000006d72727220 */ /* 0x000fe20000410000 */
[----:B------:R-:W-:Y:S02]  /*14b0*/  HADD2.F32 R101, -RZ, R12.H1_H1 ;  /* 0x3000000cff657230 */ /* 0x000fe40000004100 */
[----:B------:R-:W-:Y:S01]  /*14c0*/  FFMA.FTZ R106, R103, R18, R106 ;  /* 0x00000012676a7223 */ /* 0x000fe2000001006a */
[----:B------:R-:W-:Y:S01]  /*14d0*/  FFMA.FTZ R102, R91, R22, R118 ;  /* 0x000000165b667223 */ /* 0x000fe20000010076 */
        /* <DEDUP_REMOVED lines=9> */
.L_x_14304:
[----:B0----5:R-:W-:Y:S02]  /*1570*/  HADD2.F32 R100, -RZ, R88.H0_H0 ;  /* 0x20000058ff647230 */ /* 0x021fe40000004100 */
[----:B------:R-:W-:Y:S02]  /*1580*/  HADD2.F32 R106, -RZ, R90.H0_H0 ;  /* 0x2000005aff6a7230 */ /* 0x000fe40000004100 */
        /* <DEDUP_REMOVED lines=9> */
[----:B------:R-:W-:Y:S02]  /*1620*/  HADD2.F32 R114, -RZ, R91.H1_H1 ;  /* 0x3000005bff727230 */ /* 0x000fe40000004100 */
        /* <DEDUP_REMOVED lines=16> */
.L_x_14305:
[----:B------:R-:W0:Y:S02]  /*1730*/  LDC.64 R110, c[0x0][0x3a8] ;  /* 0x0000ea00ff6e7b82 */ /* 0x000e240000000a00 */
[----:B0-----:R-:W-:-:S05]  /*1740*/  IMAD.WIDE.U32 R110, R113, 0x10, R110 ;  /* 0x00000010716e7825 */ /* 0x001fca00078e006e */
[----:B------:R2:W-:Y:S02]  /*1750*/  STG.E.128 desc[UR6][R110.64], R88 ;  /* 0x000000586e007986 */ /* 0x0005e4000c101d06 */
.L_x_14303:
[----:B------:R-:W-:Y:S05]  /*1760*/  BSYNC.RECONVERGENT B0 ;  /* 0x0000000000007941 */ /* 0x000fea0003800200 */
.L_x_14302:
        /* <DEDUP_REMOVED lines=100> */
.L_x_14325:
        /* <DEDUP_REMOVED lines=31> */
[----:B------:R-:W-:Y:S01]  /*1fa0*/  F2FP.F16.F32.PACK_AB R88, R89, R88 ;  /* 0x000000585958723e */ /* 0x000fe200000000ff */
        /* <DEDUP_REMOVED lines=12> */
[----:B------:R-:W-:-:S02]  /*2070*/  F2FP.F16.F32.PACK_AB R90, R91, R90 ;  /* 0x0000005a5b5a723e */ /* 0x000fc400000000ff */
[----:B------:R-:W-:Y:S02]  /*2080*/  F2FP.F16.F32.PACK_AB R89, R114, R89 ;  /* 0x000000597259723e */ /* 0x000fe400000000ff */
[----:B------:R-:W-:Y:S02]  /*2090*/  F2FP.F16.F32.PACK_AB R91, R116, R113 ;  /* 0x00000071745b723e */ /* 0x000fe400000000ff */
[----:B------:R-:W-:-:S03]  /*20a0*/  IADD3 R108, PT, PT, R108, 0x20, RZ ;  /* 0x000000206c6c7810 */ /* 0x000fc60007ffe0ff */
[----:B------:R1:W-:Y:S04]  /*20b0*/  STG.E.128 desc[UR6][R110.64], R88 ;  /* 0x000000586e007986 */ /* 0x0003e8000c101d06 */
.L_x_14308:
[----:B------:R-:W-:Y:S05]  /*20c0*/  BSYNC.RECONVERGENT B0 ;  /* 0x0000000000007941 */ /* 0x000fea0003800200 */
.L_x_14307:
        /* <DEDUP_REMOVED lines=34> */
.L_x_14310:
[----:B------:R-:W-:Y:S05]  /*22f0*/  BSYNC.RECONVERGENT B0 ;  /* 0x0000000000007941 */ /* 0x000fea0003800200 */
.L_x_14309:
        /* <DEDUP_REMOVED lines=31> */
[----:B------:R-:W-:-:S05]  /*24f0*/  F2FP.F16.F32.PACK_AB R88, R111, R110 ;  /* 0x0000006e6f58723e */ /* 0x000fca00000000ff */
[----:B------:R3:W-:Y:S02]  /*2500*/  STG.E.128 desc[UR6][R108.64], R88 ;  /* 0x000000586c007986 */ /* 0x0007e4000c101d06 */
.L_x_14312:
[----:B------:R-:W-:Y:S05]  /*2510*/  BSYNC.RECONVERGENT B0 ;  /* 0x0000000000007941 */ /* 0x000fea0003800200 */
.L_x_14311:
[----:B0123--:R-:W0:Y:S02]  /*2520*/  LDC.64 R88, c[0x0][0x380] ;  /* 0x0000e000ff587b82 */ /* 0x00fe240000000a00 */
[----:B0-----:R-:W-:-:S04]  /*2530*/  LEA R8, R88, R8, 0x2 ;  /* 0x0000000858087211 */ /* 0x001fc800078e10ff */
[----:B------:R-:W-:-:S13]  /*2540*/  ISETP.GE.AND P0, PT, R8, R89, PT ;  /* 0x000000590800720c */ /* 0x000fda0003f06270 */
[----:B------:R-:W-:Y:S05]  /*2550*/  @!P0 BRA `(.L_x_14313) ;  /* 0xffffffe000788947 */ /* 0x000fea000383ffff */
[----:B------:R-:W-:Y:S05]  /*2560*/  EXIT ;  /* 0x000000000000794d */ /* 0x000fea0003800000 */
.L_x_14306:
        /* <DEDUP_REMOVED lines=8> */
.L_x_14315:
[----:B------:R-:W-:Y:S05]  /*25f0*/  BSYNC B0 ;  /* 0x0000000000007941 */ /* 0x000fea0003800000 */
.L_x_14314:
        /* <DEDUP_REMOVED lines=9> */
.L_x_14316:
[----:B------:R-:W-:Y:S01]  /*2690*/  HFMA2 R116, -RZ, RZ, 0, 2.384185791015625e-07 ;  /* 0x00000004ff747431 */ /* 0x000fe200000001ff */
[----:B------:R-:W-:-:S05]  /*26a0*/  MOV R91, R113 ;  /* 0x00000071005b7202 */ /* 0x000fca0000000f00 */
[----:B------:R-:W-:-:S05]  /*26b0*/  FADD.FTZ R91, R90, R91 ;  /* 0x0000005b5a5b7221 */ /* 0x000fca0000010000 */
[----:B------:R-:W-:-:S07]  /*26c0*/  MOV R115, R91 ;  /* 0x0000005b00737202 */ /* 0x000fce0000000f00 */
[----:B------:R-:W-:Y:S05]  /*26d0*/  WARPSYNC.COLLECTIVE R114, `(.L_x_14317) ;  /* 0x0000000072087348 */ /* 0x000fea0003c00000 */
[----:B------:R0:W1:Y:S02]  /*26e0*/  SHFL.BFLY P6, R113, R115, R116, R117 ;  /* 0x0c00007473717389 */ /* 0x00006400000c0075 */
[----:B01----:R-:W-:Y:S05]  /*26f0*/  ENDCOLLECTIVE ;  /* 0x000000000000791b */ /* 0x003fea0003800000 */
.L_x_14317:
[----:B------:R-:W-:Y:S01]  /*2700*/  HFMA2 R116, -RZ, RZ, 0, 4.76837158203125e-07 ;  /* 0x00000008ff747431 */ /* 0x000fe200000001ff */
[----:B------:R-:W-:-:S05]  /*2710*/  MOV R88, R113 ;  /* 0x0000007100587202 */ /* 0x000fca0000000f00 */
[----:B------:R-:W-:-:S05]  /*2720*/  FADD.FTZ R110, R91, R88 ;  /* 0x000000585b6e7221 */ /* 0x000fca0000010000 */
[----:B------:R-:W-:-:S07]  /*2730*/  MOV R115, R110 ;  /* 0x0000006e00737202 */ /* 0x000fce0000000f00 */
[----:B------:R-:W-:Y:S05]  /*2740*/  WARPSYNC.COLLECTIVE R114, `(.L_x_14318) ;  /* 0x0000000072087348 */ /* 0x000fea0003c00000 */
[----:B------:R0:W1:Y:S02]  /*2750*/  SHFL.BFLY P6, R113, R115, R116, R117 ;  /* 0x0c00007473717389 */ /* 0x00006400000c0075 */
[----:B01----:R-:W-:Y:S05]  /*2760*/  ENDCOLLECTIVE ;  /* 0x000000000000791b */ /* 0x003fea0003800000 */
.L_x_14318:
        /* <DEDUP_REMOVED lines=8> */
.L_x_14319:
        /* <DEDUP_REMOVED lines=57> */
.L_x_14320:
[----:B------:R-:W-:Y:S01]  /*2b80*/  HFMA2 R116, -RZ, RZ, 0, 1.1920928955078125e-07 ;  /* 0x00000002ff747431 */ /* 0x000fe200000001ff */
[----:B------:R-:W-:-:S05]  /*2b90*/  MOV R89, R113 ;  /* 0x0000007100597202 */ /* 0x000fca0000000f00 */
[----:B------:R-:W-:-:S05]  /*2ba0*/  FADD.FTZ R89, R88, R89 ;  /* 0x0000005958597221 */ /* 0x000fca0000010000 */
[----:B------:R-:W-:-:S07]  /*2bb0*/  MOV R115, R89 ;  /* 0x0000005900737202 */ /* 0x000fce0000000f00 */
[----:B------:R-:W-:Y:S05]  /*2bc0*/  WARPSYNC.COLLECTIVE R114, `(.L_x_14321) ;  /* 0x0000000072087348 */ /* 0x000fea0003c00000 */
[----:B------:R0:W1:Y:S02]  /*2bd0*/  SHFL.BFLY P6, R113, R115, R116, R117 ;  /* 0x0c00007473717389 */ /* 0x00006400000c0075 */
[----:B01----:R-:W-:Y:S05]  /*2be0*/  ENDCOLLECTIVE ;  /* 0x000000000000791b */ /* 0x003fea0003800000 */
.L_x_14321:
[----:B------:R-:W-:Y:S01]  /*2bf0*/  HFMA2 R116, -RZ, RZ, 0, 2.384185791015625e-07 ;  /* 0x00000004ff747431 */ /* 0x000fe200000001ff */
[----:B------:R-:W-:-:S05]  /*2c00*/  MOV R90, R113 ;  /* 0x00000071005a7202 */ /* 0x000fca0000000f00 */
[----:B------:R-:W-:-:S05]  /*2c10*/  FADD.FTZ R90, R89, R90 ;  /* 0x0000005a595a7221 */ /* 0x000fca0000010000 */
[----:B------:R-:W-:-:S07]  /*2c20*/  MOV R115, R90 ;  /* 0x0000005a00737202 */ /* 0x000fce0000000f00 */
[----:B------:R-:W-:Y:S05]  /*2c30*/  WARPSYNC.COLLECTIVE R114, `(.L_x_14322) ;  /* 0x0000000072087348 */ /* 0x000fea0003c00000 */
[----:B------:R0:W1:Y:S02]  /*2c40*/  SHFL.BFLY P6, R113, R115, R116, R117 ;  /* 0x0c00007473717389 */ /* 0x00006400000c0075 */
[----:B01----:R-:W-:Y:S05]  /*2c50*/  ENDCOLLECTIVE ;  /* 0x000000000000791b */ /* 0x003fea0003800000 */
.L_x_14322:
[----:B------:R-:W-:Y:S01]  /*2c60*/  HFMA2 R116, -RZ, RZ, 0, 4.76837158203125e-07 ;  /* 0x00000008ff747431 */ /* 0x000fe200000001ff */
[----:B------:R-:W-:-:S05]  /*2c70*/  MOV R91, R113 ;  /* 0x00000071005b7202 */ /* 0x000fca0000000f00 */
[----:B------:R-:W-:-:S05]  /*2c80*/  FADD.FTZ R91, R90, R91 ;  /* 0x0000005b5a5b7221 */ /* 0x000fca0000010000 */
[----:B------:R-:W-:-:S07]  /*2c90*/  MOV R115, R91 ;  /* 0x0000005b00737202 */ /* 0x000fce0000000f00 */
[----:B------:R-:W-:Y:S05]  /*2ca0*/  WARPSYNC.COLLECTIVE R114, `(.L_x_14323) ;  /* 0x0000000072087348 */ /* 0x000fea0003c00000 */
[----:B------:R0:W1:Y:S02]  /*2cb0*/  SHFL.BFLY P6, R113, R115, R116, R117 ;  /* 0x0c00007473717389 */ /* 0x00006400000c0075 */
[----:B01----:R-:W-:Y:S05]  /*2cc0*/  ENDCOLLECTIVE ;  /* 0x000000000000791b */ /* 0x003fea0003800000 */
.L_x_14323:
[----:B------:R-:W-:Y:S01]  /*2cd0*/  HFMA2 R116, -RZ, RZ, 0, 9.5367431640625e-07 ;  /* 0x00000010ff747431 */ /* 0x000fe200000001ff */
[----:B------:R-:W-:-:S05]  /*2ce0*/  MOV R110, R113 ;  /* 0x00000071006e7202 */ /* 0x000fca0000000f00 */
[----:B------:R-:W-:-:S05]  /*2cf0*/  FADD.FTZ R110, R91, R110 ;  /* 0x0000006e5b6e7221 */ /* 0x000fca0000010000 */
[----:B------:R-:W-:-:S07]  /*2d00*/  MOV R115, R110 ;  /* 0x0000006e00737202 */ /* 0x000fce0000000f00 */
[----:B------:R-:W-:Y:S05]  /*2d10*/  WARPSYNC.COLLECTIVE R114, `(.L_x_14324) ;  /* 0x0000000072087348 */ /* 0x000fea0003c00000 */
[----:B------:R0:W1:Y:S02]  /*2d20*/  SHFL.BFLY P6, R113, R115, R116, R117 ;  /* 0x0c00007473717389 */ /* 0x00006400000c0075 */
[----:B01----:R-:W-:Y:S05]  /*2d30*/  ENDCOLLECTIVE ;  /* 0x000000000000791b */ /* 0x003fea0003800000 */
.L_x_14324:
[----:B------:R-:W-:Y:S05]  /*2d40*/  BRA `(.L_x_14325) ;  /* 0xfffffff000187947 */ /* 0x000fea000383ffff */
.L_x_14326:
        /* <DEDUP_REMOVED lines=11> */
.L_x_28786:


//--------------------- .text._ZN10layer_norm13ln_fwd_kernelINS_13Kernel_traitsIf6__halfS2_S2_fjLj768ELj1ELj4ELj1ELj16ENS_18Kernel_traits_baseILj768EfS2_S2_S2_fjLj128EEEEELb0ELb1ELb0ELb1EEEvNS_9FwdParamsE --------------------------
	.section	.text._ZN10layer_norm13ln_fwd_kernelINS_13Kernel_traitsIf6__halfS2_S2_fjLj768ELj1ELj4ELj1ELj16ENS_18Kernel_traits_baseILj768EfS2_S2_S2_fjLj128EEEEELb0ELb1ELb0ELb1EEEvNS_9FwdParamsE,"ax",@progbits
	.align	128
        .global         _ZN10layer_norm13ln_fwd_kernelINS_13Kernel_traitsIf6__halfS2_S2_fjLj768ELj1ELj4ELj1ELj16ENS_18Kernel_traits_baseILj768EfS2_S2_S2_fjLj128EEEEELb0ELb1ELb0ELb1EEEvNS_9FwdParamsE
        .type           _ZN10layer_norm13ln_fwd_kernelINS_13Kernel_traitsIf6__halfS2_S2_fjLj768ELj1ELj4ELj1ELj16ENS_18Kernel_traits_baseILj768EfS2_S2_S2_fjLj128EEEEELb0ELb1ELb0ELb1EEEvNS_9FwdParamsE,@function
        .size           _ZN10layer_norm13ln_fwd_kernelINS_13Kernel_traitsIf6__halfS2_S2_fjLj768ELj1ELj4ELj1ELj16ENS_18Kernel_traits_baseILj768EfS2_S2_S2_fjLj128EEEEELb0ELb1ELb0ELb1EEEvNS_9FwdParamsE,(.L_x_28787 - _ZN10layer_norm13ln_fwd_kernelINS_13Kernel_traitsIf6__halfS2_S2_fjLj768ELj1ELj4ELj1ELj16ENS_18Kernel_traits_baseILj768EfS2_S2_S2_fjLj128EEEEELb0ELb1ELb0ELb1EEEvNS_9FwdParamsE)
        .other          _ZN10layer_norm13ln_fwd_kernelINS_13Kernel_traitsIf6__halfS2_S2_fjLj768ELj1ELj4ELj1ELj16ENS_18Kernel_traits_baseILj768EfS2_S2_S2_fjLj128EEEEELb0ELb1ELb0ELb1EEEvNS_9FwdParamsE,@"STO_CUDA_ENTRY STV_DEFAULT"
_ZN10layer_norm13ln_fwd_kernelINS_13Kernel_traitsIf6__halfS2_S2_fjLj768ELj1ELj4ELj1ELj16ENS_18Kernel_traits_baseILj768EfS2_S2_S2_fjLj128EEEEELb0ELb1ELb0ELb1EEEvNS_9FwdParamsE:
.text._ZN10layer_norm13ln_fwd_kernelINS_13Kernel_traitsIf6__halfS2_S2_fjLj768ELj1ELj4ELj1ELj16ENS_18Kernel_traits_baseILj768EfS2_S2_S2_fjLj128EEEEELb0ELb1ELb0ELb1EEEvNS_9FwdParamsE:
        /* <DEDUP_REMOVED lines=37> */
.L_x_14327:
        /* <DEDUP_REMOVED lines=28> */
.L_x_14328:
        /* <DEDUP_REMOVED lines=13> */
.L_x_14337:
        /* <DEDUP_REMOVED lines=18> */
[----:B------:R-:W-:Y:S01]  /*0600*/  FMUL.FTZ R13, R114, R13 ;  /* 0x0000000d720d7220 */ /* 0x000fe20000410000 */
[----:B------:R-:W-:Y:S02]  /*0610*/  HADD2.F32 R19, -RZ, R6.H1_H1 ;  /* 0x30000006ff137230 */ /* 0x000fe40000004100 */
[----:B------:R-:W-:-:S02]  /*0620*/  HADD2.F32 R17, -RZ, R4.H1_H1 ;  /* 0x30000004ff117230 */ /* 0x000fc40000004100 */
[C---:B------:R-:W-:Y:S01]  /*0630*/  FMUL.FTZ R3, R114.reuse, R3 ;  /* 0x0000000372037220 */ /* 0x040fe20000410000 */
[--C-:B------:R-:W-:Y:S02]  /*0640*/  HADD2.F32 R93, -RZ, R7.reuse.H0_H0 ;  /* 0x20000007ff5d7230 */ /* 0x100fe40000004100 */
[----:B------:R-:W-:Y:S02]  /*0650*/  HADD2.F32 R95, -RZ, R7.H1_H1 ;  /* 0x30000007ff5f7230 */ /* 0x000fe40000004100 */
[C---:B------:R-:W-:Y:S01]  /*0660*/  FMUL.FTZ R7, R114.reuse, R15 ;  /* 0x0000000f72077220 */ /* 0x040fe20000410000 */
[----:B------:R-:W-:Y:S02]  /*0670*/  HADD2.F32 R5, -RZ, R5.H1_H1 ;  /* 0x30000005ff057230 */ /* 0x000fe40000004100 */
[C---:B------:R-:W-:Y:S01]  /*0680*/  FMUL.FTZ R93, R114.reuse, R93 ;  /* 0x0000005d725d7220 */ /* 0x040fe20000410000 */
[C---:B------:R-:W-:Y:S02]  /*0690*/  FMUL.FTZ R18, R114.reuse, R95 ;  /* 0x0000005f72127220 */ /* 0x040fe40000410000 */
[----:B------:R-:W-:Y:S01]  /*06a0*/  FMUL.FTZ R16, R114, R5 ;  /* 0x0000000572107220 */ /* 0x000fe20000410000 */
[----:B--2---:R-:W-:-:S02]  /*06b0*/  HADD2.F32 R14, -RZ, R9.H0_H0 ;  /* 0x20000009ff0e7230 */ /* 0x004fc40000004100 */
[----:B------:R-:W-:Y:S02]  /*06c0*/  HADD2.F32 R6, -RZ, R10.H0_H0 ;  /* 0x2000000aff067230 */ /* 0x000fe40000004100 */
[----:B------:R-:W-:Y:S02]  /*06d0*/  HADD2.F32 R4, -RZ, R8.H0_H0 ;  /* 0x20000008ff047230 */ /* 0x000fe40000004100 */
[----:B------:R-:W-:Y:S01]  /*06e0*/  FFMA.FTZ R14, R13, R42, R14 ;  /* 0x0000002a0d0e7223 */ /* 0x000fe2000001000e */
[--C-:B------:R-:W-:Y:S02]  /*06f0*/  HADD2.F32 R12, -RZ, R11.reuse.H0_H0 ;  /* 0x2000000bff0c7230 */ /* 0x100fe40000004100 */
[----:B------:R-:W-:Y:S01]  /*0700*/  FFMA.FTZ R13, R7, R36, R6 ;  /* 0x00000024070d7223 */ /* 0x000fe20000010006 */
[----:B------:R-:W-:Y:S01]  /*0710*/  FMUL.FTZ R6, R114, R19 ;  /* 0x0000001372067220 */ /* 0x000fe20000410000 */
[----:B------:R-:W-:Y:S01]  /*0720*/  FFMA.FTZ R15, R3, R40, R4 ;  /* 0x00000028030f7223 */ /* 0x000fe20000010004 */
[----:B------:R-:W-:-:S02]  /*0730*/  HADD2.F32 R7, -RZ, R11.H1_H1 ;  /* 0x3000000bff077230 */ /* 0x000fc40000004100 */
[----:B------:R-:W-:Y:S01]  /*0740*/  FMUL.FTZ R4, R114, R17 ;  /* 0x0000001172047220 */ /* 0x000fe20000410000 */
[----:B------:R-:W-:Y:S02]  /*0750*/  HADD2.F32 R19, -RZ, R10.H1_H1 ;  /* 0x3000000aff137230 */ /* 0x000fe40000004100 */
[----:B------:R-:W-:Y:S01]  /*0760*/  FFMA.FTZ R12, R93, R38, R12 ;  /* 0x000000265d0c7223 */ /* 0x000fe2000001000c */
        /* <DEDUP_REMOVED lines=11> */
.L_x_14330:
[----:B-----5:R-:W-:Y:S02]  /*0820*/  HADD2.F32 R15, -RZ, R5.H0_H0 ;  /* 0x20000005ff0f7230 */ /* 0x020fe40000004100 */
[----:B------:R-:W-:Y:S02]  /*0830*/  HADD2.F32 R95, -RZ, R7.H0_H0 ;  /* 0x20000007ff5f7230 */ /* 0x000fe40000004100 */
[--C-:B------:R-:W-:Y:S02]  /*0840*/  HADD2.F32 R3, -RZ, R4.reuse.H0_H0 ;  /* 0x20000004ff037230 */ /* 0x100fe40000004100 */
[----:B------:R-:W-:Y:S02]  /*0850*/  HADD2.F32 R13, -RZ, R4.H1_H1 ;  /* 0x30000004ff0d7230 */ /* 0x000fe40000004100 */
[C---:B------:R-:W-:Y:S01]  /*0860*/  FMUL.FTZ R95, R114.reuse, R95 ;  /* 0x0000005f725f7220 */ /* 0x040fe20000410000 */
[----:B------:R-:W-:Y:S02]  /*0870*/  HADD2.F32 R17, -RZ, R5.H1_H1 ;  /* 0x30000005ff117230 */ /* 0x000fe40000004100 */
[----:B------:R-:W-:Y:S01]  /*0880*/  FMUL.FTZ R5, R114, R15 ;  /* 0x0000000f72057220 */ /* 0x000fe20000410000 */
[----:B------:R-:W-:-:S02]  /*0890*/  HADD2.F32 R19, -RZ, R6.H0_H0 ;  /* 0x20000006ff137230 */ /* 0x000fc40000004100 */
[C---:B------:R-:W-:Y:S01]  /*08a0*/  FMUL.FTZ R3, R114.reuse, R3 ;  /* 0x0000000372037220 */ /* 0x040fe20000410000 */
[----:B------:R-:W-:Y:S02]  /*08b0*/  HADD2.F32 R93, -RZ, R6.H1_H1 ;  /* 0x30000006ff5d7230 */ /* 0x000fe40000004100 */
[C---:B------:R-:W-:Y:S01]  /*08c0*/  FMUL.FTZ R4, R114.reuse, R13 ;  /* 0x0000000d72047220 */ /* 0x040fe20000410000 */
[----:B------:R-:W-:Y:S02]  /*08d0*/  HADD2.F32 R7, -RZ, R7.H1_H1 ;  /* 0x30000007ff077230 */ /* 0x000fe40000004100 */
[C---:B------:R-:W-:Y:S01]  /*08e0*/  FMUL.FTZ R16, R114.reuse, R17 ;  /* 0x0000001172107220 */ /* 0x040fe20000410000 */
[C---:B------:R-:W-:Y:S01]  /*08f0*/  FMUL.FTZ R19, R114.reuse, R19 ;  /* 0x0000001372137220 */ /* 0x040fe20000410000 */
        /* <DEDUP_REMOVED lines=14> */
.L_x_14331:
        /* <DEDUP_REMOVED lines=14> */
[--C-:B------:R-:W-:Y:S02]  /*0ac0*/  HADD2.F32 R107, -RZ, R95.reuse.H0_H0 ;  /* 0x2000005fff6b7230 */ /* 0x100fe40000004100 */
[----:B------:R-:W-:Y:S01]  /*0ad0*/  FMUL.FTZ R97, R114, R97 ;  /* 0x0000006172617220 */ /* 0x000fe20000410000 */
[----:B------:R-:W-:-:S02]  /*0ae0*/  HADD2.F32 R111, -RZ, R95.H1_H1 ;  /* 0x3000005fff6f7230 */ /* 0x000fc40000004100 */
[C---:B------:R-:W-:Y:S01]  /*0af0*/  FMUL.FTZ R103, R114.reuse, R103 ;  /* 0x0000006772677220 */ /* 0x040fe20000410000 */
[----:B------:R-:W-:Y:S02]  /*0b00*/  HADD2.F32 R16, -RZ, R8.H0_H0 ;  /* 0x20000008ff107230 */ /* 0x000fe40000004100 */
[----:B------:R-:W-:Y:S01]  /*0b10*/  FMUL.FTZ R95, R114, R107 ;  /* 0x0000006b725f7220 */ /* 0x000fe20000410000 */
[----:B------:R-:W-:Y:S02]  /*0b20*/  HADD2.F32 R108, -RZ, R9.H0_H0 ;  /* 0x20000009ff6c7230 */ /* 0x000fe40000004100 */
[----:B------:R-:W-:Y:S02]  /*0b30*/  HADD2.F32 R18, -RZ, R10.H0_H0 ;  /* 0x2000000aff127230 */ /* 0x000fe40000004100 */
[----:B------:R-:W-:Y:S01]  /*0b40*/  FFMA.FTZ R109, R17, R32, R16 ;  /* 0x00000020116d7223 */ /* 0x000fe20000010010 */
[----:B------:R-:W-:Y:S02]  /*0b50*/  HADD2.F32 R106, -RZ, R11.H0_H0 ;  /* 0x2000000bff6a7230 */ /* 0x000fe40000004100 */
[----:B------:R-:W-:Y:S01]  /*0b60*/  FFMA.FTZ R108, R97, R34, R108 ;  /* 0x00000022616c7223 */ /* 0x000fe2000001006c */
[----:B------:R-:W-:-:S02]  /*0b70*/  HADD2.F32 R19, -RZ, R92.H1_H1 ;  /* 0x3000005cff137230 */ /* 0x000fc40000004100 */
[----:B------:R-:W-:Y:S01]  /*0b80*/  FFMA.FTZ R107, R103, R28, R18 ;  /* 0x0000001c676b7223 */ /* 0x000fe20000010012 */
[----:B------:R-:W-:Y:S02]  /*0b90*/  HADD2.F32 R93, -RZ, R93.H1_H1 ;  /* 0x3000005dff5d7230 */ /* 0x000fe40000004100 */
        /* <DEDUP_REMOVED lines=19> */
.L_x_14332:
[----:B0----5:R-:W-:Y:S02]  /*0cd0*/  HADD2.F32 R19, -RZ, R92.H1_H1 ;  /* 0x3000005cff137230 */ /* 0x021fe40000004100 */
[----:B------:R-:W-:Y:S02]  /*0ce0*/  HADD2.F32 R97, -RZ, R93.H0_H0 ;  /* 0x2000005dff617230 */ /* 0x000fe40000004100 */
[----:B------:R-:W-:Y:S02]  /*0cf0*/  HADD2.F32 R103, -RZ, R94.H0_H0 ;  /* 0x2000005eff677230 */ /* 0x000fe40000004100 */
[C---:B------:R-:W-:Y:S01]  /*0d00*/  FMUL.FTZ R102, R114.reuse, R19 ;  /* 0x0000001372667220 */ /* 0x040fe20000410000 */
[----:B------:R-:W-:Y:S02]  /*0d10*/  HADD2.F32 R107, -RZ, R95.H0_H0 ;  /* 0x2000005fff6b7230 */ /* 0x000fe40000004100 */
[----:B------:R-:W-:Y:S01]  /*0d20*/  FMUL.FTZ R97, R114, R97 ;  /* 0x0000006172617220 */ /* 0x000fe20000410000 */
[----:B------:R-:W-:-:S02]  /*0d30*/  HADD2.F32 R17, -RZ, R92.H0_H0 ;  /* 0x2000005cff117230 */ /* 0x000fc40000004100 */
[C---:B------:R-:W-:Y:S01]  /*0d40*/  FMUL.FTZ R103, R114.reuse, R103 ;  /* 0x0000006772677220 */ /* 0x040fe20000410000 */
[----:B------:R-:W-:Y:S02]  /*0d50*/  HADD2.F32 R93, -RZ, R93.H1_H1 ;  /* 0x3000005dff5d7230 */ /* 0x000fe40000004100 */
[C---:B------:R-:W-:Y:S01]  /*0d60*/  FMUL.FTZ R19, R114.reuse, R107 ;  /* 0x0000006b72137220 */ /* 0x040fe20000410000 */
[----:B------:R-:W-:Y:S02]  /*0d70*/  HADD2.F32 R105, -RZ, R94.H1_H1 ;  /* 0x3000005eff697230 */ /* 0x000fe40000004100 */
[C---:B------:R-:W-:Y:S01]  /*0d80*/  FMUL.FTZ R17, R114.reuse, R17 ;  /* 0x0000001172117220 */ /* 0x040fe20000410000 */
[----:B------:R-:W-:Y:S02]  /*0d90*/  HADD2.F32 R95, -RZ, R95.H1_H1 ;  /* 0x3000005fff5f7230 */ /* 0x000fe40000004100 */
        /* <DEDUP_REMOVED lines=15> */
.L_x_14333:
        /* <DEDUP_REMOVED lines=10> */
[--C-:B------:R-:W-:Y:S02]  /*0f30*/  HADD2.F32 R17, -RZ, R92.reuse.H0_H0 ;  /* 0x2000005cff117230 */ /* 0x100fe40000004100 */
[----:B------:R-:W-:Y:S02]  /*0f40*/  HADD2.F32 R19, -RZ, R92.H1_H1 ;  /* 0x3000005cff137230 */ /* 0x000fe40000004100 */
[C---:B------:R-:W-:Y:S01]  /*0f50*/  FMUL.FTZ R111, R114.reuse, R111 ;  /* 0x0000006f726f7220 */ /* 0x040fe20000410000 */
[----:B------:R-:W-:Y:S02]  /*0f60*/  HADD2.F32 R101, -RZ, R93.H0_H0 ;  /* 0x2000005dff657230 */ /* 0x000fe40000004100 */
[----:B------:R-:W-:Y:S01]  /*0f70*/  FMUL.FTZ R17, R114, R17 ;  /* 0x0000001172117220 */ /* 0x000fe20000410000 */
[----:B------:R-:W-:-:S02]  /*0f80*/  HADD2.F32 R115, -RZ, R95.H0_H0 ;  /* 0x2000005fff737230 */ /* 0x000fc40000004100 */
[C---:B------:R-:W-:Y:S01]  /*0f90*/  FMUL.FTZ R110, R114.reuse, R19 ;  /* 0x00000013726e7220 */ /* 0x040fe20000410000 */
[----:B------:R-:W-:Y:S02]  /*0fa0*/  HADD2.F32 R100, -RZ, R10.H0_H0 ;  /* 0x2000000aff647230 */ /* 0x000fe40000004100 */
[C---:B------:R-:W-:Y:S01]  /*0fb0*/  FMUL.FTZ R101, R114.reuse, R101 ;  /* 0x0000006572657220 */ /* 0x040fe20000410000 */
[----:B------:R-:W-:Y:S02]  /*0fc0*/  HADD2.F32 R93, -RZ, R93.H1_H1 ;  /* 0x3000005dff5d7230 */ /* 0x000fe40000004100 */
[----:B------:R-:W-:Y:S01]  /*0fd0*/  FMUL.FTZ R19, R114, R115 ;  /* 0x0000007372137220 */ /* 0x000fe20000410000 */
[----:B------:R-:W-:Y:S02]  /*0fe0*/  HADD2.F32 R113, -RZ, R94.H1_H1 ;  /* 0x3000005eff717230 */ /* 0x000fe40000004100 */
[----:B------:R-:W-:Y:S01]  /*0ff0*/  FFMA.FTZ R117, R111, R20, R100 ;  /* 0x000000146f757223 */ /* 0x000fe20000010064 */
[----:B------:R-:W-:-:S02]  /*1000*/  HADD2.F32 R92, -RZ, R8.H0_H0 ;  /* 0x20000008ff5c7230 */ /* 0x000fc40000004100 */
[C---:B------:R-:W-:Y:S01]  /*1010*/  FMUL.FTZ R16, R114.reuse, R93 ;  /* 0x0000005d72107220 */ /* 0x040fe20000410000 */
[----:B------:R-:W-:Y:S02]  /*1020*/  HADD2.F32 R95, -RZ, R95.H1_H1 ;  /* 0x3000005fff5f7230 */ /* 0x000fe40000004100 */
[C---:B------:R-:W-:Y:S01]  /*1030*/  FMUL.FTZ R18, R114.reuse, R113 ;  /* 0x0000007172127220 */ /* 0x040fe20000410000 */
[----:B------:R-:W-:Y:S02]  /*1040*/  HADD2.F32 R111, -RZ, R11.H1_H1 ;  /* 0x3000000bff6f7230 */ /* 0x000fe40000004100 */
[----:B------:R-:W-:Y:S01]  /*1050*/  FFMA.FTZ R115, R17, R24, R92 ;  /* 0x0000001811737223 */ /* 0x000fe2000001005c */
[----:B------:R-:W-:Y:S02]  /*1060*/  HADD2.F32 R94, -RZ, R9.H0_H0 ;  /* 0x20000009ff5e7230 */ /* 0x000fe40000004100 */
[----:B------:R-:W-:Y:S01]  /*1070*/  FMUL.FTZ R114, R114, R95 ;  /* 0x0000005f72727220 */ /* 0x000fe20000410000 */
[----:B------:R-:W-:-:S02]  /*1080*/  HADD2.F32 R112, -RZ, R11.H0_H0 ;  /* 0x2000000bff707230 */ /* 0x000fc40000004100 */
[----:B------:R-:W-:Y:S02]  /*1090*/  HADD2.F32 R93, -RZ, R10.H1_H1 ;  /* 0x3000000aff5d7230 */ /* 0x000fe40000004100 */
[----:B------:R-:W-:Y:S01]  /*10a0*/  FFMA.FTZ R111, R114, R23, R111 ;  /* 0x00000017726f7223 */ /* 0x000fe2000001006f */
[----:B------:R-:W-:Y:S02]  /*10b0*/  HADD2.F32 R113, -RZ, R9.H1_H1 ;  /* 0x30000009ff717230 */ /* 0x000fe40000004100 */
[----:B------:R-:W-:Y:S01]  /*10c0*/  FFMA.FTZ R94, R101, R26, R94 ;  /* 0x0000001a655e7223 */ /* 0x000fe2000001005e */
[----:B------:R-:W-:Y:S02]  /*10d0*/  HADD2.F32 R17, -RZ, R8.H1_H1 ;  /* 0x30000008ff117230 */ /* 0x000fe40000004100 */
        /* <DEDUP_REMOVED lines=9> */
.L_x_14334:
[--C-:B-1---5:R-:W-:Y:S02]  /*1170*/  HADD2.F32 R19, -RZ, R92.reuse.H1_H1 ;  /* 0x3000005cff137230 */ /* 0x122fe40000004100 */
[--C-:B------:R-:W-:Y:S02]  /*1180*/  HADD2.F32 R101, -RZ, R93.reuse.H0_H0 ;  /* 0x2000005dff657230 */ /* 0x100fe40000004100 */
[----:B------:R-:W-:Y:S02]  /*1190*/  HADD2.F32 R17, -RZ, R92.H0_H0 ;  /* 0x2000005cff117230 */ /* 0x000fe40000004100 */
[C---:B------:R-:W-:Y:S01]  /*11a0*/  FMUL.FTZ R110, R114.reuse, R19 ;  /* 0x00000013726e7220 */ /* 0x040fe20000410000 */
[----:B------:R-:W-:Y:S02]  /*11b0*/  HADD2.F32 R93, -RZ, R93.H1_H1 ;  /* 0x3000005dff5d7230 */ /* 0x000fe40000004100 */
[----:B------:R-:W-:Y:S01]  /*11c0*/  FMUL.FTZ R101, R114, R101 ;  /* 0x0000006572657220 */ /* 0x000fe20000410000 */
[----:B------:R-:W-:-:S02]  /*11d0*/  HADD2.F32 R111, -RZ, R94.H0_H0 ;  /* 0x2000005eff6f7230 */ /* 0x000fc40000004100 */
[C---:B------:R-:W-:Y:S01]  /*11e0*/  FMUL.FTZ R17, R114.reuse, R17 ;  /* 0x0000001172117220 */ /* 0x040fe20000410000 */
[----:B------:R-:W-:Y:S02]  /*11f0*/  HADD2.F32 R113, -RZ, R94.H1_H1 ;  /* 0x3000005eff717230 */ /* 0x000fe40000004100 */
[C---:B------:R-:W-:Y:S01]  /*1200*/  FMUL.FTZ R16, R114.reuse, R93 ;  /* 0x0000005d72107220 */ /* 0x040fe20000410000 */
[--C-:B------:R-:W-:Y:S02]  /*1210*/  HADD2.F32 R115, -RZ, R95.reuse.H0_H0 ;  /* 0x2000005fff737230 */ /* 0x100fe40000004100 */
        /* <DEDUP_REMOVED lines=17> */
.L_x_14335:
        /* <DEDUP_REMOVED lines=98> */
.L_x_14357:
        /* <DEDUP_REMOVED lines=51> */
[----:B------:R-:W-:Y:S01]  /*1c80*/  F2FP.F16.F32.PACK_AB R6, R13, R6 ;  /* 0x000000060d06723e */ /* 0x000fe200000000ff */
[----:B------:R-:W-:Y:S01]  /*1c90*/  FFMA.FTZ R14, R14, R91, R67 ;  /* 0x0000005b0e0e7223 */ /* 0x000fe20000010043 */
[----:B------:R-:W-:Y:S01]  /*1ca0*/  FFMA.FTZ R13, R95, R82, R58 ;  /* 0x000000525f0d7223 */ /* 0x000fe2000001003a */
[----:B------:R-:W-:Y:S01]  /*1cb0*/  FFMA.FTZ R94, R94, R83, R59 ;  /* 0x000000535e5e7223 */ /* 0x000fe2000001003b */
[C---:B------:R-:W-:Y:S01]  /*1cc0*/  FMUL.FTZ R15, R92.reuse, R15 ;  /* 0x0000000f5c0f7220 */ /* 0x040fe20000410000 */
[----:B------:R-:W1:Y:S01]  /*1cd0*/  @!P2 LDC.64 R96, c[0x0][0x3c8] ;  /* 0x0000f200ff60ab82 */ /* 0x000e620000000a00 */
[C---:B------:R-:W-:Y:S01]  /*1ce0*/  FMUL.FTZ R123, R92.reuse, R123 ;  /* 0x0000007b5c7b7220 */ /* 0x040fe20000410000 */
[----:B------:R-:W-:Y:S01]  /*1cf0*/  FMUL.FTZ R102, R92, R125 ;  /* 0x0000007d5c667220 */ /* 0x000fe20000410000 */
[----:B------:R-:W-:Y:S01]  /*1d00*/  F2FP.F16.F32.PACK_AB R13, R94, R13 ;  /* 0x0000000d5e0d723e */ /* 0x000fe200000000ff */
[----:B------:R-:W-:Y:S01]  /*1d10*/  FFMA.FTZ R4, R15, R88, R64 ;  /* 0x000000580f047223 */ /* 0x000fe20000010040 */
[----:B------:R-:W-:Y:S01]  /*1d20*/  F2FP.F16.F32.PACK_AB R5, R14, R5 ;  /* 0x000000050e05723e */ /* 0x000fe200000000ff */
        /* <DEDUP_REMOVED lines=48> */
.L_x_14329:
[----:B------:R-:W1:Y:S01]  /*2030*/  LDCU.64 UR4, c[0x0][0x3a0] ;  /* 0x00007400ff0477ac */ /* 0x000e620008000a00 */
[----:B------:R-:W2:Y:S01]  /*2040*/  LDCU UR9, c[0x0][0x388] ;  /* 0x00007100ff0977ac */ /* 0x000ea20008000800 */
[----:B------:R-:W3:Y:S01]  /*2050*/  LDCU UR10, c[0x0][0x448] ;  /* 0x00008900ff0a77ac */ /* 0x000ee20008000800 */
[----:B-1----:R-:W-:-:S04]  /*2060*/  ISETP.NE.U32.AND P0, PT, RZ, UR4, PT ;  /* 0x00000004ff007c0c */ /* 0x002fc8000bf05070 */
[----:B--23--:R-:W-:-:S13]  /*2070*/  ISETP.NE.AND.EX P0, PT, RZ, UR5, PT, P0 ;  /* 0x00000005ff007c0c */ /* 0x00cfda000bf05300 */
.L_x_14345:
        /* <DEDUP_REMOVED lines=24> */
[----:B------:R-:W-:Y:S01]  /*2200*/  FFMA.FTZ R9, R5, R42, R6 ;  /* 0x0000002a05097223 */ /* 0x000fe20000010006 */
[----:B------:R-:W-:Y:S02]  /*2210*/  HADD2.F32 R3, -RZ, R19.H1_H1 ;  /* 0x30000013ff037230 */ /* 0x000fe40000004100 */
[----:B------:R-:W-:Y:S01]  /*2220*/  FFMA.FTZ R12, R7, R36, R12 ;  /* 0x00000024070c7223 */ /* 0x000fe2000001000c */
[----:B------:R-:W-:Y:S02]  /*2230*/  HADD2.F32 R7, -RZ, R18.H1_H1 ;  /* 0x30000012ff077230 */ /* 0x000fe40000004100 */
[----:B------:R-:W-:Y:S01]  /*2240*/  FFMA.FTZ R14, R13, R38, R14 ;  /* 0x000000260d0e7223 */ /* 0x000fe2000001000e */
        /* <DEDUP_REMOVED lines=11> */
.L_x_14338:
[----:B-----5:R-:W-:Y:S02]  /*2300*/  HADD2.F32 R3, -RZ, R8.H0_H0 ;  /* 0x20000008ff037230 */ /* 0x020fe40000004100 */
[--C-:B------:R-:W-:Y:S02]  /*2310*/  HADD2.F32 R5, -RZ, R9.reuse.H0_H0 ;  /* 0x20000009ff057230 */ /* 0x100fe40000004100 */
[----:B------:R-:W-:Y:S02]  /*2320*/  HADD2.F32 R7, -RZ, R10.H0_H0 ;  /* 0x2000000aff077230 */ /* 0x000fe40000004100 */
[----:B------:R-:W-:Y:S02]  /*2330*/  HADD2.F32 R8, -RZ, R8.H1_H1 ;  /* 0x30000008ff087230 */ /* 0x000fe40000004100 */
[----:B------:R-:W-:Y:S02]  /*2340*/  HADD2.F32 R6, -RZ, R9.H1_H1 ;  /* 0x30000009ff067230 */ /* 0x000fe40000004100 */
[----:B------:R-:W-:Y:S01]  /*2350*/  FMUL.FTZ R9, R5, R42 ;  /* 0x0000002a05097220 */ /* 0x000fe20000410000 */
[----:B------:R-:W-:-:S02]  /*2360*/  HADD2.F32 R92, -RZ, R10.H1_H1 ;  /* 0x3000000aff5c7230 */ /* 0x000fc40000004100 */
[----:B------:R-:W-:Y:S01]  /*2370*/  FMUL.FTZ R10, R3, R40 ;  /* 0x00000028030a7220 */ /* 0x000fe20000410000 */
[--C-:B------:R-:W-:Y:S02]  /*2380*/  HADD2.F32 R13, -RZ, R11.reuse.H0_H0 ;  /* 0x2000000bff0d7230 */ /* 0x100fe40000004100 */
[----:B------:R-:W-:Y:S01]  /*2390*/  FMUL.FTZ R12, R7, R36 ;  /* 0x00000024070c7220 */ /* 0x000fe20000410000 */
[----:B------:R-:W-:Y:S02]  /*23a0*/  HADD2.F32 R94, -RZ, R11.H1_H1 ;  /* 0x3000000bff5e7230 */ /* 0x000fe40000004100 */
        /* <DEDUP_REMOVED lines=9> */
.L_x_14339:
        /* <DEDUP_REMOVED lines=13> */
[----:B------:R-:W-:Y:S02]  /*2510*/  HADD2.F32 R108, -RZ, R17.H0_H0 ;  /* 0x20000011ff6c7230 */ /* 0x000fe40000004100 */
[----:B0-----:R-:W-:Y:S02]  /*2520*/  HADD2.F32 R107, -RZ, R98.H0_H0 ;  /* 0x20000062ff6b7230 */ /* 0x001fe40000004100 */
        /* <DEDUP_REMOVED lines=8> */
[----:B------:R-:W-:-:S02]  /*25b0*/  HADD2.F32 R94, -RZ, R18.H0_H0 ;  /* 0x20000012ff5e7230 */ /* 0x000fc40000004100 */
[----:B------:R-:W-:Y:S02]  /*25c0*/  HADD2.F32 R93, -RZ, R99.H0_H0 ;  /* 0x20000063ff5d7230 */ /* 0x000fe40000004100 */
[----:B------:R-:W-:Y:S02]  /*25d0*/  HADD2.F32 R106, -RZ, R19.H0_H0 ;  /* 0x20000013ff6a7230 */ /* 0x000fe40000004100 */
        /* <DEDUP_REMOVED lines=13> */
.L_x_14340:
[----:B-----5:R-:W-:Y:S02]  /*26b0*/  HADD2.F32 R11, -RZ, R96.H0_H0 ;  /* 0x20000060ff0b7230 */ /* 0x020fe40000004100 */
[----:B------:R-:W-:Y:S02]  /*26c0*/  HADD2.F32 R13, -RZ, R97.H0_H0 ;  /* 0x20000061ff0d7230 */ /* 0x000fe40000004100 */
[----:B0-----:R-:W-:Y:S02]  /*26d0*/  HADD2.F32 R107, -RZ, R98.H0_H0 ;  /* 0x20000062ff6b7230 */ /* 0x001fe40000004100 */
        /* <DEDUP_REMOVED lines=17> */
.L_x_14341:
        /* <DEDUP_REMOVED lines=15> */
[----:B------:R-:W-:Y:S02]  /*28e0*/  HADD2.F32 R114, -RZ, R98.H1_H1 ;  /* 0x30000062ff727230 */ /* 0x000fe40000004100 */
[----:B------:R-:W-:Y:S01]  /*28f0*/  FFMA.FTZ R104, R93, R24, R104 ;  /* 0x000000185d687223 */ /* 0x000fe20000010068 */
[----:B------:R-:W-:Y:S02]  /*2900*/  HADD2.F32 R92, -RZ, R96.H1_H1 ;  /* 0x30000060ff5c7230 */ /* 0x000fe40000004100 */
[----:B------:R-:W-:Y:S01]  /*2910*/  FFMA.FTZ R112, R97, R20, R112 ;  /* 0x0000001461707223 */ /* 0x000fe20000010070 */
[--C-:B------:R-:W-:Y:S02]  /*2920*/  HADD2.F32 R105, -RZ, R99.reuse.H0_H0 ;  /* 0x20000063ff697230 */ /* 0x100fe40000004100 */
[----:B------:R-:W-:Y:S02]  /*2930*/  HADD2.F32 R98, -RZ, R99.H1_H1 ;  /* 0x30000063ff627230 */ /* 0x000fe40000004100 */
[----:B------:R-:W-:-:S02]  /*2940*/  HADD2.F32 R96, -RZ, R17.H0_H0 ;  /* 0x20000011ff607230 */ /* 0x000fc40000004100 */
[--C-:B------:R-:W-:Y:S02]  /*2950*/  HADD2.F32 R116, -RZ, R19.reuse.H0_H0 ;  /* 0x20000013ff747230 */ /* 0x100fe40000004100 */
        /* <DEDUP_REMOVED lines=15> */
.L_x_14342:
[--C-:B-1---5:R-:W-:Y:S02]  /*2a50*/  HADD2.F32 R95, -RZ, R97.reuse.H0_H0 ;  /* 0x20000061ff5f7230 */ /* 0x122fe40000004100 */
[----:B------:R-:W-:Y:S02]  /*2a60*/  HADD2.F32 R94, -RZ, R97.H1_H1 ;  /* 0x30000061ff5e7230 */ /* 0x000fe40000004100 */
[--C-:B------:R-:W-:Y:S02]  /*2a70*/  HADD2.F32 R97, -RZ, R98.reuse.H0_H0 ;  /* 0x20000062ff617230 */ /* 0x100fe40000004100 */
[----:B------:R-:W-:Y:S02]  /*2a80*/  HADD2.F32 R114, -RZ, R98.H1_H1 ;  /* 0x30000062ff727230 */ /* 0x000fe40000004100 */
[--C-:B------:R-:W-:Y:S02]  /*2a90*/  HADD2.F32 R93, -RZ, R96.reuse.H0_H0 ;  /* 0x20000060ff5d7230 */ /* 0x100fe40000004100 */
        /* <DEDUP_REMOVED lines=15> */
.L_x_14343:
        /* <DEDUP_REMOVED lines=98> */
.L_x_14369:
        /* <DEDUP_REMOVED lines=50> */
[----:B------:R-:W-:Y:S01]  /*34d0*/  F2FP.F16.F32.PACK_AB R7, R14, R7 ;  /* 0x000000070e07723e */ /* 0x000fe200000000ff */
[----:B------:R-:W-:Y:S01]  /*34e0*/  IMAD.WIDE.U32 R96, R4, 0x10, R92 ;  /* 0x0000001004607825 */ /* 0x000fe200078e005c */
[----:B------:R-:W-:-:S03]  /*34f0*/  F2FP.F16.F32.PACK_AB R6, R12, R125 ;  /* 0x0000007d0c06723e */ /* 0x000fc600000000ff */
        /* <DEDUP_REMOVED lines=8> */
[----:B------:R-:W-:Y:S01]  /*3580*/  F2FP.F16.F32.PACK_AB R5, R10, R5 ;  /* 0x000000050a05723e */ /* 0x000fe200000000ff */
        /* <DEDUP_REMOVED lines=9> */
[----:B------:R-:W-:Y:S01]  /*3620*/  F2FP.F16.F32.PACK_AB R10, R14, R107 ;  /* 0x0000006b0e0a723e */ /* 0x000fe200000000ff */
[----:B------:R-:W-:Y:S01]  /*3630*/  IMAD.WIDE.U32 R92, R11, 0x10, R92 ;  /* 0x000000100b5c7825 */ /* 0x000fe200078e005c */
[----:B------:R-:W-:-:S03]  /*3640*/  F2FP.F16.F32.PACK_AB R15, R106, R13 ;  /* 0x0000000d6a0f723e */ /* 0x000fc600000000ff */
[C---:B------:R-:W-:Y:S01]  /*3650*/  FMUL.FTZ R101, R100.reuse, R101 ;  /* 0x0000006564657220 */ /* 0x040fe20000410000 */
[----:B------:R-:W2:Y:S01]  /*3660*/  LDC.64 R106, c[0x0][0x380] ;  /* 0x0000e000ff6a7b82 */ /* 0x000ea20000000a00 */
[----:B------:R-:W-:Y:S01]  /*3670*/  F2FP.F16.F32.PACK_AB R4, R3, R4 ;  /* 0x000000040304723e */ /* 0x000fe200000000ff */
[----:B------:R-:W-:Y:S01]  /*3680*/  FMUL.FTZ R3, R100, R110 ;  /* 0x0000006e64037220 */ /* 0x000fe20000410000 */
[----:B------:R-:W-:Y:S01]  /*3690*/  FFMA.FTZ R11, R117, R78, R54 ;  /* 0x0000004e750b7223 */ /* 0x000fe20000010036 */
[----:B------:R-:W-:Y:S01]  /*36a0*/  FFMA.FTZ R8, R8, R81, R57 ;  /* 0x0000005108087223 */ /* 0x000fe20000010039 */
[----:B------:R-:W-:Y:S01]  /*36b0*/  FFMA.FTZ R9, R101, R82, R58 ;  /* 0x0000005265097223 */ /* 0x000fe2000001003a */
[----:B------:R-:W-:Y:S01]  /*36c0*/  FFMA.FTZ R3, R3, R80, R56 ;  /* 0x0000005003037223 */ /* 0x000fe20000010038 */
        /* <DEDUP_REMOVED lines=20> */
[----:B------:R-:W-:Y:S02]  /*3810*/  F2FP.F16.F32.PACK_AB R12, R3, R12 ;  /* 0x0000000c030c723e */ /* 0x000fe400000000ff */
        /* <DEDUP_REMOVED lines=8> */
.L_x_14336:
[----:B------:R-:W-:Y:S01]  /*38a0*/  HFMA2 R93, -RZ, RZ, 0, 5.9604644775390625e-08 ;  /* 0x00000001ff5d7431 */ /* 0x000fe200000001ff */
[----:B------:R-:W-:Y:S01]  /*38b0*/  BSSY B0, `(.L_x_14346) ;  /* 0x0000006000007945 */ /* 0x000fe20003800000 */
[----:B------:R-:W-:Y:S02]  /*38c0*/  MOV R95, 0x1f ;  /* 0x0000001f005f7802 */ /* 0x000fe40000000f00 */
[----:B------:R-:W-:-:S07]  /*38d0*/  MOV R100, 0xffffffff ;  /* 0xffffffff00647802 */ /* 0x000fce0000000f00 */
[----:B------:R-:W-:Y:S05]  /*38e0*/  WARPSYNC.COLLECTIVE R100, `(.L_x_14347) ;  /* 0x0000000064087348 */ /* 0x000fea0003c00000 */
[----:B------:R0:W1:Y:S02]  /*38f0*/  SHFL.BFLY P1, R101, R92, R93, R95 ;  /* 0x0c00005d5c657389 */ /* 0x000064000002005f */
[----:B01----:R-:W-:Y:S05]  /*3900*/  ENDCOLLECTIVE ;  /* 0x000000000000791b */ /* 0x003fea0003800000 */
.L_x_14347:
[----:B------:R-:W-:Y:S05]  /*3910*/  BSYNC B0 ;  /* 0x0000000000007941 */ /* 0x000fea0003800000 */
.L_x_14346:
        /* <DEDUP_REMOVED lines=8> */
.L_x_14348:
[----:B------:R-:W-:Y:S02]  /*39a0*/  HFMA2 R93, -RZ, RZ, 0, 2.384185791015625e-07 ;  /* 0x00000004ff5d7431 */ /* 0x000fe400000001ff */
[----:B------:R-:W-:-:S05]  /*39b0*/  FADD.FTZ R19, R92, R101 ;  /* 0x000000655c137221 */ /* 0x000fca0000010000 */
[----:B------:R-:W-:-:S07]  /*39c0*/  MOV R92, R19 ;  /* 0x00000013005c7202 */ /* 0x000fce0000000f00 */
[----:B------:R-:W-:Y:S05]  /*39d0*/  WARPSYNC.COLLECTIVE R100, `(.L_x_14349) ;  /* 0x0000000064087348 */ /* 0x000fea0003c00000 */
[----:B------:R0:W1:Y:S02]  /*39e0*/  SHFL.BFLY P1, R101, R92, R93, R95 ;  /* 0x0c00005d5c657389 */ /* 0x000064000002005f */
[----:B01----:R-:W-:Y:S05]  /*39f0*/  ENDCOLLECTIVE ;  /* 0x000000000000791b */ /* 0x003fea0003800000 */
.L_x_14349:
[----:B------:R-:W-:Y:S02]  /*3a00*/  HFMA2 R93, -RZ, RZ, 0, 4.76837158203125e-07 ;  /* 0x00000008ff5d7431 */ /* 0x000fe400000001ff */
[----:B------:R-:W-:-:S05]  /*3a10*/  FADD.FTZ R98, R19, R101 ;  /* 0x0000006513627221 */ /* 0x000fca0000010000 */
[----:B------:R-:W-:-:S07]  /*3a20*/  MOV R92, R98 ;  /* 0x00000062005c7202 */ /* 0x000fce0000000f00 */
[----:B------:R-:W-:Y:S05]  /*3a30*/  WARPSYNC.COLLECTIVE R100, `(.L_x_14350) ;  /* 0x0000000064087348 */ /* 0x000fea0003c00000 */
[----:B------:R0:W1:Y:S02]  /*3a40*/  SHFL.BFLY P1, R101, R92, R93, R95 ;  /* 0x0c00005d5c657389 */ /* 0x000064000002005f */
[----:B01----:R-:W-:Y:S05]  /*3a50*/  ENDCOLLECTIVE ;  /* 0x000000000000791b */ /* 0x003fea0003800000 */
.L_x_14350:
[----:B------:R-:W-:Y:S02]  /*3a60*/  HFMA2 R93, -RZ, RZ, 0, 9.5367431640625e-07 ;  /* 0x00000010ff5d7431 */ /* 0x000fe400000001ff */
[----:B------:R-:W-:-:S05]  /*3a70*/  FADD.FTZ R99, R98, R101 ;  /* 0x0000006562637221 */ /* 0x000fca0000010000 */
[----:B------:R-:W-:-:S07]  /*3a80*/  MOV R92, R99 ;  /* 0x00000063005c7202 */ /* 0x000fce0000000f00 */
[----:B------:R-:W-:Y:S05]  /*3a90*/  WARPSYNC.COLLECTIVE R100, `(.L_x_14351) ;  /* 0x0000000064087348 */ /* 0x000fea0003c00000 */
[----:B------:R0:W1:Y:S02]  /*3aa0*/  SHFL.BFLY P1, R101, R92, R93, R95 ;  /* 0x0c00005d5c657389 */ /* 0x000064000002005f */
[----:B01----:R-:W-:Y:S05]  /*3ab0*/  ENDCOLLECTIVE ;  /* 0x000000000000791b */ /* 0x003fea0003800000 */
.L_x_14351:
        /* <DEDUP_REMOVED lines=54> */
.L_x_14352:
[----:B------:R-:W-:Y:S02]  /*3e20*/  HFMA2 R93, -RZ, RZ, 0, 1.1920928955078125e-07 ;  /* 0x00000002ff5d7431 */ /* 0x000fe400000001ff */
[----:B------:R-:W-:-:S05]  /*3e30*/  FADD.FTZ R16, R92, R101 ;  /* 0x000000655c107221 */ /* 0x000fca0000010000 */
[----:B------:R-:W-:-:S07]  /*3e40*/  MOV R92, R16 ;  /* 0x00000010005c7202 */ /* 0x000fce0000000f00 */
[----:B------:R-:W-:Y:S05]  /*3e50*/  WARPSYNC.COLLECTIVE R100, `(.L_x_14353) ;  /* 0x0000000064087348 */ /* 0x000fea0003c00000 */
[----:B------:R0:W1:Y:S02]  /*3e60*/  SHFL.BFLY P1, R101, R92, R93, R95 ;  /* 0x0c00005d5c657389 */ /* 0x000064000002005f */
[----:B01----:R-:W-:Y:S05]  /*3e70*/  ENDCOLLECTIVE ;  /* 0x000000000000791b */ /* 0x003fea0003800000 */
.L_x_14353:
[----:B------:R-:W-:Y:S02]  /*3e80*/  HFMA2 R93, -RZ, RZ, 0, 2.384185791015625e-07 ;  /* 0x00000004ff5d7431 */ /* 0x000fe400000001ff */
[----:B------:R-:W-:-:S05]  /*3e90*/  FADD.FTZ R19, R16, R101 ;  /* 0x0000006510137221 */ /* 0x000fca0000010000 */
[----:B------:R-:W-:-:S07]  /*3ea0*/  MOV R92, R19 ;  /* 0x00000013005c7202 */ /* 0x000fce0000000f00 */
[----:B------:R-:W-:Y:S05]  /*3eb0*/  WARPSYNC.COLLECTIVE R100, `(.L_x_14354) ;  /* 0x0000000064087348 */ /* 0x000fea0003c00000 */
[----:B------:R0:W1:Y:S02]  /*3ec0*/  SHFL.BFLY P1, R101, R92, R93, R95 ;  /* 0x0c00005d5c657389 */ /* 0x000064000002005f */
[----:B01----:R-:W-:Y:S05]  /*3ed0*/  ENDCOLLECTIVE ;  /* 0x000000000000791b */ /* 0x003fea0003800000 */
.L_x_14354:
[----:B------:R-:W-:Y:S02]  /*3ee0*/  HFMA2 R93, -RZ, RZ, 0, 4.76837158203125e-07 ;  /* 0x00000008ff5d7431 */ /* 0x000fe400000001ff */
[----:B------:R-:W-:-:S05]  /*3ef0*/  FADD.FTZ R98, R19, R101 ;  /* 0x0000006513627221 */ /* 0x000fca0000010000 */
[----:B------:R-:W-:-:S07]  /*3f00*/  MOV R92, R98 ;  /* 0x00000062005c7202 */ /* 0x000fce0000000f00 */
[----:B------:R-:W-:Y:S05]  /*3f10*/  WARPSYNC.COLLECTIVE R100, `(.L_x_14355) ;  /* 0x0000000064087348 */ /* 0x000fea0003c00000 */
[----:B------:R0:W1:Y:S02]  /*3f20*/  SHFL.BFLY P1, R101, R92, R93, R95 ;  /* 0x0c00005d5c657389 */ /* 0x000064000002005f */
[----:B01----:R-:W-:Y:S05]  /*3f30*/  ENDCOLLECTIVE ;  /* 0x000000000000791b */ /* 0x003fea0003800000 */
.L_x_14355:
[----:B------:R-:W-:Y:S02]  /*3f40*/  HFMA2 R93, -RZ, RZ, 0, 9.5367431640625e-07 ;  /* 0x00000010ff5d7431 */ /* 0x000fe400000001ff */
[----:B------:R-:W-:-:S05]  /*3f50*/  FADD.FTZ R99, R98, R101 ;  /* 0x0000006562637221 */ /* 0x000fca0000010000 */
[----:B------:R-:W-:-:S07]  /*3f60*/  MOV R92, R99 ;  /* 0x00000063005c7202 */ /* 0x000fce0000000f00 */
[----:B------:R-:W-:Y:S05]  /*3f70*/  WARPSYNC.COLLECTIVE R100, `(.L_x_14356) ;  /* 0x0000000064087348 */ /* 0x000fea0003c00000 */
[----:B------:R0:W1:Y:S02]  /*3f80*/  SHFL.BFLY P1, R101, R92, R93, R95 ;  /* 0x0c00005d5c657389 */ /* 0x000064000002005f */
[----:B01----:R-:W-:Y:S05]  /*3f90*/  ENDCOLLECTIVE ;  /* 0x000000000000791b */ /* 0x003fea0003800000 */
.L_x_14356:
[----:B------:R-:W-:Y:S05]  /*3fa0*/  BRA `(.L_x_14357) ;  /* 0xffffffd800687947 */ /* 0x000fea000383ffff */
.L_x_14344:
        /* <DEDUP_REMOVED lines=8> */
.L_x_14359:
[----:B------:R-:W-:Y:S05]  /*4030*/  BSYNC B0 ;  /* 0x0000000000007941 */ /* 0x000fea0003800000 */
.L_x_14358:
        /* <DEDUP_REMOVED lines=8> */
.L_x_14360:
[----:B------:R-:W-:Y:S02]  /*40c0*/  HFMA2 R93, -RZ, RZ, 0, 2.384185791015625e-07 ;  /* 0x00000004ff5d7431 */ /* 0x000fe400000001ff */
[----:B------:R-:W-:-:S05]  /*40d0*/  FADD.FTZ R114, R92, R101 ;  /* 0x000000655c727221 */ /* 0x000fca0000010000 */
[----:B------:R-:W-:-:S07]  /*40e0*/  MOV R92, R114 ;  /* 0x00000072005c7202 */ /* 0x000fce0000000f00 */
[----:B------:R-:W-:Y:S05]  /*40f0*/  WARPSYNC.COLLECTIVE R100, `(.L_x_14361) ;  /* 0x0000000064087348 */ /* 0x000fea0003c00000 */
[----:B------:R0:W1:Y:S02]  /*4100*/  SHFL.BFLY P1, R101, R92, R93, R95 ;  /* 0x0c00005d5c657389 */ /* 0x000064000002005f */
[----:B01----:R-:W-:Y:S05]  /*4110*/  ENDCOLLECTIVE ;  /* 0x000000000000791b */ /* 0x003fea0003800000 */
.L_x_14361:
[----:B------:R-:W-:Y:S02]  /*4120*/  HFMA2 R93, -RZ, RZ, 0, 4.76837158203125e-07 ;  /* 0x00000008ff5d7431 */ /* 0x000fe400000001ff */
[----:B------:R-:W-:-:S05]  /*4130*/  FADD.FTZ R115, R114, R101 ;  /* 0x0000006572737221 */ /* 0x000fca0000010000 */
[----:B------:R-:W-:-:S07]  /*4140*/  MOV R92, R115 ;  /* 0x00000073005c7202 */ /* 0x000fce0000000f00 */
[----:B------:R-:W-:Y:S05]  /*4150*/  WARPSYNC.COLLECTIVE R100, `(.L_x_14362) ;  /* 0x0000000064087348 */ /* 0x000fea0003c00000 */
[----:B------:R0:W1:Y:S02]  /*4160*/  SHFL.BFLY P1, R101, R92, R93, R95 ;  /* 0x0c00005d5c657389 */ /* 0x000064000002005f */
[----:B01----:R-:W-:Y:S05]  /*4170*/  ENDCOLLECTIVE ;  /* 0x000000000000791b */ /* 0x003fea0003800000 */
.L_x_14362:
[----:B------:R-:W-:Y:S02]  /*4180*/  HFMA2 R93, -RZ, RZ, 0, 9.5367431640625e-07 ;  /* 0x00000010ff5d7431 */ /* 0x000fe400000001ff */
[----:B------:R-:W-:-:S05]  /*4190*/  FADD.FTZ R116, R115, R101 ;  /* 0x0000006573747221 */ /* 0x000fca0000010000 */
[----:B------:R-:W-:-:S07]  /*41a0*/  MOV R92, R116 ;  /* 0x00000074005c7202 */ /* 0x000fce0000000f00 */
[----:B------:R-:W-:Y:S05]  /*41b0*/  WARPSYNC.COLLECTIVE R100, `(.L_x_14363) ;  /* 0x0000000064087348 */ /* 0x000fea0003c00000 */
[----:B------:R0:W1:Y:S02]  /*41c0*/  SHFL.BFLY P1, R101, R92, R93, R95 ;  /* 0x0c00005d5c657389 */ /* 0x000064000002005f */
[----:B01----:R-:W-:Y:S05]  /*41d0*/  ENDCOLLECTIVE ;  /* 0x000000000000791b */ /* 0x003fea0003800000 */
.L_x_14363:
        /* <DEDUP_REMOVED lines=54> */
.L_x_14364:
[----:B------:R-:W-:Y:S02]  /*4540*/  HFMA2 R93, -RZ, RZ, 0, 1.1920928955078125e-07 ;  /* 0x00000002ff5d7431 */ /* 0x000fe400000001ff */
[----:B------:R-:W-:-:S05]  /*4550*/  FADD.FTZ R113, R92, R101 ;  /* 0x000000655c717221 */ /* 0x000fca0000010000 */
[----:B------:R-:W-:-:S07]  /*4560*/  MOV R92, R113 ;  /* 0x00000071005c7202 */ /* 0x000fce0000000f00 */
[----:B------:R-:W-:Y:S05]  /*4570*/  WARPSYNC.COLLECTIVE R100, `(.L_x_14365) ;  /* 0x0000000064087348 */ /* 0x000fea0003c00000 */
[----:B------:R0:W1:Y:S02]  /*4580*/  SHFL.BFLY P1, R101, R92, R93, R95 ;  /* 0x0c00005d5c657389 */ /* 0x000064000002005f */
[----:B01----:R-:W-:Y:S05]  /*4590*/  ENDCOLLECTIVE ;  /* 0x000000000000791b */ /* 0x003fea0003800000 */
.L_x_14365:
[----:B------:R-:W-:Y:S02]  /*45a0*/  HFMA2 R93, -RZ, RZ, 0, 2.384185791015625e-07 ;  /* 0x00000004ff5d7431 */ /* 0x000fe400000001ff */
[----:B------:R-:W-:-:S05]  /*45b0*/  FADD.FTZ R114, R113, R101 ;  /* 0x0000006571727221 */ /* 0x000fca0000010000 */
[----:B------:R-:W-:-:S07]  /*45c0*/  MOV R92, R114 ;  /* 0x00000072005c7202 */ /* 0x000fce0000000f00 */
[----:B------:R-:W-:Y:S05]  /*45d0*/  WARPSYNC.COLLECTIVE R100, `(.L_x_14366) ;  /* 0x0000000064087348 */ /* 0x000fea0003c00000 */
[----:B------:R0:W1:Y:S02]  /*45e0*/  SHFL.BFLY P1, R101, R92, R93, R95 ;  /* 0x0c00005d5c657389 */ /* 0x000064000002005f */
[----:B01----:R-:W-:Y:S05]  /*45f0*/  ENDCOLLECTIVE ;  /* 0x000000000000791b */ /* 0x003fea0003800000 */
.L_x_14366:
[----:B------:R-:W-:Y:S02]  /*4600*/  HFMA2 R93, -RZ, RZ, 0, 4.76837158203125e-07 ;  /* 0x00000008ff5d7431 */ /* 0x000fe400000001ff */
[----:B------:R-:W-:-:S05]  /*4610*/  FADD.FTZ R115, R114, R101 ;  /* 0x0000006572737221 */ /* 0x000fca0000010000 */
[----:B------:R-:W-:-:S07]  /*4620*/  MOV R92, R115 ;  /* 0x00000073005c7202 */ /* 0x000fce0000000f00 */
[----:B------:R-:W-:Y:S05]  /*4630*/  WARPSYNC.COLLECTIVE R100, `(.L_x_14367) ;  /* 0x0000000064087348 */ /* 0x000fea0003c00000 */
[----:B------:R0:W1:Y:S02]  /*4640*/  SHFL.BFLY P1, R101, R92, R93, R95 ;  /* 0x0c00005d5c657389 */ /* 0x000064000002005f */
[----:B01----:R-:W-:Y:S05]  /*4650*/  ENDCOLLECTIVE ;  /* 0x000000000000791b */ /* 0x003fea0003800000 */
.L_x_14367:
[----:B------:R-:W-:Y:S02]  /*4660*/  HFMA2 R93, -RZ, RZ, 0, 9.5367431640625e-07 ;  /* 0x00000010ff5d7431 */ /* 0x000fe400000001ff */
[----:B------:R-:W-:-:S05]  /*4670*/  FADD.FTZ R116, R115, R101 ;  /* 0x0000006573747221 */ /* 0x000fca0000010000 */
[----:B------:R-:W-:-:S07]  /*4680*/  MOV R92, R116 ;  /* 0x00000074005c7202 */ /* 0x000fce0000000f00 */
[----:B------:R-:W-:Y:S05]  /*4690*/  WARPSYNC.COLLECTIVE R100, `(.L_x_14368) ;  /* 0x0000000064087348 */ /* 0x000fea0003c00000 */
[----:B------:R0:W1:Y:S02]  /*46a0*/  SHFL.BFLY P1, R101, R92, R93, R95 ;  /* 0x0c00005d5c657389 */ /* 0x000064000002005f */
[----:B01----:R-:W-:Y:S05]  /*46b0*/  ENDCOLLECTIVE ;  /* 0x000000000000791b */ /* 0x003fea0003800000 */
.L_x_14368:
[----:B------:R-:W-:Y:S05]  /*46c0*/  BRA `(.L_x_14369) ;  /* 0xffffffe800b87947 */ /* 0x000fea000383ffff */
.L_x_14370:
        /* <DEDUP_REMOVED lines=11> */
.L_x_28787:


//--------------------- .text._ZN10layer_norm13ln_fwd_kernelINS_13Kernel_traitsIf6__halfS2_S2_fjLj768ELj1ELj4ELj1ELj16ENS_18Kernel_traits_baseILj768EfS2_S2_S2_fjLj128EEEEELb0ELb1ELb1ELb0EEEvNS_9FwdParamsE --------------------------
	.section	.text._ZN10layer_norm13ln_fwd_kernelINS_13Kernel_traitsIf6__halfS2_S2_fjLj768ELj1ELj4ELj1ELj16ENS_18Kernel_traits_baseILj768EfS2_S2_S2_fjLj128EEEEELb0ELb1ELb1ELb0EEEvNS_9FwdParamsE,"ax",@progbits
	.align	128
        .global         _ZN10layer_norm13ln_fwd_kernelINS_13Kernel_traitsIf6__halfS2_S2_fjLj768ELj1ELj4ELj1ELj16ENS_18Kernel_traits_baseILj768EfS2_S2_S2_fjLj128EEEEELb0ELb1ELb1ELb0EEEvNS_9FwdParamsE
        .type           _ZN10layer_norm13ln_fwd_kernelINS_13Kernel_traitsIf6__halfS2_S2_fjLj768ELj1ELj4ELj1ELj16ENS_18Kernel_traits_baseILj768EfS2_S2_S2_fjLj128EEEEELb0ELb1ELb1ELb0EEEvNS_9FwdParamsE,@function
        .size           _ZN10layer_norm13ln_fwd_kernelINS_13Kernel_traitsIf6__halfS2_S2_fjLj768ELj1ELj4ELj1ELj16ENS_18Kernel_traits_baseILj768EfS2_S2_S2_fjLj128EEEEELb0ELb1ELb1ELb0EEEvNS_9FwdParamsE,(.L_x_28788 - _ZN10layer_norm13ln_fwd_kernelINS_13Kernel_traitsIf6__halfS2_S2_fjLj768ELj1ELj4ELj1ELj16ENS_18Kernel_traits_baseILj768EfS2_S2_S2_fjLj128EEEEELb0ELb1ELb1ELb0EEEvNS_9FwdParamsE)
        .other          _ZN10layer_norm13ln_fwd_kernelINS_13Kernel_traitsIf6__halfS2_S2_fjLj768ELj1ELj4ELj1ELj16ENS_18Kernel_traits_baseILj768EfS2_S2_S2_fjLj128EEEEELb0ELb1ELb1ELb0EEEvNS_9FwdParamsE,@"STO_CUDA_ENTRY STV_DEFAULT"
_ZN10layer_norm13ln_fwd_kernelINS_13Kernel_traitsIf6__halfS2_S2_fjLj768ELj1ELj4ELj1ELj16ENS_18Kernel_traits_baseILj768EfS2_S2_S2_fjLj128EEEEELb0ELb1ELb1ELb0EEEvNS_9FwdParamsE:
.text._ZN10layer_norm13ln_fwd_kernelINS_13Kernel_traitsIf6__halfS2_S2_fjLj768ELj1ELj4ELj1ELj16ENS_18Kernel_traits_baseILj768EfS2_S2_S2_fjLj128EEEEELb0ELb1ELb1ELb0EEEvNS_9FwdParamsE:
        /* <DEDUP_REMOVED lines=62> */
.L_x_14372:
        /* <DEDUP_REMOVED lines=42> */
.L_x_14373:
[----:B------:R-:W-:Y:S05]  /*0680*/  BSYNC.RECONVERGENT B0 ;  /* 0x0000000000007941 */ /* 0x000fea0003800200 */
.L_x_14371:
[----:B------:R-:W1:Y:S01]  /*0690*/  LDCU UR4, c[0x0][0x384] ;  /* 0x00007080ff0477ac */ /* 0x000e620008000800 */
[----:B------:R-:W2:Y:S01]  /*06a0*/  LDCU.U8 UR5, c[0x0][0x410] ;  /* 0x00008200ff0577ac */ /* 0x000ea20008000000 */
[----:B------:R-:W3:Y:S01]  /*06b0*/  LDCU UR10, c[0x0][0x448] ;  /* 0x00008900ff0a77ac */ /* 0x000ee20008000800 */
[----:B------:R-:W4:Y:S01]  /*06c0*/  LDCU.64 UR8, c[0x0][0x3a0] ;  /* 0x00007400ff0877ac */ /* 0x000f220008000a00 */
[----:B-1----:R-:W-:-:S13]  /*06d0*/  ISETP.GE.AND P0, PT, R109, UR4, PT ;  /* 0x000000046d007c0c */ /* 0x002fda000bf06270 */
[----:B--234-:R-:W-:Y:S05]  /*06e0*/  @P0 EXIT ;  /* 0x000000000000094d */ /* 0x01cfea0003800000 */
.L_x_14395:
        /* <DEDUP_REMOVED lines=26> */
.L_x_14377:
[----:B------:R-:W-:Y:S05]  /*0890*/  BSYNC.RECONVERGENT B1 ;  /* 0x0000000000017941 */ /* 0x000fea0003800200 */
.L_x_14376:
[----:B------:R-:W-:-:S04]  /*08a0*/  UISETP.NE.U32.AND UP0, UPT, UR8, URZ, UPT ;  /* 0x000000ff0800728c */ /* 0x000fc8000bf05070 */
[----:B------:R-:W-:-:S09]  /*08b0*/  UISETP.NE.AND.EX UP0, UPT, UR9, URZ, UPT, UP0 ;  /* 0x000000ff0900728c */ /* 0x000fd2000bf05300 */
[----:B------:R-:W-:Y:S05]  /*08c0*/  BRA.U !UP0, `(.L_x_14378) ;  /* 0x0000000508047547 */ /* 0x000fea000b800000 */
[----:B01----:R-:W0:Y:S02]  /*08d0*/  LDC.64 R2, c[0x0][0x3a0] ;  /* 0x0000e800ff027b82 */ /* 0x003e240000000a00 */
[----:B0-----:R-:W-:-:S05]  /*08e0*/  IMAD.WIDE.U32 R2, R115, 0x10, R2 ;  /* 0x0000001073027825 */ /* 0x001fca00078e0002 */
[----:B------:R0:W2:Y:S01]  /*08f0*/  LDG.E.128 R12, desc[UR6][R2.64] ;  /* 0x00000006020c7981 */ /* 0x0000a2000c1e1d00 */
[----:B------:R-:W-:-:S13]  /*0900*/  ISETP.GT.AND P0, PT, R117, RZ, PT ;  /* 0x000000ff7500720c */ /* 0x000fda0003f04270 */
[----:B------:R-:W1:Y:S01]  /*0910*/  @P0 LDC R7, c[0x0][0x40c] ;  /* 0x00010300ff070b82 */ /* 0x000e620000000800 */
[--C-:B-----5:R-:W-:Y:S02]  /*0920*/  @P0 HADD2.F32 R4, -RZ, R16.reuse.H1_H1 ;  /* 0x30000010ff040230 */ /* 0x120fe40000004100 */
[----:B------:R-:W-:Y:S02]  /*0930*/  @P0 HADD2.F32 R0, -RZ, R16.H0_H0 ;  /* 0x20000010ff000230 */ /* 0x000fe40000004100 */
[----:B0-----:R-:W-:-:S03]  /*0940*/  @P0 HADD2.F32 R3, -RZ, R17.H0_H0 ;  /* 0x20000011ff030230 */ /* 0x001fc60000004100 */
[----:B------:R-:W0:Y:S08]  /*0950*/  @P0 LDC R5, c[0x0][0x40c] ;  /* 0x00010300ff050b82 */ /* 0x000e300000000800 */
[----:B------:R-:W3:Y:S08]  /*0960*/  @P0 LDC R8, c[0x0][0x40c] ;  /* 0x00010300ff080b82 */ /* 0x000ef00000000800 */
[----:B------:R-:W4:Y:S01]  /*0970*/  @P0 LDC R93, c[0x0][0x40c] ;  /* 0x00010300ff5d0b82 */ /* 0x000f220000000800 */
[----:B-1----:R-:W-:-:S07]  /*0980*/  @P0 FMUL.FTZ R4, R4, R7 ;  /* 0x0000000704040220 */ /* 0x002fce0000410000 */
[----:B------:R-:W1:Y:S01]  /*0990*/  @P0 LDC R92, c[0x0][0x40c] ;  /* 0x00010300ff5c0b82 */ /* 0x000e620000000800 */
[----:B0-----:R-:W-:-:S07]  /*09a0*/  @P0 FMUL.FTZ R5, R0, R5 ;  /* 0x0000000500050220 */ /* 0x001fce0000410000 */
[----:B------:R-:W0:Y:S08]  /*09b0*/  @P0 LDC R95, c[0x0][0x40c] ;  /* 0x00010300ff5f0b82 */ /* 0x000e300000000800 */
[----:B------:R-:W0:Y:S08]  /*09c0*/  @P0 LDC R94, c[0x0][0x40c] ;  /* 0x00010300ff5e0b82 */ /* 0x000e300000000800 */
[----:B------:R-:W0:Y:S01]  /*09d0*/  @P0 LDC R113, c[0x0][0x40c] ;  /* 0x00010300ff710b82 */ /* 0x000e220000000800 */
[----:B--2---:R-:W-:-:S02]  /*09e0*/  @P0 HADD2.F32 R6, -RZ, R12.H0_H0 ;  /* 0x2000000cff060230 */ /* 0x004fc40000004100 */
[--C-:B------:R-:W-:Y:S02]  /*09f0*/  @P0 HADD2.F32 R7, -RZ, R12.reuse.H1_H1 ;  /* 0x3000000cff070230 */ /* 0x100fe40000004100 */
[--C-:B------:R-:W-:Y:S02]  /*0a00*/  @!P0 HADD2.F32 R0, -RZ, R12.reuse.H0_H0 ;  /* 0x2000000cff008230 */ /* 0x100fe40000004100 */
[----:B------:R-:W-:Y:S01]  /*0a10*/  @P0 FFMA.FTZ R0, R5, R72, R6 ;  /* 0x0000004805000223 */ /* 0x000fe20000010006 */
[----:B------:R-:W-:Y:S02]  /*0a20*/  @!P0 HADD2.F32 R2, -RZ, R12.H1_H1 ;  /* 0x3000000cff028230 */ /* 0x000fe40000004100 */
[----:B------:R-:W-:Y:S01]  /*0a30*/  @P0 FFMA.FTZ R2, R4, R73, R7 ;  /* 0x0000004904020223 */ /* 0x000fe20000010007 */
[----:B------:R-:W-:Y:S02]  /*0a40*/  @P0 HADD2.F32 R6, -RZ, R13.H0_H0 ;  /* 0x2000000dff060230 */ /* 0x000fe40000004100 */
[----:B---3--:R-:W-:Y:S01]  /*0a50*/  @P0 FMUL.FTZ R5, R3, R8 ;  /* 0x0000000803050220 */ /* 0x008fe20000410000 */
[----:B------:R-:W-:-:S02]  /*0a60*/  @P0 HADD2.F32 R4, -RZ, R17.H1_H1 ;  /* 0x30000011ff040230 */ /* 0x000fc40000004100 */
[--C-:B------:R-:W-:Y:S02]  /*0a70*/  @!P0 HADD2.F32 R3, -RZ, R13.reuse.H0_H0 ;  /* 0x2000000dff038230 */ /* 0x100fe40000004100 */
[----:B------:R-:W-:Y:S01]  /*0a80*/  @P0 FFMA.FTZ R3, R5, R74, R6 ;  /* 0x0000004a05030223 */ /* 0x000fe20000010006 */
[--C-:B------:R-:W-:Y:S02]  /*0a90*/  @P0 HADD2.F32 R7, -RZ, R13.reuse.H1_H1 ;  /* 0x3000000dff070230 */ /* 0x100fe40000004100 */
[----:B----4-:R-:W-:Y:S01]  /*0aa0*/  @P0 FMUL.FTZ R6, R4, R93 ;  /* 0x0000005d04060220 */ /* 0x010fe20000410000 */
[----:B------:R-:W-:Y:S02]  /*0ab0*/  @P0 HADD2.F32 R5, -RZ, R18.H0_H0 ;  /* 0x20000012ff050230 */ /* 0x000fe40000004100 */
[----:B------:R-:W-:Y:S02]  /*0ac0*/  @!P0 HADD2.F32 R4, -RZ, R13.H1_H1 ;  /* 0x3000000dff048230 */ /* 0x000fe40000004100 */
[----:B------:R-:W-:Y:S01]  /*0ad0*/  @P0 FFMA.FTZ R4, R6, R75, R7 ;  /* 0x0000004b06040223 */ /* 0x000fe20000010007 */
[----:B------:R-:W-:-:S02]  /*0ae0*/  @P0 HADD2.F32 R8, -RZ, R14.H0_H0 ;  /* 0x2000000eff080230 */ /* 0x000fc40000004100 */
[----:B-1----:R-:W-:Y:S01]  /*0af0*/  @P0 FMUL.FTZ R7, R5, R92 ;  /* 0x0000005c05070220 */ /* 0x002fe20000410000 */
[----:B------:R-:W-:Y:S02]  /*0b00*/  @P0 HADD2.F32 R6, -RZ, R18.H1_H1 ;  /* 0x30000012ff060230 */ /* 0x000fe40000004100 */
[--C-:B------:R-:W-:Y:S02]  /*0b10*/  @!P0 HADD2.F32 R5, -RZ, R14.reuse.H0_H0 ;  /* 0x2000000eff058230 */ /* 0x100fe40000004100 */
[----:B------:R-:W-:Y:S01]  /*0b20*/  @P0 FFMA.FTZ R5, R7, R68, R8 ;  /* 0x0000004407050223 */ /* 0x000fe20000010008 */
[--C-:B------:R-:W-:Y:S02]  /*0b30*/  @P0 HADD2.F32 R93, -RZ, R14.reuse.H1_H1 ;  /* 0x3000000eff5d0230 */ /* 0x100fe40000004100 */
[----:B0-----:R-:W-:Y:S01]  /*0b40*/  @P0 FMUL.FTZ R8, R6, R95 ;  /* 0x0000005f06080220 */ /* 0x001fe20000410000 */
[----:B------:R-:W-:Y:S01]  /*0b50*/  @P0 HADD2.F32 R7, -RZ, R19.H0_H0 ;  /* 0x20000013ff070230 */ /* 0x000fe20000004100 */
[----:B------:R-:W-:Y:S01]  /*0b60*/  F2FP.F16.F32.PACK_AB R112, RZ, R4 ;  /* 0x00000004ff70723e */ /* 0x000fe200000000ff */
[----:B------:R-:W-:-:S02]  /*0b70*/  @!P0 HADD2.F32 R6, -RZ, R14.H1_H1 ;  /* 0x3000000eff068230 */ /* 0x000fc40000004100 */
[----:B------:R-:W-:Y:S01]  /*0b80*/  @P0 FFMA.FTZ R6, R8, R69, R93 ;  /* 0x0000004508060223 */ /* 0x000fe2000001005d */
[----:B------:R-:W-:Y:S02]  /*0b90*/  @P0 HADD2.F32 R92, -RZ, R15.H0_H0 ;  /* 0x2000000fff5c0230 */ /* 0x000fe40000004100 */
[----:B------:R-:W-:Y:S01]  /*0ba0*/  @P0 FMUL.FTZ R93, R7, R94 ;  /* 0x0000005e075d0220 */ /* 0x000fe20000410000 */
[----:B------:R-:W-:Y:S01]  /*0bb0*/  @P0 HADD2.F32 R8, -RZ, R19.H1_H1 ;  /* 0x30000013ff080230 */ /* 0x000fe20000004100 */
[----:B------:R-:W-:Y:S01]  /*0bc0*/  F2FP.F16.F32.PACK_AB R94, RZ, R3 ;  /* 0x00000003ff5e723e */ /* 0x000fe200000000ff */
[--C-:B------:R-:W-:Y:S02]  /*0bd0*/  @!P0 HADD2.F32 R7, -RZ, R15.reuse.H0_H0 ;  /* 0x2000000fff078230 */ /* 0x100fe40000004100 */
[----:B------:R-:W-:Y:S01]  /*0be0*/  @P0 FFMA.FTZ R7, R93, R70, R92 ;  /* 0x000000465d070223 */ /* 0x000fe2000001005c */
[--C-:B------:R-:W-:Y:S02]  /*0bf0*/  @P0 HADD2.F32 R93, -RZ, R15.reuse.H1_H1 ;  /* 0x3000000fff5d0230 */ /* 0x100fe40000004100 */
[----:B------:R-:W-:Y:S01]  /*0c00*/  @P0 FMUL.FTZ R92, R8, R113 ;  /* 0x00000071085c0220 */ /* 0x000fe20000410000 */
[----:B------:R-:W-:Y:S01]  /*0c10*/  @!P0 HADD2.F32 R8, -RZ, R15.H1_H1 ;  /* 0x3000000fff088230 */ /* 0x000fe20000004100 */
[----:B------:R-:W-:-:S02]  /*0c20*/  F2FP.F16.F32.PACK_AB R113, RZ, R5 ;  /* 0x00000005ff71723e */ /* 0x000fc400000000ff */
[----:B------:R-:W-:Y:S01]  /*0c30*/  @P0 FFMA.FTZ R8, R92, R71, R93 ;  /* 0x000000475c080223 */ /* 0x000fe2000001005d */
[----:B------:R-:W-:Y:S02]  /*0c40*/  F2FP.F16.F32.PACK_AB R92, RZ, R0 ;  /* 0x00000000ff5c723e */ /* 0x000fe400000000ff */
        /* <DEDUP_REMOVED lines=9> */
.L_x_14378:
[----:B01----:R-:W0:Y:S01]  /*0ce0*/  @P3 LDC R3, c[0x0][0x40c] ;  /* 0x00010300ff033b82 */ /* 0x003e220000000800 */
[----:B-----5:R-:W-:Y:S02]  /*0cf0*/  @P3 HADD2.F32 R0, -RZ, R16.H1_H1 ;  /* 0x30000010ff003230 */ /* 0x020fe40000004100 */
[--C-:B------:R-:W-:Y:S02]  /*0d00*/  @P3 HADD2.F32 R2, -RZ, R17.reuse.H0_H0 ;  /* 0x20000011ff023230 */ /* 0x100fe40000004100 */
        /* <DEDUP_REMOVED lines=9> */
[----:B------:R-:W-:Y:S02]  /*0da0*/  CS2R R2, SRZ ;  /* 0x0000000000027805 */ /* 0x000fe4000001ff00 */
[----:B------:R-:W-:Y:S01]  /*0db0*/  @P3 FMUL.FTZ R2, R0, R73 ;  /* 0x0000004900023220 */ /* 0x000fe20000410000 */
[----:B------:R-:W-:-:S03]  /*0dc0*/  @P3 FMUL.FTZ R3, R5, R74 ;  /* 0x0000004a05033220 */ /* 0x000fc60000410000 */
[----:B------:R-:W1:Y:S01]  /*0dd0*/  @P3 LDC R113, c[0x0][0x40c] ;  /* 0x00010300ff713b82 */ /* 0x000e620000000800 */
[----:B--2---:R-:W-:Y:S01]  /*0de0*/  @P3 FMUL.FTZ R0, R4, R7 ;  /* 0x0000000704003220 */ /* 0x004fe20000410000 */
[----:B------:R-:W-:Y:S02]  /*0df0*/  CS2R R4, SRZ ;  /* 0x0000000000047805 */ /* 0x000fe4000001ff00 */
[----:B------:R-:W-:Y:S01]  /*0e00*/  F2FP.F16.F32.PACK_AB R112, RZ, R2 ;  /* 0x00000002ff70723e */ /* 0x000fe200000000ff */
[----:B------:R-:W-:Y:S01]  /*0e10*/  @P3 FMUL.FTZ R4, R0, R75 ;  /* 0x0000004b00043220 */ /* 0x000fe20000410000 */
[----:B------:R-:W-:Y:S02]  /*0e20*/  @P3 HADD2.F32 R0, -RZ, R18.H1_H1 ;  /* 0x30000012ff003230 */ /* 0x000fe40000004100 */
[----:B---3--:R-:W-:Y:S01]  /*0e30*/  @P3 FMUL.FTZ R7, R6, R93 ;  /* 0x0000005d06073220 */ /* 0x008fe20000410000 */
[----:B------:R-:W2:Y:S01]  /*0e40*/  @P3 LDC R119, c[0x0][0x40c] ;  /* 0x00010300ff773b82 */ /* 0x000ea20000000800 */
[----:B------:R-:W-:Y:S01]  /*0e50*/  @P3 HADD2.F32 R6, -RZ, R19.H0_H0 ;  /* 0x20000013ff063230 */ /* 0x000fe20000004100 */
[----:B------:R-:W-:Y:S01]  /*0e60*/  F2FP.F16.F32.PACK_AB R94, RZ, R4 ;  /* 0x00000004ff5e723e */ /* 0x000fe200000000ff */
[----:B------:R-:W-:Y:S01]  /*0e70*/  @P3 FMUL.FTZ R5, R7, R68 ;  /* 0x0000004407053220 */ /* 0x000fe20000410000 */
[----:B0-----:R-:W-:-:S04]  /*0e80*/  @P3 FMUL.FTZ R0, R0, R95 ;  /* 0x0000005f00003220 */ /* 0x001fc80000410000 */
[----:B------:R-:W0:Y:S01]  /*0e90*/  @P3 LDC R93, c[0x0][0x40c] ;  /* 0x00010300ff5d3b82 */ /* 0x000e220000000800 */
[----:B------:R-:W-:Y:S01]  /*0ea0*/  F2FP.F16.F32.PACK_AB R95, RZ, R5 ;  /* 0x00000005ff5f723e */ /* 0x000fe200000000ff */
[----:B-1----:R-:W-:Y:S01]  /*0eb0*/  @P3 FMUL.FTZ R113, R6, R113 ;  /* 0x0000007106713220 */ /* 0x002fe20000410000 */
[----:B------:R-:W-:Y:S02]  /*0ec0*/  CS2R R6, SRZ ;  /* 0x0000000000067805 */ /* 0x000fe4000001ff00 */
[----:B------:R-:W-:Y:S01]  /*0ed0*/  @P3 FMUL.FTZ R6, R0, R69 ;  /* 0x0000004500063220 */ /* 0x000fe20000410000 */
[----:B------:R-:W-:Y:S02]  /*0ee0*/  @P3 HADD2.F32 R0, -RZ, R16.H0_H0 ;  /* 0x20000010ff003230 */ /* 0x000fe40000004100 */
[----:B------:R-:W-:Y:S02]  /*0ef0*/  @P3 FMUL.FTZ R7, R113, R70 ;  /* 0x0000004671073220 */ /* 0x000fe40000410000 */
[----:B------:R-:W-:Y:S01]  /*0f00*/  F2FP.F16.F32.PACK_AB R113, RZ, R6 ;  /* 0x00000006ff71723e */ /* 0x000fe200000000ff */
[----:B--2---:R-:W-:Y:S01]  /*0f10*/  @P3 FMUL.FTZ R92, R8, R119 ;  /* 0x00000077085c3220 */ /* 0x004fe20000410000 */
[----:B------:R-:W-:-:S02]  /*0f20*/  MOV R8, RZ ;  /* 0x000000ff00087202 */ /* 0x000fc40000000f00 */
[----:B------:R-:W-:Y:S01]  /*0f30*/  F2FP.F16.F32.PACK_AB R119, RZ, R7 ;  /* 0x00000007ff77723e */ /* 0x000fe200000000ff */
[----:B------:R-:W-:Y:S01]  /*0f40*/  @P3 FMUL.FTZ R8, R92, R71 ;  /* 0x000000475c083220 */ /* 0x000fe20000410000 */
[----:B0-----:R-:W-:Y:S01]  /*0f50*/  @P3 FMUL.FTZ R93, R0, R93 ;  /* 0x0000005d005d3220 */ /* 0x001fe20000410000 */
[----:B------:R-:W-:-:S03]  /*0f60*/  HFMA2 R0, -RZ, RZ, 0, 0 ;  /* 0x00000000ff007431 */ /* 0x000fc600000001ff */
        /* <DEDUP_REMOVED lines=8> */
.L_x_14379:
[----:B------:R-:W0:Y:S01]  /*0ff0*/  LDC.64 R112, c[0x0][0x3a8] ;  /* 0x0000ea00ff707b82 */ /* 0x000e220000000a00 */
[----:B------:R-:W-:Y:S01]  /*1000*/  IADD3 R118, PT, PT, R118, 0x20, RZ ;  /* 0x0000002076767810 */ /* 0x000fe20007ffe0ff */
[C---:B0-----:R-:W-:Y:S01]  /*1010*/  IMAD.WIDE.U32 R112, R115.reuse, 0x10, R112 ;  /* 0x0000001073707825 */ /* 0x041fe200078e0070 */
[----:B------:R-:W-:-:S04]  /*1020*/  IADD3 R115, PT, PT, R115, 0x20, RZ ;  /* 0x0000002073737810 */ /* 0x000fc80007ffe0ff */
[----:B------:R1:W-:Y:S03]  /*1030*/  STG.E.128 desc[UR6][R112.64], R92 ;  /* 0x0000005c70007986 */ /* 0x0003e6000c101d06 */
.L_x_14375:
[----:B------:R-:W-:Y:S05]  /*1040*/  BSYNC.RECONVERGENT B0 ;  /* 0x0000000000007941 */ /* 0x000fea0003800200 */
.L_x_14374:
        /* <DEDUP_REMOVED lines=13> */
[----:B-----5:R-:W-:Y:S02]  /*1120*/  HADD2.F32 R9, -RZ, R12.H1_H1 ;  /* 0x3000000cff097230 */ /* 0x020fe40000004100 */
[----:B------:R-:W-:Y:S02]  /*1130*/  HADD2.F32 R94, -RZ, R13.H1_H1 ;  /* 0x3000000dff5e7230 */ /* 0x000fe40000004100 */
[----:B------:R-:W-:-:S08]  /*1140*/  HADD2.F32 R100, -RZ, R15.H1_H1 ;  /* 0x3000000fff647230 */ /* 0x000fd00000004100 */
[----:B-1----:R-:W1:Y:S01]  /*1150*/  @P0 LDC R11, c[0x0][0x40c] ;  /* 0x00010300ff0b0b82 */ /* 0x002e620000000800 */
[----:B------:R-:W-:Y:S02]  /*1160*/  @P0 HADD2.F32 R10, -RZ, R16.H1_H1 ;  /* 0x30000010ff0a0230 */ /* 0x000fe40000004100 */
[----:B------:R-:W-:-:S05]  /*1170*/  @P0 HADD2.F32 R95, -RZ, R17.H1_H1 ;  /* 0x30000011ff5f0230 */ /* 0x000fca0000004100 */
[----:B------:R-:W2:Y:S08]  /*1180*/  @P0 LDC R92, c[0x0][0x40c] ;  /* 0x00010300ff5c0b82 */ /* 0x000eb00000000800 */
[----:B------:R-:W3:Y:S08]  /*1190*/  @P0 LDC R96, c[0x0][0x40c] ;  /* 0x00010300ff600b82 */ /* 0x000ef00000000800 */
[----:B------:R-:W4:Y:S01]  /*11a0*/  @P0 LDC R98, c[0x0][0x40c] ;  /* 0x00010300ff620b82 */ /* 0x000f220000000800 */
[----:B-1----:R-:W-:Y:S01]  /*11b0*/  @P0 FMUL.FTZ R10, R10, R11 ;  /* 0x0000000b0a0a0220 */ /* 0x002fe20000410000 */
[----:B------:R-:W-:-:S03]  /*11c0*/  @P0 HADD2.F32 R11, -RZ, R17.H0_H0 ;  /* 0x20000011ff0b0230 */ /* 0x000fc60000004100 */
[----:B------:R-:W-:Y:S01]  /*11d0*/  @P0 FFMA.FTZ R9, R10, R49, R9 ;  /* 0x000000310a090223 */ /* 0x000fe20000010009 */
[----:B------:R-:W-:Y:S02]  /*11e0*/  HADD2.F32 R10, -RZ, R13.H0_H0 ;  /* 0x2000000dff0a7230 */ /* 0x000fe40000004100 */
[----:B------:R-:W1:Y:S01]  /*11f0*/  @P0 LDC R97, c[0x0][0x40c] ;  /* 0x00010300ff610b82 */ /* 0x000e620000000800 */
[----:B--2---:R-:W-:Y:S01]  /*1200*/  @P0 FMUL.FTZ R93, R11, R92 ;  /* 0x0000005c0b5d0220 */ /* 0x004fe20000410000 */
[--C-:B------:R-:W-:Y:S01]  /*1210*/  @P0 HADD2.F32 R92, -RZ, R18.reuse.H0_H0 ;  /* 0x20000012ff5c0230 */ /* 0x100fe20000004100 */
[----:B------:R-:W-:Y:S02]  /*1220*/  @!P0 MOV R11, R94 ;  /* 0x0000005e000b8202 */ /* 0x000fe40000000f00 */
[----:B------:R-:W-:Y:S01]  /*1230*/  @P0 FFMA.FTZ R10, R93, R50, R10 ;  /* 0x000000325d0a0223 */ /* 0x000fe2000001000a */
[----:B------:R-:W-:Y:S01]  /*1240*/  @P0 HADD2.F32 R93, -RZ, R18.H1_H1 ;  /* 0x30000012ff5d0230 */ /* 0x000fe20000004100 */
[----:B------:R-:W-:Y:S01]  /*1250*/  F2FP.F16.F32.PACK_AB R112, RZ, R9 ;  /* 0x00000009ff70723e */ /* 0x000fe200000000ff */
[----:B------:R-:W2:Y:S01]  /*1260*/  @P0 LDC R113, c[0x0][0x40c] ;  /* 0x00010300ff710b82 */ /* 0x000ea20000000800 */
[----:B---3--:R-:W-:Y:S01]  /*1270*/  @P0 FMUL.FTZ R95, R95, R96 ;  /* 0x000000605f5f0220 */ /* 0x008fe20000410000 */
[----:B------:R-:W-:-:S03]  /*1280*/  HADD2.F32 R96, -RZ, R14.H0_H0 ;  /* 0x2000000eff607230 */ /* 0x000fc60000004100 */
[----:B------:R-:W-:Y:S01]  /*1290*/  @P0 FFMA.FTZ R11, R95, R51, R94 ;  /* 0x000000335f0b0223 */ /* 0x000fe2000001005e */
[----:B------:R-:W-:Y:S02]  /*12a0*/  HADD2.F32 R94, -RZ, R14.H1_H1 ;  /* 0x3000000eff5e7230 */ /* 0x000fe40000004100 */
[----:B----4-:R-:W-:Y:S01]  /*12b0*/  @P0 FMUL.FTZ R99, R93, R98 ;  /* 0x000000625d630220 */ /* 0x010fe20000410000 */
[----:B------:R-:W-:Y:S01]  /*12c0*/  HADD2.F32 R98, -RZ, R15.H0_H0 ;  /* 0x2000000fff627230 */ /* 0x000fe20000004100 */
[----:B------:R-:W3:Y:S01]  /*12d0*/  @P0 LDC R93, c[0x0][0x40c] ;  /* 0x00010300ff5d0b82 */ /* 0x000ee20000000800 */
[----:B-1----:R-:W-:Y:S01]  /*12e0*/  @P0 FMUL.FTZ R95, R92, R97 ;  /* 0x000000615c5f0220 */ /* 0x002fe20000410000 */
[----:B------:R-:W-:Y:S01]  /*12f0*/  @P0 HADD2.F32 R92, -RZ, R19.H0_H0 ;  /* 0x20000013ff5c0230 */ /* 0x000fe20000004100 */
[----:B------:R-:W-:Y:S01]  /*1300*/  @!P0 MOV R97, R94 ;  /* 0x0000005e00618202 */ /* 0x000fe20000000f00 */
[----:B------:R-:W-:Y:S01]  /*1310*/  @P0 FFMA.FTZ R97, R99, R45, R94 ;  /* 0x0000002d63610223 */ /* 0x000fe2000001005e */
[----:B------:R-:W-:Y:S01]  /*1320*/  @P0 FFMA.FTZ R96, R95, R44, R96 ;  /* 0x0000002c5f600223 */ /* 0x000fe20000010060 */
[----:B------:R-:W-:-:S02]  /*1330*/  HADD2.F32 R99, -RZ, R12.H0_H0 ;  /* 0x2000000cff637230 */ /* 0x000fc40000004100 */
[----:B------:R-:W1:Y:S01]  /*1340*/  @P0 LDC R95, c[0x0][0x40c] ;  /* 0x00010300ff5f0b82 */ /* 0x000e620000000800 */
[----:B------:R-:W-:Y:S01]  /*1350*/  F2FP.F16.F32.PACK_AB R94, RZ, R11 ;  /* 0x0000000bff5e723e */ /* 0x000fe200000000ff */
[----:B--2---:R-:W-:Y:S01]  /*1360*/  @P0 FMUL.FTZ R113, R92, R113 ;  /* 0x000000715c710220 */ /* 0x004fe20000410000 */
[----:B------:R-:W-:Y:S01]  /*1370*/  @P0 HADD2.F32 R92, -RZ, R16.H0_H0 ;  /* 0x20000010ff5c0230 */ /* 0x000fe20000004100 */
[----:B------:R-:W-:Y:S02]  /*1380*/  F2FP.F16.F32.PACK_AB R119, RZ, R97 ;  /* 0x00000061ff77723e */ /* 0x000fe400000000ff */
[----:B------:R-:W-:Y:S01]  /*1390*/  @P0 FFMA.FTZ R98, R113, R46, R98 ;  /* 0x0000002e71620223 */ /* 0x000fe20000010062 */
[----:B------:R-:W-:-:S04]  /*13a0*/  F2FP.F16.F32.PACK_AB R113, RZ, R96 ;  /* 0x00000060ff71723e */ /* 0x000fc800000000ff */
[----:B------:R-:W-:Y:S01]  /*13b0*/  F2FP.F16.F32.PACK_AB R120, RZ, R98 ;  /* 0x00000062ff78723e */ /* 0x000fe200000000ff */
[----:B---3--:R-:W-:Y:S01]  /*13c0*/  @P0 FMUL.FTZ R92, R92, R93 ;  /* 0x0000005d5c5c0220 */ /* 0x008fe20000410000 */
[----:B------:R-:W-:-:S03]  /*13d0*/  F2FP.F16.F32.PACK_AB R93, RZ, R10 ;  /* 0x0000000aff5d723e */ /* 0x000fc600000000ff */
[----:B------:R-:W-:Y:S01]  /*13e0*/  @P0 FFMA.FTZ R99, R92, R48, R99 ;  /* 0x000000305c630223 */ /* 0x000fe20000010063 */
[----:B------:R-:W-:Y:S01]  /*13f0*/  @P0 HADD2.F32 R92, -RZ, R19.H1_H1 ;  /* 0x30000013ff5c0230 */ /* 0x000fe20000004100 */
[----:B------:R-:W-:Y:S02]  /*1400*/  PRMT R93, R93, 0x5410, R94 ;  /* 0x000054105d5d7816 */ /* 0x000fe4000000005e */
[----:B------:R-:W-:Y:S02]  /*1410*/  PRMT R94, R113, 0x5410, R119 ;  /* 0x00005410715e7816 */ /* 0x000fe40000000077 */
[----:B-1----:R-:W-:Y:S01]  /*1420*/  @P0 FMUL.FTZ R95, R92, R95 ;  /* 0x0000005f5c5f0220 */ /* 0x002fe20000410000 */
[----:B------:R-:W-:-:S03]  /*1430*/  F2FP.F16.F32.PACK_AB R92, RZ, R99 ;  /* 0x00000063ff5c723e */ /* 0x000fc600000000ff */
[----:B------:R-:W-:Y:S01]  /*1440*/  @P0 FFMA.FTZ R100, R95, R47, R100 ;  /* 0x0000002f5f640223 */ /* 0x000fe20000010064 */
[----:B------:R-:W-:-:S04]  /*1450*/  PRMT R92, R92, 0x5410, R112 ;  /* 0x000054105c5c7816 */ /* 0x000fc80000000070 */
[----:B------:R-:W-:-:S04]  /*1460*/  F2FP.F16.F32.PACK_AB R95, RZ, R100 ;  /* 0x00000064ff5f723e */ /* 0x000fc800000000ff */
[----:B------:R-:W-:Y:S01]  /*1470*/  PRMT R95, R120, 0x5410, R95 ;  /* 0x00005410785f7816 */ /* 0x000fe2000000005f */
[----:B------:R-:W-:Y:S06]  /*1480*/  BRA `(.L_x_14383) ;  /* 0x0000000000d07947 */ /* 0x000fec0003800000 */
.L_x_14382:
[----:B-1----:R-:W1:Y:S01]  /*1490*/  @P3 LDC R10, c[0x0][0x40c] ;  /* 0x00010300ff0a3b82 */ /* 0x002e620000000800 */
[----:B-----5:R-:W-:Y:S02]  /*14a0*/  @P3 HADD2.F32 R9, -RZ, R16.H1_H1 ;  /* 0x30000010ff093230 */ /* 0x020fe40000004100 */
[----:B------:R-:W-:Y:S02]  /*14b0*/  HFMA2 R100, -RZ, RZ, 0, 0 ;  /* 0x00000000ff647431 */ /* 0x000fe400000001ff */
[--C-:B------:R-:W-:Y:S01]  /*14c0*/  @P3 HADD2.F32 R11, -RZ, R17.reuse.H0_H0 ;  /* 0x20000011ff0b3230 */ /* 0x100fe20000004100 */
[----:B------:R-:W-:Y:S01]  /*14d0*/  MOV R98, RZ ;  /* 0x000000ff00627202 */ /* 0x000fe20000000f00 */
[----:B------:R-:W-:Y:S01]  /*14e0*/  @P3 HADD2.F32 R93, -RZ, R17.H1_H1 ;  /* 0x30000011ff5d3230 */ /* 0x000fe20000004100 */
[----:B------:R-:W2:Y:S08]  /*14f0*/  @P3 LDC R94, c[0x0][0x40c] ;  /* 0x00010300ff5e3b82 */ /* 0x000eb00000000800 */
[----:B------:R-:W3:Y:S08]  /*1500*/  @P3 LDC R96, c[0x0][0x40c] ;  /* 0x00010300ff603b82 */ /* 0x000ef00000000800 */
[----:B------:R-:W4:Y:S01]  /*1510*/  @P3 LDC R97, c[0x0][0x40c] ;  /* 0x00010300ff613b82 */ /* 0x000f220000000800 */
[----:B-1----:R-:W-:Y:S01]  /*1520*/  @P3 FMUL.FTZ R92, R9, R10 ;  /* 0x0000000a095c3220 */ /* 0x002fe20000410000 */
[----:B------:R-:W-:Y:S01]  /*1530*/  HFMA2 R9, -RZ, RZ, 0, 0 ;  /* 0x00000000ff097431 */ /* 0x000fe200000001ff */
[----:B------:R-:W-:-:S05]  /*1540*/  MOV R10, RZ ;  /* 0x000000ff000a7202 */ /* 0x000fca0000000f00 */
[----:B------:R-:W1:Y:S01]  /*1550*/  @P3 LDC R95, c[0x0][0x40c] ;  /* 0x00010300ff5f3b82 */ /* 0x000e620000000800 */
[----:B--2---:R-:W-:Y:S01]  /*1560*/  @P3 FMUL.FTZ R11, R11, R94 ;  /* 0x0000005e0b0b3220 */ /* 0x004fe20000410000 */
[----:B------:R-:W-:Y:S01]  /*1570*/  @P3 FMUL.FTZ R9, R92, R49 ;  /* 0x000000315c093220 */ /* 0x000fe20000410000 */
[----:B------:R-:W-:Y:S02]  /*1580*/  @P3 HADD2.F32 R94, -RZ, R18.H0_H0 ;  /* 0x20000012ff5e3230 */ /* 0x000fe40000004100 */
[----:B------:R-:W-:Y:S01]  /*1590*/  @P3 FMUL.FTZ R10, R11, R50 ;  /* 0x000000320b0a3220 */ /* 0x000fe20000410000 */
[----:B------:R-:W-:Y:S01]  /*15a0*/  HFMA2 R11, -RZ, RZ, 0, 0 ;  /* 0x00000000ff0b7431 */ /* 0x000fe200000001ff */
[----:B------:R-:W-:Y:S01]  /*15b0*/  F2FP.F16.F32.PACK_AB R112, RZ, R9 ;  /* 0x00000009ff70723e */ /* 0x000fe200000000ff */
[----:B------:R-:W2:Y:S01]  /*15c0*/  @P3 LDC R99, c[0x0][0x40c] ;  /* 0x00010300ff633b82 */ /* 0x000ea20000000800 */
[----:B---3--:R-:W-:Y:S01]  /*15d0*/  @P3 FMUL.FTZ R92, R93, R96 ;  /* 0x000000605d5c3220 */ /* 0x008fe20000410000 */
[----:B------:R-:W-:-:S03]  /*15e0*/  MOV R96, RZ ;  /* 0x000000ff00607202 */ /* 0x000fc60000000f00 */
[----:B------:R-:W-:Y:S01]  /*15f0*/  @P3 FMUL.FTZ R11, R92, R51 ;  /* 0x000000335c0b3220 */ /* 0x000fe20000410000 */
[----:B------:R-:W-:Y:S02]  /*1600*/  @P3 HADD2.F32 R92, -RZ, R18.H1_H1 ;  /* 0x30000012ff5c3230 */ /* 0x000fe40000004100 */
[----:B------:R-:W3:Y:S03]  /*1610*/  @P3 LDC R113, c[0x0][0x40c] ;  /* 0x00010300ff713b82 */ /* 0x000ee60000000800 */
[----:B----4-:R-:W-:Y:S01]  /*1620*/  @P3 FMUL.FTZ R92, R92, R97 ;  /* 0x000000615c5c3220 */ /* 0x010fe20000410000 */
[----:B------:R-:W-:-:S04]  /*1630*/  HFMA2 R97, -RZ, RZ, 0, 0 ;  /* 0x00000000ff617431 */ /* 0x000fc800000001ff */
[----:B------:R-:W4:Y:S01]  /*1640*/  @P3 LDC R93, c[0x0][0x40c] ;  /* 0x00010300ff5d3b82 */ /* 0x000f220000000800 */
[----:B-1----:R-:W-:Y:S01]  /*1650*/  @P3 FMUL.FTZ R95, R94, R95 ;  /* 0x0000005f5e5f3220 */ /* 0x002fe20000410000 */
[--C-:B------:R-:W-:Y:S02]  /*1660*/  @P3 HADD2.F32 R94, -RZ, R19.reuse.H0_H0 ;  /* 0x20000013ff5e3230 */ /* 0x100fe40000004100 */
[----:B------:R-:W-:Y:S01]  /*1670*/  @P3 FMUL.FTZ R97, R92, R45 ;  /* 0x0000002d5c613220 */ /* 0x000fe20000410000 */
[----:B------:R-:W-:Y:S02]  /*1680*/  @P3 HADD2.F32 R92, -RZ, R16.H0_H0 ;  /* 0x20000010ff5c3230 */ /* 0x000fe40000004100 */
[----:B------:R-:W-:Y:S01]  /*1690*/  @P3 FMUL.FTZ R96, R95, R44 ;  /* 0x0000002c5f603220 */ /* 0x000fe20000410000 */
[----:B--2---:R-:W-:Y:S01]  /*16a0*/  @P3 FMUL.FTZ R99, R94, R99 ;  /* 0x000000635e633220 */ /* 0x004fe20000410000 */
[----:B------:R-:W-:-:S03]  /*16b0*/  @P3 HADD2.F32 R94, -RZ, R19.H1_H1 ;  /* 0x30000013ff5e3230 */ /* 0x000fc60000004100 */
[----:B------:R-:W-:Y:S01]  /*16c0*/  F2FP.F16.F32.PACK_AB R95, RZ, R96 ;  /* 0x00000060ff5f723e */ /* 0x000fe200000000ff */
[----:B------:R-:W-:Y:S01]  /*16d0*/  @P3 FMUL.FTZ R98, R99, R46 ;  /* 0x0000002e63623220 */ /* 0x000fe20000410000 */
[----:B------:R-:W-:Y:S01]  /*16e0*/  MOV R99, RZ ;  /* 0x000000ff00637202 */ /* 0x000fe20000000f00 */
[----:B---3--:R-:W-:Y:S01]  /*16f0*/  @P3 FMUL.FTZ R94, R94, R113 ;  /* 0x000000715e5e3220 */ /* 0x008fe20000410000 */
[----:B------:R-:W-:Y:S02]  /*1700*/  F2FP.F16.F32.PACK_AB R113, RZ, R97 ;  /* 0x00000061ff71723e */ /* 0x000fe400000000ff */
[----:B------:R-:W-:Y:S01]  /*1710*/  F2FP.F16.F32.PACK_AB R119, RZ, R98 ;  /* 0x00000062ff77723e */ /* 0x000fe200000000ff */
[----:B------:R-:W-:Y:S01]  /*1720*/  @P3 FMUL.FTZ R100, R94, R47 ;  /* 0x0000002f5e643220 */ /* 0x000fe20000410000 */
[----:B------:R-:W-:Y:S01]  /*1730*/  F2FP.F16.F32.PACK_AB R94, RZ, R11 ;  /* 0x0000000bff5e723e */ /* 0x000fe200000000ff */
[----:B----4-:R-:W-:-:S03]  /*1740*/  @P3 FMUL.FTZ R93, R92, R93 ;  /* 0x0000005d5c5d3220 */ /* 0x010fc60000410000 */
        /* <DEDUP_REMOVED lines=8> */
.L_x_14383:
[----:B------:R-:W1:Y:S01]  /*17d0*/  LDC.64 R112, c[0x0][0x3a8] ;  /* 0x0000ea00ff707b82 */ /* 0x000e620000000a00 */
[----:B------:R-:W-:Y:S01]  /*17e0*/  IADD3 R118, PT, PT, R118, 0x20, RZ ;  /* 0x0000002076767810 */ /* 0x000fe20007ffe0ff */
[C---:B-1----:R-:W-:Y:S01]  /*17f0*/  IMAD.WIDE.U32 R112, R115.reuse, 0x10, R112 ;  /* 0x0000001073707825 */ /* 0x042fe200078e0070 */
[----:B------:R-:W-:-:S04]  /*1800*/  IADD3 R115, PT, PT, R115, 0x20, RZ ;  /* 0x0000002073737810 */ /* 0x000fc80007ffe0ff */
[----:B------:R2:W-:Y:S03]  /*1810*/  STG.E.128 desc[UR6][R112.64], R92 ;  /* 0x0000005c70007986 */ /* 0x0005e6000c101d06 */
.L_x_14381:
[----:B------:R-:W-:Y:S05]  /*1820*/  BSYNC.RECONVERGENT B0 ;  /* 0x0000000000007941 */ /* 0x000fea0003800200 */
.L_x_14380:
        /* <DEDUP_REMOVED lines=14> */
[--C-:B------:R-:W-:Y:S02]  /*1910*/  HADD2.F32 R102, -RZ, R13.reuse.H0_H0 ;  /* 0x2000000dff667230 */ /* 0x100fe40000004100 */
[----:B------:R-:W-:Y:S02]  /*1920*/  HADD2.F32 R103, -RZ, R13.H1_H1 ;  /* 0x3000000dff677230 */ /* 0x000fe40000004100 */
[----:B------:R-:W-:-:S06]  /*1930*/  HADD2.F32 R107, -RZ, R15.H0_H0 ;  /* 0x2000000fff6b7230 */ /* 0x000fcc0000004100 */
[----:B-1----:R-:W1:Y:S01]  /*1940*/  @P0 LDC R93, c[0x0][0x40c] ;  /* 0x00010300ff5d0b82 */ /* 0x002e620000000800 */
[----:B------:R-:W-:Y:S02]  /*1950*/  @P0 HADD2.F32 R92, -RZ, R16.H1_H1 ;  /* 0x30000010ff5c0230 */ /* 0x000fe40000004100 */
[----:B------:R-:W-:-:S05]  /*1960*/  @P0 HADD2.F32 R95, -RZ, R17.H0_H0 ;  /* 0x20000011ff5f0230 */ /* 0x000fca0000004100 */
[----:B------:R-:W2:Y:S08]  /*1970*/  @P0 LDC R104, c[0x0][0x40c] ;  /* 0x00010300ff680b82 */ /* 0x000eb00000000800 */
[----:B------:R-:W3:Y:S08]  /*1980*/  @P0 LDC R105, c[0x0][0x40c] ;  /* 0x00010300ff690b82 */ /* 0x000ef00000000800 */
[----:B------:R-:W4:Y:S01]  /*1990*/  @P0 LDC R108, c[0x0][0x40c] ;  /* 0x00010300ff6c0b82 */ /* 0x000f220000000800 */
[----:B-1----:R-:W-:-:S04]  /*19a0*/  @P0 FMUL.FTZ R94, R92, R93 ;  /* 0x0000005d5c5e0220 */ /* 0x002fc80000410000 */
[----:B------:R-:W-:Y:S01]  /*19b0*/  @P0 FFMA.FTZ R101, R94, R25, R101 ;  /* 0x000000195e650223 */ /* 0x000fe20000010065 */
[----:B------:R-:W-:Y:S02]  /*19c0*/  @P0 HADD2.F32 R94, -RZ, R17.H1_H1 ;  /* 0x30000011ff5e0230 */ /* 0x000fe40000004100 */
[----:B--2---:R-:W-:Y:S01]  /*19d0*/  @P0 FMUL.FTZ R95, R95, R104 ;  /* 0x000000685f5f0220 */ /* 0x004fe20000410000 */
[----:B------:R-:W1:Y:S01]  /*19e0*/  @P0 LDC R93, c[0x0][0x40c] ;  /* 0x00010300ff5d0b82 */ /* 0x000e620000000800 */
[----:B------:R-:W-:Y:S01]  /*19f0*/  HADD2.F32 R104, -RZ, R14.H0_H0 ;  /* 0x2000000eff687230 */ /* 0x000fe20000004100 */
[----:B------:R-:W-:Y:S01]  /*1a00*/  F2FP.F16.F32.PACK_AB R112, RZ, R101 ;  /* 0x00000065ff70723e */ /* 0x000fe200000000ff */
[----:B------:R-:W-:Y:S01]  /*1a10*/  @P0 FFMA.FTZ R102, R95, R26, R102 ;  /* 0x0000001a5f660223 */ /* 0x000fe20000010066 */
[----:B------:R-:W-:Y:S02]  /*1a20*/  @P0 HADD2.F32 R95, -RZ, R18.H0_H0 ;  /* 0x20000012ff5f0230 */ /* 0x000fe40000004100 */
[----:B---3--:R-:W-:-:S02]  /*1a30*/  @P0 FMUL.FTZ R106, R94, R105 ;  /* 0x000000695e6a0220 */ /* 0x008fc40000410000 */
[----:B------:R-:W2:Y:S02]  /*1a40*/  @P0 LDC R92, c[0x0][0x40c] ;  /* 0x00010300ff5c0b82 */ /* 0x000ea40000000800 */
[----:B------:R-:W-:Y:S01]  /*1a50*/  @P0 FFMA.FTZ R103, R106, R27, R103 ;  /* 0x0000001b6a670223 */ /* 0x000fe20000010067 */
[----:B------:R-:W-:Y:S02]  /*1a60*/  HADD2.F32 R106, -RZ, R14.H1_H1 ;  /* 0x3000000eff6a7230 */ /* 0x000fe40000004100 */
[----:B----4-:R-:W-:-:S03]  /*1a70*/  @P0 FMUL.FTZ R105, R95, R108 ;  /* 0x0000006c5f690220 */ /* 0x010fc60000410000 */
[----:B------:R-:W3:Y:S01]  /*1a80*/  @P0 LDC R94, c[0x0][0x40c] ;  /* 0x00010300ff5e0b82 */ /* 0x000ee20000000800 */
[----:B------:R-:W-:Y:S02]  /*1a90*/  @P0 HADD2.F32 R108, -RZ, R18.H1_H1 ;  /* 0x30000012ff6c0230 */ /* 0x000fe40000004100 */
[----:B------:R-:W-:Y:S01]  /*1aa0*/  @P0 FFMA.FTZ R104, R105, R20, R104 ;  /* 0x0000001469680223 */ /* 0x000fe20000010068 */
[----:B------:R-:W-:-:S04]  /*1ab0*/  @P0 HADD2.F32 R105, -RZ, R19.H0_H0 ;  /* 0x20000013ff690230 */ /* 0x000fc80000004100 */
[----:B------:R-:W4:Y:S01]  /*1ac0*/  @P0 LDC R95, c[0x0][0x40c] ;  /* 0x00010300ff5f0b82 */ /* 0x000f220000000800 */
[----:B-1----:R-:W-:Y:S01]  /*1ad0*/  @P0 FMUL.FTZ R93, R108, R93 ;  /* 0x0000005d6c5d0220 */ /* 0x002fe20000410000 */
[----:B------:R-:W-:Y:S01]  /*1ae0*/  HADD2.F32 R108, -RZ, R15.H1_H1 ;  /* 0x3000000fff6c7230 */ /* 0x000fe20000004100 */
[----:B------:R-:W-:Y:S02]  /*1af0*/  F2FP.F16.F32.PACK_AB R113, RZ, R104 ;  /* 0x00000068ff71723e */ /* 0x000fe400000000ff */
[----:B------:R-:W-:Y:S01]  /*1b00*/  @P0 FFMA.FTZ R106, R93, R21, R106 ;  /* 0x000000155d6a0223 */ /* 0x000fe2000001006a */
[----:B------:R-:W-:Y:S02]  /*1b10*/  @P0 HADD2.F32 R93, -RZ, R19.H1_H1 ;  /* 0x30000013ff5d0230 */ /* 0x000fe40000004100 */
[----:B--2---:R-:W-:Y:S01]  /*1b20*/  @P0 FMUL.FTZ R92, R105, R92 ;  /* 0x0000005c695c0220 */ /* 0x004fe20000410000 */
[----:B------:R-:W-:Y:S01]  /*1b30*/  HADD2.F32 R105, -RZ, R12.H0_H0 ;  /* 0x2000000cff697230 */ /* 0x000fe20000004100 */
[----:B------:R-:W-:-:S02]  /*1b40*/  F2FP.F16.F32.PACK_AB R117, RZ, R106 ;  /* 0x0000006aff75723e */ /* 0x000fc400000000ff */
[----:B------:R-:W-:Y:S01]  /*1b50*/  @P0 FFMA.FTZ R107, R92, R22, R107 ;  /* 0x000000165c6b0223 */ /* 0x000fe2000001006b */
[----:B------:R-:W-:Y:S02]  /*1b60*/  @P0 HADD2.F32 R92, -RZ, R16.H0_H0 ;  /* 0x20000010ff5c0230 */ /* 0x000fe40000004100 */
[----:B---3--:R-:W-:Y:S01]  /*1b70*/  @P0 FMUL.FTZ R93, R93, R94 ;  /* 0x0000005e5d5d0220 */ /* 0x008fe20000410000 */
[----:B------:R-:W-:Y:S02]  /*1b80*/  F2FP.F16.F32.PACK_AB R94, RZ, R103 ;  /* 0x00000067ff5e723e */ /* 0x000fe400000000ff */
[----:B------:R-:W-:Y:S01]  /*1b90*/  F2FP.F16.F32.PACK_AB R118, RZ, R107 ;  /* 0x0000006bff76723e */ /* 0x000fe200000000ff */
[----:B------:R-:W-:Y:S01]  /*1ba0*/  @P0 FFMA.FTZ R108, R93, R23, R108 ;  /* 0x000000175d6c0223 */ /* 0x000fe2000001006c */
[----:B------:R-:W-:Y:S01]  /*1bb0*/  F2FP.F16.F32.PACK_AB R93, RZ, R102 ;  /* 0x00000066ff5d723e */ /* 0x000fe200000000ff */
[----:B----4-:R-:W-:-:S03]  /*1bc0*/  @P0 FMUL.FTZ R92, R92, R95 ;  /* 0x0000005f5c5c0220 */ /* 0x010fc60000410000 */
[----:B------:R-:W-:Y:S02]  /*1bd0*/  F2FP.F16.F32.PACK_AB R95, RZ, R108 ;  /* 0x0000006cff5f723e */ /* 0x000fe400000000ff */
[----:B------:R-:W-:Y:S01]  /*1be0*/  PRMT R93, R93, 0x5410, R94 ;  /* 0x000054105d5d7816 */ /* 0x000fe2000000005e */
[----:B------:R-:W-:Y:S01]  /*1bf0*/  @P0 FFMA.FTZ R105, R92, R24, R105 ;  /* 0x000000185c690223 */ /* 0x000fe20000010069 */
[----:B------:R-:W-:Y:S02]  /*1c00*/  PRMT R94, R113, 0x5410, R117 ;  /* 0x00005410715e7816 */ /* 0x000fe40000000075 */
[----:B------:R-:W-:Y:S02]  /*1c10*/  PRMT R95, R118, 0x5410, R95 ;  /* 0x00005410765f7816 */ /* 0x000fe4000000005f */
[----:B------:R-:W-:-:S04]  /*1c20*/  F2FP.F16.F32.PACK_AB R92, RZ, R105 ;  /* 0x00000069ff5c723e */ /* 0x000fc800000000ff */
[----:B------:R-:W-:Y:S01]  /*1c30*/  PRMT R92, R92, 0x5410, R112 ;  /* 0x000054105c5c7816 */ /* 0x000fe20000000070 */
[----:B------:R-:W-:Y:S06]  /*1c40*/  BRA `(.L_x_14387) ;  /* 0x0000000000c87947 */ /* 0x000fec0003800000 */
.L_x_14386:
[----:B------:R-:W2:Y:S01]  /*1c50*/  @P3 LDC R102, c[0x0][0x40c] ;  /* 0x00010300ff663b82 */ /* 0x000ea20000000800 */
[----:B-----5:R-:W-:Y:S02]  /*1c60*/  @P3 HADD2.F32 R101, -RZ, R16.H1_H1 ;  /* 0x30000010ff653230 */ /* 0x020fe40000004100 */
[--C-:B------:R-:W-:Y:S02]  /*1c70*/  @P3 HADD2.F32 R107, -RZ, R17.reuse.H1_H1 ;  /* 0x30000011ff6b3230 */ /* 0x100fe40000004100 */
[----:B------:R-:W-:Y:S02]  /*1c80*/  @P3 HADD2.F32 R103, -RZ, R17.H0_H0 ;  /* 0x20000011ff673230 */ /* 0x000fe40000004100 */
[----:B------:R-:W-:Y:S01]  /*1c90*/  @P3 HADD2.F32 R112, -RZ, R18.H0_H0 ;  /* 0x20000012ff703230 */ /* 0x000fe20000004100 */
[----:B------:R-:W3:Y:S08]  /*1ca0*/  @P3 LDC R108, c[0x0][0x40c] ;  /* 0x00010300ff6c3b82 */ /* 0x000ef00000000800 */
[----:B------:R-:W4:Y:S08]  /*1cb0*/  @P3 LDC R104, c[0x0][0x40c] ;  /* 0x00010300ff683b82 */ /* 0x000f300000000800 */
[----:B------:R-:W0:Y:S01]  /*1cc0*/  @P3 LDC R113, c[0x0][0x40c] ;  /* 0x00010300ff713b82 */ /* 0x000e220000000800 */
[----:B--2---:R-:W-:Y:S01]  /*1cd0*/  @P3 FMUL.FTZ R106, R101, R102 ;  /* 0x00000066656a3220 */ /* 0x004fe20000410000 */
[----:B------:R-:W-:-:S06]  /*1ce0*/  HFMA2 R101, -RZ, RZ, 0, 0 ;  /* 0x00000000ff657431 */ /* 0x000fcc00000001ff */
[----:B-1----:R-:W1:Y:S01]  /*1cf0*/  @P3 LDC R95, c[0x0][0x40c] ;  /* 0x00010300ff5f3b82 */ /* 0x002e620000000800 */
[----:B---3--:R-:W-:Y:S01]  /*1d00*/  @P3 FMUL.FTZ R108, R107, R108 ;  /* 0x0000006c6b6c3220 */ /* 0x008fe20000410000 */
[----:B------:R-:W-:Y:S01]  /*1d10*/  @P3 FMUL.FTZ R101, R106, R25 ;  /* 0x000000196a653220 */ /* 0x000fe20000410000 */
[----:B------:R-:W-:Y:S02]  /*1d20*/  @P3 HADD2.F32 R107, -RZ, R19.H1_H1 ;  /* 0x30000013ff6b3230 */ /* 0x000fe40000004100 */
[----:B------:R-:W-:-:S03]  /*1d30*/  @P3 HADD2.F32 R106, -RZ, R16.H0_H0 ;  /* 0x20000010ff6a3230 */ /* 0x000fc60000004100 */
[----:B------:R-:W2:Y:S01]  /*1d40*/  @P3 LDC R94, c[0x0][0x40c] ;  /* 0x00010300ff5e3b82 */ /* 0x000ea20000000800 */
[----:B----4-:R-:W-:Y:S01]  /*1d50*/  @P3 FMUL.FTZ R105, R103, R104 ;  /* 0x0000006867693220 */ /* 0x010fe20000410000 */
[----:B------:R-:W-:Y:S02]  /*1d60*/  CS2R R102, SRZ ;  /* 0x0000000000667805 */ /* 0x000fe4000001ff00 */
[----:B------:R-:W-:Y:S01]  /*1d70*/  MOV R104, RZ ;  /* 0x000000ff00687202 */ /* 0x000fe20000000f00 */
[----:B------:R-:W-:Y:S01]  /*1d80*/  @P3 FMUL.FTZ R103, R108, R27 ;  /* 0x0000001b6c673220 */ /* 0x000fe20000410000 */
[----:B------:R-:W-:Y:S02]  /*1d90*/  @P3 HADD2.F32 R108, -RZ, R18.H1_H1 ;  /* 0x30000012ff6c3230 */ /* 0x000fe40000004100 */
[----:B------:R-:W-:Y:S01]  /*1da0*/  @P3 FMUL.FTZ R102, R105, R26 ;  /* 0x0000001a69663220 */ /* 0x000fe20000410000 */
[----:B------:R-:W-:Y:S01]  /*1db0*/  @P3 HADD2.F32 R105, -RZ, R19.H0_H0 ;  /* 0x20000013ff693230 */ /* 0x000fe20000004100 */
[----:B------:R-:W3:Y:S01]  /*1dc0*/  @P3 LDC R92, c[0x0][0x40c] ;  /* 0x00010300ff5c3b82 */ /* 0x000ee20000000800 */
[----:B0-----:R-:W-:-:S04]  /*1dd0*/  @P3 FMUL.FTZ R113, R112, R113 ;  /* 0x0000007170713220 */ /* 0x001fc80000410000 */
[----:B------:R-:W-:-:S03]  /*1de0*/  @P3 FMUL.FTZ R104, R113, R20 ;  /* 0x0000001471683220 */ /* 0x000fc60000410000 */
[----:B------:R-:W0:Y:S01]  /*1df0*/  @P3 LDC R93, c[0x0][0x40c] ;  /* 0x00010300ff5d3b82 */ /* 0x000e220000000800 */
[----:B-1----:R-:W-:Y:S01]  /*1e00*/  @P3 FMUL.FTZ R112, R108, R95 ;  /* 0x0000005f6c703220 */ /* 0x002fe20000410000 */
[----:B------:R-:W-:Y:S02]  /*1e10*/  HFMA2 R108, -RZ, RZ, 0, 0 ;  /* 0x00000000ff6c7431 */ /* 0x000fe400000001ff */
[----:B--2---:R-:W-:Y:S01]  /*1e20*/  @P3 FMUL.FTZ R95, R105, R94 ;  /* 0x0000005e695f3220 */ /* 0x004fe20000410000 */
[----:B------:R-:W-:Y:S02]  /*1e30*/  MOV R105, RZ ;  /* 0x000000ff00697202 */ /* 0x000fe40000000f00 */
[----:B------:R-:W-:Y:S01]  /*1e40*/  F2FP.F16.F32.PACK_AB R94, RZ, R103 ;  /* 0x00000067ff5e723e */ /* 0x000fe200000000ff */
[----:B---3--:R-:W-:-:S04]  /*1e50*/  @P3 FMUL.FTZ R92, R107, R92 ;  /* 0x0000005c6b5c3220 */ /* 0x008fc80000410000 */
[----:B------:R-:W-:Y:S01]  /*1e60*/  @P3 FMUL.FTZ R108, R92, R23 ;  /* 0x000000175c6c3220 */ /* 0x000fe20000410000 */
[----:B0-----:R-:W-:Y:S01]  /*1e70*/  @P3 FMUL.FTZ R93, R106, R93 ;  /* 0x0000005d6a5d3220 */ /* 0x001fe20000410000 */
[----:B------:R-:W-:-:S03]  /*1e80*/  CS2R R106, SRZ ;  /* 0x00000000006a7805 */ /* 0x000fc6000001ff00 */
[----:B------:R-:W-:Y:S01]  /*1e90*/  F2FP.F16.F32.PACK_AB R118, RZ, R108 ;  /* 0x0000006cff76723e */ /* 0x000fe200000000ff */
[----:B------:R-:W-:Y:S01]  /*1ea0*/  @P3 FMUL.FTZ R106, R112, R21 ;  /* 0x00000015706a3220 */ /* 0x000fe20000410000 */
[----:B------:R-:W-:Y:S01]  /*1eb0*/  @P3 FMUL.FTZ R107, R95, R22 ;  /* 0x000000165f6b3220 */ /* 0x000fe20000410000 */
[----:B------:R-:W-:Y:S01]  /*1ec0*/  @P3 FMUL.FTZ R105, R93, R24 ;  /* 0x000000185d693220 */ /* 0x000fe20000410000 */
        /* <DEDUP_REMOVED lines=10> */
.L_x_14387:
[----:B------:R-:W1:Y:S02]  /*1f70*/  LDC.64 R112, c[0x0][0x3a8] ;  /* 0x0000ea00ff707b82 */ /* 0x000e640000000a00 */
[----:B-1----:R-:W-:-:S05]  /*1f80*/  IMAD.WIDE.U32 R112, R115, 0x10, R112 ;  /* 0x0000001073707825 */ /* 0x002fca00078e0070 */
[----:B------:R3:W-:Y:S02]  /*1f90*/  STG.E.128 desc[UR6][R112.64], R92 ;  /* 0x0000005c70007986 */ /* 0x0007e4000c101d06 */
.L_x_14385:
[----:B------:R-:W-:Y:S05]  /*1fa0*/  BSYNC.RECONVERGENT B0 ;  /* 0x0000000000007941 */ /* 0x000fea0003800200 */
.L_x_14384:
        /* <DEDUP_REMOVED lines=100> */
.L_x_14407:
        /* <DEDUP_REMOVED lines=38> */
[----:B------:R-:W-:Y:S01]  /*2850*/  F2FP.F16.F32.PACK_AB R92, R93, R92 ;  /* 0x0000005c5d5c723e */ /* 0x000fe200000000ff */
        /* <DEDUP_REMOVED lines=8> */
[----:B------:R-:W-:Y:S01]  /*28e0*/  F2FP.F16.F32.PACK_AB R93, R114, R93 ;  /* 0x0000005d725d723e */ /* 0x000fe200000000ff */
[----:B------:R-:W-:Y:S01]  /*28f0*/  FMUL.FTZ R116, R117, R94 ;  /* 0x0000005e75747220 */ /* 0x000fe20000410000 */
[----:B------:R-:W-:Y:S01]  /*2900*/  FFMA.FTZ R94, R95, R84, R76 ;  /* 0x000000545f5e7223 */ /* 0x000fe2000001004c */
[C---:B-1----:R-:W-:Y:S01]  /*2910*/  IMAD.WIDE.U32 R112, R115.reuse, 0x10, R112 ;  /* 0x0000001073707825 */ /* 0x042fe200078e0070 */
[----:B------:R-:W-:-:S03]  /*2920*/  IADD3 R115, PT, PT, R115, 0x20, RZ ;  /* 0x0000002073737810 */ /* 0x000fc60007ffe0ff */
[----:B------:R-:W-:-:S05]  /*2930*/  FFMA.FTZ R95, R116, R85, R77 ;  /* 0x00000055745f7223 */ /* 0x000fca000001004d */
[----:B------:R-:W-:Y:S02]  /*2940*/  F2FP.F16.F32.PACK_AB R94, R95, R94 ;  /* 0x0000005e5f5e723e */ /* 0x000fe400000000ff */
[----:B------:R-:W-:-:S05]  /*2950*/  F2FP.F16.F32.PACK_AB R95, R120, R121 ;  /* 0x00000079785f723e */ /* 0x000fca00000000ff */
[----:B------:R1:W-:Y:S02]  /*2960*/  STG.E.128 desc[UR6][R112.64], R92 ;  /* 0x0000005c70007986 */ /* 0x0003e4000c101d06 */
.L_x_14392:
[----:B------:R-:W-:Y:S05]  /*2970*/  BSYNC.RECONVERGENT B1 ;  /* 0x0000000000017941 */ /* 0x000fea0003800200 */
.L_x_14391:
        /* <DEDUP_REMOVED lines=34> */
.L_x_14394:
[----:B------:R-:W-:Y:S05]  /*2ba0*/  BSYNC.RECONVERGENT B1 ;  /* 0x0000000000017941 */ /* 0x000fea0003800200 */
.L_x_14393:
        /* <DEDUP_REMOVED lines=26> */
[----:B------:R-:W-:-:S02]  /*2d50*/  F2FP.F16.F32.PACK_AB R95, R122, R95 ;  /* 0x0000005f7a5f723e */ /* 0x000fc400000000ff */
[----:B------:R-:W-:Y:S02]  /*2d60*/  F2FP.F16.F32.PACK_AB R94, R119, R94 ;  /* 0x0000005e775e723e */ /* 0x000fe400000000ff */
[----:B------:R-:W-:Y:S01]  /*2d70*/  F2FP.F16.F32.PACK_AB R93, R116, R93 ;  /* 0x0000005d745d723e */ /* 0x000fe200000000ff */
[----:B-1----:R-:W-:Y:S01]  /*2d80*/  IMAD.WIDE.U32 R112, R115, 0x10, R112 ;  /* 0x0000001073707825 */ /* 0x002fe200078e0070 */
[----:B------:R-:W-:-:S05]  /*2d90*/  F2FP.F16.F32.PACK_AB R92, R117, R114 ;  /* 0x00000072755c723e */ /* 0x000fca00000000ff */
[----:B------:R3:W-:Y:S02]  /*2da0*/  STG.E.128 desc[UR6][R112.64], R92 ;  /* 0x0000005c70007986 */ /* 0x0007e4000c101d06 */
.L_x_14390:
[----:B------:R-:W-:Y:S05]  /*2db0*/  BSYNC.RECONVERGENT B0 ;  /* 0x0000000000007941 */ /* 0x000fea0003800200 */
.L_x_14389:
[----:B-123--:R-:W1:Y:S02]  /*2dc0*/  LDC.64 R92, c[0x0][0x380] ;  /* 0x0000e000ff5c7b82 */ /* 0x00ee640000000a00 */
[----:B-1----:R-:W-:-:S04]  /*2dd0*/  LEA R109, R92, R109, 0x2 ;  /* 0x0000006d5c6d7211 */ /* 0x002fc800078e10ff */
[----:B------:R-:W-:-:S13]  /*2de0*/  ISETP.GE.AND P0, PT, R109, R93, PT ;  /* 0x0000005d6d00720c */ /* 0x000fda0003f06270 */
[----:B------:R-:W-:Y:S05]  /*2df0*/  @!P0 BRA `(.L_x_14395) ;  /* 0xffffffd8003c8947 */ /* 0x000fea000383ffff */
[----:B------:R-:W-:Y:S05]  /*2e00*/  EXIT ;  /* 0x000000000000794d */ /* 0x000fea0003800000 */
.L_x_14388:
        /* <DEDUP_REMOVED lines=8> */
.L_x_14397:
[----:B------:R-:W-:Y:S05]  /*2e90*/  BSYNC B0 ;  /* 0x0000000000007941 */ /* 0x000fea0003800000 */
.L_x_14396:
        /* <DEDUP_REMOVED lines=9> */
.L_x_14398:
[----:B------:R-:W-:Y:S01]  /*2f30*/  HFMA2 R121, -RZ, RZ, 0, 2.384185791015625e-07 ;  /* 0x00000004ff797431 */ /* 0x000fe200000001ff */
[----:B------:R-:W-:-:S05]  /*2f40*/  MOV R93, R115 ;  /* 0x00000073005d7202 */ /* 0x000fca0000000f00 */
[----:B------:R-:W-:-:S05]  /*2f50*/  FADD.FTZ R95, R94, R93 ;  /* 0x0000005d5e5f7221 */ /* 0x000fca0000010000 */
[----:B------:R-:W-:-:S07]  /*2f60*/  MOV R120, R95 ;  /* 0x0000005f00787202 */ /* 0x000fce0000000f00 */
[----:B------:R-:W-:Y:S05]  /*2f70*/  WARPSYNC.COLLECTIVE R117, `(.L_x_14399) ;  /* 0x0000000075087348 */ /* 0x000fea0003c00000 */
[----:B------:R0:W1:Y:S02]  /*2f80*/  SHFL.BFLY P6, R115, R120, R121, R122 ;  /* 0x0c00007978737389 */ /* 0x00006400000c007a */
[----:B01----:R-:W-:Y:S05]  /*2f90*/  ENDCOLLECTIVE ;  /* 0x000000000000791b */ /* 0x003fea0003800000 */
.L_x_14399:
[----:B------:R-:W-:Y:S01]  /*2fa0*/  HFMA2 R121, -RZ, RZ, 0, 4.76837158203125e-07 ;  /* 0x00000008ff797431 */ /* 0x000fe200000001ff */
[----:B------:R-:W-:-:S05]  /*2fb0*/  MOV R112, R115 ;  /* 0x0000007300707202 */ /* 0x000fca0000000f00 */
[----:B------:R-:W-:-:S05]  /*2fc0*/  FADD.FTZ R112, R95, R112 ;  /* 0x000000705f707221 */ /* 0x000fca0000010000 */
[----:B------:R-:W-:-:S07]  /*2fd0*/  MOV R120, R112 ;  /* 0x0000007000787202 */ /* 0x000fce0000000f00 */
[----:B------:R-:W-:Y:S05]  /*2fe0*/  WARPSYNC.COLLECTIVE R117, `(.L_x_14400) ;  /* 0x0000000075087348 */ /* 0x000fea0003c00000 */
[----:B------:R0:W1:Y:S02]  /*2ff0*/  SHFL.BFLY P6, R115, R120, R121, R122 ;  /* 0x0c00007978737389 */ /* 0x00006400000c007a */
[----:B01----:R-:W-:Y:S05]  /*3000*/  ENDCOLLECTIVE ;  /* 0x000000000000791b */ /* 0x003fea0003800000 */
.L_x_14400:
        /* <DEDUP_REMOVED lines=8> */
.L_x_14401:
        /* <DEDUP_REMOVED lines=57> */
.L_x_14402:
[----:B------:R-:W-:Y:S01]  /*3420*/  HFMA2 R121, -RZ, RZ, 0, 1.1920928955078125e-07 ;  /* 0x00000002ff797431 */ /* 0x000fe200000001ff */
[----:B------:R-:W-:-:S05]  /*3430*/  MOV R95, R115 ;  /* 0x00000073005f7202 */ /* 0x000fca0000000f00 */
[----:B------:R-:W-:-:S05]  /*3440*/  FADD.FTZ R95, R92, R95 ;  /* 0x0000005f5c5f7221 */ /* 0x000fca0000010000 */
[----:B------:R-:W-:-:S07]  /*3450*/  MOV R120, R95 ;  /* 0x0000005f00787202 */ /* 0x000fce0000000f00 */
[----:B------:R-:W-:Y:S05]  /*3460*/  WARPSYNC.COLLECTIVE R117, `(.L_x_14403) ;  /* 0x0000000075087348 */ /* 0x000fea0003c00000 */
[----:B------:R0:W1:Y:S02]  /*3470*/  SHFL.BFLY P6, R115, R120, R121, R122 ;  /* 0x0c00007978737389 */ /* 0x00006400000c007a */
[----:B01----:R-:W-:Y:S05]  /*3480*/  ENDCOLLECTIVE ;  /* 0x000000000000791b */ /* 0x003fea0003800000 */
.L_x_14403:
[----:B------:R-:W-:Y:S01]  /*3490*/  HFMA2 R121, -RZ, RZ, 0, 2.384185791015625e-07 ;  /* 0x00000004ff797431 */ /* 0x000fe200000001ff */
[----:B------:R-:W-:-:S05]  /*34a0*/  MOV R94, R115 ;  /* 0x00000073005e7202 */ /* 0x000fca0000000f00 */
[----:B------:R-:W-:-:S05]  /*34b0*/  FADD.FTZ R94, R95, R94 ;  /* 0x0000005e5f5e7221 */ /* 0x000fca0000010000 */
[----:B------:R-:W-:-:S07]  /*34c0*/  MOV R120, R94 ;  /* 0x0000005e00787202 */ /* 0x000fce0000000f00 */
[----:B------:R-:W-:Y:S05]  /*34d0*/  WARPSYNC.COLLECTIVE R117, `(.L_x_14404) ;  /* 0x0000000075087348 */ /* 0x000fea0003c00000 */
[----:B------:R0:W1:Y:S02]  /*34e0*/  SHFL.BFLY P6, R115, R120, R121, R122 ;  /* 0x0c00007978737389 */ /* 0x00006400000c007a */
[----:B01----:R-:W-:Y:S05]  /*34f0*/  ENDCOLLECTIVE ;  /* 0x000000000000791b */ /* 0x003fea0003800000 */
.L_x_14404:
[----:B------:R-:W-:Y:S01]  /*3500*/  HFMA2 R121, -RZ, RZ, 0, 4.76837158203125e-07 ;  /* 0x00000008ff797431 */ /* 0x000fe200000001ff */
[----:B------:R-:W-:-:S05]  /*3510*/  MOV R113, R115 ;  /* 0x0000007300717202 */ /* 0x000fca0000000f00 */
[----:B------:R-:W-:-:S05]  /*3520*/  FADD.FTZ R113, R94, R113 ;  /* 0x000000715e717221 */ /* 0x000fca0000010000 */
[----:B------:R-:W-:-:S07]  /*3530*/  MOV R120, R113 ;  /* 0x0000007100787202 */ /* 0x000fce0000000f00 */
[----:B------:R-:W-:Y:S05]  /*3540*/  WARPSYNC.COLLECTIVE R117, `(.L_x_14405) ;  /* 0x0000000075087348 */ /* 0x000fea0003c00000 */
[----:B------:R0:W1:Y:S02]  /*3550*/  SHFL.BFLY P6, R115, R120, R121, R122 ;  /* 0x0c00007978737389 */ /* 0x00006400000c007a */
[----:B01----:R-:W-:Y:S05]  /*3560*/  ENDCOLLECTIVE ;  /* 0x000000000000791b */ /* 0x003fea0003800000 */
.L_x_14405:
[----:B------:R-:W-:Y:S01]  /*3570*/  HFMA2 R121, -RZ, RZ, 0, 9.5367431640625e-07 ;  /* 0x00000010ff797431 */ /* 0x000fe200000001ff */
[----:B------:R-:W-:-:S05]  /*3580*/  MOV R112, R115 ;  /* 0x0000007300707202 */ /* 0x000fca0000000f00 */
[----:B------:R-:W-:-:S05]  /*3590*/  FADD.FTZ R112, R113, R112 ;  /* 0x0000007071707221 */ /* 0x000fca0000010000 */
[----:B------:R-:W-:-:S07]  /*35a0*/  MOV R120, R112 ;  /* 0x0000007000787202 */ /* 0x000fce0000000f00 */
[----:B------:R-:W-:Y:S05]  /*35b0*/  WARPSYNC.COLLECTIVE R117, `(.L_x_14406) ;  /* 0x0000000075087348 */ /* 0x000fea0003c00000 */
[----:B------:R0:W1:Y:S02]  /*35c0*/  SHFL.BFLY P6, R115, R120, R121, R122 ;  /* 0x0c00007978737389 */ /* 0x00006400000c007a */
[----:B01----:R-:W-:Y:S05]  /*35d0*/  ENDCOLLECTIVE ;  /* 0x000000000000791b */ /* 0x003fea0003800000 */
.L_x_14406:
[----:B------:R-:W-:Y:S05]  /*35e0*/  BRA `(.L_x_14407) ;  /* 0xfffffff000007947 */ /* 0x000fea000383ffff */
.L_x_14408:
        /* <DEDUP_REMOVED lines=9> */
.L_x_28788:


//--------------------- .text._ZN10layer_norm13ln_fwd_kernelINS_13Kernel_traitsIf6__halfS2_S2_fjLj768ELj1ELj4ELj1ELj16ENS_18Kernel_traits_baseILj768EfS2_S2_S2_fjLj128EEEEELb0ELb1ELb1ELb1EEEvNS_9FwdParamsE --------------------------
	.section	.text._ZN10layer_norm13ln_fwd_kernelINS_13Kernel_traitsIf6__halfS2_S2_fjLj768ELj1ELj4ELj1ELj16ENS_18Kernel_traits_baseILj768EfS2_S2_S2_fjLj128EEEEELb0ELb1ELb1ELb1EEEvNS_9FwdParamsE,"ax",@progbits
	.align	128
        .global         _ZN10layer_norm13ln_fwd_kernelINS_13Kernel_traitsIf6__halfS2_S2_fjLj768ELj1ELj4ELj1ELj16ENS_18Kernel_traits_baseILj768EfS2_S2_S2_fjLj128EEEEELb0ELb1ELb1ELb1EEEvNS_9FwdParamsE
        .type           _ZN10layer_norm13ln_fwd_kernelINS_13Kernel_traitsIf6__halfS2_S2_fjLj768ELj1ELj4ELj1ELj16ENS_18Kernel_traits_baseILj768EfS2_S2_S2_fjLj128EEEEELb0ELb1ELb1ELb1EEEvNS_9FwdParamsE,@function
        .size           _ZN10layer_norm13ln_fwd_kernelINS_13Kernel_traitsIf6__halfS2_S2_fjLj768ELj1ELj4ELj1ELj16ENS_18Kernel_traits_baseILj768EfS2_S2_S2_fjLj128EEEEELb0ELb1ELb1ELb1EEEvNS_9FwdParamsE,(.L_x_28789 - _ZN10layer_norm13ln_fwd_kernelINS_13Kernel_traitsIf6__halfS2_S2_fjLj768ELj1ELj4ELj1ELj16ENS_18Kernel_traits_baseILj768EfS2_S2_S2_fjLj128EEEEELb0ELb1ELb1ELb1EEEvNS_9FwdParamsE)
        .other          _ZN10layer_norm13ln_fwd_kernelINS_13Kernel_traitsIf6__halfS2_S2_fjLj768ELj1ELj4ELj1ELj16ENS_18Kernel_traits_baseILj768EfS2_S2_S2_fjLj128EEEEELb0ELb1ELb1ELb1EEEvNS_9FwdParamsE,@"STO_CUDA_ENTRY STV_DEFAULT"
_ZN10layer_norm13ln_fwd_kernelINS_13Kernel_traitsIf6__halfS2_S2_fjLj768ELj1ELj4ELj1ELj16ENS_18Kernel_traits_baseILj768EfS2_S2_S2_fjLj128EEEEELb0ELb1ELb1ELb1EEEvNS_9FwdParamsE:
.text._ZN10layer_norm13ln_fwd_kernelINS_13Kernel_traitsIf6__halfS2_S2_fjLj768ELj1ELj4ELj1ELj16ENS_18Kernel_traits_baseILj768EfS2_S2_S2_fjLj128EEEEELb0ELb1ELb1ELb1EEEvNS_9FwdParamsE:
        /* <DEDUP_REMOVED lines=37> */
.L_x_14409:
        /* <DEDUP_REMOVED lines=28> */
.L_x_14410:
[----:B------:R-:W1:Y:S02]  /*0410*/  LDCU UR4, c[0x0][0x384] ;  /* 0x00007080ff0477ac */ /* 0x000e640008000800 */
[----:B-1----:R-:W-:-:S13]  /*0420*/  ISETP.GE.AND P0, PT, R103, UR4, PT ;  /* 0x0000000467007c0c */ /* 0x002fda000bf06270 */
[----:B------:R-:W-:Y:S05]  /*0430*/  @P0 EXIT ;  /* 0x000000000000094d */ /* 0x000fea0003800000 */
[----:B------:R-:W1:Y:S01]  /*0440*/  LDCU.U8 UR4, c[0x0][0x410] ;  /* 0x00008200ff0477ac */ /* 0x000e620008000000 */
[----:B------:R-:W2:Y:S01]  /*0450*/  LDCU UR5, c[0x0][0x448] ;  /* 0x00008900ff0577ac */ /* 0x000ea20008000800 */
[----:B------:R-:W3:Y:S01]  /*0460*/  LDCU.64 UR8, c[0x0][0x3a0] ;  /* 0x00007400ff0877ac */ /* 0x000ee20008000a00 */
[----:B-1----:R-:W-:-:S13]  /*0470*/  ISETP.NE.AND P1, PT, RZ, UR4, PT ;  /* 0x00000004ff007c0c */ /* 0x002fda000bf25270 */
.L_x_14420:
        /* <DEDUP_REMOVED lines=16> */
[----:B------:R0:W5:Y:S01]  /*0580*/  @P2 LDG.E.128 R8, desc[UR6][R84.64] ;  /* 0x0000000654082981 */ /* 0x000162000c1e1d00 */
[----:B---3--:R-:W-:Y:S01]  /*0590*/  ISETP.NE.U32.AND P0, PT, RZ, UR8, PT ;  /* 0x00000008ff007c0c */ /* 0x008fe2000bf05070 */
        /* <DEDUP_REMOVED lines=11> */
[----:B-----5:R-:W-:Y:S02]  /*0650*/  @P3 HADD2.F32 R0, -RZ, R8.H0_H0 ;  /* 0x20000008ff003230 */ /* 0x020fe40000004100 */
[--C-:B------:R-:W-:Y:S02]  /*0660*/  @P3 HADD2.F32 R84, -RZ, R9.reuse.H1_H1 ;  /* 0x30000009ff543230 */ /* 0x100fe40000004100 */
[----:B------:R-:W-:-:S03]  /*0670*/  @P3 HADD2.F32 R2, -RZ, R9.H0_H0 ;  /* 0x20000009ff023230 */ /* 0x000fc60000004100 */
        /* <DEDUP_REMOVED lines=9> */
[----:B---3--:R-:W-:-:S07]  /*0710*/  @P3 FMUL.FTZ R84, R84, R91 ;  /* 0x0000005b54543220 */ /* 0x008fce0000410000 */
[----:B------:R-:W3:Y:S08]  /*0720*/  @P3 LDC R95, c[0x0][0x40c] ;  /* 0x00010300ff5f3b82 */ /* 0x000ef00000000800 */
[----:B------:R-:W3:Y:S01]  /*0730*/  @P3 LDC R105, c[0x0][0x40c] ;  /* 0x00010300ff693b82 */ /* 0x000ee20000000800 */
[----:B0-----:R-:W-:Y:S01]  /*0740*/  @P3 FMUL.FTZ R85, R85, R88 ;  /* 0x0000005855553220 */ /* 0x001fe20000410000 */
[----:B--2---:R-:W-:-:S02]  /*0750*/  @P3 HADD2.F32 R87, -RZ, R4.H1_H1 ;  /* 0x30000004ff573230 */ /* 0x004fc40000004100 */
[--C-:B------:R-:W-:Y:S02]  /*0760*/  @P3 HADD2.F32 R86, -RZ, R4.reuse.H0_H0 ;  /* 0x20000004ff563230 */ /* 0x100fe40000004100 */
[--C-:B------:R-:W-:Y:S02]  /*0770*/  @!P3 HADD2.F32 R99, -RZ, R4.reuse.H1_H1 ;  /* 0x30000004ff63b230 */ /* 0x100fe40000004100 */
[----:B------:R-:W-:Y:S01]  /*0780*/  @P3 FFMA.FTZ R99, R0, R33, R87 ;  /* 0x0000002100633223 */ /* 0x000fe20000010057 */
[--C-:B------:R-:W-:Y:S02]  /*0790*/  @P3 HADD2.F32 R87, -RZ, R5.reuse.H1_H1 ;  /* 0x30000005ff573230 */ /* 0x100fe40000004100 */
[----:B------:R-:W-:Y:S02]  /*07a0*/  @!P3 HADD2.F32 R100, -RZ, R4.H0_H0 ;  /* 0x20000004ff64b230 */ /* 0x000fe40000004100 */
[----:B------:R-:W-:Y:S01]  /*07b0*/  @P3 FFMA.FTZ R100, R3, R32, R86 ;  /* 0x0000002003643223 */ /* 0x000fe20000010056 */
[----:B------:R-:W-:-:S02]  /*07c0*/  @P3 HADD2.F32 R86, -RZ, R5.H0_H0 ;  /* 0x20000005ff563230 */ /* 0x000fc40000004100 */
[----:B----4-:R-:W-:Y:S01]  /*07d0*/  @P3 FMUL.FTZ R3, R2, R89 ;  /* 0x0000005902033220 */ /* 0x010fe20000410000 */
[----:B------:R-:W-:Y:S02]  /*07e0*/  @!P3 HADD2.F32 R97, -RZ, R5.H1_H1 ;  /* 0x30000005ff61b230 */ /* 0x000fe40000004100 */
[----:B------:R-:W-:Y:S01]  /*07f0*/  @P3 FFMA.FTZ R97, R84, R35, R87 ;  /* 0x0000002354613223 */ /* 0x000fe20000010057 */
[--C-:B------:R-:W-:Y:S02]  /*0800*/  @P3 HADD2.F32 R0, -RZ, R10.reuse.H0_H0 ;  /* 0x2000000aff003230 */ /* 0x100fe40000004100 */
[----:B------:R-:W-:Y:S02]  /*0810*/  @P3 HADD2.F32 R2, -RZ, R10.H1_H1 ;  /* 0x3000000aff023230 */ /* 0x000fe40000004100 */
[----:B------:R-:W-:Y:S02]  /*0820*/  @P3 HADD2.F32 R84, -RZ, R11.H1_H1 ;  /* 0x3000000bff543230 */ /* 0x000fe40000004100 */
[----:B------:R-:W-:-:S02]  /*0830*/  @!P3 HADD2.F32 R98, -RZ, R5.H0_H0 ;  /* 0x20000005ff62b230 */ /* 0x000fc40000004100 */
[----:B------:R-:W-:Y:S01]  /*0840*/  @P3 FFMA.FTZ R98, R3, R34, R86 ;  /* 0x0000002203623223 */ /* 0x000fe20000010056 */
[--C-:B------:R-:W-:Y:S02]  /*0850*/  @P3 HADD2.F32 R86, -RZ, R6.reuse.H0_H0 ;  /* 0x20000006ff563230 */ /* 0x100fe40000004100 */
[----:B-1----:R-:W-:Y:S01]  /*0860*/  @P3 FMUL.FTZ R3, R0, R93 ;  /* 0x0000005d00033220 */ /* 0x002fe20000410000 */
[----:B------:R-:W-:Y:S02]  /*0870*/  @P3 HADD2.F32 R87, -RZ, R6.H1_H1 ;  /* 0x30000006ff573230 */ /* 0x000fe40000004100 */
[----:B---3--:R-:W-:Y:S01]  /*0880*/  @P3 FMUL.FTZ R2, R2, R95 ;  /* 0x0000005f02023220 */ /* 0x008fe20000410000 */
[--C-:B------:R-:W-:Y:S02]  /*0890*/  @P3 HADD2.F32 R88, -RZ, R7.reuse.H0_H0 ;  /* 0x20000007ff583230 */ /* 0x100fe40000004100 */
[----:B------:R-:W-:Y:S01]  /*08a0*/  @P3 FMUL.FTZ R84, R84, R105 ;  /* 0x0000006954543220 */ /* 0x000fe20000410000 */
        /* <DEDUP_REMOVED lines=22> */
.L_x_14411:
[----:B------:R-:W0:Y:S01]  /*0a10*/  @P2 LDC R3, c[0x0][0x40c] ;  /* 0x00010300ff032b82 */ /* 0x000e220000000800 */
[----:B-----5:R-:W-:Y:S01]  /*0a20*/  @P2 HADD2.F32 R0, -RZ, R8.H1_H1 ;  /* 0x30000008ff002230 */ /* 0x020fe20000004100 */
[----:B------:R-:W-:Y:S01]  /*0a30*/  CS2R R98, SRZ ;  /* 0x0000000000627805 */ /* 0x000fe2000001ff00 */
[----:B------:R-:W-:Y:S01]  /*0a40*/  @P2 HADD2.F32 R2, -RZ, R9.H0_H0 ;  /* 0x20000009ff022230 */ /* 0x000fe20000004100 */
[----:B------:R-:W-:Y:S01]  /*0a50*/  CS2R R96, SRZ ;  /* 0x0000000000607805 */ /* 0x000fe2000001ff00 */
[----:B------:R-:W-:Y:S01]  /*0a60*/  @P2 HADD2.F32 R84, -RZ, R10.H0_H0 ;  /* 0x2000000aff542230 */ /* 0x000fe20000004100 */
[----:B------:R-:W-:Y:S02]  /*0a70*/  CS2R R94, SRZ ;  /* 0x00000000005e7805 */ /* 0x000fe4000001ff00 */
[----:B------:R-:W-:Y:S01]  /*0a80*/  MOV R100, RZ ;  /* 0x000000ff00647202 */ /* 0x000fe20000000f00 */
[----:B------:R-:W1:Y:S08]  /*0a90*/  @P2 LDC R85, c[0x0][0x40c] ;  /* 0x00010300ff552b82 */ /* 0x000e700000000800 */
[----:B------:R-:W2:Y:S08]  /*0aa0*/  @P2 LDC R87, c[0x0][0x40c] ;  /* 0x00010300ff572b82 */ /* 0x000eb00000000800 */
[----:B------:R-:W3:Y:S01]  /*0ab0*/  @P2 LDC R89, c[0x0][0x40c] ;  /* 0x00010300ff592b82 */ /* 0x000ee20000000800 */
[----:B0-----:R-:W-:-:S04]  /*0ac0*/  @P2 FMUL.FTZ R0, R0, R3 ;  /* 0x0000000300002220 */ /* 0x001fc80000410000 */
[----:B------:R-:W-:Y:S01]  /*0ad0*/  @P2 FMUL.FTZ R99, R0, R33 ;  /* 0x0000002100632220 */ /* 0x000fe20000410000 */
[----:B------:R-:W-:Y:S02]  /*0ae0*/  @P2 HADD2.F32 R0, -RZ, R10.H1_H1 ;  /* 0x3000000aff002230 */ /* 0x000fe40000004100 */
[----:B------:R-:W0:Y:S01]  /*0af0*/  @P2 LDC R91, c[0x0][0x40c] ;  /* 0x00010300ff5b2b82 */ /* 0x000e220000000800 */
[----:B-1----:R-:W-:Y:S01]  /*0b00*/  @P2 FMUL.FTZ R85, R2, R85 ;  /* 0x0000005502552220 */ /* 0x002fe20000410000 */
[----:B------:R-:W-:-:S03]  /*0b10*/  @P2 HADD2.F32 R2, -RZ, R9.H1_H1 ;  /* 0x30000009ff022230 */ /* 0x000fc60000004100 */
[----:B------:R-:W-:Y:S01]  /*0b20*/  @P2 FMUL.FTZ R98, R85, R34 ;  /* 0x0000002255622220 */ /* 0x000fe20000410000 */
[--C-:B------:R-:W-:Y:S02]  /*0b30*/  @P2 HADD2.F32 R85, -RZ, R11.reuse.H0_H0 ;  /* 0x2000000bff552230 */ /* 0x100fe40000004100 */
[----:B------:R-:W1:Y:S01]  /*0b40*/  @P2 LDC R86, c[0x0][0x40c] ;  /* 0x00010300ff562b82 */ /* 0x000e620000000800 */
[----:B--2---:R-:W-:Y:S01]  /*0b50*/  @P2 FMUL.FTZ R2, R2, R87 ;  /* 0x0000005702022220 */ /* 0x004fe20000410000 */
[----:B------:R-:W-:-:S03]  /*0b60*/  @P2 HADD2.F32 R87, -RZ, R11.H1_H1 ;  /* 0x3000000bff572230 */ /* 0x000fc60000004100 */
[----:B------:R-:W-:Y:S01]  /*0b70*/  @P2 FMUL.FTZ R97, R2, R35 ;  /* 0x0000002302612220 */ /* 0x000fe20000410000 */
[----:B------:R-:W-:Y:S02]  /*0b80*/  @P2 HADD2.F32 R2, -RZ, R8.H0_H0 ;  /* 0x20000008ff022230 */ /* 0x000fe40000004100 */
[----:B------:R-:W2:Y:S01]  /*0b90*/  @P2 LDC R88, c[0x0][0x40c] ;  /* 0x00010300ff582b82 */ /* 0x000ea20000000800 */
[----:B---3--:R-:W-:-:S04]  /*0ba0*/  @P2 FMUL.FTZ R89, R84, R89 ;  /* 0x0000005954592220 */ /* 0x008fc80000410000 */
[----:B------:R-:W-:-:S03]  /*0bb0*/  @P2 FMUL.FTZ R96, R89, R28 ;  /* 0x0000001c59602220 */ /* 0x000fc60000410000 */
[----:B------:R-:W3:Y:S01]  /*0bc0*/  @P2 LDC R3, c[0x0][0x40c] ;  /* 0x00010300ff032b82 */ /* 0x000ee20000000800 */
[----:B0-----:R-:W-:Y:S01]  /*0bd0*/  @P2 FMUL.FTZ R84, R0, R91 ;  /* 0x0000005b00542220 */ /* 0x001fe20000410000 */
[----:B------:R-:W-:-:S03]  /*0be0*/  MOV R0, RZ ;  /* 0x000000ff00007202 */ /* 0x000fc60000000f00 */
[----:B------:R-:W-:Y:S01]  /*0bf0*/  @P2 FMUL.FTZ R95, R84, R29 ;  /* 0x0000001d545f2220 */ /* 0x000fe20000410000 */
[----:B-1----:R-:W-:Y:S01]  /*0c00*/  @P2 FMUL.FTZ R85, R85, R86 ;  /* 0x0000005655552220 */ /* 0x002fe20000410000 */
[----:B------:R-:W-:-:S03]  /*0c10*/  F2FP.F16.F32.PACK_AB R86, RZ, R96 ;  /* 0x00000060ff56723e */ /* 0x000fc600000000ff */
[----:B------:R-:W-:Y:S01]  /*0c20*/  @P2 FMUL.FTZ R94, R85, R30 ;  /* 0x0000001e555e2220 */ /* 0x000fe20000410000 */
[----:B------:R-:W-:Y:S01]  /*0c30*/  F2FP.F16.F32.PACK_AB R85, RZ, R98 ;  /* 0x00000062ff55723e */ /* 0x000fe200000000ff */
[----:B--2---:R-:W-:Y:S01]  /*0c40*/  @P2 FMUL.FTZ R88, R87, R88 ;  /* 0x0000005857582220 */ /* 0x004fe20000410000 */
[----:B------:R-:W-:-:S03]  /*0c50*/  F2FP.F16.F32.PACK_AB R87, RZ, R95 ;  /* 0x0000005fff57723e */ /* 0x000fc600000000ff */
[----:B------:R-:W-:Y:S01]  /*0c60*/  @P2 FMUL.FTZ R0, R88, R31 ;  /* 0x0000001f58002220 */ /* 0x000fe20000410000 */
[----:B------:R-:W-:Y:S02]  /*0c70*/  F2FP.F16.F32.PACK_AB R88, RZ, R94 ;  /* 0x0000005eff58723e */ /* 0x000fe400000000ff */
[----:B------:R-:W-:Y:S01]  /*0c80*/  PRMT R86, R86, 0x5410, R87 ;  /* 0x0000541056567816 */ /* 0x000fe20000000057 */
[----:B---3--:R-:W-:Y:S01]  /*0c90*/  @P2 FMUL.FTZ R3, R2, R3 ;  /* 0x0000000302032220 */ /* 0x008fe20000410000 */
[----:B------:R-:W-:Y:S02]  /*0ca0*/  F2FP.F16.F32.PACK_AB R2, RZ, R99 ;  /* 0x00000063ff02723e */ /* 0x000fe400000000ff */
[----:B------:R-:W-:Y:S01]  /*0cb0*/  F2FP.F16.F32.PACK_AB R89, RZ, R0 ;  /* 0x00000000ff59723e */ /* 0x000fe200000000ff */
[----:B------:R-:W-:Y:S01]  /*0cc0*/  @P2 FMUL.FTZ R100, R3, R32 ;  /* 0x0000002003642220 */ /* 0x000fe20000410000 */
[----:B------:R-:W-:Y:S02]  /*0cd0*/  F2FP.F16.F32.PACK_AB R3, RZ, R97 ;  /* 0x00000061ff03723e */ /* 0x000fe400000000ff */
[----:B------:R-:W-:-:S02]  /*0ce0*/  PRMT R87, R88, 0x5410, R89 ;  /* 0x0000541058577816 */ /* 0x000fc40000000059 */
[----:B------:R-:W-:Y:S02]  /*0cf0*/  F2FP.F16.F32.PACK_AB R84, RZ, R100 ;  /* 0x00000064ff54723e */ /* 0x000fe400000000ff */
[----:B------:R-:W-:Y:S02]  /*0d00*/  PRMT R85, R85, 0x5410, R3 ;  /* 0x0000541055557816 */ /* 0x000fe40000000003 */
[----:B------:R-:W-:-:S07]  /*0d10*/  PRMT R84, R84, 0x5410, R2 ;  /* 0x0000541054547816 */ /* 0x000fce0000000002 */
.L_x_14412:
        /* <DEDUP_REMOVED lines=13> */
[----:B-----5:R-:W-:Y:S02]  /*0df0*/  HADD2.F32 R105, -RZ, R4.H1_H1 ;  /* 0x30000004ff697230 */ /* 0x020fe40000004100 */
[--C-:B0-----:R-:W-:Y:S02]  /*0e00*/  HADD2.F32 R106, -RZ, R5.reuse.H0_H0 ;  /* 0x20000005ff6a7230 */ /* 0x101fe40000004100 */
[----:B------:R-:W-:Y:S02]  /*0e10*/  HADD2.F32 R107, -RZ, R5.H1_H1 ;  /* 0x30000005ff6b7230 */ /* 0x000fe40000004100 */
[--C-:B------:R-:W-:Y:S02]  /*0e20*/  HADD2.F32 R108, -RZ, R6.reuse.H0_H0 ;  /* 0x20000006ff6c7230 */ /* 0x100fe40000004100 */
[----:B------:R-:W-:Y:S02]  /*0e30*/  HADD2.F32 R109, -RZ, R6.H1_H1 ;  /* 0x30000006ff6d7230 */ /* 0x000fe40000004100 */
[----:B------:R-:W-:-:S02]  /*0e40*/  HADD2.F32 R111, -RZ, R4.H0_H0 ;  /* 0x20000004ff6f7230 */ /* 0x000fc40000004100 */
[----:B------:R-:W0:Y:S01]  /*0e50*/  @P3 LDC R85, c[0x0][0x40c] ;  /* 0x00010300ff553b82 */ /* 0x000e220000000800 */
[----:B------:R-:W-:Y:S02]  /*0e60*/  @P3 HADD2.F32 R84, -RZ, R8.H1_H1 ;  /* 0x30000008ff543230 */ /* 0x000fe40000004100 */
[----:B------:R-:W-:Y:S02]  /*0e70*/  @P3 HADD2.F32 R87, -RZ, R9.H1_H1 ;  /* 0x30000009ff573230 */ /* 0x000fe40000004100 */
[----:B------:R-:W-:-:S03]  /*0e80*/  @P3 HADD2.F32 R91, -RZ, R11.H0_H0 ;  /* 0x2000000bff5b3230 */ /* 0x000fc60000004100 */
[----:B------:R-:W1:Y:S08]  /*0e90*/  @P3 LDC R88, c[0x0][0x40c] ;  /* 0x00010300ff583b82 */ /* 0x000e700000000800 */
[----:B------:R-:W2:Y:S01]  /*0ea0*/  @P3 LDC R90, c[0x0][0x40c] ;  /* 0x00010300ff5a3b82 */ /* 0x000ea20000000800 */
[----:B0-----:R-:W-:-:S07]  /*0eb0*/  @P3 FMUL.FTZ R84, R84, R85 ;  /* 0x0000005554543220 */ /* 0x001fce0000410000 */
[----:B------:R-:W0:Y:S01]  /*0ec0*/  @P3 LDC R86, c[0x0][0x40c] ;  /* 0x00010300ff563b82 */ /* 0x000e220000000800 */
[----:B------:R-:W-:Y:S02]  /*0ed0*/  @P3 HADD2.F32 R85, -RZ, R9.H0_H0 ;  /* 0x20000009ff553230 */ /* 0x000fe40000004100 */
[----:B------:R-:W-:-:S03]  /*0ee0*/  @P3 FFMA.FTZ R105, R84, R25, R105 ;  /* 0x0000001954693223 */ /* 0x000fc60000010069 */
[----:B-1----:R-:W-:Y:S02]  /*0ef0*/  @P3 FMUL.FTZ R85, R85, R88 ;  /* 0x0000005855553220 */ /* 0x002fe40000410000 */
[----:B------:R-:W1:Y:S01]  /*0f00*/  @P3 LDC R89, c[0x0][0x40c] ;  /* 0x00010300ff593b82 */ /* 0x000e620000000800 */
[----:B------:R-:W-:Y:S02]  /*0f10*/  @P3 HADD2.F32 R88, -RZ, R10.H0_H0 ;  /* 0x2000000aff583230 */ /* 0x000fe40000004100 */
[----:B------:R-:W-:Y:S01]  /*0f20*/  @P3 FFMA.FTZ R106, R85, R26, R106 ;  /* 0x0000001a556a3223 */ /* 0x000fe2000001006a */
[----:B------:R-:W-:Y:S02]  /*0f30*/  @P3 HADD2.F32 R85, -RZ, R8.H0_H0 ;  /* 0x20000008ff553230 */ /* 0x000fe40000004100 */
[----:B--2---:R-:W-:Y:S02]  /*0f40*/  @P3 FMUL.FTZ R90, R87, R90 ;  /* 0x0000005a575a3220 */ /* 0x004fe40000410000 */
[----:B------:R-:W2:Y:S01]  /*0f50*/  @P3 LDC R110, c[0x0][0x40c] ;  /* 0x00010300ff6e3b82 */ /* 0x000ea20000000800 */
[----:B------:R-:W-:-:S02]  /*0f60*/  @P3 HADD2.F32 R87, -RZ, R10.H1_H1 ;  /* 0x3000000aff573230 */ /* 0x000fc40000004100 */
[----:B------:R-:W-:-:S05]  /*0f70*/  @P3 FFMA.FTZ R107, R90, R27, R107 ;  /* 0x0000001b5a6b3223 */ /* 0x000fca000001006b */
[----:B------:R-:W3:Y:S01]  /*0f80*/  @P3 LDC R112, c[0x0][0x40c] ;  /* 0x00010300ff703b82 */ /* 0x000ee20000000800 */
[----:B0-----:R-:W-:Y:S01]  /*0f90*/  @P3 FMUL.FTZ R86, R85, R86 ;  /* 0x0000005655563220 */ /* 0x001fe20000410000 */
[----:B------:R-:W-:-:S03]  /*0fa0*/  @P3 HADD2.F32 R85, -RZ, R11.H1_H1 ;  /* 0x3000000bff553230 */ /* 0x000fc60000004100 */
[----:B------:R-:W-:Y:S01]  /*0fb0*/  @P3 FFMA.FTZ R111, R86, R24, R111 ;  /* 0x00000018566f3223 */ /* 0x000fe2000001006f */
[----:B------:R-:W-:Y:S02]  /*0fc0*/  F2FP.F16.F32.PACK_AB R86, RZ, R107 ;  /* 0x0000006bff56723e */ /* 0x000fe400000000ff */
[----:B------:R-:W0:Y:S01]  /*0fd0*/  @P3 LDC R84, c[0x0][0x40c] ;  /* 0x00010300ff543b82 */ /* 0x000e220000000800 */
[----:B-1----:R-:W-:-:S04]  /*0fe0*/  @P3 FMUL.FTZ R89, R88, R89 ;  /* 0x0000005958593220 */ /* 0x002fc80000410000 */
[----:B------:R-:W-:Y:S01]  /*0ff0*/  @P3 FFMA.FTZ R108, R89, R20, R108 ;  /* 0x00000014596c3223 */ /* 0x000fe2000001006c */
[----:B--2---:R-:W-:Y:S01]  /*1000*/  @P3 FMUL.FTZ R88, R87, R110 ;  /* 0x0000006e57583220 */ /* 0x004fe20000410000 */
[----:B------:R-:W-:-:S03]  /*1010*/  HADD2.F32 R110, -RZ, R7.H0_H0 ;  /* 0x20000007ff6e7230 */ /* 0x000fc60000004100 */
[----:B------:R-:W-:Y:S01]  /*1020*/  F2FP.F16.F32.PACK_AB R89, RZ, R108 ;  /* 0x0000006cff59723e */ /* 0x000fe200000000ff */
[----:B------:R-:W-:Y:S01]  /*1030*/  @P3 FFMA.FTZ R109, R88, R21, R109 ;  /* 0x00000015586d3223 */ /* 0x000fe2000001006d */
[----:B------:R-:W-:Y:S01]  /*1040*/  F2FP.F16.F32.PACK_AB R88, RZ, R105 ;  /* 0x00000069ff58723e */ /* 0x000fe200000000ff */
[----:B---3--:R-:W-:Y:S01]  /*1050*/  @P3 FMUL.FTZ R91, R91, R112 ;  /* 0x000000705b5b3220 */ /* 0x008fe20000410000 */
[----:B------:R-:W-:Y:S02]  /*1060*/  HADD2.F32 R112, -RZ, R7.H1_H1 ;  /* 0x30000007ff707230 */ /* 0x000fe40000004100 */
[----:B------:R-:W-:Y:S01]  /*1070*/  F2FP.F16.F32.PACK_AB R90, RZ, R109 ;  /* 0x0000006dff5a723e */ /* 0x000fe200000000ff */
[----:B------:R-:W-:Y:S01]  /*1080*/  @P3 FFMA.FTZ R110, R91, R22, R110 ;  /* 0x000000165b6e3223 */ /* 0x000fe2000001006e */
[----:B0-----:R-:W-:-:S04]  /*1090*/  @P3 FMUL.FTZ R85, R85, R84 ;  /* 0x0000005455553220 */ /* 0x001fc80000410000 */
[----:B------:R-:W-:Y:S02]  /*10a0*/  F2FP.F16.F32.PACK_AB R91, RZ, R110 ;  /* 0x0000006eff5b723e */ /* 0x000fe400000000ff */
[----:B------:R-:W-:Y:S01]  /*10b0*/  F2FP.F16.F32.PACK_AB R84, RZ, R111 ;  /* 0x0000006fff54723e */ /* 0x000fe200000000ff */
[----:B------:R-:W-:Y:S01]  /*10c0*/  @P3 FFMA.FTZ R112, R85, R23, R112 ;  /* 0x0000001755703223 */ /* 0x000fe20000010070 */
[----:B------:R-:W-:Y:S02]  /*10d0*/  F2FP.F16.F32.PACK_AB R85, RZ, R106 ;  /* 0x0000006aff55723e */ /* 0x000fe400000000ff */
[----:B------:R-:W-:Y:S02]  /*10e0*/  PRMT R84, R84, 0x5410, R88 ;  /* 0x0000541054547816 */ /* 0x000fe40000000058 */
[----:B------:R-:W-:Y:S02]  /*10f0*/  F2FP.F16.F32.PACK_AB R87, RZ, R112 ;  /* 0x00000070ff57723e */ /* 0x000fe400000000ff */
[----:B------:R-:W-:-:S02]  /*1100*/  PRMT R85, R85, 0x5410, R86 ;  /* 0x0000541055557816 */ /* 0x000fc40000000056 */
[----:B------:R-:W-:Y:S02]  /*1110*/  PRMT R86, R89, 0x5410, R90 ;  /* 0x0000541059567816 */ /* 0x000fe4000000005a */
[----:B------:R-:W-:Y:S01]  /*1120*/  PRMT R87, R91, 0x5410, R87 ;  /* 0x000054105b577816 */ /* 0x000fe20000000057 */
[----:B------:R-:W-:Y:S06]  /*1130*/  BRA `(.L_x_14414) ;  /* 0x0000000000c87947 */ /* 0x000fec0003800000 */
.L_x_14413:
[----:B0-----:R-:W0:Y:S01]  /*1140*/  @P2 LDC R85, c[0x0][0x40c] ;  /* 0x00010300ff552b82 */ /* 0x001e220000000800 */
[----:B-----5:R-:W-:Y:S01]  /*1150*/  @P2 HADD2.F32 R84, -RZ, R8.H1_H1 ;  /* 0x30000008ff542230 */ /* 0x020fe20000004100 */
[----:B------:R-:W-:Y:S01]  /*1160*/  MOV R105, RZ ;  /* 0x000000ff00697202 */ /* 0x000fe20000000f00 */
[----:B------:R-:W-:Y:S01]  /*1170*/  @P2 HADD2.F32 R86, -RZ, R9.H0_H0 ;  /* 0x20000009ff562230 */ /* 0x000fe20000004100 */
[----:B------:R-:W-:Y:S01]  /*1180*/  CS2R R106, SRZ ;  /* 0x00000000006a7805 */ /* 0x000fe2000001ff00 */
[----:B------:R-:W-:Y:S02]  /*1190*/  @P2 HADD2.F32 R88, -RZ, R10.H0_H0 ;  /* 0x2000000aff582230 */ /* 0x000fe40000004100 */
[----:B------:R-:W-:Y:S01]  /*11a0*/  HFMA2 R108, -RZ, RZ, 0, 0 ;  /* 0x00000000ff6c7431 */ /* 0x000fe200000001ff */
[----:B------:R-:W-:Y:S01]  /*11b0*/  CS2R R110, SRZ ;  /* 0x00000000006e7805 */ /* 0x000fe2000001ff00 */
[----:B------:R-:W1:Y:S01]  /*11c0*/  @P2 LDC R87, c[0x0][0x40c] ;  /* 0x00010300ff572b82 */ /* 0x000e620000000800 */
[----:B------:R-:W-:-:S07]  /*11d0*/  HFMA2 R112, -RZ, RZ, 0, 0 ;  /* 0x00000000ff707431 */ /* 0x000fce00000001ff */
        /* <DEDUP_REMOVED lines=9> */
[----:B------:R-:W-:Y:S02]  /*1270*/  @P2 HADD2.F32 R87, -RZ, R11.H0_H0 ;  /* 0x2000000bff572230 */ /* 0x000fe40000004100 */
[----:B------:R-:W1:Y:S01]  /*1280*/  @P2 LDC R90, c[0x0][0x40c] ;  /* 0x00010300ff5a2b82 */ /* 0x000e620000000800 */
[----:B--2---:R-:W-:-:S04]  /*1290*/  @P2 FMUL.FTZ R86, R86, R89 ;  /* 0x0000005956562220 */ /* 0x004fc80000410000 */
[----:B------:R-:W-:-:S03]  /*12a0*/  @P2 FMUL.FTZ R107, R86, R27 ;  /* 0x0000001b566b2220 */ /* 0x000fc60000410000 */
[----:B------:R-:W2:Y:S01]  /*12b0*/  @P2 LDC R109, c[0x0][0x40c] ;  /* 0x00010300ff6d2b82 */ /* 0x000ea20000000800 */
[----:B---3--:R-:W-:Y:S01]  /*12c0*/  @P2 FMUL.FTZ R91, R88, R91 ;  /* 0x0000005b585b2220 */ /* 0x008fe20000410000 */
[----:B------:R-:W-:-:S03]  /*12d0*/  @P2 HADD2.F32 R88, -RZ, R11.H1_H1 ;  /* 0x3000000bff582230 */ /* 0x000fc60000004100 */
[----:B------:R-:W-:-:S03]  /*12e0*/  @P2 FMUL.FTZ R108, R91, R20 ;  /* 0x000000145b6c2220 */ /* 0x000fc60000410000 */
[----:B------:R-:W3:Y:S01]  /*12f0*/  @P2 LDC R85, c[0x0][0x40c] ;  /* 0x00010300ff552b82 */ /* 0x000ee20000000800 */
[----:B0-----:R-:W-:Y:S01]  /*1300*/  @P2 FMUL.FTZ R86, R84, R93 ;  /* 0x0000005d54562220 */ /* 0x001fe20000410000 */
[----:B------:R-:W-:Y:S02]  /*1310*/  @P2 HADD2.F32 R84, -RZ, R8.H0_H0 ;  /* 0x20000008ff542230 */ /* 0x000fe40000004100 */
[----:B-1----:R-:W-:-:S04]  /*1320*/  @P2 FMUL.FTZ R87, R87, R90 ;  /* 0x0000005a57572220 */ /* 0x002fc80000410000 */
[----:B------:R-:W-:Y:S01]  /*1330*/  @P2 FMUL.FTZ R110, R87, R22 ;  /* 0x00000016576e2220 */ /* 0x000fe20000410000 */
[----:B------:R-:W-:Y:S01]  /*1340*/  F2FP.F16.F32.PACK_AB R87, RZ, R108 ;  /* 0x0000006cff57723e */ /* 0x000fe200000000ff */
[----:B--2---:R-:W-:Y:S01]  /*1350*/  @P2 FMUL.FTZ R88, R88, R109 ;  /* 0x0000006d58582220 */ /* 0x004fe20000410000 */
[----:B------:R-:W-:Y:S01]  /*1360*/  MOV R109, RZ ;  /* 0x000000ff006d7202 */ /* 0x000fe20000000f00 */
[----:B------:R-:W-:Y:S01]  /*1370*/  @P2 FMUL.FTZ R109, R86, R21 ;  /* 0x00000015566d2220 */ /* 0x000fe20000410000 */
[----:B------:R-:W-:Y:S01]  /*1380*/  F2FP.F16.F32.PACK_AB R86, RZ, R107 ;  /* 0x0000006bff56723e */ /* 0x000fe200000000ff */
[----:B------:R-:W-:Y:S01]  /*1390*/  @P2 FMUL.FTZ R112, R88, R23 ;  /* 0x0000001758702220 */ /* 0x000fe20000410000 */
[----:B------:R-:W-:Y:S02]  /*13a0*/  F2FP.F16.F32.PACK_AB R88, RZ, R105 ;  /* 0x00000069ff58723e */ /* 0x000fe400000000ff */
[----:B------:R-:W-:Y:S01]  /*13b0*/  F2FP.F16.F32.PACK_AB R89, RZ, R109 ;  /* 0x0000006dff59723e */ /* 0x000fe200000000ff */
[----:B---3--:R-:W-:Y:S01]  /*13c0*/  @P2 FMUL.FTZ R85, R84, R85 ;  /* 0x0000005554552220 */ /* 0x008fe20000410000 */
[----:B------:R-:W-:-:S02]  /*13d0*/  F2FP.F16.F32.PACK_AB R90, RZ, R110 ;  /* 0x0000006eff5a723e */ /* 0x000fc400000000ff */
        /* <DEDUP_REMOVED lines=8> */
.L_x_14414:
        /* <DEDUP_REMOVED lines=13> */
[----:B0----5:R-:W-:Y:S02]  /*1530*/  HADD2.F32 R88, -RZ, R4.H1_H1 ;  /* 0x30000004ff587230 */ /* 0x021fe40000004100 */
[--C-:B------:R-:W-:Y:S02]  /*1540*/  HADD2.F32 R90, -RZ, R5.reuse.H1_H1 ;  /* 0x30000005ff5a7230 */ /* 0x100fe40000004100 */
[----:B------:R-:W-:Y:S02]  /*1550*/  HADD2.F32 R89, -RZ, R5.H0_H0 ;  /* 0x20000005ff597230 */ /* 0x000fe40000004100 */
[--C-:B------:R-:W-:Y:S02]  /*1560*/  HADD2.F32 R91, -RZ, R6.reuse.H0_H0 ;  /* 0x20000006ff5b7230 */ /* 0x100fe40000004100 */
[----:B------:R-:W-:Y:S02]  /*1570*/  HADD2.F32 R92, -RZ, R6.H1_H1 ;  /* 0x30000006ff5c7230 */ /* 0x000fe40000004100 */
[----:B------:R-:W-:-:S02]  /*1580*/  HADD2.F32 R114, -RZ, R4.H0_H0 ;  /* 0x20000004ff727230 */ /* 0x000fc40000004100 */
[----:B------:R-:W0:Y:S01]  /*1590*/  @P0 LDC R85, c[0x0][0x40c] ;  /* 0x00010300ff550b82 */ /* 0x000e220000000800 */
[----:B------:R-:W-:-:S07]  /*15a0*/  @P0 HADD2.F32 R84, -RZ, R8.H1_H1 ;  /* 0x30000008ff540230 */ /* 0x000fce0000004100 */
[----:B------:R-:W1:Y:S08]  /*15b0*/  @P0 LDC R87, c[0x0][0x40c] ;  /* 0x00010300ff570b82 */ /* 0x000e700000000800 */
[----:B------:R-:W2:Y:S01]  /*15c0*/  @P0 LDC R86, c[0x0][0x40c] ;  /* 0x00010300ff560b82 */ /* 0x000ea20000000800 */
[----:B0-----:R-:W-:-:S07]  /*15d0*/  @P0 FMUL.FTZ R85, R84, R85 ;  /* 0x0000005554550220 */ /* 0x001fce0000410000 */
[----:B------:R-:W0:Y:S01]  /*15e0*/  @P0 LDC R93, c[0x0][0x40c] ;  /* 0x00010300ff5d0b82 */ /* 0x000e220000000800 */
[--C-:B------:R-:W-:Y:S02]  /*15f0*/  @P0 HADD2.F32 R84, -RZ, R9.reuse.H0_H0 ;  /* 0x20000009ff540230 */ /* 0x100fe40000004100 */
[----:B------:R-:W-:Y:S01]  /*1600*/  @P0 FFMA.FTZ R88, R85, R17, R88 ;  /* 0x0000001155580223 */ /* 0x000fe20000010058 */
[----:B------:R-:W-:Y:S02]  /*1610*/  @P0 HADD2.F32 R85, -RZ, R9.H1_H1 ;  /* 0x30000009ff550230 */ /* 0x000fe40000004100 */
[----:B-1----:R-:W-:Y:S02]  /*1620*/  @P0 FMUL.FTZ R84, R84, R87 ;  /* 0x0000005754540220 */ /* 0x002fe40000410000 */
[----:B------:R-:W1:Y:S01]  /*1630*/  @P0 LDC R115, c[0x0][0x40c] ;  /* 0x00010300ff730b82 */ /* 0x000e620000000800 */
[----:B------:R-:W-:Y:S01]  /*1640*/  F2FP.F16.F32.PACK_AB R116, RZ, R88 ;  /* 0x00000058ff74723e */ /* 0x000fe200000000ff */
[----:B------:R-:W-:Y:S01]  /*1650*/  @P0 FFMA.FTZ R89, R84, R18, R89 ;  /* 0x0000001254590223 */ /* 0x000fe20000010059 */
[----:B------:R-:W-:-:S02]  /*1660*/  @P0 HADD2.F32 R84, -RZ, R10.H0_H0 ;  /* 0x2000000aff540230 */ /* 0x000fc40000004100 */
[----:B--2---:R-:W-:-:S03]  /*1670*/  @P0 FMUL.FTZ R85, R85, R86 ;  /* 0x0000005655550220 */ /* 0x004fc60000410000 */
[----:B------:R-:W2:Y:S01]  /*1680*/  @P0 LDC R87, c[0x0][0x40c] ;  /* 0x00010300ff570b82 */ /* 0x000ea20000000800 */
[----:B------:R-:W-:Y:S02]  /*1690*/  @P0 HADD2.F32 R86, -RZ, R10.H1_H1 ;  /* 0x3000000aff560230 */ /* 0x000fe40000004100 */
[----:B------:R-:W-:-:S05]  /*16a0*/  @P0 FFMA.FTZ R90, R85, R19, R90 ;  /* 0x00000013555a0223 */ /* 0x000fca000001005a */
[----:B------:R-:W3:Y:S01]  /*16b0*/  @P0 LDC R85, c[0x0][0x40c] ;  /* 0x00010300ff550b82 */ /* 0x000ee20000000800 */
[----:B0-----:R-:W-:Y:S01]  /*16c0*/  @P0 FMUL.FTZ R84, R84, R93 ;  /* 0x0000005d54540220 */ /* 0x001fe20000410000 */
[----:B------:R-:W-:-:S03]  /*16d0*/  HADD2.F32 R93, -RZ, R7.H0_H0 ;  /* 0x20000007ff5d7230 */ /* 0x000fc60000004100 */
[----:B------:R-:W-:Y:S01]  /*16e0*/  @P0 FFMA.FTZ R91, R84, R12, R91 ;  /* 0x0000000c545b0223 */ /* 0x000fe2000001005b */
[----:B------:R-:W-:Y:S02]  /*16f0*/  @P0 HADD2.F32 R84, -RZ, R11.H0_H0 ;  /* 0x2000000bff540230 */ /* 0x000fe40000004100 */
[----:B------:R-:W0:Y:S01]  /*1700*/  @P0 LDC R117, c[0x0][0x40c] ;  /* 0x00010300ff750b82 */ /* 0x000e220000000800 */
[----:B-1----:R-:W-:-:S04]  /*1710*/  @P0 FMUL.FTZ R115, R86, R115 ;  /* 0x0000007356730220 */ /* 0x002fc80000410000 */
[----:B------:R-:W-:Y:S01]  /*1720*/  @P0 FFMA.FTZ R92, R115, R13, R92 ;  /* 0x0000000d735c0223 */ /* 0x000fe2000001005c */
[----:B------:R-:W-:Y:S02]  /*1730*/  HADD2.F32 R115, -RZ, R7.H1_H1 ;  /* 0x30000007ff737230 */ /* 0x000fe40000004100 */
[----:B--2---:R-:W-:Y:S01]  /*1740*/  @P0 FMUL.FTZ R86, R84, R87 ;  /* 0x0000005754560220 */ /* 0x004fe20000410000 */
[----:B------:R-:W-:Y:S01]  /*1750*/  @P0 HADD2.F32 R84, -RZ, R8.H0_H0 ;  /* 0x20000008ff540230 */ /* 0x000fe20000004100 */
[----:B------:R-:W-:Y:S02]  /*1760*/  F2FP.F16.F32.PACK_AB R118, RZ, R92 ;  /* 0x0000005cff76723e */ /* 0x000fe400000000ff */
[----:B------:R-:W-:Y:S01]  /*1770*/  @P0 FFMA.FTZ R93, R86, R14, R93 ;  /* 0x0000000e565d0223 */ /* 0x000fe2000001005d */
[----:B------:R-:W-:Y:S01]  /*1780*/  F2FP.F16.F32.PACK_AB R86, RZ, R90 ;  /* 0x0000005aff56723e */ /* 0x000fe200000000ff */
[----:B---3--:R-:W-:Y:S01]  /*1790*/  @P0 FMUL.FTZ R85, R84, R85 ;  /* 0x0000005554550220 */ /* 0x008fe20000410000 */
[----:B------:R-:W-:-:S02]  /*17a0*/  @P0 HADD2.F32 R84, -RZ, R11.H1_H1 ;  /* 0x3000000bff540230 */ /* 0x000fc40000004100 */
[----:B------:R-:W-:Y:S01]  /*17b0*/  F2FP.F16.F32.PACK_AB R119, RZ, R93 ;  /* 0x0000005dff77723e */ /* 0x000fe200000000ff */
[----:B------:R-:W-:Y:S01]  /*17c0*/  @P0 FFMA.FTZ R114, R85, R16, R114 ;  /* 0x0000001055720223 */ /* 0x000fe20000010072 */
[----:B------:R-:W-:Y:S01]  /*17d0*/  F2FP.F16.F32.PACK_AB R85, RZ, R89 ;  /* 0x00000059ff55723e */ /* 0x000fe200000000ff */
[----:B0-----:R-:W-:Y:S01]  /*17e0*/  @P0 FMUL.FTZ R84, R84, R117 ;  /* 0x0000007554540220 */ /* 0x001fe20000410000 */
[----:B------:R-:W-:Y:S02]  /*17f0*/  F2FP.F16.F32.PACK_AB R117, RZ, R91 ;  /* 0x0000005bff75723e */ /* 0x000fe400000000ff */
[----:B------:R-:W-:Y:S01]  /*1800*/  PRMT R85, R85, 0x5410, R86 ;  /* 0x0000541055557816 */ /* 0x000fe20000000056 */
[----:B------:R-:W-:Y:S01]  /*1810*/  @P0 FFMA.FTZ R115, R84, R15, R115 ;  /* 0x0000000f54730223 */ /* 0x000fe20000010073 */
[----:B------:R-:W-:Y:S02]  /*1820*/  F2FP.F16.F32.PACK_AB R84, RZ, R114 ;  /* 0x00000072ff54723e */ /* 0x000fe400000000ff */
[----:B------:R-:W-:-:S02]  /*1830*/  PRMT R86, R117, 0x5410, R118 ;  /* 0x0000541075567816 */ /* 0x000fc40000000076 */
[----:B------:R-:W-:Y:S02]  /*1840*/  F2FP.F16.F32.PACK_AB R87, RZ, R115 ;  /* 0x00000073ff57723e */ /* 0x000fe400000000ff */
[----:B------:R-:W-:Y:S02]  /*1850*/  PRMT R84, R84, 0x5410, R116 ;  /* 0x0000541054547816 */ /* 0x000fe40000000074 */
[----:B------:R-:W-:Y:S01]  /*1860*/  PRMT R87, R119, 0x5410, R87 ;  /* 0x0000541077577816 */ /* 0x000fe20000000057 */
[----:B------:R-:W-:Y:S06]  /*1870*/  BRA `(.L_x_14416) ;  /* 0x0000000000c47947 */ /* 0x000fec0003800000 */
.L_x_14415:
[----:B0-----:R-:W0:Y:S01]  /*1880*/  @P2 LDC R85, c[0x0][0x40c] ;  /* 0x00010300ff552b82 */ /* 0x001e220000000800 */
[----:B-----5:R-:W-:Y:S01]  /*1890*/  @P2 HADD2.F32 R84, -RZ, R8.H1_H1 ;  /* 0x30000008ff542230 */ /* 0x020fe20000004100 */
[----:B------:R-:W-:Y:S01]  /*18a0*/  CS2R R88, SRZ ;  /* 0x0000000000587805 */ /* 0x000fe2000001ff00 */
[----:B------:R-:W-:Y:S01]  /*18b0*/  @P2 HADD2.F32 R86, -RZ, R9.H0_H0 ;  /* 0x20000009ff562230 */ /* 0x000fe20000004100 */
[----:B------:R-:W-:-:S04]  /*18c0*/  MOV R92, RZ ;  /* 0x000000ff005c7202 */ /* 0x000fc80000000f00 */
        /* <DEDUP_REMOVED lines=8> */
[--C-:B------:R-:W-:Y:S01]  /*1950*/  @P2 HADD2.F32 R86, -RZ, R10.reuse.H0_H0 ;  /* 0x2000000aff562230 */ /* 0x100fe20000004100 */
[----:B------:R-:W-:Y:S02]  /*1960*/  F2FP.F16.F32.PACK_AB R116, RZ, R88 ;  /* 0x00000058ff74723e */ /* 0x000fe400000000ff */
[----:B------:R-:W-:Y:S01]  /*1970*/  @P2 FMUL.FTZ R89, R87, R18 ;  /* 0x0000001257592220 */ /* 0x000fe20000410000 */
[----:B------:R-:W-:Y:S02]  /*1980*/  @P2 HADD2.F32 R87, -RZ, R10.H1_H1 ;  /* 0x3000000aff572230 */ /* 0x000fe40000004100 */
[----:B------:R-:W1:Y:S01]  /*1990*/  @P2 LDC R115, c[0x0][0x40c] ;  /* 0x00010300ff732b82 */ /* 0x000e620000000800 */
[----:B--2---:R-:W-:-:S07]  /*19a0*/  @P2 FMUL.FTZ R93, R86, R93 ;  /* 0x0000005d565d2220 */ /* 0x004fce0000410000 */
[----:B------:R-:W2:Y:S01]  /*19b0*/  @P2 LDC R114, c[0x0][0x40c] ;  /* 0x00010300ff722b82 */ /* 0x000ea20000000800 */
[----:B---3--:R-:W-:-:S04]  /*19c0*/  @P2 FMUL.FTZ R86, R87, R90 ;  /* 0x0000005a57562220 */ /* 0x008fc80000410000 */
[----:B------:R-:W-:Y:S01]  /*19d0*/  @P2 FMUL.FTZ R92, R86, R13 ;  /* 0x0000000d565c2220 */ /* 0x000fe20000410000 */
[--C-:B------:R-:W-:Y:S02]  /*19e0*/  @P2 HADD2.F32 R86, -RZ, R11.reuse.H0_H0 ;  /* 0x2000000bff562230 */ /* 0x100fe40000004100 */
[----:B------:R-:W3:Y:S01]  /*19f0*/  @P2 LDC R85, c[0x0][0x40c] ;  /* 0x00010300ff552b82 */ /* 0x000ee20000000800 */
[----:B0-----:R-:W-:Y:S01]  /*1a00*/  @P2 FMUL.FTZ R84, R84, R91 ;  /* 0x0000005b54542220 */ /* 0x001fe20000410000 */
[----:B------:R-:W-:Y:S02]  /*1a10*/  CS2R R90, SRZ ;  /* 0x00000000005a7805 */ /* 0x000fe4000001ff00 */
[----:B------:R-:W-:Y:S01]  /*1a20*/  F2FP.F16.F32.PACK_AB R117, RZ, R92 ;  /* 0x0000005cff75723e */ /* 0x000fe200000000ff */
[----:B------:R-:W-:Y:S01]  /*1a30*/  @P2 FMUL.FTZ R91, R93, R12 ;  /* 0x0000000c5d5b2220 */ /* 0x000fe20000410000 */
[----:B------:R-:W-:Y:S02]  /*1a40*/  @P2 HADD2.F32 R93, -RZ, R11.H1_H1 ;  /* 0x3000000bff5d2230 */ /* 0x000fe40000004100 */
[----:B------:R-:W-:Y:S01]  /*1a50*/  @P2 FMUL.FTZ R90, R84, R19 ;  /* 0x00000013545a2220 */ /* 0x000fe20000410000 */
[----:B------:R-:W-:-:S02]  /*1a60*/  @P2 HADD2.F32 R84, -RZ, R8.H0_H0 ;  /* 0x20000008ff542230 */ /* 0x000fc40000004100 */
[----:B-1----:R-:W-:Y:S01]  /*1a70*/  @P2 FMUL.FTZ R87, R86, R115 ;  /* 0x0000007356572220 */ /* 0x002fe20000410000 */
[----:B--2---:R-:W-:Y:S01]  /*1a80*/  @P2 FMUL.FTZ R86, R93, R114 ;  /* 0x000000725d562220 */ /* 0x004fe20000410000 */
[----:B------:R-:W-:Y:S01]  /*1a90*/  HFMA2 R93, -RZ, RZ, 0, 0 ;  /* 0x00000000ff5d7431 */ /* 0x000fe200000001ff */
[----:B------:R-:W-:Y:S02]  /*1aa0*/  CS2R R114, SRZ ;  /* 0x0000000000727805 */ /* 0x000fe4000001ff00 */
[----:B------:R-:W-:Y:S01]  /*1ab0*/  @P2 FMUL.FTZ R115, R86, R15 ;  /* 0x0000000f56732220 */ /* 0x000fe20000410000 */
[----:B------:R-:W-:Y:S01]  /*1ac0*/  F2FP.F16.F32.PACK_AB R86, RZ, R90 ;  /* 0x0000005aff56723e */ /* 0x000fe200000000ff */
[----:B------:R-:W-:Y:S01]  /*1ad0*/  @P2 FMUL.FTZ R93, R87, R14 ;  /* 0x0000000e575d2220 */ /* 0x000fe20000410000 */
[----:B---3--:R-:W-:Y:S01]  /*1ae0*/  @P2 FMUL.FTZ R85, R84, R85 ;  /* 0x0000005554552220 */ /* 0x008fe20000410000 */
[----:B------:R-:W-:Y:S02]  /*1af0*/  F2FP.F16.F32.PACK_AB R87, RZ, R91 ;  /* 0x0000005bff57723e */ /* 0x000fe400000000ff */
[----:B------:R-:W-:Y:S01]  /*1b00*/  F2FP.F16.F32.PACK_AB R119, RZ, R115 ;  /* 0x00000073ff77723e */ /* 0x000fe200000000ff */
[----:B------:R-:W-:Y:S01]  /*1b10*/  @P2 FMUL.FTZ R114, R85, R16 ;  /* 0x0000001055722220 */ /* 0x000fe20000410000 */
[----:B------:R-:W-:-:S02]  /*1b20*/  F2FP.F16.F32.PACK_AB R85, RZ, R89 ;  /* 0x00000059ff55723e */ /* 0x000fc400000000ff */
[----:B------:R-:W-:Y:S02]  /*1b30*/  F2FP.F16.F32.PACK_AB R118, RZ, R93 ;  /* 0x0000005dff76723e */ /* 0x000fe400000000ff */
[----:B------:R-:W-:Y:S02]  /*1b40*/  F2FP.F16.F32.PACK_AB R84, RZ, R114 ;  /* 0x00000072ff54723e */ /* 0x000fe400000000ff */
[----:B------:R-:W-:Y:S02]  /*1b50*/  PRMT R85, R85, 0x5410, R86 ;  /* 0x0000541055557816 */ /* 0x000fe40000000056 */
[----:B------:R-:W-:Y:S02]  /*1b60*/  PRMT R86, R87, 0x5410, R117 ;  /* 0x0000541057567816 */ /* 0x000fe40000000075 */
[----:B------:R-:W-:Y:S02]  /*1b70*/  PRMT R87, R118, 0x5410, R119 ;  /* 0x0000541076577816 */ /* 0x000fe40000000077 */
[----:B------:R-:W-:-:S07]  /*1b80*/  PRMT R84, R84, 0x5410, R116 ;  /* 0x0000541054547816 */ /* 0x000fce0000000074 */
.L_x_14416:
        /* <DEDUP_REMOVED lines=98> */
.L_x_14432:
        /* <DEDUP_REMOVED lines=23> */
[----:B------:R-:W-:Y:S01]  /*2320*/  FADD.FTZ R2, -R3, R99 ;  /* 0x0000006303027221 */ /* 0x000fe20000010100 */
[----:B------:R-:W-:Y:S01]  /*2330*/  SHF.R.S32.HI R99, RZ, 0x1f, R102 ;  /* 0x0000001fff637819 */ /* 0x000fe20000011466 */
[C---:B------:R-:W-:Y:S01]  /*2340*/  FMUL.FTZ R101, R87.reuse, R96 ;  /* 0x0000006057657220 */ /* 0x040fe20000410000 */
[----:B------:R-:W-:Y:S01]  /*2350*/  FMUL.FTZ R86, R87, R86 ;  /* 0x0000005657567220 */ /* 0x000fe20000410000 */
[C---:B------:R-:W-:Y:S01]  /*2360*/  FADD.FTZ R98, -R3.reuse, R98 ;  /* 0x0000006203627221 */ /* 0x040fe20000010100 */
[C---:B------:R-:W-:Y:S01]  /*2370*/  FADD.FTZ R84, -R3.reuse, R97 ;  /* 0x0000006103547221 */ /* 0x040fe20000010100 */
[----:B------:R-:W-:Y:S01]  /*2380*/  FADD.FTZ R116, -R3, R111 ;  /* 0x0000006f03747221 */ /* 0x000fe20000010100 */
[----:B------:R-:W-:Y:S01]  /*2390*/  LEA.HI R99, R99, R102, RZ, 0x3 ;  /* 0x0000006663637211 */ /* 0x000fe200078f18ff */
[C---:B------:R-:W-:Y:S01]  /*23a0*/  FADD.FTZ R100, -R3.reuse, R100 ;  /* 0x0000006403647221 */ /* 0x040fe20000010100 */
[----:B------:R-:W-:Y:S01]  /*23b0*/  FADD.FTZ R94, -R3, R94 ;  /* 0x0000005e035e7221 */ /* 0x000fe20000010100 */
[----:B------:R-:W-:Y:S01]  /*23c0*/  FMUL.FTZ R111, R87, R85 ;  /* 0x00000055576f7220 */ /* 0x000fe20000410000 */
[C---:B------:R-:W-:Y:S01]  /*23d0*/  FADD.FTZ R0, -R3.reuse, R0 ;  /* 0x0000000003007221 */ /* 0x040fe20000010100 */
[C---:B------:R-:W-:Y:S01]  /*23e0*/  FADD.FTZ R108, -R3.reuse, R108 ;  /* 0x0000006c036c7221 */ /* 0x040fe20000010100 */
[----:B------:R-:W-:Y:S01]  /*23f0*/  FADD.FTZ R122, -R3, R109 ;  /* 0x0000006d037a7221 */ /* 0x000fe20000010100 */
[----:B------:R-:W-:Y:S01]  /*2400*/  FFMA.FTZ R85, R101, R76, R52 ;  /* 0x0000004c65557223 */ /* 0x000fe20000010034 */
[----:B------:R-:W-:Y:S01]  /*2410*/  FFMA.FTZ R86, R86, R77, R53 ;  /* 0x0000004d56567223 */ /* 0x000fe20000010035 */
        /* <DEDUP_REMOVED lines=23> */
[C---:B------:R-:W-:Y:S01]  /*2590*/  IADD3 R91, PT, PT, R99.reuse, 0x20, RZ ;  /* 0x00000020635b7810 */ /* 0x040fe20007ffe0ff */
[----:B------:R-:W-:Y:S01]  /*25a0*/  FFMA.FTZ R84, R84, R83, R59 ;  /* 0x0000005354547223 */ /* 0x000fe2000001003b */
[----:B------:R-:W-:Y:S01]  /*25b0*/  IADD3 R101, PT, PT, R99, 0x40, RZ ;  /* 0x0000004063657810 */ /* 0x000fe20007ffe0ff */
        /* <DEDUP_REMOVED lines=49> */
.L_x_14419:
[----:B------:R-:W-:Y:S05]  /*28d0*/  BSYNC.RECONVERGENT B0 ;  /* 0x0000000000007941 */ /* 0x000fea0003800200 */
.L_x_14418:
[----:B------:R-:W1:Y:S02]  /*28e0*/  LDC.64 R2, c[0x0][0x380] ;  /* 0x0000e000ff027b82 */ /* 0x000e640000000a00 */
[----:B-1----:R-:W-:-:S04]  /*28f0*/  LEA R103, R2, R103, 0x2 ;  /* 0x0000006702677211 */ /* 0x002fc800078e10ff */
[----:B------:R-:W-:-:S13]  /*2900*/  ISETP.GE.AND P0, PT, R103, R3, PT ;  /* 0x000000036700720c */ /* 0x000fda0003f06270 */
[----:B------:R-:W-:Y:S05]  /*2910*/  @!P0 BRA `(.L_x_14420) ;  /* 0xffffffd800d88947 */ /* 0x000fea000383ffff */
[----:B------:R-:W-:Y:S05]  /*2920*/  EXIT ;  /* 0x000000000000794d */ /* 0x000fea0003800000 */
.L_x_14417:
        /* <DEDUP_REMOVED lines=8> */
.L_x_14422:
[----:B------:R-:W-:Y:S05]  /*29b0*/  BSYNC B0 ;  /* 0x0000000000007941 */ /* 0x000fea0003800000 */
.L_x_14421:
        /* <DEDUP_REMOVED lines=9> */
.L_x_14423:
[----:B------:R-:W-:Y:S01]  /*2a50*/  HFMA2 R120, -RZ, RZ, 0, 2.384185791015625e-07 ;  /* 0x00000004ff787431 */ /* 0x000fe200000001ff */
[----:B------:R-:W-:-:S05]  /*2a60*/  MOV R3, R116 ;  /* 0x0000007400037202 */ /* 0x000fca0000000f00 */
[----:B------:R-:W-:-:S05]  /*2a70*/  FADD.FTZ R85, R84, R3 ;  /* 0x0000000354557221 */ /* 0x000fca0000010000 */
[----:B------:R-:W-:-:S07]  /*2a80*/  MOV R119, R85 ;  /* 0x0000005500777202 */ /* 0x000fce0000000f00 */
[----:B------:R-:W-:Y:S05]  /*2a90*/  WARPSYNC.COLLECTIVE R118, `(.L_x_14424) ;  /* 0x0000000076087348 */ /* 0x000fea0003c00000 */
[----:B------:R0:W1:Y:S02]  /*2aa0*/  SHFL.BFLY P2, R116, R119, R120, R121 ;  /* 0x0c00007877747389 */ /* 0x0000640000040079 */
[----:B01----:R-:W-:Y:S05]  /*2ab0*/  ENDCOLLECTIVE ;  /* 0x000000000000791b */ /* 0x003fea0003800000 */
.L_x_14424:
[----:B------:R-:W-:Y:S01]  /*2ac0*/  HFMA2 R120, -RZ, RZ, 0, 4.76837158203125e-07 ;  /* 0x00000008ff787431 */ /* 0x000fe200000001ff */
[----:B------:R-:W-:-:S05]  /*2ad0*/  MOV R86, R116 ;  /* 0x0000007400567202 */ /* 0x000fca0000000f00 */
[----:B------:R-:W-:-:S05]  /*2ae0*/  FADD.FTZ R86, R85, R86 ;  /* 0x0000005655567221 */ /* 0x000fca0000010000 */
[----:B------:R-:W-:-:S07]  /*2af0*/  MOV R119, R86 ;  /* 0x0000005600777202 */ /* 0x000fce0000000f00 */
[----:B------:R-:W-:Y:S05]  /*2b00*/  WARPSYNC.COLLECTIVE R118, `(.L_x_14425) ;  /* 0x0000000076087348 */ /* 0x000fea0003c00000 */
[----:B------:R0:W1:Y:S02]  /*2b10*/  SHFL.BFLY P2, R116, R119, R120, R121 ;  /* 0x0c00007877747389 */ /* 0x0000640000040079 */
[----:B01----:R-:W-:Y:S05]  /*2b20*/  ENDCOLLECTIVE ;  /* 0x000000000000791b */ /* 0x003fea0003800000 */
.L_x_14425:
        /* <DEDUP_REMOVED lines=8> */
.L_x_14426:
        /* <DEDUP_REMOVED lines=55> */
.L_x_14427:
[----:B------:R-:W-:Y:S01]  /*2f20*/  HFMA2 R120, -RZ, RZ, 0, 1.1920928955078125e-07 ;  /* 0x00000002ff787431 */ /* 0x000fe200000001ff */
[----:B------:R-:W-:-:S05]  /*2f30*/  MOV R85, R116 ;  /* 0x0000007400557202 */ /* 0x000fca0000000f00 */
[----:B------:R-:W-:-:S05]  /*2f40*/  FADD.FTZ R85, R2, R85 ;  /* 0x0000005502557221 */ /* 0x000fca0000010000 */
[----:B------:R-:W-:-:S07]  /*2f50*/  MOV R119, R85 ;  /* 0x0000005500777202 */ /* 0x000fce0000000f00 */
[----:B------:R-:W-:Y:S05]  /*2f60*/  WARPSYNC.COLLECTIVE R118, `(.L_x_14428) ;  /* 0x0000000076087348 */ /* 0x000fea0003c00000 */
[----:B------:R0:W1:Y:S02]  /*2f70*/  SHFL.BFLY P2, R116, R119, R120, R121 ;  /* 0x0c00007877747389 */ /* 0x0000640000040079 */
[----:B01----:R-:W-:Y:S05]  /*2f80*/  ENDCOLLECTIVE ;  /* 0x000000000000791b */ /* 0x003fea0003800000 */
.L_x_14428:
[----:B------:R-:W-:Y:S01]  /*2f90*/  HFMA2 R120, -RZ, RZ, 0, 2.384185791015625e-07 ;  /* 0x00000004ff787431 */ /* 0x000fe200000001ff */
[----:B------:R-:W-:-:S05]  /*2fa0*/  MOV R84, R116 ;  /* 0x0000007400547202 */ /* 0x000fca0000000f00 */
[----:B------:R-:W-:-:S05]  /*2fb0*/  FADD.FTZ R84, R85, R84 ;  /* 0x0000005455547221 */ /* 0x000fca0000010000 */
[----:B------:R-:W-:-:S07]  /*2fc0*/  MOV R119, R84 ;  /* 0x0000005400777202 */ /* 0x000fce0000000f00 */
[----:B------:R-:W-:Y:S05]  /*2fd0*/  WARPSYNC.COLLECTIVE R118, `(.L_x_14429) ;  /* 0x0000000076087348 */ /* 0x000fea0003c00000 */
[----:B------:R0:W1:Y:S02]  /*2fe0*/  SHFL.BFLY P2, R116, R119, R120, R121 ;  /* 0x0c00007877747389 */ /* 0x0000640000040079 */
[----:B01----:R-:W-:Y:S05]  /*2ff0*/  ENDCOLLECTIVE ;  /* 0x000000000000791b */ /* 0x003fea0003800000 */
.L_x_14429:
[----:B------:R-:W-:Y:S01]  /*3000*/  HFMA2 R120, -RZ, RZ, 0, 4.76837158203125e-07 ;  /* 0x00000008ff787431 */ /* 0x000fe200000001ff */
[----:B------:R-:W-:-:S05]  /*3010*/  MOV R87, R116 ;  /* 0x0000007400577202 */ /* 0x000fca0000000f00 */
[----:B------:R-:W-:-:S05]  /*3020*/  FADD.FTZ R87, R84, R87 ;  /* 0x0000005754577221 */ /* 0x000fca0000010000 */
[----:B------:R-:W-:-:S07]  /*3030*/  MOV R119, R87 ;  /* 0x0000005700777202 */ /* 0x000fce0000000f00 */
[----:B------:R-:W-:Y:S05]  /*3040*/  WARPSYNC.COLLECTIVE R118, `(.L_x_14430) ;  /* 0x0000000076087348 */ /* 0x000fea0003c00000 */
[----:B------:R0:W1:Y:S02]  /*3050*/  SHFL.BFLY P2, R116, R119, R120, R121 ;  /* 0x0c00007877747389 */ /* 0x0000640000040079 */
[----:B01----:R-:W-:Y:S05]  /*3060*/  ENDCOLLECTIVE ;  /* 0x000000000000791b */ /* 0x003fea0003800000 */
.L_x_14430:
[----:B------:R-:W-:Y:S01]  /*3070*/  HFMA2 R120, -RZ, RZ, 0, 9.5367431640625e-07 ;  /* 0x00000010ff787431 */ /* 0x000fe200000001ff */
[----:B------:R-:W-:-:S05]  /*3080*/  MOV R86, R116 ;  /* 0x0000007400567202 */ /* 0x000fca0000000f00 */
[----:B------:R-:W-:-:S05]  /*3090*/  FADD.FTZ R86, R87, R86 ;  /* 0x0000005657567221 */ /* 0x000fca0000010000 */
[----:B------:R-:W-:-:S07]  /*30a0*/  MOV R119, R86 ;  /* 0x0000005600777202 */ /* 0x000fce0000000f00 */
[----:B------:R-:W-:Y:S05]  /*30b0*/  WARPSYNC.COLLECTIVE R118, `(.L_x_14431) ;  /* 0x0000000076087348 */ /* 0x000fea0003c00000 */
[----:B------:R0:W1:Y:S02]  /*30c0*/  SHFL.BFLY P2, R116, R119, R120, R121 ;  /* 0x0c00007877747389 */ /* 0x0000640000040079 */
[----:B01----:R-:W-:Y:S05]  /*30d0*/  ENDCOLLECTIVE ;  /* 0x000000000000791b */ /* 0x003fea0003800000 */
.L_x_14431:
[----:B------:R-:W-:Y:S01]  /*30e0*/  MOV R117, R116 ;  /* 0x0000007400757202 */ /* 0x000fe20000000f00 */
[----:B------:R-:W-:Y:S06]  /*30f0*/  BRA `(.L_x_14432) ;  /* 0xfffffff0002c7947 */ /* 0x000fec000383ffff */
.L_x_14433:
        /* <DEDUP_REMOVED lines=16> */
.L_x_28789:


//--------------------- .text._ZN10layer_norm13ln_fwd_kernelINS_13Kernel_traitsIf6__halfS2_S2_fjLj768ELj1ELj4ELj1ELj16ENS_18Kernel_traits_baseILj768EfS2_S2_S2_fjLj128EEEEELb1ELb0ELb0ELb0EEEvNS_9FwdParamsE --------------------------
	.section	.text._ZN10layer_norm13ln_fwd_kernelINS_13Kernel_traitsIf6__halfS2_S2_fjLj768ELj1ELj4ELj1ELj16ENS_18Kernel_traits_baseILj768EfS2_S2_S2_fjLj128EEEEELb1ELb0ELb0ELb0EEEvNS_9FwdParamsE,"ax",@progbits
	.align	128
        .global         _ZN10layer_norm13ln_fwd_kernelINS_13Kernel_traitsIf6__halfS2_S2_fjLj768ELj1ELj4ELj1ELj16ENS_18Kernel_traits_baseILj768EfS2_S2_S2_fjLj128EEEEELb1ELb0ELb0ELb0EEEvNS_9FwdParamsE
        .type           _ZN10layer_norm13ln_fwd_kernelINS_13Kernel_traitsIf6__halfS2_S2_fjLj768ELj1ELj4ELj1ELj16ENS_18Kernel_traits_baseILj768EfS2_S2_S2_fjLj128EEEEELb1ELb0ELb0ELb0EEEvNS_9FwdParamsE,@function
        .size           _ZN10layer_norm13ln_fwd_kernelINS_13Kernel_traitsIf6__halfS2_S2_fjLj768ELj1ELj4ELj1ELj16ENS_18Kernel_traits_baseILj768EfS2_S2_S2_fjLj128EEEEELb1ELb0ELb0ELb0EEEvNS_9FwdParamsE,(.L_x_28790 - _ZN10layer_norm13ln_fwd_kernelINS_13Kernel_traitsIf6__halfS2_S2_fjLj768ELj1ELj4ELj1ELj16ENS_18Kernel_traits_baseILj768EfS2_S2_S2_fjLj128EEEEELb1ELb0ELb0ELb0EEEvNS_9FwdParamsE)
        .other          _ZN10layer_norm13ln_fwd_kernelINS_13Kernel_traitsIf6__halfS2_S2_fjLj768ELj1ELj4ELj1ELj16ENS_18Kernel_traits_baseILj768EfS2_S2_S2_fjLj128EEEEELb1ELb0ELb0ELb0EEEvNS_9FwdParamsE,@"STO_CUDA_ENTRY STV_DEFAULT"
_ZN10layer_norm13ln_fwd_kernelINS_13Kernel_traitsIf6__halfS2_S2_fjLj768ELj1ELj4ELj1ELj16ENS_18Kernel_traits_baseILj768EfS2_S2_S2_fjLj128EEEEELb1ELb0ELb0ELb0EEEvNS_9FwdParamsE:
.text._ZN10layer_norm13ln_fwd_kernelINS_13Kernel_traitsIf6__halfS2_S2_fjLj768ELj1ELj4ELj1ELj16ENS_18Kernel_traits_baseILj768EfS2_S2_S2_fjLj128EEEEELb1ELb0ELb0ELb0EEEvNS_9FwdParamsE:
        /* <DEDUP_REMOVED lines=88> */
.L_x_14435:
        /* <DEDUP_REMOVED lines=30> */
.L_x_14436:
[----:B------:R-:W-:Y:S05]  /*0760*/  BSYNC.RECONVERGENT B0 ;  /* 0x0000000000007941 */ /* 0x000fea0003800200 */
.L_x_14434:
        /* <DEDUP_REMOVED lines=73> */
.L_x_14696:
        /* <DEDUP_REMOVED lines=38> */
.L_x_28622:
[----:B------:R-:W-:Y:S05]  /*0e60*/  BRX R72 -0xe70                                         (*"BRANCH_TARGETS .L_x_28623,.L_x_28624,.L_x_28625"*) ;  /* 0xfffffff048647949 */ /* 0x000fea000383ffff */
.L_x_28625:
[----:B------:R-:W-:Y:S01]  /*0e70*/  VIADD R15, R5, 0x1 ;  /* 0x00000001050f7836 */ /* 0x000fe20000000000 */
[----:B------:R-:W-:Y:S01]  /*0e80*/  MOV R2, R6 ;  /* 0x0000000600027202 */ /* 0x000fe20000000f00 */
[----:B------:R-:W-:Y:S01]  /*0e90*/  IMAD.MOV.U32 R74, RZ, RZ, R95 ;  /* 0x000000ffff4a7224 */ /* 0x000fe200078e005f */
[----:B------:R-:W-:Y:S06]  /*0ea0*/  BRA `(.L_x_14442) ;  /* 0x0000000000ec7947 */ /* 0x000fec0003800000 */
.L_x_28623:
[----:B------:R-:W-:Y:S01]  /*0eb0*/  IMAD.MOV.U32 R74, RZ, RZ, R95 ;  /* 0x000000ffff4a7224 */ /* 0x000fe200078e005f */
[----:B------:R-:W-:Y:S01]  /*0ec0*/  MOV R2, R7 ;  /* 0x0000000700027202 */ /* 0x000fe20000000f00 */
[----:B------:R-:W-:Y:S01]  /*0ed0*/  IMAD.MOV.U32 R15, RZ, RZ, 0x3 ;  /* 0x00000003ff0f7424 */ /* 0x000fe200078e00ff */
[----:B------:R-:W-:Y:S06]  /*0ee0*/  BRA `(.L_x_14442) ;  /* 0x0000000000dc7947 */ /* 0x000fec0003800000 */
.L_x_28624:
        /* <DEDUP_REMOVED lines=13> */
.L_x_14444:
[----:B------:R-:W-:Y:S05]  /*0fc0*/  BSYNC.RECONVERGENT B3 ;  /* 0x0000000000037941 */ /* 0x000fea0003800200 */
.L_x_14443:
        /* <DEDUP_REMOVED lines=41> */
.L_x_14442:
[----:B------:R-:W-:Y:S05]  /*1260*/  BSYNC.RECONVERGENT B2 ;  /* 0x0000000000027941 */ /* 0x000fea0003800200 */
.L_x_14441:
[----:B------:R-:W0:Y:S01]  /*1270*/  LDC R96, c[0x0][0x408] ;  /* 0x00010200ff607b82 */ /* 0x000e220000000800 */
[----:B------:R-:W-:Y:S01]  /*1280*/  I2FP.F32.U32 R5, R2 ;  /* 0x0000000200057245 */ /* 0x000fe20000201000 */
[----:B------:R-:W-:Y:S01]  /*1290*/  IMAD.MOV.U32 R94, RZ, RZ, 0x2f800000 ;  /* 0x2f800000ff5e7424 */ /* 0x000fe200078e00ff */
[----:B------:R-:W-:Y:S01]  /*12a0*/  ISETP.NE.AND P1, PT, R15, 0x1, PT ;  /* 0x000000010f00780c */ /* 0x000fe20003f25270 */
[----:B-----5:R-:W-:Y:S01]  /*12b0*/  HADD2.F32 R72, -RZ, R68.H0_H0 ;  /* 0x20000044ff487230 */ /* 0x020fe20000004100 */
[----:B------:R-:W-:Y:S01]  /*12c0*/  BSSY.RECONVERGENT B2, `(.L_x_14445) ;  /* 0x000004e000027945 */ /* 0x000fe20003800200 */
[----:B------:R-:W-:Y:S01]  /*12d0*/  FFMA.FTZ R2, R5, R94, 1.1641532182693481445e-10 ;  /* 0x2f00000005027423 */ /* 0x000fe2000001005e */
[----:B------:R-:W-:Y:S01]  /*12e0*/  HADD2.F32 R73, -RZ, R16.H0_H0 ;  /* 0x20000010ff497230 */ /* 0x000fe20000004100 */
[----:B------:R-:W1:Y:S01]  /*12f0*/  LDC R95, c[0x0][0x404] ;  /* 0x00010100ff5f7b82 */ /* 0x000e620000000800 */
[----:B------:R-:W-:-:S04]  /*1300*/  FMUL.FTZ R5, R72, R93 ;  /* 0x0000005d48057220 */ /* 0x000fc80000410000 */
[----:B0-----:R-:W-:Y:S01]  /*1310*/  FMUL.FTZ R5, R5, R96 ;  /* 0x0000006005057220 */ /* 0x001fe20000410000 */
[----:B-1----:R-:W-:-:S04]  /*1320*/  FSETP.GTU.FTZ.AND P0, PT, R2, R95, PT ;  /* 0x0000005f0200720b */ /* 0x002fc80003f1c000 */
[----:B------:R-:W-:Y:S02]  /*1330*/  FSEL R2, R5, RZ, !P0 ;  /* 0x000000ff05027208 */ /* 0x000fe40004000000 */
[----:B------:R-:W-:Y:S02]  /*1340*/  PLOP3.LUT P0, PT, P0, PT, PT, 0x8, 0x80 ;  /* 0x000000000080781c */ /* 0x000fe4000070e170 */
[----:B------:R-:W-:Y:S01]  /*1350*/  MOV R5, R4 ;  /* 0x0000000400057202 */ /* 0x000fe20000000f00 */
[----:B------:R-:W-:Y:S01]  /*1360*/  FADD.FTZ R2, R2, R73 ;  /* 0x0000004902027221 */ /* 0x000fe20000010000 */
[----:B------:R-:W-:Y:S01]  /*1370*/  IMAD.MOV.U32 R73, RZ, RZ, 0x2 ;  /* 0x00000002ff497424 */ /* 0x000fe200078e00ff */
        /* <DEDUP_REMOVED lines=10> */
.L_x_14447:
        /* <DEDUP_REMOVED lines=13> */
.L_x_14449:
[----:B------:R-:W-:Y:S05]  /*14f0*/  BSYNC.RECONVERGENT B3 ;  /* 0x0000000000037941 */ /* 0x000fea0003800200 */
.L_x_14448:
        /* <DEDUP_REMOVED lines=42> */
.L_x_14446:
[----:B------:R-:W-:Y:S05]  /*17a0*/  BSYNC.RECONVERGENT B2 ;  /* 0x0000000000027941 */ /* 0x000fea0003800200 */
.L_x_14445:
        /* <DEDUP_REMOVED lines=23> */
.L_x_14452:
        /* <DEDUP_REMOVED lines=13> */
.L_x_14454:
[----:B------:R-:W-:Y:S05]  /*19f0*/  BSYNC.RECONVERGENT B3 ;  /* 0x0000000000037941 */ /* 0x000fea0003800200 */
.L_x_14453:
        /* <DEDUP_REMOVED lines=42> */
.L_x_14451:
[----:B------:R-:W-:Y:S05]  /*1ca0*/  BSYNC.RECONVERGENT B2 ;  /* 0x0000000000027941 */ /* 0x000fea0003800200 */
.L_x_14450:
        /* <DEDUP_REMOVED lines=23> */
.L_x_14457:
        /* <DEDUP_REMOVED lines=13> */
.L_x_14459:
[----:B------:R-:W-:Y:S05]  /*1ef0*/  BSYNC.RECONVERGENT B3 ;  /* 0x0000000000037941 */ /* 0x000fea0003800200 */
.L_x_14458:
        /* <DEDUP_REMOVED lines=42> */
.L_x_14456:
[----:B------:R-:W-:Y:S05]  /*21a0*/  BSYNC.RECONVERGENT B2 ;  /* 0x0000000000027941 */ /* 0x000fea0003800200 */
.L_x_14455:
        /* <DEDUP_REMOVED lines=23> */
.L_x_14462:
        /* <DEDUP_REMOVED lines=13> */
.L_x_14464:
[----:B------:R-:W-:Y:S05]  /*23f0*/  BSYNC.RECONVERGENT B3 ;  /* 0x0000000000037941 */ /* 0x000fea0003800200 */
.L_x_14463:
        /* <DEDUP_REMOVED lines=42> */
.L_x_14461:
[----:B------:R-:W-:Y:S05]  /*26a0*/  BSYNC.RECONVERGENT B2 ;  /* 0x0000000000027941 */ /* 0x000fea0003800200 */
.L_x_14460:
[----:B------:R-:W-:Y:S01]  /*26b0*/  I2FP.F32.U32 R5, R5 ;  /* 0x0000000500057245 */ /* 0x000fe20000201000 */
[----:B------:R-:W-:Y:S01]  /*26c0*/  HADD2.F32 R72, -RZ, R70.H0_H0 ;  /* 0x20000046ff487230 */ /* 0x000fe20000004100 */
[----:B------:R-:W-:Y:S01]  /*26d0*/  ISETP.NE.AND P4, PT, R69, 0x1, PT ;  /* 0x000000014500780c */ /* 0x000fe20003f85270 */
[----:B------:R-:W-:Y:S02]  /*26e0*/  BSSY.RECONVERGENT B2, `(.L_x_14465) ;  /* 0x000004c000027945 */ /* 0x000fe40003800200 */
        /* <DEDUP_REMOVED lines=19> */
.L_x_14467:
        /* <DEDUP_REMOVED lines=13> */
.L_x_14469:
[----:B------:R-:W-:Y:S05]  /*28f0*/  BSYNC.RECONVERGENT B3 ;  /* 0x0000000000037941 */ /* 0x000fea0003800200 */
.L_x_14468:
        /* <DEDUP_REMOVED lines=42> */
.L_x_14466:
[----:B------:R-:W-:Y:S05]  /*2ba0*/  BSYNC.RECONVERGENT B2 ;  /* 0x0000000000027941 */ /* 0x000fea0003800200 */
.L_x_14465:
        /* <DEDUP_REMOVED lines=23> */
.L_x_14472:
        /* <DEDUP_REMOVED lines=13> */
.L_x_14474:
[----:B------:R-:W-:Y:S05]  /*2df0*/  BSYNC.RECONVERGENT B3 ;  /* 0x0000000000037941 */ /* 0x000fea0003800200 */
.L_x_14473:
        /* <DEDUP_REMOVED lines=42> */
.L_x_14471:
[----:B------:R-:W-:Y:S05]  /*30a0*/  BSYNC.RECONVERGENT B2 ;  /* 0x0000000000027941 */ /* 0x000fea0003800200 */
.L_x_14470:
        /* <DEDUP_REMOVED lines=23> */
.L_x_14477:
        /* <DEDUP_REMOVED lines=15> */
.L_x_14479:
[----:B------:R-:W-:Y:S05]  /*3310*/  BSYNC.RECONVERGENT B3 ;  /* 0x0000000000037941 */ /* 0x000fea0003800200 */
.L_x_14478:
        /* <DEDUP_REMOVED lines=42> */
.L_x_14476:
[----:B------:R-:W-:Y:S05]  /*35c0*/  BSYNC.RECONVERGENT B2 ;  /* 0x0000000000027941 */ /* 0x000fea0003800200 */
.L_x_14475:
        /* <DEDUP_REMOVED lines=11> */
[----:B------:R-:W-:Y:S02]  /*3680*/  F2FP.F16.F32.PACK_AB R69, R80, R15 ;  /* 0x0000000f5045723e */ /* 0x000fe400000000ff */
[----:B------:R-:W-:Y:S02]  /*3690*/  F2FP.F16.F32.PACK_AB R68, R16, R2 ;  /* 0x000000021044723e */ /* 0x000fe400000000ff */
[----:B------:R-:W-:Y:S01]  /*36a0*/  F2FP.F16.F32.PACK_AB R71, R19, R18 ;  /* 0x000000121347723e */ /* 0x000fe200000000ff */
[----:B------:R-:W-:Y:S06]  /*36b0*/  BRA `(.L_x_14480) ;  /* 0x0000002400f07947 */ /* 0x000fec0003800000 */
.L_x_14440:
        /* <DEDUP_REMOVED lines=16> */
.L_x_14483:
        /* <DEDUP_REMOVED lines=13> */
.L_x_14485:
[----:B------:R-:W-:Y:S05]  /*3890*/  BSYNC.RECONVERGENT B3 ;  /* 0x0000000000037941 */ /* 0x000fea0003800200 */
.L_x_14484:
        /* <DEDUP_REMOVED lines=41> */
.L_x_14482:
[----:B------:R-:W-:Y:S05]  /*3b30*/  BSYNC.RECONVERGENT B2 ;  /* 0x0000000000027941 */ /* 0x000fea0003800200 */
.L_x_14481:
        /* <DEDUP_REMOVED lines=13> */
[----:B------:R-:W-:Y:S01]  /*3c10*/  P2R R75, PR, RZ, 0x4 ;  /* 0x00000004ff4b7803 */ /* 0x000fe20000000000 */
[----:B------:R-:W-:Y:S01]  /*3c20*/  IMAD.MOV.U32 R5, RZ, RZ, R4 ;  /* 0x000000ffff057224 */ /* 0x000fe200078e0004 */
        /* <DEDUP_REMOVED lines=10> */
.L_x_14488:
        /* <DEDUP_REMOVED lines=13> */
.L_x_14490:
[----:B------:R-:W-:Y:S05]  /*3da0*/  BSYNC.RECONVERGENT B3 ;  /* 0x0000000000037941 */ /* 0x000fea0003800200 */
.L_x_14489:
        /* <DEDUP_REMOVED lines=42> */
.L_x_14487:
[----:B------:R-:W-:Y:S05]  /*4050*/  BSYNC.RECONVERGENT B2 ;  /* 0x0000000000027941 */ /* 0x000fea0003800200 */
.L_x_14486:
        /* <DEDUP_REMOVED lines=21> */
.L_x_14493:
        /* <DEDUP_REMOVED lines=13> */
.L_x_14495:
[----:B------:R-:W-:Y:S05]  /*4280*/  BSYNC.RECONVERGENT B3 ;  /* 0x0000000000037941 */ /* 0x000fea0003800200 */
.L_x_14494:
        /* <DEDUP_REMOVED lines=42> */
.L_x_14492:
[----:B------:R-:W-:Y:S05]  /*4530*/  BSYNC.RECONVERGENT B2 ;  /* 0x0000000000027941 */ /* 0x000fea0003800200 */
.L_x_14491:
        /* <DEDUP_REMOVED lines=21> */
.L_x_14498:
        /* <DEDUP_REMOVED lines=13> */
.L_x_14500:
[----:B------:R-:W-:Y:S05]  /*4760*/  BSYNC.RECONVERGENT B3 ;  /* 0x0000000000037941 */ /* 0x000fea0003800200 */
.L_x_14499:
        /* <DEDUP_REMOVED lines=42> */
.L_x_14497:
[----:B------:R-:W-:Y:S05]  /*4a10*/  BSYNC.RECONVERGENT B2 ;  /* 0x0000000000027941 */ /* 0x000fea0003800200 */
.L_x_14496:
        /* <DEDUP_REMOVED lines=21> */
.L_x_14503:
        /* <DEDUP_REMOVED lines=13> */
.L_x_14505:
[----:B------:R-:W-:Y:S05]  /*4c40*/  BSYNC.RECONVERGENT B3 ;  /* 0x0000000000037941 */ /* 0x000fea0003800200 */
.L_x_14504:
        /* <DEDUP_REMOVED lines=42> */
.L_x_14502:
[----:B------:R-:W-:Y:S05]  /*4ef0*/  BSYNC.RECONVERGENT B2 ;  /* 0x0000000000027941 */ /* 0x000fea0003800200 */
.L_x_14501:
[----:B------:R-:W-:Y:S01]  /*4f00*/  I2FP.F32.U32 R18, R5 ;  /* 0x0000000500127245 */ /* 0x000fe20000201000 */
[----:B------:R-:W-:Y:S01]  /*4f10*/  HADD2.F32 R68, -RZ, R70.H0_H0 ;  /* 0x20000046ff447230 */ /* 0x000fe20000004100 */
[----:B------:R-:W-:Y:S01]  /*4f20*/  ISETP.NE.AND P4, PT, R69, 0x1, PT ;  /* 0x000000014500780c */ /* 0x000fe20003f85270 */
[----:B------:R-:W-:Y:S02]  /*4f30*/  BSSY.RECONVERGENT B2, `(.L_x_14506) ;  /* 0x000004a000027945 */ /* 0x000fe40003800200 */
        /* <DEDUP_REMOVED lines=17> */
.L_x_14508:
        /* <DEDUP_REMOVED lines=13> */
.L_x_14510:
[----:B------:R-:W-:Y:S05]  /*5120*/  BSYNC.RECONVERGENT B3 ;  /* 0x0000000000037941 */ /* 0x000fea0003800200 */
.L_x_14509:
        /* <DEDUP_REMOVED lines=42> */
.L_x_14507:
[----:B------:R-:W-:Y:S05]  /*53d0*/  BSYNC.RECONVERGENT B2 ;  /* 0x0000000000027941 */ /* 0x000fea0003800200 */
.L_x_14506:
[----:B------:R-:W-:Y:S01]  /*53e0*/  I2FP.F32.U32 R18, R5 ;  /* 0x0000000500127245 */ /* 0x000fe20000201000 */
[----:B------:R-:W-:Y:S01]  /*53f0*/  HADD2.F32 R70, -RZ, R70.H1_H1 ;  /* 0x30000046ff467230 */ /* 0x000fe20000004100 */
[----:B------:R-:W-:Y:S01]  /*5400*/  ISETP.NE.AND P5, PT, R68, 0x1, PT ;  /* 0x000000014400780c */ /* 0x000fe20003fa5270 */
[----:B------:R-:W-:Y:S02]  /*5410*/  BSSY.RECONVERGENT B2, `(.L_x_14511) ;  /* 0x000004a000027945 */ /* 0x000fe40003800200 */
[----:B------:R-:W-:Y:S01]  /*5420*/  FFMA.FTZ R18, R18, R19, 1.1641532182693481445e-10 ;  /* 0x2f00000012127423 */ /* 0x000fe20000010013 */
[----:B------:R-:W-:Y:S01]  /*5430*/  FMUL.FTZ R5, R70, R93 ;  /* 0x0000005d46057220 */ /* 0x000fe20000410000 */
[----:B------:R-:W-:-:S03]  /*5440*/  HFMA2 R70, -RZ, RZ, 0, 1.1920928955078125e-07 ;  /* 0x00000002ff467431 */ /* 0x000fc600000001ff */
        /* <DEDUP_REMOVED lines=14> */
.L_x_14513:
        /* <DEDUP_REMOVED lines=13> */
.L_x_14515:
[----:B------:R-:W-:Y:S05]  /*5600*/  BSYNC.RECONVERGENT B3 ;  /* 0x0000000000037941 */ /* 0x000fea0003800200 */
.L_x_14514:
        /* <DEDUP_REMOVED lines=42> */
.L_x_14512:
[----:B------:R-:W-:Y:S05]  /*58b0*/  BSYNC.RECONVERGENT B2 ;  /* 0x0000000000027941 */ /* 0x000fea0003800200 */
.L_x_14511:
        /* <DEDUP_REMOVED lines=21> */
.L_x_14518:
        /* <DEDUP_REMOVED lines=15> */
.L_x_14520:
[----:B------:R-:W-:Y:S05]  /*5b00*/  BSYNC.RECONVERGENT B3 ;  /* 0x0000000000037941 */ /* 0x000fea0003800200 */
.L_x_14519:
        /* <DEDUP_REMOVED lines=42> */
.L_x_14517:
[----:B------:R-:W-:Y:S05]  /*5db0*/  BSYNC.RECONVERGENT B2 ;  /* 0x0000000000027941 */ /* 0x000fea0003800200 */
.L_x_14516:
[----:B------:R-:W-:Y:S01]  /*5dc0*/  I2FP.F32.U32 R68, R69 ;  /* 0x0000004500447245 */ /* 0x000fe20000201000 */
[----:B------:R-:W-:Y:S01]  /*5dd0*/  HADD2.F32 R70, -RZ, R71.H1_H1 ;  /* 0x30000047ff467230 */ /* 0x000fe20000004100 */
[----:B------:R-:W-:-:S03]  /*5de0*/  F2FP.F16.F32.PACK_AB R69, R80, R15 ;  /* 0x0000000f5045723e */ /* 0x000fc600000000ff */
        /* <DEDUP_REMOVED lines=8> */
[----:B------:R-:W-:-:S11]  /*5e70*/  F2FP.F16.F32.PACK_AB R71, R19, R18 ;  /* 0x000000121347723e */ /* 0x000fd600000000ff */
.L_x_14480:
[----:B------:R-:W0:Y:S01]  /*5e80*/  LDC.64 R94, c[0x0][0x3a8] ;  /* 0x0000ea00ff5e7b82 */ /* 0x000e220000000a00 */
[----:B------:R-:W-:Y:S02]  /*5e90*/  SEL R100, RZ, 0x1000000, !P6 ;  /* 0x01000000ff647807 */ /* 0x000fe40007000000 */
[----:B------:R-:W-:Y:S02]  /*5ea0*/  SEL R98, RZ, 0x10000, !P5 ;  /* 0x00010000ff627807 */ /* 0x000fe40006800000 */
[----:B------:R-:W-:Y:S02]  /*5eb0*/  SEL R99, RZ, 0x100, !P4 ;  /* 0x00000100ff637807 */ /* 0x000fe40006000000 */
[----:B------:R-:W-:Y:S01]  /*5ec0*/  ISETP.NE.AND P6, PT, R75, RZ, PT ;  /* 0x000000ff4b00720c */ /* 0x000fe20003fc5270 */
[----:B------:R-:W1:Y:S01]  /*5ed0*/  LDC.64 R72, c[0x0][0x3b0] ;  /* 0x0000ec00ff487b82 */ /* 0x000e620000000a00 */
[----:B------:R-:W-:Y:S02]  /*5ee0*/  SEL R97, RZ, 0x1000000, !P2 ;  /* 0x01000000ff617807 */ /* 0x000fe40005000000 */
[----:B------:R-:W-:-:S02]  /*5ef0*/  SEL R96, RZ, 0x10000, !P1 ;  /* 0x00010000ff607807 */ /* 0x000fc40004800000 */
[----:B------:R-:W-:Y:S02]  /*5f00*/  SEL R75, RZ, 0x100, !P0 ;  /* 0x00000100ff4b7807 */ /* 0x000fe40004000000 */
[----:B------:R-:W-:Y:S02]  /*5f10*/  LOP3.LUT R99, R99, R100, R98, 0xfe, !PT ;  /* 0x0000006463637212 */ /* 0x000fe400078efe62 */
        /* <DEDUP_REMOVED lines=11> */
.L_x_14439:
[----:B------:R-:W-:Y:S05]  /*5fd0*/  BSYNC.RECONVERGENT B1 ;  /* 0x0000000000017941 */ /* 0x000fea0003800200 */
.L_x_14438:
        /* <DEDUP_REMOVED lines=29> */
.L_x_14526:
        /* <DEDUP_REMOVED lines=13> */
.L_x_14528:
[----:B------:R-:W-:Y:S05]  /*6280*/  BSYNC.RECONVERGENT B3 ;  /* 0x0000000000037941 */ /* 0x000fea0003800200 */
.L_x_14527:
        /* <DEDUP_REMOVED lines=41> */
.L_x_14525:
[----:B------:R-:W-:Y:S05]  /*6520*/  BSYNC.RECONVERGENT B2 ;  /* 0x0000000000027941 */ /* 0x000fea0003800200 */
.L_x_14524:
        /* <DEDUP_REMOVED lines=27> */
.L_x_14531:
        /* <DEDUP_REMOVED lines=13> */
.L_x_14533:
[----:B------:R-:W-:Y:S05]  /*67b0*/  BSYNC.RECONVERGENT B3 ;  /* 0x0000000000037941 */ /* 0x000fea0003800200 */
.L_x_14532:
        /* <DEDUP_REMOVED lines=42> */
.L_x_14530:
[----:B------:R-:W-:Y:S05]  /*6a60*/  BSYNC.RECONVERGENT B2 ;  /* 0x0000000000027941 */ /* 0x000fea0003800200 */
.L_x_14529:
        /* <DEDUP_REMOVED lines=23> */
.L_x_14536:
        /* <DEDUP_REMOVED lines=13> */
.L_x_14538:
[----:B------:R-:W-:Y:S05]  /*6cb0*/  BSYNC.RECONVERGENT B3 ;  /* 0x0000000000037941 */ /* 0x000fea0003800200 */
.L_x_14537:
        /* <DEDUP_REMOVED lines=42> */
.L_x_14535:
[----:B------:R-:W-:Y:S05]  /*6f60*/  BSYNC.RECONVERGENT B2 ;  /* 0x0000000000027941 */ /* 0x000fea0003800200 */
.L_x_14534:
        /* <DEDUP_REMOVED lines=23> */
.L_x_14541:
        /* <DEDUP_REMOVED lines=13> */
.L_x_14543:
[----:B------:R-:W-:Y:S05]  /*71b0*/  BSYNC.RECONVERGENT B3 ;  /* 0x0000000000037941 */ /* 0x000fea0003800200 */
.L_x_14542:
        /* <DEDUP_REMOVED lines=42> */
.L_x_14540:
[----:B------:R-:W-:Y:S05]  /*7460*/  BSYNC.RECONVERGENT B2 ;  /* 0x0000000000027941 */ /* 0x000fea0003800200 */
.L_x_14539:
        /* <DEDUP_REMOVED lines=23> */
.L_x_14546:
        /* <DEDUP_REMOVED lines=13> */
.L_x_14548:
[----:B------:R-:W-:Y:S05]  /*76b0*/  BSYNC.RECONVERGENT B3 ;  /* 0x0000000000037941 */ /* 0x000fea0003800200 */
.L_x_14547:
        /* <DEDUP_REMOVED lines=42> */
.L_x_14545:
[----:B------:R-:W-:Y:S05]  /*7960*/  BSYNC.RECONVERGENT B2 ;  /* 0x0000000000027941 */ /* 0x000fea0003800200 */
.L_x_14544:
        /* <DEDUP_REMOVED lines=23> */
.L_x_14551:
        /* <DEDUP_REMOVED lines=13> */
.L_x_14553:
[----:B------:R-:W-:Y:S05]  /*7bb0*/  BSYNC.RECONVERGENT B3 ;  /* 0x0000000000037941 */ /* 0x000fea0003800200 */
.L_x_14552:
        /* <DEDUP_REMOVED lines=42> */
.L_x_14550:
[----:B------:R-:W-:Y:S05]  /*7e60*/  BSYNC.RECONVERGENT B2 ;  /* 0x0000000000027941 */ /* 0x000fea0003800200 */
.L_x_14549:
        /* <DEDUP_REMOVED lines=23> */
.L_x_14556:
        /* <DEDUP_REMOVED lines=13> */
.L_x_14558:
[----:B------:R-:W-:Y:S05]  /*80b0*/  BSYNC.RECONVERGENT B3 ;  /* 0x0000000000037941 */ /* 0x000fea0003800200 */
.L_x_14557:
        /* <DEDUP_REMOVED lines=42> */
.L_x_14555:
[----:B------:R-:W-:Y:S05]  /*8360*/  BSYNC.RECONVERGENT B2 ;  /* 0x0000000000027941 */ /* 0x000fea0003800200 */
.L_x_14554:
[----:B------:R-:W-:Y:S01]  /*8370*/  I2FP.F32.U32 R68, R5 ;  /* 0x0000000500447245 */ /* 0x000fe20000201000 */
[----:B------:R-:W-:Y:S01]  /*8380*/  HADD2.F32 R70, -RZ, R75.H0_H0 ;  /* 0x2000004bff467230 */ /* 0x000fe20000004100 */
[----:B------:R-:W-:Y:S01]  /*8390*/  ISETP.NE.AND P6, PT, R73, 0x1, PT ;  /* 0x000000014900780c */ /* 0x000fe20003fc5270 */
[----:B------:R-:W-:Y:S01]  /*83a0*/  HADD2.F32 R88, -RZ, R71.H0_H0 ;  /* 0x20000047ff587230 */ /* 0x000fe20000004100 */
        /* <DEDUP_REMOVED lines=19> */
.L_x_14561:
        /* <DEDUP_REMOVED lines=15> */
.L_x_14563:
[----:B------:R-:W-:Y:S05]  /*85d0*/  BSYNC.RECONVERGENT B3 ;  /* 0x0000000000037941 */ /* 0x000fea0003800200 */
.L_x_14562:
        /* <DEDUP_REMOVED lines=42> */
.L_x_14560:
[----:B------:R-:W-:Y:S05]  /*8880*/  BSYNC.RECONVERGENT B2 ;  /* 0x0000000000027941 */ /* 0x000fea0003800200 */
.L_x_14559:
[----:B------:R-:W-:Y:S01]  /*8890*/  I2FP.F32.U32 R68, R69 ;  /* 0x0000004500447245 */ /* 0x000fe20000201000 */
[----:B------:R-:W-:-:S04]  /*88a0*/  HADD2.F32 R70, -RZ, R75.H1_H1 ;  /* 0x3000004bff467230 */ /* 0x000fc80000004100 */
        /* <DEDUP_REMOVED lines=8> */
[----:B------:R-:W-:Y:S01]  /*8930*/  FADD.FTZ R91, R69, R70 ;  /* 0x00000046455b7221 */ /* 0x000fe20000010000 */
[----:B------:R-:W-:Y:S02]  /*8940*/  F2FP.F16.F32.PACK_AB R70, R89, R83 ;  /* 0x000000535946723e */ /* 0x000fe400000000ff */
[----:B------:R-:W-:Y:S02]  /*8950*/  F2FP.F16.F32.PACK_AB R69, R82, R77 ;  /* 0x0000004d5245723e */ /* 0x000fe400000000ff */
[----:B------:R-:W-:Y:S01]  /*8960*/  F2FP.F16.F32.PACK_AB R71, R91, R88 ;  /* 0x000000585b47723e */ /* 0x000fe200000000ff */
[----:B------:R-:W-:Y:S06]  /*8970*/  BRA `(.L_x_14564) ;  /* 0x0000002400f07947 */ /* 0x000fec0003800000 */
.L_x_14523:
        /* <DEDUP_REMOVED lines=16> */
.L_x_14567:
        /* <DEDUP_REMOVED lines=13> */
.L_x_14569:
[----:B------:R-:W-:Y:S05]  /*8b50*/  BSYNC.RECONVERGENT B3 ;  /* 0x0000000000037941 */ /* 0x000fea0003800200 */
.L_x_14568:
        /* <DEDUP_REMOVED lines=41> */
.L_x_14566:
[----:B------:R-:W-:Y:S05]  /*8df0*/  BSYNC.RECONVERGENT B2 ;  /* 0x0000000000027941 */ /* 0x000fea0003800200 */
.L_x_14565:
        /* <DEDUP_REMOVED lines=25> */
.L_x_14572:
        /* <DEDUP_REMOVED lines=13> */
.L_x_14574:
[----:B------:R-:W-:Y:S05]  /*9060*/  BSYNC.RECONVERGENT B3 ;  /* 0x0000000000037941 */ /* 0x000fea0003800200 */
.L_x_14573:
        /* <DEDUP_REMOVED lines=42> */
.L_x_14571:
[----:B------:R-:W-:Y:S05]  /*9310*/  BSYNC.RECONVERGENT B2 ;  /* 0x0000000000027941 */ /* 0x000fea0003800200 */
.L_x_14570:
        /* <DEDUP_REMOVED lines=21> */
.L_x_14577:
        /* <DEDUP_REMOVED lines=13> */
.L_x_14579:
[----:B------:R-:W-:Y:S05]  /*9540*/  BSYNC.RECONVERGENT B3 ;  /* 0x0000000000037941 */ /* 0x000fea0003800200 */
.L_x_14578:
        /* <DEDUP_REMOVED lines=42> */
.L_x_14576:
[----:B------:R-:W-:Y:S05]  /*97f0*/  BSYNC.RECONVERGENT B2 ;  /* 0x0000000000027941 */ /* 0x000fea0003800200 */
.L_x_14575:
        /* <DEDUP_REMOVED lines=21> */
.L_x_14582:
        /* <DEDUP_REMOVED lines=13> */
.L_x_14584:
[----:B------:R-:W-:Y:S05]  /*9a20*/  BSYNC.RECONVERGENT B3 ;  /* 0x0000000000037941 */ /* 0x000fea0003800200 */
.L_x_14583:
        /* <DEDUP_REMOVED lines=42> */
.L_x_14581:
[----:B------:R-:W-:Y:S05]  /*9cd0*/  BSYNC.RECONVERGENT B2 ;  /* 0x0000000000027941 */ /* 0x000fea0003800200 */
.L_x_14580:
        /* <DEDUP_REMOVED lines=21> */
.L_x_14587:
        /* <DEDUP_REMOVED lines=13> */
.L_x_14589:
[----:B------:R-:W-:Y:S05]  /*9f00*/  BSYNC.RECONVERGENT B3 ;  /* 0x0000000000037941 */ /* 0x000fea0003800200 */
.L_x_14588:
        /* <DEDUP_REMOVED lines=42> */
.L_x_14586:
[----:B------:R-:W-:Y:S05]  /*a1b0*/  BSYNC.RECONVERGENT B2 ;  /* 0x0000000000027941 */ /* 0x000fea0003800200 */
.L_x_14585:
        /* <DEDUP_REMOVED lines=21> */
.L_x_14592:
        /* <DEDUP_REMOVED lines=13> */
.L_x_14594:
[----:B------:R-:W-:Y:S05]  /*a3e0*/  BSYNC.RECONVERGENT B3 ;  /* 0x0000000000037941 */ /* 0x000fea0003800200 */
.L_x_14593:
        /* <DEDUP_REMOVED lines=42> */
.L_x_14591:
[----:B------:R-:W-:Y:S05]  /*a690*/  BSYNC.RECONVERGENT B2 ;  /* 0x0000000000027941 */ /* 0x000fea0003800200 */
.L_x_14590:
        /* <DEDUP_REMOVED lines=21> */
.L_x_14597:
        /* <DEDUP_REMOVED lines=13> */
.L_x_14599:
[----:B------:R-:W-:Y:S05]  /*a8c0*/  BSYNC.RECONVERGENT B3 ;  /* 0x0000000000037941 */ /* 0x000fea0003800200 */
.L_x_14598:
        /* <DEDUP_REMOVED lines=42> */
.L_x_14596:
[----:B------:R-:W-:Y:S05]  /*ab70*/  BSYNC.RECONVERGENT B2 ;  /* 0x0000000000027941 */ /* 0x000fea0003800200 */
.L_x_14595:
[----:B------:R-:W-:Y:S01]  /*ab80*/  I2FP.F32.U32 R68, R5 ;  /* 0x0000000500447245 */ /* 0x000fe20000201000 */
[----:B------:R-:W-:Y:S01]  /*ab90*/  HADD2.F32 R70, -RZ, R75.H0_H0 ;  /* 0x2000004bff467230 */ /* 0x000fe20000004100 */
        /* <DEDUP_REMOVED lines=19> */
.L_x_14602:
        /* <DEDUP_REMOVED lines=15> */
.L_x_14604:
[----:B------:R-:W-:Y:S05]  /*adc0*/  BSYNC.RECONVERGENT B3 ;  /* 0x0000000000037941 */ /* 0x000fea0003800200 */
.L_x_14603:
        /* <DEDUP_REMOVED lines=42> */
.L_x_14601:
[----:B------:R-:W-:Y:S05]  /*b070*/  BSYNC.RECONVERGENT B2 ;  /* 0x0000000000027941 */ /* 0x000fea0003800200 */
.L_x_14600:
[----:B------:R-:W-:Y:S01]  /*b080*/  I2FP.F32.U32 R68, R69 ;  /* 0x0000004500447245 */ /* 0x000fe20000201000 */
[----:B------:R-:W-:Y:S01]  /*b090*/  HADD2.F32 R70, -RZ, R75.H1_H1 ;  /* 0x3000004bff467230 */ /* 0x000fe20000004100 */
[----:B------:R-:W-:-:S03]  /*b0a0*/  F2FP.F16.F32.PACK_AB R69, R82, R77 ;  /* 0x0000004d5245723e */ /* 0x000fc600000000ff */
[----:B------:R-:W-:Y:S01]  /*b0b0*/  FFMA.FTZ R91, R68, R91, 1.1641532182693481445e-10 ;  /* 0x2f000000445b7423 */ /* 0x000fe2000001005b */
[----:B------:R-:W-:Y:S01]  /*b0c0*/  FMUL.FTZ R70, R70, R93 ;  /* 0x0000005d46467220 */ /* 0x000fe20000410000 */
[----:B------:R-:W-:-:S03]  /*b0d0*/  F2FP.F16.F32.PACK_AB R68, R76, R0 ;  /* 0x000000004c44723e */ /* 0x000fc600000000ff */
[----:B------:R-:W-:Y:S01]  /*b0e0*/  FMUL.FTZ R70, R70, R97 ;  /* 0x0000006146467220 */ /* 0x000fe20000410000 */
[----:B------:R-:W-:-:S04]  /*b0f0*/  FSETP.GTU.FTZ.AND P6, PT, R91, R98, PT ;  /* 0x000000625b00720b */ /* 0x000fc80003fdc000 */
[----:B------:R-:W-:Y:S02]  /*b100*/  FSEL R91, R70, RZ, !P6 ;  /* 0x000000ff465b7208 */ /* 0x000fe40007000000 */
[----:B------:R-:W-:Y:S02]  /*b110*/  PLOP3.LUT P6, PT, P6, PT, PT, 0x8, 0x80 ;  /* 0x000000000080781c */ /* 0x000fe400037ce170 */
[----:B------:R-:W-:Y:S02]  /*b120*/  F2FP.F16.F32.PACK_AB R70, R89, R83 ;  /* 0x000000535946723e */ /* 0x000fe400000000ff */
[----:B------:R-:W-:-:S09]  /*b130*/  F2FP.F16.F32.PACK_AB R71, R91, R88 ;  /* 0x000000585b47723e */ /* 0x000fd200000000ff */
.L_x_14564:
        /* <DEDUP_REMOVED lines=21> */
.L_x_14522:
[----:B------:R-:W-:Y:S05]  /*b290*/  BSYNC.RECONVERGENT B1 ;  /* 0x0000000000017941 */ /* 0x000fea0003800200 */
.L_x_14521:
        /* <DEDUP_REMOVED lines=28> */
.L_x_14610:
        /* <DEDUP_REMOVED lines=13> */
.L_x_14612:
[----:B------:R-:W-:Y:S05]  /*b530*/  BSYNC.RECONVERGENT B3 ;  /* 0x0000000000037941 */ /* 0x000fea0003800200 */
.L_x_14611:
        /* <DEDUP_REMOVED lines=41> */
.L_x_14609:
[----:B------:R-:W-:Y:S05]  /*b7d0*/  BSYNC.RECONVERGENT B2 ;  /* 0x0000000000027941 */ /* 0x000fea0003800200 */
.L_x_14608:
        /* <DEDUP_REMOVED lines=27> */
.L_x_14615:
        /* <DEDUP_REMOVED lines=13> */
.L_x_14617:
[----:B------:R-:W-:Y:S05]  /*ba60*/  BSYNC.RECONVERGENT B3 ;  /* 0x0000000000037941 */ /* 0x000fea0003800200 */
.L_x_14616:
        /* <DEDUP_REMOVED lines=42> */
.L_x_14614:
[----:B------:R-:W-:Y:S05]  /*bd10*/  BSYNC.RECONVERGENT B2 ;  /* 0x0000000000027941 */ /* 0x000fea0003800200 */
.L_x_14613:
        /* <DEDUP_REMOVED lines=24> */
.L_x_14620:
        /* <DEDUP_REMOVED lines=13> */
.L_x_14622:
[----:B------:R-:W-:Y:S05]  /*bf70*/  BSYNC.RECONVERGENT B3 ;  /* 0x0000000000037941 */ /* 0x000fea0003800200 */
.L_x_14621:
        /* <DEDUP_REMOVED lines=42> */
.L_x_14619:
[----:B------:R-:W-:Y:S05]  /*c220*/  BSYNC.RECONVERGENT B2 ;  /* 0x0000000000027941 */ /* 0x000fea0003800200 */
.L_x_14618:
        /* <DEDUP_REMOVED lines=23> */
.L_x_14625:
        /* <DEDUP_REMOVED lines=13> */
.L_x_14627:
[----:B------:R-:W-:Y:S05]  /*c470*/  BSYNC.RECONVERGENT B3 ;  /* 0x0000000000037941 */ /* 0x000fea0003800200 */
.L_x_14626:
        /* <DEDUP_REMOVED lines=42> */
.L_x_14624:
[----:B------:R-:W-:Y:S05]  /*c720*/  BSYNC.RECONVERGENT B2 ;  /* 0x0000000000027941 */ /* 0x000fea0003800200 */
.L_x_14623:
        /* <DEDUP_REMOVED lines=23> */
.L_x_14630:
        /* <DEDUP_REMOVED lines=13> */
.L_x_14632:
[----:B------:R-:W-:Y:S05]  /*c970*/  BSYNC.RECONVERGENT B3 ;  /* 0x0000000000037941 */ /* 0x000fea0003800200 */
.L_x_14631:
        /* <DEDUP_REMOVED lines=42> */
.L_x_14629:
[----:B------:R-:W-:Y:S05]  /*cc20*/  BSYNC.RECONVERGENT B2 ;  /* 0x0000000000027941 */ /* 0x000fea0003800200 */
.L_x_14628:
        /* <DEDUP_REMOVED lines=23> */
.L_x_14635:
        /* <DEDUP_REMOVED lines=13> */
.L_x_14637:
[----:B------:R-:W-:Y:S05]  /*ce70*/  BSYNC.RECONVERGENT B3 ;  /* 0x0000000000037941 */ /* 0x000fea0003800200 */
.L_x_14636:
        /* <DEDUP_REMOVED lines=42> */
.L_x_14634:
[----:B------:R-:W-:Y:S05]  /*d120*/  BSYNC.RECONVERGENT B2 ;  /* 0x0000000000027941 */ /* 0x000fea0003800200 */
.L_x_14633:
        /* <DEDUP_REMOVED lines=23> */
.L_x_14640:
        /* <DEDUP_REMOVED lines=13> */
.L_x_14642:
[----:B------:R-:W-:Y:S05]  /*d370*/  BSYNC.RECONVERGENT B3 ;  /* 0x0000000000037941 */ /* 0x000fea0003800200 */
.L_x_14641:
        /* <DEDUP_REMOVED lines=42> */
.L_x_14639:
[----:B------:R-:W-:Y:S05]  /*d620*/  BSYNC.RECONVERGENT B2 ;  /* 0x0000000000027941 */ /* 0x000fea0003800200 */
.L_x_14638:
        /* <DEDUP_REMOVED lines=23> */
.L_x_14645:
        /* <DEDUP_REMOVED lines=15> */
.L_x_14647:
[----:B------:R-:W-:Y:S05]  /*d890*/  BSYNC.RECONVERGENT B3 ;  /* 0x0000000000037941 */ /* 0x000fea0003800200 */
.L_x_14646:
        /* <DEDUP_REMOVED lines=42> */
.L_x_14644:
[----:B------:R-:W-:Y:S05]  /*db40*/  BSYNC.RECONVERGENT B2 ;  /* 0x0000000000027941 */ /* 0x000fea0003800200 */
.L_x_14643:
        /* <DEDUP_REMOVED lines=15> */
.L_x_14607:
        /* <DEDUP_REMOVED lines=16> */
.L_x_14651:
        /* <DEDUP_REMOVED lines=13> */
.L_x_14653:
[----:B------:R-:W-:Y:S05]  /*de10*/  BSYNC.RECONVERGENT B3 ;  /* 0x0000000000037941 */ /* 0x000fea0003800200 */
.L_x_14652:
        /* <DEDUP_REMOVED lines=41> */
.L_x_14650:
[----:B------:R-:W-:Y:S05]  /*e0b0*/  BSYNC.RECONVERGENT B2 ;  /* 0x0000000000027941 */ /* 0x000fea0003800200 */
.L_x_14649:
        /* <DEDUP_REMOVED lines=25> */
.L_x_14656:
        /* <DEDUP_REMOVED lines=13> */
.L_x_14658:
[----:B------:R-:W-:Y:S05]  /*e320*/  BSYNC.RECONVERGENT B3 ;  /* 0x0000000000037941 */ /* 0x000fea0003800200 */
.L_x_14657:
        /* <DEDUP_REMOVED lines=42> */
.L_x_14655:
[----:B------:R-:W-:Y:S05]  /*e5d0*/  BSYNC.RECONVERGENT B2 ;  /* 0x0000000000027941 */ /* 0x000fea0003800200 */
.L_x_14654:
        /* <DEDUP_REMOVED lines=22> */
.L_x_14661:
        /* <DEDUP_REMOVED lines=13> */
.L_x_14663:
[----:B------:R-:W-:Y:S05]  /*e810*/  BSYNC.RECONVERGENT B3 ;  /* 0x0000000000037941 */ /* 0x000fea0003800200 */
.L_x_14662:
        /* <DEDUP_REMOVED lines=42> */
.L_x_14660:
[----:B------:R-:W-:Y:S05]  /*eac0*/  BSYNC.RECONVERGENT B2 ;  /* 0x0000000000027941 */ /* 0x000fea0003800200 */
.L_x_14659:
        /* <DEDUP_REMOVED lines=21> */
.L_x_14666:
        /* <DEDUP_REMOVED lines=13> */
.L_x_14668:
[----:B------:R-:W-:Y:S05]  /*ecf0*/  BSYNC.RECONVERGENT B3 ;  /* 0x0000000000037941 */ /* 0x000fea0003800200 */
.L_x_14667:
        /* <DEDUP_REMOVED lines=42> */
.L_x_14665:
[----:B------:R-:W-:Y:S05]  /*efa0*/  BSYNC.RECONVERGENT B2 ;  /* 0x0000000000027941 */ /* 0x000fea0003800200 */
.L_x_14664:
        /* <DEDUP_REMOVED lines=21> */
.L_x_14671:
        /* <DEDUP_REMOVED lines=13> */
.L_x_14673:
[----:B------:R-:W-:Y:S05]  /*f1d0*/  BSYNC.RECONVERGENT B3 ;  /* 0x0000000000037941 */ /* 0x000fea0003800200 */
.L_x_14672:
        /* <DEDUP_REMOVED lines=42> */
.L_x_14670:
[----:B------:R-:W-:Y:S05]  /*f480*/  BSYNC.RECONVERGENT B2 ;  /* 0x0000000000027941 */ /* 0x000fea0003800200 */
.L_x_14669:
        /* <DEDUP_REMOVED lines=21> */
.L_x_14676:
        /* <DEDUP_REMOVED lines=13> */
.L_x_14678:
[----:B------:R-:W-:Y:S05]  /*f6b0*/  BSYNC.RECONVERGENT B3 ;  /* 0x0000000000037941 */ /* 0x000fea0003800200 */
.L_x_14677:
        /* <DEDUP_REMOVED lines=42> */
.L_x_14675:
[----:B------:R-:W-:Y:S05]  /*f960*/  BSYNC.RECONVERGENT B2 ;  /* 0x0000000000027941 */ /* 0x000fea0003800200 */
.L_x_14674:
[----:B------:R-:W-:Y:S01]  /*f970*/  I2FP.F32.U32 R5, R5 ;  /* 0x0000000500057245 */ /* 0x000fe20000201000 */
[----:B------:R-:W-:Y:S01]  /*f980*/  HADD2.F32 R70, -RZ, R70.H1_H1 ;  /* 0x30000046ff467230 */ /* 0x000fe20000004100 */
        /* <DEDUP_REMOVED lines=19> */
.L_x_14681:
        /* <DEDUP_REMOVED lines=13> */
.L_x_14683:
[----:B------:R-:W-:Y:S05]  /*fb90*/  BSYNC.RECONVERGENT B3 ;  /* 0x0000000000037941 */ /* 0x000fea0003800200 */
.L_x_14682:
        /* <DEDUP_REMOVED lines=42> */
.L_x_14680:
[----:B------:R-:W-:Y:S05]  /*fe40*/  BSYNC.RECONVERGENT B2 ;  /* 0x0000000000027941 */ /* 0x000fea0003800200 */
.L_x_14679:
        /* <DEDUP_REMOVED lines=21> */
.L_x_14686:
        /* <DEDUP_REMOVED lines=15> */
.L_x_14688:
[----:B------:R-:W-:Y:S05]  /*10090*/  BSYNC.RECONVERGENT B3 ;  /* 0x0000000000037941 */ /* 0x000fea0003800200 */
.L_x_14687:
        /* <DEDUP_REMOVED lines=42> */
.L_x_14685:
[----:B------:R-:W-:Y:S05]  /*10340*/  BSYNC.RECONVERGENT B2 ;  /* 0x0000000000027941 */ /* 0x000fea0003800200 */
.L_x_14684:
        /* <DEDUP_REMOVED lines=12> */
.L_x_14648:
        /* <DEDUP_REMOVED lines=11> */
[----:B------:R-:W-:Y:S01]  /*104c0*/  LOP3.LUT R93, R93, R95, R98, 0xfe, !PT ;  /* 0x0000005f5d5d7212 */ /* 0x000fe200078efe62 */
[----:B------:R-:W-:Y:S01]  /*104d0*/  IMAD.MOV.U32 R95, RZ, RZ, R96 ;  /* 0x000000ffff5f7224 */ /* 0x000fe200078e0060 */
        /* <DEDUP_REMOVED lines=8> */
.L_x_14606:
[----:B------:R-:W-:Y:S05]  /*10560*/  BSYNC.RECONVERGENT B1 ;  /* 0x0000000000017941 */ /* 0x000fea0003800200 */
.L_x_14605:
        /* <DEDUP_REMOVED lines=101> */
.L_x_14708:
        /* <DEDUP_REMOVED lines=42> */
[----:B0-----:R-:W-:Y:S01]  /*10e60*/  IMAD.WIDE.U32 R72, R81, 0x10, R72 ;  /* 0x0000001051487825 */ /* 0x001fe200078e0048 */
[----:B------:R-:W-:-:S02]  /*10e70*/  F2FP.F16.F32.PACK_AB R69, R94, R71 ;  /* 0x000000475e45723e */ /* 0x000fc400000000ff */
[----:B------:R-:W-:Y:S02]  /*10e80*/  F2FP.F16.F32.PACK_AB R70, R97, R70 ;  /* 0x000000466146723e */ /* 0x000fe400000000ff */
[----:B------:R-:W-:Y:S02]  /*10e90*/  F2FP.F16.F32.PACK_AB R71, R102, R99 ;  /* 0x000000636647723e */ /* 0x000fe400000000ff */
[----:B------:R-:W-:-:S03]  /*10ea0*/  IADD3 R81, PT, PT, R81, 0x20, RZ ;  /* 0x0000002051517810 */ /* 0x000fc60007ffe0ff */
[----:B------:R1:W-:Y:S04]  /*10eb0*/  STG.E.128 desc[UR8][R72.64], R68 ;  /* 0x0000004448007986 */ /* 0x0003e8000c101d08 */
.L_x_14691:
[----:B------:R-:W-:Y:S05]  /*10ec0*/  BSYNC.RECONVERGENT B1 ;  /* 0x0000000000017941 */ /* 0x000fea0003800200 */
.L_x_14690:
        /* <DEDUP_REMOVED lines=31> */
[----:B------:R-:W-:Y:S01]  /*110c0*/  F2FP.F16.F32.PACK_AB R70, R97, R70 ;  /* 0x000000466146723e */ /* 0x000fe200000000ff */
[----:B------:R-:W-:Y:S01]  /*110d0*/  VIADD R81, R81, 0x20 ;  /* 0x0000002051517836 */ /* 0x000fe20000000000 */
[----:B------:R-:W-:-:S05]  /*110e0*/  F2FP.F16.F32.PACK_AB R71, R102, R99 ;  /* 0x000000636647723e */ /* 0x000fca00000000ff */
[----:B------:R2:W-:Y:S02]  /*110f0*/  STG.E.128 desc[UR8][R72.64], R68 ;  /* 0x0000004448007986 */ /* 0x0005e4000c101d08 */
.L_x_14693:
[----:B------:R-:W-:Y:S05]  /*11100*/  BSYNC.RECONVERGENT B1 ;  /* 0x0000000000017941 */ /* 0x000fea0003800200 */
.L_x_14692:
        /* <DEDUP_REMOVED lines=33> */
.L_x_14695:
[----:B------:R-:W-:Y:S05]  /*11320*/  BSYNC.RECONVERGENT B1 ;  /* 0x0000000000017941 */ /* 0x000fea0003800200 */
.L_x_14694:
[----:B0123--:R-:W0:Y:S02]  /*11330*/  LDC.64 R68, c[0x0][0x380] ;  /* 0x0000e000ff447b82 */ /* 0x00fe240000000a00 */
[----:B0-----:R-:W-:-:S04]  /*11340*/  LEA R10, R68, R10, 0x2 ;  /* 0x0000000a440a7211 */ /* 0x001fc800078e10ff */
[----:B------:R-:W-:-:S13]  /*11350*/  ISETP.GE.AND P0, PT, R10, R69, PT ;  /* 0x000000450a00720c */ /* 0x000fda0003f06270 */
[----:B------:R-:W-:Y:S05]  /*11360*/  @!P0 BRA `(.L_x_14696) ;  /* 0xfffffef800248947 */ /* 0x000fea000383ffff */
[----:B------:R-:W-:Y:S05]  /*11370*/  BSYNC B0 ;  /* 0x0000000000007941 */ /* 0x000fea0003800000 */
.L_x_14437:
[----:B------:R-:W-:Y:S05]  /*11380*/  EXIT ;  /* 0x000000000000794d */ /* 0x000fea0003800000 */
.L_x_14689:
        /* <DEDUP_REMOVED lines=8> */
.L_x_14698:
[----:B------:R-:W-:Y:S05]  /*11410*/  BSYNC B1 ;  /* 0x0000000000017941 */ /* 0x000fea0003800000 */
.L_x_14697:
        /* <DEDUP_REMOVED lines=10> */
.L_x_14699:
[----:B------:R-:W-:Y:S01]  /*114c0*/  HFMA2 R97, -RZ, RZ, 0, 2.384185791015625e-07 ;  /* 0x00000004ff617431 */ /* 0x000fe200000001ff */
[----:B------:R-:W-:-:S05]  /*114d0*/  MOV R71, R94 ;  /* 0x0000005e00477202 */ /* 0x000fca0000000f00 */
[----:B------:R-:W-:-:S04]  /*114e0*/  FADD.FTZ R71, R70, R71 ;  /* 0x0000004746477221 */ /* 0x000fc80000010000 */
[----:B------:R-:W-:-:S07]  /*114f0*/  IMAD.MOV.U32 R96, RZ, RZ, R71 ;  /* 0x000000ffff607224 */ /* 0x000fce00078e0047 */
[----:B------:R-:W-:Y:S05]  /*11500*/  WARPSYNC.COLLECTIVE R93, `(.L_x_14700) ;  /* 0x000000005d087348 */ /* 0x000fea0003c00000 */
[----:B------:R0:W1:Y:S02]  /*11510*/  SHFL.BFLY P4, R94, R96, R97, R98 ;  /* 0x0c000061605e7389 */ /* 0x0000640000080062 */
[----:B01----:R-:W-:Y:S05]  /*11520*/  ENDCOLLECTIVE ;  /* 0x000000000000791b */ /* 0x003fea0003800000 */
.L_x_14700:
[----:B------:R-:W-:Y:S02]  /*11530*/  IMAD.MOV.U32 R97, RZ, RZ, 0x8 ;  /* 0x00000008ff617424 */ /* 0x000fe400078e00ff */
[----:B------:R-:W-:-:S04]  /*11540*/  IMAD.MOV.U32 R68, RZ, RZ, R94 ;  /* 0x000000ffff447224 */ /* 0x000fc800078e005e */
[----:B------:R-:W-:-:S05]  /*11550*/  FADD.FTZ R74, R71, R68 ;  /* 0x00000044474a7221 */ /* 0x000fca0000010000 */
[----:B------:R-:W-:-:S07]  /*11560*/  MOV R96, R74 ;  /* 0x0000004a00607202 */ /* 0x000fce0000000f00 */
[----:B------:R-:W-:Y:S05]  /*11570*/  WARPSYNC.COLLECTIVE R93, `(.L_x_14701) ;  /* 0x000000005d087348 */ /* 0x000fea0003c00000 */
[----:B------:R0:W1:Y:S02]  /*11580*/  SHFL.BFLY P4, R94, R96, R97, R98 ;  /* 0x0c000061605e7389 */ /* 0x0000640000080062 */
[----:B01----:R-:W-:Y:S05]  /*11590*/  ENDCOLLECTIVE ;  /* 0x000000000000791b */ /* 0x003fea0003800000 */
.L_x_14701:
[----:B------:R-:W-:Y:S01]  /*115a0*/  HFMA2 R97, -RZ, RZ, 0, 9.5367431640625e-07 ;  /* 0x00000010ff617431 */ /* 0x000fe200000001ff */
[----:B------:R-:W-:-:S05]  /*115b0*/  MOV R73, R94 ;  /* 0x0000005e00497202 */ /* 0x000fca0000000f00 */
[----:B------:R-:W-:-:S04]  /*115c0*/  FADD.FTZ R75, R74, R73 ;  /* 0x000000494a4b7221 */ /* 0x000fc80000010000 */
[----:B------:R-:W-:-:S07]  /*115d0*/  IMAD.MOV.U32 R96, RZ, RZ, R75 ;  /* 0x000000ffff607224 */ /* 0x000fce00078e004b */
[----:B------:R-:W-:Y:S05]  /*115e0*/  WARPSYNC.COLLECTIVE R93, `(.L_x_14702) ;  /* 0x000000005d087348 */ /* 0x000fea0003c00000 */
[----:B------:R0:W1:Y:S02]  /*115f0*/  SHFL.BFLY P4, R94, R96, R97, R98 ;  /* 0x0c000061605e7389 */ /* 0x0000640000080062 */
[----:B01----:R-:W-:Y:S05]  /*11600*/  ENDCOLLECTIVE ;  /* 0x000000000000791b */ /* 0x003fea0003800000 */
.L_x_14702:
        /* <DEDUP_REMOVED lines=57> */
.L_x_14703:
[----:B------:R-:W-:Y:S01]  /*119a0*/  HFMA2 R97, -RZ, RZ, 0, 1.1920928955078125e-07 ;  /* 0x00000002ff617431 */ /* 0x000fe200000001ff */
[----:B------:R-:W-:-:S05]  /*119b0*/  MOV R69, R94 ;  /* 0x0000005e00457202 */ /* 0x000fca0000000f00 */
[----:B------:R-:W-:-:S04]  /*119c0*/  FADD.FTZ R69, R68, R69 ;  /* 0x0000004544457221 */ /* 0x000fc80000010000 */
[----:B------:R-:W-:-:S07]  /*119d0*/  IMAD.MOV.U32 R96, RZ, RZ, R69 ;  /* 0x000000ffff607224 */ /* 0x000fce00078e0045 */
[----:B------:R-:W-:Y:S05]  /*119e0*/  WARPSYNC.COLLECTIVE R93, `(.L_x_14704) ;  /* 0x000000005d087348 */ /* 0x000fea0003c00000 */
[----:B------:R0:W1:Y:S02]  /*119f0*/  SHFL.BFLY P4, R94, R96, R97, R98 ;  /* 0x0c000061605e7389 */ /* 0x0000640000080062 */
[----:B01----:R-:W-:Y:S05]  /*11a00*/  ENDCOLLECTIVE ;  /* 0x000000000000791b */ /* 0x003fea0003800000 */
.L_x_14704:
[----:B------:R-:W-:Y:S02]  /*11a10*/  IMAD.MOV.U32 R97, RZ, RZ, 0x4 ;  /* 0x00000004ff617424 */ /* 0x000fe400078e00ff */
[----:B------:R-:W-:-:S04]  /*11a20*/  IMAD.MOV.U32 R70, RZ, RZ, R94 ;  /* 0x000000ffff467224 */ /* 0x000fc800078e005e */
[----:B------:R-:W-:-:S05]  /*11a30*/  FADD.FTZ R70, R69, R70 ;  /* 0x0000004645467221 */ /* 0x000fca0000010000 */
[----:B------:R-:W-:-:S07]  /*11a40*/  MOV R96, R70 ;  /* 0x0000004600607202 */ /* 0x000fce0000000f00 */
[----:B------:R-:W-:Y:S05]  /*11a50*/  WARPSYNC.COLLECTIVE R93, `(.L_x_14705) ;  /* 0x000000005d087348 */ /* 0x000fea0003c00000 */
[----:B------:R0:W1:Y:S02]  /*11a60*/  SHFL.BFLY P4, R94, R96, R97, R98 ;  /* 0x0c000061605e7389 */ /* 0x0000640000080062 */
[----:B01----:R-:W-:Y:S05]  /*11a70*/  ENDCOLLECTIVE ;  /* 0x000000000000791b */ /* 0x003fea0003800000 */
.L_x_14705:
[----:B------:R-:W-:Y:S01]  /*11a80*/  HFMA2 R97, -RZ, RZ, 0, 4.76837158203125e-07 ;  /* 0x00000008ff617431 */ /* 0x000fe200000001ff */
[----:B------:R-:W-:-:S05]  /*11a90*/  MOV R71, R94 ;  /* 0x0000005e00477202 */ /* 0x000fca0000000f00 */
[----:B------:R-:W-:-:S04]  /*11aa0*/  FADD.FTZ R71, R70, R71 ;  /* 0x0000004746477221 */ /* 0x000fc80000010000 */
[----:B------:R-:W-:-:S07]  /*11ab0*/  IMAD.MOV.U32 R96, RZ, RZ, R71 ;  /* 0x000000ffff607224 */ /* 0x000fce00078e0047 */
[----:B------:R-:W-:Y:S05]  /*11ac0*/  WARPSYNC.COLLECTIVE R93, `(.L_x_14706) ;  /* 0x000000005d087348 */ /* 0x000fea0003c00000 */
[----:B------:R0:W1:Y:S02]  /*11ad0*/  SHFL.BFLY P4, R94, R96, R97, R98 ;  /* 0x0c000061605e7389 */ /* 0x0000640000080062 */
[----:B01----:R-:W-:Y:S05]  /*11ae0*/  ENDCOLLECTIVE ;  /* 0x000000000000791b */ /* 0x003fea0003800000 */
.L_x_14706:
[----:B------:R-:W-:Y:S02]  /*11af0*/  IMAD.MOV.U32 R97, RZ, RZ, 0x10 ;  /* 0x00000010ff617424 */ /* 0x000fe400078e00ff */
[----:B------:R-:W-:-:S04]  /*11b00*/  IMAD.MOV.U32 R74, RZ, RZ, R94 ;  /* 0x000000ffff4a7224 */ /* 0x000fc800078e005e */
[----:B------:R-:W-:-:S05]  /*11b10*/  FADD.FTZ R74, R71, R74 ;  /* 0x0000004a474a7221 */ /* 0x000fca0000010000 */
[----:B------:R-:W-:-:S07]  /*11b20*/  MOV R96, R74 ;  /* 0x0000004a00607202 */ /* 0x000fce0000000f00 */
[----:B------:R-:W-:Y:S05]  /*11b30*/  WARPSYNC.COLLECTIVE R93, `(.L_x_14707) ;  /* 0x000000005d087348 */ /* 0x000fea0003c00000 */
[----:B------:R0:W1:Y:S02]  /*11b40*/  SHFL.BFLY P4, R94, R96, R97, R98 ;  /* 0x0c000061605e7389 */ /* 0x0000640000080062 */
[----:B01----:R-:W-:Y:S05]  /*11b50*/  ENDCOLLECTIVE ;  /* 0x000000000000791b */ /* 0x003fea0003800000 */
.L_x_14707:
[----:B------:R-:W-:Y:S01]  /*11b60*/  MOV R75, R94 ;  /* 0x0000005e004b7202 */ /* 0x000fe20000000f00 */
[----:B------:R-:W-:Y:S06]  /*11b70*/  BRA `(.L_x_14708) ;  /* 0xfffffff000107947 */ /* 0x000fec000383ffff */
.L_x_14709:
        /* <DEDUP_REMOVED lines=16> */
.L_x_28790:


//--------------------- .text._ZN10layer_norm13ln_fwd_kernelINS_13Kernel_traitsIf6__halfS2_S2_fjLj768ELj1ELj4ELj1ELj16ENS_18Kernel_traits_baseILj768EfS2_S2_S2_fjLj128EEEEELb1ELb0ELb0ELb1EEEvNS_9FwdParamsE --------------------------
	.section	.text._ZN10layer_norm13ln_fwd_kernelINS_13Kernel_traitsIf6__halfS2_S2_fjLj768ELj1ELj4ELj1ELj16ENS_18Kernel_traits_baseILj768EfS2_S2_S2_fjLj128EEEEELb1ELb0ELb0ELb1EEEvNS_9FwdParamsE,"ax",@progbits
	.align	128
        .global         _ZN10layer_norm13ln_fwd_kernelINS_13Kernel_traitsIf6__halfS2_S2_fjLj768ELj1ELj4ELj1ELj16ENS_18Kernel_traits_baseILj768EfS2_S2_S2_fjLj128EEEEELb1ELb0ELb0ELb1EEEvNS_9FwdParamsE
        .type           _ZN10layer_norm13ln_fwd_kernelINS_13Kernel_traitsIf6__halfS2_S2_fjLj768ELj1ELj4ELj1ELj16ENS_18Kernel_traits_baseILj768EfS2_S2_S2_fjLj128EEEEELb1ELb0ELb0ELb1EEEvNS_9FwdParamsE,@function
        .size           _ZN10layer_norm13ln_fwd_kernelINS_13Kernel_traitsIf6__halfS2_S2_fjLj768ELj1ELj4ELj1ELj16ENS_18Kernel_traits_baseILj768EfS2_S2_S2_fjLj128EEEEELb1ELb0ELb0ELb1EEEvNS_9FwdParamsE,(.L_x_28791 - _ZN10layer_norm13ln_fwd_kernelINS_13Kernel_traitsIf6__halfS2_S2_fjLj768ELj1ELj4ELj1ELj16ENS_18Kernel_traits_baseILj768EfS2_S2_S2_fjLj128EEEEELb1ELb0ELb0ELb1EEEvNS_9FwdParamsE)
        .other          _ZN10layer_norm13ln_fwd_kernelINS_13Kernel_traitsIf6__halfS2_S2_fjLj768ELj1ELj4ELj1ELj16ENS_18Kernel_traits_baseILj768EfS2_S2_S2_fjLj128EEEEELb1ELb0ELb0ELb1EEEvNS_9FwdParamsE,@"STO_CUDA_ENTRY STV_DEFAULT"
_ZN10layer_norm13ln_fwd_kernelINS_13Kernel_traitsIf6__halfS2_S2_fjLj768ELj1ELj4ELj1ELj16ENS_18Kernel_traits_baseILj768EfS2_S2_S2_fjLj128EEEEELb1ELb0ELb0ELb1EEEvNS_9FwdParamsE:
.text._ZN10layer_norm13ln_fwd_kernelINS_13Kernel_traitsIf6__halfS2_S2_fjLj768ELj1ELj4ELj1ELj16ENS_18Kernel_traits_baseILj768EfS2_S2_S2_fjLj128EEEEELb1ELb0ELb0ELb1EEEvNS_9FwdParamsE:
        /* <DEDUP_REMOVED lines=13> */
[----:B------:R-:W-:-:S13]  /*00d0*/  ISETP.NE.AND.EX P0, PT, RZ, UR5, PT, P0 ;  /* 0x00000005ff007c0c */ /* 0x000fda000bf05300 */
[----:B------:R-:W0:Y:S01]  /*00e0*/  @P0 LDC.64 R8, c[0x0][0x3d0] ;  /* 0x0000f400ff080b82 */ /* 0x000e220000000a00 */
[----:B---3--:R-:W-:Y:S01]  /*00f0*/  LOP3.LUT R2, R3, 0x1f, RZ, 0xc0, !PT ;  /* 0x0000001f03027812 */ /* 0x008fe200078ec0ff */
[----:B-1----:R1:W5:Y:S06]  /*0100*/  @P1 LDG.E.64 R6, desc[UR8][R96.64] ;  /* 0x0000000860061981 */ /* 0x00236c000c1e1b00 */
[----:B------:R-:W3:Y:S01]  /*0110*/  @P0 LDC.64 R10, c[0x0][0x438] ;  /* 0x00010e00ff0a0b82 */ /* 0x000ee20000000a00 */
[----:B0-----:R-:W-:-:S05]  /*0120*/  @P0 IMAD.WIDE.U32 R8, R2, 0x20, R8 ;  /* 0x0000002002080825 */ /* 0x001fca00078e0008 */
        /* <DEDUP_REMOVED lines=13> */
[----:B------:R-:W0:Y:S08]  /*0200*/  S2UR UR5, SR_CTAID.X ;  /* 0x00000000000579c3 */ /* 0x000e300000002500 */
[----:B------:R-:W3:Y:S01]  /*0210*/  LDC R0, c[0x0][0x360] ;  /* 0x0000d800ff007b82 */ /* 0x000ee20000000800 */
[----:B0-----:R-:W-:Y:S01]  /*0220*/  USHF.L.U32 UR4, UR5, 0x2, URZ ;  /* 0x0000000205047899 */ /* 0x001fe200080006ff */
[----:B--2---:R-:W-:-:S06]  /*0230*/  @P1 R2UR UR7, R5 ;  /* 0x00000000050712ca */ /* 0x004fcc00000e0000 */
[----:B------:R-:W0:Y:S01]  /*0240*/  @P1 LDC R5, c[0x0][0x460] ;  /* 0x00011800ff051b82 */ /* 0x000e220000000800 */
[----:B------:R-:W-:Y:S02]  /*0250*/  @P1 R2UR UR6, R4 ;  /* 0x00000000040612ca */ /* 0x000fe400000e0000 */
[--C-:B------:R-:W-:Y:S01]  /*0260*/  SHF.R.U32.HI R4, RZ, 0x5, R3.reuse ;  /* 0x00000005ff047819 */ /* 0x100fe20000011603 */
[----:B---3--:R-:W-:-:S03]  /*0270*/  IMAD R3, R0, UR5, R3 ;  /* 0x0000000500037c24 */ /* 0x008fc6000f8e0203 */
[----:B------:R-:W-:Y:S01]  /*0280*/  LOP3.LUT R4, R4, UR4, RZ, 0xfc, !PT ;  /* 0x0000000404047c12 */ /* 0x000fe2000f8efcff */
[----:B------:R-:W-:Y:S02]  /*0290*/  UIADD3 UR15, UPT, UPT, UR7, -0x4498517b, URZ ;  /* 0xbb67ae85070f7890 */ /* 0x000fe4000fffe0ff */
[----:B------:R-:W-:-:S04]  /*02a0*/  UIADD3 UR17, UPT, UPT, UR7, 0x76cf5d0a, URZ ;  /* 0x76cf5d0a07117890 */ /* 0x000fc8000fffe0ff */
[----:B------:R-:W-:Y:S02]  /*02b0*/  UIADD3 UR14, UPT, UPT, UR6, -0x61c88647, URZ ;  /* 0x9e3779b9060e7890 */ /* 0x000fe4000fffe0ff */
[----:B------:R-:W-:Y:S02]  /*02c0*/  UIADD3 UR16, UPT, UPT, UR6, 0x3c6ef372, URZ ;  /* 0x3c6ef37206107890 */ /* 0x000fe4000fffe0ff */
[----:B------:R-:W-:Y:S02]  /*02d0*/  UIADD3 UR18, UPT, UPT, UR6, -0x255992d5, URZ ;  /* 0xdaa66d2b06127890 */ /* 0x000fe4000fffe0ff */
[----:B------:R-:W-:Y:S02]  /*02e0*/  UIADD3 UR19, UPT, UPT, UR7, 0x32370b8f, URZ ;  /* 0x32370b8f07137890 */ /* 0x000fe4000fffe0ff */
[----:B------:R-:W-:Y:S01]  /*02f0*/  UIADD3 UR20, UPT, UPT, UR6, 0x78dde6e4, URZ ;  /* 0x78dde6e406147890 */ /* 0x000fe2000fffe0ff */
[----:B-1----:R-:W-:Y:S11]  /*0300*/  @P0 BRA `(.L_x_14710) ;  /* 0x0000000000500947 */ /* 0x002ff60003800000 */
[----:B------:R-:W1:Y:S02]  /*0310*/  LDC.64 R8, c[0x0][0x3d0] ;  /* 0x0000f400ff087b82 */ /* 0x000e640000000a00 */
[----:B-1----:R-:W-:-:S05]  /*0320*/  IMAD.WIDE.U32 R8, R2, 0x20, R8 ;  /* 0x0000002002087825 */ /* 0x002fca00078e0008 */
        /* <DEDUP_REMOVED lines=17> */
[----:B-1----:R-:W-:-:S07]  /*0440*/  CS2R R40, SRZ ;  /* 0x0000000000287805 */ /* 0x002fce000001ff00 */
.L_x_14710:
[----:B------:R-:W1:Y:S01]  /*0450*/  LDCU UR4, c[0x0][0x384] ;  /* 0x00007080ff0477ac */ /* 0x000e620008000800 */
[----:B0----5:R-:W-:Y:S01]  /*0460*/  @P1 IADD3 R96, P0, PT, R6, R5, RZ ;  /* 0x0000000506601210 */ /* 0x021fe20007f1e0ff */
        /* <DEDUP_REMOVED lines=10> */
[----:B-1----:R-:W-:Y:S01]  /*0510*/  ISETP.GE.AND P0, PT, R4, UR4, PT ;  /* 0x0000000404007c0c */ /* 0x002fe2000bf06270 */
        /* <DEDUP_REMOVED lines=25> */
[----:B------:R-:W0:Y:S03]  /*06b0*/  LDCU.U8 UR32, c[0x0][0x410] ;  /* 0x00008200ff2077ac */ /* 0x000e260008000000 */
[----:B------:R-:W-:Y:S01]  /*06c0*/  IMAD.HI.U32 R7, R8, -0x2daee0ad, RZ ;  /* 0xd2511f5308077827 */ /* 0x000fe200078e00ff */
[----:B------:R-:W-:Y:S01]  /*06d0*/  LOP3.LUT R0, R9, UR16, R0, 0x96, !PT ;  /* 0x0000001009007c12 */ /* 0x000fe2000f8e9600 */
[----:B------:R-:W4:Y:S02]  /*06e0*/  LDCU UR13, c[0x0][0x448] ;  /* 0x00008900ff0d77ac */ /* 0x000f240008000800 */
[----:B------:R-:W-:Y:S01]  /*06f0*/  IMAD R9, R10, -0x326172a9, RZ ;  /* 0xcd9e8d570a097824 */ /* 0x000fe200078e02ff */
[----:B------:R-:W-:Y:S01]  /*0700*/  LOP3.LUT R7, R12, UR17, R7, 0x96, !PT ;  /* 0x000000110c077c12 */ /* 0x000fe2000f8e9607 */
[----:B------:R-:W-:Y:S01]  /*0710*/  IMAD R11, R8, -0x2daee0ad, RZ ;  /* 0xd2511f53080b7824 */ /* 0x000fe200078e02ff */
[----:B------:R-:W0:Y:S01]  /*0720*/  LDCU.64 UR10, c[0x0][0x3a0] ;  /* 0x00007400ff0a77ac */ /* 0x000e220008000a00 */
[----:B------:R-:W-:Y:S01]  /*0730*/  IMAD.HI.U32 R10, R0, -0x2daee0ad, RZ ;  /* 0xd2511f53000a7827 */ /* 0x000fe200078e00ff */
[----:B------:R-:W-:-:S03]  /*0740*/  UISETP.NE.AND.EX UP0, UPT, UR5, URZ, UPT, UP0 ;  /* 0x000000ff0500728c */ /* 0x000fc6000bf05300 */
        /* <DEDUP_REMOVED lines=41> */
[----:B01234-:R-:W-:-:S07]  /*09e0*/  IMAD R16, R8, -0x326172a9, RZ ;  /* 0xcd9e8d5708107824 */ /* 0x01ffce00078e02ff */
.L_x_14958:
        /* <DEDUP_REMOVED lines=36> */
.L_x_28626:
[----:B------:R-:W-:Y:S05]  /*0c30*/  BRX R18 -0xc40                                         (*"BRANCH_TARGETS .L_x_28627,.L_x_28628,.L_x_28629"*) ;  /* 0xfffffff012f07949 */ /* 0x000fea000383ffff */
.L_x_28629:
[----:B------:R-:W-:Y:S01]  /*0c40*/  VIADD R10, R96, 0x1 ;  /* 0x00000001600a7836 */ /* 0x000fe20000000000 */
[----:B------:R-:W-:Y:S01]  /*0c50*/  MOV R84, R90 ;  /* 0x0000005a00547202 */ /* 0x000fe20000000f00 */
[----:B------:R-:W-:Y:S01]  /*0c60*/  IMAD.MOV.U32 R9, RZ, RZ, R0 ;  /* 0x000000ffff097224 */ /* 0x000fe200078e0000 */
[----:B------:R-:W-:Y:S06]  /*0c70*/  BRA `(.L_x_14714) ;  /* 0x0000000000f07947 */ /* 0x000fec0003800000 */
.L_x_28627:
[----:B------:R-:W-:Y:S02]  /*0c80*/  HFMA2 R10, -RZ, RZ, 0, 1.78813934326171875e-07 ;  /* 0x00000003ff0a7431 */ /* 0x000fe400000001ff */
[----:B------:R-:W-:Y:S02]  /*0c90*/  IMAD.MOV.U32 R84, RZ, RZ, R90 ;  /* 0x000000ffff547224 */ /* 0x000fe400078e005a */
[----:B------:R-:W-:Y:S01]  /*0ca0*/  IMAD.MOV.U32 R9, RZ, RZ, R15 ;  /* 0x000000ffff097224 */ /* 0x000fe200078e000f */
[----:B------:R-:W-:Y:S06]  /*0cb0*/  BRA `(.L_x_14714) ;  /* 0x0000000000e07947 */ /* 0x000fec0003800000 */
.L_x_28628:
        /* <DEDUP_REMOVED lines=13> */
.L_x_14716:
[----:B------:R-:W-:Y:S05]  /*0d90*/  BSYNC.RECONVERGENT B2 ;  /* 0x0000000000027941 */ /* 0x000fea0003800200 */
.L_x_14715:
        /* <DEDUP_REMOVED lines=42> */
.L_x_14714:
[----:B------:R-:W-:Y:S05]  /*1040*/  BSYNC.RECONVERGENT B1 ;  /* 0x0000000000017941 */ /* 0x000fea0003800200 */
.L_x_14713:
[----:B-----5:R-:W-:Y:S01]  /*1050*/  HADD2.F32 R14, -RZ, R72.H0_H0 ;  /* 0x20000048ff0e7230 */ /* 0x020fe20000004100 */
[----:B------:R-:W-:Y:S01]  /*1060*/  I2FP.F32.U32 R9, R9 ;  /* 0x0000000900097245 */ /* 0x000fe20000201000 */
[----:B------:R-:W-:Y:S01]  /*1070*/  HADD2.F32 R76, -RZ, R68.H0_H0 ;  /* 0x20000044ff4c7230 */ /* 0x000fe20000004100 */
[----:B------:R-:W-:Y:S01]  /*1080*/  MOV R13, UR34 ;  /* 0x00000022000d7c02 */ /* 0x000fe20008000f00 */
[----:B------:R-:W-:Y:S01]  /*1090*/  BSSY.RECONVERGENT B1, `(.L_x_14717) ;  /* 0x000004f000017945 */ /* 0x000fe20003800200 */
[----:B------:R-:W-:Y:S01]  /*10a0*/  FMUL.FTZ R18, R14, R11 ;  /* 0x0000000b0e127220 */ /* 0x000fe20000410000 */
[----:B------:R-:W-:Y:S01]  /*10b0*/  ISETP.NE.AND P1, PT, R10, 0x1, PT ;  /* 0x000000010a00780c */ /* 0x000fe20003f25270 */
[----:B------:R-:W-:Y:S01]  /*10c0*/  FFMA.FTZ R9, R9, R12, 1.1641532182693481445e-10 ;  /* 0x2f00000009097423 */ /* 0x000fe2000001000c */
[----:B------:R-:W-:Y:S02]  /*10d0*/  IMAD.U32 R14, RZ, RZ, UR33 ;  /* 0x00000021ff0e7e24 */ /* 0x000fe4000f8e00ff */
[----:B------:R-:W-:Y:S01]  /*10e0*/  FMUL.FTZ R18, R18, R13 ;  /* 0x0000000d12127220 */ /* 0x000fe20000410000 */
[----:B------:R-:W-:-:S02]  /*10f0*/  MOV R17, R16 ;  /* 0x0000001000117202 */ /* 0x000fc40000000f00 */
[----:B------:R-:W-:-:S04]  /*1100*/  FSETP.GTU.FTZ.AND P0, PT, R9, R14, PT ;  /* 0x0000000e0900720b */ /* 0x000fc80003f1c000 */
[----:B------:R-:W-:Y:S01]  /*1110*/  FSEL R9, R18, RZ, !P0 ;  /* 0x000000ff12097208 */ /* 0x000fe20004000000 */
[----:B------:R-:W-:Y:S01]  /*1120*/  IMAD.MOV.U32 R18, RZ, RZ, 0x2 ;  /* 0x00000002ff127424 */ /* 0x000fe200078e00ff */
        /* <DEDUP_REMOVED lines=12> */
.L_x_14719:
        /* <DEDUP_REMOVED lines=13> */
.L_x_14721:
[----:B------:R-:W-:Y:S05]  /*12c0*/  BSYNC.RECONVERGENT B2 ;  /* 0x0000000000027941 */ /* 0x000fea0003800200 */
.L_x_14720:
        /* <DEDUP_REMOVED lines=43> */
.L_x_14718:
[----:B------:R-:W-:Y:S05]  /*1580*/  BSYNC.RECONVERGENT B1 ;  /* 0x0000000000017941 */ /* 0x000fea0003800200 */
.L_x_14717:
        /* <DEDUP_REMOVED lines=23> */
.L_x_14724:
        /* <DEDUP_REMOVED lines=13> */
.L_x_14726:
[----:B------:R-:W-:Y:S05]  /*17d0*/  BSYNC.RECONVERGENT B2 ;  /* 0x0000000000027941 */ /* 0x000fea0003800200 */
.L_x_14725:
        /* <DEDUP_REMOVED lines=43> */
.L_x_14723:
[----:B------:R-:W-:Y:S05]  /*1a90*/  BSYNC.RECONVERGENT B1 ;  /* 0x0000000000017941 */ /* 0x000fea0003800200 */
.L_x_14722:
        /* <DEDUP_REMOVED lines=23> */
.L_x_14729:
        /* <DEDUP_REMOVED lines=13> */
.L_x_14731:
[----:B------:R-:W-:Y:S05]  /*1ce0*/  BSYNC.RECONVERGENT B2 ;  /* 0x0000000000027941 */ /* 0x000fea0003800200 */
.L_x_14730:
        /* <DEDUP_REMOVED lines=43> */
.L_x_14728:
[----:B------:R-:W-:Y:S05]  /*1fa0*/  BSYNC.RECONVERGENT B1 ;  /* 0x0000000000017941 */ /* 0x000fea0003800200 */
.L_x_14727:
        /* <DEDUP_REMOVED lines=23> */
.L_x_14734:
        /* <DEDUP_REMOVED lines=13> */
.L_x_14736:
[----:B------:R-:W-:Y:S05]  /*21f0*/  BSYNC.RECONVERGENT B2 ;  /* 0x0000000000027941 */ /* 0x000fea0003800200 */
.L_x_14735:
        /* <DEDUP_REMOVED lines=43> */
.L_x_14733:
[----:B------:R-:W-:Y:S05]  /*24b0*/  BSYNC.RECONVERGENT B1 ;  /* 0x0000000000017941 */ /* 0x000fea0003800200 */
.L_x_14732:
        /* <DEDUP_REMOVED lines=23> */
.L_x_14739:
        /* <DEDUP_REMOVED lines=13> */
.L_x_14741:
[----:B------:R-:W-:Y:S05]  /*2700*/  BSYNC.RECONVERGENT B2 ;  /* 0x0000000000027941 */ /* 0x000fea0003800200 */
.L_x_14740:
        /* <DEDUP_REMOVED lines=43> */
.L_x_14738:
[----:B------:R-:W-:Y:S05]  /*29c0*/  BSYNC.RECONVERGENT B1 ;  /* 0x0000000000017941 */ /* 0x000fea0003800200 */
.L_x_14737:
        /* <DEDUP_REMOVED lines=23> */
.L_x_14744:
        /* <DEDUP_REMOVED lines=13> */
.L_x_14746:
[----:B------:R-:W-:Y:S05]  /*2c10*/  BSYNC.RECONVERGENT B2 ;  /* 0x0000000000027941 */ /* 0x000fea0003800200 */
.L_x_14745:
        /* <DEDUP_REMOVED lines=43> */
.L_x_14743:
[----:B------:R-:W-:Y:S05]  /*2ed0*/  BSYNC.RECONVERGENT B1 ;  /* 0x0000000000017941 */ /* 0x000fea0003800200 */
.L_x_14742:
        /* <DEDUP_REMOVED lines=23> */
.L_x_14749:
        /* <DEDUP_REMOVED lines=15> */
.L_x_14751:
[----:B------:R-:W-:Y:S05]  /*3140*/  BSYNC.RECONVERGENT B2 ;  /* 0x0000000000027941 */ /* 0x000fea0003800200 */
.L_x_14750:
        /* <DEDUP_REMOVED lines=43> */
.L_x_14748:
[----:B------:R-:W-:Y:S05]  /*3400*/  BSYNC.RECONVERGENT B1 ;  /* 0x0000000000017941 */ /* 0x000fea0003800200 */
.L_x_14747:
        /* <DEDUP_REMOVED lines=15> */
.L_x_14712:
        /* <DEDUP_REMOVED lines=16> */
.L_x_14755:
        /* <DEDUP_REMOVED lines=13> */
.L_x_14757:
[----:B------:R-:W-:Y:S05]  /*36d0*/  BSYNC.RECONVERGENT B2 ;  /* 0x0000000000027941 */ /* 0x000fea0003800200 */
.L_x_14756:
        /* <DEDUP_REMOVED lines=42> */
.L_x_14754:
[----:B------:R-:W-:Y:S05]  /*3980*/  BSYNC.RECONVERGENT B1 ;  /* 0x0000000000017941 */ /* 0x000fea0003800200 */
.L_x_14753:
        /* <DEDUP_REMOVED lines=24> */
.L_x_14760:
        /* <DEDUP_REMOVED lines=13> */
.L_x_14762:
[----:B------:R-:W-:Y:S05]  /*3be0*/  BSYNC.RECONVERGENT B2 ;  /* 0x0000000000027941 */ /* 0x000fea0003800200 */
.L_x_14761:
        /* <DEDUP_REMOVED lines=43> */
.L_x_14759:
[----:B------:R-:W-:Y:S05]  /*3ea0*/  BSYNC.RECONVERGENT B1 ;  /* 0x0000000000017941 */ /* 0x000fea0003800200 */
.L_x_14758:
        /* <DEDUP_REMOVED lines=21> */
.L_x_14765:
        /* <DEDUP_REMOVED lines=13> */
.L_x_14767:
[----:B------:R-:W-:Y:S05]  /*40d0*/  BSYNC.RECONVERGENT B2 ;  /* 0x0000000000027941 */ /* 0x000fea0003800200 */
.L_x_14766:
        /* <DEDUP_REMOVED lines=43> */
.L_x_14764:
[----:B------:R-:W-:Y:S05]  /*4390*/  BSYNC.RECONVERGENT B1 ;  /* 0x0000000000017941 */ /* 0x000fea0003800200 */
.L_x_14763:
[----:B------:R-:W-:Y:S01]  /*43a0*/  I2FP.F32.U32 R17, R17 ;  /* 0x0000001100117245 */ /* 0x000fe20000201000 */
[----:B------:R-:W-:Y:S01]  /*43b0*/  HADD2.F32 R18, -RZ, R73.H0_H0 ;  /* 0x20000049ff127230 */ /* 0x000fe20000004100 */
        /* <DEDUP_REMOVED lines=19> */
.L_x_14770:
        /* <DEDUP_REMOVED lines=13> */
.L_x_14772:
[----:B------:R-:W-:Y:S05]  /*45c0*/  BSYNC.RECONVERGENT B2 ;  /* 0x0000000000027941 */ /* 0x000fea0003800200 */
.L_x_14771:
        /* <DEDUP_REMOVED lines=43> */
.L_x_14769:
[----:B------:R-:W-:Y:S05]  /*4880*/  BSYNC.RECONVERGENT B1 ;  /* 0x0000000000017941 */ /* 0x000fea0003800200 */
.L_x_14768:
        /* <DEDUP_REMOVED lines=21> */
.L_x_14775:
        /* <DEDUP_REMOVED lines=13> */
.L_x_14777:
[----:B------:R-:W-:Y:S05]  /*4ab0*/  BSYNC.RECONVERGENT B2 ;  /* 0x0000000000027941 */ /* 0x000fea0003800200 */
.L_x_14776:
        /* <DEDUP_REMOVED lines=43> */
.L_x_14774:
[----:B------:R-:W-:Y:S05]  /*4d70*/  BSYNC.RECONVERGENT B1 ;  /* 0x0000000000017941 */ /* 0x000fea0003800200 */
.L_x_14773:
        /* <DEDUP_REMOVED lines=21> */
.L_x_14780:
        /* <DEDUP_REMOVED lines=13> */
.L_x_14782:
[----:B------:R-:W-:Y:S05]  /*4fa0*/  BSYNC.RECONVERGENT B2 ;  /* 0x0000000000027941 */ /* 0x000fea0003800200 */
.L_x_14781:
        /* <DEDUP_REMOVED lines=43> */
.L_x_14779:
[----:B------:R-:W-:Y:S05]  /*5260*/  BSYNC.RECONVERGENT B1 ;  /* 0x0000000000017941 */ /* 0x000fea0003800200 */
.L_x_14778:
[----:B------:R-:W-:Y:S01]  /*5270*/  I2FP.F32.U32 R69, R68 ;  /* 0x0000004400457245 */ /* 0x000fe20000201000 */
[----:B------:R-:W-:Y:S01]  /*5280*/  HADD2.F32 R74, -RZ, R74.H1_H1 ;  /* 0x3000004aff4a7230 */ /* 0x000fe20000004100 */
        /* <DEDUP_REMOVED lines=19> */
.L_x_14785:
        /* <DEDUP_REMOVED lines=13> */
.L_x_14787:
[----:B------:R-:W-:Y:S05]  /*5490*/  BSYNC.RECONVERGENT B2 ;  /* 0x0000000000027941 */ /* 0x000fea0003800200 */
.L_x_14786:
        /* <DEDUP_REMOVED lines=43> */
.L_x_14784:
[----:B------:R-:W-:Y:S05]  /*5750*/  BSYNC.RECONVERGENT B1 ;  /* 0x0000000000017941 */ /* 0x000fea0003800200 */
.L_x_14783:
        /* <DEDUP_REMOVED lines=21> */
.L_x_14790:
        /* <DEDUP_REMOVED lines=15> */
.L_x_14792:
[----:B------:R-:W-:Y:S05]  /*59a0*/  BSYNC.RECONVERGENT B2 ;  /* 0x0000000000027941 */ /* 0x000fea0003800200 */
.L_x_14791:
        /* <DEDUP_REMOVED lines=43> */
.L_x_14789:
[----:B------:R-:W-:Y:S05]  /*5c60*/  BSYNC.RECONVERGENT B1 ;  /* 0x0000000000017941 */ /* 0x000fea0003800200 */
.L_x_14788:
        /* <DEDUP_REMOVED lines=12> */
.L_x_14752:
        /* <DEDUP_REMOVED lines=13> */
[----:B------:R-:W-:-:S02]  /*5e00*/  IADD3 R79, PT, PT, R8, 0x20, RZ ;  /* 0x00000020084f7810 */ /* 0x000fc40007ffe0ff */
[----:B------:R-:W-:Y:S01]  /*5e10*/  LOP3.LUT R91, R91, R90, RZ, 0xfc, !PT ;  /* 0x0000005a5b5b7212 */ /* 0x000fe200078efcff */
[----:B0-----:R-:W-:Y:S01]  /*5e20*/  IMAD.WIDE.U32 R86, R8, 0x10, R82 ;  /* 0x0000001008567825 */ /* 0x001fe200078e0052 */
[----:B------:R-:W-:Y:S02]  /*5e30*/  LOP3.LUT R90, R68, R69, RZ, 0xfc, !PT ;  /* 0x00000045445a7212 */ /* 0x000fe400078efcff */
        /* <DEDUP_REMOVED lines=26> */
.L_x_14796:
        /* <DEDUP_REMOVED lines=13> */
.L_x_14798:
[----:B------:R-:W-:Y:S05]  /*60b0*/  BSYNC.RECONVERGENT B2 ;  /* 0x0000000000027941 */ /* 0x000fea0003800200 */
.L_x_14797:
        /* <DEDUP_REMOVED lines=41> */
[----:B------:R-:W-:-:S07]  /*6350*/  IMAD.MOV.U32 R86, RZ, RZ, RZ ;  /* 0x000000ffff567224 */ /* 0x000fce00078e00ff */
.L_x_14795:
[----:B------:R-:W-:Y:S05]  /*6360*/  BSYNC.RECONVERGENT B1 ;  /* 0x0000000000017941 */ /* 0x000fea0003800200 */
.L_x_14794:
[----:B------:R-:W-:Y:S01]  /*6370*/  I2FP.F32.U32 R85, R87 ;  /* 0x0000005700557245 */ /* 0x000fe20000201000 */
[----:B-----5:R-:W-:Y:S01]  /*6380*/  HADD2.F32 R84, -RZ, R68.H0_H0 ;  /* 0x20000044ff547230 */ /* 0x020fe20000004100 */
        /* <DEDUP_REMOVED lines=22> */
.L_x_14801:
        /* <DEDUP_REMOVED lines=13> */
.L_x_14803:
[----:B------:R-:W-:Y:S05]  /*65c0*/  BSYNC.RECONVERGENT B2 ;  /* 0x0000000000027941 */ /* 0x000fea0003800200 */
.L_x_14802:
        /* <DEDUP_REMOVED lines=43> */
.L_x_14800:
[----:B------:R-:W-:Y:S05]  /*6880*/  BSYNC.RECONVERGENT B1 ;  /* 0x0000000000017941 */ /* 0x000fea0003800200 */
.L_x_14799:
        /* <DEDUP_REMOVED lines=9> */
[----:B------:R-:W-:Y:S01]  /*6920*/  IMAD.MOV.U32 R72, RZ, RZ, 0x2 ;  /* 0x00000002ff487424 */ /* 0x000fe200078e00ff */
        /* <DEDUP_REMOVED lines=13> */
.L_x_14806:
        /* <DEDUP_REMOVED lines=13> */
.L_x_14808:
[----:B------:R-:W-:Y:S05]  /*6ad0*/  BSYNC.RECONVERGENT B2 ;  /* 0x0000000000027941 */ /* 0x000fea0003800200 */
.L_x_14807:
        /* <DEDUP_REMOVED lines=43> */
.L_x_14805:
[----:B------:R-:W-:Y:S05]  /*6d90*/  BSYNC.RECONVERGENT B1 ;  /* 0x0000000000017941 */ /* 0x000fea0003800200 */
.L_x_14804:
        /* <DEDUP_REMOVED lines=23> */
.L_x_14811:
        /* <DEDUP_REMOVED lines=13> */
.L_x_14813:
[----:B------:R-:W-:Y:S05]  /*6fe0*/  BSYNC.RECONVERGENT B2 ;  /* 0x0000000000027941 */ /* 0x000fea0003800200 */
.L_x_14812:
        /* <DEDUP_REMOVED lines=43> */
.L_x_14810:
[----:B------:R-:W-:Y:S05]  /*72a0*/  BSYNC.RECONVERGENT B1 ;  /* 0x0000000000017941 */ /* 0x000fea0003800200 */
.L_x_14809:
        /* <DEDUP_REMOVED lines=23> */
.L_x_14816:
        /* <DEDUP_REMOVED lines=13> */
.L_x_14818:
[----:B------:R-:W-:Y:S05]  /*74f0*/  BSYNC.RECONVERGENT B2 ;  /* 0x0000000000027941 */ /* 0x000fea0003800200 */
.L_x_14817:
        /* <DEDUP_REMOVED lines=43> */
.L_x_14815:
[----:B------:R-:W-:Y:S05]  /*77b0*/  BSYNC.RECONVERGENT B1 ;  /* 0x0000000000017941 */ /* 0x000fea0003800200 */
.L_x_14814:
        /* <DEDUP_REMOVED lines=23> */
.L_x_14821:
        /* <DEDUP_REMOVED lines=13> */
.L_x_14823:
[----:B------:R-:W-:Y:S05]  /*7a00*/  BSYNC.RECONVERGENT B2 ;  /* 0x0000000000027941 */ /* 0x000fea0003800200 */
.L_x_14822:
        /* <DEDUP_REMOVED lines=43> */
.L_x_14820:
[----:B------:R-:W-:Y:S05]  /*7cc0*/  BSYNC.RECONVERGENT B1 ;  /* 0x0000000000017941 */ /* 0x000fea0003800200 */
.L_x_14819:
        /* <DEDUP_REMOVED lines=23> */
.L_x_14826:
        /* <DEDUP_REMOVED lines=13> */
.L_x_14828:
[----:B------:R-:W-:Y:S05]  /*7f10*/  BSYNC.RECONVERGENT B2 ;  /* 0x0000000000027941 */ /* 0x000fea0003800200 */
.L_x_14827:
        /* <DEDUP_REMOVED lines=43> */
.L_x_14825:
[----:B------:R-:W-:Y:S05]  /*81d0*/  BSYNC.RECONVERGENT B1 ;  /* 0x0000000000017941 */ /* 0x000fea0003800200 */
.L_x_14824:
        /* <DEDUP_REMOVED lines=23> */
.L_x_14831:
        /* <DEDUP_REMOVED lines=15> */
.L_x_14833:
[----:B------:R-:W-:Y:S05]  /*8440*/  BSYNC.RECONVERGENT B2 ;  /* 0x0000000000027941 */ /* 0x000fea0003800200 */
.L_x_14832:
        /* <DEDUP_REMOVED lines=43> */
.L_x_14830:
[----:B------:R-:W-:Y:S05]  /*8700*/  BSYNC.RECONVERGENT B1 ;  /* 0x0000000000017941 */ /* 0x000fea0003800200 */
.L_x_14829:
        /* <DEDUP_REMOVED lines=15> */
.L_x_14793:
        /* <DEDUP_REMOVED lines=16> */
.L_x_14837:
        /* <DEDUP_REMOVED lines=13> */
.L_x_14839:
[----:B------:R-:W-:Y:S05]  /*89d0*/  BSYNC.RECONVERGENT B2 ;  /* 0x0000000000027941 */ /* 0x000fea0003800200 */
.L_x_14838:
        /* <DEDUP_REMOVED lines=42> */
.L_x_14836:
[----:B------:R-:W-:Y:S05]  /*8c80*/  BSYNC.RECONVERGENT B1 ;  /* 0x0000000000017941 */ /* 0x000fea0003800200 */
.L_x_14835:
[----:B------:R-:W-:Y:S01]  /*8c90*/  I2FP.F32.U32 R73, R72 ;  /* 0x0000004800497245 */ /* 0x000fe20000201000 */
[----:B-----5:R-:W-:Y:S01]  /*8ca0*/  HADD2.F32 R72, -RZ, R68.H0_H0 ;  /* 0x20000044ff487230 */ /* 0x020fe20000004100 */
[----:B------:R-:W-:Y:S01]  /*8cb0*/  ISETP.NE.AND P1, PT, R74, 0x1, PT ;  /* 0x000000014a00780c */ /* 0x000fe20003f25270 */
[----:B------:R-:W-:Y:S02]  /*8cc0*/  BSSY.RECONVERGENT B1, `(.L_x_14840) ;  /* 0x000004c000017945 */ /* 0x000fe40003800200 */
[----:B------:R-:W-:Y:S01]  /*8cd0*/  FFMA.FTZ R73, R73, R12, 1.1641532182693481445e-10 ;  /* 0x2f00000049497423 */ /* 0x000fe2000001000c */
[----:B------:R-:W-:-:S04]  /*8ce0*/  FMUL.FTZ R72, R72, R11 ;  /* 0x0000000b48487220 */ /* 0x000fc80000410000 */
[----:B------:R-:W-:Y:S01]  /*8cf0*/  FSETP.GTU.FTZ.AND P0, PT, R73, R14, PT ;  /* 0x0000000e4900720b */ /* 0x000fe20003f1c000 */
[----:B------:R-:W-:Y:S01]  /*8d00*/  FMUL.FTZ R72, R72, R13 ;  /* 0x0000000d48487220 */ /* 0x000fe20000410000 */
[----:B------:R-:W-:Y:S02]  /*8d10*/  MOV R73, R16 ;  /* 0x0000001000497202 */ /* 0x000fe40000000f00 */
[----:B------:R-:W-:Y:S02]  /*8d20*/  PLOP3.LUT P2, PT, P0, PT, PT, 0x8, 0x80 ;  /* 0x000000000080781c */ /* 0x000fe4000074e170 */
[----:B------:R-:W-:Y:S01]  /*8d30*/  FSEL R84, R72, RZ, !P0 ;  /* 0x000000ff48547208 */ /* 0x000fe20004000000 */
[----:B------:R-:W-:Y:S01]  /*8d40*/  IMAD.MOV.U32 R72, RZ, RZ, 0x2 ;  /* 0x00000002ff487424 */ /* 0x000fe200078e00ff */
        /* <DEDUP_REMOVED lines=10> */
.L_x_14842:
        /* <DEDUP_REMOVED lines=13> */
.L_x_14844:
[----:B------:R-:W-:Y:S05]  /*8ec0*/  BSYNC.RECONVERGENT B2 ;  /* 0x0000000000027941 */ /* 0x000fea0003800200 */
.L_x_14843:
        /* <DEDUP_REMOVED lines=43> */
.L_x_14841:
[----:B------:R-:W-:Y:S05]  /*9180*/  BSYNC.RECONVERGENT B1 ;  /* 0x0000000000017941 */ /* 0x000fea0003800200 */
.L_x_14840:
        /* <DEDUP_REMOVED lines=21> */
.L_x_14847:
        /* <DEDUP_REMOVED lines=13> */
.L_x_14849:
[----:B------:R-:W-:Y:S05]  /*93b0*/  BSYNC.RECONVERGENT B2 ;  /* 0x0000000000027941 */ /* 0x000fea0003800200 */
.L_x_14848:
        /* <DEDUP_REMOVED lines=43> */
.L_x_14846:
[----:B------:R-:W-:Y:S05]  /*9670*/  BSYNC.RECONVERGENT B1 ;  /* 0x0000000000017941 */ /* 0x000fea0003800200 */
.L_x_14845:
        /* <DEDUP_REMOVED lines=21> */
.L_x_14852:
        /* <DEDUP_REMOVED lines=13> */
.L_x_14854:
[----:B------:R-:W-:Y:S05]  /*98a0*/  BSYNC.RECONVERGENT B2 ;  /* 0x0000000000027941 */ /* 0x000fea0003800200 */
.L_x_14853:
        /* <DEDUP_REMOVED lines=43> */
.L_x_14851:
[----:B------:R-:W-:Y:S05]  /*9b60*/  BSYNC.RECONVERGENT B1 ;  /* 0x0000000000017941 */ /* 0x000fea0003800200 */
.L_x_14850:
        /* <DEDUP_REMOVED lines=21> */
.L_x_14857:
        /* <DEDUP_REMOVED lines=13> */
.L_x_14859:
[----:B------:R-:W-:Y:S05]  /*9d90*/  BSYNC.RECONVERGENT B2 ;  /* 0x0000000000027941 */ /* 0x000fea0003800200 */
.L_x_14858:
        /* <DEDUP_REMOVED lines=43> */
.L_x_14856:
[----:B------:R-:W-:Y:S05]  /*a050*/  BSYNC.RECONVERGENT B1 ;  /* 0x0000000000017941 */ /* 0x000fea0003800200 */
.L_x_14855:
        /* <DEDUP_REMOVED lines=21> */
.L_x_14862:
        /* <DEDUP_REMOVED lines=13> */
.L_x_14864:
[----:B------:R-:W-:Y:S05]  /*a280*/  BSYNC.RECONVERGENT B2 ;  /* 0x0000000000027941 */ /* 0x000fea0003800200 */
.L_x_14863:
        /* <DEDUP_REMOVED lines=43> */
.L_x_14861:
[----:B------:R-:W-:Y:S05]  /*a540*/  BSYNC.RECONVERGENT B1 ;  /* 0x0000000000017941 */ /* 0x000fea0003800200 */
.L_x_14860:
        /* <DEDUP_REMOVED lines=21> */
.L_x_14867:
        /* <DEDUP_REMOVED lines=13> */
.L_x_14869:
[----:B------:R-:W-:Y:S05]  /*a770*/  BSYNC.RECONVERGENT B2 ;  /* 0x0000000000027941 */ /* 0x000fea0003800200 */
.L_x_14868:
        /* <DEDUP_REMOVED lines=43> */
.L_x_14866:
[----:B------:R-:W-:Y:S05]  /*aa30*/  BSYNC.RECONVERGENT B1 ;  /* 0x0000000000017941 */ /* 0x000fea0003800200 */
.L_x_14865:
        /* <DEDUP_REMOVED lines=21> */
.L_x_14872:
        /* <DEDUP_REMOVED lines=15> */
.L_x_14874:
[----:B------:R-:W-:Y:S05]  /*ac80*/  BSYNC.RECONVERGENT B2 ;  /* 0x0000000000027941 */ /* 0x000fea0003800200 */
.L_x_14873:
        /* <DEDUP_REMOVED lines=43> */
.L_x_14871:
[----:B------:R-:W-:Y:S05]  /*af40*/  BSYNC.RECONVERGENT B1 ;  /* 0x0000000000017941 */ /* 0x000fea0003800200 */
.L_x_14870:
        /* <DEDUP_REMOVED lines=12> */
.L_x_14834:
        /* <DEDUP_REMOVED lines=11> */
[----:B------:R-:W-:Y:S02]  /*b0c0*/  ISETP.NE.AND P6, PT, R93, RZ, PT ;  /* 0x000000ff5d00720c */ /* 0x000fe40003fc5270 */
[----:B------:R-:W-:Y:S02]  /*b0d0*/  SEL R98, RZ, 0x1, !P3 ;  /* 0x00000001ff627807 */ /* 0x000fe40005800000 */
[----:B------:R-:W-:Y:S02]  /*b0e0*/  LOP3.LUT R68, R68, R70, R69, 0xfe, !PT ;  /* 0x0000004644447212 */ /* 0x000fe400078efe45 */
[----:B------:R-:W-:-:S02]  /*b0f0*/  SEL R69, RZ, 0x1, !P5 ;  /* 0x00000001ff457807 */ /* 0x000fc40006800000 */
[----:B------:R-:W-:Y:S02]  /*b100*/  IADD3 R93, PT, PT, R8, 0x40, RZ ;  /* 0x00000040085d7810 */ /* 0x000fe40007ffe0ff */
        /* <DEDUP_REMOVED lines=25> */
.L_x_14878:
        /* <DEDUP_REMOVED lines=13> */
.L_x_14880:
[----:B------:R-:W-:Y:S05]  /*b370*/  BSYNC.RECONVERGENT B2 ;  /* 0x0000000000027941 */ /* 0x000fea0003800200 */
.L_x_14879:
        /* <DEDUP_REMOVED lines=43> */
.L_x_14877:
[----:B------:R-:W-:Y:S05]  /*b630*/  BSYNC.RECONVERGENT B1 ;  /* 0x0000000000017941 */ /* 0x000fea0003800200 */
.L_x_14876:
[----:B------:R-:W-:Y:S01]  /*b640*/  I2FP.F32.U32 R95, R95 ;  /* 0x0000005f005f7245 */ /* 0x000fe20000201000 */
[----:B-----5:R-:W-:Y:S01]  /*b650*/  HADD2.F32 R96, -RZ, R68.H0_H0 ;  /* 0x20000044ff607230 */ /* 0x020fe20000004100 */
        /* <DEDUP_REMOVED lines=22> */
.L_x_14883:
        /* <DEDUP_REMOVED lines=13> */
.L_x_14885:
[----:B------:R-:W-:Y:S05]  /*b890*/  BSYNC.RECONVERGENT B2 ;  /* 0x0000000000027941 */ /* 0x000fea0003800200 */
.L_x_14884:
        /* <DEDUP_REMOVED lines=43> */
.L_x_14882:
[----:B------:R-:W-:Y:S05]  /*bb50*/  BSYNC.RECONVERGENT B1 ;  /* 0x0000000000017941 */ /* 0x000fea0003800200 */
.L_x_14881:
        /* <DEDUP_REMOVED lines=23> */
.L_x_14888:
        /* <DEDUP_REMOVED lines=13> */
.L_x_14890:
[----:B------:R-:W-:Y:S05]  /*bda0*/  BSYNC.RECONVERGENT B2 ;  /* 0x0000000000027941 */ /* 0x000fea0003800200 */
.L_x_14889:
        /* <DEDUP_REMOVED lines=43> */
.L_x_14887:
[----:B------:R-:W-:Y:S05]  /*c060*/  BSYNC.RECONVERGENT B1 ;  /* 0x0000000000017941 */ /* 0x000fea0003800200 */
.L_x_14886:
        /* <DEDUP_REMOVED lines=23> */
.L_x_14893:
        /* <DEDUP_REMOVED lines=13> */
.L_x_14895:
[----:B------:R-:W-:Y:S05]  /*c2b0*/  BSYNC.RECONVERGENT B2 ;  /* 0x0000000000027941 */ /* 0x000fea0003800200 */
.L_x_14894:
        /* <DEDUP_REMOVED lines=43> */
.L_x_14892:
[----:B------:R-:W-:Y:S05]  /*c570*/  BSYNC.RECONVERGENT B1 ;  /* 0x0000000000017941 */ /* 0x000fea0003800200 */
.L_x_14891:
        /* <DEDUP_REMOVED lines=23> */
.L_x_14898:
        /* <DEDUP_REMOVED lines=13> */
.L_x_14900:
[----:B------:R-:W-:Y:S05]  /*c7c0*/  BSYNC.RECONVERGENT B2 ;  /* 0x0000000000027941 */ /* 0x000fea0003800200 */
.L_x_14899:
        /* <DEDUP_REMOVED lines=43> */
.L_x_14897:
[----:B------:R-:W-:Y:S05]  /*ca80*/  BSYNC.RECONVERGENT B1 ;  /* 0x0000000000017941 */ /* 0x000fea0003800200 */
.L_x_14896:
        /* <DEDUP_REMOVED lines=23> */
.L_x_14903:
        /* <DEDUP_REMOVED lines=13> */
.L_x_14905:
[----:B------:R-:W-:Y:S05]  /*ccd0*/  BSYNC.RECONVERGENT B2 ;  /* 0x0000000000027941 */ /* 0x000fea0003800200 */
.L_x_14904:
        /* <DEDUP_REMOVED lines=43> */
.L_x_14902:
[----:B------:R-:W-:Y:S05]  /*cf90*/  BSYNC.RECONVERGENT B1 ;  /* 0x0000000000017941 */ /* 0x000fea0003800200 */
.L_x_14901:
        /* <DEDUP_REMOVED lines=23> */
.L_x_14908:
        /* <DEDUP_REMOVED lines=13> */
.L_x_14910:
[----:B------:R-:W-:Y:S05]  /*d1e0*/  BSYNC.RECONVERGENT B2 ;  /* 0x0000000000027941 */ /* 0x000fea0003800200 */
.L_x_14909:
        /* <DEDUP_REMOVED lines=43> */
.L_x_14907:
[----:B------:R-:W-:Y:S05]  /*d4a0*/  BSYNC.RECONVERGENT B1 ;  /* 0x0000000000017941 */ /* 0x000fea0003800200 */
.L_x_14906:
        /* <DEDUP_REMOVED lines=23> */
.L_x_14913:
        /* <DEDUP_REMOVED lines=15> */
.L_x_14915:
[----:B------:R-:W-:Y:S05]  /*d710*/  BSYNC.RECONVERGENT B2 ;  /* 0x0000000000027941 */ /* 0x000fea0003800200 */
.L_x_14914:
        /* <DEDUP_REMOVED lines=43> */
.L_x_14912:
[----:B------:R-:W-:Y:S05]  /*d9d0*/  BSYNC.RECONVERGENT B1 ;  /* 0x0000000000017941 */ /* 0x000fea0003800200 */
.L_x_14911:
        /* <DEDUP_REMOVED lines=15> */
.L_x_14875:
        /* <DEDUP_REMOVED lines=16> */
.L_x_14919:
        /* <DEDUP_REMOVED lines=13> */
.L_x_14921:
[----:B------:R-:W-:Y:S05]  /*dca0*/  BSYNC.RECONVERGENT B2 ;  /* 0x0000000000027941 */ /* 0x000fea0003800200 */
.L_x_14920:
        /* <DEDUP_REMOVED lines=43> */
.L_x_14918:
[----:B------:R-:W-:Y:S05]  /*df60*/  BSYNC.RECONVERGENT B1 ;  /* 0x0000000000017941 */ /* 0x000fea0003800200 */
.L_x_14917:
        /* <DEDUP_REMOVED lines=8> */
[----:B------:R-:W-:Y:S02]  /*dff0*/  IMAD.MOV.U32 R73, RZ, RZ, R16 ;  /* 0x000000ffff497224 */ /* 0x000fe400078e0010 */
[----:B------:R-:W-:Y:S02]  /*e000*/  PLOP3.LUT P2, PT, P0, PT, PT, 0x8, 0x80 ;  /* 0x000000000080781c */ /* 0x000fe4000074e170 */
[----:B------:R-:W-:Y:S01]  /*e010*/  FSEL R99, R72, RZ, !P0 ;  /* 0x000000ff48637208 */ /* 0x000fe20004000000 */
[----:B------:R-:W-:Y:S01]  /*e020*/  HFMA2 R72, -RZ, RZ, 0, 1.1920928955078125e-07 ;  /* 0x00000002ff487431 */ /* 0x000fe200000001ff */
        /* <DEDUP_REMOVED lines=10> */
.L_x_14924:
        /* <DEDUP_REMOVED lines=13> */
.L_x_14926:
[----:B------:R-:W-:Y:S05]  /*e1a0*/  BSYNC.RECONVERGENT B2 ;  /* 0x0000000000027941 */ /* 0x000fea0003800200 */
.L_x_14925:
        /* <DEDUP_REMOVED lines=43> */
.L_x_14923:
[----:B------:R-:W-:Y:S05]  /*e460*/  BSYNC.RECONVERGENT B1 ;  /* 0x0000000000017941 */ /* 0x000fea0003800200 */
.L_x_14922:
        /* <DEDUP_REMOVED lines=21> */
.L_x_14929:
        /* <DEDUP_REMOVED lines=13> */
.L_x_14931:
[----:B------:R-:W-:Y:S05]  /*e690*/  BSYNC.RECONVERGENT B2 ;  /* 0x0000000000027941 */ /* 0x000fea0003800200 */
.L_x_14930:
        /* <DEDUP_REMOVED lines=43> */
.L_x_14928:
[----:B------:R-:W-:Y:S05]  /*e950*/  BSYNC.RECONVERGENT B1 ;  /* 0x0000000000017941 */ /* 0x000fea0003800200 */
.L_x_14927:
        /* <DEDUP_REMOVED lines=21> */
.L_x_14934:
        /* <DEDUP_REMOVED lines=13> */
.L_x_14936:
[----:B------:R-:W-:Y:S05]  /*eb80*/  BSYNC.RECONVERGENT B2 ;  /* 0x0000000000027941 */ /* 0x000fea0003800200 */
.L_x_14935:
        /* <DEDUP_REMOVED lines=43> */
.L_x_14933:
[----:B------:R-:W-:Y:S05]  /*ee40*/  BSYNC.RECONVERGENT B1 ;  /* 0x0000000000017941 */ /* 0x000fea0003800200 */
.L_x_14932:
        /* <DEDUP_REMOVED lines=21> */
.L_x_14939:
        /* <DEDUP_REMOVED lines=13> */
.L_x_14941:
[----:B------:R-:W-:Y:S05]  /*f070*/  BSYNC.RECONVERGENT B2 ;  /* 0x0000000000027941 */ /* 0x000fea0003800200 */
.L_x_14940:
        /* <DEDUP_REMOVED lines=43> */
.L_x_14938:
[----:B------:R-:W-:Y:S05]  /*f330*/  BSYNC.RECONVERGENT B1 ;  /* 0x0000000000017941 */ /* 0x000fea0003800200 */
.L_x_14937:
        /* <DEDUP_REMOVED lines=21> */
.L_x_14944:
        /* <DEDUP_REMOVED lines=13> */
.L_x_14946:
[----:B------:R-:W-:Y:S05]  /*f560*/  BSYNC.RECONVERGENT B2 ;  /* 0x0000000000027941 */ /* 0x000fea0003800200 */
.L_x_14945:
        /* <DEDUP_REMOVED lines=43> */
.L_x_14943:
[----:B------:R-:W-:Y:S05]  /*f820*/  BSYNC.RECONVERGENT B1 ;  /* 0x0000000000017941 */ /* 0x000fea0003800200 */
.L_x_14942:
        /* <DEDUP_REMOVED lines=21> */
.L_x_14949:
        /* <DEDUP_REMOVED lines=13> */
.L_x_14951:
[----:B------:R-:W-:Y:S05]  /*fa50*/  BSYNC.RECONVERGENT B2 ;  /* 0x0000000000027941 */ /* 0x000fea0003800200 */
.L_x_14950:
        /* <DEDUP_REMOVED lines=43> */
.L_x_14948:
[----:B------:R-:W-:Y:S05]  /*fd10*/  BSYNC.RECONVERGENT B1 ;  /* 0x0000000000017941 */ /* 0x000fea0003800200 */
.L_x_14947:
        /* <DEDUP_REMOVED lines=21> */
.L_x_14954:
        /* <DEDUP_REMOVED lines=15> */
.L_x_14956:
[----:B------:R-:W-:Y:S05]  /*ff60*/  BSYNC.RECONVERGENT B2 ;  /* 0x0000000000027941 */ /* 0x000fea0003800200 */
.L_x_14955:
        /* <DEDUP_REMOVED lines=43> */
.L_x_14953:
[----:B------:R-:W-:Y:S05]  /*10220*/  BSYNC.RECONVERGENT B1 ;  /* 0x0000000000017941 */ /* 0x000fea0003800200 */
.L_x_14952:
        /* <DEDUP_REMOVED lines=12> */
.L_x_14916:
[----:B------:R-:W-:Y:S01]  /*102f0*/  FADD.FTZ R11, RZ, R9 ;  /* 0x00000009ff0b7221 */ /* 0x000fe20000010000 */
[----:B------:R-:W-:Y:S01]  /*10300*/  SEL R95, RZ, 0x1000000, !P6 ;  /* 0x01000000ff5f7807 */ /* 0x000fe20007000000 */
[----:B------:R-:W-:Y:S01]  /*10310*/  IMAD.WIDE.U32 R82, R93, 0x10, R82 ;  /* 0x000000105d527825 */ /* 0x000fe200078e0052 */
[----:B------:R-:W-:-:S03]  /*10320*/  SEL R75, RZ, 0x10000, !P5 ;  /* 0x00010000ff4b7807 */ /* 0x000fc60006800000 */
[----:B------:R-:W-:Y:S01]  /*10330*/  FADD.FTZ R12, R11, R10 ;  /* 0x0000000a0b0c7221 */ /* 0x000fe20000010000 */
[----:B------:R-:W-:Y:S01]  /*10340*/  SEL R94, RZ, 0x100, !P4 ;  /* 0x00000100ff5e7807 */ /* 0x000fe20006000000 */
[----:B------:R-:W-:Y:S01]  /*10350*/  IMAD.WIDE.U32 R80, R93, 0x8, R80 ;  /* 0x000000085d507825 */ /* 0x000fe200078e0050 */
[----:B------:R-:W-:-:S03]  /*10360*/  ISETP.NE.AND P6, PT, R98, RZ, PT ;  /* 0x000000ff6200720c */ /* 0x000fc60003fc5270 */
[----:B------:R-:W-:Y:S01]  /*10370*/  FADD.FTZ R11, R12, R17 ;  /* 0x000000110c0b7221 */ /* 0x000fe20000010000 */
[----:B------:R-:W-:Y:S01]  /*10380*/  SEL R72, RZ, 0x1000000, !P2 ;  /* 0x01000000ff487807 */ /* 0x000fe20005000000 */
        /* <DEDUP_REMOVED lines=8> */
[----:B------:R-:W-:Y:S01]  /*10410*/  SEL R75, RZ, 0x1, !P6 ;  /* 0x00000001ff4b7807 */ /* 0x000fe20007000000 */
        /* <DEDUP_REMOVED lines=94> */
.L_x_14970:
        /* <DEDUP_REMOVED lines=27> */
[C---:B0-----:R-:W-:Y:S01]  /*10bb0*/  FMUL.FTZ R69, R17.reuse, R114 ;  /* 0x0000007211457220 */ /* 0x041fe20000410000 */
        /* <DEDUP_REMOVED lines=8> */
[----:B-1----:R-:W-:-:S04]  /*10c40*/  IMAD.WIDE.U32 R18, R8, 0x10, R12 ;  /* 0x0000001008127825 */ /* 0x002fc800078e000c */
        /* <DEDUP_REMOVED lines=14> */
[----:B------:R-:W-:Y:S01]  /*10d30*/  FMUL.FTZ R108, R17, R108 ;  /* 0x0000006c116c7220 */ /* 0x000fe20000410000 */
[----:B------:R-:W-:Y:S01]  /*10d40*/  IMAD.WIDE.U32 R76, R79, 0x10, R12 ;  /* 0x000000104f4c7825 */ /* 0x000fe200078e000c */
[----:B------:R-:W-:Y:S01]  /*10d50*/  F2FP.F16.F32.PACK_AB R11, R78, R11 ;  /* 0x0000000b4e0b723e */ /* 0x000fe200000000ff */
[----:B------:R-:W0:Y:S02]  /*10d60*/  @!P0 LDC.64 R72, c[0x0][0x3c0] ;  /* 0x0000f000ff488b82 */ /* 0x000e240000000a00 */
[----:B------:R-:W-:Y:S01]  /*10d70*/  FFMA.FTZ R68, R69, R56, R32 ;  /* 0x0000003845447223 */ /* 0x000fe20000010020 */
[----:B------:R-:W-:Y:S01]  /*10d80*/  FFMA.FTZ R75, R84, R57, R33 ;  /* 0x00000039544b7223 */ /* 0x000fe20000010021 */
[----:B------:R-:W-:Y:S01]  /*10d90*/  FFMA.FTZ R116, R116, R61, R37 ;  /* 0x0000003d74747223 */ /* 0x000fe20000010025 */
[----:B------:R-:W-:Y:S01]  /*10da0*/  FFMA.FTZ R85, R85, R46, R22 ;  /* 0x0000002e55557223 */ /* 0x000fe20000010016 */
[----:B------:R-:W-:Y:S01]  /*10db0*/  FFMA.FTZ R108, R108, R47, R23 ;  /* 0x0000002f6c6c7223 */ /* 0x000fe20000010017 */
[----:B------:R-:W-:Y:S01]  /*10dc0*/  FMUL.FTZ R81, R17, R70 ;  /* 0x0000004611517220 */ /* 0x000fe20000410000 */
[----:B------:R-:W-:Y:S01]  /*10dd0*/  F2FP.F16.F32.PACK_AB R68, R75, R68 ;  /* 0x000000444b44723e */ /* 0x000fe200000000ff */
[----:B------:R-:W1:Y:S01]  /*10de0*/  @!P0 LDC.64 R78, c[0x0][0x3c8] ;  /* 0x0000f200ff4e8b82 */ /* 0x000e620000000a00 */
[----:B------:R-:W-:Y:S01]  /*10df0*/  F2FP.F16.F32.PACK_AB R10, R116, R71 ;  /* 0x00000047740a723e */ /* 0x000fe200000000ff */
[C---:B------:R-:W-:Y:S01]  /*10e00*/  FMUL.FTZ R94, R17.reuse, R94 ;  /* 0x0000005e115e7220 */ /* 0x040fe20000410000 */
[----:B------:R-:W-:Y:S01]  /*10e10*/  F2FP.F16.F32.PACK_AB R75, R108, R85 ;  /* 0x000000556c4b723e */ /* 0x000fe200000000ff */
[C---:B------:R-:W-:Y:S01]  /*10e20*/  FMUL.FTZ R71, R17.reuse, R86 ;  /* 0x0000005611477220 */ /* 0x040fe20000410000 */
[----:B------:R-:W-:Y:S01]  /*10e30*/  FMUL.FTZ R88, R17, R88 ;  /* 0x0000005811587220 */ /* 0x000fe20000410000 */
[----:B------:R-:W-:Y:S01]  /*10e40*/  FFMA.FTZ R70, R81, R52, R28 ;  /* 0x0000003451467223 */ /* 0x000fe2000001001c */
[----:B------:R-:W-:Y:S01]  /*10e50*/  FFMA.FTZ R81, R94, R53, R29 ;  /* 0x000000355e517223 */ /* 0x000fe2000001001d */
[----:B------:R-:W2:Y:S01]  /*10e60*/  LDC.64 R84, c[0x0][0x380] ;  /* 0x0000e000ff547b82 */ /* 0x000ea20000000a00 */
[----:B------:R-:W-:Y:S01]  /*10e70*/  FMUL.FTZ R83, R17, R98 ;  /* 0x0000006211537220 */ /* 0x000fe20000410000 */
[----:B------:R-:W-:Y:S01]  /*10e80*/  FFMA.FTZ R69, R71, R58, R34 ;  /* 0x0000003a47457223 */ /* 0x000fe20000010022 */
[----:B------:R-:W-:Y:S01]  /*10e90*/  FFMA.FTZ R88, R88, R59, R35 ;  /* 0x0000003b58587223 */ /* 0x000fe20000010023 */
[----:B------:R-:W-:Y:S01]  /*10ea0*/  FMUL.FTZ R112, R17, R112 ;  /* 0x0000007011707220 */ /* 0x000fe20000410000 */
[----:B------:R-:W-:Y:S01]  /*10eb0*/  FFMA.FTZ R71, R83, R54, R30 ;  /* 0x0000003653477223 */ /* 0x000fe2000001001e */
[----:B------:R-:W-:Y:S01]  /*10ec0*/  F2FP.F16.F32.PACK_AB R70, R81, R70 ;  /* 0x000000465146723e */ /* 0x000fe200000000ff */
        /* <DEDUP_REMOVED lines=22> */
[----:B------:R-:W-:Y:S01]  /*11030*/  F2FP.F16.F32.PACK_AB R73, R87, R86 ;  /* 0x000000565749723e */ /* 0x000fe200000000ff */
[----:B------:R-:W-:Y:S01]  /*11040*/  IMAD.WIDE.U32 R12, R93, 0x10, R12 ;  /* 0x000000105d0c7825 */ /* 0x000fe200078e000c */
[----:B------:R-:W-:Y:S01]  /*11050*/  F2FP.F16.F32.PACK_AB R72, R83, R82 ;  /* 0x000000525348723e */ /* 0x000fe200000000ff */
[----:B------:R0:W-:Y:S02]  /*11060*/  @!P0 STG.E desc[UR8][R78.64], R17 ;  /* 0x000000114e008986 */ /* 0x0001e4000c101908 */
[----:B--2---:R-:W-:Y:S02]  /*11070*/  IMAD R4, R84, 0x4, R4 ;  /* 0x0000000454047824 */ /* 0x004fe400078e0204 */
[----:B------:R0:W-:Y:S03]  /*11080*/  STG.E.128 desc[UR8][R18.64], R8 ;  /* 0x0000000812007986 */ /* 0x0001e6000c101d08 */
[----:B------:R-:W-:Y:S01]  /*11090*/  ISETP.GE.AND P0, PT, R4, R85, PT ;  /* 0x000000550400720c */ /* 0x000fe20003f06270 */
[----:B------:R0:W-:Y:S04]  /*110a0*/  STG.E.128 desc[UR8][R76.64], R68 ;  /* 0x000000444c007986 */ /* 0x0001e8000c101d08 */
[----:B------:R0:W-:Y:S08]  /*110b0*/  STG.E.128 desc[UR8][R12.64], R72 ;  /* 0x000000480c007986 */ /* 0x0001f0000c101d08 */
[----:B------:R-:W-:Y:S05]  /*110c0*/  @!P0 BRA `(.L_x_14958) ;  /* 0xfffffef800488947 */ /* 0x000fea000383ffff */
[----:B------:R-:W-:Y:S05]  /*110d0*/  BSYNC B0 ;  /* 0x0000000000007941 */ /* 0x000fea0003800000 */
.L_x_14711:
[----:B------:R-:W-:Y:S05]  /*110e0*/  EXIT ;  /* 0x000000000000794d */ /* 0x000fea0003800000 */
.L_x_14957:
        /* <DEDUP_REMOVED lines=8> */
.L_x_14960:
[----:B------:R-:W-:Y:S05]  /*11170*/  BSYNC B1 ;  /* 0x0000000000017941 */ /* 0x000fea0003800000 */
.L_x_14959:
        /* <DEDUP_REMOVED lines=9> */
.L_x_14961:
[----:B------:R-:W-:Y:S02]  /*11210*/  IMAD.MOV.U32 R75, RZ, RZ, 0x4 ;  /* 0x00000004ff4b7424 */ /* 0x000fe400078e00ff */
[----:B------:R-:W-:-:S04]  /*11220*/  IMAD.MOV.U32 R12, RZ, RZ, R72 ;  /* 0x000000ffff0c7224 */ /* 0x000fc800078e0048 */
[----:B------:R-:W-:-:S05]  /*11230*/  FADD.FTZ R68, R13, R12 ;  /* 0x0000000c0d447221 */ /* 0x000fca0000010000 */
[----:B------:R-:W-:-:S07]  /*11240*/  MOV R80, R68 ;  /* 0x0000004400507202 */ /* 0x000fce0000000f00 */
[----:B------:R-:W-:Y:S05]  /*11250*/  WARPSYNC.COLLECTIVE R71, `(.L_x_14962) ;  /* 0x0000000047087348 */ /* 0x000fea0003c00000 */
[----:B------:R0:W1:Y:S02]  /*11260*/  SHFL.BFLY P1, R72, R80, R75, R82 ;  /* 0x0c00004b50487389 */ /* 0x0000640000020052 */
[----:B01----:R-:W-:Y:S05]  /*11270*/  ENDCOLLECTIVE ;  /* 0x000000000000791b */ /* 0x003fea0003800000 */
.L_x_14962:
[----:B------:R-:W-:Y:S01]  /*11280*/  HFMA2 R75, -RZ, RZ, 0, 4.76837158203125e-07 ;  /* 0x00000008ff4b7431 */ /* 0x000fe200000001ff */
[----:B------:R-:W-:-:S05]  /*11290*/  MOV R11, R72 ;  /* 0x00000048000b7202 */ /* 0x000fca0000000f00 */
[----:B------:R-:W-:-:S04]  /*112a0*/  FADD.FTZ R69, R68, R11 ;  /* 0x0000000b44457221 */ /* 0x000fc80000010000 */
[----:B------:R-:W-:-:S07]  /*112b0*/  IMAD.MOV.U32 R80, RZ, RZ, R69 ;  /* 0x000000ffff507224 */ /* 0x000fce00078e0045 */
[----:B------:R-:W-:Y:S05]  /*112c0*/  WARPSYNC.COLLECTIVE R71, `(.L_x_14963) ;  /* 0x0000000047087348 */ /* 0x000fea0003c00000 */
[----:B------:R0:W1:Y:S02]  /*112d0*/  SHFL.BFLY P1, R72, R80, R75, R82 ;  /* 0x0c00004b50487389 */ /* 0x0000640000020052 */
[----:B01----:R-:W-:Y:S05]  /*112e0*/  ENDCOLLECTIVE ;  /* 0x000000000000791b */ /* 0x003fea0003800000 */
.L_x_14963:
        /* <DEDUP_REMOVED lines=8> */
.L_x_14964:
        /* <DEDUP_REMOVED lines=56> */
.L_x_14965:
[----:B------:R-:W-:Y:S02]  /*116f0*/  IMAD.MOV.U32 R75, RZ, RZ, 0x2 ;  /* 0x00000002ff4b7424 */ /* 0x000fe400078e00ff */
[----:B------:R-:W-:-:S04]  /*11700*/  IMAD.MOV.U32 R68, RZ, RZ, R72 ;  /* 0x000000ffff447224 */ /* 0x000fc800078e0048 */
[----:B------:R-:W-:-:S05]  /*11710*/  FADD.FTZ R68, R11, R68 ;  /* 0x000000440b447221 */ /* 0x000fca0000010000 */
[----:B------:R-:W-:-:S07]  /*11720*/  MOV R80, R68 ;  /* 0x0000004400507202 */ /* 0x000fce0000000f00 */
[----:B------:R-:W-:Y:S05]  /*11730*/  WARPSYNC.COLLECTIVE R71, `(.L_x_14966) ;  /* 0x0000000047087348 */ /* 0x000fea0003c00000 */
[----:B------:R0:W1:Y:S02]  /*11740*/  SHFL.BFLY P1, R72, R80, R75, R82 ;  /* 0x0c00004b50487389 */ /* 0x0000640000020052 */
[----:B01----:R-:W-:Y:S05]  /*11750*/  ENDCOLLECTIVE ;  /* 0x000000000000791b */ /* 0x003fea0003800000 */
.L_x_14966:
[----:B------:R-:W-:Y:S01]  /*11760*/  HFMA2 R75, -RZ, RZ, 0, 2.384185791015625e-07 ;  /* 0x00000004ff4b7431 */ /* 0x000fe200000001ff */
[----:B------:R-:W-:-:S05]  /*11770*/  MOV R13, R72 ;  /* 0x00000048000d7202 */ /* 0x000fca0000000f00 */
[----:B------:R-:W-:-:S04]  /*11780*/  FADD.FTZ R13, R68, R13 ;  /* 0x0000000d440d7221 */ /* 0x000fc80000010000 */
[----:B------:R-:W-:-:S07]  /*11790*/  IMAD.MOV.U32 R80, RZ, RZ, R13 ;  /* 0x000000ffff507224 */ /* 0x000fce00078e000d */
[----:B------:R-:W-:Y:S05]  /*117a0*/  WARPSYNC.COLLECTIVE R71, `(.L_x_14967) ;  /* 0x0000000047087348 */ /* 0x000fea0003c00000 */
[----:B------:R0:W1:Y:S02]  /*117b0*/  SHFL.BFLY P1, R72, R80, R75, R82 ;  /* 0x0c00004b50487389 */ /* 0x0000640000020052 */
[----:B01----:R-:W-:Y:S05]  /*117c0*/  ENDCOLLECTIVE ;  /* 0x000000000000791b */ /* 0x003fea0003800000 */
.L_x_14967:
[----:B------:R-:W-:Y:S02]  /*117d0*/  IMAD.MOV.U32 R75, RZ, RZ, 0x8 ;  /* 0x00000008ff4b7424 */ /* 0x000fe400078e00ff */
[----:B------:R-:W-:-:S04]  /*117e0*/  IMAD.MOV.U32 R70, RZ, RZ, R72 ;  /* 0x000000ffff467224 */ /* 0x000fc800078e0048 */
[----:B------:R-:W-:-:S05]  /*117f0*/  FADD.FTZ R70, R13, R70 ;  /* 0x000000460d467221 */ /* 0x000fca0000010000 */
[----:B------:R-:W-:-:S07]  /*11800*/  MOV R80, R70 ;  /* 0x0000004600507202 */ /* 0x000fce0000000f00 */
[----:B------:R-:W-:Y:S05]  /*11810*/  WARPSYNC.COLLECTIVE R71, `(.L_x_14968) ;  /* 0x0000000047087348 */ /* 0x000fea0003c00000 */
[----:B------:R0:W1:Y:S02]  /*11820*/  SHFL.BFLY P1, R72, R80, R75, R82 ;  /* 0x0c00004b50487389 */ /* 0x0000640000020052 */
[----:B01----:R-:W-:Y:S05]  /*11830*/  ENDCOLLECTIVE ;  /* 0x000000000000791b */ /* 0x003fea0003800000 */
.L_x_14968:
[----:B------:R-:W-:Y:S01]  /*11840*/  HFMA2 R75, -RZ, RZ, 0, 9.5367431640625e-07 ;  /* 0x00000010ff4b7431 */ /* 0x000fe200000001ff */
[----:B------:R-:W-:-:S05]  /*11850*/  MOV R69, R72 ;  /* 0x0000004800457202 */ /* 0x000fca0000000f00 */
[----:B------:R-:W-:-:S04]  /*11860*/  FADD.FTZ R69, R70, R69 ;  /* 0x0000004546457221 */ /* 0x000fc80000010000 */
[----:B------:R-:W-:-:S07]  /*11870*/  IMAD.MOV.U32 R80, RZ, RZ, R69 ;  /* 0x000000ffff507224 */ /* 0x000fce00078e0045 */
[----:B------:R-:W-:Y:S05]  /*11880*/  WARPSYNC.COLLECTIVE R71, `(.L_x_14969) ;  /* 0x0000000047087348 */ /* 0x000fea0003c00000 */
[----:B------:R0:W1:Y:S02]  /*11890*/  SHFL.BFLY P1, R72, R80, R75, R82 ;  /* 0x0c00004b50487389 */ /* 0x0000640000020052 */
[----:B01----:R-:W-:Y:S05]  /*118a0*/  ENDCOLLECTIVE ;  /* 0x000000000000791b */ /* 0x003fea0003800000 */
.L_x_14969:
[----:B------:R-:W-:Y:S05]  /*118b0*/  BRA `(.L_x_14970) ;  /* 0xfffffff000507947 */ /* 0x000fea000383ffff */
.L_x_14971:
        /* <DEDUP_REMOVED lines=12> */
.L_x_28791:


//--------------------- .text._ZN10layer_norm13ln_fwd_kernelINS_13Kernel_traitsIf6__halfS2_S2_fjLj768ELj1ELj4ELj1ELj16ENS_18Kernel_traits_baseILj768EfS2_S2_S2_fjLj128EEEEELb1ELb0ELb1ELb0EEEvNS_9FwdParamsE --------------------------
	.section	.text._ZN10layer_norm13ln_fwd_kernelINS_13Kernel_traitsIf6__halfS2_S2_fjLj768ELj1ELj4ELj1ELj16ENS_18Kernel_traits_baseILj768EfS2_S2_S2_fjLj128EEEEELb1ELb0ELb1ELb0EEEvNS_9FwdParamsE,"ax",@progbits
	.align	128
        .global         _ZN10layer_norm13ln_fwd_kernelINS_13Kernel_traitsIf6__halfS2_S2_fjLj768ELj1ELj4ELj1ELj16ENS_18Kernel_traits_baseILj768EfS2_S2_S2_fjLj128EEEEELb1ELb0ELb1ELb0EEEvNS_9FwdParamsE
        .type           _ZN10layer_norm13ln_fwd_kernelINS_13Kernel_traitsIf6__halfS2_S2_fjLj768ELj1ELj4ELj1ELj16ENS_18Kernel_traits_baseILj768EfS2_S2_S2_fjLj128EEEEELb1ELb0ELb1ELb0EEEvNS_9FwdParamsE,@function
        .size           _ZN10layer_norm13ln_fwd_kernelINS_13Kernel_traitsIf6__halfS2_S2_fjLj768ELj1ELj4ELj1ELj16ENS_18Kernel_traits_baseILj768EfS2_S2_S2_fjLj128EEEEELb1ELb0ELb1ELb0EEEvNS_9FwdParamsE,(.L_x_28792 - _ZN10layer_norm13ln_fwd_kernelINS_13Kernel_traitsIf6__halfS2_S2_fjLj768ELj1ELj4ELj1ELj16ENS_18Kernel_traits_baseILj768EfS2_S2_S2_fjLj128EEEEELb1ELb0ELb1ELb0EEEvNS_9FwdParamsE)
        .other          _ZN10layer_norm13ln_fwd_kernelINS_13Kernel_traitsIf6__halfS2_S2_fjLj768ELj1ELj4ELj1ELj16ENS_18Kernel_traits_baseILj768EfS2_S2_S2_fjLj128EEEEELb1ELb0ELb1ELb0EEEvNS_9FwdParamsE,@"STO_CUDA_ENTRY STV_DEFAULT"
_ZN10layer_norm13ln_fwd_kernelINS_13Kernel_traitsIf6__halfS2_S2_fjLj768ELj1ELj4ELj1ELj16ENS_18Kernel_traits_baseILj768EfS2_S2_S2_fjLj128EEEEELb1ELb0ELb1ELb0EEEvNS_9FwdParamsE:
.text._ZN10layer_norm13ln_fwd_kernelINS_13Kernel_traitsIf6__halfS2_S2_fjLj768ELj1ELj4ELj1ELj16ENS_18Kernel_traits_baseILj768EfS2_S2_S2_fjLj128EEEEELb1ELb0ELb1ELb0EEEvNS_9FwdParamsE:
        /* <DEDUP_REMOVED lines=88> */
.L_x_14973:
        /* <DEDUP_REMOVED lines=29> */
.L_x_14974:
[----:B------:R-:W-:Y:S05]  /*0750*/  BSYNC.RECONVERGENT B0 ;  /* 0x0000000000007941 */ /* 0x000fea0003800200 */
.L_x_14972:
        /* <DEDUP_REMOVED lines=71> */
.L_x_15341:
        /* <DEDUP_REMOVED lines=26> */
.L_x_14979:
[----:B------:R-:W-:Y:S05]  /*0d70*/  BSYNC.RECONVERGENT B2 ;  /* 0x0000000000027941 */ /* 0x000fea0003800200 */
.L_x_14978:
        /* <DEDUP_REMOVED lines=28> */
.L_x_14985:
        /* <DEDUP_REMOVED lines=13> */
.L_x_14987:
[----:B------:R-:W-:Y:S05]  /*1010*/  BSYNC.RECONVERGENT B4 ;  /* 0x0000000000047941 */ /* 0x000fea0003800200 */
.L_x_14986:
        /* <DEDUP_REMOVED lines=45> */
.L_x_14984:
[----:B------:R-:W-:Y:S05]  /*12f0*/  BSYNC.RECONVERGENT B3 ;  /* 0x0000000000037941 */ /* 0x000fea0003800200 */
.L_x_14983:
        /* <DEDUP_REMOVED lines=11> */
.L_x_14982:
[----:B------:R-:W-:Y:S05]  /*13b0*/  BSYNC.RECONVERGENT B2 ;  /* 0x0000000000027941 */ /* 0x000fea0003800200 */
.L_x_14981:
        /* <DEDUP_REMOVED lines=22> */
.L_x_14992:
        /* <DEDUP_REMOVED lines=13> */
.L_x_14994:
[----:B------:R-:W-:Y:S05]  /*15f0*/  BSYNC.RECONVERGENT B4 ;  /* 0x0000000000047941 */ /* 0x000fea0003800200 */
.L_x_14993:
        /* <DEDUP_REMOVED lines=45> */
.L_x_14991:
[----:B------:R-:W-:Y:S05]  /*18d0*/  BSYNC.RECONVERGENT B3 ;  /* 0x0000000000037941 */ /* 0x000fea0003800200 */
.L_x_14990:
        /* <DEDUP_REMOVED lines=11> */
.L_x_14989:
[----:B------:R-:W-:Y:S05]  /*1990*/  BSYNC.RECONVERGENT B2 ;  /* 0x0000000000027941 */ /* 0x000fea0003800200 */
.L_x_14988:
        /* <DEDUP_REMOVED lines=22> */
.L_x_14999:
        /* <DEDUP_REMOVED lines=13> */
.L_x_15001:
[----:B------:R-:W-:Y:S05]  /*1bd0*/  BSYNC.RECONVERGENT B4 ;  /* 0x0000000000047941 */ /* 0x000fea0003800200 */
.L_x_15000:
        /* <DEDUP_REMOVED lines=46> */
.L_x_14998:
[----:B------:R-:W-:Y:S05]  /*1ec0*/  BSYNC.RECONVERGENT B3 ;  /* 0x0000000000037941 */ /* 0x000fea0003800200 */
.L_x_14997:
        /* <DEDUP_REMOVED lines=11> */
.L_x_14996:
[----:B------:R-:W-:Y:S05]  /*1f80*/  BSYNC.RECONVERGENT B2 ;  /* 0x0000000000027941 */ /* 0x000fea0003800200 */
.L_x_14995:
        /* <DEDUP_REMOVED lines=22> */
.L_x_15006:
        /* <DEDUP_REMOVED lines=13> */
.L_x_15008:
[----:B------:R-:W-:Y:S05]  /*21c0*/  BSYNC.RECONVERGENT B4 ;  /* 0x0000000000047941 */ /* 0x000fea0003800200 */
.L_x_15007:
        /* <DEDUP_REMOVED lines=45> */
.L_x_15005:
[----:B------:R-:W-:Y:S05]  /*24a0*/  BSYNC.RECONVERGENT B3 ;  /* 0x0000000000037941 */ /* 0x000fea0003800200 */
.L_x_15004:
        /* <DEDUP_REMOVED lines=11> */
.L_x_15003:
[----:B------:R-:W-:Y:S05]  /*2560*/  BSYNC.RECONVERGENT B2 ;  /* 0x0000000000027941 */ /* 0x000fea0003800200 */
.L_x_15002:
        /* <DEDUP_REMOVED lines=22> */
.L_x_15013:
        /* <DEDUP_REMOVED lines=13> */
.L_x_15015:
[----:B------:R-:W-:Y:S05]  /*27a0*/  BSYNC.RECONVERGENT B4 ;  /* 0x0000000000047941 */ /* 0x000fea0003800200 */
.L_x_15014:
        /* <DEDUP_REMOVED lines=46> */
.L_x_15012:
[----:B------:R-:W-:Y:S05]  /*2a90*/  BSYNC.RECONVERGENT B3 ;  /* 0x0000000000037941 */ /* 0x000fea0003800200 */
.L_x_15011:
        /* <DEDUP_REMOVED lines=11> */
.L_x_15010:
[----:B------:R-:W-:Y:S05]  /*2b50*/  BSYNC.RECONVERGENT B2 ;  /* 0x0000000000027941 */ /* 0x000fea0003800200 */
.L_x_15009:
        /* <DEDUP_REMOVED lines=22> */
.L_x_15020:
        /* <DEDUP_REMOVED lines=13> */
.L_x_15022:
[----:B------:R-:W-:Y:S05]  /*2d90*/  BSYNC.RECONVERGENT B4 ;  /* 0x0000000000047941 */ /* 0x000fea0003800200 */
.L_x_15021:
        /* <DEDUP_REMOVED lines=45> */
.L_x_15019:
[----:B------:R-:W-:Y:S05]  /*3070*/  BSYNC.RECONVERGENT B3 ;  /* 0x0000000000037941 */ /* 0x000fea0003800200 */
.L_x_15018:
        /* <DEDUP_REMOVED lines=11> */
.L_x_15017:
[----:B------:R-:W-:Y:S05]  /*3130*/  BSYNC.RECONVERGENT B2 ;  /* 0x0000000000027941 */ /* 0x000fea0003800200 */
.L_x_15016:
        /* <DEDUP_REMOVED lines=22> */
.L_x_15027:
        /* <DEDUP_REMOVED lines=13> */
.L_x_15029:
[----:B------:R-:W-:Y:S05]  /*3370*/  BSYNC.RECONVERGENT B4 ;  /* 0x0000000000047941 */ /* 0x000fea0003800200 */
.L_x_15028:
        /* <DEDUP_REMOVED lines=45> */
.L_x_15026:
[----:B------:R-:W-:Y:S05]  /*3650*/  BSYNC.RECONVERGENT B3 ;  /* 0x0000000000037941 */ /* 0x000fea0003800200 */
.L_x_15025:
        /* <DEDUP_REMOVED lines=11> */
.L_x_15024:
[----:B------:R-:W-:Y:S05]  /*3710*/  BSYNC.RECONVERGENT B2 ;  /* 0x0000000000027941 */ /* 0x000fea0003800200 */
.L_x_15023:
        /* <DEDUP_REMOVED lines=22> */
.L_x_15034:
        /* <DEDUP_REMOVED lines=13> */
.L_x_15036:
[----:B------:R-:W-:Y:S05]  /*3950*/  BSYNC.RECONVERGENT B4 ;  /* 0x0000000000047941 */ /* 0x000fea0003800200 */
.L_x_15035:
        /* <DEDUP_REMOVED lines=45> */
.L_x_15033:
[----:B------:R-:W-:Y:S05]  /*3c30*/  BSYNC.RECONVERGENT B3 ;  /* 0x0000000000037941 */ /* 0x000fea0003800200 */
.L_x_15032:
        /* <DEDUP_REMOVED lines=11> */
.L_x_15031:
[----:B------:R-:W-:Y:S05]  /*3cf0*/  BSYNC.RECONVERGENT B2 ;  /* 0x0000000000027941 */ /* 0x000fea0003800200 */
.L_x_15030:
[----:B------:R-:W-:Y:S02]  /*3d00*/  F2FP.F16.F32.PACK_AB R75, RZ, R95 ;  /* 0x0000005fff4b723e */ /* 0x000fe400000000ff */
[----:B------:R-:W-:Y:S02]  /*3d10*/  PRMT R74, R112, 0x5410, R74 ;  /* 0x00005410704a7816 */ /* 0x000fe4000000004a */
[----:B------:R-:W-:Y:S02]  /*3d20*/  PRMT R73, R109, 0x5410, R111 ;  /* 0x000054106d497816 */ /* 0x000fe4000000006f */
[----:B------:R-:W-:Y:S02]  /*3d30*/  PRMT R72, R100, 0x5410, R108 ;  /* 0x0000541064487816 */ /* 0x000fe4000000006c */
[----:B------:R-:W-:Y:S01]  /*3d40*/  PRMT R75, R110, 0x5410, R75 ;  /* 0x000054106e4b7816 */ /* 0x000fe2000000004b */
[----:B------:R-:W-:Y:S06]  /*3d50*/  BRA `(.L_x_15037) ;  /* 0x0000002c00247947 */ /* 0x000fec0003800000 */
.L_x_14980:
[----:B------:R-:W-:Y:S01]  /*3d60*/  IMAD.U32 R111, RZ, RZ, UR5 ;  /* 0x00000005ff6f7e24 */ /* 0x000fe2000f8e00ff */
[----:B------:R-:W-:Y:S01]  /*3d70*/  BSSY.RECONVERGENT B2, `(.L_x_15038) ;  /* 0x000005a000027945 */ /* 0x000fe20003800200 */
[----:B------:R-:W-:Y:S01]  /*3d80*/  MOV R14, RZ ;  /* 0x000000ff000e7202 */ /* 0x000fe20000000f00 */
        /* <DEDUP_REMOVED lines=20> */
.L_x_15042:
        /* <DEDUP_REMOVED lines=13> */
.L_x_15044:
[----:B------:R-:W-:Y:S05]  /*3fa0*/  BSYNC.RECONVERGENT B4 ;  /* 0x0000000000047941 */ /* 0x000fea0003800200 */
.L_x_15043:
        /* <DEDUP_REMOVED lines=44> */
.L_x_15041:
[----:B------:R-:W-:Y:S05]  /*4270*/  BSYNC.RECONVERGENT B3 ;  /* 0x0000000000037941 */ /* 0x000fea0003800200 */
.L_x_15040:
        /* <DEDUP_REMOVED lines=9> */
.L_x_15039:
[----:B------:R-:W-:Y:S05]  /*4310*/  BSYNC.RECONVERGENT B2 ;  /* 0x0000000000027941 */ /* 0x000fea0003800200 */
.L_x_15038:
[----:B------:R-:W-:Y:S01]  /*4320*/  BSSY.RECONVERGENT B2, `(.L_x_15045) ;  /* 0x0000057000027945 */ /* 0x000fe20003800200 */
[----:B------:R-:W-:Y:S01]  /*4330*/  F2FP.F16.F32.PACK_AB R108, RZ, R14 ;  /* 0x0000000eff6c723e */ /* 0x000fe200000000ff */
        /* <DEDUP_REMOVED lines=16> */
.L_x_15049:
        /* <DEDUP_REMOVED lines=13> */
.L_x_15051:
[----:B------:R-:W-:Y:S05]  /*4510*/  BSYNC.RECONVERGENT B4 ;  /* 0x0000000000047941 */ /* 0x000fea0003800200 */
.L_x_15050:
        /* <DEDUP_REMOVED lines=45> */
.L_x_15048:
[----:B------:R-:W-:Y:S05]  /*47f0*/  BSYNC.RECONVERGENT B3 ;  /* 0x0000000000037941 */ /* 0x000fea0003800200 */
.L_x_15047:
        /* <DEDUP_REMOVED lines=9> */
.L_x_15046:
[----:B------:R-:W-:Y:S05]  /*4890*/  BSYNC.RECONVERGENT B2 ;  /* 0x0000000000027941 */ /* 0x000fea0003800200 */
.L_x_15045:
[----:B------:R-:W-:Y:S01]  /*48a0*/  BSSY.RECONVERGENT B2, `(.L_x_15052) ;  /* 0x0000057000027945 */ /* 0x000fe20003800200 */
[----:B------:R-:W-:Y:S01]  /*48b0*/  HFMA2 R87, -RZ, RZ, 0, 0 ;  /* 0x00000000ff577431 */ /* 0x000fe200000001ff */
[----:B------:R-:W-:Y:S01]  /*48c0*/  F2FP.F16.F32.PACK_AB R107, RZ, R12 ;  /* 0x0000000cff6b723e */ /* 0x000fe200000000ff */
        /* <DEDUP_REMOVED lines=15> */
.L_x_15056:
        /* <DEDUP_REMOVED lines=13> */
.L_x_15058:
[----:B------:R-:W-:Y:S05]  /*4a90*/  BSYNC.RECONVERGENT B4 ;  /* 0x0000000000047941 */ /* 0x000fea0003800200 */
.L_x_15057:
        /* <DEDUP_REMOVED lines=45> */
.L_x_15055:
[----:B------:R-:W-:Y:S05]  /*4d70*/  BSYNC.RECONVERGENT B3 ;  /* 0x0000000000037941 */ /* 0x000fea0003800200 */
.L_x_15054:
        /* <DEDUP_REMOVED lines=9> */
.L_x_15053:
[----:B------:R-:W-:Y:S05]  /*4e10*/  BSYNC.RECONVERGENT B2 ;  /* 0x0000000000027941 */ /* 0x000fea0003800200 */
.L_x_15052:
[----:B------:R-:W-:Y:S01]  /*4e20*/  BSSY.RECONVERGENT B2, `(.L_x_15059) ;  /* 0x0000057000027945 */ /* 0x000fe20003800200 */
[----:B------:R-:W-:Y:S01]  /*4e30*/  F2FP.F16.F32.PACK_AB R110, RZ, R87 ;  /* 0x00000057ff6e723e */ /* 0x000fe200000000ff */
[----:B------:R-:W-:Y:S02]  /*4e40*/  IMAD.MOV.U32 R86, RZ, RZ, RZ ;  /* 0x000000ffff567224 */ /* 0x000fe400078e00ff */
        /* <DEDUP_REMOVED lines=15> */
.L_x_15063:
        /* <DEDUP_REMOVED lines=13> */
.L_x_15065:
[----:B------:R-:W-:Y:S05]  /*5010*/  BSYNC.RECONVERGENT B4 ;  /* 0x0000000000047941 */ /* 0x000fea0003800200 */
.L_x_15064:
        /* <DEDUP_REMOVED lines=45> */
.L_x_15062:
[----:B------:R-:W-:Y:S05]  /*52f0*/  BSYNC.RECONVERGENT B3 ;  /* 0x0000000000037941 */ /* 0x000fea0003800200 */
.L_x_15061:
        /* <DEDUP_REMOVED lines=9> */
.L_x_15060:
[----:B------:R-:W-:Y:S05]  /*5390*/  BSYNC.RECONVERGENT B2 ;  /* 0x0000000000027941 */ /* 0x000fea0003800200 */
.L_x_15059:
        /* <DEDUP_REMOVED lines=18> */
.L_x_15070:
        /* <DEDUP_REMOVED lines=13> */
.L_x_15072:
[----:B------:R-:W-:Y:S05]  /*5590*/  BSYNC.RECONVERGENT B4 ;  /* 0x0000000000047941 */ /* 0x000fea0003800200 */
.L_x_15071:
        /* <DEDUP_REMOVED lines=45> */
.L_x_15069:
[----:B------:R-:W-:Y:S05]  /*5870*/  BSYNC.RECONVERGENT B3 ;  /* 0x0000000000037941 */ /* 0x000fea0003800200 */
.L_x_15068:
        /* <DEDUP_REMOVED lines=9> */
.L_x_15067:
[----:B------:R-:W-:Y:S05]  /*5910*/  BSYNC.RECONVERGENT B2 ;  /* 0x0000000000027941 */ /* 0x000fea0003800200 */
.L_x_15066:
        /* <DEDUP_REMOVED lines=18> */
.L_x_15077:
        /* <DEDUP_REMOVED lines=13> */
.L_x_15079:
[----:B------:R-:W-:Y:S05]  /*5b10*/  BSYNC.RECONVERGENT B4 ;  /* 0x0000000000047941 */ /* 0x000fea0003800200 */
.L_x_15078:
        /* <DEDUP_REMOVED lines=45> */
.L_x_15076:
[----:B------:R-:W-:Y:S05]  /*5df0*/  BSYNC.RECONVERGENT B3 ;  /* 0x0000000000037941 */ /* 0x000fea0003800200 */
.L_x_15075:
        /* <DEDUP_REMOVED lines=9> */
.L_x_15074:
[----:B------:R-:W-:Y:S05]  /*5e90*/  BSYNC.RECONVERGENT B2 ;  /* 0x0000000000027941 */ /* 0x000fea0003800200 */
.L_x_15073:
        /* <DEDUP_REMOVED lines=18> */
.L_x_15084:
        /* <DEDUP_REMOVED lines=13> */
.L_x_15086:
[----:B------:R-:W-:Y:S05]  /*6090*/  BSYNC.RECONVERGENT B4 ;  /* 0x0000000000047941 */ /* 0x000fea0003800200 */
.L_x_15085:
        /* <DEDUP_REMOVED lines=45> */
.L_x_15083:
[----:B------:R-:W-:Y:S05]  /*6370*/  BSYNC.RECONVERGENT B3 ;  /* 0x0000000000037941 */ /* 0x000fea0003800200 */
.L_x_15082:
        /* <DEDUP_REMOVED lines=9> */
.L_x_15081:
[----:B------:R-:W-:Y:S05]  /*6410*/  BSYNC.RECONVERGENT B2 ;  /* 0x0000000000027941 */ /* 0x000fea0003800200 */
.L_x_15080:
        /* <DEDUP_REMOVED lines=18> */
.L_x_15091:
        /* <DEDUP_REMOVED lines=13> */
.L_x_15093:
[----:B------:R-:W-:Y:S05]  /*6610*/  BSYNC.RECONVERGENT B4 ;  /* 0x0000000000047941 */ /* 0x000fea0003800200 */
.L_x_15092:
        /* <DEDUP_REMOVED lines=45> */
.L_x_15090:
[----:B------:R-:W-:Y:S05]  /*68f0*/  BSYNC.RECONVERGENT B3 ;  /* 0x0000000000037941 */ /* 0x000fea0003800200 */
.L_x_15089:
        /* <DEDUP_REMOVED lines=9> */
.L_x_15088:
[----:B------:R-:W-:Y:S05]  /*6990*/  BSYNC.RECONVERGENT B2 ;  /* 0x0000000000027941 */ /* 0x000fea0003800200 */
.L_x_15087:
[----:B------:R-:W-:Y:S02]  /*69a0*/  F2FP.F16.F32.PACK_AB R75, RZ, R95 ;  /* 0x0000005fff4b723e */ /* 0x000fe400000000ff */
[----:B------:R-:W-:Y:S02]  /*69b0*/  PRMT R74, R112, 0x5410, R113 ;  /* 0x00005410704a7816 */ /* 0x000fe40000000071 */
[----:B------:R-:W-:Y:S02]  /*69c0*/  PRMT R73, R110, 0x5410, R109 ;  /* 0x000054106e497816 */ /* 0x000fe4000000006d */
[----:B------:R-:W-:Y:S02]  /*69d0*/  PRMT R72, R108, 0x5410, R107 ;  /* 0x000054106c487816 */ /* 0x000fe4000000006b */
[----:B------:R-:W-:-:S07]  /*69e0*/  PRMT R75, R100, 0x5410, R75 ;  /* 0x00005410644b7816 */ /* 0x000fce000000004b */
.L_x_15037:
        /* <DEDUP_REMOVED lines=26> */
.L_x_15095:
[----:B------:R-:W-:Y:S05]  /*6b90*/  BSYNC.RECONVERGENT B2 ;  /* 0x0000000000027941 */ /* 0x000fea0003800200 */
.L_x_15094:
[----:B------:R-:W-:Y:S01]  /*6ba0*/  VIADD R104, R104, 0x20 ;  /* 0x0000002068687836 */ /* 0x000fe20000000000 */
[----:B------:R-:W-:-:S07]  /*6bb0*/  IADD3 R102, PT, PT, R102, 0x20, RZ ;  /* 0x0000002066667810 */ /* 0x000fce0007ffe0ff */
.L_x_14977:
[----:B------:R-:W-:Y:S05]  /*6bc0*/  BSYNC.RECONVERGENT B1 ;  /* 0x0000000000017941 */ /* 0x000fea0003800200 */
.L_x_14976:
        /* <DEDUP_REMOVED lines=8> */
.L_x_15099:
[----:B------:R-:W-:Y:S05]  /*6c50*/  BSYNC.RECONVERGENT B2 ;  /* 0x0000000000027941 */ /* 0x000fea0003800200 */
.L_x_15098:
        /* <DEDUP_REMOVED lines=28> */
.L_x_15105:
        /* <DEDUP_REMOVED lines=13> */
.L_x_15107:
[----:B------:R-:W-:Y:S05]  /*6ef0*/  BSYNC.RECONVERGENT B4 ;  /* 0x0000000000047941 */ /* 0x000fea0003800200 */
.L_x_15106:
        /* <DEDUP_REMOVED lines=45> */
.L_x_15104:
[----:B------:R-:W-:Y:S05]  /*71d0*/  BSYNC.RECONVERGENT B3 ;  /* 0x0000000000037941 */ /* 0x000fea0003800200 */
.L_x_15103:
[----:B------:R-:W-:Y:S01]  /*71e0*/  HFMA2 R4, -RZ, RZ, 0.1171875, 0 ;  /* 0x2f800000ff047431 */ /* 0x000fe200000001ff */
[----:B------:R-:W-:Y:S01]  /*71f0*/  I2FP.F32.U32 R3, R3 ;  /* 0x0000000300037245 */ /* 0x000fe20000201000 */
        /* <DEDUP_REMOVED lines=9> */
.L_x_15102:
[----:B------:R-:W-:Y:S05]  /*7290*/  BSYNC.RECONVERGENT B2 ;  /* 0x0000000000027941 */ /* 0x000fea0003800200 */
.L_x_15101:
        /* <DEDUP_REMOVED lines=22> */
.L_x_15112:
        /* <DEDUP_REMOVED lines=13> */
.L_x_15114:
[----:B------:R-:W-:Y:S05]  /*74d0*/  BSYNC.RECONVERGENT B4 ;  /* 0x0000000000047941 */ /* 0x000fea0003800200 */
.L_x_15113:
        /* <DEDUP_REMOVED lines=45> */
.L_x_15111:
[----:B------:R-:W-:Y:S05]  /*77b0*/  BSYNC.RECONVERGENT B3 ;  /* 0x0000000000037941 */ /* 0x000fea0003800200 */
.L_x_15110:
        /* <DEDUP_REMOVED lines=11> */
.L_x_15109:
[----:B------:R-:W-:Y:S05]  /*7870*/  BSYNC.RECONVERGENT B2 ;  /* 0x0000000000027941 */ /* 0x000fea0003800200 */
.L_x_15108:
        /* <DEDUP_REMOVED lines=22> */
.L_x_15119:
        /* <DEDUP_REMOVED lines=13> */
.L_x_15121:
[----:B------:R-:W-:Y:S05]  /*7ab0*/  BSYNC.RECONVERGENT B4 ;  /* 0x0000000000047941 */ /* 0x000fea0003800200 */
.L_x_15120:
        /* <DEDUP_REMOVED lines=46> */
.L_x_15118:
[----:B------:R-:W-:Y:S05]  /*7da0*/  BSYNC.RECONVERGENT B3 ;  /* 0x0000000000037941 */ /* 0x000fea0003800200 */
.L_x_15117:
        /* <DEDUP_REMOVED lines=11> */
.L_x_15116:
[----:B------:R-:W-:Y:S05]  /*7e60*/  BSYNC.RECONVERGENT B2 ;  /* 0x0000000000027941 */ /* 0x000fea0003800200 */
.L_x_15115:
        /* <DEDUP_REMOVED lines=22> */
.L_x_15126:
        /* <DEDUP_REMOVED lines=13> */
.L_x_15128:
[----:B------:R-:W-:Y:S05]  /*80a0*/  BSYNC.RECONVERGENT B4 ;  /* 0x0000000000047941 */ /* 0x000fea0003800200 */
.L_x_15127:
        /* <DEDUP_REMOVED lines=45> */
.L_x_15125:
[----:B------:R-:W-:Y:S05]  /*8380*/  BSYNC.RECONVERGENT B3 ;  /* 0x0000000000037941 */ /* 0x000fea0003800200 */
.L_x_15124:
        /* <DEDUP_REMOVED lines=11> */
.L_x_15123:
[----:B------:R-:W-:Y:S05]  /*8440*/  BSYNC.RECONVERGENT B2 ;  /* 0x0000000000027941 */ /* 0x000fea0003800200 */
.L_x_15122:
        /* <DEDUP_REMOVED lines=22> */
.L_x_15133:
        /* <DEDUP_REMOVED lines=13> */
.L_x_15135:
[----:B------:R-:W-:Y:S05]  /*8680*/  BSYNC.RECONVERGENT B4 ;  /* 0x0000000000047941 */ /* 0x000fea0003800200 */
.L_x_15134:
        /* <DEDUP_REMOVED lines=46> */
.L_x_15132:
[----:B------:R-:W-:Y:S05]  /*8970*/  BSYNC.RECONVERGENT B3 ;  /* 0x0000000000037941 */ /* 0x000fea0003800200 */
.L_x_15131:
        /* <DEDUP_REMOVED lines=11> */
.L_x_15130:
[----:B------:R-:W-:Y:S05]  /*8a30*/  BSYNC.RECONVERGENT B2 ;  /* 0x0000000000027941 */ /* 0x000fea0003800200 */
.L_x_15129:
        /* <DEDUP_REMOVED lines=22> */
.L_x_15140:
        /* <DEDUP_REMOVED lines=13> */
.L_x_15142:
[----:B------:R-:W-:Y:S05]  /*8c70*/  BSYNC.RECONVERGENT B4 ;  /* 0x0000000000047941 */ /* 0x000fea0003800200 */
.L_x_15141:
        /* <DEDUP_REMOVED lines=45> */
.L_x_15139:
[----:B------:R-:W-:Y:S05]  /*8f50*/  BSYNC.RECONVERGENT B3 ;  /* 0x0000000000037941 */ /* 0x000fea0003800200 */
.L_x_15138:
        /* <DEDUP_REMOVED lines=11> */
.L_x_15137:
[----:B------:R-:W-:Y:S05]  /*9010*/  BSYNC.RECONVERGENT B2 ;  /* 0x0000000000027941 */ /* 0x000fea0003800200 */
.L_x_15136:
        /* <DEDUP_REMOVED lines=22> */
.L_x_15147:
        /* <DEDUP_REMOVED lines=13> */
.L_x_15149:
[----:B------:R-:W-:Y:S05]  /*9250*/  BSYNC.RECONVERGENT B4 ;  /* 0x0000000000047941 */ /* 0x000fea0003800200 */
.L_x_15148:
        /* <DEDUP_REMOVED lines=45> */
.L_x_15146:
[----:B------:R-:W-:Y:S05]  /*9530*/  BSYNC.RECONVERGENT B3 ;  /* 0x0000000000037941 */ /* 0x000fea0003800200 */
.L_x_15145:
        /* <DEDUP_REMOVED lines=11> */
.L_x_15144:
[----:B------:R-:W-:Y:S05]  /*95f0*/  BSYNC.RECONVERGENT B2 ;  /* 0x0000000000027941 */ /* 0x000fea0003800200 */
.L_x_15143:
        /* <DEDUP_REMOVED lines=22> */
.L_x_15154:
        /* <DEDUP_REMOVED lines=13> */
.L_x_15156:
[----:B------:R-:W-:Y:S05]  /*9830*/  BSYNC.RECONVERGENT B4 ;  /* 0x0000000000047941 */ /* 0x000fea0003800200 */
.L_x_15155:
        /* <DEDUP_REMOVED lines=45> */
.L_x_15153:
[----:B------:R-:W-:Y:S05]  /*9b10*/  BSYNC.RECONVERGENT B3 ;  /* 0x0000000000037941 */ /* 0x000fea0003800200 */
.L_x_15152:
        /* <DEDUP_REMOVED lines=11> */
.L_x_15151:
[----:B------:R-:W-:Y:S05]  /*9bd0*/  BSYNC.RECONVERGENT B2 ;  /* 0x0000000000027941 */ /* 0x000fea0003800200 */
.L_x_15150:
[----:B------:R-:W-:Y:S02]  /*9be0*/  F2FP.F16.F32.PACK_AB R75, RZ, R97 ;  /* 0x00000061ff4b723e */ /* 0x000fe400000000ff */
[----:B------:R-:W-:Y:S02]  /*9bf0*/  PRMT R74, R112, 0x5410, R74 ;  /* 0x00005410704a7816 */ /* 0x000fe4000000004a */
[----:B------:R-:W-:Y:S02]  /*9c00*/  PRMT R73, R109, 0x5410, R111 ;  /* 0x000054106d497816 */ /* 0x000fe4000000006f */
[----:B------:R-:W-:Y:S02]  /*9c10*/  PRMT R72, R100, 0x5410, R108 ;  /* 0x0000541064487816 */ /* 0x000fe4000000006c */
[----:B------:R-:W-:Y:S01]  /*9c20*/  PRMT R75, R110, 0x5410, R75 ;  /* 0x000054106e4b7816 */ /* 0x000fe2000000004b */
[----:B------:R-:W-:Y:S06]  /*9c30*/  BRA `(.L_x_15157) ;  /* 0x0000002c00247947 */ /* 0x000fec0003800000 */
.L_x_15100:
[----:B------:R-:W-:Y:S01]  /*9c40*/  IMAD.U32 R111, RZ, RZ, UR5 ;  /* 0x00000005ff6f7e24 */ /* 0x000fe2000f8e00ff */
[----:B------:R-:W-:Y:S01]  /*9c50*/  BSSY.RECONVERGENT B2, `(.L_x_15158) ;  /* 0x000005a000027945 */ /* 0x000fe20003800200 */
[----:B------:R-:W-:Y:S01]  /*9c60*/  MOV R4, RZ ;  /* 0x000000ff00047202 */ /* 0x000fe20000000f00 */
[----:B------:R-:W-:Y:S01]  /*9c70*/  IMAD.MOV.U32 R106, RZ, RZ, R100 ;  /* 0x000000ffff6a7224 */ /* 0x000fe200078e0064 */
[----:B01----:R-:W-:Y:S01]  /*9c80*/  MOV R72, R17 ;  /* 0x0000001100487202 */ /* 0x003fe20000000f00 */
        /* <DEDUP_REMOVED lines=18> */
.L_x_15162:
        /* <DEDUP_REMOVED lines=13> */
.L_x_15164:
[----:B------:R-:W-:Y:S05]  /*9e80*/  BSYNC.RECONVERGENT B4 ;  /* 0x0000000000047941 */ /* 0x000fea0003800200 */
.L_x_15163:
        /* <DEDUP_REMOVED lines=43> */
[----:B------:R-:W-:-:S07]  /*a140*/  IMAD.MOV.U32 R72, RZ, RZ, RZ ;  /* 0x000000ffff487224 */ /* 0x000fce00078e00ff */
.L_x_15161:
[----:B------:R-:W-:Y:S05]  /*a150*/  BSYNC.RECONVERGENT B3 ;  /* 0x0000000000037941 */ /* 0x000fea0003800200 */
.L_x_15160:
        /* <DEDUP_REMOVED lines=9> */
.L_x_15159:
[----:B------:R-:W-:Y:S05]  /*a1f0*/  BSYNC.RECONVERGENT B2 ;  /* 0x0000000000027941 */ /* 0x000fea0003800200 */
.L_x_15158:
        /* <DEDUP_REMOVED lines=18> */
.L_x_15169:
        /* <DEDUP_REMOVED lines=13> */
.L_x_15171:
[----:B------:R-:W-:Y:S05]  /*a3f0*/  BSYNC.RECONVERGENT B4 ;  /* 0x0000000000047941 */ /* 0x000fea0003800200 */
.L_x_15170:
        /* <DEDUP_REMOVED lines=45> */
.L_x_15168:
[----:B------:R-:W-:Y:S05]  /*a6d0*/  BSYNC.RECONVERGENT B3 ;  /* 0x0000000000037941 */ /* 0x000fea0003800200 */
.L_x_15167:
[----:B------:R-:W-:Y:S01]  /*a6e0*/  I2FP.F32.U32 R3, R3 ;  /* 0x0000000300037245 */ /* 0x000fe20000201000 */
[----:B------:R-:W-:Y:S02]  /*a6f0*/  IMAD.MOV.U32 R72, RZ, RZ, 0x2f800000 ;  /* 0x2f800000ff487424 */ /* 0x000fe400078e00ff */
[----:B-----5:R-:W-:Y:S02]  /*a700*/  HADD2.F32 R11, -RZ, R20.H1_H1 ;  /* 0x30000014ff0b7230 */ /* 0x020fe40000004100 */
[----:B------:R-:W-:-:S03]  /*a710*/  FFMA.FTZ R3, R3, R72, 1.1641532182693481445e-10 ;  /* 0x2f00000003037423 */ /* 0x000fc60000010048 */
[----:B------:R-:W-:Y:S02]  /*a720*/  FMUL.FTZ R11, R11, UR9 ;  /* 0x000000090b0b7c20 */ /* 0x000fe40008410000 */
[----:B------:R-:W-:Y:S02]  /*a730*/  FSETP.GTU.FTZ.AND P2, PT, R3, UR26, PT ;  /* 0x0000001a03007c0b */ /* 0x000fe4000bf5c000 */
[----:B------:R-:W-:Y:S02]  /*a740*/  FMUL.FTZ R3, R11, UR8 ;  /* 0x000000080b037c20 */ /* 0x000fe40008410000 */
[----:B------:R-:W-:-:S03]  /*a750*/  SEL R11, RZ, 0x1, P2 ;  /* 0x00000001ff0b7807 */ /* 0x000fc60001000000 */
[----:B------:R-:W-:-:S07]  /*a760*/  FSEL R3, R3, RZ, !P2 ;  /* 0x000000ff03037208 */ /* 0x000fce0005000000 */
.L_x_15166:
[----:B------:R-:W-:Y:S05]  /*a770*/  BSYNC.RECONVERGENT B2 ;  /* 0x0000000000027941 */ /* 0x000fea0003800200 */
.L_x_15165:
        /* <DEDUP_REMOVED lines=18> */
.L_x_15176:
        /* <DEDUP_REMOVED lines=13> */
.L_x_15178:
[----:B------:R-:W-:Y:S05]  /*a970*/  BSYNC.RECONVERGENT B4 ;  /* 0x0000000000047941 */ /* 0x000fea0003800200 */
.L_x_15177:
        /* <DEDUP_REMOVED lines=45> */
.L_x_15175:
[----:B------:R-:W-:Y:S05]  /*ac50*/  BSYNC.RECONVERGENT B3 ;  /* 0x0000000000037941 */ /* 0x000fea0003800200 */
.L_x_15174:
        /* <DEDUP_REMOVED lines=9> */
.L_x_15173:
[----:B------:R-:W-:Y:S05]  /*acf0*/  BSYNC.RECONVERGENT B2 ;  /* 0x0000000000027941 */ /* 0x000fea0003800200 */
.L_x_15172:
        /* <DEDUP_REMOVED lines=18> */
.L_x_15183:
        /* <DEDUP_REMOVED lines=13> */
.L_x_15185:
[----:B------:R-:W-:Y:S05]  /*aef0*/  BSYNC.RECONVERGENT B4 ;  /* 0x0000000000047941 */ /* 0x000fea0003800200 */
.L_x_15184:
        /* <DEDUP_REMOVED lines=45> */
.L_x_15182:
[----:B------:R-:W-:Y:S05]  /*b1d0*/  BSYNC.RECONVERGENT B3 ;  /* 0x0000000000037941 */ /* 0x000fea0003800200 */
.L_x_15181:
        /* <DEDUP_REMOVED lines=9> */
.L_x_15180:
[----:B------:R-:W-:Y:S05]  /*b270*/  BSYNC.RECONVERGENT B2 ;  /* 0x0000000000027941 */ /* 0x000fea0003800200 */
.L_x_15179:
        /* <DEDUP_REMOVED lines=18> */
.L_x_15190:
        /* <DEDUP_REMOVED lines=13> */
.L_x_15192:
[----:B------:R-:W-:Y:S05]  /*b470*/  BSYNC.RECONVERGENT B4 ;  /* 0x0000000000047941 */ /* 0x000fea0003800200 */
.L_x_15191:
        /* <DEDUP_REMOVED lines=45> */
.L_x_15189:
[----:B------:R-:W-:Y:S05]  /*b750*/  BSYNC.RECONVERGENT B3 ;  /* 0x0000000000037941 */ /* 0x000fea0003800200 */
.L_x_15188:
        /* <DEDUP_REMOVED lines=9> */
.L_x_15187:
[----:B------:R-:W-:Y:S05]  /*b7f0*/  BSYNC.RECONVERGENT B2 ;  /* 0x0000000000027941 */ /* 0x000fea0003800200 */
.L_x_15186:
        /* <DEDUP_REMOVED lines=18> */
.L_x_15197:
        /* <DEDUP_REMOVED lines=13> */
.L_x_15199:
[----:B------:R-:W-:Y:S05]  /*b9f0*/  BSYNC.RECONVERGENT B4 ;  /* 0x0000000000047941 */ /* 0x000fea0003800200 */
.L_x_15198:
        /* <DEDUP_REMOVED lines=45> */
.L_x_15196:
[----:B------:R-:W-:Y:S05]  /*bcd0*/  BSYNC.RECONVERGENT B3 ;  /* 0x0000000000037941 */ /* 0x000fea0003800200 */
.L_x_15195:
        /* <DEDUP_REMOVED lines=9> */
.L_x_15194:
[----:B------:R-:W-:Y:S05]  /*bd70*/  BSYNC.RECONVERGENT B2 ;  /* 0x0000000000027941 */ /* 0x000fea0003800200 */
.L_x_15193:
        /* <DEDUP_REMOVED lines=18> */
.L_x_15204:
        /* <DEDUP_REMOVED lines=13> */
.L_x_15206:
[----:B------:R-:W-:Y:S05]  /*bf70*/  BSYNC.RECONVERGENT B4 ;  /* 0x0000000000047941 */ /* 0x000fea0003800200 */
.L_x_15205:
        /* <DEDUP_REMOVED lines=45> */
.L_x_15203:
[----:B------:R-:W-:Y:S05]  /*c250*/  BSYNC.RECONVERGENT B3 ;  /* 0x0000000000037941 */ /* 0x000fea0003800200 */
.L_x_15202:
        /* <DEDUP_REMOVED lines=9> */
.L_x_15201:
[----:B------:R-:W-:Y:S05]  /*c2f0*/  BSYNC.RECONVERGENT B2 ;  /* 0x0000000000027941 */ /* 0x000fea0003800200 */
.L_x_15200:
        /* <DEDUP_REMOVED lines=18> */
.L_x_15211:
        /* <DEDUP_REMOVED lines=13> */
.L_x_15213:
[----:B------:R-:W-:Y:S05]  /*c4f0*/  BSYNC.RECONVERGENT B4 ;  /* 0x0000000000047941 */ /* 0x000fea0003800200 */
.L_x_15212:
        /* <DEDUP_REMOVED lines=45> */
.L_x_15210:
[----:B------:R-:W-:Y:S05]  /*c7d0*/  BSYNC.RECONVERGENT B3 ;  /* 0x0000000000037941 */ /* 0x000fea0003800200 */
.L_x_15209:
        /* <DEDUP_REMOVED lines=9> */
.L_x_15208:
[----:B------:R-:W-:Y:S05]  /*c870*/  BSYNC.RECONVERGENT B2 ;  /* 0x0000000000027941 */ /* 0x000fea0003800200 */
.L_x_15207:
[----:B------:R-:W-:Y:S02]  /*c880*/  F2FP.F16.F32.PACK_AB R75, RZ, R97 ;  /* 0x00000061ff4b723e */ /* 0x000fe400000000ff */
[----:B------:R-:W-:Y:S02]  /*c890*/  PRMT R74, R112, 0x5410, R113 ;  /* 0x00005410704a7816 */ /* 0x000fe40000000071 */
[----:B------:R-:W-:Y:S02]  /*c8a0*/  PRMT R73, R110, 0x5410, R109 ;  /* 0x000054106e497816 */ /* 0x000fe4000000006d */
[----:B------:R-:W-:Y:S02]  /*c8b0*/  PRMT R72, R108, 0x5410, R107 ;  /* 0x000054106c487816 */ /* 0x000fe4000000006b */
[----:B------:R-:W-:-:S07]  /*c8c0*/  PRMT R75, R100, 0x5410, R75 ;  /* 0x00005410644b7816 */ /* 0x000fce000000004b */
.L_x_15157:
        /* <DEDUP_REMOVED lines=26> */
.L_x_15215:
[----:B------:R-:W-:Y:S05]  /*ca70*/  BSYNC.RECONVERGENT B2 ;  /* 0x0000000000027941 */ /* 0x000fea0003800200 */
.L_x_15214:
[----:B------:R-:W-:Y:S01]  /*ca80*/  IADD3 R104, PT, PT, R104, 0x20, RZ ;  /* 0x0000002068687810 */ /* 0x000fe20007ffe0ff */
[----:B------:R-:W-:-:S07]  /*ca90*/  VIADD R102, R102, 0x20 ;  /* 0x0000002066667836 */ /* 0x000fce0000000000 */
.L_x_15097:
[----:B------:R-:W-:Y:S05]  /*caa0*/  BSYNC.RECONVERGENT B1 ;  /* 0x0000000000017941 */ /* 0x000fea0003800200 */
.L_x_15096:
        /* <DEDUP_REMOVED lines=8> */
.L_x_15219:
[----:B------:R-:W-:Y:S05]  /*cb30*/  BSYNC.RECONVERGENT B2 ;  /* 0x0000000000027941 */ /* 0x000fea0003800200 */
.L_x_15218:
        /* <DEDUP_REMOVED lines=28> */
.L_x_15225:
        /* <DEDUP_REMOVED lines=13> */
.L_x_15227:
[----:B------:R-:W-:Y:S05]  /*cdd0*/  BSYNC.RECONVERGENT B4 ;  /* 0x0000000000047941 */ /* 0x000fea0003800200 */
.L_x_15226:
        /* <DEDUP_REMOVED lines=45> */
.L_x_15224:
[----:B------:R-:W-:Y:S05]  /*d0b0*/  BSYNC.RECONVERGENT B3 ;  /* 0x0000000000037941 */ /* 0x000fea0003800200 */
.L_x_15223:
        /* <DEDUP_REMOVED lines=11> */
.L_x_15222:
[----:B------:R-:W-:Y:S05]  /*d170*/  BSYNC.RECONVERGENT B2 ;  /* 0x0000000000027941 */ /* 0x000fea0003800200 */
.L_x_15221:
        /* <DEDUP_REMOVED lines=22> */
.L_x_15232:
        /* <DEDUP_REMOVED lines=13> */
.L_x_15234:
[----:B------:R-:W-:Y:S05]  /*d3b0*/  BSYNC.RECONVERGENT B4 ;  /* 0x0000000000047941 */ /* 0x000fea0003800200 */
.L_x_15233:
        /* <DEDUP_REMOVED lines=45> */
.L_x_15231:
[----:B------:R-:W-:Y:S05]  /*d690*/  BSYNC.RECONVERGENT B3 ;  /* 0x0000000000037941 */ /* 0x000fea0003800200 */
.L_x_15230:
        /* <DEDUP_REMOVED lines=11> */
.L_x_15229:
[----:B------:R-:W-:Y:S05]  /*d750*/  BSYNC.RECONVERGENT B2 ;  /* 0x0000000000027941 */ /* 0x000fea0003800200 */
.L_x_15228:
        /* <DEDUP_REMOVED lines=22> */
.L_x_15239:
        /* <DEDUP_REMOVED lines=13> */
.L_x_15241:
[----:B------:R-:W-:Y:S05]  /*d990*/  BSYNC.RECONVERGENT B4 ;  /* 0x0000000000047941 */ /* 0x000fea0003800200 */
.L_x_15240:
        /* <DEDUP_REMOVED lines=45> */
[----:B------:R-:W-:-:S07]  /*dc70*/  MOV R72, R82 ;  /* 0x0000005200487202 */ /* 0x000fce0000000f00 */
.L_x_15238:
[----:B------:R-:W-:Y:S05]  /*dc80*/  BSYNC.RECONVERGENT B3 ;  /* 0x0000000000037941 */ /* 0x000fea0003800200 */
.L_x_15237:
        /* <DEDUP_REMOVED lines=11> */
.L_x_15236:
[----:B------:R-:W-:Y:S05]  /*dd40*/  BSYNC.RECONVERGENT B2 ;  /* 0x0000000000027941 */ /* 0x000fea0003800200 */
.L_x_15235:
        /* <DEDUP_REMOVED lines=22> */
.L_x_15246:
        /* <DEDUP_REMOVED lines=13> */
.L_x_15248:
[----:B------:R-:W-:Y:S05]  /*df80*/  BSYNC.RECONVERGENT B4 ;  /* 0x0000000000047941 */ /* 0x000fea0003800200 */
.L_x_15247:
        /* <DEDUP_REMOVED lines=45> */
.L_x_15245:
[----:B------:R-:W-:Y:S05]  /*e260*/  BSYNC.RECONVERGENT B3 ;  /* 0x0000000000037941 */ /* 0x000fea0003800200 */
.L_x_15244:
        /* <DEDUP_REMOVED lines=11> */
.L_x_15243:
[----:B------:R-:W-:Y:S05]  /*e320*/  BSYNC.RECONVERGENT B2 ;  /* 0x0000000000027941 */ /* 0x000fea0003800200 */
.L_x_15242:
        /* <DEDUP_REMOVED lines=22> */
.L_x_15253:
        /* <DEDUP_REMOVED lines=13> */
.L_x_15255:
[----:B------:R-:W-:Y:S05]  /*e560*/  BSYNC.RECONVERGENT B4 ;  /* 0x0000000000047941 */ /* 0x000fea0003800200 */
.L_x_15254:
        /* <DEDUP_REMOVED lines=45> */
.L_x_15252:
[----:B------:R-:W-:Y:S05]  /*e840*/  BSYNC.RECONVERGENT B3 ;  /* 0x0000000000037941 */ /* 0x000fea0003800200 */
.L_x_15251:
        /* <DEDUP_REMOVED lines=11> */
.L_x_15250:
[----:B------:R-:W-:Y:S05]  /*e900*/  BSYNC.RECONVERGENT B2 ;  /* 0x0000000000027941 */ /* 0x000fea0003800200 */
.L_x_15249:
        /* <DEDUP_REMOVED lines=22> */
.L_x_15260:
        /* <DEDUP_REMOVED lines=13> */
.L_x_15262:
[----:B------:R-:W-:Y:S05]  /*eb40*/  BSYNC.RECONVERGENT B4 ;  /* 0x0000000000047941 */ /* 0x000fea0003800200 */
.L_x_15261:
        /* <DEDUP_REMOVED lines=46> */
.L_x_15259:
[----:B------:R-:W-:Y:S05]  /*ee30*/  BSYNC.RECONVERGENT B3 ;  /* 0x0000000000037941 */ /* 0x000fea0003800200 */
.L_x_15258:
        /* <DEDUP_REMOVED lines=11> */
.L_x_15257:
[----:B------:R-:W-:Y:S05]  /*eef0*/  BSYNC.RECONVERGENT B2 ;  /* 0x0000000000027941 */ /* 0x000fea0003800200 */
.L_x_15256:
        /* <DEDUP_REMOVED lines=22> */
.L_x_15267:
        /* <DEDUP_REMOVED lines=13> */
.L_x_15269:
[----:B------:R-:W-:Y:S05]  /*f130*/  BSYNC.RECONVERGENT B4 ;  /* 0x0000000000047941 */ /* 0x000fea0003800200 */
.L_x_15268:
        /* <DEDUP_REMOVED lines=46> */
.L_x_15266:
[----:B------:R-:W-:Y:S05]  /*f420*/  BSYNC.RECONVERGENT B3 ;  /* 0x0000000000037941 */ /* 0x000fea0003800200 */
.L_x_15265:
        /* <DEDUP_REMOVED lines=11> */
.L_x_15264:
[----:B------:R-:W-:Y:S05]  /*f4e0*/  BSYNC.RECONVERGENT B2 ;  /* 0x0000000000027941 */ /* 0x000fea0003800200 */
.L_x_15263:
        /* <DEDUP_REMOVED lines=22> */
.L_x_15274:
        /* <DEDUP_REMOVED lines=13> */
.L_x_15276:
[----:B------:R-:W-:Y:S05]  /*f720*/  BSYNC.RECONVERGENT B4 ;  /* 0x0000000000047941 */ /* 0x000fea0003800200 */
.L_x_15275:
        /* <DEDUP_REMOVED lines=46> */
.L_x_15273:
[----:B------:R-:W-:Y:S05]  /*fa10*/  BSYNC.RECONVERGENT B3 ;  /* 0x0000000000037941 */ /* 0x000fea0003800200 */
.L_x_15272:
        /* <DEDUP_REMOVED lines=11> */
.L_x_15271:
[----:B------:R-:W-:Y:S05]  /*fad0*/  BSYNC.RECONVERGENT B2 ;  /* 0x0000000000027941 */ /* 0x000fea0003800200 */
.L_x_15270:
[----:B------:R-:W-:Y:S02]  /*fae0*/  F2FP.F16.F32.PACK_AB R75, RZ, R99 ;  /* 0x00000063ff4b723e */ /* 0x000fe400000000ff */
[----:B------:R-:W-:Y:S02]  /*faf0*/  PRMT R74, R112, 0x5410, R113 ;  /* 0x00005410704a7816 */ /* 0x000fe40000000071 */
[----:B------:R-:W-:Y:S02]  /*fb00*/  PRMT R73, R109, 0x5410, R111 ;  /* 0x000054106d497816 */ /* 0x000fe4000000006f */
[----:B------:R-:W-:Y:S02]  /*fb10*/  PRMT R72, R105, 0x5410, R108 ;  /* 0x0000541069487816 */ /* 0x000fe4000000006c */
[----:B------:R-:W-:Y:S01]  /*fb20*/  PRMT R75, R110, 0x5410, R75 ;  /* 0x000054106e4b7816 */ /* 0x000fe2000000004b */
[----:B------:R-:W-:Y:S06]  /*fb30*/  BRA `(.L_x_15277) ;  /* 0x0000002c00287947 */ /* 0x000fec0003800000 */
.L_x_15220:
        /* <DEDUP_REMOVED lines=23> */
.L_x_15282:
        /* <DEDUP_REMOVED lines=13> */
.L_x_15284:
[----:B------:R-:W-:Y:S05]  /*fd80*/  BSYNC.RECONVERGENT B4 ;  /* 0x0000000000047941 */ /* 0x000fea0003800200 */
.L_x_15283:
        /* <DEDUP_REMOVED lines=44> */
.L_x_15281:
[----:B------:R-:W-:Y:S05]  /*10050*/  BSYNC.RECONVERGENT B3 ;  /* 0x0000000000037941 */ /* 0x000fea0003800200 */
.L_x_15280:
        /* <DEDUP_REMOVED lines=9> */
.L_x_15279:
[----:B------:R-:W-:Y:S05]  /*100f0*/  BSYNC.RECONVERGENT B2 ;  /* 0x0000000000027941 */ /* 0x000fea0003800200 */
.L_x_15278:
        /* <DEDUP_REMOVED lines=18> */
.L_x_15289:
        /* <DEDUP_REMOVED lines=13> */
.L_x_15291:
[----:B------:R-:W-:Y:S05]  /*102f0*/  BSYNC.RECONVERGENT B4 ;  /* 0x0000000000047941 */ /* 0x000fea0003800200 */
.L_x_15290:
        /* <DEDUP_REMOVED lines=45> */
.L_x_15288:
[----:B------:R-:W-:Y:S05]  /*105d0*/  BSYNC.RECONVERGENT B3 ;  /* 0x0000000000037941 */ /* 0x000fea0003800200 */
.L_x_15287:
        /* <DEDUP_REMOVED lines=9> */
.L_x_15286:
[----:B------:R-:W-:Y:S05]  /*10670*/  BSYNC.RECONVERGENT B2 ;  /* 0x0000000000027941 */ /* 0x000fea0003800200 */
.L_x_15285:
        /* <DEDUP_REMOVED lines=18> */
.L_x_15296:
        /* <DEDUP_REMOVED lines=13> */
.L_x_15298:
[----:B------:R-:W-:Y:S05]  /*10870*/  BSYNC.RECONVERGENT B4 ;  /* 0x0000000000047941 */ /* 0x000fea0003800200 */
.L_x_15297:
        /* <DEDUP_REMOVED lines=45> */
.L_x_15295:
[----:B------:R-:W-:Y:S05]  /*10b50*/  BSYNC.RECONVERGENT B3 ;  /* 0x0000000000037941 */ /* 0x000fea0003800200 */
.L_x_15294:
        /* <DEDUP_REMOVED lines=9> */
.L_x_15293:
[----:B------:R-:W-:Y:S05]  /*10bf0*/  BSYNC.RECONVERGENT B2 ;  /* 0x0000000000027941 */ /* 0x000fea0003800200 */
.L_x_15292:
        /* <DEDUP_REMOVED lines=18> */
.L_x_15303:
        /* <DEDUP_REMOVED lines=13> */
.L_x_15305:
[----:B------:R-:W-:Y:S05]  /*10df0*/  BSYNC.RECONVERGENT B4 ;  /* 0x0000000000047941 */ /* 0x000fea0003800200 */
.L_x_15304:
        /* <DEDUP_REMOVED lines=45> */
.L_x_15302:
[----:B------:R-:W-:Y:S05]  /*110d0*/  BSYNC.RECONVERGENT B3 ;  /* 0x0000000000037941 */ /* 0x000fea0003800200 */
.L_x_15301:
        /* <DEDUP_REMOVED lines=9> */
.L_x_15300:
[----:B------:R-:W-:Y:S05]  /*11170*/  BSYNC.RECONVERGENT B2 ;  /* 0x0000000000027941 */ /* 0x000fea0003800200 */
.L_x_15299:
        /* <DEDUP_REMOVED lines=18> */
.L_x_15310:
        /* <DEDUP_REMOVED lines=13> */
.L_x_15312:
[----:B------:R-:W-:Y:S05]  /*11370*/  BSYNC.RECONVERGENT B4 ;  /* 0x0000000000047941 */ /* 0x000fea0003800200 */
.L_x_15311:
        /* <DEDUP_REMOVED lines=45> */
.L_x_15309:
[----:B------:R-:W-:Y:S05]  /*11650*/  BSYNC.RECONVERGENT B3 ;  /* 0x0000000000037941 */ /* 0x000fea0003800200 */
.L_x_15308:
        /* <DEDUP_REMOVED lines=9> */
.L_x_15307:
[----:B------:R-:W-:Y:S05]  /*116f0*/  BSYNC.RECONVERGENT B2 ;  /* 0x0000000000027941 */ /* 0x000fea0003800200 */
.L_x_15306:
        /* <DEDUP_REMOVED lines=18> */
.L_x_15317:
        /* <DEDUP_REMOVED lines=13> */
.L_x_15319:
[----:B------:R-:W-:Y:S05]  /*118f0*/  BSYNC.RECONVERGENT B4 ;  /* 0x0000000000047941 */ /* 0x000fea0003800200 */
.L_x_15318:
        /* <DEDUP_REMOVED lines=45> */
.L_x_15316:
[----:B------:R-:W-:Y:S05]  /*11bd0*/  BSYNC.RECONVERGENT B3 ;  /* 0x0000000000037941 */ /* 0x000fea0003800200 */
.L_x_15315:
        /* <DEDUP_REMOVED lines=9> */
.L_x_15314:
[----:B------:R-:W-:Y:S05]  /*11c70*/  BSYNC.RECONVERGENT B2 ;  /* 0x0000000000027941 */ /* 0x000fea0003800200 */
.L_x_15313:
        /* <DEDUP_REMOVED lines=18> */
.L_x_15324:
        /* <DEDUP_REMOVED lines=13> */
.L_x_15326:
[----:B------:R-:W-:Y:S05]  /*11e70*/  BSYNC.RECONVERGENT B4 ;  /* 0x0000000000047941 */ /* 0x000fea0003800200 */
.L_x_15325:
        /* <DEDUP_REMOVED lines=45> */
.L_x_15323:
[----:B------:R-:W-:Y:S05]  /*12150*/  BSYNC.RECONVERGENT B3 ;  /* 0x0000000000037941 */ /* 0x000fea0003800200 */
.L_x_15322:
        /* <DEDUP_REMOVED lines=9> */
.L_x_15321:
[----:B------:R-:W-:Y:S05]  /*121f0*/  BSYNC.RECONVERGENT B2 ;  /* 0x0000000000027941 */ /* 0x000fea0003800200 */
.L_x_15320:
        /* <DEDUP_REMOVED lines=18> */
.L_x_15331:
        /* <DEDUP_REMOVED lines=13> */
.L_x_15333:
[----:B------:R-:W-:Y:S05]  /*123f0*/  BSYNC.RECONVERGENT B4 ;  /* 0x0000000000047941 */ /* 0x000fea0003800200 */
.L_x_15332:
        /* <DEDUP_REMOVED lines=45> */
.L_x_15330:
[----:B------:R-:W-:Y:S05]  /*126d0*/  BSYNC.RECONVERGENT B3 ;  /* 0x0000000000037941 */ /* 0x000fea0003800200 */
.L_x_15329:
        /* <DEDUP_REMOVED lines=9> */
.L_x_15328:
[----:B------:R-:W-:Y:S05]  /*12770*/  BSYNC.RECONVERGENT B2 ;  /* 0x0000000000027941 */ /* 0x000fea0003800200 */
.L_x_15327:
[----:B------:R-:W-:Y:S01]  /*12780*/  F2FP.F16.F32.PACK_AB R75, RZ, R99 ;  /* 0x00000063ff4b723e */ /* 0x000fe200000000ff */
[----:B------:R-:W-:Y:S01]  /*12790*/  IMAD.MOV.U32 R100, RZ, RZ, R110 ;  /* 0x000000ffff647224 */ /* 0x000fe200078e006e */
[----:B------:R-:W-:Y:S02]  /*127a0*/  PRMT R74, R111, 0x5410, R112 ;  /* 0x000054106f4a7816 */ /* 0x000fe40000000070 */
[----:B------:R-:W-:Y:S02]  /*127b0*/  PRMT R73, R108, 0x5410, R109 ;  /* 0x000054106c497816 */ /* 0x000fe4000000006d */
[----:B------:R-:W-:Y:S02]  /*127c0*/  PRMT R72, R107, 0x5410, R106 ;  /* 0x000054106b487816 */ /* 0x000fe4000000006a */
[----:B------:R-:W-:-:S07]  /*127d0*/  PRMT R75, R105, 0x5410, R75 ;  /* 0x00005410694b7816 */ /* 0x000fce000000004b */
.L_x_15277:
        /* <DEDUP_REMOVED lines=24> */
.L_x_15217:
[----:B------:R-:W-:Y:S05]  /*12960*/  BSYNC.RECONVERGENT B1 ;  /* 0x0000000000017941 */ /* 0x000fea0003800200 */
.L_x_15216:
        /* <DEDUP_REMOVED lines=101> */
.L_x_15353:
        /* <DEDUP_REMOVED lines=51> */
[----:B------:R-:W-:-:S02]  /*132f0*/  F2FP.F16.F32.PACK_AB R73, R106, R75 ;  /* 0x0000004b6a49723e */ /* 0x000fc400000000ff */
[----:B------:R-:W-:Y:S02]  /*13300*/  F2FP.F16.F32.PACK_AB R74, R109, R74 ;  /* 0x0000004a6d4a723e */ /* 0x000fe400000000ff */
[----:B------:R-:W-:Y:S02]  /*13310*/  F2FP.F16.F32.PACK_AB R75, R114, R111 ;  /* 0x0000006f724b723e */ /* 0x000fe400000000ff */
[----:B------:R-:W-:-:S03]  /*13320*/  IADD3 R101, PT, PT, R101, 0x20, RZ ;  /* 0x0000002065657810 */ /* 0x000fc60007ffe0ff */
[----:B------:R1:W-:Y:S04]  /*13330*/  STG.E.128 desc[UR6][R102.64], R72 ;  /* 0x0000004866007986 */ /* 0x0003e8000c101d06 */
.L_x_15338:
[----:B------:R-:W-:Y:S05]  /*13340*/  BSYNC.RECONVERGENT B2 ;  /* 0x0000000000027941 */ /* 0x000fea0003800200 */
.L_x_15337:
        /* <DEDUP_REMOVED lines=30> */
[----:B------:R-:W-:Y:S01]  /*13530*/  F2FP.F16.F32.PACK_AB R74, R109, R74 ;  /* 0x0000004a6d4a723e */ /* 0x000fe200000000ff */
[----:B------:R-:W-:Y:S01]  /*13540*/  VIADD R101, R101, 0x20 ;  /* 0x0000002065657836 */ /* 0x000fe20000000000 */
[----:B------:R-:W-:-:S05]  /*13550*/  F2FP.F16.F32.PACK_AB R75, R114, R111 ;  /* 0x0000006f724b723e */ /* 0x000fca00000000ff */
[----:B------:R2:W-:Y:S02]  /*13560*/  STG.E.128 desc[UR6][R102.64], R72 ;  /* 0x0000004866007986 */ /* 0x0005e4000c101d06 */
.L_x_15340:
[----:B------:R-:W-:Y:S05]  /*13570*/  BSYNC.RECONVERGENT B2 ;  /* 0x0000000000027941 */ /* 0x000fea0003800200 */
.L_x_15339:
        /* <DEDUP_REMOVED lines=27> */
[----:B------:R-:W-:-:S02]  /*13730*/  F2FP.F16.F32.PACK_AB R75, R114, R75 ;  /* 0x0000004b724b723e */ /* 0x000fc400000000ff */
[----:B------:R-:W-:Y:S02]  /*13740*/  F2FP.F16.F32.PACK_AB R74, R110, R107 ;  /* 0x0000006b6e4a723e */ /* 0x000fe400000000ff */
[----:B------:R-:W-:Y:S02]  /*13750*/  F2FP.F16.F32.PACK_AB R73, R106, R73 ;  /* 0x000000496a49723e */ /* 0x000fe400000000ff */
[----:B------:R-:W-:-:S05]  /*13760*/  F2FP.F16.F32.PACK_AB R72, R105, R72 ;  /* 0x000000486948723e */ /* 0x000fca00000000ff */
[----:B------:R3:W-:Y:S02]  /*13770*/  STG.E.128 desc[UR6][R102.64], R72 ;  /* 0x0000004866007986 */ /* 0x0007e4000c101d06 */
.L_x_15336:
[----:B------:R-:W-:Y:S05]  /*13780*/  BSYNC.RECONVERGENT B1 ;  /* 0x0000000000017941 */ /* 0x000fea0003800200 */
.L_x_15335:
[----:B-123--:R-:W1:Y:S02]  /*13790*/  LDC.64 R72, c[0x0][0x380] ;  /* 0x0000e000ff487b82 */ /* 0x00ee640000000a00 */
[----:B-1----:R-:W-:-:S04]  /*137a0*/  LEA R78, R72, R78, 0x2 ;  /* 0x0000004e484e7211 */ /* 0x002fc800078e10ff */
[----:B------:R-:W-:-:S13]  /*137b0*/  ISETP.GE.AND P0, PT, R78, R73, PT ;  /* 0x000000494e00720c */ /* 0x000fda0003f06270 */
[----:B------:R-:W-:Y:S05]  /*137c0*/  @!P0 BRA `(.L_x_15341) ;  /* 0xfffffed400008947 */ /* 0x000fea000383ffff */
[----:B------:R-:W-:Y:S05]  /*137d0*/  BSYNC B0 ;  /* 0x0000000000007941 */ /* 0x000fea0003800000 */
.L_x_14975:
[----:B------:R-:W-:Y:S05]  /*137e0*/  EXIT ;  /* 0x000000000000794d */ /* 0x000fea0003800000 */
.L_x_15334:
        /* <DEDUP_REMOVED lines=8> */
.L_x_15343:
[----:B------:R-:W-:Y:S05]  /*13870*/  BSYNC B1 ;  /* 0x0000000000017941 */ /* 0x000fea0003800000 */
.L_x_15342:
        /* <DEDUP_REMOVED lines=10> */
.L_x_15344:
[----:B------:R-:W-:Y:S01]  /*13920*/  HFMA2 R110, -RZ, RZ, 0, 2.384185791015625e-07 ;  /* 0x00000004ff6e7431 */ /* 0x000fe200000001ff */
[----:B------:R-:W-:-:S05]  /*13930*/  MOV R75, R109 ;  /* 0x0000006d004b7202 */ /* 0x000fca0000000f00 */
[----:B------:R-:W-:-:S04]  /*13940*/  FADD.FTZ R75, R74, R75 ;  /* 0x0000004b4a4b7221 */ /* 0x000fc80000010000 */
[----:B------:R-:W-:-:S07]  /*13950*/  IMAD.MOV.U32 R111, RZ, RZ, R75 ;  /* 0x000000ffff6f7224 */ /* 0x000fce00078e004b */
[----:B------:R-:W-:Y:S05]  /*13960*/  WARPSYNC.COLLECTIVE R108, `(.L_x_15345) ;  /* 0x000000006c087348 */ /* 0x000fea0003c00000 */
[----:B------:R0:W1:Y:S02]  /*13970*/  SHFL.BFLY P6, R109, R111, R110, R113 ;  /* 0x0c00006e6f6d7389 */ /* 0x00006400000c0071 */
[----:B01----:R-:W-:Y:S05]  /*13980*/  ENDCOLLECTIVE ;  /* 0x000000000000791b */ /* 0x003fea0003800000 */
.L_x_15345:
[----:B------:R-:W-:Y:S02]  /*13990*/  IMAD.MOV.U32 R110, RZ, RZ, 0x8 ;  /* 0x00000008ff6e7424 */ /* 0x000fe400078e00ff */
[----:B------:R-:W-:-:S04]  /*139a0*/  IMAD.MOV.U32 R72, RZ, RZ, R109 ;  /* 0x000000ffff487224 */ /* 0x000fc800078e006d */
[----:B------:R-:W-:-:S05]  /*139b0*/  FADD.FTZ R105, R75, R72 ;  /* 0x000000484b697221 */ /* 0x000fca0000010000 */
[----:B------:R-:W-:-:S07]  /*139c0*/  MOV R111, R105 ;  /* 0x00000069006f7202 */ /* 0x000fce0000000f00 */
[----:B------:R-:W-:Y:S05]  /*139d0*/  WARPSYNC.COLLECTIVE R108, `(.L_x_15346) ;  /* 0x000000006c087348 */ /* 0x000fea0003c00000 */
[----:B------:R0:W1:Y:S02]  /*139e0*/  SHFL.BFLY P6, R109, R111, R110, R113 ;  /* 0x0c00006e6f6d7389 */ /* 0x00006400000c0071 */
[----:B01----:R-:W-:Y:S05]  /*139f0*/  ENDCOLLECTIVE ;  /* 0x000000000000791b */ /* 0x003fea0003800000 */
.L_x_15346:
[----:B------:R-:W-:Y:S01]  /*13a00*/  HFMA2 R110, -RZ, RZ, 0, 9.5367431640625e-07 ;  /* 0x00000010ff6e7431 */ /* 0x000fe200000001ff */
[----:B------:R-:W-:-:S05]  /*13a10*/  MOV R72, R109 ;  /* 0x0000006d00487202 */ /* 0x000fca0000000f00 */
[----:B------:R-:W-:-:S04]  /*13a20*/  FADD.FTZ R106, R105, R72 ;  /* 0x00000048696a7221 */ /* 0x000fc80000010000 */
[----:B------:R-:W-:-:S07]  /*13a30*/  IMAD.MOV.U32 R111, RZ, RZ, R106 ;  /* 0x000000ffff6f7224 */ /* 0x000fce00078e006a */
[----:B------:R-:W-:Y:S05]  /*13a40*/  WARPSYNC.COLLECTIVE R108, `(.L_x_15347) ;  /* 0x000000006c087348 */ /* 0x000fea0003c00000 */
[----:B------:R0:W1:Y:S02]  /*13a50*/  SHFL.BFLY P6, R109, R111, R110, R113 ;  /* 0x0c00006e6f6d7389 */ /* 0x00006400000c0071 */
[----:B01----:R-:W-:Y:S05]  /*13a60*/  ENDCOLLECTIVE ;  /* 0x000000000000791b */ /* 0x003fea0003800000 */
.L_x_15347:
        /* <DEDUP_REMOVED lines=57> */
.L_x_15348:
[----:B------:R-:W-:Y:S01]  /*13e00*/  HFMA2 R110, -RZ, RZ, 0, 1.1920928955078125e-07 ;  /* 0x00000002ff6e7431 */ /* 0x000fe200000001ff */
[----:B------:R-:W-:-:S05]  /*13e10*/  MOV R73, R109 ;  /* 0x0000006d00497202 */ /* 0x000fca0000000f00 */
[----:B------:R-:W-:-:S04]  /*13e20*/  FADD.FTZ R73, R72, R73 ;  /* 0x0000004948497221 */ /* 0x000fc80000010000 */
[----:B------:R-:W-:-:S07]  /*13e30*/  IMAD.MOV.U32 R111, RZ, RZ, R73 ;  /* 0x000000ffff6f7224 */ /* 0x000fce00078e0049 */
[----:B------:R-:W-:Y:S05]  /*13e40*/  WARPSYNC.COLLECTIVE R108, `(.L_x_15349) ;  /* 0x000000006c087348 */ /* 0x000fea0003c00000 */
[----:B------:R0:W1:Y:S02]  /*13e50*/  SHFL.BFLY P6, R109, R111, R110, R113 ;  /* 0x0c00006e6f6d7389 */ /* 0x00006400000c0071 */
[----:B01----:R-:W-:Y:S05]  /*13e60*/  ENDCOLLECTIVE ;  /* 0x000000000000791b */ /* 0x003fea0003800000 */
.L_x_15349:
[----:B------:R-:W-:Y:S02]  /*13e70*/  IMAD.MOV.U32 R110, RZ, RZ, 0x4 ;  /* 0x00000004ff6e7424 */ /* 0x000fe400078e00ff */
[----:B------:R-:W-:-:S04]  /*13e80*/  IMAD.MOV.U32 R74, RZ, RZ, R109 ;  /* 0x000000ffff4a7224 */ /* 0x000fc800078e006d */
[----:B------:R-:W-:-:S05]  /*13e90*/  FADD.FTZ R74, R73, R74 ;  /* 0x0000004a494a7221 */ /* 0x000fca0000010000 */
[----:B------:R-:W-:-:S07]  /*13ea0*/  MOV R111, R74 ;  /* 0x0000004a006f7202 */ /* 0x000fce0000000f00 */
[----:B------:R-:W-:Y:S05]  /*13eb0*/  WARPSYNC.COLLECTIVE R108, `(.L_x_15350) ;  /* 0x000000006c087348 */ /* 0x000fea0003c00000 */
[----:B------:R0:W1:Y:S02]  /*13ec0*/  SHFL.BFLY P6, R109, R111, R110, R113 ;  /* 0x0c00006e6f6d7389 */ /* 0x00006400000c0071 */
[----:B01----:R-:W-:Y:S05]  /*13ed0*/  ENDCOLLECTIVE ;  /* 0x000000000000791b */ /* 0x003fea0003800000 */
.L_x_15350:
[----:B------:R-:W-:Y:S01]  /*13ee0*/  HFMA2 R110, -RZ, RZ, 0, 4.76837158203125e-07 ;  /* 0x00000008ff6e7431 */ /* 0x000fe200000001ff */
[----:B------:R-:W-:-:S05]  /*13ef0*/  MOV R75, R109 ;  /* 0x0000006d004b7202 */ /* 0x000fca0000000f00 */
[----:B------:R-:W-:-:S04]  /*13f00*/  FADD.FTZ R75, R74, R75 ;  /* 0x0000004b4a4b7221 */ /* 0x000fc80000010000 */
[----:B------:R-:W-:-:S07]  /*13f10*/  IMAD.MOV.U32 R111, RZ, RZ, R75 ;  /* 0x000000ffff6f7224 */ /* 0x000fce00078e004b */
[----:B------:R-:W-:Y:S05]  /*13f20*/  WARPSYNC.COLLECTIVE R108, `(.L_x_15351) ;  /* 0x000000006c087348 */ /* 0x000fea0003c00000 */
[----:B------:R0:W1:Y:S02]  /*13f30*/  SHFL.BFLY P6, R109, R111, R110, R113 ;  /* 0x0c00006e6f6d7389 */ /* 0x00006400000c0071 */
[----:B01----:R-:W-:Y:S05]  /*13f40*/  ENDCOLLECTIVE ;  /* 0x000000000000791b */ /* 0x003fea0003800000 */
.L_x_15351:
[----:B------:R-:W-:Y:S02]  /*13f50*/  IMAD.MOV.U32 R110, RZ, RZ, 0x10 ;  /* 0x00000010ff6e7424 */ /* 0x000fe400078e00ff */
[----:B------:R-:W-:-:S04]  /*13f60*/  IMAD.MOV.U32 R106, RZ, RZ, R109 ;  /* 0x000000ffff6a7224 */ /* 0x000fc800078e006d */
[----:B------:R-:W-:-:S05]  /*13f70*/  FADD.FTZ R106, R75, R106 ;  /* 0x0000006a4b6a7221 */ /* 0x000fca0000010000 */
[----:B------:R-:W-:-:S07]  /*13f80*/  MOV R111, R106 ;  /* 0x0000006a006f7202 */ /* 0x000fce0000000f00 */
[----:B------:R-:W-:Y:S05]  /*13f90*/  WARPSYNC.COLLECTIVE R108, `(.L_x_15352) ;  /* 0x000000006c087348 */ /* 0x000fea0003c00000 */
[----:B------:R0:W1:Y:S02]  /*13fa0*/  SHFL.BFLY P6, R109, R111, R110, R113 ;  /* 0x0c00006e6f6d7389 */ /* 0x00006400000c0071 */
[----:B01----:R-:W-:Y:S05]  /*13fb0*/  ENDCOLLECTIVE ;  /* 0x000000000000791b */ /* 0x003fea0003800000 */
.L_x_15352:
[----:B------:R-:W-:Y:S01]  /*13fc0*/  MOV R105, R109 ;  /* 0x0000006d00697202 */ /* 0x000fe20000000f00 */
[----:B------:R-:W-:Y:S06]  /*13fd0*/  BRA `(.L_x_15353) ;  /* 0xffffffec00f87947 */ /* 0x000fec000383ffff */
.L_x_15354:
        /* <DEDUP_REMOVED lines=10> */
.L_x_28792:


//--------------------- .text._ZN10layer_norm13ln_fwd_kernelINS_13Kernel_traitsIf6__halfS2_S2_fjLj768ELj1ELj4ELj1ELj16ENS_18Kernel_traits_baseILj768EfS2_S2_S2_fjLj128EEEEELb1ELb0ELb1ELb1EEEvNS_9FwdParamsE --------------------------
	.section	.text._ZN10layer_norm13ln_fwd_kernelINS_13Kernel_traitsIf6__halfS2_S2_fjLj768ELj1ELj4ELj1ELj16ENS_18Kernel_traits_baseILj768EfS2_S2_S2_fjLj128EEEEELb1ELb0ELb1ELb1EEEvNS_9FwdParamsE,"ax",@progbits
	.align	128
        .global         _ZN10layer_norm13ln_fwd_kernelINS_13Kernel_traitsIf6__halfS2_S2_fjLj768ELj1ELj4ELj1ELj16ENS_18Kernel_traits_baseILj768EfS2_S2_S2_fjLj128EEEEELb1ELb0ELb1ELb1EEEvNS_9FwdParamsE
        .type           _ZN10layer_norm13ln_fwd_kernelINS_13Kernel_traitsIf6__halfS2_S2_fjLj768ELj1ELj4ELj1ELj16ENS_18Kernel_traits_baseILj768EfS2_S2_S2_fjLj128EEEEELb1ELb0ELb1ELb1EEEvNS_9FwdParamsE,@function
        .size           _ZN10layer_norm13ln_fwd_kernelINS_13Kernel_traitsIf6__halfS2_S2_fjLj768ELj1ELj4ELj1ELj16ENS_18Kernel_traits_baseILj768EfS2_S2_S2_fjLj128EEEEELb1ELb0ELb1ELb1EEEvNS_9FwdParamsE,(.L_x_28793 - _ZN10layer_norm13ln_fwd_kernelINS_13Kernel_traitsIf6__halfS2_S2_fjLj768ELj1ELj4ELj1ELj16ENS_18Kernel_traits_baseILj768EfS2_S2_S2_fjLj128EEEEELb1ELb0ELb1ELb1EEEvNS_9FwdParamsE)
        .other          _ZN10layer_norm13ln_fwd_kernelINS_13Kernel_traitsIf6__halfS2_S2_fjLj768ELj1ELj4ELj1ELj16ENS_18Kernel_traits_baseILj768EfS2_S2_S2_fjLj128EEEEELb1ELb0ELb1ELb1EEEvNS_9FwdParamsE,@"STO_CUDA_ENTRY STV_DEFAULT"
_ZN10layer_norm13ln_fwd_kernelINS_13Kernel_traitsIf6__halfS2_S2_fjLj768ELj1ELj4ELj1ELj16ENS_18Kernel_traits_baseILj768EfS2_S2_S2_fjLj128EEEEELb1ELb0ELb1ELb1EEEvNS_9FwdParamsE:
.text._ZN10layer_norm13ln_fwd_kernelINS_13Kernel_traitsIf6__halfS2_S2_fjLj768ELj1ELj4ELj1ELj16ENS_18Kernel_traits_baseILj768EfS2_S2_S2_fjLj128EEEEELb1ELb0ELb1ELb1EEEvNS_9FwdParamsE:
        /* <DEDUP_REMOVED lines=71> */
.L_x_15355:
        /* <DEDUP_REMOVED lines=86> */
.L_x_15712:
        /* <DEDUP_REMOVED lines=53> */
.L_x_15362:
        /* <DEDUP_REMOVED lines=13> */
.L_x_15364:
[----:B------:R-:W-:Y:S05]  /*0df0*/  BSYNC.RECONVERGENT B3 ;  /* 0x0000000000037941 */ /* 0x000fea0003800200 */
.L_x_15363:
        /* <DEDUP_REMOVED lines=43> */
.L_x_15361:
[----:B------:R-:W-:Y:S05]  /*10b0*/  BSYNC.RECONVERGENT B2 ;  /* 0x0000000000027941 */ /* 0x000fea0003800200 */
.L_x_15360:
        /* <DEDUP_REMOVED lines=11> */
.L_x_15359:
[----:B------:R-:W-:Y:S05]  /*1170*/  BSYNC.RECONVERGENT B1 ;  /* 0x0000000000017941 */ /* 0x000fea0003800200 */
.L_x_15358:
        /* <DEDUP_REMOVED lines=22> */
.L_x_15369:
        /* <DEDUP_REMOVED lines=13> */
.L_x_15371:
[----:B------:R-:W-:Y:S05]  /*13b0*/  BSYNC.RECONVERGENT B3 ;  /* 0x0000000000037941 */ /* 0x000fea0003800200 */
.L_x_15370:
        /* <DEDUP_REMOVED lines=43> */
.L_x_15368:
[----:B------:R-:W-:Y:S05]  /*1670*/  BSYNC.RECONVERGENT B2 ;  /* 0x0000000000027941 */ /* 0x000fea0003800200 */
.L_x_15367:
        /* <DEDUP_REMOVED lines=11> */
.L_x_15366:
[----:B------:R-:W-:Y:S05]  /*1730*/  BSYNC.RECONVERGENT B1 ;  /* 0x0000000000017941 */ /* 0x000fea0003800200 */
.L_x_15365:
        /* <DEDUP_REMOVED lines=22> */
.L_x_15376:
        /* <DEDUP_REMOVED lines=13> */
.L_x_15378:
[----:B------:R-:W-:Y:S05]  /*1970*/  BSYNC.RECONVERGENT B3 ;  /* 0x0000000000037941 */ /* 0x000fea0003800200 */
.L_x_15377:
        /* <DEDUP_REMOVED lines=42> */
.L_x_15375:
[----:B------:R-:W-:Y:S05]  /*1c20*/  BSYNC.RECONVERGENT B2 ;  /* 0x0000000000027941 */ /* 0x000fea0003800200 */
.L_x_15374:
        /* <DEDUP_REMOVED lines=11> */
.L_x_15373:
[----:B------:R-:W-:Y:S05]  /*1ce0*/  BSYNC.RECONVERGENT B1 ;  /* 0x0000000000017941 */ /* 0x000fea0003800200 */
.L_x_15372:
        /* <DEDUP_REMOVED lines=22> */
.L_x_15383:
        /* <DEDUP_REMOVED lines=13> */
.L_x_15385:
[----:B------:R-:W-:Y:S05]  /*1f20*/  BSYNC.RECONVERGENT B3 ;  /* 0x0000000000037941 */ /* 0x000fea0003800200 */
.L_x_15384:
        /* <DEDUP_REMOVED lines=42> */
.L_x_15382:
[----:B------:R-:W-:Y:S05]  /*21d0*/  BSYNC.RECONVERGENT B2 ;  /* 0x0000000000027941 */ /* 0x000fea0003800200 */
.L_x_15381:
        /* <DEDUP_REMOVED lines=11> */
.L_x_15380:
[----:B------:R-:W-:Y:S05]  /*2290*/  BSYNC.RECONVERGENT B1 ;  /* 0x0000000000017941 */ /* 0x000fea0003800200 */
.L_x_15379:
        /* <DEDUP_REMOVED lines=22> */
.L_x_15390:
        /* <DEDUP_REMOVED lines=13> */
.L_x_15392:
[----:B------:R-:W-:Y:S05]  /*24d0*/  BSYNC.RECONVERGENT B3 ;  /* 0x0000000000037941 */ /* 0x000fea0003800200 */
.L_x_15391:
        /* <DEDUP_REMOVED lines=43> */
.L_x_15389:
[----:B------:R-:W-:Y:S05]  /*2790*/  BSYNC.RECONVERGENT B2 ;  /* 0x0000000000027941 */ /* 0x000fea0003800200 */
.L_x_15388:
        /* <DEDUP_REMOVED lines=11> */
.L_x_15387:
[----:B------:R-:W-:Y:S05]  /*2850*/  BSYNC.RECONVERGENT B1 ;  /* 0x0000000000017941 */ /* 0x000fea0003800200 */
.L_x_15386:
        /* <DEDUP_REMOVED lines=22> */
.L_x_15397:
        /* <DEDUP_REMOVED lines=13> */
.L_x_15399:
[----:B------:R-:W-:Y:S05]  /*2a90*/  BSYNC.RECONVERGENT B3 ;  /* 0x0000000000037941 */ /* 0x000fea0003800200 */
.L_x_15398:
        /* <DEDUP_REMOVED lines=42> */
.L_x_15396:
[----:B------:R-:W-:Y:S05]  /*2d40*/  BSYNC.RECONVERGENT B2 ;  /* 0x0000000000027941 */ /* 0x000fea0003800200 */
.L_x_15395:
        /* <DEDUP_REMOVED lines=11> */
.L_x_15394:
[----:B------:R-:W-:Y:S05]  /*2e00*/  BSYNC.RECONVERGENT B1 ;  /* 0x0000000000017941 */ /* 0x000fea0003800200 */
.L_x_15393:
        /* <DEDUP_REMOVED lines=22> */
.L_x_15404:
        /* <DEDUP_REMOVED lines=13> */
.L_x_15406:
[----:B------:R-:W-:Y:S05]  /*3040*/  BSYNC.RECONVERGENT B3 ;  /* 0x0000000000037941 */ /* 0x000fea0003800200 */
.L_x_15405:
        /* <DEDUP_REMOVED lines=43> */
.L_x_15403:
[----:B------:R-:W-:Y:S05]  /*3300*/  BSYNC.RECONVERGENT B2 ;  /* 0x0000000000027941 */ /* 0x000fea0003800200 */
.L_x_15402:
        /* <DEDUP_REMOVED lines=11> */
.L_x_15401:
[----:B------:R-:W-:Y:S05]  /*33c0*/  BSYNC.RECONVERGENT B1 ;  /* 0x0000000000017941 */ /* 0x000fea0003800200 */
.L_x_15400:
        /* <DEDUP_REMOVED lines=22> */
.L_x_15411:
        /* <DEDUP_REMOVED lines=13> */
.L_x_15413:
[----:B------:R-:W-:Y:S05]  /*3600*/  BSYNC.RECONVERGENT B3 ;  /* 0x0000000000037941 */ /* 0x000fea0003800200 */
.L_x_15412:
        /* <DEDUP_REMOVED lines=42> */
.L_x_15410:
[----:B------:R-:W-:Y:S05]  /*38b0*/  BSYNC.RECONVERGENT B2 ;  /* 0x0000000000027941 */ /* 0x000fea0003800200 */
.L_x_15409:
        /* <DEDUP_REMOVED lines=11> */
.L_x_15408:
[----:B------:R-:W-:Y:S05]  /*3970*/  BSYNC.RECONVERGENT B1 ;  /* 0x0000000000017941 */ /* 0x000fea0003800200 */
.L_x_15407:
[----:B------:R-:W-:Y:S02]  /*3980*/  F2FP.F16.F32.PACK_AB R71, RZ, R84 ;  /* 0x00000054ff47723e */ /* 0x000fe400000000ff */
[----:B------:R-:W-:Y:S02]  /*3990*/  PRMT R70, R94, 0x5410, R70 ;  /* 0x000054105e467816 */ /* 0x000fe40000000046 */
[----:B------:R-:W-:Y:S02]  /*39a0*/  PRMT R69, R83, 0x5410, R69 ;  /* 0x0000541053457816 */ /* 0x000fe40000000045 */
[----:B------:R-:W-:Y:S02]  /*39b0*/  PRMT R68, R82, 0x5410, R68 ;  /* 0x0000541052447816 */ /* 0x000fe40000000044 */
[----:B------:R-:W-:Y:S01]  /*39c0*/  PRMT R71, R87, 0x5410, R71 ;  /* 0x0000541057477816 */ /* 0x000fe20000000047 */
[----:B------:R-:W-:Y:S06]  /*39d0*/  BRA `(.L_x_15414) ;  /* 0x0000002800dc7947 */ /* 0x000fec0003800000 */
.L_x_15357:
        /* <DEDUP_REMOVED lines=21> */
.L_x_15419:
        /* <DEDUP_REMOVED lines=13> */
.L_x_15421:
[----:B------:R-:W-:Y:S05]  /*3c00*/  BSYNC.RECONVERGENT B3 ;  /* 0x0000000000037941 */ /* 0x000fea0003800200 */
.L_x_15420:
        /* <DEDUP_REMOVED lines=42> */
.L_x_15418:
[----:B------:R-:W-:Y:S05]  /*3eb0*/  BSYNC.RECONVERGENT B2 ;  /* 0x0000000000027941 */ /* 0x000fea0003800200 */
.L_x_15417:
        /* <DEDUP_REMOVED lines=9> */
.L_x_15416:
[----:B------:R-:W-:Y:S05]  /*3f50*/  BSYNC.RECONVERGENT B1 ;  /* 0x0000000000017941 */ /* 0x000fea0003800200 */
.L_x_15415:
        /* <DEDUP_REMOVED lines=18> */
.L_x_15426:
        /* <DEDUP_REMOVED lines=13> */
.L_x_15428:
[----:B------:R-:W-:Y:S05]  /*4150*/  BSYNC.RECONVERGENT B3 ;  /* 0x0000000000037941 */ /* 0x000fea0003800200 */
.L_x_15427:
        /* <DEDUP_REMOVED lines=43> */
.L_x_15425:
[----:B------:R-:W-:Y:S05]  /*4410*/  BSYNC.RECONVERGENT B2 ;  /* 0x0000000000027941 */ /* 0x000fea0003800200 */
.L_x_15424:
        /* <DEDUP_REMOVED lines=9> */
.L_x_15423:
[----:B------:R-:W-:Y:S05]  /*44b0*/  BSYNC.RECONVERGENT B1 ;  /* 0x0000000000017941 */ /* 0x000fea0003800200 */
.L_x_15422:
        /* <DEDUP_REMOVED lines=18> */
.L_x_15433:
        /* <DEDUP_REMOVED lines=13> */
.L_x_15435:
[----:B------:R-:W-:Y:S05]  /*46b0*/  BSYNC.RECONVERGENT B3 ;  /* 0x0000000000037941 */ /* 0x000fea0003800200 */
.L_x_15434:
        /* <DEDUP_REMOVED lines=43> */
.L_x_15432:
[----:B------:R-:W-:Y:S05]  /*4970*/  BSYNC.RECONVERGENT B2 ;  /* 0x0000000000027941 */ /* 0x000fea0003800200 */
.L_x_15431:
        /* <DEDUP_REMOVED lines=9> */
.L_x_15430:
[----:B------:R-:W-:Y:S05]  /*4a10*/  BSYNC.RECONVERGENT B1 ;  /* 0x0000000000017941 */ /* 0x000fea0003800200 */
.L_x_15429:
        /* <DEDUP_REMOVED lines=18> */
.L_x_15440:
        /* <DEDUP_REMOVED lines=13> */
.L_x_15442:
[----:B------:R-:W-:Y:S05]  /*4c10*/  BSYNC.RECONVERGENT B3 ;  /* 0x0000000000037941 */ /* 0x000fea0003800200 */
.L_x_15441:
        /* <DEDUP_REMOVED lines=43> */
.L_x_15439:
[----:B------:R-:W-:Y:S05]  /*4ed0*/  BSYNC.RECONVERGENT B2 ;  /* 0x0000000000027941 */ /* 0x000fea0003800200 */
.L_x_15438:
        /* <DEDUP_REMOVED lines=9> */
.L_x_15437:
[----:B------:R-:W-:Y:S05]  /*4f70*/  BSYNC.RECONVERGENT B1 ;  /* 0x0000000000017941 */ /* 0x000fea0003800200 */
.L_x_15436:
        /* <DEDUP_REMOVED lines=18> */
.L_x_15447:
        /* <DEDUP_REMOVED lines=13> */
.L_x_15449:
[----:B------:R-:W-:Y:S05]  /*5170*/  BSYNC.RECONVERGENT B3 ;  /* 0x0000000000037941 */ /* 0x000fea0003800200 */
.L_x_15448:
        /* <DEDUP_REMOVED lines=43> */
.L_x_15446:
[----:B------:R-:W-:Y:S05]  /*5430*/  BSYNC.RECONVERGENT B2 ;  /* 0x0000000000027941 */ /* 0x000fea0003800200 */
.L_x_15445:
        /* <DEDUP_REMOVED lines=9> */
.L_x_15444:
[----:B------:R-:W-:Y:S05]  /*54d0*/  BSYNC.RECONVERGENT B1 ;  /* 0x0000000000017941 */ /* 0x000fea0003800200 */
.L_x_15443:
        /* <DEDUP_REMOVED lines=18> */
.L_x_15454:
        /* <DEDUP_REMOVED lines=13> */
.L_x_15456:
[----:B------:R-:W-:Y:S05]  /*56d0*/  BSYNC.RECONVERGENT B3 ;  /* 0x0000000000037941 */ /* 0x000fea0003800200 */
.L_x_15455:
        /* <DEDUP_REMOVED lines=43> */
.L_x_15453:
[----:B------:R-:W-:Y:S05]  /*5990*/  BSYNC.RECONVERGENT B2 ;  /* 0x0000000000027941 */ /* 0x000fea0003800200 */
.L_x_15452:
        /* <DEDUP_REMOVED lines=9> */
.L_x_15451:
[----:B------:R-:W-:Y:S05]  /*5a30*/  BSYNC.RECONVERGENT B1 ;  /* 0x0000000000017941 */ /* 0x000fea0003800200 */
.L_x_15450:
        /* <DEDUP_REMOVED lines=18> */
.L_x_15461:
        /* <DEDUP_REMOVED lines=13> */
.L_x_15463:
[----:B------:R-:W-:Y:S05]  /*5c30*/  BSYNC.RECONVERGENT B3 ;  /* 0x0000000000037941 */ /* 0x000fea0003800200 */
.L_x_15462:
        /* <DEDUP_REMOVED lines=43> */
.L_x_15460:
[----:B------:R-:W-:Y:S05]  /*5ef0*/  BSYNC.RECONVERGENT B2 ;  /* 0x0000000000027941 */ /* 0x000fea0003800200 */
.L_x_15459:
        /* <DEDUP_REMOVED lines=9> */
.L_x_15458:
[----:B------:R-:W-:Y:S05]  /*5f90*/  BSYNC.RECONVERGENT B1 ;  /* 0x0000000000017941 */ /* 0x000fea0003800200 */
.L_x_15457:
        /* <DEDUP_REMOVED lines=18> */
.L_x_15468:
        /* <DEDUP_REMOVED lines=13> */
.L_x_15470:
[----:B------:R-:W-:Y:S05]  /*6190*/  BSYNC.RECONVERGENT B3 ;  /* 0x0000000000037941 */ /* 0x000fea0003800200 */
.L_x_15469:
        /* <DEDUP_REMOVED lines=43> */
.L_x_15467:
[----:B------:R-:W-:Y:S05]  /*6450*/  BSYNC.RECONVERGENT B2 ;  /* 0x0000000000027941 */ /* 0x000fea0003800200 */
.L_x_15466:
        /* <DEDUP_REMOVED lines=9> */
.L_x_15465:
[----:B------:R-:W-:Y:S05]  /*64f0*/  BSYNC.RECONVERGENT B1 ;  /* 0x0000000000017941 */ /* 0x000fea0003800200 */
.L_x_15464:
[----:B------:R-:W-:Y:S02]  /*6500*/  F2FP.F16.F32.PACK_AB R90, RZ, R84 ;  /* 0x00000054ff5a723e */ /* 0x000fe400000000ff */
[----:B------:R-:W-:Y:S02]  /*6510*/  PRMT R70, R70, 0x5410, R87 ;  /* 0x0000541046467816 */ /* 0x000fe40000000057 */
[----:B------:R-:W-:Y:S02]  /*6520*/  PRMT R69, R69, 0x5410, R83 ;  /* 0x0000541045457816 */ /* 0x000fe40000000053 */
[----:B------:R-:W-:Y:S02]  /*6530*/  PRMT R68, R82, 0x5410, R68 ;  /* 0x0000541052447816 */ /* 0x000fe40000000044 */
[----:B------:R-:W-:-:S07]  /*6540*/  PRMT R71, R71, 0x5410, R90 ;  /* 0x0000541047477816 */ /* 0x000fce000000005a */
.L_x_15414:
        /* <DEDUP_REMOVED lines=25> */
.L_x_15472:
[----:B------:R-:W-:Y:S05]  /*66e0*/  BSYNC.RECONVERGENT B1 ;  /* 0x0000000000017941 */ /* 0x000fea0003800200 */
.L_x_15471:
[----:B------:R-:W-:Y:S04]  /*66f0*/  BSSY.RECONVERGENT B1, `(.L_x_15473) ;  /* 0x0000006000017945 */ /* 0x000fe80003800200 */
[----:B------:R-:W-:Y:S05]  /*6700*/  @!P1 BRA `(.L_x_15474) ;  /* 0x0000000000109947 */ /* 0x000fea0003800000 */
[----:B-----5:R-:W2:Y:S01]  /*6710*/  LDC.64 R64, c[0x0][0x390] ;  /* 0x0000e400ff407b82 */ /* 0x020ea20000000a00 */
[----:B------:R-:W-:-:S05]  /*6720*/  IADD3 R67, PT, PT, R99, 0x20, RZ ;  /* 0x0000002063437810 */ /* 0x000fca0007ffe0ff */
[----:B--2---:R-:W-:-:S06]  /*6730*/  IMAD.WIDE.U32 R64, R67, 0x10, R64 ;  /* 0x0000001043407825 */ /* 0x004fcc00078e0040 */
[----:B------:R-:W5:Y:S02]  /*6740*/  LDG.E.128 R64, desc[UR8][R64.64] ;  /* 0x0000000840407981 */ /* 0x000f64000c1e1d00 */
.L_x_15474:
[----:B------:R-:W-:Y:S05]  /*6750*/  BSYNC.RECONVERGENT B1 ;  /* 0x0000000000017941 */ /* 0x000fea0003800200 */
.L_x_15473:
        /* <DEDUP_REMOVED lines=27> */
.L_x_15480:
        /* <DEDUP_REMOVED lines=13> */
.L_x_15482:
[----:B------:R-:W-:Y:S05]  /*69e0*/  BSYNC.RECONVERGENT B3 ;  /* 0x0000000000037941 */ /* 0x000fea0003800200 */
.L_x_15481:
        /* <DEDUP_REMOVED lines=42> */
.L_x_15479:
[----:B------:R-:W-:Y:S05]  /*6c90*/  BSYNC.RECONVERGENT B2 ;  /* 0x0000000000027941 */ /* 0x000fea0003800200 */
.L_x_15478:
        /* <DEDUP_REMOVED lines=11> */
.L_x_15477:
[----:B------:R-:W-:Y:S05]  /*6d50*/  BSYNC.RECONVERGENT B1 ;  /* 0x0000000000017941 */ /* 0x000fea0003800200 */
.L_x_15476:
        /* <DEDUP_REMOVED lines=22> */
.L_x_15487:
        /* <DEDUP_REMOVED lines=13> */
.L_x_15489:
[----:B------:R-:W-:Y:S05]  /*6f90*/  BSYNC.RECONVERGENT B3 ;  /* 0x0000000000037941 */ /* 0x000fea0003800200 */
.L_x_15488:
        /* <DEDUP_REMOVED lines=39> */
[----:B------:R-:W-:Y:S02]  /*7210*/  LOP3.LUT R2, R94, UR29, R93, 0x96, !PT ;  /* 0x0000001d5e027c12 */ /* 0x000fe4000f8e965d */
[----:B------:R-:W-:Y:S01]  /*7220*/  MOV R0, R92 ;  /* 0x0000005c00007202 */ /* 0x000fe20000000f00 */
[----:B------:R-:W-:Y:S01]  /*7230*/  IMAD.MOV.U32 R98, RZ, RZ, R88 ;  /* 0x000000ffff627224 */ /* 0x000fe200078e0058 */
[----:B------:R-:W-:-:S07]  /*7240*/  LOP3.LUT R80, R90, UR30, R89, 0x96, !PT ;  /* 0x0000001e5a507c12 */ /* 0x000fce000f8e9659 */
.L_x_15486:
[----:B------:R-:W-:Y:S05]  /*7250*/  BSYNC.RECONVERGENT B2 ;  /* 0x0000000000027941 */ /* 0x000fea0003800200 */
.L_x_15485:
        /* <DEDUP_REMOVED lines=11> */
.L_x_15484:
[----:B------:R-:W-:Y:S05]  /*7310*/  BSYNC.RECONVERGENT B1 ;  /* 0x0000000000017941 */ /* 0x000fea0003800200 */
.L_x_15483:
        /* <DEDUP_REMOVED lines=22> */
.L_x_15494:
        /* <DEDUP_REMOVED lines=13> */
.L_x_15496:
[----:B------:R-:W-:Y:S05]  /*7550*/  BSYNC.RECONVERGENT B3 ;  /* 0x0000000000037941 */ /* 0x000fea0003800200 */
.L_x_15495:
        /* <DEDUP_REMOVED lines=43> */
.L_x_15493:
[----:B------:R-:W-:Y:S05]  /*7810*/  BSYNC.RECONVERGENT B2 ;  /* 0x0000000000027941 */ /* 0x000fea0003800200 */
.L_x_15492:
        /* <DEDUP_REMOVED lines=11> */
.L_x_15491:
[----:B------:R-:W-:Y:S05]  /*78d0*/  BSYNC.RECONVERGENT B1 ;  /* 0x0000000000017941 */ /* 0x000fea0003800200 */
.L_x_15490:
        /* <DEDUP_REMOVED lines=22> */
.L_x_15501:
        /* <DEDUP_REMOVED lines=13> */
.L_x_15503:
[----:B------:R-:W-:Y:S05]  /*7b10*/  BSYNC.RECONVERGENT B3 ;  /* 0x0000000000037941 */ /* 0x000fea0003800200 */
.L_x_15502:
        /* <DEDUP_REMOVED lines=42> */
.L_x_15500:
[----:B------:R-:W-:Y:S05]  /*7dc0*/  BSYNC.RECONVERGENT B2 ;  /* 0x0000000000027941 */ /* 0x000fea0003800200 */
.L_x_15499:
        /* <DEDUP_REMOVED lines=11> */
.L_x_15498:
[----:B------:R-:W-:Y:S05]  /*7e80*/  BSYNC.RECONVERGENT B1 ;  /* 0x0000000000017941 */ /* 0x000fea0003800200 */
.L_x_15497:
        /* <DEDUP_REMOVED lines=22> */
.L_x_15508:
        /* <DEDUP_REMOVED lines=13> */
.L_x_15510:
[----:B------:R-:W-:Y:S05]  /*80c0*/  BSYNC.RECONVERGENT B3 ;  /* 0x0000000000037941 */ /* 0x000fea0003800200 */
.L_x_15509:
        /* <DEDUP_REMOVED lines=43> */
.L_x_15507:
[----:B------:R-:W-:Y:S05]  /*8380*/  BSYNC.RECONVERGENT B2 ;  /* 0x0000000000027941 */ /* 0x000fea0003800200 */
.L_x_15506:
        /* <DEDUP_REMOVED lines=11> */
.L_x_15505:
[----:B------:R-:W-:Y:S05]  /*8440*/  BSYNC.RECONVERGENT B1 ;  /* 0x0000000000017941 */ /* 0x000fea0003800200 */
.L_x_15504:
        /* <DEDUP_REMOVED lines=22> */
.L_x_15515:
        /* <DEDUP_REMOVED lines=13> */
.L_x_15517:
[----:B------:R-:W-:Y:S05]  /*8680*/  BSYNC.RECONVERGENT B3 ;  /* 0x0000000000037941 */ /* 0x000fea0003800200 */
.L_x_15516:
        /* <DEDUP_REMOVED lines=43> */
.L_x_15514:
[----:B------:R-:W-:Y:S05]  /*8940*/  BSYNC.RECONVERGENT B2 ;  /* 0x0000000000027941 */ /* 0x000fea0003800200 */
.L_x_15513:
        /* <DEDUP_REMOVED lines=11> */
.L_x_15512:
[----:B------:R-:W-:Y:S05]  /*8a00*/  BSYNC.RECONVERGENT B1 ;  /* 0x0000000000017941 */ /* 0x000fea0003800200 */
.L_x_15511:
        /* <DEDUP_REMOVED lines=22> */
.L_x_15522:
        /* <DEDUP_REMOVED lines=13> */
.L_x_15524:
[----:B------:R-:W-:Y:S05]  /*8c40*/  BSYNC.RECONVERGENT B3 ;  /* 0x0000000000037941 */ /* 0x000fea0003800200 */
.L_x_15523:
        /* <DEDUP_REMOVED lines=42> */
.L_x_15521:
[----:B------:R-:W-:Y:S05]  /*8ef0*/  BSYNC.RECONVERGENT B2 ;  /* 0x0000000000027941 */ /* 0x000fea0003800200 */
.L_x_15520:
        /* <DEDUP_REMOVED lines=11> */
.L_x_15519:
[----:B------:R-:W-:Y:S05]  /*8fb0*/  BSYNC.RECONVERGENT B1 ;  /* 0x0000000000017941 */ /* 0x000fea0003800200 */
.L_x_15518:
        /* <DEDUP_REMOVED lines=22> */
.L_x_15529:
        /* <DEDUP_REMOVED lines=13> */
.L_x_15531:
[----:B------:R-:W-:Y:S05]  /*91f0*/  BSYNC.RECONVERGENT B3 ;  /* 0x0000000000037941 */ /* 0x000fea0003800200 */
.L_x_15530:
        /* <DEDUP_REMOVED lines=43> */
.L_x_15528:
[----:B------:R-:W-:Y:S05]  /*94b0*/  BSYNC.RECONVERGENT B2 ;  /* 0x0000000000027941 */ /* 0x000fea0003800200 */
.L_x_15527:
        /* <DEDUP_REMOVED lines=11> */
.L_x_15526:
[----:B------:R-:W-:Y:S05]  /*9570*/  BSYNC.RECONVERGENT B1 ;  /* 0x0000000000017941 */ /* 0x000fea0003800200 */
.L_x_15525:
[----:B------:R-:W-:Y:S02]  /*9580*/  F2FP.F16.F32.PACK_AB R71, RZ, R93 ;  /* 0x0000005dff47723e */ /* 0x000fe400000000ff */
[----:B------:R-:W-:Y:S02]  /*9590*/  PRMT R70, R108, 0x5410, R70 ;  /* 0x000054106c467816 */ /* 0x000fe40000000046 */
[----:B------:R-:W-:Y:S02]  /*95a0*/  PRMT R69, R105, 0x5410, R107 ;  /* 0x0000541069457816 */ /* 0x000fe4000000006b */
[----:B------:R-:W-:Y:S02]  /*95b0*/  PRMT R68, R102, 0x5410, R104 ;  /* 0x0000541066447816 */ /* 0x000fe40000000068 */
[----:B------:R-:W-:Y:S01]  /*95c0*/  PRMT R71, R106, 0x5410, R71 ;  /* 0x000054106a477816 */ /* 0x000fe20000000047 */
[----:B------:R-:W-:Y:S06]  /*95d0*/  BRA `(.L_x_15532) ;  /* 0x0000002800dc7947 */ /* 0x000fec0003800000 */
.L_x_15475:
        /* <DEDUP_REMOVED lines=21> */
.L_x_15537:
        /* <DEDUP_REMOVED lines=13> */
.L_x_15539:
[----:B------:R-:W-:Y:S05]  /*9800*/  BSYNC.RECONVERGENT B3 ;  /* 0x0000000000037941 */ /* 0x000fea0003800200 */
.L_x_15538:
        /* <DEDUP_REMOVED lines=42> */
.L_x_15536:
[----:B------:R-:W-:Y:S05]  /*9ab0*/  BSYNC.RECONVERGENT B2 ;  /* 0x0000000000027941 */ /* 0x000fea0003800200 */
.L_x_15535:
        /* <DEDUP_REMOVED lines=9> */
.L_x_15534:
[----:B------:R-:W-:Y:S05]  /*9b50*/  BSYNC.RECONVERGENT B1 ;  /* 0x0000000000017941 */ /* 0x000fea0003800200 */
.L_x_15533:
        /* <DEDUP_REMOVED lines=18> */
.L_x_15544:
        /* <DEDUP_REMOVED lines=13> */
.L_x_15546:
[----:B------:R-:W-:Y:S05]  /*9d50*/  BSYNC.RECONVERGENT B3 ;  /* 0x0000000000037941 */ /* 0x000fea0003800200 */
.L_x_15545:
        /* <DEDUP_REMOVED lines=43> */
.L_x_15543:
[----:B------:R-:W-:Y:S05]  /*a010*/  BSYNC.RECONVERGENT B2 ;  /* 0x0000000000027941 */ /* 0x000fea0003800200 */
.L_x_15542:
        /* <DEDUP_REMOVED lines=9> */
.L_x_15541:
[----:B------:R-:W-:Y:S05]  /*a0b0*/  BSYNC.RECONVERGENT B1 ;  /* 0x0000000000017941 */ /* 0x000fea0003800200 */
.L_x_15540:
        /* <DEDUP_REMOVED lines=18> */
.L_x_15551:
        /* <DEDUP_REMOVED lines=13> */
.L_x_15553:
[----:B------:R-:W-:Y:S05]  /*a2b0*/  BSYNC.RECONVERGENT B3 ;  /* 0x0000000000037941 */ /* 0x000fea0003800200 */
.L_x_15552:
        /* <DEDUP_REMOVED lines=43> */
.L_x_15550:
[----:B------:R-:W-:Y:S05]  /*a570*/  BSYNC.RECONVERGENT B2 ;  /* 0x0000000000027941 */ /* 0x000fea0003800200 */
.L_x_15549:
        /* <DEDUP_REMOVED lines=9> */
.L_x_15548:
[----:B------:R-:W-:Y:S05]  /*a610*/  BSYNC.RECONVERGENT B1 ;  /* 0x0000000000017941 */ /* 0x000fea0003800200 */
.L_x_15547:
        /* <DEDUP_REMOVED lines=18> */
.L_x_15558:
        /* <DEDUP_REMOVED lines=13> */
.L_x_15560:
[----:B------:R-:W-:Y:S05]  /*a810*/  BSYNC.RECONVERGENT B3 ;  /* 0x0000000000037941 */ /* 0x000fea0003800200 */
.L_x_15559:
        /* <DEDUP_REMOVED lines=43> */
.L_x_15557:
[----:B------:R-:W-:Y:S05]  /*aad0*/  BSYNC.RECONVERGENT B2 ;  /* 0x0000000000027941 */ /* 0x000fea0003800200 */
.L_x_15556:
        /* <DEDUP_REMOVED lines=9> */
.L_x_15555:
[----:B------:R-:W-:Y:S05]  /*ab70*/  BSYNC.RECONVERGENT B1 ;  /* 0x0000000000017941 */ /* 0x000fea0003800200 */
.L_x_15554:
        /* <DEDUP_REMOVED lines=18> */
.L_x_15565:
        /* <DEDUP_REMOVED lines=13> */
.L_x_15567:
[----:B------:R-:W-:Y:S05]  /*ad70*/  BSYNC.RECONVERGENT B3 ;  /* 0x0000000000037941 */ /* 0x000fea0003800200 */
.L_x_15566:
        /* <DEDUP_REMOVED lines=43> */
.L_x_15564:
[----:B------:R-:W-:Y:S05]  /*b030*/  BSYNC.RECONVERGENT B2 ;  /* 0x0000000000027941 */ /* 0x000fea0003800200 */
.L_x_15563:
        /* <DEDUP_REMOVED lines=9> */
.L_x_15562:
[----:B------:R-:W-:Y:S05]  /*b0d0*/  BSYNC.RECONVERGENT B1 ;  /* 0x0000000000017941 */ /* 0x000fea0003800200 */
.L_x_15561:
        /* <DEDUP_REMOVED lines=18> */
.L_x_15572:
        /* <DEDUP_REMOVED lines=13> */
.L_x_15574:
[----:B------:R-:W-:Y:S05]  /*b2d0*/  BSYNC.RECONVERGENT B3 ;  /* 0x0000000000037941 */ /* 0x000fea0003800200 */
.L_x_15573:
        /* <DEDUP_REMOVED lines=43> */
.L_x_15571:
[----:B------:R-:W-:Y:S05]  /*b590*/  BSYNC.RECONVERGENT B2 ;  /* 0x0000000000027941 */ /* 0x000fea0003800200 */
.L_x_15570:
        /* <DEDUP_REMOVED lines=9> */
.L_x_15569:
[----:B------:R-:W-:Y:S05]  /*b630*/  BSYNC.RECONVERGENT B1 ;  /* 0x0000000000017941 */ /* 0x000fea0003800200 */
.L_x_15568:
        /* <DEDUP_REMOVED lines=18> */
.L_x_15579:
        /* <DEDUP_REMOVED lines=13> */
.L_x_15581:
[----:B------:R-:W-:Y:S05]  /*b830*/  BSYNC.RECONVERGENT B3 ;  /* 0x0000000000037941 */ /* 0x000fea0003800200 */
.L_x_15580:
        /* <DEDUP_REMOVED lines=43> */
.L_x_15578:
[----:B------:R-:W-:Y:S05]  /*baf0*/  BSYNC.RECONVERGENT B2 ;  /* 0x0000000000027941 */ /* 0x000fea0003800200 */
.L_x_15577:
        /* <DEDUP_REMOVED lines=9> */
.L_x_15576:
[----:B------:R-:W-:Y:S05]  /*bb90*/  BSYNC.RECONVERGENT B1 ;  /* 0x0000000000017941 */ /* 0x000fea0003800200 */
.L_x_15575:
        /* <DEDUP_REMOVED lines=18> */
.L_x_15586:
        /* <DEDUP_REMOVED lines=13> */
.L_x_15588:
[----:B------:R-:W-:Y:S05]  /*bd90*/  BSYNC.RECONVERGENT B3 ;  /* 0x0000000000037941 */ /* 0x000fea0003800200 */
.L_x_15587:
        /* <DEDUP_REMOVED lines=43> */
.L_x_15585:
[----:B------:R-:W-:Y:S05]  /*c050*/  BSYNC.RECONVERGENT B2 ;  /* 0x0000000000027941 */ /* 0x000fea0003800200 */
.L_x_15584:
        /* <DEDUP_REMOVED lines=9> */
.L_x_15583:
[----:B------:R-:W-:Y:S05]  /*c0f0*/  BSYNC.RECONVERGENT B1 ;  /* 0x0000000000017941 */ /* 0x000fea0003800200 */
.L_x_15582:
[----:B------:R-:W-:Y:S02]  /*c100*/  F2FP.F16.F32.PACK_AB R71, RZ, R93 ;  /* 0x0000005dff47723e */ /* 0x000fe400000000ff */
[----:B------:R-:W-:Y:S02]  /*c110*/  PRMT R70, R106, 0x5410, R107 ;  /* 0x000054106a467816 */ /* 0x000fe4000000006b */
[----:B------:R-:W-:Y:S02]  /*c120*/  PRMT R69, R105, 0x5410, R104 ;  /* 0x0000541069457816 */ /* 0x000fe40000000068 */
[----:B------:R-:W-:Y:S02]  /*c130*/  PRMT R68, R102, 0x5410, R101 ;  /* 0x0000541066447816 */ /* 0x000fe40000000065 */
[----:B------:R-:W-:-:S07]  /*c140*/  PRMT R71, R100, 0x5410, R71 ;  /* 0x0000541064477816 */ /* 0x000fce0000000047 */
.L_x_15532:
        /* <DEDUP_REMOVED lines=27> */
.L_x_15590:
[----:B------:R-:W-:Y:S05]  /*c300*/  BSYNC.RECONVERGENT B1 ;  /* 0x0000000000017941 */ /* 0x000fea0003800200 */
.L_x_15589:
[----:B------:R-:W-:Y:S04]  /*c310*/  BSSY.RECONVERGENT B1, `(.L_x_15591) ;  /* 0x0000005000017945 */ /* 0x000fe80003800200 */
[----:B------:R-:W-:Y:S05]  /*c320*/  @!P1 BRA `(.L_x_15592) ;  /* 0x00000000000c9947 */ /* 0x000fea0003800000 */
[----:B-----5:R-:W2:Y:S02]  /*c330*/  LDC.64 R64, c[0x0][0x390] ;  /* 0x0000e400ff407b82 */ /* 0x020ea40000000a00 */
[----:B--2---:R-:W-:-:S06]  /*c340*/  IMAD.WIDE.U32 R64, R102, 0x10, R64 ;  /* 0x0000001066407825 */ /* 0x004fcc00078e0040 */
[----:B------:R-:W5:Y:S02]  /*c350*/  LDG.E.128 R64, desc[UR8][R64.64] ;  /* 0x0000000840407981 */ /* 0x000f64000c1e1d00 */
.L_x_15592:
[----:B------:R-:W-:Y:S05]  /*c360*/  BSYNC.RECONVERGENT B1 ;  /* 0x0000000000017941 */ /* 0x000fea0003800200 */
.L_x_15591:
        /* <DEDUP_REMOVED lines=27> */
.L_x_15598:
        /* <DEDUP_REMOVED lines=13> */
.L_x_15600:
[----:B------:R-:W-:Y:S05]  /*c5f0*/  BSYNC.RECONVERGENT B3 ;  /* 0x0000000000037941 */ /* 0x000fea0003800200 */
.L_x_15599:
        /* <DEDUP_REMOVED lines=42> */
.L_x_15597:
[----:B------:R-:W-:Y:S05]  /*c8a0*/  BSYNC.RECONVERGENT B2 ;  /* 0x0000000000027941 */ /* 0x000fea0003800200 */
.L_x_15596:
        /* <DEDUP_REMOVED lines=11> */
.L_x_15595:
[----:B------:R-:W-:Y:S05]  /*c960*/  BSYNC.RECONVERGENT B1 ;  /* 0x0000000000017941 */ /* 0x000fea0003800200 */
.L_x_15594:
        /* <DEDUP_REMOVED lines=22> */
.L_x_15605:
        /* <DEDUP_REMOVED lines=13> */
.L_x_15607:
[----:B------:R-:W-:Y:S05]  /*cba0*/  BSYNC.RECONVERGENT B3 ;  /* 0x0000000000037941 */ /* 0x000fea0003800200 */
.L_x_15606:
        /* <DEDUP_REMOVED lines=43> */
.L_x_15604:
[----:B------:R-:W-:Y:S05]  /*ce60*/  BSYNC.RECONVERGENT B2 ;  /* 0x0000000000027941 */ /* 0x000fea0003800200 */
.L_x_15603:
        /* <DEDUP_REMOVED lines=11> */
.L_x_15602:
[----:B------:R-:W-:Y:S05]  /*cf20*/  BSYNC.RECONVERGENT B1 ;  /* 0x0000000000017941 */ /* 0x000fea0003800200 */
.L_x_15601:
        /* <DEDUP_REMOVED lines=22> */
.L_x_15612:
        /* <DEDUP_REMOVED lines=13> */
.L_x_15614:
[----:B------:R-:W-:Y:S05]  /*d160*/  BSYNC.RECONVERGENT B3 ;  /* 0x0000000000037941 */ /* 0x000fea0003800200 */
.L_x_15613:
        /* <DEDUP_REMOVED lines=43> */
.L_x_15611:
[----:B------:R-:W-:Y:S05]  /*d420*/  BSYNC.RECONVERGENT B2 ;  /* 0x0000000000027941 */ /* 0x000fea0003800200 */
.L_x_15610:
        /* <DEDUP_REMOVED lines=11> */
.L_x_15609:
[----:B------:R-:W-:Y:S05]  /*d4e0*/  BSYNC.RECONVERGENT B1 ;  /* 0x0000000000017941 */ /* 0x000fea0003800200 */
.L_x_15608:
        /* <DEDUP_REMOVED lines=22> */
.L_x_15619:
        /* <DEDUP_REMOVED lines=13> */
.L_x_15621:
[----:B------:R-:W-:Y:S05]  /*d720*/  BSYNC.RECONVERGENT B3 ;  /* 0x0000000000037941 */ /* 0x000fea0003800200 */
.L_x_15620:
        /* <DEDUP_REMOVED lines=42> */
.L_x_15618:
[----:B------:R-:W-:Y:S05]  /*d9d0*/  BSYNC.RECONVERGENT B2 ;  /* 0x0000000000027941 */ /* 0x000fea0003800200 */
.L_x_15617:
        /* <DEDUP_REMOVED lines=11> */
.L_x_15616:
[----:B------:R-:W-:Y:S05]  /*da90*/  BSYNC.RECONVERGENT B1 ;  /* 0x0000000000017941 */ /* 0x000fea0003800200 */
.L_x_15615:
        /* <DEDUP_REMOVED lines=22> */
.L_x_15626:
        /* <DEDUP_REMOVED lines=13> */
.L_x_15628:
[----:B------:R-:W-:Y:S05]  /*dcd0*/  BSYNC.RECONVERGENT B3 ;  /* 0x0000000000037941 */ /* 0x000fea0003800200 */
.L_x_15627:
        /* <DEDUP_REMOVED lines=42> */
.L_x_15625:
[----:B------:R-:W-:Y:S05]  /*df80*/  BSYNC.RECONVERGENT B2 ;  /* 0x0000000000027941 */ /* 0x000fea0003800200 */
.L_x_15624:
        /* <DEDUP_REMOVED lines=11> */
.L_x_15623:
[----:B------:R-:W-:Y:S05]  /*e040*/  BSYNC.RECONVERGENT B1 ;  /* 0x0000000000017941 */ /* 0x000fea0003800200 */
.L_x_15622:
        /* <DEDUP_REMOVED lines=22> */
.L_x_15633:
        /* <DEDUP_REMOVED lines=13> */
.L_x_15635:
[----:B------:R-:W-:Y:S05]  /*e280*/  BSYNC.RECONVERGENT B3 ;  /* 0x0000000000037941 */ /* 0x000fea0003800200 */
.L_x_15634:
        /* <DEDUP_REMOVED lines=42> */
.L_x_15632:
[----:B------:R-:W-:Y:S05]  /*e530*/  BSYNC.RECONVERGENT B2 ;  /* 0x0000000000027941 */ /* 0x000fea0003800200 */
.L_x_15631:
        /* <DEDUP_REMOVED lines=11> */
.L_x_15630:
[----:B------:R-:W-:Y:S05]  /*e5f0*/  BSYNC.RECONVERGENT B1 ;  /* 0x0000000000017941 */ /* 0x000fea0003800200 */
.L_x_15629:
        /* <DEDUP_REMOVED lines=22> */
.L_x_15640:
        /* <DEDUP_REMOVED lines=13> */
.L_x_15642:
[----:B------:R-:W-:Y:S05]  /*e830*/  BSYNC.RECONVERGENT B3 ;  /* 0x0000000000037941 */ /* 0x000fea0003800200 */
.L_x_15641:
        /* <DEDUP_REMOVED lines=43> */
.L_x_15639:
[----:B------:R-:W-:Y:S05]  /*eaf0*/  BSYNC.RECONVERGENT B2 ;  /* 0x0000000000027941 */ /* 0x000fea0003800200 */
.L_x_15638:
        /* <DEDUP_REMOVED lines=11> */
.L_x_15637:
[----:B------:R-:W-:Y:S05]  /*ebb0*/  BSYNC.RECONVERGENT B1 ;  /* 0x0000000000017941 */ /* 0x000fea0003800200 */
.L_x_15636:
        /* <DEDUP_REMOVED lines=22> */
.L_x_15647:
        /* <DEDUP_REMOVED lines=13> */
.L_x_15649:
[----:B------:R-:W-:Y:S05]  /*edf0*/  BSYNC.RECONVERGENT B3 ;  /* 0x0000000000037941 */ /* 0x000fea0003800200 */
.L_x_15648:
        /* <DEDUP_REMOVED lines=43> */
.L_x_15646:
[----:B------:R-:W-:Y:S05]  /*f0b0*/  BSYNC.RECONVERGENT B2 ;  /* 0x0000000000027941 */ /* 0x000fea0003800200 */
.L_x_15645:
        /* <DEDUP_REMOVED lines=11> */
.L_x_15644:
[----:B------:R-:W-:Y:S05]  /*f170*/  BSYNC.RECONVERGENT B1 ;  /* 0x0000000000017941 */ /* 0x000fea0003800200 */
.L_x_15643:
[----:B------:R-:W-:Y:S02]  /*f180*/  F2FP.F16.F32.PACK_AB R71, RZ, R97 ;  /* 0x00000061ff47723e */ /* 0x000fe400000000ff */
[----:B------:R-:W-:Y:S02]  /*f190*/  PRMT R70, R113, 0x5410, R114 ;  /* 0x0000541071467816 */ /* 0x000fe40000000072 */
[----:B------:R-:W-:Y:S02]  /*f1a0*/  PRMT R69, R110, 0x5410, R112 ;  /* 0x000054106e457816 */ /* 0x000fe40000000070 */
[----:B------:R-:W-:Y:S02]  /*f1b0*/  PRMT R68, R107, 0x5410, R108 ;  /* 0x000054106b447816 */ /* 0x000fe4000000006c */
[----:B------:R-:W-:Y:S01]  /*f1c0*/  PRMT R71, R111, 0x5410, R71 ;  /* 0x000054106f477816 */ /* 0x000fe20000000047 */
[----:B------:R-:W-:Y:S06]  /*f1d0*/  BRA `(.L_x_15650) ;  /* 0x0000002800dc7947 */ /* 0x000fec0003800000 */
.L_x_15593:
        /* <DEDUP_REMOVED lines=21> */
.L_x_15655:
        /* <DEDUP_REMOVED lines=13> */
.L_x_15657:
[----:B------:R-:W-:Y:S05]  /*f400*/  BSYNC.RECONVERGENT B3 ;  /* 0x0000000000037941 */ /* 0x000fea0003800200 */
.L_x_15656:
        /* <DEDUP_REMOVED lines=42> */
.L_x_15654:
[----:B------:R-:W-:Y:S05]  /*f6b0*/  BSYNC.RECONVERGENT B2 ;  /* 0x0000000000027941 */ /* 0x000fea0003800200 */
.L_x_15653:
        /* <DEDUP_REMOVED lines=9> */
.L_x_15652:
[----:B------:R-:W-:Y:S05]  /*f750*/  BSYNC.RECONVERGENT B1 ;  /* 0x0000000000017941 */ /* 0x000fea0003800200 */
.L_x_15651:
        /* <DEDUP_REMOVED lines=18> */
.L_x_15662:
        /* <DEDUP_REMOVED lines=13> */
.L_x_15664:
[----:B------:R-:W-:Y:S05]  /*f950*/  BSYNC.RECONVERGENT B3 ;  /* 0x0000000000037941 */ /* 0x000fea0003800200 */
.L_x_15663:
        /* <DEDUP_REMOVED lines=43> */
.L_x_15661:
[----:B------:R-:W-:Y:S05]  /*fc10*/  BSYNC.RECONVERGENT B2 ;  /* 0x0000000000027941 */ /* 0x000fea0003800200 */
.L_x_15660:
        /* <DEDUP_REMOVED lines=9> */
.L_x_15659:
[----:B------:R-:W-:Y:S05]  /*fcb0*/  BSYNC.RECONVERGENT B1 ;  /* 0x0000000000017941 */ /* 0x000fea0003800200 */
.L_x_15658:
        /* <DEDUP_REMOVED lines=18> */
.L_x_15669:
        /* <DEDUP_REMOVED lines=13> */
.L_x_15671:
[----:B------:R-:W-:Y:S05]  /*feb0*/  BSYNC.RECONVERGENT B3 ;  /* 0x0000000000037941 */ /* 0x000fea0003800200 */
.L_x_15670:
        /* <DEDUP_REMOVED lines=43> */
.L_x_15668:
[----:B------:R-:W-:Y:S05]  /*10170*/  BSYNC.RECONVERGENT B2 ;  /* 0x0000000000027941 */ /* 0x000fea0003800200 */
.L_x_15667:
        /* <DEDUP_REMOVED lines=9> */
.L_x_15666:
[----:B------:R-:W-:Y:S05]  /*10210*/  BSYNC.RECONVERGENT B1 ;  /* 0x0000000000017941 */ /* 0x000fea0003800200 */
.L_x_15665:
        /* <DEDUP_REMOVED lines=18> */
.L_x_15676:
        /* <DEDUP_REMOVED lines=13> */
.L_x_15678:
[----:B------:R-:W-:Y:S05]  /*10410*/  BSYNC.RECONVERGENT B3 ;  /* 0x0000000000037941 */ /* 0x000fea0003800200 */
.L_x_15677:
        /* <DEDUP_REMOVED lines=43> */
.L_x_15675:
[----:B------:R-:W-:Y:S05]  /*106d0*/  BSYNC.RECONVERGENT B2 ;  /* 0x0000000000027941 */ /* 0x000fea0003800200 */
.L_x_15674:
        /* <DEDUP_REMOVED lines=9> */
.L_x_15673:
[----:B------:R-:W-:Y:S05]  /*10770*/  BSYNC.RECONVERGENT B1 ;  /* 0x0000000000017941 */ /* 0x000fea0003800200 */
.L_x_15672:
        /* <DEDUP_REMOVED lines=18> */
.L_x_15683:
        /* <DEDUP_REMOVED lines=13> */
.L_x_15685:
[----:B------:R-:W-:Y:S05]  /*10970*/  BSYNC.RECONVERGENT B3 ;  /* 0x0000000000037941 */ /* 0x000fea0003800200 */
.L_x_15684:
        /* <DEDUP_REMOVED lines=43> */
.L_x_15682:
[----:B------:R-:W-:Y:S05]  /*10c30*/  BSYNC.RECONVERGENT B2 ;  /* 0x0000000000027941 */ /* 0x000fea0003800200 */
.L_x_15681:
        /* <DEDUP_REMOVED lines=9> */
.L_x_15680:
[----:B------:R-:W-:Y:S05]  /*10cd0*/  BSYNC.RECONVERGENT B1 ;  /* 0x0000000000017941 */ /* 0x000fea0003800200 */
.L_x_15679:
        /* <DEDUP_REMOVED lines=18> */
.L_x_15690:
        /* <DEDUP_REMOVED lines=13> */
.L_x_15692:
[----:B------:R-:W-:Y:S05]  /*10ed0*/  BSYNC.RECONVERGENT B3 ;  /* 0x0000000000037941 */ /* 0x000fea0003800200 */
.L_x_15691:
        /* <DEDUP_REMOVED lines=43> */
.L_x_15689:
[----:B------:R-:W-:Y:S05]  /*11190*/  BSYNC.RECONVERGENT B2 ;  /* 0x0000000000027941 */ /* 0x000fea0003800200 */
.L_x_15688:
        /* <DEDUP_REMOVED lines=9> */
.L_x_15687:
[----:B------:R-:W-:Y:S05]  /*11230*/  BSYNC.RECONVERGENT B1 ;  /* 0x0000000000017941 */ /* 0x000fea0003800200 */
.L_x_15686:
        /* <DEDUP_REMOVED lines=18> */
.L_x_15697:
        /* <DEDUP_REMOVED lines=13> */
.L_x_15699:
[----:B------:R-:W-:Y:S05]  /*11430*/  BSYNC.RECONVERGENT B3 ;  /* 0x0000000000037941 */ /* 0x000fea0003800200 */
.L_x_15698:
        /* <DEDUP_REMOVED lines=43> */
.L_x_15696:
[----:B------:R-:W-:Y:S05]  /*116f0*/  BSYNC.RECONVERGENT B2 ;  /* 0x0000000000027941 */ /* 0x000fea0003800200 */
.L_x_15695:
        /* <DEDUP_REMOVED lines=9> */
.L_x_15694:
[----:B------:R-:W-:Y:S05]  /*11790*/  BSYNC.RECONVERGENT B1 ;  /* 0x0000000000017941 */ /* 0x000fea0003800200 */
.L_x_15693:
        /* <DEDUP_REMOVED lines=18> */
.L_x_15704:
        /* <DEDUP_REMOVED lines=13> */
.L_x_15706:
[----:B------:R-:W-:Y:S05]  /*11990*/  BSYNC.RECONVERGENT B3 ;  /* 0x0000000000037941 */ /* 0x000fea0003800200 */
.L_x_15705:
        /* <DEDUP_REMOVED lines=43> */
.L_x_15703:
[----:B------:R-:W-:Y:S05]  /*11c50*/  BSYNC.RECONVERGENT B2 ;  /* 0x0000000000027941 */ /* 0x000fea0003800200 */
.L_x_15702:
        /* <DEDUP_REMOVED lines=9> */
.L_x_15701:
[----:B------:R-:W-:Y:S05]  /*11cf0*/  BSYNC.RECONVERGENT B1 ;  /* 0x0000000000017941 */ /* 0x000fea0003800200 */
.L_x_15700:
[----:B------:R-:W-:Y:S02]  /*11d00*/  F2FP.F16.F32.PACK_AB R71, RZ, R97 ;  /* 0x00000061ff47723e */ /* 0x000fe400000000ff */
[----:B------:R-:W-:Y:S02]  /*11d10*/  PRMT R70, R113, 0x5410, R114 ;  /* 0x0000541071467816 */ /* 0x000fe40000000072 */
[----:B------:R-:W-:Y:S02]  /*11d20*/  PRMT R69, R112, 0x5410, R111 ;  /* 0x0000541070457816 */ /* 0x000fe4000000006f */
[----:B------:R-:W-:Y:S02]  /*11d30*/  PRMT R68, R110, 0x5410, R108 ;  /* 0x000054106e447816 */ /* 0x000fe4000000006c */
[----:B------:R-:W-:-:S07]  /*11d40*/  PRMT R71, R107, 0x5410, R71 ;  /* 0x000054106b477816 */ /* 0x000fce0000000047 */
.L_x_15650:
        /* <DEDUP_REMOVED lines=49> */
.L_x_15708:
[----:B------:R-:W-:Y:S05]  /*12060*/  BSYNC.RECONVERGENT B1 ;  /* 0x0000000000017941 */ /* 0x000fea0003800200 */
.L_x_15707:
        /* <DEDUP_REMOVED lines=72> */
.L_x_15724:
        /* <DEDUP_REMOVED lines=87> */
[----:B------:R-:W-:Y:S01]  /*12a60*/  FFMA.FTZ R101, R68, R17, R41 ;  /* 0x0000001144657223 */ /* 0x000fe20000010029 */
[----:B------:R-:W-:Y:S01]  /*12a70*/  F2FP.F16.F32.PACK_AB R69, R74, R69 ;  /* 0x000000454a45723e */ /* 0x000fe200000000ff */
[----:B------:R-:W-:Y:S01]  /*12a80*/  FFMA.FTZ R75, R99, R30, R54 ;  /* 0x0000001e634b7223 */ /* 0x000fe20000010036 */
        /* <DEDUP_REMOVED lines=14> */
[----:B------:R-:W-:Y:S01]  /*12b70*/  IMAD.WIDE.U32 R84, R85, 0x10, R86 ;  /* 0x0000001055547825 */ /* 0x000fe200078e0056 */
[----:B------:R-:W-:-:S02]  /*12b80*/  F2FP.F16.F32.PACK_AB R75, R98, R75 ;  /* 0x0000004b624b723e */ /* 0x000fc400000000ff */
[----:B------:R-:W-:Y:S01]  /*12b90*/  F2FP.F16.F32.PACK_AB R72, R72, R77 ;  /* 0x0000004d4848723e */ /* 0x000fe200000000ff */
[----:B------:R-:W-:Y:S01]  /*12ba0*/  IMAD.WIDE.U32 R86, R105, 0x10, R86 ;  /* 0x0000001069567825 */ /* 0x000fe200078e0056 */
[----:B------:R-:W-:Y:S01]  /*12bb0*/  F2FP.F16.F32.PACK_AB R79, R90, R79 ;  /* 0x0000004f5a4f723e */ /* 0x000fe200000000ff */
[----:B------:R0:W-:Y:S01]  /*12bc0*/  STG.E.128 desc[UR8][R82.64], R68 ;  /* 0x0000004452007986 */ /* 0x0001e2000c101d08 */
[----:B------:R-:W-:Y:S02]  /*12bd0*/  F2FP.F16.F32.PACK_AB R78, R88, R97 ;  /* 0x00000061584e723e */ /* 0x000fe400000000ff */
[----:B------:R-:W-:Y:S01]  /*12be0*/  F2FP.F16.F32.PACK_AB R77, R91, R96 ;  /* 0x000000605b4d723e */ /* 0x000fe200000000ff */
[----:B------:R0:W-:Y:S01]  /*12bf0*/  STG.E.128 desc[UR8][R84.64], R72 ;  /* 0x0000004854007986 */ /* 0x0001e2000c101d08 */
[----:B------:R-:W-:-:S05]  /*12c00*/  F2FP.F16.F32.PACK_AB R76, R89, R92 ;  /* 0x0000005c594c723e */ /* 0x000fca00000000ff */
[----:B------:R0:W-:Y:S02]  /*12c10*/  STG.E.128 desc[UR8][R86.64], R76 ;  /* 0x0000004c56007986 */ /* 0x0001e4000c101d08 */
.L_x_15711:
[----:B------:R-:W-:Y:S05]  /*12c20*/  BSYNC.RECONVERGENT B1 ;  /* 0x0000000000017941 */ /* 0x000fea0003800200 */
.L_x_15710:
[----:B0-----:R-:W0:Y:S02]  /*12c30*/  LDC.64 R68, c[0x0][0x380] ;  /* 0x0000e000ff447b82 */ /* 0x001e240000000a00 */
[----:B0-----:R-:W-:-:S04]  /*12c40*/  LEA R5, R68, R5, 0x2 ;  /* 0x0000000544057211 */ /* 0x001fc800078e10ff */
[----:B------:R-:W-:-:S13]  /*12c50*/  ISETP.GE.AND P0, PT, R5, R69, PT ;  /* 0x000000450500720c */ /* 0x000fda0003f06270 */
[----:B------:R-:W-:Y:S05]  /*12c60*/  @!P0 BRA `(.L_x_15712) ;  /* 0xfffffedc00588947 */ /* 0x000fea000383ffff */
[----:B------:R-:W-:Y:S05]  /*12c70*/  BSYNC B0 ;  /* 0x0000000000007941 */ /* 0x000fea0003800000 */
.L_x_15356:
[----:B------:R-:W-:Y:S05]  /*12c80*/  EXIT ;  /* 0x000000000000794d */ /* 0x000fea0003800000 */
.L_x_15709:
        /* <DEDUP_REMOVED lines=8> */
.L_x_15714:
[----:B------:R-:W-:Y:S05]  /*12d10*/  BSYNC B1 ;  /* 0x0000000000017941 */ /* 0x000fea0003800000 */
.L_x_15713:
        /* <DEDUP_REMOVED lines=10> */
.L_x_15715:
[----:B------:R-:W-:Y:S01]  /*12dc0*/  HFMA2 R108, -RZ, RZ, 0, 2.384185791015625e-07 ;  /* 0x00000004ff6c7431 */ /* 0x000fe200000001ff */
[----:B------:R-:W-:-:S05]  /*12dd0*/  MOV R68, R107 ;  /* 0x0000006b00447202 */ /* 0x000fca0000000f00 */
[----:B------:R-:W-:-:S04]  /*12de0*/  FADD.FTZ R70, R69, R68 ;  /* 0x0000004445467221 */ /* 0x000fc80000010000 */
[----:B------:R-:W-:-:S07]  /*12df0*/  IMAD.MOV.U32 R111, RZ, RZ, R70 ;  /* 0x000000ffff6f7224 */ /* 0x000fce00078e0046 */
[----:B------:R-:W-:Y:S05]  /*12e00*/  WARPSYNC.COLLECTIVE R102, `(.L_x_15716) ;  /* 0x0000000066087348 */ /* 0x000fea0003c00000 */
[----:B------:R0:W1:Y:S02]  /*12e10*/  SHFL.BFLY P1, R107, R111, R108, R113 ;  /* 0x0c00006c6f6b7389 */ /* 0x0000640000020071 */
[----:B01----:R-:W-:Y:S05]  /*12e20*/  ENDCOLLECTIVE ;  /* 0x000000000000791b */ /* 0x003fea0003800000 */
.L_x_15716:
[----:B------:R-:W-:Y:S02]  /*12e30*/  IMAD.MOV.U32 R108, RZ, RZ, 0x8 ;  /* 0x00000008ff6c7424 */ /* 0x000fe400078e00ff */
[----:B------:R-:W-:-:S04]  /*12e40*/  IMAD.MOV.U32 R71, RZ, RZ, R107 ;  /* 0x000000ffff477224 */ /* 0x000fc800078e006b */
[----:B------:R-:W-:-:S05]  /*12e50*/  FADD.FTZ R71, R70, R71 ;  /* 0x0000004746477221 */ /* 0x000fca0000010000 */
[----:B------:R-:W-:-:S07]  /*12e60*/  MOV R111, R71 ;  /* 0x00000047006f7202 */ /* 0x000fce0000000f00 */
[----:B------:R-:W-:Y:S05]  /*12e70*/  WARPSYNC.COLLECTIVE R102, `(.L_x_15717) ;  /* 0x0000000066087348 */ /* 0x000fea0003c00000 */
[----:B------:R0:W1:Y:S02]  /*12e80*/  SHFL.BFLY P1, R107, R111, R108, R113 ;  /* 0x0c00006c6f6b7389 */ /* 0x0000640000020071 */
[----:B01----:R-:W-:Y:S05]  /*12e90*/  ENDCOLLECTIVE ;  /* 0x000000000000791b */ /* 0x003fea0003800000 */
.L_x_15717:
[----:B------:R-:W-:Y:S01]  /*12ea0*/  HFMA2 R108, -RZ, RZ, 0, 9.5367431640625e-07 ;  /* 0x00000010ff6c7431 */ /* 0x000fe200000001ff */
[----:B------:R-:W-:-:S05]  /*12eb0*/  MOV R68, R107 ;  /* 0x0000006b00447202 */ /* 0x000fca0000000f00 */
[----:B------:R-:W-:-:S04]  /*12ec0*/  FADD.FTZ R101, R71, R68 ;  /* 0x0000004447657221 */ /* 0x000fc80000010000 */
[----:B------:R-:W-:-:S07]  /*12ed0*/  IMAD.MOV.U32 R111, RZ, RZ, R101 ;  /* 0x000000ffff6f7224 */ /* 0x000fce00078e0065 */
[----:B------:R-:W-:Y:S05]  /*12ee0*/  WARPSYNC.COLLECTIVE R102, `(.L_x_15718) ;  /* 0x0000000066087348 */ /* 0x000fea0003c00000 */
[----:B------:R0:W1:Y:S02]  /*12ef0*/  SHFL.BFLY P1, R107, R111, R108, R113 ;  /* 0x0c00006c6f6b7389 */ /* 0x0000640000020071 */
[----:B01----:R-:W-:Y:S05]  /*12f00*/  ENDCOLLECTIVE ;  /* 0x000000000000791b */ /* 0x003fea0003800000 */
.L_x_15718:
        /* <DEDUP_REMOVED lines=56> */
.L_x_15719:
[----:B------:R-:W-:Y:S01]  /*13290*/  HFMA2 R108, -RZ, RZ, 0, 1.1920928955078125e-07 ;  /* 0x00000002ff6c7431 */ /* 0x000fe200000001ff */
[----:B------:R-:W-:-:S05]  /*132a0*/  MOV R69, R107 ;  /* 0x0000006b00457202 */ /* 0x000fca0000000f00 */
[----:B------:R-:W-:-:S04]  /*132b0*/  FADD.FTZ R69, R68, R69 ;  /* 0x0000004544457221 */ /* 0x000fc80000010000 */
[----:B------:R-:W-:-:S07]  /*132c0*/  IMAD.MOV.U32 R111, RZ, RZ, R69 ;  /* 0x000000ffff6f7224 */ /* 0x000fce00078e0045 */
[----:B------:R-:W-:Y:S05]  /*132d0*/  WARPSYNC.COLLECTIVE R102, `(.L_x_15720) ;  /* 0x0000000066087348 */ /* 0x000fea0003c00000 */
[----:B------:R0:W1:Y:S02]  /*132e0*/  SHFL.BFLY P1, R107, R111, R108, R113 ;  /* 0x0c00006c6f6b7389 */ /* 0x0000640000020071 */
[----:B01----:R-:W-:Y:S05]  /*132f0*/  ENDCOLLECTIVE ;  /* 0x000000000000791b */ /* 0x003fea0003800000 */
.L_x_15720:
[----:B------:R-:W-:Y:S02]  /*13300*/  IMAD.MOV.U32 R108, RZ, RZ, 0x4 ;  /* 0x00000004ff6c7424 */ /* 0x000fe400078e00ff */
[----:B------:R-:W-:-:S04]  /*13310*/  IMAD.MOV.U32 R70, RZ, RZ, R107 ;  /* 0x000000ffff467224 */ /* 0x000fc800078e006b */
[----:B------:R-:W-:-:S05]  /*13320*/  FADD.FTZ R70, R69, R70 ;  /* 0x0000004645467221 */ /* 0x000fca0000010000 */
[----:B------:R-:W-:-:S07]  /*13330*/  MOV R111, R70 ;  /* 0x00000046006f7202 */ /* 0x000fce0000000f00 */
[----:B------:R-:W-:Y:S05]  /*13340*/  WARPSYNC.COLLECTIVE R102, `(.L_x_15721) ;  /* 0x0000000066087348 */ /* 0x000fea0003c00000 */
[----:B------:R0:W1:Y:S02]  /*13350*/  SHFL.BFLY P1, R107, R111, R108, R113 ;  /* 0x0c00006c6f6b7389 */ /* 0x0000640000020071 */
[----:B01----:R-:W-:Y:S05]  /*13360*/  ENDCOLLECTIVE ;  /* 0x000000000000791b */ /* 0x003fea0003800000 */
.L_x_15721:
[----:B------:R-:W-:Y:S01]  /*13370*/  HFMA2 R108, -RZ, RZ, 0, 4.76837158203125e-07 ;  /* 0x00000008ff6c7431 */ /* 0x000fe200000001ff */
[----:B------:R-:W-:-:S05]  /*13380*/  MOV R71, R107 ;  /* 0x0000006b00477202 */ /* 0x000fca0000000f00 */
[----:B------:R-:W-:-:S04]  /*13390*/  FADD.FTZ R71, R70, R71 ;  /* 0x0000004746477221 */ /* 0x000fc80000010000 */
[----:B------:R-:W-:-:S07]  /*133a0*/  IMAD.MOV.U32 R111, RZ, RZ, R71 ;  /* 0x000000ffff6f7224 */ /* 0x000fce00078e0047 */
[----:B------:R-:W-:Y:S05]  /*133b0*/  WARPSYNC.COLLECTIVE R102, `(.L_x_15722) ;  /* 0x0000000066087348 */ /* 0x000fea0003c00000 */
[----:B------:R0:W1:Y:S02]  /*133c0*/  SHFL.BFLY P1, R107, R111, R108, R113 ;  /* 0x0c00006c6f6b7389 */ /* 0x0000640000020071 */
[----:B01----:R-:W-:Y:S05]  /*133d0*/  ENDCOLLECTIVE ;  /* 0x000000000000791b */ /* 0x003fea0003800000 */
.L_x_15722:
[----:B------:R-:W-:Y:S02]  /*133e0*/  IMAD.MOV.U32 R108, RZ, RZ, 0x10 ;  /* 0x00000010ff6c7424 */ /* 0x000fe400078e00ff */
[----:B------:R-:W-:-:S04]  /*133f0*/  IMAD.MOV.U32 R96, RZ, RZ, R107 ;  /* 0x000000ffff607224 */ /* 0x000fc800078e006b */
[----:B------:R-:W-:-:S05]  /*13400*/  FADD.FTZ R96, R71, R96 ;  /* 0x0000006047607221 */ /* 0x000fca0000010000 */
[----:B------:R-:W-:-:S07]  /*13410*/  MOV R111, R96 ;  /* 0x00000060006f7202 */ /* 0x000fce0000000f00 */
[----:B------:R-:W-:Y:S05]  /*13420*/  WARPSYNC.COLLECTIVE R102, `(.L_x_15723) ;  /* 0x0000000066087348 */ /* 0x000fea0003c00000 */
[----:B------:R0:W1:Y:S02]  /*13430*/  SHFL.BFLY P1, R107, R111, R108, R113 ;  /* 0x0c00006c6f6b7389 */ /* 0x0000640000020071 */
[----:B01----:R-:W-:Y:S05]  /*13440*/  ENDCOLLECTIVE ;  /* 0x000000000000791b */ /* 0x003fea0003800000 */
.L_x_15723:
[----:B------:R-:W-:Y:S01]  /*13450*/  MOV R101, R107 ;  /* 0x0000006b00657202 */ /* 0x000fe20000000f00 */
[----:B------:R-:W-:Y:S06]  /*13460*/  BRA `(.L_x_15724) ;  /* 0xfffffff000207947 */ /* 0x000fec000383ffff */
.L_x_15725:
        /* <DEDUP_REMOVED lines=9> */
.L_x_28793:


//--------------------- .text._ZN10layer_norm13ln_fwd_kernelINS_13Kernel_traitsIf6__halfS2_S2_fjLj768ELj1ELj4ELj1ELj16ENS_18Kernel_traits_baseILj768EfS2_S2_S2_fjLj128EEEEELb1ELb1ELb0ELb0EEEvNS_9FwdParamsE --------------------------
	.section	.text._ZN10layer_norm13ln_fwd_kernelINS_13Kernel_traitsIf6__halfS2_S2_fjLj768ELj1ELj4ELj1ELj16ENS_18Kernel_traits_baseILj768EfS2_S2_S2_fjLj128EEEEELb1ELb1ELb0ELb0EEEvNS_9FwdParamsE,"ax",@progbits
	.align	128
        .global         _ZN10layer_norm13ln_fwd_kernelINS_13Kernel_traitsIf6__halfS2_S2_fjLj768ELj1ELj4ELj1ELj16ENS_18Kernel_traits_baseILj768EfS2_S2_S2_fjLj128EEEEELb1ELb1ELb0ELb0EEEvNS_9FwdParamsE
        .type           _ZN10layer_norm13ln_fwd_kernelINS_13Kernel_traitsIf6__halfS2_S2_fjLj768ELj1ELj4ELj1ELj16ENS_18Kernel_traits_baseILj768EfS2_S2_S2_fjLj128EEEEELb1ELb1ELb0ELb0EEEvNS_9FwdParamsE,@function
        .size           _ZN10layer_norm13ln_fwd_kernelINS_13Kernel_traitsIf6__halfS2_S2_fjLj768ELj1ELj4ELj1ELj16ENS_18Kernel_traits_baseILj768EfS2_S2_S2_fjLj128EEEEELb1ELb1ELb0ELb0EEEvNS_9FwdParamsE,(.L_x_28794 - _ZN10layer_norm13ln_fwd_kernelINS_13Kernel_traitsIf6__halfS2_S2_fjLj768ELj1ELj4ELj1ELj16ENS_18Kernel_traits_baseILj768EfS2_S2_S2_fjLj128EEEEELb1ELb1ELb0ELb0EEEvNS_9FwdParamsE)
        .other          _ZN10layer_norm13ln_fwd_kernelINS_13Kernel_traitsIf6__halfS2_S2_fjLj768ELj1ELj4ELj1ELj16ENS_18Kernel_traits_baseILj768EfS2_S2_S2_fjLj128EEEEELb1ELb1ELb0ELb0EEEvNS_9FwdParamsE,@"STO_CUDA_ENTRY STV_DEFAULT"
_ZN10layer_norm13ln_fwd_kernelINS_13Kernel_traitsIf6__halfS2_S2_fjLj768ELj1ELj4ELj1ELj16ENS_18Kernel_traits_baseILj768EfS2_S2_S2_fjLj128EEEEELb1ELb1ELb0ELb0EEEvNS_9FwdParamsE:
.text._ZN10layer_norm13ln_fwd_kernelINS_13Kernel_traitsIf6__halfS2_S2_fjLj768ELj1ELj4ELj1ELj16ENS_18Kernel_traits_baseILj768EfS2_S2_S2_fjLj128EEEEELb1ELb1ELb0ELb0EEEvNS_9FwdParamsE:
        /* <DEDUP_REMOVED lines=98> */
.L_x_15727:
        /* <DEDUP_REMOVED lines=42> */
.L_x_15728:
[----:B------:R-:W-:Y:S05]  /*08c0*/  BSYNC.RECONVERGENT B0 ;  /* 0x0000000000007941 */ /* 0x000fea0003800200 */
.L_x_15726:
[----:B------:R-:W1:Y:S02]  /*08d0*/  LDCU UR4, c[0x0][0x384] ;  /* 0x00007080ff0477ac */ /* 0x000e640008000800 */
[----:B-1----:R-:W-:-:S13]  /*08e0*/  ISETP.GE.AND P0, PT, R4, UR4, PT ;  /* 0x0000000404007c0c */ /* 0x002fda000bf06270 */
[----:B------:R-:W-:Y:S05]  /*08f0*/  @P0 EXIT ;  /* 0x000000000000094d */ /* 0x000fea0003800000 */
[----:B------:R-:W-:Y:S01]  /*0900*/  IMAD.HI.U32 R9, R5, -0x2daee0ad, RZ ;  /* 0xd2511f5305097827 */ /* 0x000fe200078e00ff */
[----:B------:R-:W1:Y:S01]  /*0910*/  LDCU.64 UR10, c[0x0][0x3e0] ;  /* 0x00007c00ff0a77ac */ /* 0x000e620008000a00 */
[----:B------:R-:W-:Y:S01]  /*0920*/  BSSY B0, `(.L_x_15729) ;  /* 0x00010db000007945 */ /* 0x000fe20003800000 */
[----:B------:R-:W-:Y:S01]  /*0930*/  LOP3.LUT R121, R8, 0x3, RZ, 0xc0, !PT ;  /* 0x0000000308797812 */ /* 0x000fe200078ec0ff */
[C---:B------:R-:W-:Y:S01]  /*0940*/  IMAD.HI.U32 R7, R2.reuse, -0x326172a9, RZ ;  /* 0xcd9e8d5702077827 */ /* 0x040fe200078e00ff */
[----:B------:R-:W-:Y:S01]  /*0950*/  LOP3.LUT R9, R9, UR7, RZ, 0x3c, !PT ;  /* 0x0000000709097c12 */ /* 0x000fe2000f8e3cff */
[----:B------:R-:W2:Y:S02]  /*0960*/  LDCU.U8 UR4, c[0x0][0x410] ;  /* 0x00008200ff0477ac */ /* 0x000ea40008000000 */
[----:B0-----:R-:W-:Y:S01]  /*0970*/  IMAD R11, R2, -0x326172a9, RZ ;  /* 0xcd9e8d57020b7824 */ /* 0x001fe200078e02ff */
[----:B------:R-:W-:Y:S01]  /*0980*/  LOP3.LUT R7, R6, UR6, R7, 0x96, !PT ;  /* 0x0000000606077c12 */ /* 0x000fe2000f8e9607 */
[----:B------:R-:W-:Y:S01]  /*0990*/  IMAD.HI.U32 R10, R9, -0x326172a9, RZ ;  /* 0xcd9e8d57090a7827 */ /* 0x000fe200078e00ff */
[----:B------:R-:W0:Y:S03]  /*09a0*/  LDCU UR33, c[0x0][0x388] ;  /* 0x00007100ff2177ac */ /* 0x000e260008000800 */
        /* <DEDUP_REMOVED lines=15> */
[----:B------:R-:W-:Y:S01]  /*0aa0*/  IMAD R14, R10, -0x2daee0ad, RZ ;  /* 0xd2511f530a0e7824 */ /* 0x000fe200078e02ff */
[----:B--2---:R-:W-:Y:S01]  /*0ab0*/  UISETP.NE.AND UP2, UPT, UR4, URZ, UPT ;  /* 0x000000ff0400728c */ /* 0x004fe2000bf45270 */
        /* <DEDUP_REMOVED lines=43> */
.L_x_15988:
        /* <DEDUP_REMOVED lines=12> */
[----:B------:R-:W-:Y:S02]  /*0e30*/  LEA.HI R102, R102, R23, RZ, 0x3 ;  /* 0x0000001766667211 */ /* 0x000fe400078f18ff */
[----:B------:R-:W-:Y:S02]  /*0e40*/  P2R R23, PR, RZ, 0x4 ;  /* 0x00000004ff177803 */ /* 0x000fe40000000000 */
[----:B------:R-:W-:-:S05]  /*0e50*/  LEA.HI.SX32 R110, R102, R3, 0x1d ;  /* 0x00000003666e7211 */ /* 0x000fca00078feaff */
[----:B------:R-:W-:Y:S02]  /*0e60*/  IMAD.MOV.U32 R114, RZ, RZ, R110 ;  /* 0x000000ffff727224 */ /* 0x000fe400078e006e */
        /* <DEDUP_REMOVED lines=22> */
.L_x_28630:
[----:B------:R-:W-:Y:S05]  /*0fd0*/  BRX R8 -0xfe0                                          (*"BRANCH_TARGETS .L_x_28631,.L_x_28632,.L_x_28633"*) ;  /* 0xfffffff008087949 */ /* 0x000fea000383ffff */
.L_x_28633:
[----:B------:R-:W-:Y:S01]  /*0fe0*/  VIADD R9, R121, 0x1 ;  /* 0x0000000179097836 */ /* 0x000fe20000000000 */
[----:B------:R-:W-:Y:S01]  /*0ff0*/  MOV R114, R115 ;  /* 0x0000007300727202 */ /* 0x000fe20000000f00 */
[----:B------:R-:W-:Y:S01]  /*1000*/  IMAD.MOV.U32 R8, RZ, RZ, R118 ;  /* 0x000000ffff087224 */ /* 0x000fe200078e0076 */
[----:B------:R-:W-:Y:S06]  /*1010*/  BRA `(.L_x_15734) ;  /* 0x0000000000f07947 */ /* 0x000fec0003800000 */
.L_x_28631:
[----:B------:R-:W-:Y:S01]  /*1020*/  IMAD.MOV.U32 R114, RZ, RZ, R115 ;  /* 0x000000ffff727224 */ /* 0x000fe200078e0073 */
[----:B------:R-:W-:Y:S01]  /*1030*/  MOV R9, 0x3 ;  /* 0x0000000300097802 */ /* 0x000fe20000000f00 */
[----:B------:R-:W-:Y:S01]  /*1040*/  IMAD.MOV.U32 R8, RZ, RZ, R119 ;  /* 0x000000ffff087224 */ /* 0x000fe200078e0077 */
[----:B------:R-:W-:Y:S06]  /*1050*/  BRA `(.L_x_15734) ;  /* 0x0000000000e07947 */ /* 0x000fec0003800000 */
.L_x_28632:
        /* <DEDUP_REMOVED lines=13> */
.L_x_15736:
[----:B------:R-:W-:Y:S05]  /*1130*/  BSYNC.RECONVERGENT B3 ;  /* 0x0000000000037941 */ /* 0x000fea0003800200 */
.L_x_15735:
        /* <DEDUP_REMOVED lines=42> */
.L_x_15734:
[----:B------:R-:W-:Y:S05]  /*13e0*/  BSYNC.RECONVERGENT B2 ;  /* 0x0000000000027941 */ /* 0x000fea0003800200 */
.L_x_15733:
        /* <DEDUP_REMOVED lines=9> */
[----:B------:R-:W-:-:S03]  /*1480*/  FFMA.FTZ R8, R8, R111, 1.1641532182693481445e-10 ;  /* 0x2f00000008087423 */ /* 0x000fc6000001006f */
[----:B0-----:R-:W-:Y:S02]  /*1490*/  FMUL.FTZ R10, R10, R123 ;  /* 0x0000007b0a0a7220 */ /* 0x001fe40000410000 */
[----:B-1----:R-:W-:Y:S01]  /*14a0*/  FSETP.GTU.FTZ.AND P0, PT, R8, R115, PT ;  /* 0x000000730800720b */ /* 0x002fe20003f1c000 */
[----:B------:R-:W-:-:S03]  /*14b0*/  HADD2.F32 R8, -RZ, R24.H0_H0 ;  /* 0x20000018ff087230 */ /* 0x000fc60000004100 */
        /* <DEDUP_REMOVED lines=14> */
.L_x_15739:
        /* <DEDUP_REMOVED lines=13> */
.L_x_15741:
[----:B------:R-:W-:Y:S05]  /*1670*/  BSYNC.RECONVERGENT B3 ;  /* 0x0000000000037941 */ /* 0x000fea0003800200 */
.L_x_15740:
        /* <DEDUP_REMOVED lines=42> */
.L_x_15738:
[----:B------:R-:W-:Y:S05]  /*1920*/  BSYNC.RECONVERGENT B2 ;  /* 0x0000000000027941 */ /* 0x000fea0003800200 */
.L_x_15737:
        /* <DEDUP_REMOVED lines=23> */
.L_x_15744:
        /* <DEDUP_REMOVED lines=13> */
.L_x_15746:
[----:B------:R-:W-:Y:S05]  /*1b70*/  BSYNC.RECONVERGENT B3 ;  /* 0x0000000000037941 */ /* 0x000fea0003800200 */
.L_x_15745:
        /* <DEDUP_REMOVED lines=42> */
.L_x_15743:
[----:B------:R-:W-:Y:S05]  /*1e20*/  BSYNC.RECONVERGENT B2 ;  /* 0x0000000000027941 */ /* 0x000fea0003800200 */
.L_x_15742:
        /* <DEDUP_REMOVED lines=23> */
.L_x_15749:
        /* <DEDUP_REMOVED lines=13> */
.L_x_15751:
[----:B------:R-:W-:Y:S05]  /*2070*/  BSYNC.RECONVERGENT B3 ;  /* 0x0000000000037941 */ /* 0x000fea0003800200 */
.L_x_15750:
        /* <DEDUP_REMOVED lines=42> */
.L_x_15748:
[----:B------:R-:W-:Y:S05]  /*2320*/  BSYNC.RECONVERGENT B2 ;  /* 0x0000000000027941 */ /* 0x000fea0003800200 */
.L_x_15747:
        /* <DEDUP_REMOVED lines=23> */
.L_x_15754:
        /* <DEDUP_REMOVED lines=13> */
.L_x_15756:
[----:B------:R-:W-:Y:S05]  /*2570*/  BSYNC.RECONVERGENT B3 ;  /* 0x0000000000037941 */ /* 0x000fea0003800200 */
.L_x_15755:
        /* <DEDUP_REMOVED lines=42> */
.L_x_15753:
[----:B------:R-:W-:Y:S05]  /*2820*/  BSYNC.RECONVERGENT B2 ;  /* 0x0000000000027941 */ /* 0x000fea0003800200 */
.L_x_15752:
        /* <DEDUP_REMOVED lines=23> */
.L_x_15759:
        /* <DEDUP_REMOVED lines=13> */
.L_x_15761:
[----:B------:R-:W-:Y:S05]  /*2a70*/  BSYNC.RECONVERGENT B3 ;  /* 0x0000000000037941 */ /* 0x000fea0003800200 */
.L_x_15760:
        /* <DEDUP_REMOVED lines=42> */
.L_x_15758:
[----:B------:R-:W-:Y:S05]  /*2d20*/  BSYNC.RECONVERGENT B2 ;  /* 0x0000000000027941 */ /* 0x000fea0003800200 */
.L_x_15757:
        /* <DEDUP_REMOVED lines=23> */
.L_x_15764:
        /* <DEDUP_REMOVED lines=13> */
.L_x_15766:
[----:B------:R-:W-:Y:S05]  /*2f70*/  BSYNC.RECONVERGENT B3 ;  /* 0x0000000000037941 */ /* 0x000fea0003800200 */
.L_x_15765:
        /* <DEDUP_REMOVED lines=42> */
.L_x_15763:
[----:B------:R-:W-:Y:S05]  /*3220*/  BSYNC.RECONVERGENT B2 ;  /* 0x0000000000027941 */ /* 0x000fea0003800200 */
.L_x_15762:
        /* <DEDUP_REMOVED lines=23> */
.L_x_15769:
        /* <DEDUP_REMOVED lines=15> */
.L_x_15771:
[----:B------:R-:W-:Y:S05]  /*3490*/  BSYNC.RECONVERGENT B3 ;  /* 0x0000000000037941 */ /* 0x000fea0003800200 */
.L_x_15770:
        /* <DEDUP_REMOVED lines=42> */
.L_x_15768:
[----:B------:R-:W-:Y:S05]  /*3740*/  BSYNC.RECONVERGENT B2 ;  /* 0x0000000000027941 */ /* 0x000fea0003800200 */
.L_x_15767:
[----:B------:R-:W-:Y:S01]  /*3750*/  I2FP.F32.U32 R100, R101 ;  /* 0x0000006500647245 */ /* 0x000fe20000201000 */
[----:B------:R-:W-:Y:S01]  /*3760*/  HADD2.F32 R102, -RZ, R103.H1_H1 ;  /* 0x30000067ff667230 */ /* 0x000fe20000004100 */
[----:B------:R-:W-:-:S03]  /*3770*/  F2FP.F16.F32.PACK_AB R101, R16, R10 ;  /* 0x0000000a1065723e */ /* 0x000fc600000000ff */
        /* <DEDUP_REMOVED lines=12> */
.L_x_15732:
        /* <DEDUP_REMOVED lines=16> */
.L_x_15775:
        /* <DEDUP_REMOVED lines=13> */
.L_x_15777:
[----:B------:R-:W-:Y:S05]  /*3a10*/  BSYNC.RECONVERGENT B3 ;  /* 0x0000000000037941 */ /* 0x000fea0003800200 */
.L_x_15776:
        /* <DEDUP_REMOVED lines=42> */
.L_x_15774:
[----:B------:R-:W-:Y:S05]  /*3cc0*/  BSYNC.RECONVERGENT B2 ;  /* 0x0000000000027941 */ /* 0x000fea0003800200 */
.L_x_15773:
        /* <DEDUP_REMOVED lines=26> */
.L_x_15780:
        /* <DEDUP_REMOVED lines=13> */
.L_x_15782:
[----:B------:R-:W-:Y:S05]  /*3f40*/  BSYNC.RECONVERGENT B3 ;  /* 0x0000000000037941 */ /* 0x000fea0003800200 */
.L_x_15781:
        /* <DEDUP_REMOVED lines=42> */
.L_x_15779:
[----:B------:R-:W-:Y:S05]  /*41f0*/  BSYNC.RECONVERGENT B2 ;  /* 0x0000000000027941 */ /* 0x000fea0003800200 */
.L_x_15778:
[----:B------:R-:W-:Y:S01]  /*4200*/  I2FP.F32.U32 R10, R9 ;  /* 0x00000009000a7245 */ /* 0x000fe20000201000 */
[----:B------:R-:W-:Y:S01]  /*4210*/  HADD2.F32 R100, -RZ, R100.H1_H1 ;  /* 0x30000064ff647230 */ /* 0x000fe20000004100 */
[----:B------:R-:W-:Y:S01]  /*4220*/  ISETP.NE.AND P1, PT, R17, 0x1, PT ;  /* 0x000000011100780c */ /* 0x000fe20003f25270 */
[----:B------:R-:W-:Y:S02]  /*4230*/  BSSY.RECONVERGENT B2, `(.L_x_15783) ;  /* 0x000004b000027945 */ /* 0x000fe40003800200 */
[----:B------:R-:W-:Y:S01]  /*4240*/  FFMA.FTZ R10, R10, R111, 1.1641532182693481445e-10 ;  /* 0x2f0000000a0a7423 */ /* 0x000fe2000001006f */
[----:B------:R-:W-:-:S04]  /*4250*/  FMUL.FTZ R100, R100, R113 ;  /* 0x0000007164647220 */ /* 0x000fc80000410000 */
[----:B------:R-:W-:Y:S01]  /*4260*/  FMUL.FTZ R100, R100, R123 ;  /* 0x0000007b64647220 */ /* 0x000fe20000410000 */
[----:B------:R-:W-:-:S04]  /*4270*/  FSETP.GTU.FTZ.AND P0, PT, R10, R115, PT ;  /* 0x000000730a00720b */ /* 0x000fc80003f1c000 */
        /* <DEDUP_REMOVED lines=14> */
.L_x_15785:
        /* <DEDUP_REMOVED lines=13> */
.L_x_15787:
[----:B------:R-:W-:Y:S05]  /*4430*/  BSYNC.RECONVERGENT B3 ;  /* 0x0000000000037941 */ /* 0x000fea0003800200 */
.L_x_15786:
        /* <DEDUP_REMOVED lines=42> */
.L_x_15784:
[----:B------:R-:W-:Y:S05]  /*46e0*/  BSYNC.RECONVERGENT B2 ;  /* 0x0000000000027941 */ /* 0x000fea0003800200 */
.L_x_15783:
        /* <DEDUP_REMOVED lines=22> */
.L_x_15790:
        /* <DEDUP_REMOVED lines=13> */
.L_x_15792:
[----:B------:R-:W-:Y:S05]  /*4920*/  BSYNC.RECONVERGENT B3 ;  /* 0x0000000000037941 */ /* 0x000fea0003800200 */
.L_x_15791:
        /* <DEDUP_REMOVED lines=42> */
.L_x_15789:
[----:B------:R-:W-:Y:S05]  /*4bd0*/  BSYNC.RECONVERGENT B2 ;  /* 0x0000000000027941 */ /* 0x000fea0003800200 */
.L_x_15788:
[----:B------:R-:W-:Y:S01]  /*4be0*/  I2FP.F32.U32 R16, R16 ;  /* 0x0000001000107245 */ /* 0x000fe20000201000 */
[----:B------:R-:W-:Y:S01]  /*4bf0*/  HADD2.F32 R100, -RZ, R101.H1_H1 ;  /* 0x30000065ff647230 */ /* 0x000fe20000004100 */
[----:B------:R-:W-:Y:S01]  /*4c00*/  ISETP.NE.AND P3, PT, R105, 0x1, PT ;  /* 0x000000016900780c */ /* 0x000fe20003f65270 */
[----:B------:R-:W-:Y:S01]  /*4c10*/  BSSY.RECONVERGENT B2, `(.L_x_15793) ;  /* 0x000004b000027945 */ /* 0x000fe20003800200 */
[----:B------:R-:W-:Y:S02]  /*4c20*/  IMAD.MOV.U32 R116, RZ, RZ, 0x2 ;  /* 0x00000002ff747424 */ /* 0x000fe400078e00ff */
[----:B------:R-:W-:Y:S01]  /*4c30*/  FFMA.FTZ R16, R16, R111, 1.1641532182693481445e-10 ;  /* 0x2f00000010107423 */ /* 0x000fe2000001006f */
[----:B------:R-:W-:Y:S01]  /*4c40*/  FMUL.FTZ R100, R100, R113 ;  /* 0x0000007164647220 */ /* 0x000fe20000410000 */
[----:B------:R-:W-:-:S03]  /*4c50*/  IMAD.MOV.U32 R17, RZ, RZ, R120 ;  /* 0x000000ffff117224 */ /* 0x000fc600078e0078 */
        /* <DEDUP_REMOVED lines=14> */
.L_x_15795:
        /* <DEDUP_REMOVED lines=13> */
.L_x_15797:
[----:B------:R-:W-:Y:S05]  /*4e10*/  BSYNC.RECONVERGENT B3 ;  /* 0x0000000000037941 */ /* 0x000fea0003800200 */
.L_x_15796:
        /* <DEDUP_REMOVED lines=42> */
.L_x_15794:
[----:B------:R-:W-:Y:S05]  /*50c0*/  BSYNC.RECONVERGENT B2 ;  /* 0x0000000000027941 */ /* 0x000fea0003800200 */
.L_x_15793:
        /* <DEDUP_REMOVED lines=22> */
.L_x_15800:
        /* <DEDUP_REMOVED lines=13> */
.L_x_15802:
[----:B------:R-:W-:Y:S05]  /*5300*/  BSYNC.RECONVERGENT B3 ;  /* 0x0000000000037941 */ /* 0x000fea0003800200 */
.L_x_15801:
        /* <DEDUP_REMOVED lines=42> */
.L_x_15799:
[----:B------:R-:W-:Y:S05]  /*55b0*/  BSYNC.RECONVERGENT B2 ;  /* 0x0000000000027941 */ /* 0x000fea0003800200 */
.L_x_15798:
[----:B------:R-:W-:Y:S01]  /*55c0*/  I2FP.F32.U32 R100, R101 ;  /* 0x0000006500647245 */ /* 0x000fe20000201000 */
[----:B------:R-:W-:Y:S01]  /*55d0*/  HADD2.F32 R102, -RZ, R102.H1_H1 ;  /* 0x30000066ff667230 */ /* 0x000fe20000004100 */
        /* <DEDUP_REMOVED lines=20> */
.L_x_15805:
        /* <DEDUP_REMOVED lines=13> */
.L_x_15807:
[----:B------:R-:W-:Y:S05]  /*57f0*/  BSYNC.RECONVERGENT B3 ;  /* 0x0000000000037941 */ /* 0x000fea0003800200 */
.L_x_15806:
        /* <DEDUP_REMOVED lines=42> */
.L_x_15804:
[----:B------:R-:W-:Y:S05]  /*5aa0*/  BSYNC.RECONVERGENT B2 ;  /* 0x0000000000027941 */ /* 0x000fea0003800200 */
.L_x_15803:
        /* <DEDUP_REMOVED lines=22> */
.L_x_15810:
        /* <DEDUP_REMOVED lines=15> */
.L_x_15812:
[----:B------:R-:W-:Y:S05]  /*5d00*/  BSYNC.RECONVERGENT B3 ;  /* 0x0000000000037941 */ /* 0x000fea0003800200 */
.L_x_15811:
        /* <DEDUP_REMOVED lines=42> */
.L_x_15809:
[----:B------:R-:W-:Y:S05]  /*5fb0*/  BSYNC.RECONVERGENT B2 ;  /* 0x0000000000027941 */ /* 0x000fea0003800200 */
.L_x_15808:
[----:B------:R-:W-:Y:S01]  /*5fc0*/  I2FP.F32.U32 R100, R101 ;  /* 0x0000006500647245 */ /* 0x000fe20000201000 */
[----:B------:R-:W-:Y:S01]  /*5fd0*/  HADD2.F32 R102, -RZ, R103.H1_H1 ;  /* 0x30000067ff667230 */ /* 0x000fe20000004100 */
[----:B------:R-:W-:-:S03]  /*5fe0*/  F2FP.F16.F32.PACK_AB R101, R16, R10 ;  /* 0x0000000a1065723e */ /* 0x000fc600000000ff */
[----:B------:R-:W-:Y:S01]  /*5ff0*/  FFMA.FTZ R100, R100, R111, 1.1641532182693481445e-10 ;  /* 0x2f00000064647423 */ /* 0x000fe2000001006f */
[----:B------:R-:W-:-:S04]  /*6000*/  FMUL.FTZ R102, R102, R113 ;  /* 0x0000007166667220 */ /* 0x000fc80000410000 */
        /* <DEDUP_REMOVED lines=8> */
.L_x_15772:
        /* <DEDUP_REMOVED lines=21> */
.L_x_15731:
[----:B------:R-:W-:Y:S05]  /*61e0*/  BSYNC.RECONVERGENT B1 ;  /* 0x0000000000017941 */ /* 0x000fea0003800200 */
.L_x_15730:
[----:B------:R-:W-:Y:S01]  /*61f0*/  ISETP.GE.U32.AND P0, PT, R0, 0x40, PT ;  /* 0x000000400000780c */ /* 0x000fe20003f06070 */
[----:B------:R-:W-:Y:S03]  /*6200*/  BSSY.RECONVERGENT B1, `(.L_x_15813) ;  /* 0x0000534000017945 */ /* 0x000fe60003800200 */
[----:B------:R-:W-:-:S09]  /*6210*/  P2R R23, PR, RZ, 0x1 ;  /* 0x00000001ff177803 */ /* 0x000fd20000000000 */
        /* <DEDUP_REMOVED lines=26> */
.L_x_15818:
        /* <DEDUP_REMOVED lines=13> */
.L_x_15820:
[----:B------:R-:W-:Y:S05]  /*6490*/  BSYNC.RECONVERGENT B3 ;  /* 0x0000000000037941 */ /* 0x000fea0003800200 */
.L_x_15819:
        /* <DEDUP_REMOVED lines=41> */
.L_x_15817:
[----:B------:R-:W-:Y:S05]  /*6730*/  BSYNC.RECONVERGENT B2 ;  /* 0x0000000000027941 */ /* 0x000fea0003800200 */
.L_x_15816:
[----:B------:R-:W0:Y:S01]  /*6740*/  LDC R117, c[0x0][0x408] ;  /* 0x00010200ff757b82 */ /* 0x000e220000000800 */
[----:B------:R-:W-:Y:S01]  /*6750*/  I2FP.F32.U32 R11, R11 ;  /* 0x0000000b000b7245 */ /* 0x000fe20000201000 */
[----:B-----5:R-:W-:Y:S01]  /*6760*/  HADD2.F32 R18, -RZ, R100.H0_H0 ;  /* 0x20000064ff127230 */ /* 0x020fe20000004100 */
[----:B------:R-:W-:Y:S01]  /*6770*/  ISETP.NE.AND P1, PT, R13, 0x1, PT ;  /* 0x000000010d00780c */ /* 0x000fe20003f25270 */
[----:B------:R-:W-:Y:S01]  /*6780*/  IMAD.MOV.U32 R112, RZ, RZ, 0x2f800000 ;  /* 0x2f800000ff707424 */ /* 0x000fe200078e00ff */
[----:B------:R-:W-:Y:S02]  /*6790*/  BSSY.RECONVERGENT B2, `(.L_x_15821) ;  /* 0x000004e000027945 */ /* 0x000fe40003800200 */
[----:B------:R-:W-:Y:S01]  /*67a0*/  FMUL.FTZ R18, R18, R113 ;  /* 0x0000007112127220 */ /* 0x000fe20000410000 */
[----:B------:R-:W1:Y:S01]  /*67b0*/  LDC R115, c[0x0][0x404] ;  /* 0x00010100ff737b82 */ /* 0x000e620000000800 */
[----:B------:R-:W-:Y:S02]  /*67c0*/  FFMA.FTZ R12, R11, R112, 1.1641532182693481445e-10 ;  /* 0x2f0000000b0c7423 */ /* 0x000fe40000010070 */
[----:B0-----:R-:W-:-:S03]  /*67d0*/  FMUL.FTZ R18, R18, R117 ;  /* 0x0000007512127220 */ /* 0x001fc60000410000 */
[----:B-1----:R-:W-:Y:S01]  /*67e0*/  FSETP.GTU.FTZ.AND P0, PT, R12, R115, PT ;  /* 0x000000730c00720b */ /* 0x002fe20003f1c000 */
[----:B------:R-:W-:-:S03]  /*67f0*/  HADD2.F32 R12, -RZ, R24.H0_H0 ;  /* 0x20000018ff0c7230 */ /* 0x000fc60000004100 */
        /* <DEDUP_REMOVED lines=15> */
.L_x_15823:
        /* <DEDUP_REMOVED lines=13> */
.L_x_15825:
[----:B------:R-:W-:Y:S05]  /*69c0*/  BSYNC.RECONVERGENT B3 ;  /* 0x0000000000037941 */ /* 0x000fea0003800200 */
.L_x_15824:
        /* <DEDUP_REMOVED lines=42> */
.L_x_15822:
[----:B------:R-:W-:Y:S05]  /*6c70*/  BSYNC.RECONVERGENT B2 ;  /* 0x0000000000027941 */ /* 0x000fea0003800200 */
.L_x_15821:
        /* <DEDUP_REMOVED lines=23> */
.L_x_15828:
        /* <DEDUP_REMOVED lines=13> */
.L_x_15830:
[----:B------:R-:W-:Y:S05]  /*6ec0*/  BSYNC.RECONVERGENT B3 ;  /* 0x0000000000037941 */ /* 0x000fea0003800200 */
.L_x_15829:
        /* <DEDUP_REMOVED lines=43> */
.L_x_15827:
[----:B------:R-:W-:Y:S05]  /*7180*/  BSYNC.RECONVERGENT B2 ;  /* 0x0000000000027941 */ /* 0x000fea0003800200 */
.L_x_15826:
        /* <DEDUP_REMOVED lines=23> */
.L_x_15833:
        /* <DEDUP_REMOVED lines=13> */
.L_x_15835:
[----:B------:R-:W-:Y:S05]  /*73d0*/  BSYNC.RECONVERGENT B3 ;  /* 0x0000000000037941 */ /* 0x000fea0003800200 */
.L_x_15834:
        /* <DEDUP_REMOVED lines=42> */
.L_x_15832:
[----:B------:R-:W-:Y:S05]  /*7680*/  BSYNC.RECONVERGENT B2 ;  /* 0x0000000000027941 */ /* 0x000fea0003800200 */
.L_x_15831:
        /* <DEDUP_REMOVED lines=23> */
.L_x_15838:
        /* <DEDUP_REMOVED lines=13> */
.L_x_15840:
[----:B------:R-:W-:Y:S05]  /*78d0*/  BSYNC.RECONVERGENT B3 ;  /* 0x0000000000037941 */ /* 0x000fea0003800200 */
.L_x_15839:
        /* <DEDUP_REMOVED lines=42> */
.L_x_15837:
[----:B------:R-:W-:Y:S05]  /*7b80*/  BSYNC.RECONVERGENT B2 ;  /* 0x0000000000027941 */ /* 0x000fea0003800200 */
.L_x_15836:
        /* <DEDUP_REMOVED lines=23> */
.L_x_15843:
        /* <DEDUP_REMOVED lines=13> */
.L_x_15845:
[----:B------:R-:W-:Y:S05]  /*7dd0*/  BSYNC.RECONVERGENT B3 ;  /* 0x0000000000037941 */ /* 0x000fea0003800200 */
.L_x_15844:
        /* <DEDUP_REMOVED lines=42> */
.L_x_15842:
[----:B------:R-:W-:Y:S05]  /*8080*/  BSYNC.RECONVERGENT B2 ;  /* 0x0000000000027941 */ /* 0x000fea0003800200 */
.L_x_15841:
        /* <DEDUP_REMOVED lines=23> */
.L_x_15848:
        /* <DEDUP_REMOVED lines=13> */
.L_x_15850:
[----:B------:R-:W-:Y:S05]  /*82d0*/  BSYNC.RECONVERGENT B3 ;  /* 0x0000000000037941 */ /* 0x000fea0003800200 */
.L_x_15849:
        /* <DEDUP_REMOVED lines=42> */
.L_x_15847:
[----:B------:R-:W-:Y:S05]  /*8580*/  BSYNC.RECONVERGENT B2 ;  /* 0x0000000000027941 */ /* 0x000fea0003800200 */
.L_x_15846:
        /* <DEDUP_REMOVED lines=23> */
.L_x_15853:
        /* <DEDUP_REMOVED lines=15> */
.L_x_15855:
[----:B------:R-:W-:Y:S05]  /*87f0*/  BSYNC.RECONVERGENT B3 ;  /* 0x0000000000037941 */ /* 0x000fea0003800200 */
.L_x_15854:
        /* <DEDUP_REMOVED lines=42> */
.L_x_15852:
[----:B------:R-:W-:Y:S05]  /*8aa0*/  BSYNC.RECONVERGENT B2 ;  /* 0x0000000000027941 */ /* 0x000fea0003800200 */
.L_x_15851:
        /* <DEDUP_REMOVED lines=15> */
.L_x_15815:
        /* <DEDUP_REMOVED lines=16> */
.L_x_15859:
        /* <DEDUP_REMOVED lines=13> */
.L_x_15861:
[----:B------:R-:W-:Y:S05]  /*8d70*/  BSYNC.RECONVERGENT B3 ;  /* 0x0000000000037941 */ /* 0x000fea0003800200 */
.L_x_15860:
        /* <DEDUP_REMOVED lines=41> */
.L_x_15858:
[----:B------:R-:W-:Y:S05]  /*9010*/  BSYNC.RECONVERGENT B2 ;  /* 0x0000000000027941 */ /* 0x000fea0003800200 */
.L_x_15857:
[----:B------:R-:W0:Y:S01]  /*9020*/  LDC R117, c[0x0][0x408] ;  /* 0x00010200ff757b82 */ /* 0x000e220000000800 */
[----:B------:R-:W-:Y:S01]  /*9030*/  HFMA2 R112, -RZ, RZ, 0.1171875, 0 ;  /* 0x2f800000ff707431 */ /* 0x000fe200000001ff */
[----:B------:R-:W-:Y:S01]  /*9040*/  I2FP.F32.U32 R11, R11 ;  /* 0x0000000b000b7245 */ /* 0x000fe20000201000 */
[----:B-----5:R-:W-:Y:S01]  /*9050*/  HADD2.F32 R18, -RZ, R100.H0_H0 ;  /* 0x20000064ff127230 */ /* 0x020fe20000004100 */
[----:B------:R-:W-:Y:S01]  /*9060*/  ISETP.NE.AND P1, PT, R13, 0x1, PT ;  /* 0x000000010d00780c */ /* 0x000fe20003f25270 */
[----:B------:R-:W-:Y:S03]  /*9070*/  BSSY.RECONVERGENT B2, `(.L_x_15862) ;  /* 0x000004d000027945 */ /* 0x000fe60003800200 */
[----:B------:R-:W1:Y:S01]  /*9080*/  LDC R115, c[0x0][0x404] ;  /* 0x00010100ff737b82 */ /* 0x000e620000000800 */
[----:B------:R-:W-:Y:S01]  /*9090*/  FMUL.FTZ R18, R18, R113 ;  /* 0x0000007112127220 */ /* 0x000fe20000410000 */
[----:B------:R-:W-:-:S03]  /*90a0*/  FFMA.FTZ R12, R11, R112, 1.1641532182693481445e-10 ;  /* 0x2f0000000b0c7423 */ /* 0x000fc60000010070 */
[----:B0-----:R-:W-:Y:S01]  /*90b0*/  FMUL.FTZ R11, R18, R117 ;  /* 0x00000075120b7220 */ /* 0x001fe20000410000 */
[----:B------:R-:W-:Y:S01]  /*90c0*/  IMAD.MOV.U32 R18, RZ, RZ, 0x2 ;  /* 0x00000002ff127424 */ /* 0x000fe200078e00ff */
[----:B-1----:R-:W-:Y:S02]  /*90d0*/  FSETP.GTU.FTZ.AND P0, PT, R12, R115, PT ;  /* 0x000000730c00720b */ /* 0x002fe40003f1c000 */
[----:B------:R-:W-:Y:S02]  /*90e0*/  MOV R12, R120 ;  /* 0x00000078000c7202 */ /* 0x000fe40000000f00 */
        /* <DEDUP_REMOVED lines=13> */
.L_x_15864:
        /* <DEDUP_REMOVED lines=13> */
.L_x_15866:
[----:B------:R-:W-:Y:S05]  /*9290*/  BSYNC.RECONVERGENT B3 ;  /* 0x0000000000037941 */ /* 0x000fea0003800200 */
.L_x_15865:
        /* <DEDUP_REMOVED lines=42> */
.L_x_15863:
[----:B------:R-:W-:Y:S05]  /*9540*/  BSYNC.RECONVERGENT B2 ;  /* 0x0000000000027941 */ /* 0x000fea0003800200 */
.L_x_15862:
        /* <DEDUP_REMOVED lines=22> */
.L_x_15869:
        /* <DEDUP_REMOVED lines=13> */
.L_x_15871:
[----:B------:R-:W-:Y:S05]  /*9780*/  BSYNC.RECONVERGENT B3 ;  /* 0x0000000000037941 */ /* 0x000fea0003800200 */
.L_x_15870:
        /* <DEDUP_REMOVED lines=43> */
.L_x_15868:
[----:B------:R-:W-:Y:S05]  /*9a40*/  BSYNC.RECONVERGENT B2 ;  /* 0x0000000000027941 */ /* 0x000fea0003800200 */
.L_x_15867:
        /* <DEDUP_REMOVED lines=22> */
.L_x_15874:
        /* <DEDUP_REMOVED lines=13> */
.L_x_15876:
[----:B------:R-:W-:Y:S05]  /*9c80*/  BSYNC.RECONVERGENT B3 ;  /* 0x0000000000037941 */ /* 0x000fea0003800200 */
.L_x_15875:
        /* <DEDUP_REMOVED lines=42> */
.L_x_15873:
[----:B------:R-:W-:Y:S05]  /*9f30*/  BSYNC.RECONVERGENT B2 ;  /* 0x0000000000027941 */ /* 0x000fea0003800200 */
.L_x_15872:
        /* <DEDUP_REMOVED lines=22> */
.L_x_15879:
        /* <DEDUP_REMOVED lines=13> */
.L_x_15881:
[----:B------:R-:W-:Y:S05]  /*a170*/  BSYNC.RECONVERGENT B3 ;  /* 0x0000000000037941 */ /* 0x000fea0003800200 */
.L_x_15880:
        /* <DEDUP_REMOVED lines=42> */
.L_x_15878:
[----:B------:R-:W-:Y:S05]  /*a420*/  BSYNC.RECONVERGENT B2 ;  /* 0x0000000000027941 */ /* 0x000fea0003800200 */
.L_x_15877:
        /* <DEDUP_REMOVED lines=22> */
.L_x_15884:
        /* <DEDUP_REMOVED lines=13> */
.L_x_15886:
[----:B------:R-:W-:Y:S05]  /*a660*/  BSYNC.RECONVERGENT B3 ;  /* 0x0000000000037941 */ /* 0x000fea0003800200 */
.L_x_15885:
        /* <DEDUP_REMOVED lines=42> */
.L_x_15883:
[----:B------:R-:W-:Y:S05]  /*a910*/  BSYNC.RECONVERGENT B2 ;  /* 0x0000000000027941 */ /* 0x000fea0003800200 */
.L_x_15882:
        /* <DEDUP_REMOVED lines=22> */
.L_x_15889:
        /* <DEDUP_REMOVED lines=13> */
.L_x_15891:
[----:B------:R-:W-:Y:S05]  /*ab50*/  BSYNC.RECONVERGENT B3 ;  /* 0x0000000000037941 */ /* 0x000fea0003800200 */
.L_x_15890:
        /* <DEDUP_REMOVED lines=42> */
.L_x_15888:
[----:B------:R-:W-:Y:S05]  /*ae00*/  BSYNC.RECONVERGENT B2 ;  /* 0x0000000000027941 */ /* 0x000fea0003800200 */
.L_x_15887:
        /* <DEDUP_REMOVED lines=22> */
.L_x_15894:
        /* <DEDUP_REMOVED lines=15> */
.L_x_15896:
[----:B------:R-:W-:Y:S05]  /*b060*/  BSYNC.RECONVERGENT B3 ;  /* 0x0000000000037941 */ /* 0x000fea0003800200 */
.L_x_15895:
        /* <DEDUP_REMOVED lines=42> */
.L_x_15893:
[----:B------:R-:W-:Y:S05]  /*b310*/  BSYNC.RECONVERGENT B2 ;  /* 0x0000000000027941 */ /* 0x000fea0003800200 */
.L_x_15892:
        /* <DEDUP_REMOVED lines=10> */
[----:B------:R-:W-:Y:S01]  /*b3c0*/  F2FP.F16.F32.PACK_AB R100, R12, R11 ;  /* 0x0000000b0c64723e */ /* 0x000fe200000000ff */
[----:B------:R-:W-:-:S05]  /*b3d0*/  FMUL.FTZ R112, R112, R55 ;  /* 0x0000003770707220 */ /* 0x000fca0000410000 */
[----:B------:R-:W-:-:S07]  /*b3e0*/  F2FP.F16.F32.PACK_AB R103, R112, R108 ;  /* 0x0000006c7067723e */ /* 0x000fce00000000ff */
.L_x_15856:
        /* <DEDUP_REMOVED lines=21> */
.L_x_15814:
[----:B------:R-:W-:Y:S05]  /*b540*/  BSYNC.RECONVERGENT B1 ;  /* 0x0000000000017941 */ /* 0x000fea0003800200 */
.L_x_15813:
        /* <DEDUP_REMOVED lines=10> */
[----:B------:R1:W5:Y:S01]  /*b5f0*/  @P1 LDG.E.128 R24, desc[UR8][R14.64] ;  /* 0x000000080e181981 */ /* 0x000362000c1e1d00 */
[----:B------:R-:W-:Y:S05]  /*b600*/  @!P1 BRA `(.L_x_15899) ;  /* 0x00000028003c9947 */ /* 0x000fea0003800000 */
[----:B------:R-:W-:Y:S01]  /*b610*/  ISETP.NE.AND P1, PT, R121, 0x1, PT ;  /* 0x000000017900780c */ /* 0x000fe20003f25270 */
[----:B------:R-:W-:Y:S01]  /*b620*/  BSSY.RECONVERGENT B2, `(.L_x_15900) ;  /* 0x0000046000027945 */ /* 0x000fe20003800200 */
[----:B0-2---:R-:W-:Y:S02]  /*b630*/  HFMA2 R103, -RZ, RZ, 0, 1.1920928955078125e-07 ;  /* 0x00000002ff677431 */ /* 0x005fe400000001ff */
[----:B-1----:R-:W-:Y:S01]  /*b640*/  IMAD.MOV.U32 R14, RZ, RZ, R120 ;  /* 0x000000ffff0e7224 */ /* 0x002fe200078e0078 */
        /* <DEDUP_REMOVED lines=12> */
.L_x_15902:
        /* <DEDUP_REMOVED lines=13> */
.L_x_15904:
[----:B------:R-:W-:Y:S05]  /*b7e0*/  BSYNC.RECONVERGENT B3 ;  /* 0x0000000000037941 */ /* 0x000fea0003800200 */
.L_x_15903:
        /* <DEDUP_REMOVED lines=41> */
.L_x_15901:
[----:B------:R-:W-:Y:S05]  /*ba80*/  BSYNC.RECONVERGENT B2 ;  /* 0x0000000000027941 */ /* 0x000fea0003800200 */
.L_x_15900:
        /* <DEDUP_REMOVED lines=8> */
[----:B------:R-:W-:Y:S01]  /*bb10*/  FFMA.FTZ R14, R15, R100, 1.1641532182693481445e-10 ;  /* 0x2f0000000f0e7423 */ /* 0x000fe20000010064 */
[----:B------:R-:W-:-:S04]  /*bb20*/  FMUL.FTZ R15, R102, R113 ;  /* 0x00000071660f7220 */ /* 0x000fc80000410000 */
[----:B0-----:R-:W-:Y:S01]  /*bb30*/  FMUL.FTZ R15, R15, R124 ;  /* 0x0000007c0f0f7220 */ /* 0x001fe20000410000 */
        /* <DEDUP_REMOVED lines=16> */
.L_x_15907:
        /* <DEDUP_REMOVED lines=13> */
.L_x_15909:
[----:B------:R-:W-:Y:S05]  /*bd10*/  BSYNC.RECONVERGENT B3 ;  /* 0x0000000000037941 */ /* 0x000fea0003800200 */
.L_x_15908:
        /* <DEDUP_REMOVED lines=42> */
.L_x_15906:
[----:B------:R-:W-:Y:S05]  /*bfc0*/  BSYNC.RECONVERGENT B2 ;  /* 0x0000000000027941 */ /* 0x000fea0003800200 */
.L_x_15905:
        /* <DEDUP_REMOVED lines=24> */
.L_x_15912:
        /* <DEDUP_REMOVED lines=13> */
.L_x_15914:
[----:B------:R-:W-:Y:S05]  /*c220*/  BSYNC.RECONVERGENT B3 ;  /* 0x0000000000037941 */ /* 0x000fea0003800200 */
.L_x_15913:
        /* <DEDUP_REMOVED lines=43> */
.L_x_15911:
[----:B------:R-:W-:Y:S05]  /*c4e0*/  BSYNC.RECONVERGENT B2 ;  /* 0x0000000000027941 */ /* 0x000fea0003800200 */
.L_x_15910:
        /* <DEDUP_REMOVED lines=23> */
.L_x_15917:
        /* <DEDUP_REMOVED lines=13> */
.L_x_15919:
[----:B------:R-:W-:Y:S05]  /*c730*/  BSYNC.RECONVERGENT B3 ;  /* 0x0000000000037941 */ /* 0x000fea0003800200 */
.L_x_15918:
        /* <DEDUP_REMOVED lines=42> */
.L_x_15916:
[----:B------:R-:W-:Y:S05]  /*c9e0*/  BSYNC.RECONVERGENT B2 ;  /* 0x0000000000027941 */ /* 0x000fea0003800200 */
.L_x_15915:
        /* <DEDUP_REMOVED lines=23> */
.L_x_15922:
        /* <DEDUP_REMOVED lines=13> */
.L_x_15924:
[----:B------:R-:W-:Y:S05]  /*cc30*/  BSYNC.RECONVERGENT B3 ;  /* 0x0000000000037941 */ /* 0x000fea0003800200 */
.L_x_15923:
        /* <DEDUP_REMOVED lines=42> */
.L_x_15921:
[----:B------:R-:W-:Y:S05]  /*cee0*/  BSYNC.RECONVERGENT B2 ;  /* 0x0000000000027941 */ /* 0x000fea0003800200 */
.L_x_15920:
        /* <DEDUP_REMOVED lines=23> */
.L_x_15927:
        /* <DEDUP_REMOVED lines=13> */
.L_x_15929:
[----:B------:R-:W-:Y:S05]  /*d130*/  BSYNC.RECONVERGENT B3 ;  /* 0x0000000000037941 */ /* 0x000fea0003800200 */
.L_x_15928:
        /* <DEDUP_REMOVED lines=42> */
.L_x_15926:
[----:B------:R-:W-:Y:S05]  /*d3e0*/  BSYNC.RECONVERGENT B2 ;  /* 0x0000000000027941 */ /* 0x000fea0003800200 */
.L_x_15925:
        /* <DEDUP_REMOVED lines=23> */
.L_x_15932:
        /* <DEDUP_REMOVED lines=13> */
.L_x_15934:
[----:B------:R-:W-:Y:S05]  /*d630*/  BSYNC.RECONVERGENT B3 ;  /* 0x0000000000037941 */ /* 0x000fea0003800200 */
.L_x_15933:
        /* <DEDUP_REMOVED lines=42> */
.L_x_15931:
[----:B------:R-:W-:Y:S05]  /*d8e0*/  BSYNC.RECONVERGENT B2 ;  /* 0x0000000000027941 */ /* 0x000fea0003800200 */
.L_x_15930:
        /* <DEDUP_REMOVED lines=23> */
.L_x_15937:
        /* <DEDUP_REMOVED lines=15> */
.L_x_15939:
[----:B------:R-:W-:Y:S05]  /*db50*/  BSYNC.RECONVERGENT B3 ;  /* 0x0000000000037941 */ /* 0x000fea0003800200 */
.L_x_15938:
        /* <DEDUP_REMOVED lines=42> */
.L_x_15936:
[----:B------:R-:W-:Y:S05]  /*de00*/  BSYNC.RECONVERGENT B2 ;  /* 0x0000000000027941 */ /* 0x000fea0003800200 */
.L_x_15935:
[----:B------:R-:W-:Y:S01]  /*de10*/  I2FP.F32.U32 R103, R103 ;  /* 0x0000006700677245 */ /* 0x000fe20000201000 */
[----:B------:R-:W-:Y:S02]  /*de20*/  HADD2.F32 R102, -RZ, R23.H1_H1 ;  /* 0x30000017ff667230 */ /* 0x000fe40000004100 */
[----:B------:R-:W-:Y:S02]  /*de30*/  HADD2.F32 R23, -RZ, R27.H1_H1 ;  /* 0x3000001bff177230 */ /* 0x000fe40000004100 */
        /* <DEDUP_REMOVED lines=8> */
[----:B------:R-:W-:Y:S01]  /*dec0*/  F2FP.F16.F32.PACK_AB R100, R20, R14 ;  /* 0x0000000e1464723e */ /* 0x000fe200000000ff */
[----:B------:R-:W-:-:S05]  /*ded0*/  FFMA.FTZ R122, R122, R31, R23 ;  /* 0x0000001f7a7a7223 */ /* 0x000fca0000010017 */
[----:B------:R-:W-:Y:S01]  /*dee0*/  F2FP.F16.F32.PACK_AB R103, R122, R109 ;  /* 0x0000006d7a67723e */ /* 0x000fe200000000ff */
[----:B------:R-:W-:Y:S06]  /*def0*/  BRA `(.L_x_15940) ;  /* 0x0000002800187947 */ /* 0x000fec0003800000 */
.L_x_15899:
        /* <DEDUP_REMOVED lines=16> */
.L_x_15943:
        /* <DEDUP_REMOVED lines=13> */
.L_x_15945:
[----:B------:R-:W-:Y:S05]  /*e0d0*/  BSYNC.RECONVERGENT B3 ;  /* 0x0000000000037941 */ /* 0x000fea0003800200 */
.L_x_15944:
        /* <DEDUP_REMOVED lines=41> */
.L_x_15942:
[----:B------:R-:W-:Y:S05]  /*e370*/  BSYNC.RECONVERGENT B2 ;  /* 0x0000000000027941 */ /* 0x000fea0003800200 */
.L_x_15941:
        /* <DEDUP_REMOVED lines=26> */
.L_x_15948:
        /* <DEDUP_REMOVED lines=13> */
.L_x_15950:
[----:B------:R-:W-:Y:S05]  /*e5f0*/  BSYNC.RECONVERGENT B3 ;  /* 0x0000000000037941 */ /* 0x000fea0003800200 */
.L_x_15949:
        /* <DEDUP_REMOVED lines=42> */
.L_x_15947:
[----:B------:R-:W-:Y:S05]  /*e8a0*/  BSYNC.RECONVERGENT B2 ;  /* 0x0000000000027941 */ /* 0x000fea0003800200 */
.L_x_15946:
        /* <DEDUP_REMOVED lines=23> */
.L_x_15953:
        /* <DEDUP_REMOVED lines=13> */
.L_x_15955:
[----:B------:R-:W-:Y:S05]  /*eaf0*/  BSYNC.RECONVERGENT B3 ;  /* 0x0000000000037941 */ /* 0x000fea0003800200 */
.L_x_15954:
        /* <DEDUP_REMOVED lines=43> */
.L_x_15952:
[----:B------:R-:W-:Y:S05]  /*edb0*/  BSYNC.RECONVERGENT B2 ;  /* 0x0000000000027941 */ /* 0x000fea0003800200 */
.L_x_15951:
        /* <DEDUP_REMOVED lines=22> */
.L_x_15958:
        /* <DEDUP_REMOVED lines=13> */
.L_x_15960:
[----:B------:R-:W-:Y:S05]  /*eff0*/  BSYNC.RECONVERGENT B3 ;  /* 0x0000000000037941 */ /* 0x000fea0003800200 */
.L_x_15959:
        /* <DEDUP_REMOVED lines=42> */
.L_x_15957:
[----:B------:R-:W-:Y:S05]  /*f2a0*/  BSYNC.RECONVERGENT B2 ;  /* 0x0000000000027941 */ /* 0x000fea0003800200 */
.L_x_15956:
        /* <DEDUP_REMOVED lines=22> */
.L_x_15963:
        /* <DEDUP_REMOVED lines=13> */
.L_x_15965:
[----:B------:R-:W-:Y:S05]  /*f4e0*/  BSYNC.RECONVERGENT B3 ;  /* 0x0000000000037941 */ /* 0x000fea0003800200 */
.L_x_15964:
        /* <DEDUP_REMOVED lines=42> */
.L_x_15962:
[----:B------:R-:W-:Y:S05]  /*f790*/  BSYNC.RECONVERGENT B2 ;  /* 0x0000000000027941 */ /* 0x000fea0003800200 */
.L_x_15961:
        /* <DEDUP_REMOVED lines=22> */
.L_x_15968:
        /* <DEDUP_REMOVED lines=13> */
.L_x_15970:
[----:B------:R-:W-:Y:S05]  /*f9d0*/  BSYNC.RECONVERGENT B3 ;  /* 0x0000000000037941 */ /* 0x000fea0003800200 */
.L_x_15969:
        /* <DEDUP_REMOVED lines=42> */
.L_x_15967:
[----:B------:R-:W-:Y:S05]  /*fc80*/  BSYNC.RECONVERGENT B2 ;  /* 0x0000000000027941 */ /* 0x000fea0003800200 */
.L_x_15966:
        /* <DEDUP_REMOVED lines=22> */
.L_x_15973:
        /* <DEDUP_REMOVED lines=13> */
.L_x_15975:
[----:B------:R-:W-:Y:S05]  /*fec0*/  BSYNC.RECONVERGENT B3 ;  /* 0x0000000000037941 */ /* 0x000fea0003800200 */
.L_x_15974:
        /* <DEDUP_REMOVED lines=42> */
.L_x_15972:
[----:B------:R-:W-:Y:S05]  /*10170*/  BSYNC.RECONVERGENT B2 ;  /* 0x0000000000027941 */ /* 0x000fea0003800200 */
.L_x_15971:
        /* <DEDUP_REMOVED lines=22> */
.L_x_15978:
        /* <DEDUP_REMOVED lines=15> */
.L_x_15980:
[----:B------:R-:W-:Y:S05]  /*103d0*/  BSYNC.RECONVERGENT B3 ;  /* 0x0000000000037941 */ /* 0x000fea0003800200 */
.L_x_15979:
        /* <DEDUP_REMOVED lines=42> */
.L_x_15977:
[----:B------:R-:W-:Y:S05]  /*10680*/  BSYNC.RECONVERGENT B2 ;  /* 0x0000000000027941 */ /* 0x000fea0003800200 */
.L_x_15976:
        /* <DEDUP_REMOVED lines=11> */
[----:B------:R-:W-:-:S05]  /*10740*/  FMUL.FTZ R122, R122, R31 ;  /* 0x0000001f7a7a7220 */ /* 0x000fca0000410000 */
[----:B------:R-:W-:-:S07]  /*10750*/  F2FP.F16.F32.PACK_AB R103, R122, R109 ;  /* 0x0000006d7a67723e */ /* 0x000fce00000000ff */
.L_x_15940:
        /* <DEDUP_REMOVED lines=21> */
.L_x_15898:
[----:B------:R-:W-:Y:S05]  /*108b0*/  BSYNC.RECONVERGENT B1 ;  /* 0x0000000000017941 */ /* 0x000fea0003800200 */
.L_x_15897:
[----:B0-23--:R-:W-:Y:S01]  /*108c0*/  FADD.FTZ R100, RZ, R8 ;  /* 0x00000008ff647221 */ /* 0x00dfe20000010000 */
        /* <DEDUP_REMOVED lines=100> */
.L_x_16000:
[----:B------:R-:W-:Y:S01]  /*10f10*/  FMUL.FTZ R23, R101, R101 ;  /* 0x0000006565177220 */ /* 0x000fe20000410000 */
[----:B------:R-:W-:Y:S01]  /*10f20*/  PLOP3.LUT P2, PT, PT, PT, UP2, 0x40, 0x4 ;  /* 0x000000000004781c */ /* 0x000fe20003f4e828 */
[----:B01----:R-:W-:Y:S01]  /*10f30*/  FADD.FTZ R113, R113, R116 ;  /* 0x0000007471717221 */ /* 0x003fe20000010000 */
[----:B------:R-:W0:Y:S01]  /*10f40*/  @!P1 LDC.64 R102, c[0x0][0x3c8] ;  /* 0x0000f200ff669b82 */ /* 0x000e220000000a00 */
[----:B------:R-:W-:Y:S01]  /*10f50*/  BSSY.RECONVERGENT B1, `(.L_x_15982) ;  /* 0x000002d000017945 */ /* 0x000fe20003800200 */
[----:B------:R-:W-:Y:S01]  /*10f60*/  FSEL R23, R23, RZ, !P2 ;  /* 0x000000ff17177208 */ /* 0x000fe20005000000 */
[----:B------:R-:W-:Y:S01]  /*10f70*/  FFMA.FTZ R100, R113, R100, UR14 ;  /* 0x0000000e71647e23 */ /* 0x000fe20008010064 */
[----:B------:R-:W-:-:S03]  /*10f80*/  PLOP3.LUT P2, PT, PT, PT, UP2, 0x40, 0x4 ;  /* 0x000000000004781c */ /* 0x000fc60003f4e828 */
[----:B------:R-:W-:Y:S01]  /*10f90*/  FADD.FTZ R23, R100, R23 ;  /* 0x0000001764177221 */ /* 0x000fe20000010000 */
[----:B------:R-:W1:Y:S01]  /*10fa0*/  @!P1 LDC.64 R116, c[0x0][0x3c0] ;  /* 0x0000f000ff749b82 */ /* 0x000e620000000a00 */
[----:B------:R-:W-:-:S04]  /*10fb0*/  FSEL R113, R101, RZ, P2 ;  /* 0x000000ff65717208 */ /* 0x000fc80001000000 */
[----:B------:R-:W2:Y:S01]  /*10fc0*/  MUFU.RSQ R23, R23 ;  /* 0x0000001700177308 */ /* 0x000ea20000001400 */
[----:B0-----:R-:W-:-:S04]  /*10fd0*/  @!P1 IMAD.WIDE R102, R4, 0x4, R102 ;  /* 0x0000000404669825 */ /* 0x001fc800078e0266 */
[----:B-1----:R-:W-:-:S05]  /*10fe0*/  @!P1 IMAD.WIDE R116, R4, 0x4, R116 ;  /* 0x0000000404749825 */ /* 0x002fca00078e0274 */
        /* <DEDUP_REMOVED lines=35> */
.L_x_15983:
[----:B------:R-:W-:Y:S05]  /*11220*/  BSYNC.RECONVERGENT B1 ;  /* 0x0000000000017941 */ /* 0x000fea0003800200 */
.L_x_15982:
        /* <DEDUP_REMOVED lines=35> */
.L_x_15985:
[----:B------:R-:W-:Y:S05]  /*11460*/  BSYNC.RECONVERGENT B1 ;  /* 0x0000000000017941 */ /* 0x000fea0003800200 */
.L_x_15984:
        /* <DEDUP_REMOVED lines=33> */
.L_x_15987:
[----:B------:R-:W-:Y:S05]  /*11680*/  BSYNC.RECONVERGENT B1 ;  /* 0x0000000000017941 */ /* 0x000fea0003800200 */
.L_x_15986:
[----:B0123--:R-:W0:Y:S02]  /*11690*/  LDC.64 R100, c[0x0][0x380] ;  /* 0x0000e000ff647b82 */ /* 0x00fe240000000a00 */
[----:B0-----:R-:W-:-:S05]  /*116a0*/  IMAD R4, R100, 0x4, R4 ;  /* 0x0000000464047824 */ /* 0x001fca00078e0204 */
[----:B------:R-:W-:-:S13]  /*116b0*/  ISETP.GE.AND P0, PT, R4, R101, PT ;  /* 0x000000650400720c */ /* 0x000fda0003f06270 */
[----:B------:R-:W-:Y:S05]  /*116c0*/  @!P0 BRA `(.L_x_15988) ;  /* 0xfffffef400a88947 */ /* 0x000fea000383ffff */
[----:B------:R-:W-:Y:S05]  /*116d0*/  BSYNC B0 ;  /* 0x0000000000007941 */ /* 0x000fea0003800000 */
.L_x_15729:
[----:B------:R-:W-:Y:S05]  /*116e0*/  EXIT ;  /* 0x000000000000794d */ /* 0x000fea0003800000 */
.L_x_15981:
        /* <DEDUP_REMOVED lines=8> */
.L_x_15990:
[----:B------:R-:W-:Y:S05]  /*11770*/  BSYNC B1 ;  /* 0x0000000000017941 */ /* 0x000fea0003800000 */
.L_x_15989:
        /* <DEDUP_REMOVED lines=9> */
.L_x_15991:
[----:B------:R-:W-:Y:S02]  /*11810*/  IMAD.MOV.U32 R123, RZ, RZ, 0x4 ;  /* 0x00000004ff7b7424 */ /* 0x000fe400078e00ff */
[----:B------:R-:W-:-:S04]  /*11820*/  IMAD.MOV.U32 R101, RZ, RZ, R116 ;  /* 0x000000ffff657224 */ /* 0x000fc800078e0074 */
[----:B------:R-:W-:-:S05]  /*11830*/  FADD.FTZ R103, R102, R101 ;  /* 0x0000006566677221 */ /* 0x000fca0000010000 */
[----:B------:R-:W-:-:S07]  /*11840*/  MOV R124, R103 ;  /* 0x00000067007c7202 */ /* 0x000fce0000000f00 */
[----:B------:R-:W-:Y:S05]  /*11850*/  WARPSYNC.COLLECTIVE R117, `(.L_x_15992) ;  /* 0x0000000075087348 */ /* 0x000fea0003c00000 */
[----:B------:R0:W1:Y:S02]  /*11860*/  SHFL.BFLY P4, R116, R124, R123, R126 ;  /* 0x0c00007b7c747389 */ /* 0x000064000008007e */
[----:B01----:R-:W-:Y:S05]  /*11870*/  ENDCOLLECTIVE ;  /* 0x000000000000791b */ /* 0x003fea0003800000 */
.L_x_15992:
[----:B------:R-:W-:Y:S01]  /*11880*/  HFMA2 R123, -RZ, RZ, 0, 4.76837158203125e-07 ;  /* 0x00000008ff7b7431 */ /* 0x000fe200000001ff */
[----:B------:R-:W-:-:S05]  /*11890*/  MOV R100, R116 ;  /* 0x0000007400647202 */ /* 0x000fca0000000f00 */
[----:B------:R-:W-:-:S04]  /*118a0*/  FADD.FTZ R113, R103, R100 ;  /* 0x0000006467717221 */ /* 0x000fc80000010000 */
[----:B------:R-:W-:-:S07]  /*118b0*/  IMAD.MOV.U32 R124, RZ, RZ, R113 ;  /* 0x000000ffff7c7224 */ /* 0x000fce00078e0071 */
[----:B------:R-:W-:Y:S05]  /*118c0*/  WARPSYNC.COLLECTIVE R117, `(.L_x_15993) ;  /* 0x0000000075087348 */ /* 0x000fea0003c00000 */
[----:B------:R0:W1:Y:S02]  /*118d0*/  SHFL.BFLY P4, R116, R124, R123, R126 ;  /* 0x0c00007b7c747389 */ /* 0x000064000008007e */
[----:B01----:R-:W-:Y:S05]  /*118e0*/  ENDCOLLECTIVE ;  /* 0x000000000000791b */ /* 0x003fea0003800000 */
.L_x_15993:
        /* <DEDUP_REMOVED lines=8> */
.L_x_15994:
        /* <DEDUP_REMOVED lines=57> */
.L_x_15995:
[----:B------:R-:W-:Y:S02]  /*11d00*/  IMAD.MOV.U32 R123, RZ, RZ, 0x2 ;  /* 0x00000002ff7b7424 */ /* 0x000fe400078e00ff */
[----:B------:R-:W-:-:S04]  /*11d10*/  IMAD.MOV.U32 R102, RZ, RZ, R116 ;  /* 0x000000ffff667224 */ /* 0x000fc800078e0074 */
[----:B------:R-:W-:-:S05]  /*11d20*/  FADD.FTZ R102, R23, R102 ;  /* 0x0000006617667221 */ /* 0x000fca0000010000 */
[----:B------:R-:W-:-:S07]  /*11d30*/  MOV R124, R102 ;  /* 0x00000066007c7202 */ /* 0x000fce0000000f00 */
[----:B------:R-:W-:Y:S05]  /*11d40*/  WARPSYNC.COLLECTIVE R117, `(.L_x_15996) ;  /* 0x0000000075087348 */ /* 0x000fea0003c00000 */
[----:B------:R0:W1:Y:S02]  /*11d50*/  SHFL.BFLY P4, R116, R124, R123, R126 ;  /* 0x0c00007b7c747389 */ /* 0x000064000008007e */
[----:B01----:R-:W-:Y:S05]  /*11d60*/  ENDCOLLECTIVE ;  /* 0x000000000000791b */ /* 0x003fea0003800000 */
.L_x_15996:
[----:B------:R-:W-:Y:S01]  /*11d70*/  HFMA2 R123, -RZ, RZ, 0, 2.384185791015625e-07 ;  /* 0x00000004ff7b7431 */ /* 0x000fe200000001ff */
[----:B------:R-:W-:-:S05]  /*11d80*/  MOV R103, R116 ;  /* 0x0000007400677202 */ /* 0x000fca0000000f00 */
[----:B------:R-:W-:-:S04]  /*11d90*/  FADD.FTZ R103, R102, R103 ;  /* 0x0000006766677221 */ /* 0x000fc80000010000 */
[----:B------:R-:W-:-:S07]  /*11da0*/  IMAD.MOV.U32 R124, RZ, RZ, R103 ;  /* 0x000000ffff7c7224 */ /* 0x000fce00078e0067 */
[----:B------:R-:W-:Y:S05]  /*11db0*/  WARPSYNC.COLLECTIVE R117, `(.L_x_15997) ;  /* 0x0000000075087348 */ /* 0x000fea0003c00000 */
[----:B------:R0:W1:Y:S02]  /*11dc0*/  SHFL.BFLY P4, R116, R124, R123, R126 ;  /* 0x0c00007b7c747389 */ /* 0x000064000008007e */
[----:B01----:R-:W-:Y:S05]  /*11dd0*/  ENDCOLLECTIVE ;  /* 0x000000000000791b */ /* 0x003fea0003800000 */
.L_x_15997:
[----:B------:R-:W-:Y:S02]  /*11de0*/  IMAD.MOV.U32 R123, RZ, RZ, 0x8 ;  /* 0x00000008ff7b7424 */ /* 0x000fe400078e00ff */
[----:B------:R-:W-:-:S04]  /*11df0*/  IMAD.MOV.U32 R114, RZ, RZ, R116 ;  /* 0x000000ffff727224 */ /* 0x000fc800078e0074 */
[----:B------:R-:W-:-:S05]  /*11e00*/  FADD.FTZ R114, R103, R114 ;  /* 0x0000007267727221 */ /* 0x000fca0000010000 */
[----:B------:R-:W-:-:S07]  /*11e10*/  MOV R124, R114 ;  /* 0x00000072007c7202 */ /* 0x000fce0000000f00 */
[----:B------:R-:W-:Y:S05]  /*11e20*/  WARPSYNC.COLLECTIVE R117, `(.L_x_15998) ;  /* 0x0000000075087348 */ /* 0x000fea0003c00000 */
[----:B------:R0:W1:Y:S02]  /*11e30*/  SHFL.BFLY P4, R116, R124, R123, R126 ;  /* 0x0c00007b7c747389 */ /* 0x000064000008007e */
[----:B01----:R-:W-:Y:S05]  /*11e40*/  ENDCOLLECTIVE ;  /* 0x000000000000791b */ /* 0x003fea0003800000 */
.L_x_15998:
[----:B------:R-:W-:Y:S01]  /*11e50*/  HFMA2 R123, -RZ, RZ, 0, 9.5367431640625e-07 ;  /* 0x00000010ff7b7431 */ /* 0x000fe200000001ff */
[----:B------:R-:W-:-:S05]  /*11e60*/  MOV R113, R116 ;  /* 0x0000007400717202 */ /* 0x000fca0000000f00 */
[----:B------:R-:W-:-:S04]  /*11e70*/  FADD.FTZ R113, R114, R113 ;  /* 0x0000007172717221 */ /* 0x000fc80000010000 */
[----:B------:R-:W-:-:S07]  /*11e80*/  IMAD.MOV.U32 R124, RZ, RZ, R113 ;  /* 0x000000ffff7c7224 */ /* 0x000fce00078e0071 */
[----:B------:R-:W-:Y:S05]  /*11e90*/  WARPSYNC.COLLECTIVE R117, `(.L_x_15999) ;  /* 0x0000000075087348 */ /* 0x000fea0003c00000 */
[----:B------:R0:W1:Y:S02]  /*11ea0*/  SHFL.BFLY P4, R116, R124, R123, R126 ;  /* 0x0c00007b7c747389 */ /* 0x000064000008007e */
[----:B01----:R-:W-:Y:S05]  /*11eb0*/  ENDCOLLECTIVE ;  /* 0x000000000000791b */ /* 0x003fea0003800000 */
.L_x_15999:
[----:B------:R-:W-:Y:S05]  /*11ec0*/  BRA `(.L_x_16000) ;  /* 0xfffffff000107947 */ /* 0x000fea000383ffff */
.L_x_16001:
        /* <DEDUP_REMOVED lines=11> */
.L_x_28794:


//--------------------- .text._ZN10layer_norm13ln_fwd_kernelINS_13Kernel_traitsIf6__halfS2_S2_fjLj768ELj1ELj4ELj1ELj16ENS_18Kernel_traits_baseILj768EfS2_S2_S2_fjLj128EEEEELb1ELb1ELb0ELb1EEEvNS_9FwdParamsE --------------------------
	.section	.text._ZN10layer_norm13ln_fwd_kernelINS_13Kernel_traitsIf6__halfS2_S2_fjLj768ELj1ELj4ELj1ELj16ENS_18Kernel_traits_baseILj768EfS2_S2_S2_fjLj128EEEEELb1ELb1ELb0ELb1EEEvNS_9FwdParamsE,"ax",@progbits
	.align	128
        .global         _ZN10layer_norm13ln_fwd_kernelINS_13Kernel_traitsIf6__halfS2_S2_fjLj768ELj1ELj4ELj1ELj16ENS_18Kernel_traits_baseILj768EfS2_S2_S2_fjLj128EEEEELb1ELb1ELb0ELb1EEEvNS_9FwdParamsE
        .type           _ZN10layer_norm13ln_fwd_kernelINS_13Kernel_traitsIf6__halfS2_S2_fjLj768ELj1ELj4ELj1ELj16ENS_18Kernel_traits_baseILj768EfS2_S2_S2_fjLj128EEEEELb1ELb1ELb0ELb1EEEvNS_9FwdParamsE,@function
        .size           _ZN10layer_norm13ln_fwd_kernelINS_13Kernel_traitsIf6__halfS2_S2_fjLj768ELj1ELj4ELj1ELj16ENS_18Kernel_traits_baseILj768EfS2_S2_S2_fjLj128EEEEELb1ELb1ELb0ELb1EEEvNS_9FwdParamsE,(.L_x_28795 - _ZN10layer_norm13ln_fwd_kernelINS_13Kernel_traitsIf6__halfS2_S2_fjLj768ELj1ELj4ELj1ELj16ENS_18Kernel_traits_baseILj768EfS2_S2_S2_fjLj128EEEEELb1ELb1ELb0ELb1EEEvNS_9FwdParamsE)
        .other          _ZN10layer_norm13ln_fwd_kernelINS_13Kernel_traitsIf6__halfS2_S2_fjLj768ELj1ELj4ELj1ELj16ENS_18Kernel_traits_baseILj768EfS2_S2_S2_fjLj128EEEEELb1ELb1ELb0ELb1EEEvNS_9FwdParamsE,@"STO_CUDA_ENTRY STV_DEFAULT"
_ZN10layer_norm13ln_fwd_kernelINS_13Kernel_traitsIf6__halfS2_S2_fjLj768ELj1ELj4ELj1ELj16ENS_18Kernel_traits_baseILj768EfS2_S2_S2_fjLj128EEEEELb1ELb1ELb0ELb1EEEvNS_9FwdParamsE:
.text._ZN10layer_norm13ln_fwd_kernelINS_13Kernel_traitsIf6__halfS2_S2_fjLj768ELj1ELj4ELj1ELj16ENS_18Kernel_traits_baseILj768EfS2_S2_S2_fjLj128EEEEELb1ELb1ELb0ELb1EEEvNS_9FwdParamsE:
        /* <DEDUP_REMOVED lines=73> */
.L_x_16002:
        /* <DEDUP_REMOVED lines=28> */
.L_x_16003:
        /* <DEDUP_REMOVED lines=76> */
.L_x_16251:
        /* <DEDUP_REMOVED lines=34> */
.L_x_28634:
[----:B------:R-:W-:Y:S05]  /*0d30*/  BRX R8 -0xd40                                          (*"BRANCH_TARGETS .L_x_28635,.L_x_28636,.L_x_28637"*) ;  /* 0xfffffff008b07949 */ /* 0x000fea000383ffff */
.L_x_28637:
[----:B------:R-:W-:Y:S01]  /*0d40*/  VIADD R9, R124, 0x1 ;  /* 0x000000017c097836 */ /* 0x000fe20000000000 */
[----:B------:R-:W-:Y:S01]  /*0d50*/  MOV R8, R128 ;  /* 0x0000008000087202 */ /* 0x000fe20000000f00 */
[----:B------:R-:W-:Y:S01]  /*0d60*/  IMAD.MOV.U32 R18, RZ, RZ, R116 ;  /* 0x000000ffff127224 */ /* 0x000fe200078e0074 */
[----:B------:R-:W-:Y:S06]  /*0d70*/  BRA `(.L_x_16007) ;  /* 0x0000000000ec7947 */ /* 0x000fec0003800000 */
.L_x_28635:
[----:B------:R-:W-:Y:S01]  /*0d80*/  IMAD.MOV.U32 R18, RZ, RZ, R116 ;  /* 0x000000ffff127224 */ /* 0x000fe200078e0074 */
[----:B------:R-:W-:Y:S01]  /*0d90*/  MOV R8, R127 ;  /* 0x0000007f00087202 */ /* 0x000fe20000000f00 */
[----:B------:R-:W-:Y:S01]  /*0da0*/  IMAD.MOV.U32 R9, RZ, RZ, 0x3 ;  /* 0x00000003ff097424 */ /* 0x000fe200078e00ff */
[----:B------:R-:W-:Y:S06]  /*0db0*/  BRA `(.L_x_16007) ;  /* 0x0000000000dc7947 */ /* 0x000fec0003800000 */
.L_x_28636:
        /* <DEDUP_REMOVED lines=13> */
.L_x_16009:
[----:B------:R-:W-:Y:S05]  /*0e90*/  BSYNC.RECONVERGENT B2 ;  /* 0x0000000000027941 */ /* 0x000fea0003800200 */
.L_x_16008:
        /* <DEDUP_REMOVED lines=40> */
[----:B------:R-:W-:-:S07]  /*1120*/  IMAD.MOV.U32 R8, RZ, RZ, R116 ;  /* 0x000000ffff087224 */ /* 0x000fce00078e0074 */
.L_x_16007:
[----:B------:R-:W-:Y:S05]  /*1130*/  BSYNC.RECONVERGENT B1 ;  /* 0x0000000000017941 */ /* 0x000fea0003800200 */
.L_x_16006:
[----:B------:R-:W-:Y:S01]  /*1140*/  I2FP.F32.U32 R8, R8 ;  /* 0x0000000800087245 */ /* 0x000fe20000201000 */
[----:B-----5:R-:W-:Y:S01]  /*1150*/  HADD2.F32 R11, -RZ, R12.H0_H0 ;  /* 0x2000000cff0b7230 */ /* 0x020fe20000004100 */
[----:B------:R-:W-:Y:S01]  /*1160*/  ISETP.NE.AND P2, PT, R9, 0x1, PT ;  /* 0x000000010900780c */ /* 0x000fe20003f45270 */
[----:B------:R-:W-:Y:S01]  /*1170*/  IMAD.U32 R110, RZ, RZ, UR35 ;  /* 0x00000023ff6e7e24 */ /* 0x000fe2000f8e00ff */
[----:B------:R-:W-:Y:S01]  /*1180*/  BSSY.RECONVERGENT B1, `(.L_x_16010) ;  /* 0x000004e000017945 */ /* 0x000fe20003800200 */
[----:B------:R-:W-:Y:S01]  /*1190*/  FFMA.FTZ R8, R8, R111, 1.1641532182693481445e-10 ;  /* 0x2f00000008087423 */ /* 0x000fe2000001006f */
[----:B------:R-:W-:Y:S01]  /*11a0*/  FMUL.FTZ R11, R11, R112 ;  /* 0x000000700b0b7220 */ /* 0x000fe20000410000 */
[----:B------:R-:W-:Y:S02]  /*11b0*/  IMAD.U32 R109, RZ, RZ, UR34 ;  /* 0x00000022ff6d7e24 */ /* 0x000fe4000f8e00ff */
[----:B------:R-:W-:Y:S02]  /*11c0*/  HFMA2 R16, -RZ, RZ, 0, 1.1920928955078125e-07 ;  /* 0x00000002ff107431 */ /* 0x000fe400000001ff */
[----:B------:R-:W-:-:S02]  /*11d0*/  IMAD.MOV.U32 R10, RZ, RZ, R130 ;  /* 0x000000ffff0a7224 */ /* 0x000fc400078e0082 */
[----:B------:R-:W-:Y:S01]  /*11e0*/  FMUL.FTZ R11, R11, R110 ;  /* 0x0000006e0b0b7220 */ /* 0x000fe20000410000 */
[----:B------:R-:W-:Y:S01]  /*11f0*/  FSETP.GTU.FTZ.AND P1, PT, R8, R109, PT ;  /* 0x0000006d0800720b */ /* 0x000fe20003f3c000 */
[----:B------:R-:W-:-:S03]  /*1200*/  HADD2.F32 R8, -RZ, R24.H0_H0 ;  /* 0x20000018ff087230 */ /* 0x000fc60000004100 */
        /* <DEDUP_REMOVED lines=13> */
.L_x_16012:
        /* <DEDUP_REMOVED lines=13> */
.L_x_16014:
[----:B------:R-:W-:Y:S05]  /*13b0*/  BSYNC.RECONVERGENT B2 ;  /* 0x0000000000027941 */ /* 0x000fea0003800200 */
.L_x_16013:
        /* <DEDUP_REMOVED lines=42> */
.L_x_16011:
[----:B------:R-:W-:Y:S05]  /*1660*/  BSYNC.RECONVERGENT B1 ;  /* 0x0000000000017941 */ /* 0x000fea0003800200 */
.L_x_16010:
        /* <DEDUP_REMOVED lines=24> */
.L_x_16017:
        /* <DEDUP_REMOVED lines=13> */
.L_x_16019:
[----:B------:R-:W-:Y:S05]  /*18c0*/  BSYNC.RECONVERGENT B2 ;  /* 0x0000000000027941 */ /* 0x000fea0003800200 */
.L_x_16018:
        /* <DEDUP_REMOVED lines=42> */
.L_x_16016:
[----:B------:R-:W-:Y:S05]  /*1b70*/  BSYNC.RECONVERGENT B1 ;  /* 0x0000000000017941 */ /* 0x000fea0003800200 */
.L_x_16015:
        /* <DEDUP_REMOVED lines=23> */
.L_x_16022:
        /* <DEDUP_REMOVED lines=13> */
.L_x_16024:
[----:B------:R-:W-:Y:S05]  /*1dc0*/  BSYNC.RECONVERGENT B2 ;  /* 0x0000000000027941 */ /* 0x000fea0003800200 */
.L_x_16023:
        /* <DEDUP_REMOVED lines=42> */
.L_x_16021:
[----:B------:R-:W-:Y:S05]  /*2070*/  BSYNC.RECONVERGENT B1 ;  /* 0x0000000000017941 */ /* 0x000fea0003800200 */
.L_x_16020:
        /* <DEDUP_REMOVED lines=23> */
.L_x_16027:
        /* <DEDUP_REMOVED lines=13> */
.L_x_16029:
[----:B------:R-:W-:Y:S05]  /*22c0*/  BSYNC.RECONVERGENT B2 ;  /* 0x0000000000027941 */ /* 0x000fea0003800200 */
.L_x_16028:
        /* <DEDUP_REMOVED lines=42> */
.L_x_16026:
[----:B------:R-:W-:Y:S05]  /*2570*/  BSYNC.RECONVERGENT B1 ;  /* 0x0000000000017941 */ /* 0x000fea0003800200 */
.L_x_16025:
        /* <DEDUP_REMOVED lines=23> */
.L_x_16032:
        /* <DEDUP_REMOVED lines=13> */
.L_x_16034:
[----:B------:R-:W-:Y:S05]  /*27c0*/  BSYNC.RECONVERGENT B2 ;  /* 0x0000000000027941 */ /* 0x000fea0003800200 */
.L_x_16033:
        /* <DEDUP_REMOVED lines=42> */
.L_x_16031:
[----:B------:R-:W-:Y:S05]  /*2a70*/  BSYNC.RECONVERGENT B1 ;  /* 0x0000000000017941 */ /* 0x000fea0003800200 */
.L_x_16030:
        /* <DEDUP_REMOVED lines=23> */
.L_x_16037:
        /* <DEDUP_REMOVED lines=13> */
.L_x_16039:
[----:B------:R-:W-:Y:S05]  /*2cc0*/  BSYNC.RECONVERGENT B2 ;  /* 0x0000000000027941 */ /* 0x000fea0003800200 */
.L_x_16038:
        /* <DEDUP_REMOVED lines=42> */
.L_x_16036:
[----:B------:R-:W-:Y:S05]  /*2f70*/  BSYNC.RECONVERGENT B1 ;  /* 0x0000000000017941 */ /* 0x000fea0003800200 */
.L_x_16035:
        /* <DEDUP_REMOVED lines=23> */
.L_x_16042:
        /* <DEDUP_REMOVED lines=15> */
.L_x_16044:
[----:B------:R-:W-:Y:S05]  /*31e0*/  BSYNC.RECONVERGENT B2 ;  /* 0x0000000000027941 */ /* 0x000fea0003800200 */
.L_x_16043:
        /* <DEDUP_REMOVED lines=42> */
.L_x_16041:
[----:B------:R-:W-:Y:S05]  /*3490*/  BSYNC.RECONVERGENT B1 ;  /* 0x0000000000017941 */ /* 0x000fea0003800200 */
.L_x_16040:
        /* <DEDUP_REMOVED lines=12> */
[----:B------:R-:W-:-:S05]  /*3560*/  FFMA.FTZ R15, R16, R47, R17 ;  /* 0x0000002f100f7223 */ /* 0x000fca0000010011 */
[----:B------:R-:W-:Y:S01]  /*3570*/  F2FP.F16.F32.PACK_AB R103, R15, R14 ;  /* 0x0000000e0f67723e */ /* 0x000fe200000000ff */
[----:B------:R-:W-:Y:S06]  /*3580*/  BRA `(.L_x_16045) ;  /* 0x0000002800107947 */ /* 0x000fec0003800000 */
.L_x_16005:
        /* <DEDUP_REMOVED lines=16> */
.L_x_16048:
        /* <DEDUP_REMOVED lines=13> */
.L_x_16050:
[----:B------:R-:W-:Y:S05]  /*3760*/  BSYNC.RECONVERGENT B2 ;  /* 0x0000000000027941 */ /* 0x000fea0003800200 */
.L_x_16049:
        /* <DEDUP_REMOVED lines=41> */
.L_x_16047:
[----:B------:R-:W-:Y:S05]  /*3a00*/  BSYNC.RECONVERGENT B1 ;  /* 0x0000000000017941 */ /* 0x000fea0003800200 */
.L_x_16046:
        /* <DEDUP_REMOVED lines=25> */
.L_x_16053:
        /* <DEDUP_REMOVED lines=13> */
.L_x_16055:
[----:B------:R-:W-:Y:S05]  /*3c70*/  BSYNC.RECONVERGENT B2 ;  /* 0x0000000000027941 */ /* 0x000fea0003800200 */
.L_x_16054:
        /* <DEDUP_REMOVED lines=42> */
.L_x_16052:
[----:B------:R-:W-:Y:S05]  /*3f20*/  BSYNC.RECONVERGENT B1 ;  /* 0x0000000000017941 */ /* 0x000fea0003800200 */
.L_x_16051:
        /* <DEDUP_REMOVED lines=23> */
.L_x_16058:
        /* <DEDUP_REMOVED lines=13> */
.L_x_16060:
[----:B------:R-:W-:Y:S05]  /*4170*/  BSYNC.RECONVERGENT B2 ;  /* 0x0000000000027941 */ /* 0x000fea0003800200 */
.L_x_16059:
        /* <DEDUP_REMOVED lines=42> */
.L_x_16057:
[----:B------:R-:W-:Y:S05]  /*4420*/  BSYNC.RECONVERGENT B1 ;  /* 0x0000000000017941 */ /* 0x000fea0003800200 */
.L_x_16056:
        /* <DEDUP_REMOVED lines=22> */
.L_x_16063:
        /* <DEDUP_REMOVED lines=13> */
.L_x_16065:
[----:B------:R-:W-:Y:S05]  /*4660*/  BSYNC.RECONVERGENT B2 ;  /* 0x0000000000027941 */ /* 0x000fea0003800200 */
.L_x_16064:
        /* <DEDUP_REMOVED lines=42> */
.L_x_16062:
[----:B------:R-:W-:Y:S05]  /*4910*/  BSYNC.RECONVERGENT B1 ;  /* 0x0000000000017941 */ /* 0x000fea0003800200 */
.L_x_16061:
        /* <DEDUP_REMOVED lines=22> */
.L_x_16068:
        /* <DEDUP_REMOVED lines=13> */
.L_x_16070:
[----:B------:R-:W-:Y:S05]  /*4b50*/  BSYNC.RECONVERGENT B2 ;  /* 0x0000000000027941 */ /* 0x000fea0003800200 */
.L_x_16069:
        /* <DEDUP_REMOVED lines=42> */
.L_x_16067:
[----:B------:R-:W-:Y:S05]  /*4e00*/  BSYNC.RECONVERGENT B1 ;  /* 0x0000000000017941 */ /* 0x000fea0003800200 */
.L_x_16066:
        /* <DEDUP_REMOVED lines=22> */
.L_x_16073:
        /* <DEDUP_REMOVED lines=13> */
.L_x_16075:
[----:B------:R-:W-:Y:S05]  /*5040*/  BSYNC.RECONVERGENT B2 ;  /* 0x0000000000027941 */ /* 0x000fea0003800200 */
.L_x_16074:
        /* <DEDUP_REMOVED lines=42> */
.L_x_16072:
[----:B------:R-:W-:Y:S05]  /*52f0*/  BSYNC.RECONVERGENT B1 ;  /* 0x0000000000017941 */ /* 0x000fea0003800200 */
.L_x_16071:
        /* <DEDUP_REMOVED lines=22> */
.L_x_16078:
        /* <DEDUP_REMOVED lines=13> */
.L_x_16080:
[----:B------:R-:W-:Y:S05]  /*5530*/  BSYNC.RECONVERGENT B2 ;  /* 0x0000000000027941 */ /* 0x000fea0003800200 */
.L_x_16079:
        /* <DEDUP_REMOVED lines=42> */
.L_x_16077:
[----:B------:R-:W-:Y:S05]  /*57e0*/  BSYNC.RECONVERGENT B1 ;  /* 0x0000000000017941 */ /* 0x000fea0003800200 */
.L_x_16076:
        /* <DEDUP_REMOVED lines=22> */
.L_x_16083:
        /* <DEDUP_REMOVED lines=15> */
.L_x_16085:
[----:B------:R-:W-:Y:S05]  /*5a40*/  BSYNC.RECONVERGENT B2 ;  /* 0x0000000000027941 */ /* 0x000fea0003800200 */
.L_x_16084:
        /* <DEDUP_REMOVED lines=42> */
.L_x_16082:
[----:B------:R-:W-:Y:S05]  /*5cf0*/  BSYNC.RECONVERGENT B1 ;  /* 0x0000000000017941 */ /* 0x000fea0003800200 */
.L_x_16081:
        /* <DEDUP_REMOVED lines=11> */
[----:B------:R-:W-:-:S05]  /*5db0*/  FMUL.FTZ R15, R16, R47 ;  /* 0x0000002f100f7220 */ /* 0x000fca0000410000 */
[----:B------:R-:W-:-:S07]  /*5dc0*/  F2FP.F16.F32.PACK_AB R103, R15, R14 ;  /* 0x0000000e0f67723e */ /* 0x000fce00000000ff */
.L_x_16045:
        /* <DEDUP_REMOVED lines=15> */
[C---:B0-----:R-:W-:Y:S01]  /*5ec0*/  IMAD.WIDE.U32 R106, R7.reuse, 0x10, R120 ;  /* 0x00000010076a7825 */ /* 0x041fe200078e0078 */
[----:B------:R-:W-:-:S02]  /*5ed0*/  IADD3 R16, PT, PT, R7, 0x20, RZ ;  /* 0x0000002007107810 */ /* 0x000fc40007ffe0ff */
[----:B------:R-:W-:Y:S02]  /*5ee0*/  LOP3.LUT R123, R123, R122, RZ, 0xfc, !PT ;  /* 0x0000007a7b7b7212 */ /* 0x000fe400078efcff */
        /* <DEDUP_REMOVED lines=25> */
.L_x_16089:
        /* <DEDUP_REMOVED lines=13> */
.L_x_16091:
[----:B------:R-:W-:Y:S05]  /*6150*/  BSYNC.RECONVERGENT B2 ;  /* 0x0000000000027941 */ /* 0x000fea0003800200 */
.L_x_16090:
        /* <DEDUP_REMOVED lines=41> */
.L_x_16088:
[----:B------:R-:W-:Y:S05]  /*63f0*/  BSYNC.RECONVERGENT B1 ;  /* 0x0000000000017941 */ /* 0x000fea0003800200 */
.L_x_16087:
        /* <DEDUP_REMOVED lines=24> */
.L_x_16094:
        /* <DEDUP_REMOVED lines=13> */
.L_x_16096:
[----:B------:R-:W-:Y:S05]  /*6650*/  BSYNC.RECONVERGENT B2 ;  /* 0x0000000000027941 */ /* 0x000fea0003800200 */
.L_x_16095:
        /* <DEDUP_REMOVED lines=42> */
.L_x_16093:
[----:B------:R-:W-:Y:S05]  /*6900*/  BSYNC.RECONVERGENT B1 ;  /* 0x0000000000017941 */ /* 0x000fea0003800200 */
.L_x_16092:
        /* <DEDUP_REMOVED lines=24> */
.L_x_16099:
        /* <DEDUP_REMOVED lines=13> */
.L_x_16101:
[----:B------:R-:W-:Y:S05]  /*6b60*/  BSYNC.RECONVERGENT B2 ;  /* 0x0000000000027941 */ /* 0x000fea0003800200 */
.L_x_16100:
        /* <DEDUP_REMOVED lines=42> */
.L_x_16098:
[----:B------:R-:W-:Y:S05]  /*6e10*/  BSYNC.RECONVERGENT B1 ;  /* 0x0000000000017941 */ /* 0x000fea0003800200 */
.L_x_16097:
        /* <DEDUP_REMOVED lines=23> */
.L_x_16104:
        /* <DEDUP_REMOVED lines=13> */
.L_x_16106:
[----:B------:R-:W-:Y:S05]  /*7060*/  BSYNC.RECONVERGENT B2 ;  /* 0x0000000000027941 */ /* 0x000fea0003800200 */
.L_x_16105:
        /* <DEDUP_REMOVED lines=42> */
.L_x_16103:
[----:B------:R-:W-:Y:S05]  /*7310*/  BSYNC.RECONVERGENT B1 ;  /* 0x0000000000017941 */ /* 0x000fea0003800200 */
.L_x_16102:
        /* <DEDUP_REMOVED lines=23> */
.L_x_16109:
        /* <DEDUP_REMOVED lines=13> */
.L_x_16111:
[----:B------:R-:W-:Y:S05]  /*7560*/  BSYNC.RECONVERGENT B2 ;  /* 0x0000000000027941 */ /* 0x000fea0003800200 */
.L_x_16110:
        /* <DEDUP_REMOVED lines=42> */
.L_x_16108:
[----:B------:R-:W-:Y:S05]  /*7810*/  BSYNC.RECONVERGENT B1 ;  /* 0x0000000000017941 */ /* 0x000fea0003800200 */
.L_x_16107:
        /* <DEDUP_REMOVED lines=23> */
.L_x_16114:
        /* <DEDUP_REMOVED lines=13> */
.L_x_16116:
[----:B------:R-:W-:Y:S05]  /*7a60*/  BSYNC.RECONVERGENT B2 ;  /* 0x0000000000027941 */ /* 0x000fea0003800200 */
.L_x_16115:
        /* <DEDUP_REMOVED lines=42> */
.L_x_16113:
[----:B------:R-:W-:Y:S05]  /*7d10*/  BSYNC.RECONVERGENT B1 ;  /* 0x0000000000017941 */ /* 0x000fea0003800200 */
.L_x_16112:
        /* <DEDUP_REMOVED lines=23> */
.L_x_16119:
        /* <DEDUP_REMOVED lines=13> */
.L_x_16121:
[----:B------:R-:W-:Y:S05]  /*7f60*/  BSYNC.RECONVERGENT B2 ;  /* 0x0000000000027941 */ /* 0x000fea0003800200 */
.L_x_16120:
        /* <DEDUP_REMOVED lines=42> */
.L_x_16118:
[----:B------:R-:W-:Y:S05]  /*8210*/  BSYNC.RECONVERGENT B1 ;  /* 0x0000000000017941 */ /* 0x000fea0003800200 */
.L_x_16117:
        /* <DEDUP_REMOVED lines=23> */
.L_x_16124:
        /* <DEDUP_REMOVED lines=15> */
.L_x_16126:
[----:B------:R-:W-:Y:S05]  /*8480*/  BSYNC.RECONVERGENT B2 ;  /* 0x0000000000027941 */ /* 0x000fea0003800200 */
.L_x_16125:
        /* <DEDUP_REMOVED lines=42> */
.L_x_16123:
[----:B------:R-:W-:Y:S05]  /*8730*/  BSYNC.RECONVERGENT B1 ;  /* 0x0000000000017941 */ /* 0x000fea0003800200 */
.L_x_16122:
[----:B------:R-:W-:Y:S01]  /*8740*/  I2FP.F32.U32 R100, R100 ;  /* 0x0000006400647245 */ /* 0x000fe20000201000 */
[----:B------:R-:W-:Y:S01]  /*8750*/  HADD2.F32 R23, -RZ, R23.H1_H1 ;  /* 0x30000017ff177230 */ /* 0x000fe20000004100 */
[----:B------:R-:W-:Y:S01]  /*8760*/  F2FP.F16.F32.PACK_AB R102, R22, R21 ;  /* 0x000000151666723e */ /* 0x000fe200000000ff */
[----:B------:R-:W-:Y:S02]  /*8770*/  HADD2.F32 R101, -RZ, R27.H1_H1 ;  /* 0x3000001bff657230 */ /* 0x000fe40000004100 */
[----:B------:R-:W-:Y:S01]  /*8780*/  FFMA.FTZ R100, R100, R111, 1.1641532182693481445e-10 ;  /* 0x2f00000064647423 */ /* 0x000fe2000001006f */
[----:B------:R-:W-:-:S04]  /*8790*/  FMUL.FTZ R23, R23, R112 ;  /* 0x0000007017177220 */ /* 0x000fc80000410000 */
        /* <DEDUP_REMOVED lines=9> */
.L_x_16086:
        /* <DEDUP_REMOVED lines=16> */
.L_x_16130:
        /* <DEDUP_REMOVED lines=13> */
.L_x_16132:
[----:B------:R-:W-:Y:S05]  /*8a00*/  BSYNC.RECONVERGENT B2 ;  /* 0x0000000000027941 */ /* 0x000fea0003800200 */
.L_x_16131:
        /* <DEDUP_REMOVED lines=41> */
.L_x_16129:
[----:B------:R-:W-:Y:S05]  /*8ca0*/  BSYNC.RECONVERGENT B1 ;  /* 0x0000000000017941 */ /* 0x000fea0003800200 */
.L_x_16128:
        /* <DEDUP_REMOVED lines=23> */
.L_x_16135:
        /* <DEDUP_REMOVED lines=13> */
.L_x_16137:
[----:B------:R-:W-:Y:S05]  /*8ef0*/  BSYNC.RECONVERGENT B2 ;  /* 0x0000000000027941 */ /* 0x000fea0003800200 */
.L_x_16136:
        /* <DEDUP_REMOVED lines=42> */
.L_x_16134:
[----:B------:R-:W-:Y:S05]  /*91a0*/  BSYNC.RECONVERGENT B1 ;  /* 0x0000000000017941 */ /* 0x000fea0003800200 */
.L_x_16133:
        /* <DEDUP_REMOVED lines=23> */
.L_x_16140:
        /* <DEDUP_REMOVED lines=13> */
.L_x_16142:
[----:B------:R-:W-:Y:S05]  /*93f0*/  BSYNC.RECONVERGENT B2 ;  /* 0x0000000000027941 */ /* 0x000fea0003800200 */
.L_x_16141:
        /* <DEDUP_REMOVED lines=42> */
.L_x_16139:
[----:B------:R-:W-:Y:S05]  /*96a0*/  BSYNC.RECONVERGENT B1 ;  /* 0x0000000000017941 */ /* 0x000fea0003800200 */
.L_x_16138:
        /* <DEDUP_REMOVED lines=22> */
.L_x_16145:
        /* <DEDUP_REMOVED lines=13> */
.L_x_16147:
[----:B------:R-:W-:Y:S05]  /*98e0*/  BSYNC.RECONVERGENT B2 ;  /* 0x0000000000027941 */ /* 0x000fea0003800200 */
.L_x_16146:
        /* <DEDUP_REMOVED lines=42> */
.L_x_16144:
[----:B------:R-:W-:Y:S05]  /*9b90*/  BSYNC.RECONVERGENT B1 ;  /* 0x0000000000017941 */ /* 0x000fea0003800200 */
.L_x_16143:
        /* <DEDUP_REMOVED lines=22> */
.L_x_16150:
        /* <DEDUP_REMOVED lines=13> */
.L_x_16152:
[----:B------:R-:W-:Y:S05]  /*9dd0*/  BSYNC.RECONVERGENT B2 ;  /* 0x0000000000027941 */ /* 0x000fea0003800200 */
.L_x_16151:
        /* <DEDUP_REMOVED lines=42> */
.L_x_16149:
[----:B------:R-:W-:Y:S05]  /*a080*/  BSYNC.RECONVERGENT B1 ;  /* 0x0000000000017941 */ /* 0x000fea0003800200 */
.L_x_16148:
        /* <DEDUP_REMOVED lines=22> */
.L_x_16155:
        /* <DEDUP_REMOVED lines=13> */
.L_x_16157:
[----:B------:R-:W-:Y:S05]  /*a2c0*/  BSYNC.RECONVERGENT B2 ;  /* 0x0000000000027941 */ /* 0x000fea0003800200 */
.L_x_16156:
        /* <DEDUP_REMOVED lines=42> */
.L_x_16154:
[----:B------:R-:W-:Y:S05]  /*a570*/  BSYNC.RECONVERGENT B1 ;  /* 0x0000000000017941 */ /* 0x000fea0003800200 */
.L_x_16153:
        /* <DEDUP_REMOVED lines=22> */
.L_x_16160:
        /* <DEDUP_REMOVED lines=13> */
.L_x_16162:
[----:B------:R-:W-:Y:S05]  /*a7b0*/  BSYNC.RECONVERGENT B2 ;  /* 0x0000000000027941 */ /* 0x000fea0003800200 */
.L_x_16161:
        /* <DEDUP_REMOVED lines=42> */
.L_x_16159:
[----:B------:R-:W-:Y:S05]  /*aa60*/  BSYNC.RECONVERGENT B1 ;  /* 0x0000000000017941 */ /* 0x000fea0003800200 */
.L_x_16158:
        /* <DEDUP_REMOVED lines=22> */
.L_x_16165:
        /* <DEDUP_REMOVED lines=15> */
.L_x_16167:
[----:B------:R-:W-:Y:S05]  /*acc0*/  BSYNC.RECONVERGENT B2 ;  /* 0x0000000000027941 */ /* 0x000fea0003800200 */
.L_x_16166:
        /* <DEDUP_REMOVED lines=42> */
.L_x_16164:
[----:B------:R-:W-:Y:S05]  /*af70*/  BSYNC.RECONVERGENT B1 ;  /* 0x0000000000017941 */ /* 0x000fea0003800200 */
.L_x_16163:
[----:B------:R-:W-:Y:S01]  /*af80*/  I2FP.F32.U32 R100, R100 ;  /* 0x0000006400647245 */ /* 0x000fe20000201000 */
[----:B------:R-:W-:Y:S01]  /*af90*/  HADD2.F32 R23, -RZ, R23.H1_H1 ;  /* 0x30000017ff177230 */ /* 0x000fe20000004100 */
[----:B------:R-:W-:Y:S02]  /*afa0*/  F2FP.F16.F32.PACK_AB R102, R22, R21 ;  /* 0x000000151666723e */ /* 0x000fe400000000ff */
[----:B------:R-:W-:Y:S01]  /*afb0*/  F2FP.F16.F32.PACK_AB R101, R20, R17 ;  /* 0x000000111465723e */ /* 0x000fe200000000ff */
[----:B------:R-:W-:Y:S01]  /*afc0*/  FFMA.FTZ R100, R100, R111, 1.1641532182693481445e-10 ;  /* 0x2f00000064647423 */ /* 0x000fe2000001006f */
[----:B------:R-:W-:-:S04]  /*afd0*/  FMUL.FTZ R23, R23, R112 ;  /* 0x0000007017177220 */ /* 0x000fc80000410000 */
[----:B------:R-:W-:Y:S01]  /*afe0*/  FMUL.FTZ R23, R23, R110 ;  /* 0x0000006e17177220 */ /* 0x000fe20000410000 */
[----:B------:R-:W-:-:S04]  /*aff0*/  FSETP.GTU.FTZ.AND P6, PT, R100, R109, PT ;  /* 0x0000006d6400720b */ /* 0x000fc80003fdc000 */
[----:B------:R-:W-:Y:S02]  /*b000*/  FSEL R100, R23, RZ, !P6 ;  /* 0x000000ff17647208 */ /* 0x000fe40007000000 */
[----:B------:R-:W-:-:S03]  /*b010*/  PLOP3.LUT P6, PT, P6, PT, PT, 0x8, 0x80 ;  /* 0x000000000080781c */ /* 0x000fc600037ce170 */
[----:B------:R-:W-:Y:S01]  /*b020*/  FMUL.FTZ R23, R100, R39 ;  /* 0x0000002764177220 */ /* 0x000fe20000410000 */
[----:B------:R-:W-:-:S04]  /*b030*/  F2FP.F16.F32.PACK_AB R100, R18, R19 ;  /* 0x000000131264723e */ /* 0x000fc800000000ff */
[----:B------:R-:W-:-:S07]  /*b040*/  F2FP.F16.F32.PACK_AB R103, R23, R108 ;  /* 0x0000006c1767723e */ /* 0x000fce00000000ff */
.L_x_16127:
[----:B------:R-:W0:Y:S01]  /*b050*/  @P0 LDC.64 R106, c[0x0][0x3a0] ;  /* 0x0000e800ff6a0b82 */ /* 0x000e220000000a00 */
[----:B------:R-:W-:Y:S01]  /*b060*/  SEL R117, RZ, 0x10000, !P5 ;  /* 0x00010000ff757807 */ /* 0x000fe20006800000 */
[----:B------:R-:W-:Y:S01]  /*b070*/  IMAD.WIDE.U32 R124, R16, 0x8, R118 ;  /* 0x00000008107c7825 */ /* 0x000fe200078e0076 */
[----:B------:R-:W-:Y:S02]  /*b080*/  ISETP.NE.AND P5, PT, R115, RZ, PT ;  /* 0x000000ff7300720c */ /* 0x000fe40003fa5270 */
[----:B------:R-:W-:Y:S02]  /*b090*/  SEL R123, RZ, 0x1000000, !P6 ;  /* 0x01000000ff7b7807 */ /* 0x000fe40007000000 */
[----:B------:R-:W-:Y:S02]  /*b0a0*/  SEL R122, RZ, 0x100, !P4 ;  /* 0x00000100ff7a7807 */ /* 0x000fe40006000000 */
[----:B------:R-:W-:Y:S02]  /*b0b0*/  ISETP.NE.AND P6, PT, R113, RZ, PT ;  /* 0x000000ff7100720c */ /* 0x000fe40003fc5270 */
[----:B------:R-:W-:-:S02]  /*b0c0*/  SEL R113, RZ, 0x1000000, !P2 ;  /* 0x01000000ff717807 */ /* 0x000fc40005000000 */
[----:B------:R-:W-:Y:S02]  /*b0d0*/  SEL R116, RZ, 0x10000, !P1 ;  /* 0x00010000ff747807 */ /* 0x000fe40004800000 */
[----:B------:R-:W-:Y:S02]  /*b0e0*/  SEL R115, RZ, 0x100, !P5 ;  /* 0x00000100ff737807 */ /* 0x000fe40006800000 */
[----:B------:R-:W-:Y:S02]  /*b0f0*/  LOP3.LUT R122, R122, R123, R117, 0xfe, !PT ;  /* 0x0000007b7a7a7212 */ /* 0x000fe400078efe75 */
[----:B------:R-:W-:Y:S02]  /*b100*/  SEL R117, RZ, 0x1, !P3 ;  /* 0x00000001ff757807 */ /* 0x000fe40005800000 */
[----:B------:R-:W-:Y:S01]  /*b110*/  LOP3.LUT R115, R115, R113, R116, 0xfe, !PT ;  /* 0x0000007173737212 */ /* 0x000fe200078efe74 */
[----:B------:R-:W-:Y:S01]  /*b120*/  VIADD R113, R7, 0x40 ;  /* 0x0000004007717836 */ /* 0x000fe20000000000 */
[----:B------:R-:W-:-:S02]  /*b130*/  SEL R116, RZ, 0x1, !P6 ;  /* 0x00000001ff747807 */ /* 0x000fc40007000000 */
        /* <DEDUP_REMOVED lines=26> */
.L_x_16171:
        /* <DEDUP_REMOVED lines=13> */
.L_x_16173:
[----:B------:R-:W-:Y:S05]  /*b3b0*/  BSYNC.RECONVERGENT B2 ;  /* 0x0000000000027941 */ /* 0x000fea0003800200 */
.L_x_16172:
        /* <DEDUP_REMOVED lines=41> */
.L_x_16170:
[----:B------:R-:W-:Y:S05]  /*b650*/  BSYNC.RECONVERGENT B1 ;  /* 0x0000000000017941 */ /* 0x000fea0003800200 */
.L_x_16169:
        /* <DEDUP_REMOVED lines=24> */
.L_x_16176:
        /* <DEDUP_REMOVED lines=13> */
.L_x_16178:
[----:B------:R-:W-:Y:S05]  /*b8b0*/  BSYNC.RECONVERGENT B2 ;  /* 0x0000000000027941 */ /* 0x000fea0003800200 */
.L_x_16177:
        /* <DEDUP_REMOVED lines=42> */
.L_x_16175:
[----:B------:R-:W-:Y:S05]  /*bb60*/  BSYNC.RECONVERGENT B1 ;  /* 0x0000000000017941 */ /* 0x000fea0003800200 */
.L_x_16174:
        /* <DEDUP_REMOVED lines=23> */
.L_x_16181:
        /* <DEDUP_REMOVED lines=13> */
.L_x_16183:
[----:B------:R-:W-:Y:S05]  /*bdb0*/  BSYNC.RECONVERGENT B2 ;  /* 0x0000000000027941 */ /* 0x000fea0003800200 */
.L_x_16182:
        /* <DEDUP_REMOVED lines=42> */
.L_x_16180:
[----:B------:R-:W-:Y:S05]  /*c060*/  BSYNC.RECONVERGENT B1 ;  /* 0x0000000000017941 */ /* 0x000fea0003800200 */
.L_x_16179:
        /* <DEDUP_REMOVED lines=23> */
.L_x_16186:
        /* <DEDUP_REMOVED lines=13> */
.L_x_16188:
[----:B------:R-:W-:Y:S05]  /*c2b0*/  BSYNC.RECONVERGENT B2 ;  /* 0x0000000000027941 */ /* 0x000fea0003800200 */
.L_x_16187:
        /* <DEDUP_REMOVED lines=42> */
.L_x_16185:
[----:B------:R-:W-:Y:S05]  /*c560*/  BSYNC.RECONVERGENT B1 ;  /* 0x0000000000017941 */ /* 0x000fea0003800200 */
.L_x_16184:
        /* <DEDUP_REMOVED lines=23> */
.L_x_16191:
        /* <DEDUP_REMOVED lines=13> */
.L_x_16193:
[----:B------:R-:W-:Y:S05]  /*c7b0*/  BSYNC.RECONVERGENT B2 ;  /* 0x0000000000027941 */ /* 0x000fea0003800200 */
.L_x_16192:
        /* <DEDUP_REMOVED lines=42> */
.L_x_16190:
[----:B------:R-:W-:Y:S05]  /*ca60*/  BSYNC.RECONVERGENT B1 ;  /* 0x0000000000017941 */ /* 0x000fea0003800200 */
.L_x_16189:
        /* <DEDUP_REMOVED lines=23> */
.L_x_16196:
        /* <DEDUP_REMOVED lines=13> */
.L_x_16198:
[----:B------:R-:W-:Y:S05]  /*ccb0*/  BSYNC.RECONVERGENT B2 ;  /* 0x0000000000027941 */ /* 0x000fea0003800200 */
.L_x_16197:
        /* <DEDUP_REMOVED lines=42> */
.L_x_16195:
[----:B------:R-:W-:Y:S05]  /*cf60*/  BSYNC.RECONVERGENT B1 ;  /* 0x0000000000017941 */ /* 0x000fea0003800200 */
.L_x_16194:
        /* <DEDUP_REMOVED lines=23> */
.L_x_16201:
        /* <DEDUP_REMOVED lines=13> */
.L_x_16203:
[----:B------:R-:W-:Y:S05]  /*d1b0*/  BSYNC.RECONVERGENT B2 ;  /* 0x0000000000027941 */ /* 0x000fea0003800200 */
.L_x_16202:
        /* <DEDUP_REMOVED lines=42> */
.L_x_16200:
[----:B------:R-:W-:Y:S05]  /*d460*/  BSYNC.RECONVERGENT B1 ;  /* 0x0000000000017941 */ /* 0x000fea0003800200 */
.L_x_16199:
        /* <DEDUP_REMOVED lines=23> */
.L_x_16206:
        /* <DEDUP_REMOVED lines=15> */
.L_x_16208:
[----:B------:R-:W-:Y:S05]  /*d6d0*/  BSYNC.RECONVERGENT B2 ;  /* 0x0000000000027941 */ /* 0x000fea0003800200 */
.L_x_16207:
        /* <DEDUP_REMOVED lines=40> */
[----:B------:R-:W-:Y:S02]  /*d960*/  HFMA2 R124, -RZ, RZ, 0, 0 ;  /* 0x00000000ff7c7431 */ /* 0x000fe400000001ff */
[----:B------:R-:W-:Y:S01]  /*d970*/  IMAD.MOV.U32 R130, RZ, RZ, R102 ;  /* 0x000000ffff827224 */ /* 0x000fe200078e0066 */
[----:B------:R-:W-:-:S07]  /*d980*/  LOP3.LUT R127, R126, UR33, R125, 0x96, !PT ;  /* 0x000000217e7f7c12 */ /* 0x000fce000f8e967d */
.L_x_16205:
[----:B------:R-:W-:Y:S05]  /*d990*/  BSYNC.RECONVERGENT B1 ;  /* 0x0000000000017941 */ /* 0x000fea0003800200 */
.L_x_16204:
        /* <DEDUP_REMOVED lines=15> */
.L_x_16168:
        /* <DEDUP_REMOVED lines=16> */
.L_x_16212:
        /* <DEDUP_REMOVED lines=13> */
.L_x_16214:
[----:B------:R-:W-:Y:S05]  /*dc60*/  BSYNC.RECONVERGENT B2 ;  /* 0x0000000000027941 */ /* 0x000fea0003800200 */
.L_x_16213:
        /* <DEDUP_REMOVED lines=41> */
.L_x_16211:
[----:B------:R-:W-:Y:S05]  /*df00*/  BSYNC.RECONVERGENT B1 ;  /* 0x0000000000017941 */ /* 0x000fea0003800200 */
.L_x_16210:
        /* <DEDUP_REMOVED lines=23> */
.L_x_16217:
        /* <DEDUP_REMOVED lines=13> */
.L_x_16219:
[----:B------:R-:W-:Y:S05]  /*e150*/  BSYNC.RECONVERGENT B2 ;  /* 0x0000000000027941 */ /* 0x000fea0003800200 */
.L_x_16218:
        /* <DEDUP_REMOVED lines=42> */
.L_x_16216:
[----:B------:R-:W-:Y:S05]  /*e400*/  BSYNC.RECONVERGENT B1 ;  /* 0x0000000000017941 */ /* 0x000fea0003800200 */
.L_x_16215:
        /* <DEDUP_REMOVED lines=22> */
.L_x_16222:
        /* <DEDUP_REMOVED lines=13> */
.L_x_16224:
[----:B------:R-:W-:Y:S05]  /*e640*/  BSYNC.RECONVERGENT B2 ;  /* 0x0000000000027941 */ /* 0x000fea0003800200 */
.L_x_16223:
        /* <DEDUP_REMOVED lines=42> */
.L_x_16221:
[----:B------:R-:W-:Y:S05]  /*e8f0*/  BSYNC.RECONVERGENT B1 ;  /* 0x0000000000017941 */ /* 0x000fea0003800200 */
.L_x_16220:
        /* <DEDUP_REMOVED lines=22> */
.L_x_16227:
        /* <DEDUP_REMOVED lines=13> */
.L_x_16229:
[----:B------:R-:W-:Y:S05]  /*eb30*/  BSYNC.RECONVERGENT B2 ;  /* 0x0000000000027941 */ /* 0x000fea0003800200 */
.L_x_16228:
        /* <DEDUP_REMOVED lines=42> */
.L_x_16226:
[----:B------:R-:W-:Y:S05]  /*ede0*/  BSYNC.RECONVERGENT B1 ;  /* 0x0000000000017941 */ /* 0x000fea0003800200 */
.L_x_16225:
        /* <DEDUP_REMOVED lines=22> */
.L_x_16232:
        /* <DEDUP_REMOVED lines=13> */
.L_x_16234:
[----:B------:R-:W-:Y:S05]  /*f020*/  BSYNC.RECONVERGENT B2 ;  /* 0x0000000000027941 */ /* 0x000fea0003800200 */
.L_x_16233:
        /* <DEDUP_REMOVED lines=42> */
.L_x_16231:
[----:B------:R-:W-:Y:S05]  /*f2d0*/  BSYNC.RECONVERGENT B1 ;  /* 0x0000000000017941 */ /* 0x000fea0003800200 */
.L_x_16230:
        /* <DEDUP_REMOVED lines=22> */
.L_x_16237:
        /* <DEDUP_REMOVED lines=13> */
.L_x_16239:
[----:B------:R-:W-:Y:S05]  /*f510*/  BSYNC.RECONVERGENT B2 ;  /* 0x0000000000027941 */ /* 0x000fea0003800200 */
.L_x_16238:
        /* <DEDUP_REMOVED lines=42> */
.L_x_16236:
[----:B------:R-:W-:Y:S05]  /*f7c0*/  BSYNC.RECONVERGENT B1 ;  /* 0x0000000000017941 */ /* 0x000fea0003800200 */
.L_x_16235:
        /* <DEDUP_REMOVED lines=22> */
.L_x_16242:
        /* <DEDUP_REMOVED lines=13> */
.L_x_16244:
[----:B------:R-:W-:Y:S05]  /*fa00*/  BSYNC.RECONVERGENT B2 ;  /* 0x0000000000027941 */ /* 0x000fea0003800200 */
.L_x_16243:
        /* <DEDUP_REMOVED lines=42> */
.L_x_16241:
[----:B------:R-:W-:Y:S05]  /*fcb0*/  BSYNC.RECONVERGENT B1 ;  /* 0x0000000000017941 */ /* 0x000fea0003800200 */
.L_x_16240:
        /* <DEDUP_REMOVED lines=22> */
.L_x_16247:
        /* <DEDUP_REMOVED lines=15> */
.L_x_16249:
[----:B------:R-:W-:Y:S05]  /*ff10*/  BSYNC.RECONVERGENT B2 ;  /* 0x0000000000027941 */ /* 0x000fea0003800200 */
.L_x_16248:
        /* <DEDUP_REMOVED lines=43> */
.L_x_16246:
[----:B------:R-:W-:Y:S05]  /*101d0*/  BSYNC.RECONVERGENT B1 ;  /* 0x0000000000017941 */ /* 0x000fea0003800200 */
.L_x_16245:
        /* <DEDUP_REMOVED lines=13> */
.L_x_16209:
        /* <DEDUP_REMOVED lines=30> */
[----:B------:R-:W-:Y:S02]  /*10490*/  LOP3.LUT R110, R111, R115, R112, 0xfe, !PT ;  /* 0x000000736f6e7212 */ /* 0x000fe400078efe70 */
[----:B------:R-:W-:Y:S01]  /*104a0*/  SEL R115, RZ, 0x1, !P6 ;  /* 0x00000001ff737807 */ /* 0x000fe20007000000 */
        /* <DEDUP_REMOVED lines=81> */
.L_x_16263:
        /* <DEDUP_REMOVED lines=19> */
[----:B------:R-:W2:Y:S01]  /*10af0*/  @!P0 LDC.64 R106, c[0x0][0x3c0] ;  /* 0x0000f000ff6a8b82 */ /* 0x000ea20000000a00 */
        /* <DEDUP_REMOVED lines=12> */
[----:B------:R-:W-:Y:S01]  /*10bc0*/  FMUL.FTZ R11, R103, R12 ;  /* 0x0000000c670b7220 */ /* 0x000fe20000410000 */
[----:B------:R-:W-:-:S04]  /*10bd0*/  IMAD.WIDE.U32 R22, R16, 0x10, R100 ;  /* 0x0000001010167825 */ /* 0x000fc800078e0064 */
[----:B------:R-:W-:Y:S01]  /*10be0*/  FFMA.FTZ R7, R7, R96, R72 ;  /* 0x0000006007077223 */ /* 0x000fe20000010048 */
[----:B------:R-:W0:Y:S01]  /*10bf0*/  @!P0 LDC.64 R16, c[0x0][0x3c8] ;  /* 0x0000f200ff108b82 */ /* 0x000e220000000a00 */
[----:B------:R-:W-:Y:S01]  /*10c00*/  FFMA.FTZ R8, R112, R97, R73 ;  /* 0x0000006170087223 */ /* 0x000fe20000010049 */
[C---:B------:R-:W-:Y:S01]  /*10c10*/  FMUL.FTZ R15, R103.reuse, R140 ;  /* 0x0000008c670f7220 */ /* 0x040fe20000410000 */
[C---:B------:R-:W-:Y:S01]  /*10c20*/  FMUL.FTZ R13, R103.reuse, R14 ;  /* 0x0000000e670d7220 */ /* 0x040fe20000410000 */
[----:B------:R-:W-:Y:S01]  /*10c30*/  FMUL.FTZ R19, R103, R144 ;  /* 0x0000009067137220 */ /* 0x000fe20000410000 */
[----:B------:R-:W-:Y:S01]  /*10c40*/  FADD.FTZ R108, -R109, R105 ;  /* 0x000000696d6c7221 */ /* 0x000fe20000010100 */
[C---:B------:R-:W-:Y:S01]  /*10c50*/  FMUL.FTZ R120, R103.reuse, R120 ;  /* 0x0000007867787220 */ /* 0x040fe20000410000 */
[----:B------:R-:W-:Y:S01]  /*10c60*/  F2FP.F16.F32.PACK_AB R8, R8, R7 ;  /* 0x000000070808723e */ /* 0x000fe200000000ff */
[C---:B------:R-:W-:Y:S01]  /*10c70*/  FMUL.FTZ R142, R103.reuse, R142 ;  /* 0x0000008e678e7220 */ /* 0x040fe20000410000 */
[----:B------:R-:W-:Y:S01]  /*10c80*/  FMUL.FTZ R9, R103, R10 ;  /* 0x0000000a67097220 */ /* 0x000fe20000410000 */
[----:B------:R-:W-:-:S04]  /*10c90*/  IMAD.WIDE.U32 R100, R113, 0x10, R100 ;  /* 0x0000001071647825 */ /* 0x000fc800078e0064 */
[C---:B------:R-:W-:Y:S01]  /*10ca0*/  FMUL.FTZ R7, R103.reuse, R132 ;  /* 0x0000008467077220 */ /* 0x040fe20000410000 */
[C---:B------:R-:W-:Y:S01]  /*10cb0*/  FMUL.FTZ R134, R103.reuse, R134 ;  /* 0x0000008667867220 */ /* 0x040fe20000410000 */
[C---:B------:R-:W-:Y:S01]  /*10cc0*/  FMUL.FTZ R105, R103.reuse, R148 ;  /* 0x0000009467697220 */ /* 0x040fe20000410000 */
[----:B------:R-:W-:Y:S01]  /*10cd0*/  FMUL.FTZ R150, R103, R150 ;  /* 0x0000009667967220 */ /* 0x000fe20000410000 */
[----:B------:R-:W-:Y:S01]  /*10ce0*/  FFMA.FTZ R10, R11, R92, R68 ;  /* 0x0000005c0b0a7223 */ /* 0x000fe20000010044 */
[----:B------:R-:W-:Y:S01]  /*10cf0*/  FFMA.FTZ R14, R15, R84, R60 ;  /* 0x000000540f0e7223 */ /* 0x000fe2000001003c */
[----:B------:R-:W1:Y:S01]  /*10d00*/  LDC.64 R112, c[0x0][0x380] ;  /* 0x0000e000ff707b82 */ /* 0x000e620000000a00 */
[----:B------:R-:W-:Y:S01]  /*10d10*/  FFMA.FTZ R11, R13, R94, R70 ;  /* 0x0000005e0d0b7223 */ /* 0x000fe20000010046 */
[----:B------:R-:W-:Y:S01]  /*10d20*/  FFMA.FTZ R15, R19, R86, R62 ;  /* 0x00000056130f7223 */ /* 0x000fe2000001003e */
[C---:B------:R-:W-:Y:S01]  /*10d30*/  FADD.FTZ R122, -R109.reuse, R122 ;  /* 0x0000007a6d7a7221 */ /* 0x040fe20000010100 */
[----:B------:R-:W-:Y:S01]  /*10d40*/  FFMA.FTZ R13, R120, R93, R69 ;  /* 0x0000005d780d7223 */ /* 0x000fe20000010045 */
[----:B------:R-:W-:Y:S01]  /*10d50*/  FFMA.FTZ R19, R142, R85, R61 ;  /* 0x000000558e137223 */ /* 0x000fe2000001003d */
[----:B------:R-:W-:Y:S01]  /*10d60*/  FADD.FTZ R110, -R109, R123 ;  /* 0x0000007b6d6e7221 */ /* 0x000fe20000010100 */
[----:B------:R-:W-:Y:S01]  /*10d70*/  FFMA.FTZ R7, R7, R88, R64 ;  /* 0x0000005807077223 */ /* 0x000fe20000010040 */
[----:B------:R-:W-:Y:S01]  /*10d80*/  FFMA.FTZ R12, R134, R89, R65 ;  /* 0x00000059860c7223 */ /* 0x000fe20000010041 */
[----:B------:R-:W-:Y:S01]  /*10d90*/  FFMA.FTZ R105, R105, R78, R54 ;  /* 0x0000004e69697223 */ /* 0x000fe20000010036 */
[----:B------:R-:W-:Y:S01]  /*10da0*/  FFMA.FTZ R150, R150, R79, R55 ;  /* 0x0000004f96967223 */ /* 0x000fe20000010037 */
[C---:B------:R-:W-:Y:S01]  /*10db0*/  FADD.FTZ R114, -R109.reuse, R114 ;  /* 0x000000726d727221 */ /* 0x040fe20000010100 */
[C---:B------:R-:W-:Y:S01]  /*10dc0*/  FADD.FTZ R104, -R109.reuse, R104 ;  /* 0x000000686d687221 */ /* 0x040fe20000010100 */
[----:B------:R-:W-:Y:S01]  /*10dd0*/  FADD.FTZ R18, -R109, R117 ;  /* 0x000000756d127221 */ /* 0x000fe20000010100 */
[C---:B------:R-:W-:Y:S01]  /*10de0*/  FMUL.FTZ R111, R103.reuse, R122 ;  /* 0x0000007a676f7220 */ /* 0x040fe20000410000 */
[C---:B------:R-:W-:Y:S01]  /*10df0*/  FMUL.FTZ R118, R103.reuse, R118 ;  /* 0x0000007667767220 */ /* 0x040fe20000410000 */
[----:B------:R-:W-:Y:S01]  /*10e00*/  FMUL.FTZ R126, R103, R126 ;  /* 0x0000007e677e7220 */ /* 0x000fe20000410000 */
[----:B------:R-:W-:Y:S01]  /*10e10*/  F2FP.F16.F32.PACK_AB R10, R13, R10 ;  /* 0x0000000a0d0a723e */ /* 0x000fe200000000ff */
[----:B------:R-:W-:Y:S01]  /*10e20*/  FMUL.FTZ R110, R103, R110 ;  /* 0x0000006e676e7220 */ /* 0x000fe20000410000 */
[----:B------:R-:W-:Y:S01]  /*10e30*/  F2FP.F16.F32.PACK_AB R14, R19, R14 ;  /* 0x0000000e130e723e */ /* 0x000fe200000000ff */
[C---:B------:R-:W-:Y:S01]  /*10e40*/  FMUL.FTZ R13, R103.reuse, R136 ;  /* 0x00000088670d7220 */ /* 0x040fe20000410000 */
[C---:B------:R-:W-:Y:S01]  /*10e50*/  FMUL.FTZ R138, R103.reuse, R138 ;  /* 0x0000008a678a7220 */ /* 0x040fe20000410000 */
[C---:B------:R-:W-:Y:S01]  /*10e60*/  FMUL.FTZ R146, R103.reuse, R146 ;  /* 0x0000009267927220 */ /* 0x040fe20000410000 */
[----:B------:R-:W-:Y:S01]  /*10e70*/  F2FP.F16.F32.PACK_AB R12, R12, R7 ;  /* 0x000000070c0c723e */ /* 0x000fe200000000ff */
[C---:B------:R-:W-:Y:S01]  /*10e80*/  FMUL.FTZ R108, R103.reuse, R108 ;  /* 0x0000006c676c7220 */ /* 0x040fe20000410000 */
[----:B------:R-:W-:Y:S01]  /*10e90*/  F2FP.F16.F32.PACK_AB R19, R150, R105 ;  /* 0x000000699613723e */ /* 0x000fe200000000ff */
        /* <DEDUP_REMOVED lines=15> */
[----:B--2---:R-:W-:Y:S01]  /*10f90*/  @!P0 IMAD.WIDE R106, R3, 0x4, R106 ;  /* 0x00000004036a8825 */ /* 0x004fe200078e026a */
[----:B------:R-:W-:-:S02]  /*10fa0*/  F2FP.F16.F32.PACK_AB R11, R126, R11 ;  /* 0x0000000b7e0b723e */ /* 0x000fc400000000ff */
[----:B------:R-:W-:Y:S01]  /*10fb0*/  F2FP.F16.F32.PACK_AB R9, R118, R9 ;  /* 0x000000097609723e */ /* 0x000fe200000000ff */
[----:B0-----:R-:W-:Y:S01]  /*10fc0*/  @!P0 IMAD.WIDE R104, R3, 0x4, R16 ;  /* 0x0000000403688825 */ /* 0x001fe200078e0210 */
[----:B------:R-:W-:Y:S01]  /*10fd0*/  F2FP.F16.F32.PACK_AB R15, R146, R15 ;  /* 0x0000000f920f723e */ /* 0x000fe200000000ff */
[----:B------:R0:W-:Y:S01]  /*10fe0*/  @!P0 STG.E desc[UR8][R106.64], R102 ;  /* 0x000000666a008986 */ /* 0x0001e2000c101908 */
[----:B------:R-:W-:Y:S02]  /*10ff0*/  F2FP.F16.F32.PACK_AB R13, R138, R13 ;  /* 0x0000000d8a0d723e */ /* 0x000fe400000000ff */
[----:B------:R-:W-:Y:S01]  /*11000*/  F2FP.F16.F32.PACK_AB R18, R111, R18 ;  /* 0x000000126f12723e */ /* 0x000fe200000000ff */
[----:B------:R0:W-:Y:S01]  /*11010*/  @!P0 STG.E desc[UR8][R104.64], R103 ;  /* 0x0000006768008986 */ /* 0x0001e2000c101908 */
[----:B------:R-:W-:Y:S02]  /*11020*/  F2FP.F16.F32.PACK_AB R17, R110, R109 ;  /* 0x0000006d6e11723e */ /* 0x000fe400000000ff */
[----:B------:R-:W-:Y:S01]  /*11030*/  F2FP.F16.F32.PACK_AB R16, R108, R7 ;  /* 0x000000076c10723e */ /* 0x000fe200000000ff */
[----:B------:R0:W-:Y:S01]  /*11040*/  STG.E.128 desc[UR8][R20.64], R8 ;  /* 0x0000000814007986 */ /* 0x0001e2000c101d08 */
[----:B-1----:R-:W-:-:S03]  /*11050*/  LEA R3, R112, R3, 0x2 ;  /* 0x0000000370037211 */ /* 0x002fc600078e10ff */
[----:B------:R0:W-:Y:S01]  /*11060*/  STG.E.128 desc[UR8][R22.64], R12 ;  /* 0x0000000c16007986 */ /* 0x0001e2000c101d08 */
[----:B------:R-:W-:-:S03]  /*11070*/  ISETP.GE.AND P0, PT, R3, R113, PT ;  /* 0x000000710300720c */ /* 0x000fc60003f06270 */
[----:B------:R0:W-:Y:S10]  /*11080*/  STG.E.128 desc[UR8][R100.64], R16 ;  /* 0x0000001064007986 */ /* 0x0001f4000c101d08 */
[----:B------:R-:W-:Y:S05]  /*11090*/  @!P0 BRA `(.L_x_16251) ;  /* 0xfffffef8009c8947 */ /* 0x000fea000383ffff */
[----:B------:R-:W-:Y:S05]  /*110a0*/  BSYNC B0 ;  /* 0x0000000000007941 */ /* 0x000fea0003800000 */
.L_x_16004:
[----:B------:R-:W-:Y:S05]  /*110b0*/  EXIT ;  /* 0x000000000000794d */ /* 0x000fea0003800000 */
.L_x_16250:
        /* <DEDUP_REMOVED lines=8> */
.L_x_16253:
[----:B------:R-:W-:Y:S05]  /*11140*/  BSYNC B1 ;  /* 0x0000000000017941 */ /* 0x000fea0003800000 */
.L_x_16252:
        /* <DEDUP_REMOVED lines=9> */
.L_x_16254:
[----:B------:R-:W-:Y:S01]  /*111e0*/  HFMA2 R119, -RZ, RZ, 0, 2.384185791015625e-07 ;  /* 0x00000004ff777431 */ /* 0x000fe200000001ff */
[----:B------:R-:W-:-:S05]  /*111f0*/  MOV R100, R118 ;  /* 0x0000007600647202 */ /* 0x000fca0000000f00 */
[----:B------:R-:W-:-:S04]  /*11200*/  FADD.FTZ R109, R103, R100 ;  /* 0x00000064676d7221 */ /* 0x000fc80000010000 */
[----:B------:R-:W-:-:S07]  /*11210*/  IMAD.MOV.U32 R120, RZ, RZ, R109 ;  /* 0x000000ffff787224 */ /* 0x000fce00078e006d */
[----:B------:R-:W-:Y:S05]  /*11220*/  WARPSYNC.COLLECTIVE R115, `(.L_x_16255) ;  /* 0x0000000073087348 */ /* 0x000fea0003c00000 */
[----:B------:R0:W1:Y:S02]  /*11230*/  SHFL.BFLY P1, R118, R120, R119, R126 ;  /* 0x0c00007778767389 */ /* 0x000064000002007e */
[----:B01----:R-:W-:Y:S05]  /*11240*/  ENDCOLLECTIVE ;  /* 0x000000000000791b */ /* 0x003fea0003800000 */
.L_x_16255:
[----:B------:R-:W-:Y:S02]  /*11250*/  IMAD.MOV.U32 R119, RZ, RZ, 0x8 ;  /* 0x00000008ff777424 */ /* 0x000fe400078e00ff */
[----:B------:R-:W-:-:S04]  /*11260*/  IMAD.MOV.U32 R100, RZ, RZ, R118 ;  /* 0x000000ffff647224 */ /* 0x000fc800078e0076 */
[----:B------:R-:W-:-:S05]  /*11270*/  FADD.FTZ R110, R109, R100 ;  /* 0x000000646d6e7221 */ /* 0x000fca0000010000 */
[----:B------:R-:W-:-:S07]  /*11280*/  MOV R120, R110 ;  /* 0x0000006e00787202 */ /* 0x000fce0000000f00 */
[----:B------:R-:W-:Y:S05]  /*11290*/  WARPSYNC.COLLECTIVE R115, `(.L_x_16256) ;  /* 0x0000000073087348 */ /* 0x000fea0003c00000 */
[----:B------:R0:W1:Y:S02]  /*112a0*/  SHFL.BFLY P1, R118, R120, R119, R126 ;  /* 0x0c00007778767389 */ /* 0x000064000002007e */
[----:B01----:R-:W-:Y:S05]  /*112b0*/  ENDCOLLECTIVE ;  /* 0x000000000000791b */ /* 0x003fea0003800000 */
.L_x_16256:
        /* <DEDUP_REMOVED lines=8> */
.L_x_16257:
        /* <DEDUP_REMOVED lines=56> */
.L_x_16258:
[----:B------:R-:W-:Y:S01]  /*116c0*/  HFMA2 R119, -RZ, RZ, 0, 1.1920928955078125e-07 ;  /* 0x00000002ff777431 */ /* 0x000fe200000001ff */
[----:B------:R-:W-:-:S05]  /*116d0*/  MOV R103, R118 ;  /* 0x0000007600677202 */ /* 0x000fca0000000f00 */
[----:B------:R-:W-:-:S04]  /*116e0*/  FADD.FTZ R103, R100, R103 ;  /* 0x0000006764677221 */ /* 0x000fc80000010000 */
[----:B------:R-:W-:-:S07]  /*116f0*/  IMAD.MOV.U32 R120, RZ, RZ, R103 ;  /* 0x000000ffff787224 */ /* 0x000fce00078e0067 */
[----:B------:R-:W-:Y:S05]  /*11700*/  WARPSYNC.COLLECTIVE R115, `(.L_x_16259) ;  /* 0x0000000073087348 */ /* 0x000fea0003c00000 */
[----:B------:R0:W1:Y:S02]  /*11710*/  SHFL.BFLY P1, R118, R120, R119, R126 ;  /* 0x0c00007778767389 */ /* 0x000064000002007e */
[----:B01----:R-:W-:Y:S05]  /*11720*/  ENDCOLLECTIVE ;  /* 0x000000000000791b */ /* 0x003fea0003800000 */
.L_x_16259:
[----:B------:R-:W-:Y:S02]  /*11730*/  IMAD.MOV.U32 R119, RZ, RZ, 0x4 ;  /* 0x00000004ff777424 */ /* 0x000fe400078e00ff */
[----:B------:R-:W-:-:S04]  /*11740*/  IMAD.MOV.U32 R110, RZ, RZ, R118 ;  /* 0x000000ffff6e7224 */ /* 0x000fc800078e0076 */
[----:B------:R-:W-:-:S05]  /*11750*/  FADD.FTZ R110, R103, R110 ;  /* 0x0000006e676e7221 */ /* 0x000fca0000010000 */
[----:B------:R-:W-:-:S07]  /*11760*/  MOV R120, R110 ;  /* 0x0000006e00787202 */ /* 0x000fce0000000f00 */
[----:B------:R-:W-:Y:S05]  /*11770*/  WARPSYNC.COLLECTIVE R115, `(.L_x_16260) ;  /* 0x0000000073087348 */ /* 0x000fea0003c00000 */
[----:B------:R0:W1:Y:S02]  /*11780*/  SHFL.BFLY P1, R118, R120, R119, R126 ;  /* 0x0c00007778767389 */ /* 0x000064000002007e */
[----:B01----:R-:W-:Y:S05]  /*11790*/  ENDCOLLECTIVE ;  /* 0x000000000000791b */ /* 0x003fea0003800000 */
.L_x_16260:
[----:B------:R-:W-:Y:S01]  /*117a0*/  HFMA2 R119, -RZ, RZ, 0, 4.76837158203125e-07 ;  /* 0x00000008ff777431 */ /* 0x000fe200000001ff */
[----:B------:R-:W-:-:S05]  /*117b0*/  MOV R109, R118 ;  /* 0x00000076006d7202 */ /* 0x000fca0000000f00 */
[----:B------:R-:W-:-:S04]  /*117c0*/  FADD.FTZ R109, R110, R109 ;  /* 0x0000006d6e6d7221 */ /* 0x000fc80000010000 */
[----:B------:R-:W-:-:S07]  /*117d0*/  IMAD.MOV.U32 R120, RZ, RZ, R109 ;  /* 0x000000ffff787224 */ /* 0x000fce00078e006d */
[----:B------:R-:W-:Y:S05]  /*117e0*/  WARPSYNC.COLLECTIVE R115, `(.L_x_16261) ;  /* 0x0000000073087348 */ /* 0x000fea0003c00000 */
[----:B------:R0:W1:Y:S02]  /*117f0*/  SHFL.BFLY P1, R118, R120, R119, R126 ;  /* 0x0c00007778767389 */ /* 0x000064000002007e */
[----:B01----:R-:W-:Y:S05]  /*11800*/  ENDCOLLECTIVE ;  /* 0x000000000000791b */ /* 0x003fea0003800000 */
.L_x_16261:
[----:B------:R-:W-:Y:S02]  /*11810*/  IMAD.MOV.U32 R119, RZ, RZ, 0x10 ;  /* 0x00000010ff777424 */ /* 0x000fe400078e00ff */
[----:B------:R-:W-:-:S04]  /*11820*/  IMAD.MOV.U32 R112, RZ, RZ, R118 ;  /* 0x000000ffff707224 */ /* 0x000fc800078e0076 */
[----:B------:R-:W-:-:S05]  /*11830*/  FADD.FTZ R112, R109, R112 ;  /* 0x000000706d707221 */ /* 0x000fca0000010000 */
[----:B------:R-:W-:-:S07]  /*11840*/  MOV R120, R112 ;  /* 0x0000007000787202 */ /* 0x000fce0000000f00 */
[----:B------:R-:W-:Y:S05]  /*11850*/  WARPSYNC.COLLECTIVE R115, `(.L_x_16262) ;  /* 0x0000000073087348 */ /* 0x000fea0003c00000 */
[----:B------:R0:W1:Y:S02]  /*11860*/  SHFL.BFLY P1, R118, R120, R119, R126 ;  /* 0x0c00007778767389 */ /* 0x000064000002007e */
[----:B01----:R-:W-:Y:S05]  /*11870*/  ENDCOLLECTIVE ;  /* 0x000000000000791b */ /* 0x003fea0003800000 */
.L_x_16262:
[----:B------:R-:W-:Y:S01]  /*11880*/  MOV R111, R118 ;  /* 0x00000076006f7202 */ /* 0x000fe20000000f00 */
[----:B------:R-:W-:Y:S06]  /*11890*/  BRA `(.L_x_16263) ;  /* 0xfffffff000487947 */ /* 0x000fec000383ffff */
.L_x_16264:
        /* <DEDUP_REMOVED lines=14> */
.L_x_28795:


//--------------------- .text._ZN10layer_norm13ln_fwd_kernelINS_13Kernel_traitsIf6__halfS2_S2_fjLj768ELj1ELj4ELj1ELj16ENS_18Kernel_traits_baseILj768EfS2_S2_S2_fjLj128EEEEELb1ELb1ELb1ELb0EEEvNS_9FwdParamsE --------------------------
	.section	.text._ZN10layer_norm13ln_fwd_kernelINS_13Kernel_traitsIf6__halfS2_S2_fjLj768ELj1ELj4ELj1ELj16ENS_18Kernel_traits_baseILj768EfS2_S2_S2_fjLj128EEEEELb1ELb1ELb1ELb0EEEvNS_9FwdParamsE,"ax",@progbits
	.align	128
        .global         _ZN10layer_norm13ln_fwd_kernelINS_13Kernel_traitsIf6__halfS2_S2_fjLj768ELj1ELj4ELj1ELj16ENS_18Kernel_traits_baseILj768EfS2_S2_S2_fjLj128EEEEELb1ELb1ELb1ELb0EEEvNS_9FwdParamsE
        .type           _ZN10layer_norm13ln_fwd_kernelINS_13Kernel_traitsIf6__halfS2_S2_fjLj768ELj1ELj4ELj1ELj16ENS_18Kernel_traits_baseILj768EfS2_S2_S2_fjLj128EEEEELb1ELb1ELb1ELb0EEEvNS_9FwdParamsE,@function
        .size           _ZN10layer_norm13ln_fwd_kernelINS_13Kernel_traitsIf6__halfS2_S2_fjLj768ELj1ELj4ELj1ELj16ENS_18Kernel_traits_baseILj768EfS2_S2_S2_fjLj128EEEEELb1ELb1ELb1ELb0EEEvNS_9FwdParamsE,(.L_x_28796 - _ZN10layer_norm13ln_fwd_kernelINS_13Kernel_traitsIf6__halfS2_S2_fjLj768ELj1ELj4ELj1ELj16ENS_18Kernel_traits_baseILj768EfS2_S2_S2_fjLj128EEEEELb1ELb1ELb1ELb0EEEvNS_9FwdParamsE)
        .other          _ZN10layer_norm13ln_fwd_kernelINS_13Kernel_traitsIf6__halfS2_S2_fjLj768ELj1ELj4ELj1ELj16ENS_18Kernel_traits_baseILj768EfS2_S2_S2_fjLj128EEEEELb1ELb1ELb1ELb0EEEvNS_9FwdParamsE,@"STO_CUDA_ENTRY STV_DEFAULT"
_ZN10layer_norm13ln_fwd_kernelINS_13Kernel_traitsIf6__halfS2_S2_fjLj768ELj1ELj4ELj1ELj16ENS_18Kernel_traits_baseILj768EfS2_S2_S2_fjLj128EEEEELb1ELb1ELb1ELb0EEEvNS_9FwdParamsE:
.text._ZN10layer_norm13ln_fwd_kernelINS_13Kernel_traitsIf6__halfS2_S2_fjLj768ELj1ELj4ELj1ELj16ENS_18Kernel_traits_baseILj768EfS2_S2_S2_fjLj128EEEEELb1ELb1ELb1ELb0EEEvNS_9FwdParamsE:
        /* <DEDUP_REMOVED lines=98> */
.L_x_16266:
        /* <DEDUP_REMOVED lines=42> */
.L_x_16267:
[----:B------:R-:W-:Y:S05]  /*08c0*/  BSYNC.RECONVERGENT B0 ;  /* 0x0000000000007941 */ /* 0x000fea0003800200 */
.L_x_16265:
        /* <DEDUP_REMOVED lines=71> */
.L_x_16630:
        /* <DEDUP_REMOVED lines=26> */
.L_x_16272:
[----:B------:R-:W-:Y:S05]  /*0ee0*/  BSYNC.RECONVERGENT B2 ;  /* 0x0000000000027941 */ /* 0x000fea0003800200 */
.L_x_16271:
        /* <DEDUP_REMOVED lines=28> */
.L_x_16278:
        /* <DEDUP_REMOVED lines=13> */
.L_x_16280:
[----:B------:R-:W-:Y:S05]  /*1180*/  BSYNC.RECONVERGENT B4 ;  /* 0x0000000000047941 */ /* 0x000fea0003800200 */
.L_x_16279:
        /* <DEDUP_REMOVED lines=41> */
.L_x_16277:
[----:B------:R-:W-:Y:S05]  /*1420*/  BSYNC.RECONVERGENT B3 ;  /* 0x0000000000037941 */ /* 0x000fea0003800200 */
.L_x_16276:
        /* <DEDUP_REMOVED lines=10> */
[----:B------:R-:W-:-:S07]  /*14d0*/  FFMA.FTZ R9, R9, R80, R100 ;  /* 0x0000005009097223 */ /* 0x000fce0000010064 */
.L_x_16275:
[----:B------:R-:W-:Y:S05]  /*14e0*/  BSYNC.RECONVERGENT B2 ;  /* 0x0000000000027941 */ /* 0x000fea0003800200 */
.L_x_16274:
        /* <DEDUP_REMOVED lines=22> */
.L_x_16285:
        /* <DEDUP_REMOVED lines=13> */
.L_x_16287:
[----:B------:R-:W-:Y:S05]  /*1720*/  BSYNC.RECONVERGENT B4 ;  /* 0x0000000000047941 */ /* 0x000fea0003800200 */
.L_x_16286:
        /* <DEDUP_REMOVED lines=41> */
.L_x_16284:
[----:B------:R-:W-:Y:S05]  /*19c0*/  BSYNC.RECONVERGENT B3 ;  /* 0x0000000000037941 */ /* 0x000fea0003800200 */
.L_x_16283:
        /* <DEDUP_REMOVED lines=11> */
.L_x_16282:
[----:B------:R-:W-:Y:S05]  /*1a80*/  BSYNC.RECONVERGENT B2 ;  /* 0x0000000000027941 */ /* 0x000fea0003800200 */
.L_x_16281:
        /* <DEDUP_REMOVED lines=22> */
.L_x_16292:
        /* <DEDUP_REMOVED lines=13> */
.L_x_16294:
[----:B------:R-:W-:Y:S05]  /*1cc0*/  BSYNC.RECONVERGENT B4 ;  /* 0x0000000000047941 */ /* 0x000fea0003800200 */
.L_x_16293:
        /* <DEDUP_REMOVED lines=41> */
.L_x_16291:
[----:B------:R-:W-:Y:S05]  /*1f60*/  BSYNC.RECONVERGENT B3 ;  /* 0x0000000000037941 */ /* 0x000fea0003800200 */
.L_x_16290:
        /* <DEDUP_REMOVED lines=11> */
.L_x_16289:
[----:B------:R-:W-:Y:S05]  /*2020*/  BSYNC.RECONVERGENT B2 ;  /* 0x0000000000027941 */ /* 0x000fea0003800200 */
.L_x_16288:
        /* <DEDUP_REMOVED lines=22> */
.L_x_16299:
        /* <DEDUP_REMOVED lines=13> */
.L_x_16301:
[----:B------:R-:W-:Y:S05]  /*2260*/  BSYNC.RECONVERGENT B4 ;  /* 0x0000000000047941 */ /* 0x000fea0003800200 */
.L_x_16300:
        /* <DEDUP_REMOVED lines=41> */
.L_x_16298:
[----:B------:R-:W-:Y:S05]  /*2500*/  BSYNC.RECONVERGENT B3 ;  /* 0x0000000000037941 */ /* 0x000fea0003800200 */
.L_x_16297:
        /* <DEDUP_REMOVED lines=11> */
.L_x_16296:
[----:B------:R-:W-:Y:S05]  /*25c0*/  BSYNC.RECONVERGENT B2 ;  /* 0x0000000000027941 */ /* 0x000fea0003800200 */
.L_x_16295:
        /* <DEDUP_REMOVED lines=22> */
.L_x_16306:
        /* <DEDUP_REMOVED lines=13> */
.L_x_16308:
[----:B------:R-:W-:Y:S05]  /*2800*/  BSYNC.RECONVERGENT B4 ;  /* 0x0000000000047941 */ /* 0x000fea0003800200 */
.L_x_16307:
        /* <DEDUP_REMOVED lines=41> */
.L_x_16305:
[----:B------:R-:W-:Y:S05]  /*2aa0*/  BSYNC.RECONVERGENT B3 ;  /* 0x0000000000037941 */ /* 0x000fea0003800200 */
.L_x_16304:
        /* <DEDUP_REMOVED lines=11> */
.L_x_16303:
[----:B------:R-:W-:Y:S05]  /*2b60*/  BSYNC.RECONVERGENT B2 ;  /* 0x0000000000027941 */ /* 0x000fea0003800200 */
.L_x_16302:
        /* <DEDUP_REMOVED lines=22> */
.L_x_16313:
        /* <DEDUP_REMOVED lines=13> */
.L_x_16315:
[----:B------:R-:W-:Y:S05]  /*2da0*/  BSYNC.RECONVERGENT B4 ;  /* 0x0000000000047941 */ /* 0x000fea0003800200 */
.L_x_16314:
        /* <DEDUP_REMOVED lines=41> */
.L_x_16312:
[----:B------:R-:W-:Y:S05]  /*3040*/  BSYNC.RECONVERGENT B3 ;  /* 0x0000000000037941 */ /* 0x000fea0003800200 */
.L_x_16311:
        /* <DEDUP_REMOVED lines=11> */
.L_x_16310:
[----:B------:R-:W-:Y:S05]  /*3100*/  BSYNC.RECONVERGENT B2 ;  /* 0x0000000000027941 */ /* 0x000fea0003800200 */
.L_x_16309:
        /* <DEDUP_REMOVED lines=22> */
.L_x_16320:
        /* <DEDUP_REMOVED lines=13> */
.L_x_16322:
[----:B------:R-:W-:Y:S05]  /*3340*/  BSYNC.RECONVERGENT B4 ;  /* 0x0000000000047941 */ /* 0x000fea0003800200 */
.L_x_16321:
        /* <DEDUP_REMOVED lines=41> */
.L_x_16319:
[----:B------:R-:W-:Y:S05]  /*35e0*/  BSYNC.RECONVERGENT B3 ;  /* 0x0000000000037941 */ /* 0x000fea0003800200 */
.L_x_16318:
        /* <DEDUP_REMOVED lines=10> */
[----:B------:R-:W-:-:S07]  /*3690*/  FFMA.FTZ R105, R105, R78, R132 ;  /* 0x0000004e69697223 */ /* 0x000fce0000010084 */
.L_x_16317:
[----:B------:R-:W-:Y:S05]  /*36a0*/  BSYNC.RECONVERGENT B2 ;  /* 0x0000000000027941 */ /* 0x000fea0003800200 */
.L_x_16316:
        /* <DEDUP_REMOVED lines=22> */
.L_x_16327:
        /* <DEDUP_REMOVED lines=13> */
.L_x_16329:
[----:B------:R-:W-:Y:S05]  /*38e0*/  BSYNC.RECONVERGENT B4 ;  /* 0x0000000000047941 */ /* 0x000fea0003800200 */
.L_x_16328:
        /* <DEDUP_REMOVED lines=41> */
.L_x_16326:
[----:B------:R-:W-:Y:S05]  /*3b80*/  BSYNC.RECONVERGENT B3 ;  /* 0x0000000000037941 */ /* 0x000fea0003800200 */
.L_x_16325:
        /* <DEDUP_REMOVED lines=11> */
.L_x_16324:
[----:B------:R-:W-:Y:S05]  /*3c40*/  BSYNC.RECONVERGENT B2 ;  /* 0x0000000000027941 */ /* 0x000fea0003800200 */
.L_x_16323:
[----:B------:R-:W-:Y:S02]  /*3c50*/  F2FP.F16.F32.PACK_AB R103, RZ, R107 ;  /* 0x0000006bff67723e */ /* 0x000fe400000000ff */
[----:B------:R-:W-:Y:S02]  /*3c60*/  PRMT R102, R138, 0x5410, R142 ;  /* 0x000054108a667816 */ /* 0x000fe4000000008e */
[----:B------:R-:W-:Y:S02]  /*3c70*/  PRMT R101, R137, 0x5410, R136 ;  /* 0x0000541089657816 */ /* 0x000fe40000000088 */
[----:B------:R-:W-:Y:S02]  /*3c80*/  PRMT R100, R135, 0x5410, R134 ;  /* 0x0000541087647816 */ /* 0x000fe40000000086 */
[----:B------:R-:W-:Y:S01]  /*3c90*/  PRMT R103, R131, 0x5410, R103 ;  /* 0x0000541083677816 */ /* 0x000fe20000000067 */
[----:B------:R-:W-:Y:S06]  /*3ca0*/  BRA `(.L_x_16330) ;  /* 0x0000002800dc7947 */ /* 0x000fec0003800000 */
.L_x_16273:
        /* <DEDUP_REMOVED lines=21> */
.L_x_16335:
        /* <DEDUP_REMOVED lines=13> */
.L_x_16337:
[----:B------:R-:W-:Y:S05]  /*3ed0*/  BSYNC.RECONVERGENT B4 ;  /* 0x0000000000047941 */ /* 0x000fea0003800200 */
.L_x_16336:
        /* <DEDUP_REMOVED lines=41> */
.L_x_16334:
[----:B------:R-:W-:Y:S05]  /*4170*/  BSYNC.RECONVERGENT B3 ;  /* 0x0000000000037941 */ /* 0x000fea0003800200 */
.L_x_16333:
[----:B------:R-:W-:Y:S01]  /*4180*/  I2FP.F32.U32 R9, R9 ;  /* 0x0000000900097245 */ /* 0x000fe20000201000 */
[----:B-----5:R-:W-:Y:S02]  /*4190*/  HADD2.F32 R11, -RZ, R24.H0_H0 ;  /* 0x20000018ff0b7230 */ /* 0x020fe40000004100 */
[----:B------:R-:W-:-:S03]  /*41a0*/  IMAD.MOV.U32 R10, RZ, RZ, 0x2f800000 ;  /* 0x2f800000ff0a7424 */ /* 0x000fc600078e00ff */
[----:B------:R-:W-:Y:S01]  /*41b0*/  FMUL.FTZ R11, R11, UR13 ;  /* 0x0000000d0b0b7c20 */ /* 0x000fe20008410000 */
[----:B------:R-:W-:-:S03]  /*41c0*/  FFMA.FTZ R9, R9, R10, 1.1641532182693481445e-10 ;  /* 0x2f00000009097423 */ /* 0x000fc6000001000a */
[----:B------:R-:W-:Y:S02]  /*41d0*/  FMUL.FTZ R11, R11, UR12 ;  /* 0x0000000c0b0b7c20 */ /* 0x000fe40008410000 */
[----:B------:R-:W-:-:S04]  /*41e0*/  FSETP.GTU.FTZ.AND P0, PT, R9, UR10, PT ;  /* 0x0000000a09007c0b */ /* 0x000fc8000bf1c000 */
[----:B------:R-:W-:Y:S02]  /*41f0*/  FSEL R9, R11, RZ, !P0 ;  /* 0x000000ff0b097208 */ /* 0x000fe40004000000 */
[----:B------:R-:W-:-:S03]  /*4200*/  SEL R10, RZ, 0x1, P0 ;  /* 0x00000001ff0a7807 */ /* 0x000fc60000000000 */
[----:B------:R-:W-:-:S07]  /*4210*/  FMUL.FTZ R9, R9, R80 ;  /* 0x0000005009097220 */ /* 0x000fce0000410000 */
.L_x_16332:
[----:B------:R-:W-:Y:S05]  /*4220*/  BSYNC.RECONVERGENT B2 ;  /* 0x0000000000027941 */ /* 0x000fea0003800200 */
.L_x_16331:
        /* <DEDUP_REMOVED lines=18> */
.L_x_16342:
        /* <DEDUP_REMOVED lines=13> */
.L_x_16344:
[----:B------:R-:W-:Y:S05]  /*4420*/  BSYNC.RECONVERGENT B4 ;  /* 0x0000000000047941 */ /* 0x000fea0003800200 */
.L_x_16343:
        /* <DEDUP_REMOVED lines=42> */
.L_x_16341:
[----:B------:R-:W-:Y:S05]  /*46d0*/  BSYNC.RECONVERGENT B3 ;  /* 0x0000000000037941 */ /* 0x000fea0003800200 */
.L_x_16340:
[----:B------:R-:W-:Y:S01]  /*46e0*/  HFMA2 R12, -RZ, RZ, 0.1171875, 0 ;  /* 0x2f800000ff0c7431 */ /* 0x000fe200000001ff */
[----:B------:R-:W-:Y:S01]  /*46f0*/  I2FP.F32.U32 R11, R11 ;  /* 0x0000000b000b7245 */ /* 0x000fe20000201000 */
[----:B-----5:R-:W-:-:S05]  /*4700*/  HADD2.F32 R13, -RZ, R24.H1_H1 ;  /* 0x30000018ff0d7230 */ /* 0x020fca0000004100 */
[----:B------:R-:W-:Y:S01]  /*4710*/  FMUL.FTZ R13, R13, UR13 ;  /* 0x0000000d0d0d7c20 */ /* 0x000fe20008410000 */
[----:B------:R-:W-:-:S03]  /*4720*/  FFMA.FTZ R11, R11, R12, 1.1641532182693481445e-10 ;  /* 0x2f0000000b0b7423 */ /* 0x000fc6000001000c */
[----:B------:R-:W-:Y:S02]  /*4730*/  FMUL.FTZ R13, R13, UR12 ;  /* 0x0000000c0d0d7c20 */ /* 0x000fe40008410000 */
[----:B------:R-:W-:-:S04]  /*4740*/  FSETP.GTU.FTZ.AND P0, PT, R11, UR10, PT ;  /* 0x0000000a0b007c0b */ /* 0x000fc8000bf1c000 */
[----:B------:R-:W-:Y:S02]  /*4750*/  FSEL R100, R13, RZ, !P0 ;  /* 0x000000ff0d647208 */ /* 0x000fe40004000000 */
[----:B------:R-:W-:-:S03]  /*4760*/  SEL R12, RZ, 0x1, P0 ;  /* 0x00000001ff0c7807 */ /* 0x000fc60000000000 */
[----:B------:R-:W-:-:S07]  /*4770*/  FMUL.FTZ R11, R100, R81 ;  /* 0x00000051640b7220 */ /* 0x000fce0000410000 */
.L_x_16339:
[----:B------:R-:W-:Y:S05]  /*4780*/  BSYNC.RECONVERGENT B2 ;  /* 0x0000000000027941 */ /* 0x000fea0003800200 */
.L_x_16338:
        /* <DEDUP_REMOVED lines=18> */
.L_x_16349:
        /* <DEDUP_REMOVED lines=13> */
.L_x_16351:
[----:B------:R-:W-:Y:S05]  /*4980*/  BSYNC.RECONVERGENT B4 ;  /* 0x0000000000047941 */ /* 0x000fea0003800200 */
.L_x_16350:
        /* <DEDUP_REMOVED lines=42> */
.L_x_16348:
[----:B------:R-:W-:Y:S05]  /*4c30*/  BSYNC.RECONVERGENT B3 ;  /* 0x0000000000037941 */ /* 0x000fea0003800200 */
.L_x_16347:
        /* <DEDUP_REMOVED lines=10> */
.L_x_16346:
[----:B------:R-:W-:Y:S05]  /*4ce0*/  BSYNC.RECONVERGENT B2 ;  /* 0x0000000000027941 */ /* 0x000fea0003800200 */
.L_x_16345:
        /* <DEDUP_REMOVED lines=18> */
.L_x_16356:
        /* <DEDUP_REMOVED lines=13> */
.L_x_16358:
[----:B------:R-:W-:Y:S05]  /*4ee0*/  BSYNC.RECONVERGENT B4 ;  /* 0x0000000000047941 */ /* 0x000fea0003800200 */
.L_x_16357:
        /* <DEDUP_REMOVED lines=42> */
.L_x_16355:
[----:B------:R-:W-:Y:S05]  /*5190*/  BSYNC.RECONVERGENT B3 ;  /* 0x0000000000037941 */ /* 0x000fea0003800200 */
.L_x_16354:
[----:B------:R-:W-:Y:S01]  /*51a0*/  I2FP.F32.U32 R15, R15 ;  /* 0x0000000f000f7245 */ /* 0x000fe20000201000 */
[----:B-----5:R-:W-:Y:S02]  /*51b0*/  HADD2.F32 R17, -RZ, R25.H1_H1 ;  /* 0x30000019ff117230 */ /* 0x020fe40000004100 */
        /* <DEDUP_REMOVED lines=8> */
.L_x_16353:
[----:B------:R-:W-:Y:S05]  /*5240*/  BSYNC.RECONVERGENT B2 ;  /* 0x0000000000027941 */ /* 0x000fea0003800200 */
.L_x_16352:
        /* <DEDUP_REMOVED lines=18> */
.L_x_16363:
        /* <DEDUP_REMOVED lines=13> */
.L_x_16365:
[----:B------:R-:W-:Y:S05]  /*5440*/  BSYNC.RECONVERGENT B4 ;  /* 0x0000000000047941 */ /* 0x000fea0003800200 */
.L_x_16364:
        /* <DEDUP_REMOVED lines=42> */
.L_x_16362:
[----:B------:R-:W-:Y:S05]  /*56f0*/  BSYNC.RECONVERGENT B3 ;  /* 0x0000000000037941 */ /* 0x000fea0003800200 */
.L_x_16361:
[----:B------:R-:W-:Y:S01]  /*5700*/  HFMA2 R18, -RZ, RZ, 0.1171875, 0 ;  /* 0x2f800000ff127431 */ /* 0x000fe200000001ff */
[----:B------:R-:W-:Y:S01]  /*5710*/  I2FP.F32.U32 R17, R17 ;  /* 0x0000001100117245 */ /* 0x000fe20000201000 */
[----:B-----5:R-:W-:-:S05]  /*5720*/  HADD2.F32 R19, -RZ, R26.H0_H0 ;  /* 0x2000001aff137230 */ /* 0x020fca0000004100 */
[----:B------:R-:W-:Y:S01]  /*5730*/  FMUL.FTZ R19, R19, UR13 ;  /* 0x0000000d13137c20 */ /* 0x000fe20008410000 */
[----:B------:R-:W-:-:S03]  /*5740*/  FFMA.FTZ R17, R17, R18, 1.1641532182693481445e-10 ;  /* 0x2f00000011117423 */ /* 0x000fc60000010012 */
[----:B------:R-:W-:Y:S02]  /*5750*/  FMUL.FTZ R19, R19, UR12 ;  /* 0x0000000c13137c20 */ /* 0x000fe40008410000 */
[----:B------:R-:W-:-:S04]  /*5760*/  FSETP.GTU.FTZ.AND P0, PT, R17, UR10, PT ;  /* 0x0000000a11007c0b */ /* 0x000fc8000bf1c000 */
[----:B------:R-:W-:Y:S02]  /*5770*/  FSEL R17, R19, RZ, !P0 ;  /* 0x000000ff13117208 */ /* 0x000fe40004000000 */
[----:B------:R-:W-:-:S03]  /*5780*/  SEL R18, RZ, 0x1, P0 ;  /* 0x00000001ff127807 */ /* 0x000fc60000000000 */
[----:B------:R-:W-:-:S07]  /*5790*/  FMUL.FTZ R17, R17, R76 ;  /* 0x0000004c11117220 */ /* 0x000fce0000410000 */
.L_x_16360:
[----:B------:R-:W-:Y:S05]  /*57a0*/  BSYNC.RECONVERGENT B2 ;  /* 0x0000000000027941 */ /* 0x000fea0003800200 */
.L_x_16359:
        /* <DEDUP_REMOVED lines=18> */
.L_x_16370:
        /* <DEDUP_REMOVED lines=13> */
.L_x_16372:
[----:B------:R-:W-:Y:S05]  /*59a0*/  BSYNC.RECONVERGENT B4 ;  /* 0x0000000000047941 */ /* 0x000fea0003800200 */
.L_x_16371:
        /* <DEDUP_REMOVED lines=42> */
.L_x_16369:
[----:B------:R-:W-:Y:S05]  /*5c50*/  BSYNC.RECONVERGENT B3 ;  /* 0x0000000000037941 */ /* 0x000fea0003800200 */
.L_x_16368:
        /* <DEDUP_REMOVED lines=10> */
.L_x_16367:
[----:B------:R-:W-:Y:S05]  /*5d00*/  BSYNC.RECONVERGENT B2 ;  /* 0x0000000000027941 */ /* 0x000fea0003800200 */
.L_x_16366:
        /* <DEDUP_REMOVED lines=18> */
.L_x_16377:
        /* <DEDUP_REMOVED lines=13> */
.L_x_16379:
[----:B------:R-:W-:Y:S05]  /*5f00*/  BSYNC.RECONVERGENT B4 ;  /* 0x0000000000047941 */ /* 0x000fea0003800200 */
.L_x_16378:
        /* <DEDUP_REMOVED lines=42> */
.L_x_16376:
[----:B------:R-:W-:Y:S05]  /*61b0*/  BSYNC.RECONVERGENT B3 ;  /* 0x0000000000037941 */ /* 0x000fea0003800200 */
.L_x_16375:
[----:B------:R-:W-:Y:S01]  /*61c0*/  I2FP.F32.U32 R101, R102 ;  /* 0x0000006600657245 */ /* 0x000fe20000201000 */
[----:B------:R-:W-:Y:S02]  /*61d0*/  HFMA2 R102, -RZ, RZ, 0.1171875, 0 ;  /* 0x2f800000ff667431 */ /* 0x000fe400000001ff */
        /* <DEDUP_REMOVED lines=8> */
.L_x_16374:
[----:B------:R-:W-:Y:S05]  /*6260*/  BSYNC.RECONVERGENT B2 ;  /* 0x0000000000027941 */ /* 0x000fea0003800200 */
.L_x_16373:
        /* <DEDUP_REMOVED lines=18> */
.L_x_16384:
        /* <DEDUP_REMOVED lines=13> */
.L_x_16386:
[----:B------:R-:W-:Y:S05]  /*6460*/  BSYNC.RECONVERGENT B4 ;  /* 0x0000000000047941 */ /* 0x000fea0003800200 */
.L_x_16385:
        /* <DEDUP_REMOVED lines=42> */
.L_x_16383:
[----:B------:R-:W-:Y:S05]  /*6710*/  BSYNC.RECONVERGENT B3 ;  /* 0x0000000000037941 */ /* 0x000fea0003800200 */
.L_x_16382:
        /* <DEDUP_REMOVED lines=10> */
.L_x_16381:
[----:B------:R-:W-:Y:S05]  /*67c0*/  BSYNC.RECONVERGENT B2 ;  /* 0x0000000000027941 */ /* 0x000fea0003800200 */
.L_x_16380:
[----:B------:R-:W-:Y:S02]  /*67d0*/  F2FP.F16.F32.PACK_AB R103, RZ, R107 ;  /* 0x0000006bff67723e */ /* 0x000fe400000000ff */
[----:B------:R-:W-:Y:S02]  /*67e0*/  PRMT R102, R137, 0x5410, R138 ;  /* 0x0000541089667816 */ /* 0x000fe4000000008a */
[----:B------:R-:W-:Y:S02]  /*67f0*/  PRMT R101, R135, 0x5410, R136 ;  /* 0x0000541087657816 */ /* 0x000fe40000000088 */
[----:B------:R-:W-:Y:S02]  /*6800*/  PRMT R100, R134, 0x5410, R133 ;  /* 0x0000541086647816 */ /* 0x000fe40000000085 */
[----:B------:R-:W-:-:S07]  /*6810*/  PRMT R103, R131, 0x5410, R103 ;  /* 0x0000541083677816 */ /* 0x000fce0000000067 */
.L_x_16330:
        /* <DEDUP_REMOVED lines=26> */
.L_x_16388:
[----:B------:R-:W-:Y:S05]  /*69c0*/  BSYNC.RECONVERGENT B2 ;  /* 0x0000000000027941 */ /* 0x000fea0003800200 */
.L_x_16387:
[----:B------:R-:W-:Y:S01]  /*69d0*/  IADD3 R129, PT, PT, R129, 0x20, RZ ;  /* 0x0000002081817810 */ /* 0x000fe20007ffe0ff */
[----:B------:R-:W-:-:S07]  /*69e0*/  VIADD R128, R128, 0x20 ;  /* 0x0000002080807836 */ /* 0x000fce0000000000 */
.L_x_16270:
[----:B------:R-:W-:Y:S05]  /*69f0*/  BSYNC.RECONVERGENT B1 ;  /* 0x0000000000017941 */ /* 0x000fea0003800200 */
.L_x_16269:
        /* <DEDUP_REMOVED lines=34> */
.L_x_16396:
        /* <DEDUP_REMOVED lines=13> */
.L_x_16398:
[----:B------:R-:W-:Y:S05]  /*6cf0*/  BSYNC.RECONVERGENT B4 ;  /* 0x0000000000047941 */ /* 0x000fea0003800200 */
.L_x_16397:
        /* <DEDUP_REMOVED lines=42> */
.L_x_16395:
[----:B------:R-:W-:Y:S05]  /*6fa0*/  BSYNC.RECONVERGENT B3 ;  /* 0x0000000000037941 */ /* 0x000fea0003800200 */
.L_x_16394:
[----:B------:R-:W-:Y:S01]  /*6fb0*/  I2FP.F32.U32 R10, R10 ;  /* 0x0000000a000a7245 */ /* 0x000fe20000201000 */
[----:B------:R-:W-:Y:S02]  /*6fc0*/  HADD2.F32 R102, -RZ, R24.H0_H0 ;  /* 0x20000018ff667230 */ /* 0x000fe40000004100 */
        /* <DEDUP_REMOVED lines=9> */
.L_x_16393:
[----:B------:R-:W-:Y:S05]  /*7060*/  BSYNC.RECONVERGENT B2 ;  /* 0x0000000000027941 */ /* 0x000fea0003800200 */
.L_x_16392:
        /* <DEDUP_REMOVED lines=22> */
.L_x_16403:
        /* <DEDUP_REMOVED lines=13> */
.L_x_16405:
[----:B------:R-:W-:Y:S05]  /*72a0*/  BSYNC.RECONVERGENT B4 ;  /* 0x0000000000047941 */ /* 0x000fea0003800200 */
.L_x_16404:
        /* <DEDUP_REMOVED lines=41> */
.L_x_16402:
[----:B------:R-:W-:Y:S05]  /*7540*/  BSYNC.RECONVERGENT B3 ;  /* 0x0000000000037941 */ /* 0x000fea0003800200 */
.L_x_16401:
[----:B------:R-:W-:Y:S01]  /*7550*/  HFMA2 R103, -RZ, RZ, 0.1171875, 0 ;  /* 0x2f800000ff677431 */ /* 0x000fe200000001ff */
[----:B------:R-:W-:Y:S01]  /*7560*/  I2FP.F32.U32 R12, R12 ;  /* 0x0000000c000c7245 */ /* 0x000fe20000201000 */
[----:B------:R-:W-:Y:S02]  /*7570*/  HADD2.F32 R100, -RZ, R24.H1_H1 ;  /* 0x30000018ff647230 */ /* 0x000fe40000004100 */
[----:B------:R-:W-:-:S03]  /*7580*/  HADD2.F32 R109, -RZ, R20.H1_H1 ;  /* 0x30000014ff6d7230 */ /* 0x000fc60000004100 */
[----:B------:R-:W-:Y:S01]  /*7590*/  FMUL.FTZ R100, R100, UR13 ;  /* 0x0000000d64647c20 */ /* 0x000fe20008410000 */
[----:B------:R-:W-:-:S03]  /*75a0*/  FFMA.FTZ R12, R12, R103, 1.1641532182693481445e-10 ;  /* 0x2f0000000c0c7423 */ /* 0x000fc60000010067 */
[----:B------:R-:W-:Y:S02]  /*75b0*/  FMUL.FTZ R100, R100, UR12 ;  /* 0x0000000c64647c20 */ /* 0x000fe40008410000 */
[----:B------:R-:W-:-:S04]  /*75c0*/  FSETP.GTU.FTZ.AND P4, PT, R12, UR10, PT ;  /* 0x0000000a0c007c0b */ /* 0x000fc8000bf9c000 */
[----:B------:R-:W-:Y:S02]  /*75d0*/  FSEL R100, R100, RZ, !P4 ;  /* 0x000000ff64647208 */ /* 0x000fe40006000000 */
[----:B------:R-:W-:-:S03]  /*75e0*/  SEL R12, RZ, 0x1, P4 ;  /* 0x00000001ff0c7807 */ /* 0x000fc60002000000 */
[----:B------:R-:W-:-:S07]  /*75f0*/  FFMA.FTZ R109, R100, R57, R109 ;  /* 0x00000039646d7223 */ /* 0x000fce000001006d */
.L_x_16400:
[----:B------:R-:W-:Y:S05]  /*7600*/  BSYNC.RECONVERGENT B2 ;  /* 0x0000000000027941 */ /* 0x000fea0003800200 */
.L_x_16399:
        /* <DEDUP_REMOVED lines=22> */
.L_x_16410:
        /* <DEDUP_REMOVED lines=13> */
.L_x_16412:
[----:B------:R-:W-:Y:S05]  /*7840*/  BSYNC.RECONVERGENT B4 ;  /* 0x0000000000047941 */ /* 0x000fea0003800200 */
.L_x_16411:
        /* <DEDUP_REMOVED lines=42> */
.L_x_16409:
[----:B------:R-:W-:Y:S05]  /*7af0*/  BSYNC.RECONVERGENT B3 ;  /* 0x0000000000037941 */ /* 0x000fea0003800200 */
.L_x_16408:
[----:B------:R-:W-:Y:S01]  /*7b00*/  HFMA2 R101, -RZ, RZ, 0.1171875, 0 ;  /* 0x2f800000ff657431 */ /* 0x000fe200000001ff */
[----:B------:R-:W-:Y:S01]  /*7b10*/  I2FP.F32.U32 R14, R14 ;  /* 0x0000000e000e7245 */ /* 0x000fe20000201000 */
[----:B------:R-:W-:Y:S02]  /*7b20*/  HADD2.F32 R102, -RZ, R25.H0_H0 ;  /* 0x20000019ff667230 */ /* 0x000fe40000004100 */
[----:B------:R-:W-:-:S03]  /*7b30*/  HADD2.F32 R110, -RZ, R21.H0_H0 ;  /* 0x20000015ff6e7230 */ /* 0x000fc60000004100 */
[----:B------:R-:W-:Y:S01]  /*7b40*/  FMUL.FTZ R102, R102, UR13 ;  /* 0x0000000d66667c20 */ /* 0x000fe20008410000 */
[----:B------:R-:W-:-:S03]  /*7b50*/  FFMA.FTZ R14, R14, R101, 1.1641532182693481445e-10 ;  /* 0x2f0000000e0e7423 */ /* 0x000fc60000010065 */
[----:B------:R-:W-:Y:S02]  /*7b60*/  FMUL.FTZ R101, R102, UR12 ;  /* 0x0000000c66657c20 */ /* 0x000fe40008410000 */
[----:B------:R-:W-:-:S04]  /*7b70*/  FSETP.GTU.FTZ.AND P4, PT, R14, UR10, PT ;  /* 0x0000000a0e007c0b */ /* 0x000fc8000bf9c000 */
[----:B------:R-:W-:Y:S02]  /*7b80*/  FSEL R101, R101, RZ, !P4 ;  /* 0x000000ff65657208 */ /* 0x000fe40006000000 */
[----:B------:R-:W-:-:S03]  /*7b90*/  SEL R14, RZ, 0x1, P4 ;  /* 0x00000001ff0e7807 */ /* 0x000fc60002000000 */
[----:B------:R-:W-:-:S07]  /*7ba0*/  FFMA.FTZ R110, R101, R58, R110 ;  /* 0x0000003a656e7223 */ /* 0x000fce000001006e */
.L_x_16407:
[----:B------:R-:W-:Y:S05]  /*7bb0*/  BSYNC.RECONVERGENT B2 ;  /* 0x0000000000027941 */ /* 0x000fea0003800200 */
.L_x_16406:
        /* <DEDUP_REMOVED lines=22> */
.L_x_16417:
        /* <DEDUP_REMOVED lines=13> */
.L_x_16419:
[----:B------:R-:W-:Y:S05]  /*7df0*/  BSYNC.RECONVERGENT B4 ;  /* 0x0000000000047941 */ /* 0x000fea0003800200 */
.L_x_16418:
        /* <DEDUP_REMOVED lines=41> */
.L_x_16416:
[----:B------:R-:W-:Y:S05]  /*8090*/  BSYNC.RECONVERGENT B3 ;  /* 0x0000000000037941 */ /* 0x000fea0003800200 */
.L_x_16415:
[----:B------:R-:W-:Y:S01]  /*80a0*/  I2FP.F32.U32 R16, R16 ;  /* 0x0000001000107245 */ /* 0x000fe20000201000 */
[----:B------:R-:W-:Y:S02]  /*80b0*/  HADD2.F32 R100, -RZ, R25.H1_H1 ;  /* 0x30000019ff647230 */ /* 0x000fe40000004100 */
        /* <DEDUP_REMOVED lines=9> */
.L_x_16414:
[----:B------:R-:W-:Y:S05]  /*8150*/  BSYNC.RECONVERGENT B2 ;  /* 0x0000000000027941 */ /* 0x000fea0003800200 */
.L_x_16413:
        /* <DEDUP_REMOVED lines=22> */
.L_x_16424:
        /* <DEDUP_REMOVED lines=13> */
.L_x_16426:
[----:B------:R-:W-:Y:S05]  /*8390*/  BSYNC.RECONVERGENT B4 ;  /* 0x0000000000047941 */ /* 0x000fea0003800200 */
.L_x_16425:
        /* <DEDUP_REMOVED lines=42> */
.L_x_16423:
[----:B------:R-:W-:Y:S05]  /*8640*/  BSYNC.RECONVERGENT B3 ;  /* 0x0000000000037941 */ /* 0x000fea0003800200 */
.L_x_16422:
        /* <DEDUP_REMOVED lines=11> */
.L_x_16421:
[----:B------:R-:W-:Y:S05]  /*8700*/  BSYNC.RECONVERGENT B2 ;  /* 0x0000000000027941 */ /* 0x000fea0003800200 */
.L_x_16420:
        /* <DEDUP_REMOVED lines=22> */
.L_x_16431:
        /* <DEDUP_REMOVED lines=13> */
.L_x_16433:
[----:B------:R-:W-:Y:S05]  /*8940*/  BSYNC.RECONVERGENT B4 ;  /* 0x0000000000047941 */ /* 0x000fea0003800200 */
.L_x_16432:
        /* <DEDUP_REMOVED lines=41> */
.L_x_16430:
[----:B------:R-:W-:Y:S05]  /*8be0*/  BSYNC.RECONVERGENT B3 ;  /* 0x0000000000037941 */ /* 0x000fea0003800200 */
.L_x_16429:
        /* <DEDUP_REMOVED lines=11> */
.L_x_16428:
[----:B------:R-:W-:Y:S05]  /*8ca0*/  BSYNC.RECONVERGENT B2 ;  /* 0x0000000000027941 */ /* 0x000fea0003800200 */
.L_x_16427:
        /* <DEDUP_REMOVED lines=22> */
.L_x_16438:
        /* <DEDUP_REMOVED lines=13> */
.L_x_16440:
[----:B------:R-:W-:Y:S05]  /*8ee0*/  BSYNC.RECONVERGENT B4 ;  /* 0x0000000000047941 */ /* 0x000fea0003800200 */
.L_x_16439:
        /* <DEDUP_REMOVED lines=42> */
.L_x_16437:
[----:B------:R-:W-:Y:S05]  /*9190*/  BSYNC.RECONVERGENT B3 ;  /* 0x0000000000037941 */ /* 0x000fea0003800200 */
.L_x_16436:
[----:B------:R-:W-:Y:S01]  /*91a0*/  I2FP.F32.U32 R101, R102 ;  /* 0x0000006600657245 */ /* 0x000fe20000201000 */
[----:B------:R-:W-:Y:S02]  /*91b0*/  HFMA2 R102, -RZ, RZ, 0.1171875, 0 ;  /* 0x2f800000ff667431 */ /* 0x000fe400000001ff */
        /* <DEDUP_REMOVED lines=9> */
.L_x_16435:
[----:B------:R-:W-:Y:S05]  /*9250*/  BSYNC.RECONVERGENT B2 ;  /* 0x0000000000027941 */ /* 0x000fea0003800200 */
.L_x_16434:
        /* <DEDUP_REMOVED lines=22> */
.L_x_16445:
        /* <DEDUP_REMOVED lines=13> */
.L_x_16447:
[----:B------:R-:W-:Y:S05]  /*9490*/  BSYNC.RECONVERGENT B4 ;  /* 0x0000000000047941 */ /* 0x000fea0003800200 */
.L_x_16446:
        /* <DEDUP_REMOVED lines=42> */
.L_x_16444:
[----:B------:R-:W-:Y:S05]  /*9740*/  BSYNC.RECONVERGENT B3 ;  /* 0x0000000000037941 */ /* 0x000fea0003800200 */
.L_x_16443:
[----:B------:R-:W-:Y:S01]  /*9750*/  I2FP.F32.U32 R100, R101 ;  /* 0x0000006500647245 */ /* 0x000fe20000201000 */
[----:B------:R-:W-:Y:S02]  /*9760*/  HFMA2 R101, -RZ, RZ, 0.1171875, 0 ;  /* 0x2f800000ff657431 */ /* 0x000fe400000001ff */
        /* <DEDUP_REMOVED lines=9> */
.L_x_16442:
[----:B------:R-:W-:Y:S05]  /*9800*/  BSYNC.RECONVERGENT B2 ;  /* 0x0000000000027941 */ /* 0x000fea0003800200 */
.L_x_16441:
[----:B------:R-:W-:Y:S02]  /*9810*/  F2FP.F16.F32.PACK_AB R103, RZ, R139 ;  /* 0x0000008bff67723e */ /* 0x000fe400000000ff */
[----:B------:R-:W-:Y:S02]  /*9820*/  PRMT R102, R138, 0x5410, R141 ;  /* 0x000054108a667816 */ /* 0x000fe4000000008d */
[----:B------:R-:W-:Y:S02]  /*9830*/  PRMT R101, R137, 0x5410, R136 ;  /* 0x0000541089657816 */ /* 0x000fe40000000088 */
[----:B------:R-:W-:Y:S02]  /*9840*/  PRMT R100, R135, 0x5410, R134 ;  /* 0x0000541087647816 */ /* 0x000fe40000000086 */
[----:B------:R-:W-:Y:S01]  /*9850*/  PRMT R103, R131, 0x5410, R103 ;  /* 0x0000541083677816 */ /* 0x000fe20000000067 */
[----:B------:R-:W-:Y:S06]  /*9860*/  BRA `(.L_x_16448) ;  /* 0x0000002800e07947 */ /* 0x000fec0003800000 */
.L_x_16391:
[----:B------:R-:W-:Y:S01]  /*9870*/  BSSY.RECONVERGENT B2, `(.L_x_16449) ;  /* 0x0000057000027945 */ /* 0x000fe20003800200 */
[----:B------:R-:W-:Y:S01]  /*9880*/  IMAD.MOV.U32 R108, RZ, RZ, RZ ;  /* 0x000000ffff6c7224 */ /* 0x000fe200078e00ff */
[----:B------:R-:W-:Y:S01]  /*9890*/  MOV R132, R138 ;  /* 0x0000008a00847202 */ /* 0x000fe20000000f00 */
[----:B0-----:R-:W-:Y:S01]  /*98a0*/  IMAD.MOV.U32 R100, RZ, RZ, R127 ;  /* 0x000000ffff647224 */ /* 0x001fe200078e007f */
        /* <DEDUP_REMOVED lines=17> */
.L_x_16453:
        /* <DEDUP_REMOVED lines=13> */
.L_x_16455:
[----:B------:R-:W-:Y:S05]  /*9a90*/  BSYNC.RECONVERGENT B4 ;  /* 0x0000000000047941 */ /* 0x000fea0003800200 */
.L_x_16454:
        /* <DEDUP_REMOVED lines=41> */
.L_x_16452:
[----:B------:R-:W-:Y:S05]  /*9d30*/  BSYNC.RECONVERGENT B3 ;  /* 0x0000000000037941 */ /* 0x000fea0003800200 */
.L_x_16451:
        /* <DEDUP_REMOVED lines=10> */
.L_x_16450:
[----:B------:R-:W-:Y:S05]  /*9de0*/  BSYNC.RECONVERGENT B2 ;  /* 0x0000000000027941 */ /* 0x000fea0003800200 */
.L_x_16449:
        /* <DEDUP_REMOVED lines=18> */
.L_x_16460:
        /* <DEDUP_REMOVED lines=13> */
.L_x_16462:
[----:B------:R-:W-:Y:S05]  /*9fe0*/  BSYNC.RECONVERGENT B4 ;  /* 0x0000000000047941 */ /* 0x000fea0003800200 */
.L_x_16461:
        /* <DEDUP_REMOVED lines=42> */
.L_x_16459:
[----:B------:R-:W-:Y:S05]  /*a290*/  BSYNC.RECONVERGENT B3 ;  /* 0x0000000000037941 */ /* 0x000fea0003800200 */
.L_x_16458:
        /* <DEDUP_REMOVED lines=10> */
.L_x_16457:
[----:B------:R-:W-:Y:S05]  /*a340*/  BSYNC.RECONVERGENT B2 ;  /* 0x0000000000027941 */ /* 0x000fea0003800200 */
.L_x_16456:
        /* <DEDUP_REMOVED lines=18> */
.L_x_16467:
        /* <DEDUP_REMOVED lines=13> */
.L_x_16469:
[----:B------:R-:W-:Y:S05]  /*a540*/  BSYNC.RECONVERGENT B4 ;  /* 0x0000000000047941 */ /* 0x000fea0003800200 */
.L_x_16468:
        /* <DEDUP_REMOVED lines=42> */
.L_x_16466:
[----:B------:R-:W-:Y:S05]  /*a7f0*/  BSYNC.RECONVERGENT B3 ;  /* 0x0000000000037941 */ /* 0x000fea0003800200 */
.L_x_16465:
        /* <DEDUP_REMOVED lines=10> */
.L_x_16464:
[----:B------:R-:W-:Y:S05]  /*a8a0*/  BSYNC.RECONVERGENT B2 ;  /* 0x0000000000027941 */ /* 0x000fea0003800200 */
.L_x_16463:
        /* <DEDUP_REMOVED lines=18> */
.L_x_16474:
        /* <DEDUP_REMOVED lines=13> */
.L_x_16476:
[----:B------:R-:W-:Y:S05]  /*aaa0*/  BSYNC.RECONVERGENT B4 ;  /* 0x0000000000047941 */ /* 0x000fea0003800200 */
.L_x_16475:
        /* <DEDUP_REMOVED lines=42> */
.L_x_16473:
[----:B------:R-:W-:Y:S05]  /*ad50*/  BSYNC.RECONVERGENT B3 ;  /* 0x0000000000037941 */ /* 0x000fea0003800200 */
.L_x_16472:
        /* <DEDUP_REMOVED lines=10> */
.L_x_16471:
[----:B------:R-:W-:Y:S05]  /*ae00*/  BSYNC.RECONVERGENT B2 ;  /* 0x0000000000027941 */ /* 0x000fea0003800200 */
.L_x_16470:
        /* <DEDUP_REMOVED lines=18> */
.L_x_16481:
        /* <DEDUP_REMOVED lines=13> */
.L_x_16483:
[----:B------:R-:W-:Y:S05]  /*b000*/  BSYNC.RECONVERGENT B4 ;  /* 0x0000000000047941 */ /* 0x000fea0003800200 */
.L_x_16482:
        /* <DEDUP_REMOVED lines=42> */
.L_x_16480:
[----:B------:R-:W-:Y:S05]  /*b2b0*/  BSYNC.RECONVERGENT B3 ;  /* 0x0000000000037941 */ /* 0x000fea0003800200 */
.L_x_16479:
        /* <DEDUP_REMOVED lines=10> */
.L_x_16478:
[----:B------:R-:W-:Y:S05]  /*b360*/  BSYNC.RECONVERGENT B2 ;  /* 0x0000000000027941 */ /* 0x000fea0003800200 */
.L_x_16477:
        /* <DEDUP_REMOVED lines=18> */
.L_x_16488:
        /* <DEDUP_REMOVED lines=13> */
.L_x_16490:
[----:B------:R-:W-:Y:S05]  /*b560*/  BSYNC.RECONVERGENT B4 ;  /* 0x0000000000047941 */ /* 0x000fea0003800200 */
.L_x_16489:
        /* <DEDUP_REMOVED lines=42> */
.L_x_16487:
[----:B------:R-:W-:Y:S05]  /*b810*/  BSYNC.RECONVERGENT B3 ;  /* 0x0000000000037941 */ /* 0x000fea0003800200 */
.L_x_16486:
        /* <DEDUP_REMOVED lines=10> */
.L_x_16485:
[----:B------:R-:W-:Y:S05]  /*b8c0*/  BSYNC.RECONVERGENT B2 ;  /* 0x0000000000027941 */ /* 0x000fea0003800200 */
.L_x_16484:
        /* <DEDUP_REMOVED lines=18> */
.L_x_16495:
        /* <DEDUP_REMOVED lines=13> */
.L_x_16497:
[----:B------:R-:W-:Y:S05]  /*bac0*/  BSYNC.RECONVERGENT B4 ;  /* 0x0000000000047941 */ /* 0x000fea0003800200 */
.L_x_16496:
        /* <DEDUP_REMOVED lines=42> */
.L_x_16494:
[----:B------:R-:W-:Y:S05]  /*bd70*/  BSYNC.RECONVERGENT B3 ;  /* 0x0000000000037941 */ /* 0x000fea0003800200 */
.L_x_16493:
        /* <DEDUP_REMOVED lines=10> */
.L_x_16492:
[----:B------:R-:W-:Y:S05]  /*be20*/  BSYNC.RECONVERGENT B2 ;  /* 0x0000000000027941 */ /* 0x000fea0003800200 */
.L_x_16491:
        /* <DEDUP_REMOVED lines=18> */
.L_x_16502:
        /* <DEDUP_REMOVED lines=13> */
.L_x_16504:
[----:B------:R-:W-:Y:S05]  /*c020*/  BSYNC.RECONVERGENT B4 ;  /* 0x0000000000047941 */ /* 0x000fea0003800200 */
.L_x_16503:
        /* <DEDUP_REMOVED lines=43> */
.L_x_16501:
[----:B------:R-:W-:Y:S05]  /*c2e0*/  BSYNC.RECONVERGENT B3 ;  /* 0x0000000000037941 */ /* 0x000fea0003800200 */
.L_x_16500:
[----:B------:R-:W-:Y:S01]  /*c2f0*/  I2FP.F32.U32 R100, R101 ;  /* 0x0000006500647245 */ /* 0x000fe20000201000 */
[----:B------:R-:W-:Y:S02]  /*c300*/  HFMA2 R101, -RZ, RZ, 0.1171875, 0 ;  /* 0x2f800000ff657431 */ /* 0x000fe400000001ff */
        /* <DEDUP_REMOVED lines=8> */
.L_x_16499:
[----:B------:R-:W-:Y:S05]  /*c390*/  BSYNC.RECONVERGENT B2 ;  /* 0x0000000000027941 */ /* 0x000fea0003800200 */
.L_x_16498:
[----:B------:R-:W-:Y:S02]  /*c3a0*/  F2FP.F16.F32.PACK_AB R103, RZ, R139 ;  /* 0x0000008bff67723e */ /* 0x000fe400000000ff */
[----:B------:R-:W-:Y:S02]  /*c3b0*/  PRMT R102, R137, 0x5410, R138 ;  /* 0x0000541089667816 */ /* 0x000fe4000000008a */
[----:B------:R-:W-:Y:S02]  /*c3c0*/  PRMT R101, R135, 0x5410, R136 ;  /* 0x0000541087657816 */ /* 0x000fe40000000088 */
[----:B------:R-:W-:Y:S02]  /*c3d0*/  PRMT R100, R134, 0x5410, R133 ;  /* 0x0000541086647816 */ /* 0x000fe40000000085 */
[----:B------:R-:W-:-:S07]  /*c3e0*/  PRMT R103, R131, 0x5410, R103 ;  /* 0x0000541083677816 */ /* 0x000fce0000000067 */
.L_x_16448:
        /* <DEDUP_REMOVED lines=26> */
.L_x_16506:
[----:B------:R-:W-:Y:S05]  /*c590*/  BSYNC.RECONVERGENT B2 ;  /* 0x0000000000027941 */ /* 0x000fea0003800200 */
.L_x_16505:
[----:B------:R-:W-:Y:S01]  /*c5a0*/  VIADD R129, R129, 0x20 ;  /* 0x0000002081817836 */ /* 0x000fe20000000000 */
[----:B------:R-:W-:-:S07]  /*c5b0*/  IADD3 R128, PT, PT, R128, 0x20, RZ ;  /* 0x0000002080807810 */ /* 0x000fce0007ffe0ff */
.L_x_16390:
[----:B------:R-:W-:Y:S05]  /*c5c0*/  BSYNC.RECONVERGENT B1 ;  /* 0x0000000000017941 */ /* 0x000fea0003800200 */
.L_x_16389:
        /* <DEDUP_REMOVED lines=34> */
.L_x_16514:
        /* <DEDUP_REMOVED lines=13> */
.L_x_16516:
[----:B------:R-:W-:Y:S05]  /*c8c0*/  BSYNC.RECONVERGENT B4 ;  /* 0x0000000000047941 */ /* 0x000fea0003800200 */
.L_x_16515:
        /* <DEDUP_REMOVED lines=41> */
.L_x_16513:
[----:B------:R-:W-:Y:S05]  /*cb60*/  BSYNC.RECONVERGENT B3 ;  /* 0x0000000000037941 */ /* 0x000fea0003800200 */
.L_x_16512:
[----:B------:R-:W-:Y:S01]  /*cb70*/  I2FP.F32.U32 R10, R10 ;  /* 0x0000000a000a7245 */ /* 0x000fe20000201000 */
[----:B0-----:R-:W-:Y:S02]  /*cb80*/  HADD2.F32 R100, -RZ, R24.H0_H0 ;  /* 0x20000018ff647230 */ /* 0x001fe40000004100 */
        /* <DEDUP_REMOVED lines=9> */
.L_x_16511:
[----:B------:R-:W-:Y:S05]  /*cc20*/  BSYNC.RECONVERGENT B2 ;  /* 0x0000000000027941 */ /* 0x000fea0003800200 */
.L_x_16510:
        /* <DEDUP_REMOVED lines=22> */
.L_x_16521:
        /* <DEDUP_REMOVED lines=13> */
.L_x_16523:
[----:B------:R-:W-:Y:S05]  /*ce60*/  BSYNC.RECONVERGENT B4 ;  /* 0x0000000000047941 */ /* 0x000fea0003800200 */
.L_x_16522:
        /* <DEDUP_REMOVED lines=41> */
.L_x_16520:
[----:B------:R-:W-:Y:S05]  /*d100*/  BSYNC.RECONVERGENT B3 ;  /* 0x0000000000037941 */ /* 0x000fea0003800200 */
.L_x_16519:
        /* <DEDUP_REMOVED lines=11> */
.L_x_16518:
[----:B------:R-:W-:Y:S05]  /*d1c0*/  BSYNC.RECONVERGENT B2 ;  /* 0x0000000000027941 */ /* 0x000fea0003800200 */
.L_x_16517:
        /* <DEDUP_REMOVED lines=22> */
.L_x_16528:
        /* <DEDUP_REMOVED lines=13> */
.L_x_16530:
[----:B------:R-:W-:Y:S05]  /*d400*/  BSYNC.RECONVERGENT B4 ;  /* 0x0000000000047941 */ /* 0x000fea0003800200 */
.L_x_16529:
        /* <DEDUP_REMOVED lines=41> */
.L_x_16527:
[----:B------:R-:W-:Y:S05]  /*d6a0*/  BSYNC.RECONVERGENT B3 ;  /* 0x0000000000037941 */ /* 0x000fea0003800200 */
.L_x_16526:
        /* <DEDUP_REMOVED lines=11> */
.L_x_16525:
[----:B------:R-:W-:Y:S05]  /*d760*/  BSYNC.RECONVERGENT B2 ;  /* 0x0000000000027941 */ /* 0x000fea0003800200 */
.L_x_16524:
        /* <DEDUP_REMOVED lines=22> */
.L_x_16535:
        /* <DEDUP_REMOVED lines=13> */
.L_x_16537:
[----:B------:R-:W-:Y:S05]  /*d9a0*/  BSYNC.RECONVERGENT B4 ;  /* 0x0000000000047941 */ /* 0x000fea0003800200 */
.L_x_16536:
        /* <DEDUP_REMOVED lines=42> */
.L_x_16534:
[----:B------:R-:W-:Y:S05]  /*dc50*/  BSYNC.RECONVERGENT B3 ;  /* 0x0000000000037941 */ /* 0x000fea0003800200 */
.L_x_16533:
        /* <DEDUP_REMOVED lines=11> */
.L_x_16532:
[----:B------:R-:W-:Y:S05]  /*dd10*/  BSYNC.RECONVERGENT B2 ;  /* 0x0000000000027941 */ /* 0x000fea0003800200 */
.L_x_16531:
        /* <DEDUP_REMOVED lines=22> */
.L_x_16542:
        /* <DEDUP_REMOVED lines=13> */
.L_x_16544:
[----:B------:R-:W-:Y:S05]  /*df50*/  BSYNC.RECONVERGENT B4 ;  /* 0x0000000000047941 */ /* 0x000fea0003800200 */
.L_x_16543:
        /* <DEDUP_REMOVED lines=42> */
.L_x_16541:
[----:B------:R-:W-:Y:S05]  /*e200*/  BSYNC.RECONVERGENT B3 ;  /* 0x0000000000037941 */ /* 0x000fea0003800200 */
.L_x_16540:
        /* <DEDUP_REMOVED lines=11> */
.L_x_16539:
[----:B------:R-:W-:Y:S05]  /*e2c0*/  BSYNC.RECONVERGENT B2 ;  /* 0x0000000000027941 */ /* 0x000fea0003800200 */
.L_x_16538:
        /* <DEDUP_REMOVED lines=22> */
.L_x_16549:
        /* <DEDUP_REMOVED lines=13> */
.L_x_16551:
[----:B------:R-:W-:Y:S05]  /*e500*/  BSYNC.RECONVERGENT B4 ;  /* 0x0000000000047941 */ /* 0x000fea0003800200 */
.L_x_16550:
        /* <DEDUP_REMOVED lines=42> */
.L_x_16548:
[----:B------:R-:W-:Y:S05]  /*e7b0*/  BSYNC.RECONVERGENT B3 ;  /* 0x0000000000037941 */ /* 0x000fea0003800200 */
.L_x_16547:
        /* <DEDUP_REMOVED lines=11> */
.L_x_16546:
[----:B------:R-:W-:Y:S05]  /*e870*/  BSYNC.RECONVERGENT B2 ;  /* 0x0000000000027941 */ /* 0x000fea0003800200 */
.L_x_16545:
        /* <DEDUP_REMOVED lines=22> */
.L_x_16556:
        /* <DEDUP_REMOVED lines=13> */
.L_x_16558:
[----:B------:R-:W-:Y:S05]  /*eab0*/  BSYNC.RECONVERGENT B4 ;  /* 0x0000000000047941 */ /* 0x000fea0003800200 */
.L_x_16557:
        /* <DEDUP_REMOVED lines=42> */
.L_x_16555:
[----:B------:R-:W-:Y:S05]  /*ed60*/  BSYNC.RECONVERGENT B3 ;  /* 0x0000000000037941 */ /* 0x000fea0003800200 */
.L_x_16554:
[----:B------:R-:W-:Y:S01]  /*ed70*/  I2FP.F32.U32 R7, R7 ;  /* 0x0000000700077245 */ /* 0x000fe20000201000 */
[----:B------:R-:W-:Y:S02]  /*ed80*/  HADD2.F32 R102, -RZ, R27.H0_H0 ;  /* 0x2000001bff667230 */ /* 0x000fe40000004100 */
        /* <DEDUP_REMOVED lines=9> */
.L_x_16553:
[----:B------:R-:W-:Y:S05]  /*ee20*/  BSYNC.RECONVERGENT B2 ;  /* 0x0000000000027941 */ /* 0x000fea0003800200 */
.L_x_16552:
        /* <DEDUP_REMOVED lines=22> */
.L_x_16563:
        /* <DEDUP_REMOVED lines=13> */
.L_x_16565:
[----:B------:R-:W-:Y:S05]  /*f060*/  BSYNC.RECONVERGENT B4 ;  /* 0x0000000000047941 */ /* 0x000fea0003800200 */
.L_x_16564:
        /* <DEDUP_REMOVED lines=42> */
.L_x_16562:
[----:B------:R-:W-:Y:S05]  /*f310*/  BSYNC.RECONVERGENT B3 ;  /* 0x0000000000037941 */ /* 0x000fea0003800200 */
.L_x_16561:
[----:B------:R-:W-:Y:S01]  /*f320*/  I2FP.F32.U32 R7, R7 ;  /* 0x0000000700077245 */ /* 0x000fe20000201000 */
[----:B------:R-:W-:Y:S02]  /*f330*/  HADD2.F32 R101, -RZ, R27.H1_H1 ;  /* 0x3000001bff657230 */ /* 0x000fe40000004100 */
        /* <DEDUP_REMOVED lines=9> */
.L_x_16560:
[----:B------:R-:W-:Y:S05]  /*f3d0*/  BSYNC.RECONVERGENT B2 ;  /* 0x0000000000027941 */ /* 0x000fea0003800200 */
.L_x_16559:
[----:B------:R-:W-:Y:S02]  /*f3e0*/  F2FP.F16.F32.PACK_AB R103, RZ, R7 ;  /* 0x00000007ff67723e */ /* 0x000fe400000000ff */
[----:B------:R-:W-:Y:S02]  /*f3f0*/  PRMT R102, R135, 0x5410, R137 ;  /* 0x0000541087667816 */ /* 0x000fe40000000089 */
[----:B------:R-:W-:Y:S02]  /*f400*/  PRMT R101, R134, 0x5410, R133 ;  /* 0x0000541086657816 */ /* 0x000fe40000000085 */
[----:B------:R-:W-:Y:S02]  /*f410*/  PRMT R100, R132, 0x5410, R131 ;  /* 0x0000541084647816 */ /* 0x000fe40000000083 */
[----:B------:R-:W-:Y:S01]  /*f420*/  PRMT R103, R130, 0x5410, R103 ;  /* 0x0000541082677816 */ /* 0x000fe20000000067 */
[----:B------:R-:W-:Y:S06]  /*f430*/  BRA `(.L_x_16566) ;  /* 0x0000002800e07947 */ /* 0x000fec0003800000 */
.L_x_16509:
        /* <DEDUP_REMOVED lines=21> */
.L_x_16571:
        /* <DEDUP_REMOVED lines=13> */
.L_x_16573:
[----:B------:R-:W-:Y:S05]  /*f660*/  BSYNC.RECONVERGENT B4 ;  /* 0x0000000000047941 */ /* 0x000fea0003800200 */
.L_x_16572:
        /* <DEDUP_REMOVED lines=41> */
.L_x_16570:
[----:B------:R-:W-:Y:S05]  /*f900*/  BSYNC.RECONVERGENT B3 ;  /* 0x0000000000037941 */ /* 0x000fea0003800200 */
.L_x_16569:
[----:B------:R-:W-:Y:S01]  /*f910*/  I2FP.F32.U32 R10, R10 ;  /* 0x0000000a000a7245 */ /* 0x000fe20000201000 */
[----:B0----5:R-:W-:Y:S02]  /*f920*/  HADD2.F32 R100, -RZ, R24.H0_H0 ;  /* 0x20000018ff647230 */ /* 0x021fe40000004100 */
        /* <DEDUP_REMOVED lines=8> */
.L_x_16568:
[----:B------:R-:W-:Y:S05]  /*f9b0*/  BSYNC.RECONVERGENT B2 ;  /* 0x0000000000027941 */ /* 0x000fea0003800200 */
.L_x_16567:
[----:B------:R-:W-:Y:S01]  /*f9c0*/  BSSY.RECONVERGENT B2, `(.L_x_16574) ;  /* 0x0000055000027945 */ /* 0x000fe20003800200 */
[----:B------:R-:W-:Y:S01]  /*f9d0*/  F2FP.F16.F32.PACK_AB R132, RZ, R116 ;  /* 0x00000074ff84723e */ /* 0x000fe200000000ff */
        /* <DEDUP_REMOVED lines=16> */
.L_x_16578:
        /* <DEDUP_REMOVED lines=13> */
.L_x_16580:
[----:B------:R-:W-:Y:S05]  /*fbb0*/  BSYNC.RECONVERGENT B4 ;  /* 0x0000000000047941 */ /* 0x000fea0003800200 */
.L_x_16579:
        /* <DEDUP_REMOVED lines=42> */
.L_x_16577:
[----:B------:R-:W-:Y:S05]  /*fe60*/  BSYNC.RECONVERGENT B3 ;  /* 0x0000000000037941 */ /* 0x000fea0003800200 */
.L_x_16576:
        /* <DEDUP_REMOVED lines=10> */
.L_x_16575:
[----:B------:R-:W-:Y:S05]  /*ff10*/  BSYNC.RECONVERGENT B2 ;  /* 0x0000000000027941 */ /* 0x000fea0003800200 */
.L_x_16574:
        /* <DEDUP_REMOVED lines=18> */
.L_x_16585:
        /* <DEDUP_REMOVED lines=13> */
.L_x_16587:
[----:B------:R-:W-:Y:S05]  /*10110*/  BSYNC.RECONVERGENT B4 ;  /* 0x0000000000047941 */ /* 0x000fea0003800200 */
.L_x_16586:
        /* <DEDUP_REMOVED lines=42> */
.L_x_16584:
[----:B------:R-:W-:Y:S05]  /*103c0*/  BSYNC.RECONVERGENT B3 ;  /* 0x0000000000037941 */ /* 0x000fea0003800200 */
.L_x_16583:
        /* <DEDUP_REMOVED lines=10> */
.L_x_16582:
[----:B------:R-:W-:Y:S05]  /*10470*/  BSYNC.RECONVERGENT B2 ;  /* 0x0000000000027941 */ /* 0x000fea0003800200 */
.L_x_16581:
        /* <DEDUP_REMOVED lines=18> */
.L_x_16592:
        /* <DEDUP_REMOVED lines=13> */
.L_x_16594:
[----:B------:R-:W-:Y:S05]  /*10670*/  BSYNC.RECONVERGENT B4 ;  /* 0x0000000000047941 */ /* 0x000fea0003800200 */
.L_x_16593:
        /* <DEDUP_REMOVED lines=42> */
.L_x_16591:
[----:B------:R-:W-:Y:S05]  /*10920*/  BSYNC.RECONVERGENT B3 ;  /* 0x0000000000037941 */ /* 0x000fea0003800200 */
.L_x_16590:
        /* <DEDUP_REMOVED lines=10> */
.L_x_16589:
[----:B------:R-:W-:Y:S05]  /*109d0*/  BSYNC.RECONVERGENT B2 ;  /* 0x0000000000027941 */ /* 0x000fea0003800200 */
.L_x_16588:
        /* <DEDUP_REMOVED lines=18> */
.L_x_16599:
        /* <DEDUP_REMOVED lines=13> */
.L_x_16601:
[----:B------:R-:W-:Y:S05]  /*10bd0*/  BSYNC.RECONVERGENT B4 ;  /* 0x0000000000047941 */ /* 0x000fea0003800200 */
.L_x_16600:
        /* <DEDUP_REMOVED lines=42> */
.L_x_16598:
[----:B------:R-:W-:Y:S05]  /*10e80*/  BSYNC.RECONVERGENT B3 ;  /* 0x0000000000037941 */ /* 0x000fea0003800200 */
.L_x_16597:
        /* <DEDUP_REMOVED lines=10> */
.L_x_16596:
[----:B------:R-:W-:Y:S05]  /*10f30*/  BSYNC.RECONVERGENT B2 ;  /* 0x0000000000027941 */ /* 0x000fea0003800200 */
.L_x_16595:
        /* <DEDUP_REMOVED lines=18> */
.L_x_16606:
        /* <DEDUP_REMOVED lines=13> */
.L_x_16608:
[----:B------:R-:W-:Y:S05]  /*11130*/  BSYNC.RECONVERGENT B4 ;  /* 0x0000000000047941 */ /* 0x000fea0003800200 */
.L_x_16607:
        /* <DEDUP_REMOVED lines=42> */
.L_x_16605:
[----:B------:R-:W-:Y:S05]  /*113e0*/  BSYNC.RECONVERGENT B3 ;  /* 0x0000000000037941 */ /* 0x000fea0003800200 */
.L_x_16604:
        /* <DEDUP_REMOVED lines=10> */
.L_x_16603:
[----:B------:R-:W-:Y:S05]  /*11490*/  BSYNC.RECONVERGENT B2 ;  /* 0x0000000000027941 */ /* 0x000fea0003800200 */
.L_x_16602:
        /* <DEDUP_REMOVED lines=18> */
.L_x_16613:
        /* <DEDUP_REMOVED lines=13> */
.L_x_16615:
[----:B------:R-:W-:Y:S05]  /*11690*/  BSYNC.RECONVERGENT B4 ;  /* 0x0000000000047941 */ /* 0x000fea0003800200 */
.L_x_16614:
        /* <DEDUP_REMOVED lines=42> */
.L_x_16612:
[----:B------:R-:W-:Y:S05]  /*11940*/  BSYNC.RECONVERGENT B3 ;  /* 0x0000000000037941 */ /* 0x000fea0003800200 */
.L_x_16611:
        /* <DEDUP_REMOVED lines=10> */
.L_x_16610:
[----:B------:R-:W-:Y:S05]  /*119f0*/  BSYNC.RECONVERGENT B2 ;  /* 0x0000000000027941 */ /* 0x000fea0003800200 */
.L_x_16609:
        /* <DEDUP_REMOVED lines=18> */
.L_x_16620:
        /* <DEDUP_REMOVED lines=13> */
.L_x_16622:
[----:B------:R-:W-:Y:S05]  /*11bf0*/  BSYNC.RECONVERGENT B4 ;  /* 0x0000000000047941 */ /* 0x000fea0003800200 */
.L_x_16621:
        /* <DEDUP_REMOVED lines=42> */
.L_x_16619:
[----:B------:R-:W-:Y:S05]  /*11ea0*/  BSYNC.RECONVERGENT B3 ;  /* 0x0000000000037941 */ /* 0x000fea0003800200 */
.L_x_16618:
        /* <DEDUP_REMOVED lines=10> */
.L_x_16617:
[----:B------:R-:W-:Y:S05]  /*11f50*/  BSYNC.RECONVERGENT B2 ;  /* 0x0000000000027941 */ /* 0x000fea0003800200 */
.L_x_16616:
[----:B------:R-:W-:Y:S01]  /*11f60*/  F2FP.F16.F32.PACK_AB R103, RZ, R7 ;  /* 0x00000007ff67723e */ /* 0x000fe200000000ff */
[----:B------:R-:W-:Y:S01]  /*11f70*/  IMAD.MOV.U32 R138, RZ, RZ, R136 ;  /* 0x000000ffff8a7224 */ /* 0x000fe200078e0088 */
[----:B------:R-:W-:Y:S02]  /*11f80*/  PRMT R102, R135, 0x5410, R137 ;  /* 0x0000541087667816 */ /* 0x000fe40000000089 */
[----:B------:R-:W-:Y:S02]  /*11f90*/  PRMT R101, R134, 0x5410, R133 ;  /* 0x0000541086657816 */ /* 0x000fe40000000085 */
[----:B------:R-:W-:Y:S02]  /*11fa0*/  PRMT R100, R132, 0x5410, R131 ;  /* 0x0000541084647816 */ /* 0x000fe40000000083 */
[----:B------:R-:W-:-:S07]  /*11fb0*/  PRMT R103, R130, 0x5410, R103 ;  /* 0x0000541082677816 */ /* 0x000fce0000000067 */
.L_x_16566:
        /* <DEDUP_REMOVED lines=24> */
.L_x_16508:
[----:B------:R-:W-:Y:S05]  /*12140*/  BSYNC.RECONVERGENT B1 ;  /* 0x0000000000017941 */ /* 0x000fea0003800200 */
.L_x_16507:
        /* <DEDUP_REMOVED lines=100> */
.L_x_16642:
        /* <DEDUP_REMOVED lines=56> */
.L_x_16627:
[----:B------:R-:W-:Y:S05]  /*12b10*/  BSYNC.RECONVERGENT B2 ;  /* 0x0000000000027941 */ /* 0x000fea0003800200 */
.L_x_16626:
        /* <DEDUP_REMOVED lines=34> */
.L_x_16629:
[----:B------:R-:W-:Y:S05]  /*12d40*/  BSYNC.RECONVERGENT B2 ;  /* 0x0000000000027941 */ /* 0x000fea0003800200 */
.L_x_16628:
        /* <DEDUP_REMOVED lines=32> */
.L_x_16625:
[----:B------:R-:W-:Y:S05]  /*12f50*/  BSYNC.RECONVERGENT B1 ;  /* 0x0000000000017941 */ /* 0x000fea0003800200 */
.L_x_16624:
[----:B012---:R-:W0:Y:S02]  /*12f60*/  LDC.64 R100, c[0x0][0x380] ;  /* 0x0000e000ff647b82 */ /* 0x007e240000000a00 */
[----:B0-----:R-:W-:-:S04]  /*12f70*/  LEA R4, R100, R4, 0x2 ;  /* 0x0000000464047211 */ /* 0x001fc800078e10ff */
[----:B------:R-:W-:-:S13]  /*12f80*/  ISETP.GE.AND P0, PT, R4, R101, PT ;  /* 0x000000650400720c */ /* 0x000fda0003f06270 */
[----:B------:R-:W-:Y:S05]  /*12f90*/  @!P0 BRA `(.L_x_16630) ;  /* 0xfffffedc00688947 */ /* 0x000fea000383ffff */
[----:B------:R-:W-:Y:S05]  /*12fa0*/  BSYNC B0 ;  /* 0x0000000000007941 */ /* 0x000fea0003800000 */
.L_x_16268:
[----:B------:R-:W-:Y:S05]  /*12fb0*/  EXIT ;  /* 0x000000000000794d */ /* 0x000fea0003800000 */
.L_x_16623:
        /* <DEDUP_REMOVED lines=8> */
.L_x_16632:
[----:B------:R-:W-:Y:S05]  /*13040*/  BSYNC B1 ;  /* 0x0000000000017941 */ /* 0x000fea0003800000 */
.L_x_16631:
        /* <DEDUP_REMOVED lines=9> */
.L_x_16633:
[----:B------:R-:W-:Y:S01]  /*130e0*/  HFMA2 R134, -RZ, RZ, 0, 2.384185791015625e-07 ;  /* 0x00000004ff867431 */ /* 0x000fe200000001ff */
[----:B------:R-:W-:-:S05]  /*130f0*/  MOV R103, R133 ;  /* 0x0000008500677202 */ /* 0x000fca0000000f00 */
[----:B------:R-:W-:-:S04]  /*13100*/  FADD.FTZ R103, R102, R103 ;  /* 0x0000006766677221 */ /* 0x000fc80000010000 */
[----:B------:R-:W-:-:S07]  /*13110*/  IMAD.MOV.U32 R135, RZ, RZ, R103 ;  /* 0x000000ffff877224 */ /* 0x000fce00078e0067 */
[----:B------:R-:W-:Y:S05]  /*13120*/  WARPSYNC.COLLECTIVE R132, `(.L_x_16634) ;  /* 0x0000000084087348 */ /* 0x000fea0003c00000 */
[----:B------:R0:W1:Y:S02]  /*13130*/  SHFL.BFLY P6, R133, R135, R134, R137 ;  /* 0x0c00008687857389 */ /* 0x00006400000c0089 */
[----:B01----:R-:W-:Y:S05]  /*13140*/  ENDCOLLECTIVE ;  /* 0x000000000000791b */ /* 0x003fea0003800000 */
.L_x_16634:
[----:B------:R-:W-:Y:S02]  /*13150*/  IMAD.MOV.U32 R134, RZ, RZ, 0x8 ;  /* 0x00000008ff867424 */ /* 0x000fe400078e00ff */
[----:B------:R-:W-:-:S04]  /*13160*/  IMAD.MOV.U32 R100, RZ, RZ, R133 ;  /* 0x000000ffff647224 */ /* 0x000fc800078e0085 */
[----:B------:R-:W-:-:S05]  /*13170*/  FADD.FTZ R130, R103, R100 ;  /* 0x0000006467827221 */ /* 0x000fca0000010000 */
[----:B------:R-:W-:-:S07]  /*13180*/  MOV R135, R130 ;  /* 0x0000008200877202 */ /* 0x000fce0000000f00 */
[----:B------:R-:W-:Y:S05]  /*13190*/  WARPSYNC.COLLECTIVE R132, `(.L_x_16635) ;  /* 0x0000000084087348 */ /* 0x000fea0003c00000 */
[----:B------:R0:W1:Y:S02]  /*131a0*/  SHFL.BFLY P6, R133, R135, R134, R137 ;  /* 0x0c00008687857389 */ /* 0x00006400000c0089 */
[----:B01----:R-:W-:Y:S05]  /*131b0*/  ENDCOLLECTIVE ;  /* 0x000000000000791b */ /* 0x003fea0003800000 */
.L_x_16635:
        /* <DEDUP_REMOVED lines=8> */
.L_x_16636:
        /* <DEDUP_REMOVED lines=57> */
.L_x_16637:
[----:B------:R-:W-:Y:S01]  /*135d0*/  HFMA2 R134, -RZ, RZ, 0, 1.1920928955078125e-07 ;  /* 0x00000002ff867431 */ /* 0x000fe200000001ff */
[----:B------:R-:W-:-:S05]  /*135e0*/  MOV R101, R133 ;  /* 0x0000008500657202 */ /* 0x000fca0000000f00 */
[----:B------:R-:W-:-:S04]  /*135f0*/  FADD.FTZ R101, R100, R101 ;  /* 0x0000006564657221 */ /* 0x000fc80000010000 */
[----:B------:R-:W-:-:S07]  /*13600*/  IMAD.MOV.U32 R135, RZ, RZ, R101 ;  /* 0x000000ffff877224 */ /* 0x000fce00078e0065 */
[----:B------:R-:W-:Y:S05]  /*13610*/  WARPSYNC.COLLECTIVE R132, `(.L_x_16638) ;  /* 0x0000000084087348 */ /* 0x000fea0003c00000 */
[----:B------:R0:W1:Y:S02]  /*13620*/  SHFL.BFLY P6, R133, R135, R134, R137 ;  /* 0x0c00008687857389 */ /* 0x00006400000c0089 */
[----:B01----:R-:W-:Y:S05]  /*13630*/  ENDCOLLECTIVE ;  /* 0x000000000000791b */ /* 0x003fea0003800000 */
.L_x_16638:
[----:B------:R-:W-:Y:S02]  /*13640*/  IMAD.MOV.U32 R134, RZ, RZ, 0x4 ;  /* 0x00000004ff867424 */ /* 0x000fe400078e00ff */
[----:B------:R-:W-:-:S04]  /*13650*/  IMAD.MOV.U32 R102, RZ, RZ, R133 ;  /* 0x000000ffff667224 */ /* 0x000fc800078e0085 */
[----:B------:R-:W-:-:S05]  /*13660*/  FADD.FTZ R102, R101, R102 ;  /* 0x0000006665667221 */ /* 0x000fca0000010000 */
[----:B------:R-:W-:-:S07]  /*13670*/  MOV R135, R102 ;  /* 0x0000006600877202 */ /* 0x000fce0000000f00 */
[----:B------:R-:W-:Y:S05]  /*13680*/  WARPSYNC.COLLECTIVE R132, `(.L_x_16639) ;  /* 0x0000000084087348 */ /* 0x000fea0003c00000 */
[----:B------:R0:W1:Y:S02]  /*13690*/  SHFL.BFLY P6, R133, R135, R134, R137 ;  /* 0x0c00008687857389 */ /* 0x00006400000c0089 */
[----:B01----:R-:W-:Y:S05]  /*136a0*/  ENDCOLLECTIVE ;  /* 0x000000000000791b */ /* 0x003fea0003800000 */
.L_x_16639:
[----:B------:R-:W-:Y:S01]  /*136b0*/  HFMA2 R134, -RZ, RZ, 0, 4.76837158203125e-07 ;  /* 0x00000008ff867431 */ /* 0x000fe200000001ff */
[----:B------:R-:W-:-:S05]  /*136c0*/  MOV R103, R133 ;  /* 0x0000008500677202 */ /* 0x000fca0000000f00 */
[----:B------:R-:W-:-:S04]  /*136d0*/  FADD.FTZ R103, R102, R103 ;  /* 0x0000006766677221 */ /* 0x000fc80000010000 */
[----:B------:R-:W-:-:S07]  /*136e0*/  IMAD.MOV.U32 R135, RZ, RZ, R103 ;  /* 0x000000ffff877224 */ /* 0x000fce00078e0067 */
[----:B------:R-:W-:Y:S05]  /*136f0*/  WARPSYNC.COLLECTIVE R132, `(.L_x_16640) ;  /* 0x0000000084087348 */ /* 0x000fea0003c00000 */
[----:B------:R0:W1:Y:S02]  /*13700*/  SHFL.BFLY P6, R133, R135, R134, R137 ;  /* 0x0c00008687857389 */ /* 0x00006400000c0089 */
[----:B01----:R-:W-:Y:S05]  /*13710*/  ENDCOLLECTIVE ;  /* 0x000000000000791b */ /* 0x003fea0003800000 */
.L_x_16640:
[----:B------:R-:W-:Y:S02]  /*13720*/  IMAD.MOV.U32 R134, RZ, RZ, 0x10 ;  /* 0x00000010ff867424 */ /* 0x000fe400078e00ff */
[----:B------:R-:W-:-:S04]  /*13730*/  IMAD.MOV.U32 R130, RZ, RZ, R133 ;  /* 0x000000ffff827224 */ /* 0x000fc800078e0085 */
[----:B------:R-:W-:-:S05]  /*13740*/  FADD.FTZ R130, R103, R130 ;  /* 0x0000008267827221 */ /* 0x000fca0000010000 */
[----:B------:R-:W-:-:S07]  /*13750*/  MOV R135, R130 ;  /* 0x0000008200877202 */ /* 0x000fce0000000f00 */
[----:B------:R-:W-:Y:S05]  /*13760*/  WARPSYNC.COLLECTIVE R132, `(.L_x_16641) ;  /* 0x0000000084087348 */ /* 0x000fea0003c00000 */
[----:B------:R0:W1:Y:S02]  /*13770*/  SHFL.BFLY P6, R133, R135, R134, R137 ;  /* 0x0c00008687857389 */ /* 0x00006400000c0089 */
[----:B01----:R-:W-:Y:S05]  /*13780*/  ENDCOLLECTIVE ;  /* 0x000000000000791b */ /* 0x003fea0003800000 */
.L_x_16641:
[----:B------:R-:W-:Y:S01]  /*13790*/  MOV R131, R133 ;  /* 0x0000008500837202 */ /* 0x000fe20000000f00 */
[----:B------:R-:W-:Y:S06]  /*137a0*/  BRA `(.L_x_16642) ;  /* 0xffffffec00f87947 */ /* 0x000fec000383ffff */
.L_x_16643:
        /* <DEDUP_REMOVED lines=13> */
.L_x_28796:


//--------------------- .text._ZN10layer_norm13ln_fwd_kernelINS_13Kernel_traitsIf6__halfS2_S2_fjLj768ELj1ELj4ELj1ELj16ENS_18Kernel_traits_baseILj768EfS2_S2_S2_fjLj128EEEEELb1ELb1ELb1ELb1EEEvNS_9FwdParamsE --------------------------
	.section	.text._ZN10layer_norm13ln_fwd_kernelINS_13Kernel_traitsIf6__halfS2_S2_fjLj768ELj1ELj4ELj1ELj16ENS_18Kernel_traits_baseILj768EfS2_S2_S2_fjLj128EEEEELb1ELb1ELb1ELb1EEEvNS_9FwdParamsE,"ax",@progbits
	.align	128
        .global         _ZN10layer_norm13ln_fwd_kernelINS_13Kernel_traitsIf6__halfS2_S2_fjLj768ELj1ELj4ELj1ELj16ENS_18Kernel_traits_baseILj768EfS2_S2_S2_fjLj128EEEEELb1ELb1ELb1ELb1EEEvNS_9FwdParamsE
        .type           _ZN10layer_norm13ln_fwd_kernelINS_13Kernel_traitsIf6__halfS2_S2_fjLj768ELj1ELj4ELj1ELj16ENS_18Kernel_traits_baseILj768EfS2_S2_S2_fjLj128EEEEELb1ELb1ELb1ELb1EEEvNS_9FwdParamsE,@function
        .size           _ZN10layer_norm13ln_fwd_kernelINS_13Kernel_traitsIf6__halfS2_S2_fjLj768ELj1ELj4ELj1ELj16ENS_18Kernel_traits_baseILj768EfS2_S2_S2_fjLj128EEEEELb1ELb1ELb1ELb1EEEvNS_9FwdParamsE,(.L_x_28797 - _ZN10layer_norm13ln_fwd_kernelINS_13Kernel_traitsIf6__halfS2_S2_fjLj768ELj1ELj4ELj1ELj16ENS_18Kernel_traits_baseILj768EfS2_S2_S2_fjLj128EEEEELb1ELb1ELb1ELb1EEEvNS_9FwdParamsE)
        .other          _ZN10layer_norm13ln_fwd_kernelINS_13Kernel_traitsIf6__halfS2_S2_fjLj768ELj1ELj4ELj1ELj16ENS_18Kernel_traits_baseILj768EfS2_S2_S2_fjLj128EEEEELb1ELb1ELb1ELb1EEEvNS_9FwdParamsE,@"STO_CUDA_ENTRY STV_DEFAULT"
_ZN10layer_norm13ln_fwd_kernelINS_13Kernel_traitsIf6__halfS2_S2_fjLj768ELj1ELj4ELj1ELj16ENS_18Kernel_traits_baseILj768EfS2_S2_S2_fjLj128EEEEELb1ELb1ELb1ELb1EEEvNS_9FwdParamsE:
.text._ZN10layer_norm13ln_fwd_kernelINS_13Kernel_traitsIf6__halfS2_S2_fjLj768ELj1ELj4ELj1ELj16ENS_18Kernel_traits_baseILj768EfS2_S2_S2_fjLj128EEEEELb1ELb1ELb1ELb1EEEvNS_9FwdParamsE:
        /* <DEDUP_REMOVED lines=73> */
.L_x_16644:
        /* <DEDUP_REMOVED lines=28> */
.L_x_16645:
        /* <DEDUP_REMOVED lines=71> */
.L_x_16998:
        /* <DEDUP_REMOVED lines=16> */
[----:B------:R1:W5:Y:S01]  /*0bc0*/  @P1 LDG.E.128 R24, desc[UR8][R102.64] ;  /* 0x0000000866181981 */ /* 0x000362000c1e1d00 */
[----:B------:R-:W-:Y:S01]  /*0bd0*/  ISETP.NE.U32.AND P0, PT, RZ, UR4, PT ;  /* 0x00000004ff007c0c */ /* 0x000fe2000bf05070 */
[----:B------:R-:W-:-:S03]  /*0be0*/  IMAD R9, R3, R8, RZ ;  /* 0x0000000803097224 */ /* 0x000fc600078e02ff */
[----:B------:R-:W-:Y:S02]  /*0bf0*/  ISETP.NE.AND.EX P0, PT, RZ, UR5, PT, P0 ;  /* 0x00000005ff007c0c */ /* 0x000fe4000bf05300 */
[----:B------:R-:W-:-:S04]  /*0c00*/  SHF.R.S32.HI R108, RZ, 0x1f, R9 ;  /* 0x0000001fff6c7819 */ /* 0x000fc80000011409 */
[----:B------:R-:W-:-:S04]  /*0c10*/  LEA.HI R129, R108, R9, RZ, 0x3 ;  /* 0x000000096c817211 */ /* 0x000fc800078f18ff */
        /* <DEDUP_REMOVED lines=27> */
.L_x_16652:
        /* <DEDUP_REMOVED lines=13> */
.L_x_16654:
[----:B------:R-:W-:Y:S05]  /*0ea0*/  BSYNC.RECONVERGENT B3 ;  /* 0x0000000000037941 */ /* 0x000fea0003800200 */
.L_x_16653:
        /* <DEDUP_REMOVED lines=41> */
.L_x_16651:
[----:B------:R-:W-:Y:S05]  /*1140*/  BSYNC.RECONVERGENT B2 ;  /* 0x0000000000027941 */ /* 0x000fea0003800200 */
.L_x_16650:
        /* <DEDUP_REMOVED lines=11> */
.L_x_16649:
[----:B------:R-:W-:Y:S05]  /*1200*/  BSYNC.RECONVERGENT B1 ;  /* 0x0000000000017941 */ /* 0x000fea0003800200 */
.L_x_16648:
        /* <DEDUP_REMOVED lines=22> */
.L_x_16659:
        /* <DEDUP_REMOVED lines=13> */
.L_x_16661:
[----:B------:R-:W-:Y:S05]  /*1440*/  BSYNC.RECONVERGENT B3 ;  /* 0x0000000000037941 */ /* 0x000fea0003800200 */
.L_x_16660:
        /* <DEDUP_REMOVED lines=42> */
.L_x_16658:
[----:B------:R-:W-:Y:S05]  /*16f0*/  BSYNC.RECONVERGENT B2 ;  /* 0x0000000000027941 */ /* 0x000fea0003800200 */
.L_x_16657:
        /* <DEDUP_REMOVED lines=11> */
.L_x_16656:
[----:B------:R-:W-:Y:S05]  /*17b0*/  BSYNC.RECONVERGENT B1 ;  /* 0x0000000000017941 */ /* 0x000fea0003800200 */
.L_x_16655:
        /* <DEDUP_REMOVED lines=22> */
.L_x_16666:
        /* <DEDUP_REMOVED lines=13> */
.L_x_16668:
[----:B------:R-:W-:Y:S05]  /*19f0*/  BSYNC.RECONVERGENT B3 ;  /* 0x0000000000037941 */ /* 0x000fea0003800200 */
.L_x_16667:
        /* <DEDUP_REMOVED lines=41> */
.L_x_16665:
[----:B------:R-:W-:Y:S05]  /*1c90*/  BSYNC.RECONVERGENT B2 ;  /* 0x0000000000027941 */ /* 0x000fea0003800200 */
.L_x_16664:
        /* <DEDUP_REMOVED lines=11> */
.L_x_16663:
[----:B------:R-:W-:Y:S05]  /*1d50*/  BSYNC.RECONVERGENT B1 ;  /* 0x0000000000017941 */ /* 0x000fea0003800200 */
.L_x_16662:
        /* <DEDUP_REMOVED lines=22> */
.L_x_16673:
        /* <DEDUP_REMOVED lines=13> */
.L_x_16675:
[----:B------:R-:W-:Y:S05]  /*1f90*/  BSYNC.RECONVERGENT B3 ;  /* 0x0000000000037941 */ /* 0x000fea0003800200 */
.L_x_16674:
        /* <DEDUP_REMOVED lines=42> */
.L_x_16672:
[----:B------:R-:W-:Y:S05]  /*2240*/  BSYNC.RECONVERGENT B2 ;  /* 0x0000000000027941 */ /* 0x000fea0003800200 */
.L_x_16671:
        /* <DEDUP_REMOVED lines=11> */
.L_x_16670:
[----:B------:R-:W-:Y:S05]  /*2300*/  BSYNC.RECONVERGENT B1 ;  /* 0x0000000000017941 */ /* 0x000fea0003800200 */
.L_x_16669:
        /* <DEDUP_REMOVED lines=22> */
.L_x_16680:
        /* <DEDUP_REMOVED lines=13> */
.L_x_16682:
[----:B------:R-:W-:Y:S05]  /*2540*/  BSYNC.RECONVERGENT B3 ;  /* 0x0000000000037941 */ /* 0x000fea0003800200 */
.L_x_16681:
        /* <DEDUP_REMOVED lines=42> */
.L_x_16679:
[----:B------:R-:W-:Y:S05]  /*27f0*/  BSYNC.RECONVERGENT B2 ;  /* 0x0000000000027941 */ /* 0x000fea0003800200 */
.L_x_16678:
        /* <DEDUP_REMOVED lines=11> */
.L_x_16677:
[----:B------:R-:W-:Y:S05]  /*28b0*/  BSYNC.RECONVERGENT B1 ;  /* 0x0000000000017941 */ /* 0x000fea0003800200 */
.L_x_16676:
        /* <DEDUP_REMOVED lines=22> */
.L_x_16687:
        /* <DEDUP_REMOVED lines=13> */
.L_x_16689:
[----:B------:R-:W-:Y:S05]  /*2af0*/  BSYNC.RECONVERGENT B3 ;  /* 0x0000000000037941 */ /* 0x000fea0003800200 */
.L_x_16688:
        /* <DEDUP_REMOVED lines=41> */
.L_x_16686:
[----:B------:R-:W-:Y:S05]  /*2d90*/  BSYNC.RECONVERGENT B2 ;  /* 0x0000000000027941 */ /* 0x000fea0003800200 */
.L_x_16685:
        /* <DEDUP_REMOVED lines=11> */
.L_x_16684:
[----:B------:R-:W-:Y:S05]  /*2e50*/  BSYNC.RECONVERGENT B1 ;  /* 0x0000000000017941 */ /* 0x000fea0003800200 */
.L_x_16683:
        /* <DEDUP_REMOVED lines=22> */
.L_x_16694:
        /* <DEDUP_REMOVED lines=13> */
.L_x_16696:
[----:B------:R-:W-:Y:S05]  /*3090*/  BSYNC.RECONVERGENT B3 ;  /* 0x0000000000037941 */ /* 0x000fea0003800200 */
.L_x_16695:
        /* <DEDUP_REMOVED lines=41> */
.L_x_16693:
[----:B------:R-:W-:Y:S05]  /*3330*/  BSYNC.RECONVERGENT B2 ;  /* 0x0000000000027941 */ /* 0x000fea0003800200 */
.L_x_16692:
        /* <DEDUP_REMOVED lines=11> */
.L_x_16691:
[----:B------:R-:W-:Y:S05]  /*33f0*/  BSYNC.RECONVERGENT B1 ;  /* 0x0000000000017941 */ /* 0x000fea0003800200 */
.L_x_16690:
        /* <DEDUP_REMOVED lines=22> */
.L_x_16701:
        /* <DEDUP_REMOVED lines=13> */
.L_x_16703:
[----:B------:R-:W-:Y:S05]  /*3630*/  BSYNC.RECONVERGENT B3 ;  /* 0x0000000000037941 */ /* 0x000fea0003800200 */
.L_x_16702:
        /* <DEDUP_REMOVED lines=42> */
.L_x_16700:
[----:B------:R-:W-:Y:S05]  /*38e0*/  BSYNC.RECONVERGENT B2 ;  /* 0x0000000000027941 */ /* 0x000fea0003800200 */
.L_x_16699:
        /* <DEDUP_REMOVED lines=11> */
.L_x_16698:
[----:B------:R-:W-:Y:S05]  /*39a0*/  BSYNC.RECONVERGENT B1 ;  /* 0x0000000000017941 */ /* 0x000fea0003800200 */
.L_x_16697:
[----:B------:R-:W-:Y:S02]  /*39b0*/  F2FP.F16.F32.PACK_AB R113, RZ, R107 ;  /* 0x0000006bff71723e */ /* 0x000fe400000000ff */
[----:B------:R-:W-:Y:S02]  /*39c0*/  PRMT R100, R100, 0x5410, R103 ;  /* 0x0000541064647816 */ /* 0x000fe40000000067 */
[----:B------:R-:W-:Y:S02]  /*39d0*/  PRMT R102, R102, 0x5410, R111 ;  /* 0x0000541066667816 */ /* 0x000fe4000000006f */
[----:B------:R-:W-:Y:S02]  /*39e0*/  PRMT R101, R101, 0x5410, R110 ;  /* 0x0000541065657816 */ /* 0x000fe4000000006e */
[----:B------:R-:W-:Y:S01]  /*39f0*/  PRMT R103, R112, 0x5410, R113 ;  /* 0x0000541070677816 */ /* 0x000fe20000000071 */
[----:B------:R-:W-:Y:S06]  /*3a00*/  BRA `(.L_x_16704) ;  /* 0x0000002800e07947 */ /* 0x000fec0003800000 */
.L_x_16647:
        /* <DEDUP_REMOVED lines=21> */
.L_x_16709:
        /* <DEDUP_REMOVED lines=13> */
.L_x_16711:
[----:B------:R-:W-:Y:S05]  /*3c30*/  BSYNC.RECONVERGENT B3 ;  /* 0x0000000000037941 */ /* 0x000fea0003800200 */
.L_x_16710:
        /* <DEDUP_REMOVED lines=42> */
.L_x_16708:
[----:B------:R-:W-:Y:S05]  /*3ee0*/  BSYNC.RECONVERGENT B2 ;  /* 0x0000000000027941 */ /* 0x000fea0003800200 */
.L_x_16707:
        /* <DEDUP_REMOVED lines=10> */
.L_x_16706:
[----:B------:R-:W-:Y:S05]  /*3f90*/  BSYNC.RECONVERGENT B1 ;  /* 0x0000000000017941 */ /* 0x000fea0003800200 */
.L_x_16705:
        /* <DEDUP_REMOVED lines=18> */
.L_x_16716:
        /* <DEDUP_REMOVED lines=13> */
.L_x_16718:
[----:B------:R-:W-:Y:S05]  /*4190*/  BSYNC.RECONVERGENT B3 ;  /* 0x0000000000037941 */ /* 0x000fea0003800200 */
.L_x_16717:
        /* <DEDUP_REMOVED lines=42> */
.L_x_16715:
[----:B------:R-:W-:Y:S05]  /*4440*/  BSYNC.RECONVERGENT B2 ;  /* 0x0000000000027941 */ /* 0x000fea0003800200 */
.L_x_16714:
        /* <DEDUP_REMOVED lines=10> */
.L_x_16713:
[----:B------:R-:W-:Y:S05]  /*44f0*/  BSYNC.RECONVERGENT B1 ;  /* 0x0000000000017941 */ /* 0x000fea0003800200 */
.L_x_16712:
        /* <DEDUP_REMOVED lines=18> */
.L_x_16723:
        /* <DEDUP_REMOVED lines=13> */
.L_x_16725:
[----:B------:R-:W-:Y:S05]  /*46f0*/  BSYNC.RECONVERGENT B3 ;  /* 0x0000000000037941 */ /* 0x000fea0003800200 */
.L_x_16724:
        /* <DEDUP_REMOVED lines=42> */
.L_x_16722:
[----:B------:R-:W-:Y:S05]  /*49a0*/  BSYNC.RECONVERGENT B2 ;  /* 0x0000000000027941 */ /* 0x000fea0003800200 */
.L_x_16721:
        /* <DEDUP_REMOVED lines=10> */
.L_x_16720:
[----:B------:R-:W-:Y:S05]  /*4a50*/  BSYNC.RECONVERGENT B1 ;  /* 0x0000000000017941 */ /* 0x000fea0003800200 */
.L_x_16719:
        /* <DEDUP_REMOVED lines=18> */
.L_x_16730:
        /* <DEDUP_REMOVED lines=13> */
.L_x_16732:
[----:B------:R-:W-:Y:S05]  /*4c50*/  BSYNC.RECONVERGENT B3 ;  /* 0x0000000000037941 */ /* 0x000fea0003800200 */
.L_x_16731:
        /* <DEDUP_REMOVED lines=42> */
.L_x_16729:
[----:B------:R-:W-:Y:S05]  /*4f00*/  BSYNC.RECONVERGENT B2 ;  /* 0x0000000000027941 */ /* 0x000fea0003800200 */
.L_x_16728:
        /* <DEDUP_REMOVED lines=10> */
.L_x_16727:
[----:B------:R-:W-:Y:S05]  /*4fb0*/  BSYNC.RECONVERGENT B1 ;  /* 0x0000000000017941 */ /* 0x000fea0003800200 */
.L_x_16726:
        /* <DEDUP_REMOVED lines=18> */
.L_x_16737:
        /* <DEDUP_REMOVED lines=13> */
.L_x_16739:
[----:B------:R-:W-:Y:S05]  /*51b0*/  BSYNC.RECONVERGENT B3 ;  /* 0x0000000000037941 */ /* 0x000fea0003800200 */
.L_x_16738:
        /* <DEDUP_REMOVED lines=42> */
.L_x_16736:
[----:B------:R-:W-:Y:S05]  /*5460*/  BSYNC.RECONVERGENT B2 ;  /* 0x0000000000027941 */ /* 0x000fea0003800200 */
.L_x_16735:
        /* <DEDUP_REMOVED lines=10> */
.L_x_16734:
[----:B------:R-:W-:Y:S05]  /*5510*/  BSYNC.RECONVERGENT B1 ;  /* 0x0000000000017941 */ /* 0x000fea0003800200 */
.L_x_16733:
        /* <DEDUP_REMOVED lines=18> */
.L_x_16744:
        /* <DEDUP_REMOVED lines=13> */
.L_x_16746:
[----:B------:R-:W-:Y:S05]  /*5710*/  BSYNC.RECONVERGENT B3 ;  /* 0x0000000000037941 */ /* 0x000fea0003800200 */
.L_x_16745:
        /* <DEDUP_REMOVED lines=42> */
.L_x_16743:
[----:B------:R-:W-:Y:S05]  /*59c0*/  BSYNC.RECONVERGENT B2 ;  /* 0x0000000000027941 */ /* 0x000fea0003800200 */
.L_x_16742:
        /* <DEDUP_REMOVED lines=10> */
.L_x_16741:
[----:B------:R-:W-:Y:S05]  /*5a70*/  BSYNC.RECONVERGENT B1 ;  /* 0x0000000000017941 */ /* 0x000fea0003800200 */
.L_x_16740:
        /* <DEDUP_REMOVED lines=18> */
.L_x_16751:
        /* <DEDUP_REMOVED lines=13> */
.L_x_16753:
[----:B------:R-:W-:Y:S05]  /*5c70*/  BSYNC.RECONVERGENT B3 ;  /* 0x0000000000037941 */ /* 0x000fea0003800200 */
.L_x_16752:
        /* <DEDUP_REMOVED lines=42> */
.L_x_16750:
[----:B------:R-:W-:Y:S05]  /*5f20*/  BSYNC.RECONVERGENT B2 ;  /* 0x0000000000027941 */ /* 0x000fea0003800200 */
.L_x_16749:
        /* <DEDUP_REMOVED lines=10> */
.L_x_16748:
[----:B------:R-:W-:Y:S05]  /*5fd0*/  BSYNC.RECONVERGENT B1 ;  /* 0x0000000000017941 */ /* 0x000fea0003800200 */
.L_x_16747:
        /* <DEDUP_REMOVED lines=18> */
.L_x_16758:
        /* <DEDUP_REMOVED lines=13> */
.L_x_16760:
[----:B------:R-:W-:Y:S05]  /*61d0*/  BSYNC.RECONVERGENT B3 ;  /* 0x0000000000037941 */ /* 0x000fea0003800200 */
.L_x_16759:
        /* <DEDUP_REMOVED lines=42> */
.L_x_16757:
[----:B------:R-:W-:Y:S05]  /*6480*/  BSYNC.RECONVERGENT B2 ;  /* 0x0000000000027941 */ /* 0x000fea0003800200 */
.L_x_16756:
        /* <DEDUP_REMOVED lines=10> */
.L_x_16755:
[----:B------:R-:W-:Y:S05]  /*6530*/  BSYNC.RECONVERGENT B1 ;  /* 0x0000000000017941 */ /* 0x000fea0003800200 */
.L_x_16754:
[----:B------:R-:W-:Y:S02]  /*6540*/  F2FP.F16.F32.PACK_AB R113, RZ, R107 ;  /* 0x0000006bff71723e */ /* 0x000fe400000000ff */
[----:B------:R-:W-:Y:S02]  /*6550*/  PRMT R100, R100, 0x5410, R103 ;  /* 0x0000541064647816 */ /* 0x000fe40000000067 */
[----:B------:R-:W-:Y:S02]  /*6560*/  PRMT R102, R102, 0x5410, R111 ;  /* 0x0000541066667816 */ /* 0x000fe4000000006f */
[----:B------:R-:W-:Y:S02]  /*6570*/  PRMT R101, R101, 0x5410, R110 ;  /* 0x0000541065657816 */ /* 0x000fe4000000006e */
[----:B------:R-:W-:-:S07]  /*6580*/  PRMT R103, R112, 0x5410, R113 ;  /* 0x0000541070677816 */ /* 0x000fce0000000071 */
.L_x_16704:
        /* <DEDUP_REMOVED lines=31> */
.L_x_16762:
[----:B------:R-:W-:Y:S05]  /*6780*/  BSYNC.RECONVERGENT B1 ;  /* 0x0000000000017941 */ /* 0x000fea0003800200 */
.L_x_16761:
[----:B------:R2:W5:Y:S04]  /*6790*/  @P0 LDG.E.128 R20, desc[UR8][R112.64] ;  /* 0x0000000870140981 */ /* 0x000568000c1e1d00 */
[----:B-----5:R2:W5:Y:S01]  /*67a0*/  @P1 LDG.E.128 R24, desc[UR8][R110.64] ;  /* 0x000000086e181981 */ /* 0x020562000c1e1d00 */
[----:B------:R-:W-:Y:S05]  /*67b0*/  @!P0 BRA `(.L_x_16763) ;  /* 0x0000002c00648947 */ /* 0x000fea0003800000 */
[----:B------:R-:W-:Y:S01]  /*67c0*/  ISETP.GT.AND P2, PT, R133, RZ, PT ;  /* 0x000000ff8500720c */ /* 0x000fe20003f44270 */
[----:B------:R-:W-:-:S12]  /*67d0*/  BSSY.RECONVERGENT B1, `(.L_x_16764) ;  /* 0x0000059000017945 */ /* 0x000fd80003800200 */
[----:B0-----:R-:W-:Y:S01]  /*67e0*/  @!P2 HADD2.F32 R117, -RZ, R20.H0_H0 ;  /* 0x20000014ff75a230 */ /* 0x001fe20000004100 */
[----:B-1----:R-:W-:Y:S01]  /*67f0*/  @!P2 MOV R101, R114 ;  /* 0x000000720065a202 */ /* 0x002fe20000000f00 */
        /* <DEDUP_REMOVED lines=18> */
.L_x_16768:
        /* <DEDUP_REMOVED lines=13> */
.L_x_16770:
[----:B------:R-:W-:Y:S05]  /*69f0*/  BSYNC.RECONVERGENT B3 ;  /* 0x0000000000037941 */ /* 0x000fea0003800200 */
.L_x_16769:
[----:B------:R-:W-:Y:S01]  /*6a00*/  IMAD.WIDE.U32 R102, R0, -0x326172a9, RZ ;  /* 0xcd9e8d5700667825 */ /* 0x000fe200078e00ff */
[----:B--2---:R-:W-:Y:S02]  /*6a10*/  LOP3.LUT R112, R6, UR7, R101, 0x96, !PT ;  /* 0x0000000706707c12 */ /* 0x004fe4000f8e9665 */
        /* <DEDUP_REMOVED lines=40> */
.L_x_16767:
[----:B------:R-:W-:Y:S05]  /*6ca0*/  BSYNC.RECONVERGENT B2 ;  /* 0x0000000000027941 */ /* 0x000fea0003800200 */
.L_x_16766:
        /* <DEDUP_REMOVED lines=11> */
.L_x_16765:
[----:B------:R-:W-:Y:S05]  /*6d60*/  BSYNC.RECONVERGENT B1 ;  /* 0x0000000000017941 */ /* 0x000fea0003800200 */
.L_x_16764:
        /* <DEDUP_REMOVED lines=22> */
.L_x_16775:
        /* <DEDUP_REMOVED lines=13> */
.L_x_16777:
[----:B------:R-:W-:Y:S05]  /*6fa0*/  BSYNC.RECONVERGENT B3 ;  /* 0x0000000000037941 */ /* 0x000fea0003800200 */
.L_x_16776:
        /* <DEDUP_REMOVED lines=42> */
.L_x_16774:
[----:B------:R-:W-:Y:S05]  /*7250*/  BSYNC.RECONVERGENT B2 ;  /* 0x0000000000027941 */ /* 0x000fea0003800200 */
.L_x_16773:
        /* <DEDUP_REMOVED lines=11> */
.L_x_16772:
[----:B------:R-:W-:Y:S05]  /*7310*/  BSYNC.RECONVERGENT B1 ;  /* 0x0000000000017941 */ /* 0x000fea0003800200 */
.L_x_16771:
[----:B------:R-:W-:Y:S01]  /*7320*/  BSSY.RECONVERGENT B1, `(.L_x_16778) ;  /* 0x0000059000017945 */ /* 0x000fe20003800200 */
[----:B------:R-:W-:Y:S01]  /*7330*/  F2FP.F16.F32.PACK_AB R100, RZ, R116 ;  /* 0x00000074ff64723e */ /* 0x000fe200000000ff */
[----:B------:R-:W-:Y:S01]  /*7340*/  @!P2 HADD2.F32 R115, -RZ, R21.H0_H0 ;  /* 0x20000015ff73a230 */ /* 0x000fe20000004100 */
        /* <DEDUP_REMOVED lines=19> */
.L_x_16782:
        /* <DEDUP_REMOVED lines=13> */
.L_x_16784:
[----:B------:R-:W-:Y:S05]  /*7550*/  BSYNC.RECONVERGENT B3 ;  /* 0x0000000000037941 */ /* 0x000fea0003800200 */
.L_x_16783:
        /* <DEDUP_REMOVED lines=41> */
.L_x_16781:
[----:B------:R-:W-:Y:S05]  /*77f0*/  BSYNC.RECONVERGENT B2 ;  /* 0x0000000000027941 */ /* 0x000fea0003800200 */
.L_x_16780:
        /* <DEDUP_REMOVED lines=11> */
.L_x_16779:
[----:B------:R-:W-:Y:S05]  /*78b0*/  BSYNC.RECONVERGENT B1 ;  /* 0x0000000000017941 */ /* 0x000fea0003800200 */
.L_x_16778:
        /* <DEDUP_REMOVED lines=22> */
.L_x_16789:
        /* <DEDUP_REMOVED lines=13> */
.L_x_16791:
[----:B------:R-:W-:Y:S05]  /*7af0*/  BSYNC.RECONVERGENT B3 ;  /* 0x0000000000037941 */ /* 0x000fea0003800200 */
.L_x_16790:
        /* <DEDUP_REMOVED lines=41> */
.L_x_16788:
[----:B------:R-:W-:Y:S05]  /*7d90*/  BSYNC.RECONVERGENT B2 ;  /* 0x0000000000027941 */ /* 0x000fea0003800200 */
.L_x_16787:
        /* <DEDUP_REMOVED lines=11> */
.L_x_16786:
[----:B------:R-:W-:Y:S05]  /*7e50*/  BSYNC.RECONVERGENT B1 ;  /* 0x0000000000017941 */ /* 0x000fea0003800200 */
.L_x_16785:
        /* <DEDUP_REMOVED lines=22> */
.L_x_16796:
        /* <DEDUP_REMOVED lines=13> */
.L_x_16798:
[----:B------:R-:W-:Y:S05]  /*8090*/  BSYNC.RECONVERGENT B3 ;  /* 0x0000000000037941 */ /* 0x000fea0003800200 */
.L_x_16797:
        /* <DEDUP_REMOVED lines=42> */
.L_x_16795:
[----:B------:R-:W-:Y:S05]  /*8340*/  BSYNC.RECONVERGENT B2 ;  /* 0x0000000000027941 */ /* 0x000fea0003800200 */
.L_x_16794:
        /* <DEDUP_REMOVED lines=11> */
.L_x_16793:
[----:B------:R-:W-:Y:S05]  /*8400*/  BSYNC.RECONVERGENT B1 ;  /* 0x0000000000017941 */ /* 0x000fea0003800200 */
.L_x_16792:
        /* <DEDUP_REMOVED lines=22> */
.L_x_16803:
        /* <DEDUP_REMOVED lines=13> */
.L_x_16805:
[----:B------:R-:W-:Y:S05]  /*8640*/  BSYNC.RECONVERGENT B3 ;  /* 0x0000000000037941 */ /* 0x000fea0003800200 */
.L_x_16804:
        /* <DEDUP_REMOVED lines=41> */
.L_x_16802:
[----:B------:R-:W-:Y:S05]  /*88e0*/  BSYNC.RECONVERGENT B2 ;  /* 0x0000000000027941 */ /* 0x000fea0003800200 */
.L_x_16801:
        /* <DEDUP_REMOVED lines=11> */
.L_x_16800:
[----:B------:R-:W-:Y:S05]  /*89a0*/  BSYNC.RECONVERGENT B1 ;  /* 0x0000000000017941 */ /* 0x000fea0003800200 */
.L_x_16799:
        /* <DEDUP_REMOVED lines=22> */
.L_x_16810:
        /* <DEDUP_REMOVED lines=13> */
.L_x_16812:
[----:B------:R-:W-:Y:S05]  /*8be0*/  BSYNC.RECONVERGENT B3 ;  /* 0x0000000000037941 */ /* 0x000fea0003800200 */
.L_x_16811:
        /* <DEDUP_REMOVED lines=41> */
.L_x_16809:
[----:B------:R-:W-:Y:S05]  /*8e80*/  BSYNC.RECONVERGENT B2 ;  /* 0x0000000000027941 */ /* 0x000fea0003800200 */
.L_x_16808:
        /* <DEDUP_REMOVED lines=11> */
.L_x_16807:
[----:B------:R-:W-:Y:S05]  /*8f40*/  BSYNC.RECONVERGENT B1 ;  /* 0x0000000000017941 */ /* 0x000fea0003800200 */
.L_x_16806:
        /* <DEDUP_REMOVED lines=22> */
.L_x_16817:
        /* <DEDUP_REMOVED lines=13> */
.L_x_16819:
[----:B------:R-:W-:Y:S05]  /*9180*/  BSYNC.RECONVERGENT B3 ;  /* 0x0000000000037941 */ /* 0x000fea0003800200 */
.L_x_16818:
        /* <DEDUP_REMOVED lines=41> */
.L_x_16816:
[----:B------:R-:W-:Y:S05]  /*9420*/  BSYNC.RECONVERGENT B2 ;  /* 0x0000000000027941 */ /* 0x000fea0003800200 */
.L_x_16815:
        /* <DEDUP_REMOVED lines=10> */
[----:B------:R-:W-:-:S07]  /*94d0*/  FFMA.FTZ R110, R110, R39, R119 ;  /* 0x000000276e6e7223 */ /* 0x000fce0000010077 */
.L_x_16814:
[----:B------:R-:W-:Y:S05]  /*94e0*/  BSYNC.RECONVERGENT B1 ;  /* 0x0000000000017941 */ /* 0x000fea0003800200 */
.L_x_16813:
[----:B------:R-:W-:Y:S02]  /*94f0*/  F2FP.F16.F32.PACK_AB R118, RZ, R110 ;  /* 0x0000006eff76723e */ /* 0x000fe400000000ff */
[----:B------:R-:W-:Y:S02]  /*9500*/  PRMT R102, R102, 0x5410, R132 ;  /* 0x0000541066667816 */ /* 0x000fe40000000084 */
[----:B------:R-:W-:Y:S02]  /*9510*/  PRMT R101, R101, 0x5410, R128 ;  /* 0x0000541065657816 */ /* 0x000fe40000000080 */
[----:B------:R-:W-:Y:S02]  /*9520*/  PRMT R100, R108, 0x5410, R100 ;  /* 0x000054106c647816 */ /* 0x000fe40000000064 */
[----:B------:R-:W-:Y:S01]  /*9530*/  PRMT R103, R103, 0x5410, R118 ;  /* 0x0000541067677816 */ /* 0x000fe20000000076 */
[----:B------:R-:W-:Y:S06]  /*9540*/  BRA `(.L_x_16820) ;  /* 0x0000002800dc7947 */ /* 0x000fec0003800000 */
.L_x_16763:
[----:B------:R-:W-:Y:S01]  /*9550*/  BSSY.RECONVERGENT B1, `(.L_x_16821) ;  /* 0x0000057000017945 */ /* 0x000fe20003800200 */
[----:B0-----:R-:W-:Y:S01]  /*9560*/  MOV R117, RZ ;  /* 0x000000ff00757202 */ /* 0x001fe20000000f00 */
[----:B------:R-:W-:Y:S01]  /*9570*/  IMAD.MOV.U32 R134, RZ, RZ, R108 ;  /* 0x000000ffff867224 */ /* 0x000fe200078e006c */
[----:B-1----:R-:W-:Y:S01]  /*9580*/  MOV R100, R114 ;  /* 0x0000007200647202 */ /* 0x002fe20000000f00 */
        /* <DEDUP_REMOVED lines=17> */
.L_x_16825:
        /* <DEDUP_REMOVED lines=13> */
.L_x_16827:
[----:B------:R-:W-:Y:S05]  /*9770*/  BSYNC.RECONVERGENT B3 ;  /* 0x0000000000037941 */ /* 0x000fea0003800200 */
.L_x_16826:
        /* <DEDUP_REMOVED lines=41> */
.L_x_16824:
[----:B------:R-:W-:Y:S05]  /*9a10*/  BSYNC.RECONVERGENT B2 ;  /* 0x0000000000027941 */ /* 0x000fea0003800200 */
.L_x_16823:
        /* <DEDUP_REMOVED lines=10> */
.L_x_16822:
[----:B------:R-:W-:Y:S05]  /*9ac0*/  BSYNC.RECONVERGENT B1 ;  /* 0x0000000000017941 */ /* 0x000fea0003800200 */
.L_x_16821:
        /* <DEDUP_REMOVED lines=18> */
.L_x_16832:
        /* <DEDUP_REMOVED lines=13> */
.L_x_16834:
[----:B------:R-:W-:Y:S05]  /*9cc0*/  BSYNC.RECONVERGENT B3 ;  /* 0x0000000000037941 */ /* 0x000fea0003800200 */
.L_x_16833:
        /* <DEDUP_REMOVED lines=42> */
.L_x_16831:
[----:B------:R-:W-:Y:S05]  /*9f70*/  BSYNC.RECONVERGENT B2 ;  /* 0x0000000000027941 */ /* 0x000fea0003800200 */
.L_x_16830:
        /* <DEDUP_REMOVED lines=10> */
.L_x_16829:
[----:B------:R-:W-:Y:S05]  /*a020*/  BSYNC.RECONVERGENT B1 ;  /* 0x0000000000017941 */ /* 0x000fea0003800200 */
.L_x_16828:
        /* <DEDUP_REMOVED lines=18> */
.L_x_16839:
        /* <DEDUP_REMOVED lines=13> */
.L_x_16841:
[----:B------:R-:W-:Y:S05]  /*a220*/  BSYNC.RECONVERGENT B3 ;  /* 0x0000000000037941 */ /* 0x000fea0003800200 */
.L_x_16840:
        /* <DEDUP_REMOVED lines=42> */
.L_x_16838:
[----:B------:R-:W-:Y:S05]  /*a4d0*/  BSYNC.RECONVERGENT B2 ;  /* 0x0000000000027941 */ /* 0x000fea0003800200 */
.L_x_16837:
        /* <DEDUP_REMOVED lines=10> */
.L_x_16836:
[----:B------:R-:W-:Y:S05]  /*a580*/  BSYNC.RECONVERGENT B1 ;  /* 0x0000000000017941 */ /* 0x000fea0003800200 */
.L_x_16835:
        /* <DEDUP_REMOVED lines=18> */
.L_x_16846:
        /* <DEDUP_REMOVED lines=13> */
.L_x_16848:
[----:B------:R-:W-:Y:S05]  /*a780*/  BSYNC.RECONVERGENT B3 ;  /* 0x0000000000037941 */ /* 0x000fea0003800200 */
.L_x_16847:
        /* <DEDUP_REMOVED lines=42> */
.L_x_16845:
[----:B------:R-:W-:Y:S05]  /*aa30*/  BSYNC.RECONVERGENT B2 ;  /* 0x0000000000027941 */ /* 0x000fea0003800200 */
.L_x_16844:
        /* <DEDUP_REMOVED lines=10> */
.L_x_16843:
[----:B------:R-:W-:Y:S05]  /*aae0*/  BSYNC.RECONVERGENT B1 ;  /* 0x0000000000017941 */ /* 0x000fea0003800200 */
.L_x_16842:
[----:B------:R-:W-:Y:S01]  /*aaf0*/  BSSY.RECONVERGENT B1, `(.L_x_16849) ;  /* 0x0000055000017945 */ /* 0x000fe20003800200 */
[----:B------:R-:W-:Y:S01]  /*ab00*/  F2FP.F16.F32.PACK_AB R101, RZ, R114 ;  /* 0x00000072ff65723e */ /* 0x000fe200000000ff */
[----:B--2---:R-:W-:Y:S01]  /*ab10*/  IMAD.MOV.U32 R113, RZ, RZ, RZ ;  /* 0x000000ffff717224 */ /* 0x004fe200078e00ff */
        /* <DEDUP_REMOVED lines=15> */
.L_x_16853:
        /* <DEDUP_REMOVED lines=13> */
.L_x_16855:
[----:B------:R-:W-:Y:S05]  /*ace0*/  BSYNC.RECONVERGENT B3 ;  /* 0x0000000000037941 */ /* 0x000fea0003800200 */
.L_x_16854:
        /* <DEDUP_REMOVED lines=42> */
.L_x_16852:
[----:B------:R-:W-:Y:S05]  /*af90*/  BSYNC.RECONVERGENT B2 ;  /* 0x0000000000027941 */ /* 0x000fea0003800200 */
.L_x_16851:
        /* <DEDUP_REMOVED lines=10> */
.L_x_16850:
[----:B------:R-:W-:Y:S05]  /*b040*/  BSYNC.RECONVERGENT B1 ;  /* 0x0000000000017941 */ /* 0x000fea0003800200 */
.L_x_16849:
        /* <DEDUP_REMOVED lines=18> */
.L_x_16860:
        /* <DEDUP_REMOVED lines=13> */
.L_x_16862:
[----:B------:R-:W-:Y:S05]  /*b240*/  BSYNC.RECONVERGENT B3 ;  /* 0x0000000000037941 */ /* 0x000fea0003800200 */
.L_x_16861:
        /* <DEDUP_REMOVED lines=42> */
.L_x_16859:
[----:B------:R-:W-:Y:S05]  /*b4f0*/  BSYNC.RECONVERGENT B2 ;  /* 0x0000000000027941 */ /* 0x000fea0003800200 */
.L_x_16858:
        /* <DEDUP_REMOVED lines=10> */
.L_x_16857:
[----:B------:R-:W-:Y:S05]  /*b5a0*/  BSYNC.RECONVERGENT B1 ;  /* 0x0000000000017941 */ /* 0x000fea0003800200 */
.L_x_16856:
        /* <DEDUP_REMOVED lines=18> */
.L_x_16867:
        /* <DEDUP_REMOVED lines=13> */
.L_x_16869:
[----:B------:R-:W-:Y:S05]  /*b7a0*/  BSYNC.RECONVERGENT B3 ;  /* 0x0000000000037941 */ /* 0x000fea0003800200 */
.L_x_16868:
        /* <DEDUP_REMOVED lines=42> */
.L_x_16866:
[----:B------:R-:W-:Y:S05]  /*ba50*/  BSYNC.RECONVERGENT B2 ;  /* 0x0000000000027941 */ /* 0x000fea0003800200 */
.L_x_16865:
        /* <DEDUP_REMOVED lines=10> */
.L_x_16864:
[----:B------:R-:W-:Y:S05]  /*bb00*/  BSYNC.RECONVERGENT B1 ;  /* 0x0000000000017941 */ /* 0x000fea0003800200 */
.L_x_16863:
        /* <DEDUP_REMOVED lines=18> */
.L_x_16874:
        /* <DEDUP_REMOVED lines=13> */
.L_x_16876:
[----:B------:R-:W-:Y:S05]  /*bd00*/  BSYNC.RECONVERGENT B3 ;  /* 0x0000000000037941 */ /* 0x000fea0003800200 */
.L_x_16875:
        /* <DEDUP_REMOVED lines=42> */
.L_x_16873:
[----:B------:R-:W-:Y:S05]  /*bfb0*/  BSYNC.RECONVERGENT B2 ;  /* 0x0000000000027941 */ /* 0x000fea0003800200 */
.L_x_16872:
        /* <DEDUP_REMOVED lines=10> */
.L_x_16871:
[----:B------:R-:W-:Y:S05]  /*c060*/  BSYNC.RECONVERGENT B1 ;  /* 0x0000000000017941 */ /* 0x000fea0003800200 */
.L_x_16870:
[----:B------:R-:W-:Y:S02]  /*c070*/  F2FP.F16.F32.PACK_AB R118, RZ, R110 ;  /* 0x0000006eff76723e */ /* 0x000fe400000000ff */
[----:B------:R-:W-:Y:S02]  /*c080*/  PRMT R102, R132, 0x5410, R102 ;  /* 0x0000541084667816 */ /* 0x000fe40000000066 */
[----:B------:R-:W-:Y:S02]  /*c090*/  PRMT R101, R128, 0x5410, R101 ;  /* 0x0000541080657816 */ /* 0x000fe40000000065 */
[----:B------:R-:W-:Y:S02]  /*c0a0*/  PRMT R100, R108, 0x5410, R100 ;  /* 0x000054106c647816 */ /* 0x000fe40000000064 */
[----:B------:R-:W-:-:S07]  /*c0b0*/  PRMT R103, R103, 0x5410, R118 ;  /* 0x0000541067677816 */ /* 0x000fce0000000076 */
.L_x_16820:
        /* <DEDUP_REMOVED lines=31> */
.L_x_16878:
[----:B------:R-:W-:Y:S05]  /*c2b0*/  BSYNC.RECONVERGENT B1 ;  /* 0x0000000000017941 */ /* 0x000fea0003800200 */
.L_x_16877:
[----:B-----5:R1:W5:Y:S04]  /*c2c0*/  @P1 LDG.E.128 R24, desc[UR8][R118.64] ;  /* 0x0000000876181981 */ /* 0x020368000c1e1d00 */
        /* <DEDUP_REMOVED lines=24> */
.L_x_16884:
        /* <DEDUP_REMOVED lines=13> */
.L_x_16886:
[----:B------:R-:W-:Y:S05]  /*c520*/  BSYNC.RECONVERGENT B3 ;  /* 0x0000000000037941 */ /* 0x000fea0003800200 */
.L_x_16885:
        /* <DEDUP_REMOVED lines=41> */
.L_x_16883:
[----:B------:R-:W-:Y:S05]  /*c7c0*/  BSYNC.RECONVERGENT B2 ;  /* 0x0000000000027941 */ /* 0x000fea0003800200 */
.L_x_16882:
        /* <DEDUP_REMOVED lines=11> */
.L_x_16881:
[----:B------:R-:W-:Y:S05]  /*c880*/  BSYNC.RECONVERGENT B1 ;  /* 0x0000000000017941 */ /* 0x000fea0003800200 */
.L_x_16880:
        /* <DEDUP_REMOVED lines=22> */
.L_x_16891:
        /* <DEDUP_REMOVED lines=13> */
.L_x_16893:
[----:B------:R-:W-:Y:S05]  /*cac0*/  BSYNC.RECONVERGENT B3 ;  /* 0x0000000000037941 */ /* 0x000fea0003800200 */
.L_x_16892:
        /* <DEDUP_REMOVED lines=41> */
.L_x_16890:
[----:B------:R-:W-:Y:S05]  /*cd60*/  BSYNC.RECONVERGENT B2 ;  /* 0x0000000000027941 */ /* 0x000fea0003800200 */
.L_x_16889:
        /* <DEDUP_REMOVED lines=11> */
.L_x_16888:
[----:B------:R-:W-:Y:S05]  /*ce20*/  BSYNC.RECONVERGENT B1 ;  /* 0x0000000000017941 */ /* 0x000fea0003800200 */
.L_x_16887:
        /* <DEDUP_REMOVED lines=22> */
.L_x_16898:
        /* <DEDUP_REMOVED lines=13> */
.L_x_16900:
[----:B------:R-:W-:Y:S05]  /*d060*/  BSYNC.RECONVERGENT B3 ;  /* 0x0000000000037941 */ /* 0x000fea0003800200 */
.L_x_16899:
        /* <DEDUP_REMOVED lines=41> */
.L_x_16897:
[----:B------:R-:W-:Y:S05]  /*d300*/  BSYNC.RECONVERGENT B2 ;  /* 0x0000000000027941 */ /* 0x000fea0003800200 */
.L_x_16896:
        /* <DEDUP_REMOVED lines=11> */
.L_x_16895:
[----:B------:R-:W-:Y:S05]  /*d3c0*/  BSYNC.RECONVERGENT B1 ;  /* 0x0000000000017941 */ /* 0x000fea0003800200 */
.L_x_16894:
[----:B------:R-:W-:Y:S01]  /*d3d0*/  BSSY.RECONVERGENT B1, `(.L_x_16901) ;  /* 0x0000059000017945 */ /* 0x000fe20003800200 */
[----:B------:R-:W-:Y:S01]  /*d3e0*/  F2FP.F16.F32.PACK_AB R137, RZ, R128 ;  /* 0x00000080ff89723e */ /* 0x000fe200000000ff */
[----:B-1----:R-:W-:Y:S01]  /*d3f0*/  @!P0 HADD2.F32 R123, -RZ, R21.H1_H1 ;  /* 0x30000015ff7b8230 */ /* 0x002fe20000004100 */
        /* <DEDUP_REMOVED lines=19> */
.L_x_16905:
        /* <DEDUP_REMOVED lines=13> */
.L_x_16907:
[----:B------:R-:W-:Y:S05]  /*d600*/  BSYNC.RECONVERGENT B3 ;  /* 0x0000000000037941 */ /* 0x000fea0003800200 */
.L_x_16906:
        /* <DEDUP_REMOVED lines=41> */
.L_x_16904:
[----:B------:R-:W-:Y:S05]  /*d8a0*/  BSYNC.RECONVERGENT B2 ;  /* 0x0000000000027941 */ /* 0x000fea0003800200 */
.L_x_16903:
        /* <DEDUP_REMOVED lines=11> */
.L_x_16902:
[----:B------:R-:W-:Y:S05]  /*d960*/  BSYNC.RECONVERGENT B1 ;  /* 0x0000000000017941 */ /* 0x000fea0003800200 */
.L_x_16901:
        /* <DEDUP_REMOVED lines=22> */
.L_x_16912:
        /* <DEDUP_REMOVED lines=13> */
.L_x_16914:
[----:B------:R-:W-:Y:S05]  /*dba0*/  BSYNC.RECONVERGENT B3 ;  /* 0x0000000000037941 */ /* 0x000fea0003800200 */
.L_x_16913:
        /* <DEDUP_REMOVED lines=41> */
.L_x_16911:
[----:B------:R-:W-:Y:S05]  /*de40*/  BSYNC.RECONVERGENT B2 ;  /* 0x0000000000027941 */ /* 0x000fea0003800200 */
.L_x_16910:
        /* <DEDUP_REMOVED lines=11> */
.L_x_16909:
[----:B------:R-:W-:Y:S05]  /*df00*/  BSYNC.RECONVERGENT B1 ;  /* 0x0000000000017941 */ /* 0x000fea0003800200 */
.L_x_16908:
        /* <DEDUP_REMOVED lines=22> */
.L_x_16919:
        /* <DEDUP_REMOVED lines=13> */
.L_x_16921:
[----:B------:R-:W-:Y:S05]  /*e140*/  BSYNC.RECONVERGENT B3 ;  /* 0x0000000000037941 */ /* 0x000fea0003800200 */
.L_x_16920:
        /* <DEDUP_REMOVED lines=41> */
.L_x_16918:
[----:B------:R-:W-:Y:S05]  /*e3e0*/  BSYNC.RECONVERGENT B2 ;  /* 0x0000000000027941 */ /* 0x000fea0003800200 */
.L_x_16917:
        /* <DEDUP_REMOVED lines=11> */
.L_x_16916:
[----:B------:R-:W-:Y:S05]  /*e4a0*/  BSYNC.RECONVERGENT B1 ;  /* 0x0000000000017941 */ /* 0x000fea0003800200 */
.L_x_16915:
        /* <DEDUP_REMOVED lines=22> */
.L_x_16926:
        /* <DEDUP_REMOVED lines=13> */
.L_x_16928:
[----:B------:R-:W-:Y:S05]  /*e6e0*/  BSYNC.RECONVERGENT B3 ;  /* 0x0000000000037941 */ /* 0x000fea0003800200 */
.L_x_16927:
        /* <DEDUP_REMOVED lines=43> */
.L_x_16925:
[----:B------:R-:W-:Y:S05]  /*e9a0*/  BSYNC.RECONVERGENT B2 ;  /* 0x0000000000027941 */ /* 0x000fea0003800200 */
.L_x_16924:
        /* <DEDUP_REMOVED lines=11> */
.L_x_16923:
[----:B------:R-:W-:Y:S05]  /*ea60*/  BSYNC.RECONVERGENT B1 ;  /* 0x0000000000017941 */ /* 0x000fea0003800200 */
.L_x_16922:
        /* <DEDUP_REMOVED lines=22> */
.L_x_16933:
        /* <DEDUP_REMOVED lines=13> */
.L_x_16935:
[----:B------:R-:W-:Y:S05]  /*eca0*/  BSYNC.RECONVERGENT B3 ;  /* 0x0000000000037941 */ /* 0x000fea0003800200 */
.L_x_16934:
        /* <DEDUP_REMOVED lines=42> */
.L_x_16932:
[----:B------:R-:W-:Y:S05]  /*ef50*/  BSYNC.RECONVERGENT B2 ;  /* 0x0000000000027941 */ /* 0x000fea0003800200 */
.L_x_16931:
[----:B------:R-:W-:Y:S01]  /*ef60*/  I2FP.F32.U32 R100, R101 ;  /* 0x0000006500647245 */ /* 0x000fe20000201000 */
[----:B------:R-:W-:Y:S02]  /*ef70*/  HADD2.F32 R102, -RZ, R27.H1_H1 ;  /* 0x3000001bff667230 */ /* 0x000fe40000004100 */
        /* <DEDUP_REMOVED lines=9> */
.L_x_16930:
[----:B------:R-:W-:Y:S05]  /*f010*/  BSYNC.RECONVERGENT B1 ;  /* 0x0000000000017941 */ /* 0x000fea0003800200 */
.L_x_16929:
[----:B------:R-:W-:Y:S02]  /*f020*/  F2FP.F16.F32.PACK_AB R103, RZ, R142 ;  /* 0x0000008eff67723e */ /* 0x000fe400000000ff */
[----:B------:R-:W-:Y:S02]  /*f030*/  PRMT R102, R139, 0x5410, R141 ;  /* 0x000054108b667816 */ /* 0x000fe4000000008d */
[----:B------:R-:W-:Y:S02]  /*f040*/  PRMT R101, R137, 0x5410, R136 ;  /* 0x0000541089657816 */ /* 0x000fe40000000088 */
[----:B------:R-:W-:Y:S02]  /*f050*/  PRMT R100, R135, 0x5410, R134 ;  /* 0x0000541087647816 */ /* 0x000fe40000000086 */
[----:B------:R-:W-:Y:S01]  /*f060*/  PRMT R103, R131, 0x5410, R103 ;  /* 0x0000541083677816 */ /* 0x000fe20000000067 */
[----:B------:R-:W-:Y:S06]  /*f070*/  BRA `(.L_x_16936) ;  /* 0x0000002800e07947 */ /* 0x000fec0003800000 */
.L_x_16879:
        /* <DEDUP_REMOVED lines=21> */
.L_x_16941:
        /* <DEDUP_REMOVED lines=13> */
.L_x_16943:
[----:B------:R-:W-:Y:S05]  /*f2a0*/  BSYNC.RECONVERGENT B3 ;  /* 0x0000000000037941 */ /* 0x000fea0003800200 */
.L_x_16942:
        /* <DEDUP_REMOVED lines=41> */
.L_x_16940:
[----:B------:R-:W-:Y:S05]  /*f540*/  BSYNC.RECONVERGENT B2 ;  /* 0x0000000000027941 */ /* 0x000fea0003800200 */
.L_x_16939:
        /* <DEDUP_REMOVED lines=10> */
.L_x_16938:
[----:B------:R-:W-:Y:S05]  /*f5f0*/  BSYNC.RECONVERGENT B1 ;  /* 0x0000000000017941 */ /* 0x000fea0003800200 */
.L_x_16937:
        /* <DEDUP_REMOVED lines=18> */
.L_x_16948:
        /* <DEDUP_REMOVED lines=13> */
.L_x_16950:
[----:B------:R-:W-:Y:S05]  /*f7f0*/  BSYNC.RECONVERGENT B3 ;  /* 0x0000000000037941 */ /* 0x000fea0003800200 */
.L_x_16949:
[----:B------:R-:W-:Y:S01]  /*f800*/  IMAD.WIDE.U32 R100, R0, -0x326172a9, RZ ;  /* 0xcd9e8d5700647825 */ /* 0x000fe200078e00ff */
[----:B-1----:R-:W-:-:S03]  /*f810*/  LOP3.LUT R118, R6, UR7, R103, 0x96, !PT ;  /* 0x0000000706767c12 */ /* 0x002fc6000f8e9667 */
        /* <DEDUP_REMOVED lines=40> */
.L_x_16947:
[----:B------:R-:W-:Y:S05]  /*faa0*/  BSYNC.RECONVERGENT B2 ;  /* 0x0000000000027941 */ /* 0x000fea0003800200 */
.L_x_16946:
        /* <DEDUP_REMOVED lines=10> */
.L_x_16945:
[----:B------:R-:W-:Y:S05]  /*fb50*/  BSYNC.RECONVERGENT B1 ;  /* 0x0000000000017941 */ /* 0x000fea0003800200 */
.L_x_16944:
        /* <DEDUP_REMOVED lines=18> */
.L_x_16955:
        /* <DEDUP_REMOVED lines=13> */
.L_x_16957:
[----:B------:R-:W-:Y:S05]  /*fd50*/  BSYNC.RECONVERGENT B3 ;  /* 0x0000000000037941 */ /* 0x000fea0003800200 */
.L_x_16956:
        /* <DEDUP_REMOVED lines=42> */
.L_x_16954:
[----:B------:R-:W-:Y:S05]  /*10000*/  BSYNC.RECONVERGENT B2 ;  /* 0x0000000000027941 */ /* 0x000fea0003800200 */
.L_x_16953:
        /* <DEDUP_REMOVED lines=10> */
.L_x_16952:
[----:B------:R-:W-:Y:S05]  /*100b0*/  BSYNC.RECONVERGENT B1 ;  /* 0x0000000000017941 */ /* 0x000fea0003800200 */
.L_x_16951:
        /* <DEDUP_REMOVED lines=18> */
.L_x_16962:
        /* <DEDUP_REMOVED lines=13> */
.L_x_16964:
[----:B------:R-:W-:Y:S05]  /*102b0*/  BSYNC.RECONVERGENT B3 ;  /* 0x0000000000037941 */ /* 0x000fea0003800200 */
.L_x_16963:
        /* <DEDUP_REMOVED lines=42> */
.L_x_16961:
[----:B------:R-:W-:Y:S05]  /*10560*/  BSYNC.RECONVERGENT B2 ;  /* 0x0000000000027941 */ /* 0x000fea0003800200 */
.L_x_16960:
        /* <DEDUP_REMOVED lines=10> */
.L_x_16959:
[----:B------:R-:W-:Y:S05]  /*10610*/  BSYNC.RECONVERGENT B1 ;  /* 0x0000000000017941 */ /* 0x000fea0003800200 */
.L_x_16958:
        /* <DEDUP_REMOVED lines=18> */
.L_x_16969:
        /* <DEDUP_REMOVED lines=13> */
.L_x_16971:
[----:B------:R-:W-:Y:S05]  /*10810*/  BSYNC.RECONVERGENT B3 ;  /* 0x0000000000037941 */ /* 0x000fea0003800200 */
.L_x_16970:
        /* <DEDUP_REMOVED lines=42> */
.L_x_16968:
[----:B------:R-:W-:Y:S05]  /*10ac0*/  BSYNC.RECONVERGENT B2 ;  /* 0x0000000000027941 */ /* 0x000fea0003800200 */
.L_x_16967:
        /* <DEDUP_REMOVED lines=10> */
.L_x_16966:
[----:B------:R-:W-:Y:S05]  /*10b70*/  BSYNC.RECONVERGENT B1 ;  /* 0x0000000000017941 */ /* 0x000fea0003800200 */
.L_x_16965:
        /* <DEDUP_REMOVED lines=18> */
.L_x_16976:
        /* <DEDUP_REMOVED lines=13> */
.L_x_16978:
[----:B------:R-:W-:Y:S05]  /*10d70*/  BSYNC.RECONVERGENT B3 ;  /* 0x0000000000037941 */ /* 0x000fea0003800200 */
.L_x_16977:
        /* <DEDUP_REMOVED lines=42> */
.L_x_16975:
[----:B------:R-:W-:Y:S05]  /*11020*/  BSYNC.RECONVERGENT B2 ;  /* 0x0000000000027941 */ /* 0x000fea0003800200 */
.L_x_16974:
        /* <DEDUP_REMOVED lines=10> */
.L_x_16973:
[----:B------:R-:W-:Y:S05]  /*110d0*/  BSYNC.RECONVERGENT B1 ;  /* 0x0000000000017941 */ /* 0x000fea0003800200 */
.L_x_16972:
        /* <DEDUP_REMOVED lines=18> */
.L_x_16983:
        /* <DEDUP_REMOVED lines=13> */
.L_x_16985:
[----:B------:R-:W-:Y:S05]  /*112d0*/  BSYNC.RECONVERGENT B3 ;  /* 0x0000000000037941 */ /* 0x000fea0003800200 */
.L_x_16984:
        /* <DEDUP_REMOVED lines=42> */
.L_x_16982:
[----:B------:R-:W-:Y:S05]  /*11580*/  BSYNC.RECONVERGENT B2 ;  /* 0x0000000000027941 */ /* 0x000fea0003800200 */
.L_x_16981:
        /* <DEDUP_REMOVED lines=10> */
.L_x_16980:
[----:B------:R-:W-:Y:S05]  /*11630*/  BSYNC.RECONVERGENT B1 ;  /* 0x0000000000017941 */ /* 0x000fea0003800200 */
.L_x_16979:
        /* <DEDUP_REMOVED lines=18> */
.L_x_16990:
        /* <DEDUP_REMOVED lines=13> */
.L_x_16992:
[----:B------:R-:W-:Y:S05]  /*11830*/  BSYNC.RECONVERGENT B3 ;  /* 0x0000000000037941 */ /* 0x000fea0003800200 */
.L_x_16991:
        /* <DEDUP_REMOVED lines=43> */
.L_x_16989:
[----:B------:R-:W-:Y:S05]  /*11af0*/  BSYNC.RECONVERGENT B2 ;  /* 0x0000000000027941 */ /* 0x000fea0003800200 */
.L_x_16988:
        /* <DEDUP_REMOVED lines=10> */
.L_x_16987:
[----:B------:R-:W-:Y:S05]  /*11ba0*/  BSYNC.RECONVERGENT B1 ;  /* 0x0000000000017941 */ /* 0x000fea0003800200 */
.L_x_16986:
[----:B------:R-:W-:Y:S02]  /*11bb0*/  F2FP.F16.F32.PACK_AB R103, RZ, R142 ;  /* 0x0000008eff67723e */ /* 0x000fe400000000ff */
[----:B------:R-:W-:Y:S02]  /*11bc0*/  PRMT R102, R137, 0x5410, R138 ;  /* 0x0000541089667816 */ /* 0x000fe4000000008a */
[----:B------:R-:W-:Y:S02]  /*11bd0*/  PRMT R101, R135, 0x5410, R136 ;  /* 0x0000541087657816 */ /* 0x000fe40000000088 */
[----:B------:R-:W-:Y:S02]  /*11be0*/  PRMT R100, R134, 0x5410, R133 ;  /* 0x0000541086647816 */ /* 0x000fe40000000085 */
[----:B------:R-:W-:-:S07]  /*11bf0*/  PRMT R103, R131, 0x5410, R103 ;  /* 0x0000541083677816 */ /* 0x000fce0000000067 */
.L_x_16936:
        /* <DEDUP_REMOVED lines=48> */
.L_x_16994:
[----:B------:R-:W-:Y:S05]  /*11f00*/  BSYNC.RECONVERGENT B1 ;  /* 0x0000000000017941 */ /* 0x000fea0003800200 */
.L_x_16993:
        /* <DEDUP_REMOVED lines=72> */
.L_x_17010:
        /* <DEDUP_REMOVED lines=101> */
[----:B------:R-:W-:Y:S01]  /*129e0*/  F2FP.F16.F32.PACK_AB R101, R134, R15 ;  /* 0x0000000f8665723e */ /* 0x000fe200000000ff */
[--C-:B------:R-:W-:Y:S01]  /*129f0*/  IMAD.WIDE.U32 R116, R117, 0x10, R118.reuse ;  /* 0x0000001075747825 */ /* 0x100fe200078e0076 */
[----:B------:R-:W-:Y:S02]  /*12a00*/  F2FP.F16.F32.PACK_AB R111, R156, R107 ;  /* 0x0000006b9c6f723e */ /* 0x000fe400000000ff */
[----:B------:R-:W-:Y:S01]  /*12a10*/  F2FP.F16.F32.PACK_AB R110, R128, R105 ;  /* 0x00000069806e723e */ /* 0x000fe200000000ff */
[----:B------:R-:W-:Y:S01]  /*12a20*/  IMAD.WIDE.U32 R118, R103, 0x10, R118 ;  /* 0x0000001067767825 */ /* 0x000fe200078e0076 */
[----:B------:R-:W-:Y:S02]  /*12a30*/  F2FP.F16.F32.PACK_AB R103, R146, R19 ;  /* 0x000000139267723e */ /* 0x000fe400000000ff */
[----:B------:R-:W-:Y:S02]  /*12a40*/  F2FP.F16.F32.PACK_AB R108, R108, R7 ;  /* 0x000000076c6c723e */ /* 0x000fe400000000ff */
[----:B------:R-:W-:Y:S01]  /*12a50*/  F2FP.F16.F32.PACK_AB R115, R142, R115 ;  /* 0x000000738e73723e */ /* 0x000fe200000000ff */
[----:B------:R1:W-:Y:S01]  /*12a60*/  STG.E.128 desc[UR8][R8.64], R100 ;  /* 0x0000006408007986 */ /* 0x0003e2000c101d08 */
[----:B------:R-:W-:-:S02]  /*12a70*/  F2FP.F16.F32.PACK_AB R114, R122, R13 ;  /* 0x0000000d7a72723e */ /* 0x000fc400000000ff */
[----:B------:R-:W-:Y:S01]  /*12a80*/  F2FP.F16.F32.PACK_AB R113, R120, R113 ;  /* 0x000000717871723e */ /* 0x000fe200000000ff */
[----:B------:R1:W-:Y:S01]  /*12a90*/  STG.E.128 desc[UR8][R116.64], R108 ;  /* 0x0000006c74007986 */ /* 0x0003e2000c101d08 */
[----:B------:R-:W-:-:S05]  /*12aa0*/  F2FP.F16.F32.PACK_AB R112, R112, R11 ;  /* 0x0000000b7070723e */ /* 0x000fca00000000ff */
[----:B------:R1:W-:Y:S02]  /*12ab0*/  STG.E.128 desc[UR8][R118.64], R112 ;  /* 0x0000007076007986 */ /* 0x0003e4000c101d08 */
.L_x_16997:
[----:B------:R-:W-:Y:S05]  /*12ac0*/  BSYNC.RECONVERGENT B1 ;  /* 0x0000000000017941 */ /* 0x000fea0003800200 */
.L_x_16996:
[----:B-1----:R-:W1:Y:S02]  /*12ad0*/  LDC.64 R8, c[0x0][0x380] ;  /* 0x0000e000ff087b82 */ /* 0x002e640000000a00 */
[----:B-1----:R-:W-:-:S04]  /*12ae0*/  LEA R3, R8, R3, 0x2 ;  /* 0x0000000308037211 */ /* 0x002fc800078e10ff */
[----:B------:R-:W-:-:S13]  /*12af0*/  ISETP.GE.AND P0, PT, R3, R9, PT ;  /* 0x000000090300720c */ /* 0x000fda0003f06270 */
[----:B------:R-:W-:Y:S05]  /*12b00*/  @!P0 BRA `(.L_x_16998) ;  /* 0xfffffedc00ec8947 */ /* 0x000fea000383ffff */
[----:B------:R-:W-:Y:S05]  /*12b10*/  BSYNC B0 ;  /* 0x0000000000007941 */ /* 0x000fea0003800000 */
.L_x_16646:
[----:B------:R-:W-:Y:S05]  /*12b20*/  EXIT ;  /* 0x000000000000794d */ /* 0x000fea0003800000 */
.L_x_16995:
        /* <DEDUP_REMOVED lines=8> */
.L_x_17000:
[----:B------:R-:W-:Y:S05]  /*12bb0*/  BSYNC B1 ;  /* 0x0000000000017941 */ /* 0x000fea0003800000 */
.L_x_16999:
        /* <DEDUP_REMOVED lines=10> */
.L_x_17001:
[----:B------:R-:W-:Y:S01]  /*12c60*/  HFMA2 R135, -RZ, RZ, 0, 2.384185791015625e-07 ;  /* 0x00000004ff877431 */ /* 0x000fe200000001ff */
[----:B------:R-:W-:-:S05]  /*12c70*/  MOV R100, R121 ;  /* 0x0000007900647202 */ /* 0x000fca0000000f00 */
[----:B------:R-:W-:-:S04]  /*12c80*/  FADD.FTZ R102, R101, R100 ;  /* 0x0000006465667221 */ /* 0x000fc80000010000 */
[----:B------:R-:W-:-:S07]  /*12c90*/  IMAD.MOV.U32 R134, RZ, RZ, R102 ;  /* 0x000000ffff867224 */ /* 0x000fce00078e0066 */
[----:B------:R-:W-:Y:S05]  /*12ca0*/  WARPSYNC.COLLECTIVE R133, `(.L_x_17002) ;  /* 0x0000000085087348 */ /* 0x000fea0003c00000 */
[----:B------:R0:W1:Y:S02]  /*12cb0*/  SHFL.BFLY P0, R121, R134, R135, R136 ;  /* 0x0c00008786797389 */ /* 0x0000640000000088 */
[----:B01----:R-:W-:Y:S05]  /*12cc0*/  ENDCOLLECTIVE ;  /* 0x000000000000791b */ /* 0x003fea0003800000 */
.L_x_17002:
[----:B------:R-:W-:Y:S02]  /*12cd0*/  IMAD.MOV.U32 R135, RZ, RZ, 0x8 ;  /* 0x00000008ff877424 */ /* 0x000fe400078e00ff */
[----:B------:R-:W-:-:S04]  /*12ce0*/  IMAD.MOV.U32 R103, RZ, RZ, R121 ;  /* 0x000000ffff677224 */ /* 0x000fc800078e0079 */
[----:B------:R-:W-:-:S05]  /*12cf0*/  FADD.FTZ R103, R102, R103 ;  /* 0x0000006766677221 */ /* 0x000fca0000010000 */
[----:B------:R-:W-:-:S07]  /*12d00*/  MOV R134, R103 ;  /* 0x0000006700867202 */ /* 0x000fce0000000f00 */
[----:B------:R-:W-:Y:S05]  /*12d10*/  WARPSYNC.COLLECTIVE R133, `(.L_x_17003) ;  /* 0x0000000085087348 */ /* 0x000fea0003c00000 */
[----:B------:R0:W1:Y:S02]  /*12d20*/  SHFL.BFLY P0, R121, R134, R135, R136 ;  /* 0x0c00008786797389 */ /* 0x0000640000000088 */
[----:B01----:R-:W-:Y:S05]  /*12d30*/  ENDCOLLECTIVE ;  /* 0x000000000000791b */ /* 0x003fea0003800000 */
.L_x_17003:
[----:B------:R-:W-:Y:S01]  /*12d40*/  HFMA2 R135, -RZ, RZ, 0, 9.5367431640625e-07 ;  /* 0x00000010ff877431 */ /* 0x000fe200000001ff */
[----:B------:R-:W-:-:S05]  /*12d50*/  MOV R100, R121 ;  /* 0x0000007900647202 */ /* 0x000fca0000000f00 */
[----:B------:R-:W-:-:S04]  /*12d60*/  FADD.FTZ R120, R103, R100 ;  /* 0x0000006467787221 */ /* 0x000fc80000010000 */
[----:B------:R-:W-:-:S07]  /*12d70*/  IMAD.MOV.U32 R134, RZ, RZ, R120 ;  /* 0x000000ffff867224 */ /* 0x000fce00078e0078 */
[----:B------:R-:W-:Y:S05]  /*12d80*/  WARPSYNC.COLLECTIVE R133, `(.L_x_17004) ;  /* 0x0000000085087348 */ /* 0x000fea0003c00000 */
[----:B------:R0:W1:Y:S02]  /*12d90*/  SHFL.BFLY P0, R121, R134, R135, R136 ;  /* 0x0c00008786797389 */ /* 0x0000640000000088 */
[----:B01----:R-:W-:Y:S05]  /*12da0*/  ENDCOLLECTIVE ;  /* 0x000000000000791b */ /* 0x003fea0003800000 */
.L_x_17004:
        /* <DEDUP_REMOVED lines=55> */
.L_x_17005:
[----:B------:R-:W-:Y:S02]  /*13120*/  IMAD.MOV.U32 R135, RZ, RZ, 0x2 ;  /* 0x00000002ff877424 */ /* 0x000fe400078e00ff */
[----:B------:R-:W-:-:S04]  /*13130*/  IMAD.MOV.U32 R101, RZ, RZ, R121 ;  /* 0x000000ffff657224 */ /* 0x000fc800078e0079 */
[----:B------:R-:W-:-:S05]  /*13140*/  FADD.FTZ R101, R100, R101 ;  /* 0x0000006564657221 */ /* 0x000fca0000010000 */
[----:B------:R-:W-:-:S07]  /*13150*/  MOV R134, R101 ;  /* 0x0000006500867202 */ /* 0x000fce0000000f00 */
[----:B------:R-:W-:Y:S05]  /*13160*/  WARPSYNC.COLLECTIVE R133, `(.L_x_17006) ;  /* 0x0000000085087348 */ /* 0x000fea0003c00000 */
[----:B------:R0:W1:Y:S02]  /*13170*/  SHFL.BFLY P0, R121, R134, R135, R136 ;  /* 0x0c00008786797389 */ /* 0x0000640000000088 */
[----:B01----:R-:W-:Y:S05]  /*13180*/  ENDCOLLECTIVE ;  /* 0x000000000000791b */ /* 0x003fea0003800000 */
.L_x_17006:
[----:B------:R-:W-:Y:S01]  /*13190*/  HFMA2 R135, -RZ, RZ, 0, 2.384185791015625e-07 ;  /* 0x00000004ff877431 */ /* 0x000fe200000001ff */
[----:B------:R-:W-:-:S05]  /*131a0*/  MOV R102, R121 ;  /* 0x0000007900667202 */ /* 0x000fca0000000f00 */
[----:B------:R-:W-:-:S04]  /*131b0*/  FADD.FTZ R102, R101, R102 ;  /* 0x0000006665667221 */ /* 0x000fc80000010000 */
[----:B------:R-:W-:-:S07]  /*131c0*/  IMAD.MOV.U32 R134, RZ, RZ, R102 ;  /* 0x000000ffff867224 */ /* 0x000fce00078e0066 */
[----:B------:R-:W-:Y:S05]  /*131d0*/  WARPSYNC.COLLECTIVE R133, `(.L_x_17007) ;  /* 0x0000000085087348 */ /* 0x000fea0003c00000 */
[----:B------:R0:W1:Y:S02]  /*131e0*/  SHFL.BFLY P0, R121, R134, R135, R136 ;  /* 0x0c00008786797389 */ /* 0x0000640000000088 */
[----:B01----:R-:W-:Y:S05]  /*131f0*/  ENDCOLLECTIVE ;  /* 0x000000000000791b */ /* 0x003fea0003800000 */
.L_x_17007:
[----:B------:R-:W-:Y:S02]  /*13200*/  IMAD.MOV.U32 R135, RZ, RZ, 0x8 ;  /* 0x00000008ff877424 */ /* 0x000fe400078e00ff */
[----:B------:R-:W-:-:S04]  /*13210*/  IMAD.MOV.U32 R103, RZ, RZ, R121 ;  /* 0x000000ffff677224 */ /* 0x000fc800078e0079 */
[----:B------:R-:W-:-:S05]  /*13220*/  FADD.FTZ R103, R102, R103 ;  /* 0x0000006766677221 */ /* 0x000fca0000010000 */
[----:B------:R-:W-:-:S07]  /*13230*/  MOV R134, R103 ;  /* 0x0000006700867202 */ /* 0x000fce0000000f00 */
[----:B------:R-:W-:Y:S05]  /*13240*/  WARPSYNC.COLLECTIVE R133, `(.L_x_17008) ;  /* 0x0000000085087348 */ /* 0x000fea0003c00000 */
[----:B------:R0:W1:Y:S02]  /*13250*/  SHFL.BFLY P0, R121, R134, R135, R136 ;  /* 0x0c00008786797389 */ /* 0x0000640000000088 */
[----:B01----:R-:W-:Y:S05]  /*13260*/  ENDCOLLECTIVE ;  /* 0x000000000000791b */ /* 0x003fea0003800000 */
.L_x_17008:
[----:B------:R-:W-:Y:S01]  /*13270*/  HFMA2 R135, -RZ, RZ, 0, 9.5367431640625e-07 ;  /* 0x00000010ff877431 */ /* 0x000fe200000001ff */
[----:B------:R-:W-:-:S05]  /*13280*/  MOV R120, R121 ;  /* 0x0000007900787202 */ /* 0x000fca0000000f00 */
[----:B------:R-:W-:-:S04]  /*13290*/  FADD.FTZ R120, R103, R120 ;  /* 0x0000007867787221 */ /* 0x000fc80000010000 */
[----:B------:R-:W-:-:S07]  /*132a0*/  IMAD.MOV.U32 R134, RZ, RZ, R120 ;  /* 0x000000ffff867224 */ /* 0x000fce00078e0078 */
[----:B------:R-:W-:Y:S05]  /*132b0*/  WARPSYNC.COLLECTIVE R133, `(.L_x_17009) ;  /* 0x0000000085087348 */ /* 0x000fea0003c00000 */
[----:B------:R0:W1:Y:S02]  /*132c0*/  SHFL.BFLY P0, R121, R134, R135, R136 ;  /* 0x0c00008786797389 */ /* 0x0000640000000088 */
[----:B01----:R-:W-:Y:S05]  /*132d0*/  ENDCOLLECTIVE ;  /* 0x000000000000791b */ /* 0x003fea0003800000 */
.L_x_17009:
[----:B------:R-:W-:Y:S05]  /*132e0*/  BRA `(.L_x_17010) ;  /* 0xfffffff000287947 */ /* 0x000fea000383ffff */
.L_x_17011:
        /* <DEDUP_REMOVED lines=9> */
.L_x_28797:


//--------------------- .text._ZN10layer_norm13ln_fwd_kernelINS_13Kernel_traitsI6__halfS2_fS2_fjLj768ELj1ELj4ELj1ELj16ENS_18Kernel_traits_baseILj768ES2_S2_fS2_fjLj128EEEEELb0ELb0ELb0ELb0EEEvNS_9FwdParamsE --------------------------
	.section	.text._ZN10layer_norm13ln_fwd_kernelINS_13Kernel_traitsI6__halfS2_fS2_fjLj768ELj1ELj4ELj1ELj16ENS_18Kernel_traits_baseILj768ES2_S2_fS2_fjLj128EEEEELb0ELb0ELb0ELb0EEEvNS_9FwdParamsE,"ax",@progbits
	.align	128
        .global         _ZN10layer_norm13ln_fwd_kernelINS_13Kernel_traitsI6__halfS2_fS2_fjLj768ELj1ELj4ELj1ELj16ENS_18Kernel_traits_baseILj768ES2_S2_fS2_fjLj128EEEEELb0ELb0ELb0ELb0EEEvNS_9FwdParamsE
        .type           _ZN10layer_norm13ln_fwd_kernelINS_13Kernel_traitsI6__halfS2_fS2_fjLj768ELj1ELj4ELj1ELj16ENS_18Kernel_traits_baseILj768ES2_S2_fS2_fjLj128EEEEELb0ELb0ELb0ELb0EEEvNS_9FwdParamsE,@function
        .size           _ZN10layer_norm13ln_fwd_kernelINS_13Kernel_traitsI6__halfS2_fS2_fjLj768ELj1ELj4ELj1ELj16ENS_18Kernel_traits_baseILj768ES2_S2_fS2_fjLj128EEEEELb0ELb0ELb0ELb0EEEvNS_9FwdParamsE,(.L_x_28798 - _ZN10layer_norm13ln_fwd_kernelINS_13Kernel_traitsI6__halfS2_fS2_fjLj768ELj1ELj4ELj1ELj16ENS_18Kernel_traits_baseILj768ES2_S2_fS2_fjLj128EEEEELb0ELb0ELb0ELb0EEEvNS_9FwdParamsE)
        .other          _ZN10layer_norm13ln_fwd_kernelINS_13Kernel_traitsI6__halfS2_fS2_fjLj768ELj1ELj4ELj1ELj16ENS_18Kernel_traits_baseILj768ES2_S2_fS2_fjLj128EEEEELb0ELb0ELb0ELb0EEEvNS_9FwdParamsE,@"STO_CUDA_ENTRY STV_DEFAULT"
_ZN10layer_norm13ln_fwd_kernelINS_13Kernel_traitsI6__halfS2_fS2_fjLj768ELj1ELj4ELj1ELj16ENS_18Kernel_traits_baseILj768ES2_S2_fS2_fjLj128EEEEELb0ELb0ELb0ELb0EEEvNS_9FwdParamsE:
.text._ZN10layer_norm13ln_fwd_kernelINS_13Kernel_traitsI6__halfS2_fS2_fjLj768ELj1ELj4ELj1ELj16ENS_18Kernel_traits_baseILj768ES2_S2_fS2_fjLj128EEEEELb0ELb0ELb0ELb0EEEvNS_9FwdParamsE:
        /* <DEDUP_REMOVED lines=44> */
.L_x_17013:
        /* <DEDUP_REMOVED lines=23> */
.L_x_17014:
[----:B------:R-:W-:Y:S05]  /*0430*/  BSYNC.RECONVERGENT B0 ;  /* 0x0000000000007941 */ /* 0x000fea0003800200 */
.L_x_17012:
[----:B------:R-:W0:Y:S02]  /*0440*/  LDCU UR4, c[0x0][0x384] ;  /* 0x00007080ff0477ac */ /* 0x000e240008000800 */
[----:B0-----:R-:W-:-:S13]  /*0450*/  ISETP.GE.AND P0, PT, R3, UR4, PT ;  /* 0x0000000403007c0c */ /* 0x001fda000bf06270 */
[----:B------:R-:W-:Y:S05]  /*0460*/  @P0 EXIT ;  /* 0x000000000000094d */ /* 0x000fea0003800000 */
[----:B------:R-:W0:Y:S01]  /*0470*/  LDCU.64 UR4, c[0x0][0x3e0] ;  /* 0x00007c00ff0477ac */ /* 0x000e220008000a00 */
[----:B------:R-:W1:Y:S01]  /*0480*/  LDCU UR12, c[0x0][0x388] ;  /* 0x00007100ff0c77ac */ /* 0x000e620008000800 */
[----:B------:R-:W2:Y:S01]  /*0490*/  LDCU.U8 UR10, c[0x0][0x410] ;  /* 0x00008200ff0a77ac */ /* 0x000ea20008000000 */
[----:B------:R-:W3:Y:S01]  /*04a0*/  LDCU UR11, c[0x0][0x448] ;  /* 0x00008900ff0b77ac */ /* 0x000ee20008000800 */
[----:B------:R-:W4:Y:S01]  /*04b0*/  LDCU.64 UR8, c[0x0][0x3a0] ;  /* 0x00007400ff0877ac */ /* 0x000f220008000a00 */
[----:B0-----:R-:W-:-:S04]  /*04c0*/  ISETP.NE.U32.AND P0, PT, RZ, UR4, PT ;  /* 0x00000004ff007c0c */ /* 0x001fc8000bf05070 */
[----:B-1234-:R-:W-:-:S13]  /*04d0*/  ISETP.NE.AND.EX P0, PT, RZ, UR5, PT, P0 ;  /* 0x00000005ff007c0c */ /* 0x01efda000bf05300 */
.L_x_17034:
        /* <DEDUP_REMOVED lines=23> */
[--C-:B-----5:R-:W-:Y:S02]  /*0650*/  HADD2.F32 R61, -RZ, R12.reuse.H0_H0 ;  /* 0x2000000cff3d7230 */ /* 0x120fe40000004100 */
[----:B------:R-:W-:Y:S02]  /*0660*/  HADD2.F32 R60, -RZ, R12.H1_H1 ;  /* 0x3000000cff3c7230 */ /* 0x000fe40000004100 */
[--C-:B------:R-:W-:Y:S02]  /*0670*/  HADD2.F32 R63, -RZ, R14.reuse.H0_H0 ;  /* 0x2000000eff3f7230 */ /* 0x100fe40000004100 */
[----:B------:R-:W-:-:S02]  /*0680*/  HADD2.F32 R62, -RZ, R14.H1_H1 ;  /* 0x3000000eff3e7230 */ /* 0x000fc40000004100 */
[--C-:B------:R-:W-:Y:S02]  /*0690*/  HADD2.F32 R65, -RZ, R15.reuse.H0_H0 ;  /* 0x2000000fff417230 */ /* 0x100fe40000004100 */
[----:B------:R-:W-:Y:S02]  /*06a0*/  HADD2.F32 R64, -RZ, R15.H1_H1 ;  /* 0x3000000fff407230 */ /* 0x000fe40000004100 */
[-C--:B--2---:R-:W-:Y:S01]  /*06b0*/  FFMA.FTZ R12, R61, R57.reuse, R48 ;  /* 0x000000393d0c7223 */ /* 0x084fe20000010030 */
[--C-:B------:R-:W-:Y:S02]  /*06c0*/  HADD2.F32 R61, -RZ, R13.reuse.H0_H0 ;  /* 0x2000000dff3d7230 */ /* 0x100fe40000004100 */
[----:B------:R-:W-:Y:S02]  /*06d0*/  HADD2.F32 R48, -RZ, R13.H1_H1 ;  /* 0x3000000dff307230 */ /* 0x000fe40000004100 */
[-C--:B------:R-:W-:Y:S01]  /*06e0*/  FFMA.FTZ R13, R60, R57.reuse, R49 ;  /* 0x000000393c0d7223 */ /* 0x080fe20000010031 */
[-C--:B---3--:R-:W-:Y:S01]  /*06f0*/  FFMA.FTZ R8, R63, R57.reuse, R8 ;  /* 0x000000393f087223 */ /* 0x088fe20000010008 */
[-C--:B------:R-:W-:Y:S01]  /*0700*/  FFMA.FTZ R14, R61, R57.reuse, R50 ;  /* 0x000000393d0e7223 */ /* 0x080fe20000010032 */
[-C--:B------:R-:W-:Y:S01]  /*0710*/  FFMA.FTZ R9, R62, R57.reuse, R9 ;  /* 0x000000393e097223 */ /* 0x080fe20000010009 */
[-C--:B------:R-:W-:Y:S01]  /*0720*/  FFMA.FTZ R15, R48, R57.reuse, R51 ;  /* 0x00000039300f7223 */ /* 0x080fe20000010033 */
[-C--:B------:R-:W-:Y:S01]  /*0730*/  FFMA.FTZ R10, R65, R57.reuse, R10 ;  /* 0x00000039410a7223 */ /* 0x080fe2000001000a */
[----:B------:R-:W-:Y:S01]  /*0740*/  FFMA.FTZ R11, R64, R57, R11 ;  /* 0x00000039400b7223 */ /* 0x000fe2000001000b */
[----:B------:R-:W-:Y:S06]  /*0750*/  BRA `(.L_x_17018) ;  /* 0x0000000000407947 */ /* 0x000fec0003800000 */
.L_x_17017:
[--C-:B-----5:R-:W-:Y:S02]  /*0760*/  HADD2.F32 R8, -RZ, R12.reuse.H0_H0 ;  /* 0x2000000cff087230 */ /* 0x120fe40000004100 */
[----:B------:R-:W-:Y:S02]  /*0770*/  HADD2.F32 R10, -RZ, R12.H1_H1 ;  /* 0x3000000cff0a7230 */ /* 0x000fe40000004100 */
[--C-:B------:R-:W-:Y:S02]  /*0780*/  HADD2.F32 R48, -RZ, R13.reuse.H0_H0 ;  /* 0x2000000dff307230 */ /* 0x100fe40000004100 */
[-C--:B------:R-:W-:Y:S01]  /*0790*/  FMUL.FTZ R12, R8, R57.reuse ;  /* 0x00000039080c7220 */ /* 0x080fe20000410000 */
[----:B------:R-:W-:Y:S02]  /*07a0*/  HADD2.F32 R50, -RZ, R13.H1_H1 ;  /* 0x3000000dff327230 */ /* 0x000fe40000004100 */
[----:B------:R-:W-:Y:S01]  /*07b0*/  FMUL.FTZ R13, R10, R57 ;  /* 0x000000390a0d7220 */ /* 0x000fe20000410000 */
[----:B------:R-:W-:-:S02]  /*07c0*/  HADD2.F32 R58, -RZ, R14.H0_H0 ;  /* 0x2000000eff3a7230 */ /* 0x000fc40000004100 */
[----:B------:R-:W-:Y:S02]  /*07d0*/  HADD2.F32 R60, -RZ, R14.H1_H1 ;  /* 0x3000000eff3c7230 */ /* 0x000fe40000004100 */
[-C--:B------:R-:W-:Y:S01]  /*07e0*/  FMUL.FTZ R14, R48, R57.reuse ;  /* 0x00000039300e7220 */ /* 0x080fe20000410000 */
[--C-:B------:R-:W-:Y:S02]  /*07f0*/  HADD2.F32 R62, -RZ, R15.reuse.H0_H0 ;  /* 0x2000000fff3e7230 */ /* 0x100fe40000004100 */
[-C--:B------:R-:W-:Y:S01]  /*0800*/  FMUL.FTZ R8, R58, R57.reuse ;  /* 0x000000393a087220 */ /* 0x080fe20000410000 */
[----:B------:R-:W-:Y:S02]  /*0810*/  HADD2.F32 R64, -RZ, R15.H1_H1 ;  /* 0x3000000fff407230 */ /* 0x000fe40000004100 */
[-C--:B------:R-:W-:Y:S01]  /*0820*/  FMUL.FTZ R15, R50, R57.reuse ;  /* 0x00000039320f7220 */ /* 0x080fe20000410000 */
[-C--:B------:R-:W-:Y:S01]  /*0830*/  FMUL.FTZ R9, R60, R57.reuse ;  /* 0x000000393c097220 */ /* 0x080fe20000410000 */
[-C--:B------:R-:W-:Y:S01]  /*0840*/  FMUL.FTZ R10, R62, R57.reuse ;  /* 0x000000393e0a7220 */ /* 0x080fe20000410000 */
[----:B------:R-:W-:-:S07]  /*0850*/  FMUL.FTZ R11, R64, R57 ;  /* 0x00000039400b7220 */ /* 0x000fce0000410000 */
.L_x_17018:
[----:B------:R-:W0:Y:S01]  /*0860*/  LDC.64 R48, c[0x0][0x3a8] ;  /* 0x0000ea00ff307b82 */ /* 0x000e220000000a00 */
[C---:B------:R-:W-:Y:S01]  /*0870*/  IADD3 R58, PT, PT, R56.reuse, 0x20, RZ ;  /* 0x00000020383a7810 */ /* 0x040fe20007ffe0ff */
[----:B0-----:R-:W-:-:S05]  /*0880*/  IMAD.WIDE.U32 R48, R56, 0x20, R48 ;  /* 0x0000002038307825 */ /* 0x001fca00078e0030 */
[----:B------:R0:W-:Y:S04]  /*0890*/  STG.E.128 desc[UR6][R48.64], R12 ;  /* 0x0000000c30007986 */ /* 0x0001e8000c101d06 */
[----:B------:R0:W-:Y:S02]  /*08a0*/  STG.E.128 desc[UR6][R48.64+0x10], R8 ;  /* 0x0000100830007986 */ /* 0x0001e4000c101d06 */
.L_x_17016:
[----:B------:R-:W-:Y:S05]  /*08b0*/  BSYNC.RECONVERGENT B0 ;  /* 0x0000000000007941 */ /* 0x000fea0003800200 */
.L_x_17015:
        /* <DEDUP_REMOVED lines=18> */
[-C--:B--2---:R-:W-:Y:S01]  /*09e0*/  FFMA.FTZ R4, R59, R57.reuse, R4 ;  /* 0x000000393b047223 */ /* 0x084fe20000010004 */
[-C--:B------:R-:W-:Y:S01]  /*09f0*/  FFMA.FTZ R5, R48, R57.reuse, R5 ;  /* 0x0000003930057223 */ /* 0x080fe20000010005 */
[--C-:B------:R-:W-:Y:S02]  /*0a00*/  HADD2.F32 R59, -RZ, R49.reuse.H0_H0 ;  /* 0x20000031ff3b7230 */ /* 0x100fe40000004100 */
[----:B------:R-:W-:Y:S02]  /*0a10*/  HADD2.F32 R48, -RZ, R49.H1_H1 ;  /* 0x30000031ff307230 */ /* 0x000fe40000004100 */
[-C--:B---3--:R-:W-:Y:S01]  /*0a20*/  FFMA.FTZ R54, R63, R57.reuse, R54 ;  /* 0x000000393f367223 */ /* 0x088fe20000010036 */
[--C-:B------:R-:W-:Y:S02]  /*0a30*/  HADD2.F32 R49, -RZ, R50.reuse.H0_H0 ;  /* 0x20000032ff317230 */ /* 0x100fe40000004100 */
[----:B------:R-:W-:Y:S01]  /*0a40*/  FFMA.FTZ R6, R59, R57, R6 ;  /* 0x000000393b067223 */ /* 0x000fe20000010006 */
[----:B------:R-:W-:-:S02]  /*0a50*/  HADD2.F32 R50, -RZ, R50.H1_H1 ;  /* 0x30000032ff327230 */ /* 0x000fc40000004100 */
[-C--:B------:R-:W-:Y:S01]  /*0a60*/  FFMA.FTZ R7, R48, R57.reuse, R7 ;  /* 0x0000003930077223 */ /* 0x080fe20000010007 */
[-C--:B------:R-:W-:Y:S01]  /*0a70*/  FFMA.FTZ R55, R62, R57.reuse, R55 ;  /* 0x000000393e377223 */ /* 0x080fe20000010037 */
[-C--:B------:R-:W-:Y:S01]  /*0a80*/  FFMA.FTZ R52, R49, R57.reuse, R52 ;  /* 0x0000003931347223 */ /* 0x080fe20000010034 */
[----:B------:R-:W-:Y:S01]  /*0a90*/  FFMA.FTZ R53, R50, R57, R53 ;  /* 0x0000003932357223 */ /* 0x000fe20000010035 */
[----:B------:R-:W-:Y:S06]  /*0aa0*/  BRA `(.L_x_17022) ;  /* 0x0000000000407947 */ /* 0x000fec0003800000 */
.L_x_17021:
        /* <DEDUP_REMOVED lines=16> */
.L_x_17022:
[----:B------:R-:W0:Y:S02]  /*0bb0*/  LDC.64 R48, c[0x0][0x3a8] ;  /* 0x0000ea00ff307b82 */ /* 0x000e240000000a00 */
[C---:B0-----:R-:W-:Y:S01]  /*0bc0*/  IMAD.WIDE.U32 R48, R58.reuse, 0x20, R48 ;  /* 0x000000203a307825 */ /* 0x041fe200078e0030 */
[----:B------:R-:W-:-:S04]  /*0bd0*/  IADD3 R58, PT, PT, R58, 0x20, RZ ;  /* 0x000000203a3a7810 */ /* 0x000fc80007ffe0ff */
[----:B------:R0:W-:Y:S04]  /*0be0*/  STG.E.128 desc[UR6][R48.64], R4 ;  /* 0x0000000430007986 */ /* 0x0001e8000c101d06 */
[----:B------:R0:W-:Y:S02]  /*0bf0*/  STG.E.128 desc[UR6][R48.64+0x10], R52 ;  /* 0x0000103430007986 */ /* 0x0001e4000c101d06 */
.L_x_17020:
[----:B------:R-:W-:Y:S05]  /*0c00*/  BSYNC.RECONVERGENT B0 ;  /* 0x0000000000007941 */ /* 0x000fea0003800200 */
.L_x_17019:
        /* <DEDUP_REMOVED lines=26> */
[-C--:B------:R-:W-:Y:S02]  /*0db0*/  FFMA.FTZ R44, R45, R57.reuse, R48 ;  /* 0x000000392d2c7223 */ /* 0x080fe40000010030 */
[-C--:B------:R-:W-:Y:S01]  /*0dc0*/  FFMA.FTZ R45, R46, R57.reuse, R49 ;  /* 0x000000392e2d7223 */ /* 0x080fe20000010031 */
[----:B------:R-:W-:Y:S01]  /*0dd0*/  FFMA.FTZ R46, R63, R57, R50 ;  /* 0x000000393f2e7223 */ /* 0x000fe20000010032 */
[----:B------:R-:W-:Y:S06]  /*0de0*/  BRA `(.L_x_17026) ;  /* 0x0000000000407947 */ /* 0x000fec0003800000 */
.L_x_17025:
[----:B-----5:R-:W-:Y:S02]  /*0df0*/  HADD2.F32 R40, -RZ, R44.H0_H0 ;  /* 0x2000002cff287230 */ /* 0x020fe40000004100 */
[----:B------:R-:W-:Y:S02]  /*0e00*/  HADD2.F32 R50, -RZ, R46.H0_H0 ;  /* 0x2000002eff327230 */ /* 0x000fe40000004100 */
[----:B------:R-:W-:Y:S02]  /*0e10*/  HADD2.F32 R44, -RZ, R44.H1_H1 ;  /* 0x3000002cff2c7230 */ /* 0x000fe40000004100 */
[-C--:B------:R-:W-:Y:S01]  /*0e20*/  FMUL.FTZ R40, R40, R57.reuse ;  /* 0x0000003928287220 */ /* 0x080fe20000410000 */
[----:B------:R-:W-:Y:S02]  /*0e30*/  HADD2.F32 R46, -RZ, R46.H1_H1 ;  /* 0x3000002eff2e7230 */ /* 0x000fe40000004100 */
[--C-:B------:R-:W-:Y:S02]  /*0e40*/  HADD2.F32 R42, -RZ, R45.reuse.H0_H0 ;  /* 0x2000002dff2a7230 */ /* 0x100fe40000004100 */
[----:B------:R-:W-:Y:S01]  /*0e50*/  FMUL.FTZ R41, R44, R57 ;  /* 0x000000392c297220 */ /* 0x000fe20000410000 */
[----:B0-----:R-:W-:-:S02]  /*0e60*/  HADD2.F32 R48, -RZ, R45.H1_H1 ;  /* 0x3000002dff307230 */ /* 0x001fc40000004100 */
        /* <DEDUP_REMOVED lines=8> */
.L_x_17026:
[----:B------:R-:W0:Y:S02]  /*0ef0*/  LDC.64 R48, c[0x0][0x3a8] ;  /* 0x0000ea00ff307b82 */ /* 0x000e240000000a00 */
[----:B0-----:R-:W-:-:S05]  /*0f00*/  IMAD.WIDE.U32 R48, R58, 0x20, R48 ;  /* 0x000000203a307825 */ /* 0x001fca00078e0030 */
[----:B------:R1:W-:Y:S04]  /*0f10*/  STG.E.128 desc[UR6][R48.64], R40 ;  /* 0x0000002830007986 */ /* 0x0003e8000c101d06 */
[----:B------:R1:W-:Y:S02]  /*0f20*/  STG.E.128 desc[UR6][R48.64+0x10], R44 ;  /* 0x0000102c30007986 */ /* 0x0003e4000c101d06 */
.L_x_17024:
[----:B------:R-:W-:Y:S05]  /*0f30*/  BSYNC.RECONVERGENT B0 ;  /* 0x0000000000007941 */ /* 0x000fea0003800200 */
.L_x_17023:
        /* <DEDUP_REMOVED lines=100> */
.L_x_17046:
[----:B------:R-:W-:Y:S01]  /*1580*/  FMUL.FTZ R48, R49, R49 ;  /* 0x0000003131307220 */ /* 0x000fe20000410000 */
[----:B------:R-:W-:Y:S01]  /*1590*/  ISETP.NE.AND P3, PT, RZ, UR10, PT ;  /* 0x0000000aff007c0c */ /* 0x000fe2000bf65270 */
[----:B-1----:R-:W-:Y:S01]  /*15a0*/  FADD.FTZ R57, R60, R59 ;  /* 0x0000003b3c397221 */ /* 0x002fe20000010000 */
[----:B------:R-:W-:Y:S01]  /*15b0*/  BSSY.RECONVERGENT B0, `(.L_x_17028) ;  /* 0x000003d000007945 */ /* 0x000fe20003800200 */
[----:B0-----:R-:W0:Y:S01]  /*15c0*/  @!P5 LDC.64 R60, c[0x0][0x3c0] ;  /* 0x0000f000ff3cdb82 */ /* 0x001e220000000a00 */
[----:B------:R-:W-:Y:S01]  /*15d0*/  FSEL R51, R48, RZ, P3 ;  /* 0x000000ff30337208 */ /* 0x000fe20001800000 */
[----:B------:R-:W-:-:S04]  /*15e0*/  FFMA.FTZ R50, R57, R50, UR11 ;  /* 0x0000000b39327e23 */ /* 0x000fc80008010032 */
[----:B------:R-:W-:Y:S02]  /*15f0*/  FADD.FTZ R57, R50, R51 ;  /* 0x0000003332397221 */ /* 0x000fe40000010000 */
[----:B------:R-:W1:Y:S04]  /*1600*/  @!P5 LDC.64 R58, c[0x0][0x3c8] ;  /* 0x0000f200ff3adb82 */ /* 0x000e680000000a00 */
        /* <DEDUP_REMOVED lines=8> */
[----:B0----5:R-:W-:Y:S02]  /*1690*/  HADD2.F32 R49, -RZ, R36.H0_H0 ;  /* 0x20000024ff317230 */ /* 0x021fe40000004100 */
[--C-:B------:R-:W-:Y:S01]  /*16a0*/  FADD.FTZ R50, R13, -R58.reuse ;  /* 0x8000003a0d327221 */ /* 0x100fe20000010000 */
[----:B------:R-:W-:Y:S02]  /*16b0*/  HADD2.F32 R51, -RZ, R32.H0_H0 ;  /* 0x20000020ff337230 */ /* 0x000fe40000004100 */
[C---:B------:R-:W-:Y:S01]  /*16c0*/  FMUL.FTZ R48, R57.reuse, R48 ;  /* 0x0000003039307220 */ /* 0x040fe20000410000 */
[----:B------:R-:W-:Y:S02]  /*16d0*/  HADD2.F32 R59, -RZ, R36.H1_H1 ;  /* 0x30000024ff3b7230 */ /* 0x000fe40000004100 */
[----:B------:R-:W-:Y:S01]  /*16e0*/  FADD.FTZ R60, R14, -R58 ;  /* 0x8000003a0e3c7221 */ /* 0x000fe20000010000 */
[----:B------:R-:W-:Y:S01]  /*16f0*/  FMUL.FTZ R50, R57, R50 ;  /* 0x0000003239327220 */ /* 0x000fe20000410000 */
[----:B------:R-:W-:Y:S01]  /*1700*/  FFMA.FTZ R48, R48, R49, R51 ;  /* 0x0000003130307223 */ /* 0x000fe20000010033 */
[----:B------:R-:W-:-:S02]  /*1710*/  HADD2.F32 R49, -RZ, R32.H1_H1 ;  /* 0x30000020ff317230 */ /* 0x000fc40000004100 */
[----:B------:R-:W-:Y:S01]  /*1720*/  FMUL.FTZ R60, R57, R60 ;  /* 0x0000003c393c7220 */ /* 0x000fe20000410000 */
[----:B------:R-:W-:Y:S02]  /*1730*/  HADD2.F32 R51, -RZ, R37.H0_H0 ;  /* 0x20000025ff337230 */ /* 0x000fe40000004100 */
[----:B------:R-:W-:Y:S02]  /*1740*/  HADD2.F32 R61, -RZ, R33.H0_H0 ;  /* 0x20000021ff3d7230 */ /* 0x000fe40000004100 */
[----:B------:R-:W-:Y:S01]  /*1750*/  FFMA.FTZ R59, R50, R59, R49 ;  /* 0x0000003b323b7223 */ /* 0x000fe20000010031 */
[----:B------:R-:W-:Y:S01]  /*1760*/  FADD.FTZ R50, R15, -R58 ;  /* 0x8000003a0f327221 */ /* 0x000fe20000010000 */
[----:B------:R-:W-:Y:S02]  /*1770*/  HADD2.F32 R63, -RZ, R38.H1_H1 ;  /* 0x30000026ff3f7230 */ /* 0x000fe40000004100 */
[----:B------:R-:W-:Y:S01]  /*1780*/  FFMA.FTZ R49, R60, R51, R61 ;  /* 0x000000333c317223 */ /* 0x000fe2000001003d */
[----:B------:R-:W-:-:S02]  /*1790*/  HADD2.F32 R51, -RZ, R37.H1_H1 ;  /* 0x30000025ff337230 */ /* 0x000fc40000004100 */
[----:B------:R-:W-:Y:S01]  /*17a0*/  FMUL.FTZ R50, R57, R50 ;  /* 0x0000003239327220 */ /* 0x000fe20000410000 */
[----:B------:R-:W-:Y:S02]  /*17b0*/  HADD2.F32 R61, -RZ, R33.H1_H1 ;  /* 0x30000021ff3d7230 */ /* 0x000fe40000004100 */
[----:B------:R-:W-:Y:S01]  /*17c0*/  FADD.FTZ R60, R8, -R58 ;  /* 0x8000003a083c7221 */ /* 0x000fe20000010000 */
[----:B------:R-:W-:Y:S01]  /*17d0*/  HADD2.F32 R65, -RZ, R35.H1_H1 ;  /* 0x30000023ff417230 */ /* 0x000fe20000004100 */
[----:B------:R-:W-:Y:S01]  /*17e0*/  F2FP.F16.F32.PACK_AB R48, R59, R48 ;  /* 0x000000303b30723e */ /* 0x000fe200000000ff */
[----:B------:R-:W-:Y:S01]  /*17f0*/  FFMA.FTZ R62, R50, R51, R61 ;  /* 0x00000033323e7223 */ /* 0x000fe2000001003d */
[----:B------:R-:W-:Y:S02]  /*1800*/  HADD2.F32 R51, -RZ, R38.H0_H0 ;  /* 0x20000026ff337230 */ /* 0x000fe40000004100 */
[----:B------:R-:W-:Y:S01]  /*1810*/  FMUL.FTZ R50, R57, R60 ;  /* 0x0000003c39327220 */ /* 0x000fe20000410000 */
[----:B------:R-:W-:-:S02]  /*1820*/  HADD2.F32 R61, -RZ, R34.H0_H0 ;  /* 0x20000022ff3d7230 */ /* 0x000fc40000004100 */
[----:B------:R-:W-:Y:S01]  /*1830*/  FADD.FTZ R60, R9, -R58 ;  /* 0x8000003a093c7221 */ /* 0x000fe20000010000 */
[----:B------:R-:W-:Y:S02]  /*1840*/  F2FP.F16.F32.PACK_AB R49, R62, R49 ;  /* 0x000000313e31723e */ /* 0x000fe400000000ff */
[----:B------:R-:W-:Y:S01]  /*1850*/  FFMA.FTZ R50, R50, R51, R61 ;  /* 0x0000003332327223 */ /* 0x000fe2000001003d */
[----:B------:R-:W-:Y:S02]  /*1860*/  HADD2.F32 R51, -RZ, R34.H1_H1 ;  /* 0x30000022ff337230 */ /* 0x000fe40000004100 */
[----:B------:R-:W-:Y:S01]  /*1870*/  FMUL.FTZ R60, R57, R60 ;  /* 0x0000003c393c7220 */ /* 0x000fe20000410000 */
[----:B------:R-:W-:-:S03]  /*1880*/  HADD2.F32 R61, -RZ, R35.H0_H0 ;  /* 0x20000023ff3d7230 */ /* 0x000fc60000004100 */
[----:B------:R-:W-:Y:S01]  /*1890*/  FFMA.FTZ R63, R60, R63, R51 ;  /* 0x0000003f3c3f7223 */ /* 0x000fe20000010033 */
[----:B------:R-:W-:Y:S01]  /*18a0*/  FADD.FTZ R60, R10, -R58 ;  /* 0x8000003a0a3c7221 */ /* 0x000fe20000010000 */
[----:B------:R-:W-:-:S03]  /*18b0*/  HADD2.F32 R51, -RZ, R39.H0_H0 ;  /* 0x20000027ff337230 */ /* 0x000fc60000004100 */
        /* <DEDUP_REMOVED lines=12> */
.L_x_17029:
[----:B------:R-:W-:Y:S05]  /*1980*/  BSYNC.RECONVERGENT B0 ;  /* 0x0000000000007941 */ /* 0x000fea0003800200 */
.L_x_17028:
[----:B------:R-:W-:Y:S01]  /*1990*/  ISETP.GE.U32.AND P1, PT, R0, 0x40, PT ;  /* 0x000000400000780c */ /* 0x000fe20003f26070 */
[----:B------:R-:W-:-:S12]  /*19a0*/  BSSY.RECONVERGENT B0, `(.L_x_17030) ;  /* 0x0000032000007945 */ /* 0x000fd80003800200 */
[----:B------:R-:W-:Y:S05]  /*19b0*/  @!P1 BRA `(.L_x_17031) ;  /* 0x0000000000c09947 */ /* 0x000fea0003800000 */
[--C-:B-1----:R-:W-:Y:S01]  /*19c0*/  FADD.FTZ R48, R4, -R58.reuse ;  /* 0x8000003a04307221 */ /* 0x102fe20000010000 */
        /* <DEDUP_REMOVED lines=47> */
.L_x_17031:
[----:B------:R-:W-:Y:S05]  /*1cc0*/  BSYNC.RECONVERGENT B0 ;  /* 0x0000000000007941 */ /* 0x000fea0003800200 */
.L_x_17030:
[----:B------:R-:W-:Y:S04]  /*1cd0*/  BSSY.RECONVERGENT B0, `(.L_x_17032) ;  /* 0x0000031000007945 */ /* 0x000fe80003800200 */
[----:B------:R-:W-:Y:S05]  /*1ce0*/  @!P2 BRA `(.L_x_17033) ;  /* 0x0000000000bca947 */ /* 0x000fea0003800000 */
[--C-:B-12---:R-:W-:Y:S01]  /*1cf0*/  FADD.FTZ R48, R40, -R58.reuse ;  /* 0x8000003a28307221 */ /* 0x106fe20000010000 */
[----:B-----5:R-:W-:Y:S02]  /*1d00*/  HADD2.F32 R59, -RZ, R20.H0_H0 ;  /* 0x20000014ff3b7230 */ /* 0x020fe40000004100 */
[----:B0-----:R-:W-:Y:S01]  /*1d10*/  FADD.FTZ R50, R42, -R58 ;  /* 0x8000003a2a327221 */ /* 0x001fe20000010000 */
[----:B------:R-:W-:Y:S02]  /*1d20*/  HADD2.F32 R49, -RZ, R16.H0_H0 ;  /* 0x20000010ff317230 */ /* 0x000fe40000004100 */
[C---:B------:R-:W-:Y:S01]  /*1d30*/  FMUL.FTZ R48, R57.reuse, R48 ;  /* 0x0000003039307220 */ /* 0x040fe20000410000 */
[--C-:B------:R-:W-:Y:S02]  /*1d40*/  HADD2.F32 R61, -RZ, R21.reuse.H0_H0 ;  /* 0x20000015ff3d7230 */ /* 0x100fe40000004100 */
[----:B------:R-:W-:Y:S01]  /*1d50*/  FMUL.FTZ R50, R57, R50 ;  /* 0x0000003239327220 */ /* 0x000fe20000410000 */
[----:B------:R-:W-:-:S02]  /*1d60*/  HADD2.F32 R51, -RZ, R21.H1_H1 ;  /* 0x30000015ff337230 */ /* 0x000fc40000004100 */
[----:B------:R-:W-:Y:S01]  /*1d70*/  FFMA.FTZ R59, R48, R59, R49 ;  /* 0x0000003b303b7223 */ /* 0x000fe20000010031 */
[--C-:B------:R-:W-:Y:S02]  /*1d80*/  HADD2.F32 R49, -RZ, R17.reuse.H0_H0 ;  /* 0x20000011ff317230 */ /* 0x100fe40000004100 */
[--C-:B------:R-:W-:Y:S01]  /*1d90*/  FADD.FTZ R48, R43, -R58.reuse ;  /* 0x8000003a2b307221 */ /* 0x100fe20000010000 */
[----:B------:R-:W-:Y:S02]  /*1da0*/  HADD2.F32 R63, -RZ, R17.H1_H1 ;  /* 0x30000011ff3f7230 */ /* 0x000fe40000004100 */
[--C-:B------:R-:W-:Y:S01]  /*1db0*/  FADD.FTZ R62, R46, -R58.reuse ;  /* 0x8000003a2e3e7221 */ /* 0x100fe20000010000 */
[----:B------:R-:W-:Y:S02]  /*1dc0*/  HADD2.F32 R65, -RZ, R23.H1_H1 ;  /* 0x30000017ff417230 */ /* 0x000fe40000004100 */
[----:B------:R-:W-:Y:S01]  /*1dd0*/  FMUL.FTZ R48, R57, R48 ;  /* 0x0000003039307220 */ /* 0x000fe20000410000 */
[----:B------:R-:W-:Y:S01]  /*1de0*/  FFMA.FTZ R61, R50, R61, R49 ;  /* 0x0000003d323d7223 */ /* 0x000fe20000010031 */
[----:B------:R-:W-:Y:S01]  /*1df0*/  FADD.FTZ R50, R44, -R58 ;  /* 0x8000003a2c327221 */ /* 0x000fe20000010000 */
[----:B------:R-:W-:-:S02]  /*1e00*/  HADD2.F32 R49, -RZ, R18.H0_H0 ;  /* 0x20000012ff317230 */ /* 0x000fc40000004100 */
[----:B------:R-:W-:Y:S01]  /*1e10*/  FFMA.FTZ R60, R48, R51, R63 ;  /* 0x00000033303c7223 */ /* 0x000fe2000001003f */
[----:B------:R-:W-:Y:S02]  /*1e20*/  HADD2.F32 R63, -RZ, R22.H0_H0 ;  /* 0x20000016ff3f7230 */ /* 0x000fe40000004100 */
[----:B------:R-:W-:Y:S01]  /*1e30*/  FMUL.FTZ R50, R57, R50 ;  /* 0x0000003239327220 */ /* 0x000fe20000410000 */
[----:B------:R-:W-:Y:S01]  /*1e40*/  FADD.FTZ R48, R45, -R58 ;  /* 0x8000003a2d307221 */ /* 0x000fe20000010000 */
[----:B------:R-:W-:Y:S02]  /*1e50*/  HADD2.F32 R51, -RZ, R18.H1_H1 ;  /* 0x30000012ff337230 */ /* 0x000fe40000004100 */
[----:B------:R-:W-:Y:S01]  /*1e60*/  FFMA.FTZ R63, R50, R63, R49 ;  /* 0x0000003f323f7223 */ /* 0x000fe20000010031 */
[----:B------:R-:W-:Y:S02]  /*1e70*/  HADD2.F32 R49, -RZ, R22.H1_H1 ;  /* 0x30000016ff317230 */ /* 0x000fe40000004100 */
[----:B------:R-:W-:Y:S01]  /*1e80*/  FMUL.FTZ R48, R57, R48 ;  /* 0x0000003039307220 */ /* 0x000fe20000410000 */
[----:B------:R-:W-:-:S03]  /*1e90*/  HADD2.F32 R67, -RZ, R19.H1_H1 ;  /* 0x30000013ff437230 */ /* 0x000fc60000004100 */
[----:B------:R-:W-:Y:S01]  /*1ea0*/  FFMA.FTZ R50, R48, R49, R51 ;  /* 0x0000003130327223 */ /* 0x000fe20000010033 */
[----:B------:R-:W-:Y:S01]  /*1eb0*/  FMUL.FTZ R51, R57, R62 ;  /* 0x0000003e39337220 */ /* 0x000fe20000410000 */
[----:B------:R-:W-:Y:S02]  /*1ec0*/  HADD2.F32 R48, -RZ, R23.H0_H0 ;  /* 0x20000017ff307230 */ /* 0x000fe40000004100 */
[----:B------:R-:W-:Y:S01]  /*1ed0*/  HADD2.F32 R62, -RZ, R19.H0_H0 ;  /* 0x20000013ff3e7230 */ /* 0x000fe20000004100 */
[----:B------:R-:W-:-:S04]  /*1ee0*/  F2FP.F16.F32.PACK_AB R50, R50, R63 ;  /* 0x0000003f3232723e */ /* 0x000fc800000000ff */
[----:B------:R-:W-:Y:S01]  /*1ef0*/  FFMA.FTZ R51, R51, R48, R62 ;  /* 0x0000003033337223 */ /* 0x000fe2000001003e */
[--C-:B------:R-:W-:Y:S01]  /*1f00*/  FADD.FTZ R48, R47, -R58.reuse ;  /* 0x8000003a2f307221 */ /* 0x100fe20000010000 */
[----:B------:R-:W-:-:S03]  /*1f10*/  FADD.FTZ R58, R41, -R58 ;  /* 0x8000003a293a7221 */ /* 0x000fc60000010000 */
[C---:B------:R-:W-:Y:S01]  /*1f20*/  FMUL.FTZ R62, R57.reuse, R48 ;  /* 0x00000030393e7220 */ /* 0x040fe20000410000 */
[----:B------:R-:W-:Y:S01]  /*1f30*/  FMUL.FTZ R58, R57, R58 ;  /* 0x0000003a393a7220 */ /* 0x000fe20000410000 */
[----:B------:R-:W0:Y:S01]  /*1f40*/  LDC.64 R48, c[0x0][0x428] ;  /* 0x00010a00ff307b82 */ /* 0x000e220000000a00 */
[----:B------:R-:W-:Y:S02]  /*1f50*/  HADD2.F32 R57, -RZ, R20.H1_H1 ;  /* 0x30000014ff397230 */ /* 0x000fe40000004100 */
[----:B------:R-:W-:Y:S01]  /*1f60*/  FFMA.FTZ R62, R62, R65, R67 ;  /* 0x000000413e3e7223 */ /* 0x000fe20000010043 */
[----:B------:R-:W-:-:S04]  /*1f70*/  HADD2.F32 R65, -RZ, R16.H1_H1 ;  /* 0x30000010ff417230 */ /* 0x000fc80000004100 */
[----:B------:R-:W-:Y:S01]  /*1f80*/  F2FP.F16.F32.PACK_AB R51, R62, R51 ;  /* 0x000000333e33723e */ /* 0x000fe200000000ff */
[----:B------:R-:W-:Y:S01]  /*1f90*/  FFMA.FTZ R58, R58, R57, R65 ;  /* 0x000000393a3a7223 */ /* 0x000fe20000010041 */
[----:B0-----:R-:W-:Y:S01]  /*1fa0*/  IMAD.WIDE.U32 R56, R56, 0x10, R48 ;  /* 0x0000001038387825 */ /* 0x001fe200078e0030 */
[----:B------:R-:W-:-:S03]  /*1fb0*/  F2FP.F16.F32.PACK_AB R49, R60, R61 ;  /* 0x0000003d3c31723e */ /* 0x000fc600000000ff */
[----:B------:R-:W-:-:S05]  /*1fc0*/  F2FP.F16.F32.PACK_AB R48, R58, R59 ;  /* 0x0000003b3a30723e */ /* 0x000fca00000000ff */
[----:B------:R3:W-:Y:S02]  /*1fd0*/  STG.E.128 desc[UR6][R56.64], R48 ;  /* 0x0000003038007986 */ /* 0x0007e4000c101d06 */
.L_x_17033:
[----:B------:R-:W-:Y:S05]  /*1fe0*/  BSYNC.RECONVERGENT B0 ;  /* 0x0000000000007941 */ /* 0x000fea0003800200 */
.L_x_17032:
[----:B0123--:R-:W0:Y:S02]  /*1ff0*/  LDC.64 R48, c[0x0][0x380] ;  /* 0x0000e000ff307b82 */ /* 0x00fe240000000a00 */
[----:B0-----:R-:W-:-:S04]  /*2000*/  LEA R3, R48, R3, 0x2 ;  /* 0x0000000330037211 */ /* 0x001fc800078e10ff */
[----:B------:R-:W-:-:S13]  /*2010*/  ISETP.GE.AND P1, PT, R3, R49, PT ;  /* 0x000000310300720c */ /* 0x000fda0003f26270 */
[----:B------:R-:W-:Y:S05]  /*2020*/  @!P1 BRA `(.L_x_17034) ;  /* 0xffffffe4002c9947 */ /* 0x000fea000383ffff */
[----:B------:R-:W-:Y:S05]  /*2030*/  EXIT ;  /* 0x000000000000794d */ /* 0x000fea0003800000 */
.L_x_17027:
        /* <DEDUP_REMOVED lines=8> */
.L_x_17036:
[----:B------:R-:W-:Y:S05]  /*20c0*/  BSYNC B0 ;  /* 0x0000000000007941 */ /* 0x000fea0003800000 */
.L_x_17035:
        /* <DEDUP_REMOVED lines=10> */
.L_x_17037:
[----:B------:R-:W-:Y:S01]  /*2170*/  HFMA2 R63, -RZ, RZ, 0, 2.384185791015625e-07 ;  /* 0x00000004ff3f7431 */ /* 0x000fe200000001ff */
[----:B------:R-:W-:-:S05]  /*2180*/  MOV R48, R62 ;  /* 0x0000003e00307202 */ /* 0x000fca0000000f00 */
[----:B------:R-:W-:-:S05]  /*2190*/  FADD.FTZ R57, R51, R48 ;  /* 0x0000003033397221 */ /* 0x000fca0000010000 */
[----:B------:R-:W-:-:S07]  /*21a0*/  MOV R64, R57 ;  /* 0x0000003900407202 */ /* 0x000fce0000000f00 */
[----:B------:R-:W-:Y:S05]  /*21b0*/  WARPSYNC.COLLECTIVE R61, `(.L_x_17038) ;  /* 0x000000003d087348 */ /* 0x000fea0003c00000 */
[----:B------:R0:W1:Y:S02]  /*21c0*/  SHFL.BFLY P6, R62, R64, R63, R66 ;  /* 0x0c00003f403e7389 */ /* 0x00006400000c0042 */
[----:B01----:R-:W-:Y:S05]  /*21d0*/  ENDCOLLECTIVE ;  /* 0x000000000000791b */ /* 0x003fea0003800000 */
.L_x_17038:
[----:B------:R-:W-:Y:S01]  /*21e0*/  HFMA2 R63, -RZ, RZ, 0, 4.76837158203125e-07 ;  /* 0x00000008ff3f7431 */ /* 0x000fe200000001ff */
[----:B------:R-:W-:-:S05]  /*21f0*/  MOV R48, R62 ;  /* 0x0000003e00307202 */ /* 0x000fca0000000f00 */
[----:B------:R-:W-:-:S05]  /*2200*/  FADD.FTZ R58, R57, R48 ;  /* 0x00000030393a7221 */ /* 0x000fca0000010000 */
[----:B------:R-:W-:-:S07]  /*2210*/  MOV R64, R58 ;  /* 0x0000003a00407202 */ /* 0x000fce0000000f00 */
[----:B------:R-:W-:Y:S05]  /*2220*/  WARPSYNC.COLLECTIVE R61, `(.L_x_17039) ;  /* 0x000000003d087348 */ /* 0x000fea0003c00000 */
[----:B------:R0:W1:Y:S02]  /*2230*/  SHFL.BFLY P6, R62, R64, R63, R66 ;  /* 0x0c00003f403e7389 */ /* 0x00006400000c0042 */
[----:B01----:R-:W-:Y:S05]  /*2240*/  ENDCOLLECTIVE ;  /* 0x000000000000791b */ /* 0x003fea0003800000 */
.L_x_17039:
[----:B------:R-:W-:Y:S01]  /*2250*/  HFMA2 R63, -RZ, RZ, 0, 9.5367431640625e-07 ;  /* 0x00000010ff3f7431 */ /* 0x000fe200000001ff */
[----:B------:R-:W-:-:S05]  /*2260*/  MOV R59, R62 ;  /* 0x0000003e003b7202 */ /* 0x000fca0000000f00 */
[----:B------:R-:W-:-:S05]  /*2270*/  FADD.FTZ R59, R58, R59 ;  /* 0x0000003b3a3b7221 */ /* 0x000fca0000010000 */
[----:B------:R-:W-:-:S07]  /*2280*/  MOV R64, R59 ;  /* 0x0000003b00407202 */ /* 0x000fce0000000f00 */
[----:B------:R-:W-:Y:S05]  /*2290*/  WARPSYNC.COLLECTIVE R61, `(.L_x_17040) ;  /* 0x000000003d087348 */ /* 0x000fea0003c00000 */
[----:B------:R0:W1:Y:S02]  /*22a0*/  SHFL.BFLY P6, R62, R64, R63, R66 ;  /* 0x0c00003f403e7389 */ /* 0x00006400000c0042 */
[----:B01----:R-:W-:Y:S05]  /*22b0*/  ENDCOLLECTIVE ;  /* 0x000000000000791b */ /* 0x003fea0003800000 */
.L_x_17040:
        /* <DEDUP_REMOVED lines=57> */
.L_x_17041:
[----:B------:R-:W-:Y:S01]  /*2650*/  HFMA2 R63, -RZ, RZ, 0, 1.1920928955078125e-07 ;  /* 0x00000002ff3f7431 */ /* 0x000fe200000001ff */
[----:B------:R-:W-:-:S05]  /*2660*/  MOV R51, R62 ;  /* 0x0000003e00337202 */ /* 0x000fca0000000f00 */
[----:B------:R-:W-:-:S05]  /*2670*/  FADD.FTZ R51, R48, R51 ;  /* 0x0000003330337221 */ /* 0x000fca0000010000 */
[----:B------:R-:W-:-:S07]  /*2680*/  MOV R64, R51 ;  /* 0x0000003300407202 */ /* 0x000fce0000000f00 */
[----:B------:R-:W-:Y:S05]  /*2690*/  WARPSYNC.COLLECTIVE R61, `(.L_x_17042) ;  /* 0x000000003d087348 */ /* 0x000fea0003c00000 */
[----:B------:R0:W1:Y:S02]  /*26a0*/  SHFL.BFLY P6, R62, R64, R63, R66 ;  /* 0x0c00003f403e7389 */ /* 0x00006400000c0042 */
[----:B01----:R-:W-:Y:S05]  /*26b0*/  ENDCOLLECTIVE ;  /* 0x000000000000791b */ /* 0x003fea0003800000 */
.L_x_17042:
[----:B------:R-:W-:Y:S01]  /*26c0*/  HFMA2 R63, -RZ, RZ, 0, 2.384185791015625e-07 ;  /* 0x00000004ff3f7431 */ /* 0x000fe200000001ff */
[----:B------:R-:W-:-:S05]  /*26d0*/  MOV R58, R62 ;  /* 0x0000003e003a7202 */ /* 0x000fca0000000f00 */
[----:B------:R-:W-:-:S05]  /*26e0*/  FADD.FTZ R58, R51, R58 ;  /* 0x0000003a333a7221 */ /* 0x000fca0000010000 */
[----:B------:R-:W-:-:S07]  /*26f0*/  MOV R64, R58 ;  /* 0x0000003a00407202 */ /* 0x000fce0000000f00 */
[----:B------:R-:W-:Y:S05]  /*2700*/  WARPSYNC.COLLECTIVE R61, `(.L_x_17043) ;  /* 0x000000003d087348 */ /* 0x000fea0003c00000 */
[----:B------:R0:W1:Y:S02]  /*2710*/  SHFL.BFLY P6, R62, R64, R63, R66 ;  /* 0x0c00003f403e7389 */ /* 0x00006400000c0042 */
[----:B01----:R-:W-:Y:S05]  /*2720*/  ENDCOLLECTIVE ;  /* 0x000000000000791b */ /* 0x003fea0003800000 */
.L_x_17043:
[----:B------:R-:W-:Y:S01]  /*2730*/  HFMA2 R63, -RZ, RZ, 0, 4.76837158203125e-07 ;  /* 0x00000008ff3f7431 */ /* 0x000fe200000001ff */
[----:B------:R-:W-:-:S05]  /*2740*/  MOV R57, R62 ;  /* 0x0000003e00397202 */ /* 0x000fca0000000f00 */
[----:B------:R-:W-:-:S05]  /*2750*/  FADD.FTZ R57, R58, R57 ;  /* 0x000000393a397221 */ /* 0x000fca0000010000 */
[----:B------:R-:W-:-:S07]  /*2760*/  MOV R64, R57 ;  /* 0x0000003900407202 */ /* 0x000fce0000000f00 */
[----:B------:R-:W-:Y:S05]  /*2770*/  WARPSYNC.COLLECTIVE R61, `(.L_x_17044) ;  /* 0x000000003d087348 */ /* 0x000fea0003c00000 */
[----:B------:R0:W1:Y:S02]  /*2780*/  SHFL.BFLY P6, R62, R64, R63, R66 ;  /* 0x0c00003f403e7389 */ /* 0x00006400000c0042 */
[----:B01----:R-:W-:Y:S05]  /*2790*/  ENDCOLLECTIVE ;  /* 0x000000000000791b */ /* 0x003fea0003800000 */
.L_x_17044:
[----:B------:R-:W-:Y:S01]  /*27a0*/  HFMA2 R63, -RZ, RZ, 0, 9.5367431640625e-07 ;  /* 0x00000010ff3f7431 */ /* 0x000fe200000001ff */
[----:B------:R-:W-:-:S05]  /*27b0*/  MOV R60, R62 ;  /* 0x0000003e003c7202 */ /* 0x000fca0000000f00 */
[----:B------:R-:W-:-:S05]  /*27c0*/  FADD.FTZ R60, R57, R60 ;  /* 0x0000003c393c7221 */ /* 0x000fca0000010000 */
[----:B------:R-:W-:-:S07]  /*27d0*/  MOV R64, R60 ;  /* 0x0000003c00407202 */ /* 0x000fce0000000f00 */
[----:B------:R-:W-:Y:S05]  /*27e0*/  WARPSYNC.COLLECTIVE R61, `(.L_x_17045) ;  /* 0x000000003d087348 */ /* 0x000fea0003c00000 */
[----:B------:R0:W1:Y:S02]  /*27f0*/  SHFL.BFLY P6, R62, R64, R63, R66 ;  /* 0x0c00003f403e7389 */ /* 0x00006400000c0042 */
[----:B01----:R-:W-:Y:S05]  /*2800*/  ENDCOLLECTIVE ;  /* 0x000000000000791b */ /* 0x003fea0003800000 */
.L_x_17045:
[----:B------:R-:W-:Y:S01]  /*2810*/  MOV R59, R62 ;  /* 0x0000003e003b7202 */ /* 0x000fe20000000f00 */
[----:B------:R-:W-:Y:S06]  /*2820*/  BRA `(.L_x_17046) ;  /* 0xffffffec00547947 */ /* 0x000fec000383ffff */
.L_x_17047:
        /* <DEDUP_REMOVED lines=13> */
.L_x_28798:


//--------------------- .text._ZN10layer_norm13ln_fwd_kernelINS_13Kernel_traitsI6__halfS2_fS2_fjLj768ELj1ELj4ELj1ELj16ENS_18Kernel_traits_baseILj768ES2_S2_fS2_fjLj128EEEEELb0ELb0ELb0ELb1EEEvNS_9FwdParamsE --------------------------
	.section	.text._ZN10layer_norm13ln_fwd_kernelINS_13Kernel_traitsI6__halfS2_fS2_fjLj768ELj1ELj4ELj1ELj16ENS_18Kernel_traits_baseILj768ES2_S2_fS2_fjLj128EEEEELb0ELb0ELb0ELb1EEEvNS_9FwdParamsE,"ax",@progbits
	.align	128
        .global         _ZN10layer_norm13ln_fwd_kernelINS_13Kernel_traitsI6__halfS2_fS2_fjLj768ELj1ELj4ELj1ELj16ENS_18Kernel_traits_baseILj768ES2_S2_fS2_fjLj128EEEEELb0ELb0ELb0ELb1EEEvNS_9FwdParamsE
        .type           _ZN10layer_norm13ln_fwd_kernelINS_13Kernel_traitsI6__halfS2_fS2_fjLj768ELj1ELj4ELj1ELj16ENS_18Kernel_traits_baseILj768ES2_S2_fS2_fjLj128EEEEELb0ELb0ELb0ELb1EEEvNS_9FwdParamsE,@function
        .size           _ZN10layer_norm13ln_fwd_kernelINS_13Kernel_traitsI6__halfS2_fS2_fjLj768ELj1ELj4ELj1ELj16ENS_18Kernel_traits_baseILj768ES2_S2_fS2_fjLj128EEEEELb0ELb0ELb0ELb1EEEvNS_9FwdParamsE,(.L_x_28799 - _ZN10layer_norm13ln_fwd_kernelINS_13Kernel_traitsI6__halfS2_fS2_fjLj768ELj1ELj4ELj1ELj16ENS_18Kernel_traits_baseILj768ES2_S2_fS2_fjLj128EEEEELb0ELb0ELb0ELb1EEEvNS_9FwdParamsE)
        .other          _ZN10layer_norm13ln_fwd_kernelINS_13Kernel_traitsI6__halfS2_fS2_fjLj768ELj1ELj4ELj1ELj16ENS_18Kernel_traits_baseILj768ES2_S2_fS2_fjLj128EEEEELb0ELb0ELb0ELb1EEEvNS_9FwdParamsE,@"STO_CUDA_ENTRY STV_DEFAULT"
_ZN10layer_norm13ln_fwd_kernelINS_13Kernel_traitsI6__halfS2_fS2_fjLj768ELj1ELj4ELj1ELj16ENS_18Kernel_traits_baseILj768ES2_S2_fS2_fjLj128EEEEELb0ELb0ELb0ELb1EEEvNS_9FwdParamsE:
.text._ZN10layer_norm13ln_fwd_kernelINS_13Kernel_traitsI6__halfS2_fS2_fjLj768ELj1ELj4ELj1ELj16ENS_18Kernel_traits_baseILj768ES2_S2_fS2_fjLj128EEEEELb0ELb0ELb0ELb1EEEvNS_9FwdParamsE:
        /* <DEDUP_REMOVED lines=25> */
[----:B------:R-:W-:Y:S02]  /*0190*/  @P0 MOV R75, R13 ;  /* 0x0000000d004b0202 */ /* 0x000fe40000000f00 */
[----:B------:R-:W-:-:S05]  /*01a0*/  @P0 MOV R73, R14 ;  /* 0x0000000e00490202 */ /* 0x000fca0000000f00 */
[----:B----4-:R-:W-:Y:S05]  /*01b0*/  @P1 EXIT ;  /* 0x000000000000194d */ /* 0x010fea0003800000 */
[----:B------:R-:W0:Y:S01]  /*01c0*/  LDCU.64 UR4, c[0x0][0x3e0] ;  /* 0x00007c00ff0477ac */ /* 0x000e220008000a00 */
[-C--:B-----5:R-:W-:Y:S02]  /*01d0*/  @P0 MOV R69, R60.reuse ;  /* 0x0000003c00450202 */ /* 0x0a0fe40000000f00 */
[----:B------:R-:W-:Y:S02]  /*01e0*/  @!P0 CS2R R10, SRZ ;  /* 0x00000000000a8805 */ /* 0x000fe4000001ff00 */
[----:B------:R-:W-:Y:S02]  /*01f0*/  @!P0 MOV R69, R60 ;  /* 0x0000003c00458202 */ /* 0x000fe40000000f00 */
[----:B------:R-:W-:Y:S02]  /*0200*/  @!P0 CS2R R8, SRZ ;  /* 0x0000000000088805 */ /* 0x000fe4000001ff00 */
[----:B------:R-:W-:Y:S02]  /*0210*/  @P0 MOV R71, R15 ;  /* 0x0000000f00470202 */ /* 0x000fe40000000f00 */
[----:B------:R-:W-:-:S02]  /*0220*/  @!P0 CS2R R22, SRZ ;  /* 0x0000000000168805 */ /* 0x000fc4000001ff00 */
[----:B------:R-:W-:Y:S02]  /*0230*/  @P0 MOV R67, R61 ;  /* 0x0000003d00430202 */ /* 0x000fe40000000f00 */
[----:B------:R-:W-:Y:S02]  /*0240*/  @!P0 CS2R R20, SRZ ;  /* 0x0000000000148805 */ /* 0x000fe4000001ff00 */
[----:B------:R-:W-:Y:S02]  /*0250*/  @P0 MOV R65, R62 ;  /* 0x0000003e00410202 */ /* 0x000fe40000000f00 */
[----:B------:R-:W-:Y:S02]  /*0260*/  @!P0 CS2R R18, SRZ ;  /* 0x0000000000128805 */ /* 0x000fe4000001ff00 */
[----:B------:R-:W-:Y:S02]  /*0270*/  @P0 MOV R60, R52 ;  /* 0x00000034003c0202 */ /* 0x000fe40000000f00 */
[----:B------:R-:W-:-:S02]  /*0280*/  @!P0 CS2R R16, SRZ ;  /* 0x0000000000108805 */ /* 0x000fc4000001ff00 */
[----:B------:R-:W-:Y:S02]  /*0290*/  @P0 MOV R58, R53 ;  /* 0x00000035003a0202 */ /* 0x000fe40000000f00 */
[----:B------:R-:W-:Y:S02]  /*02a0*/  @P0 MOV R56, R54 ;  /* 0x0000003600380202 */ /* 0x000fe40000000f00 */
[----:B------:R-:W-:Y:S01]  /*02b0*/  @!P0 MOV R75, R13 ;  /* 0x0000000d004b8202 */ /* 0x000fe20000000f00 */
[----:B0-----:R-:W-:Y:S01]  /*02c0*/  UISETP.NE.U32.AND UP0, UPT, UR4, URZ, UPT ;  /* 0x000000ff0400728c */ /* 0x001fe2000bf05070 */
[----:B------:R-:W-:Y:S02]  /*02d0*/  @!P0 MOV R73, R14 ;  /* 0x0000000e00498202 */ /* 0x000fe40000000f00 */
[----:B------:R-:W-:Y:S01]  /*02e0*/  @!P0 MOV R71, R15 ;  /* 0x0000000f00478202 */ /* 0x000fe20000000f00 */
[----:B------:R-:W-:Y:S01]  /*02f0*/  UISETP.NE.AND.EX UP0, UPT, UR5, URZ, UPT, UP0 ;  /* 0x000000ff0500728c */ /* 0x000fe2000bf05300 */
[----:B------:R-:W-:-:S02]  /*0300*/  @!P0 MOV R67, R61 ;  /* 0x0000003d00438202 */ /* 0x000fc40000000f00 */
[----:B------:R-:W-:Y:S02]  /*0310*/  @!P0 MOV R65, R62 ;  /* 0x0000003e00418202 */ /* 0x000fe40000000f00 */
[----:B------:R-:W-:Y:S02]  /*0320*/  @!P0 MOV R60, R52 ;  /* 0x00000034003c8202 */ /* 0x000fe40000000f00 */
[----:B------:R-:W-:Y:S02]  /*0330*/  @!P0 MOV R58, R53 ;  /* 0x00000035003a8202 */ /* 0x000fe40000000f00 */
[----:B------:R-:W-:Y:S02]  /*0340*/  @!P0 MOV R56, R54 ;  /* 0x0000003600388202 */ /* 0x000fe40000000f00 */
[----:B------:R-:W-:Y:S01]  /*0350*/  MOV R2, R6 ;  /* 0x0000000600027202 */ /* 0x000fe20000000f00 */
[----:B------:R-:W-:Y:S06]  /*0360*/  BRA.U UP0, `(.L_x_17048) ;  /* 0x0000001500d87547 */ /* 0x000fec000b800000 */
[----:B------:R-:W0:Y:S01]  /*0370*/  LDCU.64 UR4, c[0x0][0x3a0] ;  /* 0x00007400ff0477ac */ /* 0x000e220008000a00 */
[--C-:B------:R-:W-:Y:S02]  /*0380*/  HADD2.F32 R3, -RZ, R8.reuse.H0_H0 ;  /* 0x20000008ff037230 */ /* 0x100fe40000004100 */
[----:B------:R-:W-:Y:S01]  /*0390*/  HADD2.F32 R4, -RZ, R8.H1_H1 ;  /* 0x30000008ff047230 */ /* 0x000fe20000004100 */
[----:B------:R-:W1:Y:S01]  /*03a0*/  LDCU.U8 UR8, c[0x0][0x410] ;  /* 0x00008200ff0877ac */ /* 0x000e620008000000 */
[--C-:B------:R-:W-:Y:S02]  /*03b0*/  HADD2.F32 R5, -RZ, R9.reuse.H0_H0 ;  /* 0x20000009ff057230 */ /* 0x100fe40000004100 */
[----:B------:R-:W-:Y:S02]  /*03c0*/  HADD2.F32 R6, -RZ, R9.H1_H1 ;  /* 0x30000009ff067230 */ /* 0x000fe40000004100 */
[--C-:B------:R-:W-:Y:S02]  /*03d0*/  HADD2.F32 R7, -RZ, R10.reuse.H0_H0 ;  /* 0x2000000aff077230 */ /* 0x100fe40000004100 */
[----:B------:R-:W-:-:S02]  /*03e0*/  HADD2.F32 R8, -RZ, R10.H1_H1 ;  /* 0x3000000aff087230 */ /* 0x000fc40000004100 */
[--C-:B------:R-:W-:Y:S02]  /*03f0*/  HADD2.F32 R9, -RZ, R11.reuse.H0_H0 ;  /* 0x2000000bff097230 */ /* 0x100fe40000004100 */
[----:B------:R-:W-:Y:S02]  /*0400*/  HADD2.F32 R10, -RZ, R11.H1_H1 ;  /* 0x3000000bff0a7230 */ /* 0x000fe40000004100 */
[----:B------:R-:W-:Y:S01]  /*0410*/  HADD2.F32 R78, -RZ, R77.H0_H0 ;  /* 0x2000004dff4e7230 */ /* 0x000fe20000004100 */
[----:B0-----:R-:W-:Y:S01]  /*0420*/  UISETP.NE.U32.AND UP0, UPT, UR4, URZ, UPT ;  /* 0x000000ff0400728c */ /* 0x001fe2000bf05070 */
[----:B------:R-:W-:Y:S01]  /*0430*/  HADD2.F32 R76, -RZ, R75.H0_H0 ;  /* 0x2000004bff4c7230 */ /* 0x000fe20000004100 */
[----:B------:R-:W0:Y:S01]  /*0440*/  LDCU UR4, c[0x0][0x388] ;  /* 0x00007100ff0477ac */ /* 0x000e220008000800 */
[----:B------:R-:W-:Y:S02]  /*0450*/  HADD2.F32 R74, -RZ, R73.H0_H0 ;  /* 0x20000049ff4a7230 */ /* 0x000fe40000004100 */
[----:B------:R-:W-:Y:S01]  /*0460*/  HADD2.F32 R72, -RZ, R71.H0_H0 ;  /* 0x20000047ff487230 */ /* 0x000fe20000004100 */
[----:B------:R-:W-:Y:S01]  /*0470*/  UISETP.NE.AND.EX UP0, UPT, UR5, URZ, UPT, UP0 ;  /* 0x000000ff0500728c */ /* 0x000fe2000bf05300 */
[----:B------:R-:W-:Y:S01]  /*0480*/  HADD2.F32 R70, -RZ, R69.H0_H0 ;  /* 0x20000045ff467230 */ /* 0x000fe20000004100 */
[----:B------:R-:W2:Y:S01]  /*0490*/  LDCU UR5, c[0x0][0x448] ;  /* 0x00008900ff0577ac */ /* 0x000ea20008000800 */
        /* <DEDUP_REMOVED lines=34> */
[----:B012---:R-:W-:-:S07]  /*06c0*/  HADD2.F32 R55, -RZ, R55.H1_H1 ;  /* 0x30000037ff377230 */ /* 0x007fce0000004100 */
.L_x_17056:
[----:B01----:R-:W0:Y:S01]  /*06d0*/  LDC.64 R32, c[0x0][0x390] ;  /* 0x0000e400ff207b82 */ /* 0x003e220000000a00 */
        /* <DEDUP_REMOVED lines=17> */
[--C-:B------:R-:W-:Y:S02]  /*07f0*/  HADD2.F32 R31, -RZ, R19.reuse.H0_H0 ;  /* 0x20000013ff1f7230 */ /* 0x100fe40000004100 */
[----:B------:R-:W-:Y:S02]  /*0800*/  HADD2.F32 R28, -RZ, R19.H1_H1 ;  /* 0x30000013ff1c7230 */ /* 0x000fe40000004100 */
        /* <DEDUP_REMOVED lines=9> */
.L_x_17049:
[--C-:B-----5:R-:W-:Y:S02]  /*08a0*/  HADD2.F32 R12, -RZ, R16.reuse.H0_H0 ;  /* 0x20000010ff0c7230 */ /* 0x120fe40000004100 */
[----:B------:R-:W-:Y:S02]  /*08b0*/  HADD2.F32 R13, -RZ, R16.H1_H1 ;  /* 0x30000010ff0d7230 */ /* 0x000fe40000004100 */
[--C-:B------:R-:W-:Y:S02]  /*08c0*/  HADD2.F32 R14, -RZ, R17.reuse.H0_H0 ;  /* 0x20000011ff0e7230 */ /* 0x100fe40000004100 */
[----:B------:R-:W-:Y:S02]  /*08d0*/  HADD2.F32 R15, -RZ, R17.H1_H1 ;  /* 0x30000011ff0f7230 */ /* 0x000fe40000004100 */
[--C-:B------:R-:W-:Y:S02]  /*08e0*/  HADD2.F32 R16, -RZ, R18.reuse.H0_H0 ;  /* 0x20000012ff107230 */ /* 0x100fe40000004100 */
[----:B------:R-:W-:-:S02]  /*08f0*/  HADD2.F32 R17, -RZ, R18.H1_H1 ;  /* 0x30000012ff117230 */ /* 0x000fc40000004100 */
[--C-:B------:R-:W-:Y:S02]  /*0900*/  HADD2.F32 R18, -RZ, R19.reuse.H0_H0 ;  /* 0x20000013ff127230 */ /* 0x100fe40000004100 */
[----:B------:R-:W-:-:S07]  /*0910*/  HADD2.F32 R19, -RZ, R19.H1_H1 ;  /* 0x30000013ff137230 */ /* 0x000fce0000004100 */
.L_x_17050:
        /* <DEDUP_REMOVED lines=29> */
.L_x_17051:
[--C-:B0----5:R-:W-:Y:S02]  /*0af0*/  HADD2.F32 R20, -RZ, R24.reuse.H0_H0 ;  /* 0x20000018ff147230 */ /* 0x121fe40000004100 */
[----:B------:R-:W-:Y:S02]  /*0b00*/  HADD2.F32 R21, -RZ, R24.H1_H1 ;  /* 0x30000018ff157230 */ /* 0x000fe40000004100 */
[--C-:B------:R-:W-:Y:S02]  /*0b10*/  HADD2.F32 R22, -RZ, R25.reuse.H0_H0 ;  /* 0x20000019ff167230 */ /* 0x100fe40000004100 */
[----:B------:R-:W-:Y:S02]  /*0b20*/  HADD2.F32 R23, -RZ, R25.H1_H1 ;  /* 0x30000019ff177230 */ /* 0x000fe40000004100 */
[--C-:B------:R-:W-:Y:S02]  /*0b30*/  HADD2.F32 R24, -RZ, R26.reuse.H0_H0 ;  /* 0x2000001aff187230 */ /* 0x100fe40000004100 */
[----:B------:R-:W-:-:S02]  /*0b40*/  HADD2.F32 R25, -RZ, R26.H1_H1 ;  /* 0x3000001aff197230 */ /* 0x000fc40000004100 */
[--C-:B------:R-:W-:Y:S02]  /*0b50*/  HADD2.F32 R26, -RZ, R27.reuse.H0_H0 ;  /* 0x2000001bff1a7230 */ /* 0x100fe40000004100 */
[----:B------:R-:W-:-:S07]  /*0b60*/  HADD2.F32 R27, -RZ, R27.H1_H1 ;  /* 0x3000001bff1b7230 */ /* 0x000fce0000004100 */
.L_x_17052:
        /* <DEDUP_REMOVED lines=12> */
[--C-:B------:R-:W-:Y:S02]  /*0c30*/  HADD2.F32 R82, -RZ, R37.reuse.H1_H1 ;  /* 0x30000025ff527230 */ /* 0x100fe40000004100 */
[----:B------:R-:W-:Y:S02]  /*0c40*/  HADD2.F32 R36, -RZ, R36.H1_H1 ;  /* 0x30000024ff247230 */ /* 0x000fe40000004100 */
[----:B------:R-:W-:-:S02]  /*0c50*/  HADD2.F32 R89, -RZ, R37.H0_H0 ;  /* 0x20000025ff597230 */ /* 0x000fc40000004100 */
[--C-:B------:R-:W-:Y:S02]  /*0c60*/  HADD2.F32 R37, -RZ, R38.reuse.H0_H0 ;  /* 0x20000026ff257230 */ /* 0x100fe40000004100 */
[----:B------:R-:W-:Y:S02]  /*0c70*/  HADD2.F32 R38, -RZ, R38.H1_H1 ;  /* 0x30000026ff267230 */ /* 0x000fe40000004100 */
[----:B--2---:R-:W-:Y:S01]  /*0c80*/  FADD.FTZ R28, R28, R79 ;  /* 0x0000004f1c1c7221 */ /* 0x004fe20000010000 */
[----:B------:R-:W-:Y:S01]  /*0c90*/  FADD.FTZ R31, R31, R82 ;  /* 0x000000521f1f7221 */ /* 0x000fe20000010000 */
[--C-:B------:R-:W-:Y:S02]  /*0ca0*/  HADD2.F32 R79, -RZ, R39.reuse.H0_H0 ;  /* 0x20000027ff4f7230 */ /* 0x100fe40000004100 */
[----:B------:R-:W-:Y:S01]  /*0cb0*/  FADD.FTZ R29, R29, R36 ;  /* 0x000000241d1d7221 */ /* 0x000fe20000010000 */
[----:B------:R-:W-:Y:S02]  /*0cc0*/  HADD2.F32 R82, -RZ, R39.H1_H1 ;  /* 0x30000027ff527230 */ /* 0x000fe40000004100 */
[----:B---3--:R-:W-:Y:S01]  /*0cd0*/  FADD.FTZ R36, R32, R37 ;  /* 0x0000002520247221 */ /* 0x008fe20000010000 */
[----:B------:R-:W-:Y:S01]  /*0ce0*/  FADD.FTZ R37, R33, R38 ;  /* 0x0000002621257221 */ /* 0x000fe20000010000 */
[----:B------:R-:W-:Y:S01]  /*0cf0*/  FADD.FTZ R30, R30, R89 ;  /* 0x000000591e1e7221 */ /* 0x000fe20000010000 */
[----:B------:R-:W-:Y:S01]  /*0d00*/  FADD.FTZ R38, R34, R79 ;  /* 0x0000004f22267221 */ /* 0x000fe20000010000 */
[----:B------:R-:W-:Y:S01]  /*0d10*/  FADD.FTZ R39, R35, R82 ;  /* 0x0000005223277221 */ /* 0x000fe20000010000 */
[----:B------:R-:W-:Y:S06]  /*0d20*/  BRA `(.L_x_17054) ;  /* 0x0000000000207947 */ /* 0x000fec0003800000 */
.L_x_17053:
        /* <DEDUP_REMOVED lines=8> */
.L_x_17054:
        /* <DEDUP_REMOVED lines=99> */
.L_x_17076:
[----:B-1----:R-:W-:Y:S01]  /*13e0*/  FADD.FTZ R79, R88, R79 ;  /* 0x0000004f584f7221 */ /* 0x002fe20000010000 */
[----:B------:R-:W-:Y:S01]  /*13f0*/  FMUL.FTZ R32, R82, R82 ;  /* 0x0000005252207220 */ /* 0x000fe20000410000 */
[----:B------:R-:W-:Y:S02]  /*1400*/  ISETP.NE.AND P0, PT, RZ, UR8, PT ;  /* 0x00000008ff007c0c */ /* 0x000fe4000bf05270 */
[----:B------:R-:W-:Y:S02]  /*1410*/  FFMA.FTZ R84, R79, R84, UR5 ;  /* 0x000000054f547e23 */ /* 0x000fe40008010054 */
[----:B------:R-:W-:Y:S02]  /*1420*/  FSEL R79, R32, RZ, P0 ;  /* 0x000000ff204f7208 */ /* 0x000fe40000000000 */
[----:B------:R-:W1:Y:S01]  /*1430*/  LDC.64 R32, c[0x0][0x428] ;  /* 0x00010a00ff207b82 */ /* 0x000e620000000a00 */
[----:B------:R-:W-:Y:S02]  /*1440*/  FSEL R35, R82, RZ, !P0 ;  /* 0x000000ff52237208 */ /* 0x000fe40004000000 */
[----:B------:R-:W-:Y:S01]  /*1450*/  FADD.FTZ R34, R84, R79 ;  /* 0x0000004f54227221 */ /* 0x000fe20000010000 */
[----:B------:R-:W-:-:S02]  /*1460*/  ISETP.NE.AND P0, PT, R0, RZ, PT ;  /* 0x000000ff0000720c */ /* 0x000fc40003f05270 */
        /* <DEDUP_REMOVED lines=31> */
[C---:B------:R-:W-:Y:S01]  /*1660*/  FADD.FTZ R31, -R35.reuse, R31 ;  /* 0x0000001f231f7221 */ /* 0x040fe20000010100 */
[C---:B------:R-:W-:Y:S01]  /*1670*/  FADD.FTZ R36, -R35.reuse, R36 ;  /* 0x0000002423247221 */ /* 0x040fe20000010100 */
[C---:B------:R-:W-:Y:S01]  /*1680*/  FADD.FTZ R37, -R35.reuse, R37 ;  /* 0x0000002523257221 */ /* 0x040fe20000010100 */
[----:B------:R-:W-:Y:S01]  /*1690*/  FADD.FTZ R18, -R35, R38 ;  /* 0x0000002623127221 */ /* 0x000fe20000010100 */
[----:B------:R-:W-:Y:S01]  /*16a0*/  FFMA.FTZ R12, R14, R78, R3 ;  /* 0x0000004e0e0c7223 */ /* 0x000fe20000010003 */
[----:B------:R-:W-:Y:S01]  /*16b0*/  FFMA.FTZ R79, R13, R77, R4 ;  /* 0x0000004d0d4f7223 */ /* 0x000fe20000010004 */
[----:B------:R-:W-:Y:S01]  /*16c0*/  FADD.FTZ R35, -R35, R39 ;  /* 0x0000002723237221 */ /* 0x000fe20000010100 */
[----:B-1----:R-:W-:Y:S01]  /*16d0*/  IMAD.WIDE.U32 R38, R80, 0x10, R32 ;  /* 0x0000001050267825 */ /* 0x002fe200078e0020 */
[----:B------:R-:W-:-:S03]  /*16e0*/  F2FP.F16.F32.PACK_AB R13, R85, R20 ;  /* 0x00000014550d723e */ /* 0x000fc600000000ff */
[----:B------:R-:W-:Y:S01]  /*16f0*/  FMUL.FTZ R20, R34, R17 ;  /* 0x0000001122147220 */ /* 0x000fe20000410000 */
[----:B------:R-:W-:Y:S01]  /*1700*/  F2FP.F16.F32.PACK_AB R15, R87, R28 ;  /* 0x0000001c570f723e */ /* 0x000fe200000000ff */
[----:B------:R-:W-:-:S04]  /*1710*/  IMAD.WIDE.U32 R80, R81, 0x10, R32 ;  /* 0x0000001051507825 */ /* 0x000fc800078e0020 */
[C---:B------:R-:W-:Y:S01]  /*1720*/  FMUL.FTZ R23, R34.reuse, R23 ;  /* 0x0000001722177220 */ /* 0x040fe20000410000 */
[C---:B------:R-:W-:Y:S01]  /*1730*/  FMUL.FTZ R24, R34.reuse, R24 ;  /* 0x0000001822187220 */ /* 0x040fe20000410000 */
[----:B------:R-:W-:Y:S01]  /*1740*/  F2FP.F16.F32.PACK_AB R12, R79, R12 ;  /* 0x0000000c4f0c723e */ /* 0x000fe200000000ff */
[----:B------:R-:W-:Y:S01]  /*1750*/  IMAD.WIDE.U32 R32, R83, 0x10, R32 ;  /* 0x0000001053207825 */ /* 0x000fe200078e0020 */
[----:B------:R-:W1:Y:S03]  /*1760*/  @!P1 LDC.64 R86, c[0x0][0x3c0] ;  /* 0x0000f000ff569b82 */ /* 0x000e660000000a00 */
[C---:B------:R-:W-:Y:S01]  /*1770*/  FMUL.FTZ R25, R34.reuse, R25 ;  /* 0x0000001922197220 */ /* 0x040fe20000410000 */
[C---:B------:R-:W-:Y:S01]  /*1780*/  FMUL.FTZ R83, R34.reuse, R18 ;  /* 0x0000001222537220 */ /* 0x040fe20000410000 */
[C---:B------:R-:W-:Y:S01]  /*1790*/  FMUL.FTZ R35, R34.reuse, R35 ;  /* 0x0000002322237220 */ /* 0x040fe20000410000 */
[----:B------:R-:W-:Y:S01]  /*17a0*/  FMUL.FTZ R79, R34, R16 ;  /* 0x00000010224f7220 */ /* 0x000fe20000410000 */
[----:B------:R-:W-:Y:S01]  /*17b0*/  FFMA.FTZ R16, R20, R70, R11 ;  /* 0x0000004614107223 */ /* 0x000fe2000001000b */
[----:B------:R-:W-:Y:S01]  /*17c0*/  FFMA.FTZ R18, R24, R66, R43 ;  /* 0x0000004218127223 */ /* 0x000fe2000001002b */
[----:B------:R-:W-:Y:S01]  /*17d0*/  FFMA.FTZ R20, R23, R67, R42 ;  /* 0x0000004317147223 */ /* 0x000fe2000001002a */
[----:B------:R-:W2:Y:S01]  /*17e0*/  @!P0 LDC.64 R84, c[0x0][0x3c8] ;  /* 0x0000f200ff548b82 */ /* 0x000ea20000000a00 */
[----:B------:R-:W-:Y:S01]  /*17f0*/  FFMA.FTZ R25, R25, R65, R44 ;  /* 0x0000004119197223 */ /* 0x000fe2000001002c */
[----:B------:R-:W-:Y:S01]  /*1800*/  FFMA.FTZ R23, R83, R57, R52 ;  /* 0x0000003953177223 */ /* 0x000fe20000010034 */
[----:B------:R-:W-:Y:S01]  /*1810*/  FFMA.FTZ R24, R35, R55, R54 ;  /* 0x0000003723187223 */ /* 0x000fe20000010036 */
[----:B------:R-:W-:Y:S01]  /*1820*/  FFMA.FTZ R14, R22, R74, R7 ;  /* 0x0000004a160e7223 */ /* 0x000fe20000010007 */
[C---:B------:R-:W-:Y:S01]  /*1830*/  FMUL.FTZ R22, R34.reuse, R19 ;  /* 0x0000001322167220 */ /* 0x040fe20000410000 */
[C---:B------:R-:W-:Y:S01]  /*1840*/  FMUL.FTZ R26, R34.reuse, R26 ;  /* 0x0000001a221a7220 */ /* 0x040fe20000410000 */
[----:B------:R-:W-:Y:S01]  /*1850*/  F2FP.F16.F32.PACK_AB R18, R25, R18 ;  /* 0x000000121912723e */ /* 0x000fe200000000ff */
[----:B------:R-:W-:Y:S01]  /*1860*/  FMUL.FTZ R21, R34, R21 ;  /* 0x0000001522157220 */ /* 0x000fe20000410000 */
[----:B------:R-:W-:Y:S01]  /*1870*/  F2FP.F16.F32.PACK_AB R23, R24, R23 ;  /* 0x000000171817723e */ /* 0x000fe200000000ff */
[----:B------:R-:W-:Y:S01]  /*1880*/  FFMA.FTZ R17, R22, R68, R41 ;  /* 0x0000004416117223 */ /* 0x000fe20000010029 */
[----:B------:R-:W3:Y:S01]  /*1890*/  LDC.64 R24, c[0x0][0x380] ;  /* 0x0000e000ff187b82 */ /* 0x000ee20000000a00 */
[----:B------:R-:W-:Y:S01]  /*18a0*/  FFMA.FTZ R19, R26, R64, R45 ;  /* 0x000000401a137223 */ /* 0x000fe2000001002d */
[----:B------:R-:W-:Y:S01]  /*18b0*/  FFMA.FTZ R22, R79, R63, R46 ;  /* 0x0000003f4f167223 */ /* 0x000fe2000001002e */
[----:B------:R-:W-:Y:S01]  /*18c0*/  FMUL.FTZ R89, R34, R89 ;  /* 0x0000005922597220 */ /* 0x000fe20000410000 */
[----:B------:R-:W-:Y:S01]  /*18d0*/  F2FP.F16.F32.PACK_AB R17, R20, R17 ;  /* 0x000000111411723e */ /* 0x000fe200000000ff */
        /* <DEDUP_REMOVED lines=16> */
[----:B-1----:R-:W-:Y:S01]  /*19e0*/  @!P1 IMAD.WIDE R86, R2, 0x4, R86 ;  /* 0x0000000402569825 */ /* 0x002fe200078e0256 */
[----:B------:R-:W-:-:S02]  /*19f0*/  F2FP.F16.F32.PACK_AB R14, R89, R14 ;  /* 0x0000000e590e723e */ /* 0x000fc400000000ff */
[----:B------:R-:W-:Y:S01]  /*1a00*/  F2FP.F16.F32.PACK_AB R22, R29, R28 ;  /* 0x0000001c1d16723e */ /* 0x000fe200000000ff */
[----:B--2---:R-:W-:Y:S01]  /*1a10*/  @!P0 IMAD.WIDE R84, R2, 0x4, R84 ;  /* 0x0000000402548825 */ /* 0x004fe200078e0254 */
[----:B------:R-:W-:Y:S01]  /*1a20*/  F2FP.F16.F32.PACK_AB R21, R26, R21 ;  /* 0x000000151a15723e */ /* 0x000fe200000000ff */
[----:B------:R1:W-:Y:S01]  /*1a30*/  @!P1 STG.E desc[UR6][R86.64], R82 ;  /* 0x0000005256009986 */ /* 0x0003e2000c101906 */
[----:B------:R-:W-:Y:S02]  /*1a40*/  F2FP.F16.F32.PACK_AB R20, R27, R20 ;  /* 0x000000141b14723e */ /* 0x000fe400000000ff */
        /* <DEDUP_REMOVED lines=8> */
.L_x_17048:
        /* <DEDUP_REMOVED lines=11> */
[----:B0-----:R-:W-:Y:S01]  /*1b80*/  UISETP.NE.U32.AND UP0, UPT, UR4, URZ, UPT ;  /* 0x000000ff0400728c */ /* 0x001fe2000bf05070 */
[----:B------:R-:W-:Y:S01]  /*1b90*/  HADD2.F32 R10, -RZ, R11.H1_H1 ;  /* 0x3000000bff0a7230 */ /* 0x000fe20000004100 */
[----:B------:R-:W0:Y:S01]  /*1ba0*/  LDCU UR4, c[0x0][0x388] ;  /* 0x00007100ff0477ac */ /* 0x000e220008000800 */
[----:B------:R-:W-:Y:S02]  /*1bb0*/  HADD2.F32 R78, -RZ, R77.H0_H0 ;  /* 0x2000004dff4e7230 */ /* 0x000fe40000004100 */
[----:B------:R-:W-:Y:S01]  /*1bc0*/  HADD2.F32 R76, -RZ, R75.H0_H0 ;  /* 0x2000004bff4c7230 */ /* 0x000fe20000004100 */
[----:B------:R-:W-:Y:S01]  /*1bd0*/  UISETP.NE.AND.EX UP0, UPT, UR5, URZ, UPT, UP0 ;  /* 0x000000ff0500728c */ /* 0x000fe2000bf05300 */
[----:B------:R-:W-:Y:S01]  /*1be0*/  HADD2.F32 R74, -RZ, R73.H0_H0 ;  /* 0x20000049ff4a7230 */ /* 0x000fe20000004100 */
[----:B------:R-:W2:Y:S01]  /*1bf0*/  LDCU.U8 UR5, c[0x0][0x410] ;  /* 0x00008200ff0577ac */ /* 0x000ea20008000000 */
        /* <DEDUP_REMOVED lines=35> */
.L_x_17064:
[----:B01----:R-:W0:Y:S01]  /*1e30*/  LDC.64 R20, c[0x0][0x3e0] ;  /* 0x0000f800ff147b82 */ /* 0x003e220000000a00 */
        /* <DEDUP_REMOVED lines=10> */
[----:B------:R-:W-:Y:S06]  /*1ee0*/  BRA.U !UP0, `(.L_x_17057) ;  /* 0x0000000108547547 */ /* 0x000fec000b800000 */
        /* <DEDUP_REMOVED lines=21> */
.L_x_17057:
[--C-:B-----5:R-:W-:Y:S02]  /*2040*/  HADD2.F32 R20, -RZ, R16.reuse.H0_H0 ;  /* 0x20000010ff147230 */ /* 0x120fe40000004100 */
[----:B------:R-:W-:Y:S02]  /*2050*/  HADD2.F32 R22, -RZ, R16.H1_H1 ;  /* 0x30000010ff167230 */ /* 0x000fe40000004100 */
[--C-:B------:R-:W-:Y:S02]  /*2060*/  HADD2.F32 R24, -RZ, R17.reuse.H0_H0 ;  /* 0x20000011ff187230 */ /* 0x100fe40000004100 */
[C---:B------:R-:W-:Y:S01]  /*2070*/  FMUL.FTZ R16, R79.reuse, R20 ;  /* 0x000000144f107220 */ /* 0x040fe20000410000 */
[----:B------:R-:W-:Y:S02]  /*2080*/  HADD2.F32 R26, -RZ, R17.H1_H1 ;  /* 0x30000011ff1a7230 */ /* 0x000fe40000004100 */
[----:B------:R-:W-:Y:S01]  /*2090*/  FMUL.FTZ R17, R79, R22 ;  /* 0x000000164f117220 */ /* 0x000fe20000410000 */
[----:B------:R-:W-:-:S02]  /*20a0*/  HADD2.F32 R28, -RZ, R18.H0_H0 ;  /* 0x20000012ff1c7230 */ /* 0x000fc40000004100 */
[----:B------:R-:W-:Y:S02]  /*20b0*/  HADD2.F32 R30, -RZ, R18.H1_H1 ;  /* 0x30000012ff1e7230 */ /* 0x000fe40000004100 */
[C---:B------:R-:W-:Y:S01]  /*20c0*/  FMUL.FTZ R18, R79.reuse, R24 ;  /* 0x000000184f127220 */ /* 0x040fe20000410000 */
[--C-:B------:R-:W-:Y:S02]  /*20d0*/  HADD2.F32 R32, -RZ, R19.reuse.H0_H0 ;  /* 0x20000013ff207230 */ /* 0x100fe40000004100 */
[C---:B------:R-:W-:Y:S01]  /*20e0*/  FMUL.FTZ R20, R79.reuse, R28 ;  /* 0x0000001c4f147220 */ /* 0x040fe20000410000 */
[----:B------:R-:W-:Y:S02]  /*20f0*/  HADD2.F32 R34, -RZ, R19.H1_H1 ;  /* 0x30000013ff227230 */ /* 0x000fe40000004100 */
[C---:B------:R-:W-:Y:S01]  /*2100*/  FMUL.FTZ R19, R79.reuse, R26 ;  /* 0x0000001a4f137220 */ /* 0x040fe20000410000 */
[C---:B------:R-:W-:Y:S01]  /*2110*/  FMUL.FTZ R21, R79.reuse, R30 ;  /* 0x0000001e4f157220 */ /* 0x040fe20000410000 */
[C---:B------:R-:W-:Y:S01]  /*2120*/  FMUL.FTZ R22, R79.reuse, R32 ;  /* 0x000000204f167220 */ /* 0x040fe20000410000 */
[----:B------:R-:W-:-:S07]  /*2130*/  FMUL.FTZ R23, R79, R34 ;  /* 0x000000224f177220 */ /* 0x000fce0000410000 */
.L_x_17058:
        /* <DEDUP_REMOVED lines=29> */
.L_x_17059:
[--C-:B0----5:R-:W-:Y:S02]  /*2310*/  HADD2.F32 R28, -RZ, R24.reuse.H0_H0 ;  /* 0x20000018ff1c7230 */ /* 0x121fe40000004100 */
        /* <DEDUP_REMOVED lines=15> */
.L_x_17060:
        /* <DEDUP_REMOVED lines=16> */
[C---:B--2---:R-:W-:Y:S01]  /*2510*/  FFMA.FTZ R41, R79.reuse, R32, R41 ;  /* 0x000000204f297223 */ /* 0x044fe20000010029 */
[C---:B------:R-:W-:Y:S01]  /*2520*/  FFMA.FTZ R40, R79.reuse, R82, R40 ;  /* 0x000000524f287223 */ /* 0x040fe20000010028 */
[--C-:B------:R-:W-:Y:S02]  /*2530*/  HADD2.F32 R32, -RZ, R34.reuse.H0_H0 ;  /* 0x20000022ff207230 */ /* 0x100fe40000004100 */
[C---:B------:R-:W-:Y:S01]  /*2540*/  FFMA.FTZ R42, R79.reuse, R89, R42 ;  /* 0x000000594f2a7223 */ /* 0x040fe2000001002a */
[----:B------:R-:W-:Y:S02]  /*2550*/  HADD2.F32 R34, -RZ, R34.H1_H1 ;  /* 0x30000022ff227230 */ /* 0x000fe40000004100 */
[----:B------:R-:W-:Y:S01]  /*2560*/  FFMA.FTZ R43, R79, R88, R43 ;  /* 0x000000584f2b7223 */ /* 0x000fe2000001002b */
[----:B------:R-:W-:-:S02]  /*2570*/  HADD2.F32 R82, -RZ, R35.H1_H1 ;  /* 0x30000023ff527230 */ /* 0x000fc40000004100 */
[C---:B---3--:R-:W-:Y:S01]  /*2580*/  FFMA.FTZ R36, R79.reuse, R32, R36 ;  /* 0x000000204f247223 */ /* 0x048fe20000010024 */
[C---:B------:R-:W-:Y:S01]  /*2590*/  FFMA.FTZ R38, R79.reuse, R33, R38 ;  /* 0x000000214f267223 */ /* 0x040fe20000010026 */
[C---:B------:R-:W-:Y:S01]  /*25a0*/  FFMA.FTZ R37, R79.reuse, R34, R37 ;  /* 0x000000224f257223 */ /* 0x040fe20000010025 */
[----:B------:R-:W-:Y:S01]  /*25b0*/  FFMA.FTZ R39, R79, R82, R39 ;  /* 0x000000524f277223 */ /* 0x000fe20000010027 */
[----:B------:R-:W-:Y:S06]  /*25c0*/  BRA `(.L_x_17062) ;  /* 0x0000000000407947 */ /* 0x000fec0003800000 */
.L_x_17061:
[--C-:B-----5:R-:W-:Y:S02]  /*25d0*/  HADD2.F32 R36, -RZ, R33.reuse.H1_H1 ;  /* 0x30000021ff247230 */ /* 0x120fe40000004100 */
[----:B------:R-:W-:Y:S02]  /*25e0*/  HADD2.F32 R40, -RZ, R32.H0_H0 ;  /* 0x20000020ff287230 */ /* 0x000fe40000004100 */
[----:B0-----:R-:W-:Y:S02]  /*25f0*/  HADD2.F32 R38, -RZ, R34.H0_H0 ;  /* 0x20000022ff267230 */ /* 0x001fe40000004100 */
        /* <DEDUP_REMOVED lines=11> */
[----:B------:R-:W-:-:S02]  /*26b0*/  FMUL.FTZ R38, R79, R82 ;  /* 0x000000524f267220 */ /* 0x000fc40000410000 */
[----:B------:R-:W-:-:S07]  /*26c0*/  FMUL.FTZ R39, R79, R86 ;  /* 0x000000564f277220 */ /* 0x000fce0000410000 */
.L_x_17062:
        /* <DEDUP_REMOVED lines=99> */
.L_x_17088:
[----:B-1----:R-:W-:Y:S01]  /*2d00*/  FADD.FTZ R79, R88, R79 ;  /* 0x0000004f584f7221 */ /* 0x002fe20000010000 */
[----:B------:R-:W-:Y:S01]  /*2d10*/  FMUL.FTZ R32, R82, R82 ;  /* 0x0000005252207220 */ /* 0x000fe20000410000 */
[----:B------:R-:W-:Y:S02]  /*2d20*/  ISETP.NE.AND P0, PT, RZ, UR5, PT ;  /* 0x00000005ff007c0c */ /* 0x000fe4000bf05270 */
[----:B------:R-:W-:Y:S02]  /*2d30*/  FFMA.FTZ R84, R79, R84, UR8 ;  /* 0x000000084f547e23 */ /* 0x000fe40008010054 */
[----:B------:R-:W-:Y:S02]  /*2d40*/  FSEL R79, R32, RZ, P0 ;  /* 0x000000ff204f7208 */ /* 0x000fe40000000000 */
[----:B------:R-:W1:Y:S01]  /*2d50*/  LDC.64 R32, c[0x0][0x428] ;  /* 0x00010a00ff207b82 */ /* 0x000e620000000a00 */
[----:B------:R-:W-:Y:S02]  /*2d60*/  FSEL R35, R82, RZ, !P0 ;  /* 0x000000ff52237208 */ /* 0x000fe40004000000 */
[----:B------:R-:W-:-:S03]  /*2d70*/  FADD.FTZ R34, R84, R79 ;  /* 0x0000004f54227221 */ /* 0x000fc60000010000 */
        /* <DEDUP_REMOVED lines=69> */
[----:B------:R-:W-:Y:S01]  /*31d0*/  FFMA.FTZ R25, R25, R69, R12 ;  /* 0x0000004519197223 */ /* 0x000fe2000001000c */
[----:B------:R-:W-:Y:S01]  /*31e0*/  F2FP.F16.F32.PACK_AB R21, R24, R21 ;  /* 0x000000151815723e */ /* 0x000fe200000000ff */
[C---:B------:R-:W-:Y:S01]  /*31f0*/  FMUL.FTZ R89, R34.reuse, R89 ;  /* 0x0000005922597220 */ /* 0x040fe20000410000 */
        /* <DEDUP_REMOVED lines=30> */
.L_x_17055:
[----:B------:R-:W-:Y:S01]  /*33e0*/  HFMA2 R33, -RZ, RZ, 0, 5.9604644775390625e-08 ;  /* 0x00000001ff217431 */ /* 0x000fe200000001ff */
[----:B------:R-:W-:Y:S01]  /*33f0*/  BSSY B0, `(.L_x_17065) ;  /* 0x0000006000007945 */ /* 0x000fe20003800000 */
[----:B------:R-:W-:Y:S02]  /*3400*/  MOV R34, 0x1f ;  /* 0x0000001f00227802 */ /* 0x000fe40000000f00 */
[----:B------:R-:W-:-:S07]  /*3410*/  MOV R35, 0xffffffff ;  /* 0xffffffff00237802 */ /* 0x000fce0000000f00 */
[----:B------:R-:W-:Y:S05]  /*3420*/  WARPSYNC.COLLECTIVE R35, `(.L_x_17066) ;  /* 0x0000000023087348 */ /* 0x000fea0003c00000 */
[----:B------:R0:W1:Y:S02]  /*3430*/  SHFL.BFLY P0, R79, R32, R33, R34 ;  /* 0x0c000021204f7389 */ /* 0x0000640000000022 */
[----:B01----:R-:W-:Y:S05]  /*3440*/  ENDCOLLECTIVE ;  /* 0x000000000000791b */ /* 0x003fea0003800000 */
.L_x_17066:
[----:B------:R-:W-:Y:S05]  /*3450*/  BSYNC B0 ;  /* 0x0000000000007941 */ /* 0x000fea0003800000 */
.L_x_17065:
        /* <DEDUP_REMOVED lines=9> */
.L_x_17067:
[----:B------:R-:W-:Y:S02]  /*34f0*/  HFMA2 R33, -RZ, RZ, 0, 2.384185791015625e-07 ;  /* 0x00000004ff217431 */ /* 0x000fe400000001ff */
[----:B------:R-:W-:-:S05]  /*3500*/  FADD.FTZ R86, R85, R79 ;  /* 0x0000004f55567221 */ /* 0x000fca0000010000 */
[----:B------:R-:W-:-:S07]  /*3510*/  MOV R32, R86 ;  /* 0x0000005600207202 */ /* 0x000fce0000000f00 */
[----:B------:R-:W-:Y:S05]  /*3520*/  WARPSYNC.COLLECTIVE R35, `(.L_x_17068) ;  /* 0x0000000023087348 */ /* 0x000fea0003c00000 */
[----:B------:R0:W1:Y:S02]  /*3530*/  SHFL.BFLY P0, R79, R32, R33, R34 ;  /* 0x0c000021204f7389 */ /* 0x0000640000000022 */
[----:B01----:R-:W-:Y:S05]  /*3540*/  ENDCOLLECTIVE ;  /* 0x000000000000791b */ /* 0x003fea0003800000 */
.L_x_17068:
[----:B------:R-:W-:Y:S02]  /*3550*/  HFMA2 R33, -RZ, RZ, 0, 4.76837158203125e-07 ;  /* 0x00000008ff217431 */ /* 0x000fe400000001ff */
[----:B------:R-:W-:-:S05]  /*3560*/  FADD.FTZ R87, R86, R79 ;  /* 0x0000004f56577221 */ /* 0x000fca0000010000 */
[----:B------:R-:W-:-:S07]  /*3570*/  MOV R32, R87 ;  /* 0x0000005700207202 */ /* 0x000fce0000000f00 */
[----:B------:R-:W-:Y:S05]  /*3580*/  WARPSYNC.COLLECTIVE R35, `(.L_x_17069) ;  /* 0x0000000023087348 */ /* 0x000fea0003c00000 */
[----:B------:R0:W1:Y:S02]  /*3590*/  SHFL.BFLY P0, R79, R32, R33, R34 ;  /* 0x0c000021204f7389 */ /* 0x0000640000000022 */
[----:B01----:R-:W-:Y:S05]  /*35a0*/  ENDCOLLECTIVE ;  /* 0x000000000000791b */ /* 0x003fea0003800000 */
.L_x_17069:
[----:B------:R-:W-:Y:S02]  /*35b0*/  HFMA2 R33, -RZ, RZ, 0, 9.5367431640625e-07 ;  /* 0x00000010ff217431 */ /* 0x000fe400000001ff */
[----:B------:R-:W-:-:S05]  /*35c0*/  FADD.FTZ R88, R87, R79 ;  /* 0x0000004f57587221 */ /* 0x000fca0000010000 */
[----:B------:R-:W-:-:S07]  /*35d0*/  MOV R32, R88 ;  /* 0x0000005800207202 */ /* 0x000fce0000000f00 */
[----:B------:R-:W-:Y:S05]  /*35e0*/  WARPSYNC.COLLECTIVE R35, `(.L_x_17070) ;  /* 0x0000000023087348 */ /* 0x000fea0003c00000 */
[----:B------:R0:W1:Y:S02]  /*35f0*/  SHFL.BFLY P0, R79, R32, R33, R34 ;  /* 0x0c000021204f7389 */ /* 0x0000640000000022 */
[----:B01----:R-:W-:Y:S05]  /*3600*/  ENDCOLLECTIVE ;  /* 0x000000000000791b */ /* 0x003fea0003800000 */
.L_x_17070:
        /* <DEDUP_REMOVED lines=54> */
.L_x_17071:
[----:B------:R-:W-:Y:S02]  /*3970*/  HFMA2 R33, -RZ, RZ, 0, 1.1920928955078125e-07 ;  /* 0x00000002ff217431 */ /* 0x000fe400000001ff */
[----:B------:R-:W-:-:S05]  /*3980*/  FADD.FTZ R85, R32, R79 ;  /* 0x0000004f20557221 */ /* 0x000fca0000010000 */
[----:B------:R-:W-:-:S07]  /*3990*/  MOV R32, R85 ;  /* 0x0000005500207202 */ /* 0x000fce0000000f00 */
[----:B------:R-:W-:Y:S05]  /*39a0*/  WARPSYNC.COLLECTIVE R35, `(.L_x_17072) ;  /* 0x0000000023087348 */ /* 0x000fea0003c00000 */
[----:B------:R0:W1:Y:S02]  /*39b0*/  SHFL.BFLY P0, R79, R32, R33, R34 ;  /* 0x0c000021204f7389 */ /* 0x0000640000000022 */
[----:B01----:R-:W-:Y:S05]  /*39c0*/  ENDCOLLECTIVE ;  /* 0x000000000000791b */ /* 0x003fea0003800000 */
.L_x_17072:
[----:B------:R-:W-:Y:S02]  /*39d0*/  HFMA2 R33, -RZ, RZ, 0, 2.384185791015625e-07 ;  /* 0x00000004ff217431 */ /* 0x000fe400000001ff */
[----:B------:R-:W-:-:S05]  /*39e0*/  FADD.FTZ R86, R85, R79 ;  /* 0x0000004f55567221 */ /* 0x000fca0000010000 */
[----:B------:R-:W-:-:S07]  /*39f0*/  MOV R32, R86 ;  /* 0x0000005600207202 */ /* 0x000fce0000000f00 */
[----:B------:R-:W-:Y:S05]  /*3a00*/  WARPSYNC.COLLECTIVE R35, `(.L_x_17073) ;  /* 0x0000000023087348 */ /* 0x000fea0003c00000 */
[----:B------:R0:W1:Y:S02]  /*3a10*/  SHFL.BFLY P0, R79, R32, R33, R34 ;  /* 0x0c000021204f7389 */ /* 0x0000640000000022 */
[----:B01----:R-:W-:Y:S05]  /*3a20*/  ENDCOLLECTIVE ;  /* 0x000000000000791b */ /* 0x003fea0003800000 */
.L_x_17073:
[----:B------:R-:W-:Y:S02]  /*3a30*/  HFMA2 R33, -RZ, RZ, 0, 4.76837158203125e-07 ;  /* 0x00000008ff217431 */ /* 0x000fe400000001ff */
[----:B------:R-:W-:-:S05]  /*3a40*/  FADD.FTZ R87, R86, R79 ;  /* 0x0000004f56577221 */ /* 0x000fca0000010000 */
[----:B------:R-:W-:-:S07]  /*3a50*/  MOV R32, R87 ;  /* 0x0000005700207202 */ /* 0x000fce0000000f00 */
[----:B------:R-:W-:Y:S05]  /*3a60*/  WARPSYNC.COLLECTIVE R35, `(.L_x_17074) ;  /* 0x0000000023087348 */ /* 0x000fea0003c00000 */
[----:B------:R0:W1:Y:S02]  /*3a70*/  SHFL.BFLY P0, R79, R32, R33, R34 ;  /* 0x0c000021204f7389 */ /* 0x0000640000000022 */
[----:B01----:R-:W-:Y:S05]  /*3a80*/  ENDCOLLECTIVE ;  /* 0x000000000000791b */ /* 0x003fea0003800000 */
.L_x_17074:
[----:B------:R-:W-:Y:S02]  /*3a90*/  HFMA2 R33, -RZ, RZ, 0, 9.5367431640625e-07 ;  /* 0x00000010ff217431 */ /* 0x000fe400000001ff */
[----:B------:R-:W-:-:S05]  /*3aa0*/  FADD.FTZ R88, R87, R79 ;  /* 0x0000004f57587221 */ /* 0x000fca0000010000 */
[----:B------:R-:W-:-:S07]  /*3ab0*/  MOV R32, R88 ;  /* 0x0000005800207202 */ /* 0x000fce0000000f00 */
[----:B------:R-:W-:Y:S05]  /*3ac0*/  WARPSYNC.COLLECTIVE R35, `(.L_x_17075) ;  /* 0x0000000023087348 */ /* 0x000fea0003c00000 */
[----:B------:R0:W1:Y:S02]  /*3ad0*/  SHFL.BFLY P0, R79, R32, R33, R34 ;  /* 0x0c000021204f7389 */ /* 0x0000640000000022 */
[----:B01----:R-:W-:Y:S05]  /*3ae0*/  ENDCOLLECTIVE ;  /* 0x000000000000791b */ /* 0x003fea0003800000 */
.L_x_17075:
[----:B------:R-:W-:Y:S05]  /*3af0*/  BRA `(.L_x_17076) ;  /* 0xffffffd800387947 */ /* 0x000fea000383ffff */
.L_x_17063:
[----:B------:R-:W-:Y:S01]  /*3b00*/  HFMA2 R34, -RZ, RZ, 0, 1.847743988037109375e-06 ;  /* 0x0000001fff227431 */ /* 0x000fe200000001ff */
[----:B------:R-:W-:Y:S01]  /*3b10*/  BSSY B0, `(.L_x_17077) ;  /* 0x0000006000007945 */ /* 0x000fe20003800000 */
[----:B------:R-:W-:Y:S02]  /*3b20*/  MOV R33, 0x1 ;  /* 0x0000000100217802 */ /* 0x000fe40000000f00 */
[----:B------:R-:W-:-:S07]  /*3b30*/  MOV R35, 0xffffffff ;  /* 0xffffffff00237802 */ /* 0x000fce0000000f00 */
[----:B------:R-:W-:Y:S05]  /*3b40*/  WARPSYNC.COLLECTIVE R35, `(.L_x_17078) ;  /* 0x0000000023087348 */ /* 0x000fea0003c00000 */
[----:B------:R0:W1:Y:S02]  /*3b50*/  SHFL.BFLY P0, R79, R32, R33, R34 ;  /* 0x0c000021204f7389 */ /* 0x0000640000000022 */
[----:B01----:R-:W-:Y:S05]  /*3b60*/  ENDCOLLECTIVE ;  /* 0x000000000000791b */ /* 0x003fea0003800000 */
.L_x_17078:
[----:B------:R-:W-:Y:S05]  /*3b70*/  BSYNC B0 ;  /* 0x0000000000007941 */ /* 0x000fea0003800000 */
.L_x_17077:
        /* <DEDUP_REMOVED lines=9> */
.L_x_17079:
[----:B------:R-:W-:Y:S02]  /*3c10*/  HFMA2 R33, -RZ, RZ, 0, 2.384185791015625e-07 ;  /* 0x00000004ff217431 */ /* 0x000fe400000001ff */
[----:B------:R-:W-:-:S05]  /*3c20*/  FADD.FTZ R86, R85, R79 ;  /* 0x0000004f55567221 */ /* 0x000fca0000010000 */
[----:B------:R-:W-:-:S07]  /*3c30*/  MOV R32, R86 ;  /* 0x0000005600207202 */ /* 0x000fce0000000f00 */
[----:B------:R-:W-:Y:S05]  /*3c40*/  WARPSYNC.COLLECTIVE R35, `(.L_x_17080) ;  /* 0x0000000023087348 */ /* 0x000fea0003c00000 */
[----:B------:R0:W1:Y:S02]  /*3c50*/  SHFL.BFLY P0, R79, R32, R33, R34 ;  /* 0x0c000021204f7389 */ /* 0x0000640000000022 */
[----:B01----:R-:W-:Y:S05]  /*3c60*/  ENDCOLLECTIVE ;  /* 0x000000000000791b */ /* 0x003fea0003800000 */
.L_x_17080:
[----:B------:R-:W-:Y:S02]  /*3c70*/  HFMA2 R33, -RZ, RZ, 0, 4.76837158203125e-07 ;  /* 0x00000008ff217431 */ /* 0x000fe400000001ff */
[----:B------:R-:W-:-:S05]  /*3c80*/  FADD.FTZ R87, R86, R79 ;  /* 0x0000004f56577221 */ /* 0x000fca0000010000 */
[----:B------:R-:W-:-:S07]  /*3c90*/  MOV R32, R87 ;  /* 0x0000005700207202 */ /* 0x000fce0000000f00 */
[----:B------:R-:W-:Y:S05]  /*3ca0*/  WARPSYNC.COLLECTIVE R35, `(.L_x_17081) ;  /* 0x0000000023087348 */ /* 0x000fea0003c00000 */
[----:B------:R0:W1:Y:S02]  /*3cb0*/  SHFL.BFLY P0, R79, R32, R33, R34 ;  /* 0x0c000021204f7389 */ /* 0x0000640000000022 */
[----:B01----:R-:W-:Y:S05]  /*3cc0*/  ENDCOLLECTIVE ;  /* 0x000000000000791b */ /* 0x003fea0003800000 */
.L_x_17081:
[----:B------:R-:W-:Y:S02]  /*3cd0*/  HFMA2 R33, -RZ, RZ, 0, 9.5367431640625e-07 ;  /* 0x00000010ff217431 */ /* 0x000fe400000001ff */
[----:B------:R-:W-:-:S05]  /*3ce0*/  FADD.FTZ R88, R87, R79 ;  /* 0x0000004f57587221 */ /* 0x000fca0000010000 */
[----:B------:R-:W-:-:S07]  /*3cf0*/  MOV R32, R88 ;  /* 0x0000005800207202 */ /* 0x000fce0000000f00 */
[----:B------:R-:W-:Y:S05]  /*3d00*/  WARPSYNC.COLLECTIVE R35, `(.L_x_17082) ;  /* 0x0000000023087348 */ /* 0x000fea0003c00000 */
[----:B------:R0:W1:Y:S02]  /*3d10*/  SHFL.BFLY P0, R79, R32, R33, R34 ;  /* 0x0c000021204f7389 */ /* 0x0000640000000022 */
[----:B01----:R-:W-:Y:S05]  /*3d20*/  ENDCOLLECTIVE ;  /* 0x000000000000791b */ /* 0x003fea0003800000 */
.L_x_17082:
        /* <DEDUP_REMOVED lines=54> */
.L_x_17083:
[----:B------:R-:W-:Y:S02]  /*4090*/  HFMA2 R33, -RZ, RZ, 0, 1.1920928955078125e-07 ;  /* 0x00000002ff217431 */ /* 0x000fe400000001ff */
[----:B------:R-:W-:-:S05]  /*40a0*/  FADD.FTZ R85, R32, R79 ;  /* 0x0000004f20557221 */ /* 0x000fca0000010000 */
[----:B------:R-:W-:-:S07]  /*40b0*/  MOV R32, R85 ;  /* 0x0000005500207202 */ /* 0x000fce0000000f00 */
[----:B------:R-:W-:Y:S05]  /*40c0*/  WARPSYNC.COLLECTIVE R35, `(.L_x_17084) ;  /* 0x0000000023087348 */ /* 0x000fea0003c00000 */
[----:B------:R0:W1:Y:S02]  /*40d0*/  SHFL.BFLY P0, R79, R32, R33, R34 ;  /* 0x0c000021204f7389 */ /* 0x0000640000000022 */
[----:B01----:R-:W-:Y:S05]  /*40e0*/  ENDCOLLECTIVE ;  /* 0x000000000000791b */ /* 0x003fea0003800000 */
.L_x_17084:
[----:B------:R-:W-:Y:S02]  /*40f0*/  HFMA2 R33, -RZ, RZ, 0, 2.384185791015625e-07 ;  /* 0x00000004ff217431 */ /* 0x000fe400000001ff */
[----:B------:R-:W-:-:S05]  /*4100*/  FADD.FTZ R86, R85, R79 ;  /* 0x0000004f55567221 */ /* 0x000fca0000010000 */
[----:B------:R-:W-:-:S07]  /*4110*/  MOV R32, R86 ;  /* 0x0000005600207202 */ /* 0x000fce0000000f00 */
[----:B------:R-:W-:Y:S05]  /*4120*/  WARPSYNC.COLLECTIVE R35, `(.L_x_17085) ;  /* 0x0000000023087348 */ /* 0x000fea0003c00000 */
[----:B------:R0:W1:Y:S02]  /*4130*/  SHFL.BFLY P0, R79, R32, R33, R34 ;  /* 0x0c000021204f7389 */ /* 0x0000640000000022 */
[----:B01----:R-:W-:Y:S05]  /*4140*/  ENDCOLLECTIVE ;  /* 0x000000000000791b */ /* 0x003fea0003800000 */
.L_x_17085:
[----:B------:R-:W-:Y:S02]  /*4150*/  HFMA2 R33, -RZ, RZ, 0, 4.76837158203125e-07 ;  /* 0x00000008ff217431 */ /* 0x000fe400000001ff */
[----:B------:R-:W-:-:S05]  /*4160*/  FADD.FTZ R87, R86, R79 ;  /* 0x0000004f56577221 */ /* 0x000fca0000010000 */
[----:B------:R-:W-:-:S07]  /*4170*/  MOV R32, R87 ;  /* 0x0000005700207202 */ /* 0x000fce0000000f00 */
[----:B------:R-:W-:Y:S05]  /*4180*/  WARPSYNC.COLLECTIVE R35, `(.L_x_17086) ;  /* 0x0000000023087348 */ /* 0x000fea0003c00000 */
[----:B------:R0:W1:Y:S02]  /*4190*/  SHFL.BFLY P0, R79, R32, R33, R34 ;  /* 0x0c000021204f7389 */ /* 0x0000640000000022 */
[----:B01----:R-:W-:Y:S05]  /*41a0*/  ENDCOLLECTIVE ;  /* 0x000000000000791b */ /* 0x003fea0003800000 */
.L_x_17086:
[----:B------:R-:W-:Y:S02]  /*41b0*/  HFMA2 R33, -RZ, RZ, 0, 9.5367431640625e-07 ;  /* 0x00000010ff217431 */ /* 0x000fe400000001ff */
[----:B------:R-:W-:-:S05]  /*41c0*/  FADD.FTZ R88, R87, R79 ;  /* 0x0000004f57587221 */ /* 0x000fca0000010000 */
[----:B------:R-:W-:-:S07]  /*41d0*/  MOV R32, R88 ;  /* 0x0000005800207202 */ /* 0x000fce0000000f00 */
[----:B------:R-:W-:Y:S05]  /*41e0*/  WARPSYNC.COLLECTIVE R35, `(.L_x_17087) ;  /* 0x0000000023087348 */ /* 0x000fea0003c00000 */
[----:B------:R0:W1:Y:S02]  /*41f0*/  SHFL.BFLY P0, R79, R32, R33, R34 ;  /* 0x0c000021204f7389 */ /* 0x0000640000000022 */
[----:B01----:R-:W-:Y:S05]  /*4200*/  ENDCOLLECTIVE ;  /* 0x000000000000791b */ /* 0x003fea0003800000 */
.L_x_17087:
[----:B------:R-:W-:Y:S05]  /*4210*/  BRA `(.L_x_17088) ;  /* 0xffffffe800b87947 */ /* 0x000fea000383ffff */
.L_x_17089:
        /* <DEDUP_REMOVED lines=14> */
.L_x_28799:


//--------------------- .text._ZN10layer_norm13ln_fwd_kernelINS_13Kernel_traitsI6__halfS2_fS2_fjLj768ELj1ELj4ELj1ELj16ENS_18Kernel_traits_baseILj768ES2_S2_fS2_fjLj128EEEEELb0ELb0ELb1ELb0EEEvNS_9FwdParamsE --------------------------
	.section	.text._ZN10layer_norm13ln_fwd_kernelINS_13Kernel_traitsI6__halfS2_fS2_fjLj768ELj1ELj4ELj1ELj16ENS_18Kernel_traits_baseILj768ES2_S2_fS2_fjLj128EEEEELb0ELb0ELb1ELb0EEEvNS_9FwdParamsE,"ax",@progbits
	.align	128
        .global         _ZN10layer_norm13ln_fwd_kernelINS_13Kernel_traitsI6__halfS2_fS2_fjLj768ELj1ELj4ELj1ELj16ENS_18Kernel_traits_baseILj768ES2_S2_fS2_fjLj128EEEEELb0ELb0ELb1ELb0EEEvNS_9FwdParamsE
        .type           _ZN10layer_norm13ln_fwd_kernelINS_13Kernel_traitsI6__halfS2_fS2_fjLj768ELj1ELj4ELj1ELj16ENS_18Kernel_traits_baseILj768ES2_S2_fS2_fjLj128EEEEELb0ELb0ELb1ELb0EEEvNS_9FwdParamsE,@function
        .size           _ZN10layer_norm13ln_fwd_kernelINS_13Kernel_traitsI6__halfS2_fS2_fjLj768ELj1ELj4ELj1ELj16ENS_18Kernel_traits_baseILj768ES2_S2_fS2_fjLj128EEEEELb0ELb0ELb1ELb0EEEvNS_9FwdParamsE,(.L_x_28800 - _ZN10layer_norm13ln_fwd_kernelINS_13Kernel_traitsI6__halfS2_fS2_fjLj768ELj1ELj4ELj1ELj16ENS_18Kernel_traits_baseILj768ES2_S2_fS2_fjLj128EEEEELb0ELb0ELb1ELb0EEEvNS_9FwdParamsE)
        .other          _ZN10layer_norm13ln_fwd_kernelINS_13Kernel_traitsI6__halfS2_fS2_fjLj768ELj1ELj4ELj1ELj16ENS_18Kernel_traits_baseILj768ES2_S2_fS2_fjLj128EEEEELb0ELb0ELb1ELb0EEEvNS_9FwdParamsE,@"STO_CUDA_ENTRY STV_DEFAULT"
_ZN10layer_norm13ln_fwd_kernelINS_13Kernel_traitsI6__halfS2_fS2_fjLj768ELj1ELj4ELj1ELj16ENS_18Kernel_traits_baseILj768ES2_S2_fS2_fjLj128EEEEELb0ELb0ELb1ELb0EEEvNS_9FwdParamsE:
.text._ZN10layer_norm13ln_fwd_kernelINS_13Kernel_traitsI6__halfS2_fS2_fjLj768ELj1ELj4ELj1ELj16ENS_18Kernel_traits_baseILj768ES2_S2_fS2_fjLj128EEEEELb0ELb0ELb1ELb0EEEvNS_9FwdParamsE:
        /* <DEDUP_REMOVED lines=44> */
.L_x_17091:
        /* <DEDUP_REMOVED lines=23> */
.L_x_17092:
[----:B------:R-:W-:Y:S05]  /*0430*/  BSYNC.RECONVERGENT B0 ;  /* 0x0000000000007941 */ /* 0x000fea0003800200 */
.L_x_17090:
[----:B------:R-:W0:Y:S01]  /*0440*/  LDCU UR4, c[0x0][0x384] ;  /* 0x00007080ff0477ac */ /* 0x000e220008000800 */
[----:B------:R-:W1:Y:S01]  /*0450*/  LDCU.U8 UR5, c[0x0][0x410] ;  /* 0x00008200ff0577ac */ /* 0x000e620008000000 */
[----:B------:R-:W2:Y:S01]  /*0460*/  LDCU UR10, c[0x0][0x448] ;  /* 0x00008900ff0a77ac */ /* 0x000ea20008000800 */
[----:B------:R-:W3:Y:S01]  /*0470*/  LDCU.64 UR8, c[0x0][0x3a0] ;  /* 0x00007400ff0877ac */ /* 0x000ee20008000a00 */
[----:B0-----:R-:W-:-:S13]  /*0480*/  ISETP.GE.AND P0, PT, R3, UR4, PT ;  /* 0x0000000403007c0c */ /* 0x001fda000bf06270 */
[----:B-123--:R-:W-:Y:S05]  /*0490*/  @P0 EXIT ;  /* 0x000000000000094d */ /* 0x00efea0003800000 */
.L_x_17118:
[----:B0-----:R-:W0:Y:S08]  /*04a0*/  LDC.64 R58, c[0x0][0x3f0] ;  /* 0x0000fc00ff3a7b82 */ /* 0x001e300000000a00 */
[----:B------:R-:W1:Y:S08]  /*04b0*/  LDC R56, c[0x0][0x388] ;  /* 0x0000e200ff387b82 */ /* 0x000e700000000800 */
[----:B------:R-:W2:Y:S01]  /*04c0*/  LDC.64 R60, c[0x0][0x3f8] ;  /* 0x0000fe00ff3c7b82 */ /* 0x000ea20000000a00 */
[----:B0-----:R-:W-:-:S06]  /*04d0*/  IMAD.WIDE R58, R3, 0x4, R58 ;  /* 0x00000004033a7825 */ /* 0x001fcc00078e023a */
[----:B------:R-:W3:Y:S01]  /*04e0*/  LDG.E R58, desc[UR6][R58.64] ;  /* 0x000000063a3a7981 */ /* 0x000ee2000c1e1900 */
[----:B------:R-:W-:Y:S01]  /*04f0*/  ISETP.GE.U32.AND P0, PT, R0, 0x20, PT ;  /* 0x000000200000780c */ /* 0x000fe20003f06070 */
[C---:B-1----:R-:W-:Y:S02]  /*0500*/  IMAD R62, R3.reuse, R56, RZ ;  /* 0x00000038033e7224 */ /* 0x042fe400078e02ff */
[----:B--2---:R-:W-:Y:S01]  /*0510*/  IMAD.WIDE R60, R3, 0x4, R60 ;  /* 0x00000004033c7825 */ /* 0x004fe200078e023c */
[----:B------:R-:W-:Y:S04]  /*0520*/  BSSY.RECONVERGENT B0, `(.L_x_17093) ;  /* 0x0000059000007945 */ /* 0x000fe80003800200 */
[----:B-----5:R0:W5:Y:S02]  /*0530*/  LDG.E R57, desc[UR6][R60.64] ;  /* 0x000000063c397981 */ /* 0x020164000c1e1900 */
[----:B0-----:R-:W-:Y:S01]  /*0540*/  HFMA2 R60, -RZ, RZ, 0, 0 ;  /* 0x00000000ff3c7431 */ /* 0x001fe200000001ff */
[----:B---3--:R-:W-:-:S13]  /*0550*/  ISETP.GE.AND P3, PT, R58, 0x1, PT ;  /* 0x000000013a00780c */ /* 0x008fda0003f66270 */
[----:B------:R-:W-:-:S05]  /*0560*/  @P3 IADD3 R63, PT, PT, R58, -0x1, RZ ;  /* 0xffffffff3a3f3810 */ /* 0x000fca0007ffe0ff */
[----:B------:R-:W-:Y:S01]  /*0570*/  @P3 IMAD R64, R63, R56, RZ ;  /* 0x000000383f403224 */ /* 0x000fe200078e02ff */
[----:B------:R-:W-:-:S04]  /*0580*/  SHF.R.S32.HI R63, RZ, 0x1f, R62 ;  /* 0x0000001fff3f7819 */ /* 0x000fc8000001143e */
[----:B------:R-:W-:Y:S02]  /*0590*/  @P3 SHF.R.S32.HI R65, RZ, 0x1f, R64 ;  /* 0x0000001fff413819 */ /* 0x000fe40000011440 */
[----:B------:R-:W-:Y:S02]  /*05a0*/  LEA.HI R63, R63, R62, RZ, 0x3 ;  /* 0x0000003e3f3f7211 */ /* 0x000fe400078f18ff */
[----:B------:R-:W-:Y:S02]  /*05b0*/  @P3 LEA.HI R65, R65, R64, RZ, 0x3 ;  /* 0x0000004041413211 */ /* 0x000fe400078f18ff */
[-C--:B------:R-:W-:Y:S02]  /*05c0*/  LEA.HI.SX32 R59, R63, R2.reuse, 0x1d ;  /* 0x000000023f3b7211 */ /* 0x080fe400078feaff */
[----:B------:R-:W-:Y:S01]  /*05d0*/  @P3 LEA.HI.SX32 R60, R65, R2, 0x1d ;  /* 0x00000002413c3211 */ /* 0x000fe200078feaff */
[----:B------:R-:W-:Y:S06]  /*05e0*/  @!P0 BRA `(.L_x_17094) ;  /* 0x0000000400308947 */ /* 0x000fec0003800000 */
[----:B------:R-:W-:Y:S04]  /*05f0*/  BSSY.RECONVERGENT B1, `(.L_x_17095) ;  /* 0x0000005000017945 */ /* 0x000fe80003800200 */
[----:B------:R-:W-:Y:S05]  /*0600*/  @!P3 BRA `(.L_x_17096) ;  /* 0x00000000000cb947 */ /* 0x000fea0003800000 */
[----:B------:R-:W0:Y:S02]  /*0610*/  LDC.64 R28, c[0x0][0x390] ;  /* 0x0000e400ff1c7b82 */ /* 0x000e240000000a00 */
[----:B0-----:R-:W-:-:S06]  /*0620*/  IMAD.WIDE.U32 R28, R60, 0x10, R28 ;  /* 0x000000103c1c7825 */ /* 0x001fcc00078e001c */
[----:B------:R-:W5:Y:S02]  /*0630*/  LDG.E.128 R28, desc[UR6][R28.64] ;  /* 0x000000061c1c7981 */ /* 0x000f64000c1e1d00 */
.L_x_17096:
[----:B------:R-:W-:Y:S05]  /*0640*/  BSYNC.RECONVERGENT B1 ;  /* 0x0000000000017941 */ /* 0x000fea0003800200 */
.L_x_17095:
        /* <DEDUP_REMOVED lines=9> */
[----:B-----5:R-:W-:Y:S02]  /*06e0*/  @P1 HADD2.F32 R61, -RZ, R28.H0_H0 ;  /* 0x2000001cff3d1230 */ /* 0x020fe40000004100 */
[----:B0-----:R-:W-:-:S05]  /*06f0*/  @P1 HADD2.F32 R62, -RZ, R29.H1_H1 ;  /* 0x3000001dff3e1230 */ /* 0x001fca0000004100 */
[----:B------:R-:W0:Y:S08]  /*0700*/  @P1 LDC R65, c[0x0][0x40c] ;  /* 0x00010300ff411b82 */ /* 0x000e300000000800 */
[----:B------:R-:W1:Y:S01]  /*0710*/  @P1 LDC R63, c[0x0][0x40c] ;  /* 0x00010300ff3f1b82 */ /* 0x000e620000000800 */
[----:B--2---:R-:W-:Y:S01]  /*0720*/  @P1 FFMA.FTZ R32, R61, R64, R32 ;  /* 0x000000403d201223 */ /* 0x004fe20000010020 */
[----:B------:R-:W-:-:S02]  /*0730*/  @P1 HADD2.F32 R64, -RZ, R28.H1_H1 ;  /* 0x3000001cff401230 */ /* 0x000fc40000004100 */
[----:B-1----:R-:W-:Y:S01]  /*0740*/  @P1 FFMA.FTZ R35, R62, R63, R35 ;  /* 0x0000003f3e231223 */ /* 0x002fe20000010023 */
[----:B------:R-:W-:-:S03]  /*0750*/  @P1 HADD2.F32 R61, -RZ, R29.H0_H0 ;  /* 0x2000001dff3d1230 */ /* 0x000fc60000004100 */
[----:B------:R-:W1:Y:S01]  /*0760*/  @P1 LDC R63, c[0x0][0x40c] ;  /* 0x00010300ff3f1b82 */ /* 0x000e620000000800 */
[----:B------:R-:W-:Y:S02]  /*0770*/  @P1 HADD2.F32 R62, -RZ, R30.H1_H1 ;  /* 0x3000001eff3e1230 */ /* 0x000fe40000004100 */
[----:B0-----:R-:W-:-:S05]  /*0780*/  @P1 FFMA.FTZ R33, R64, R65, R33 ;  /* 0x0000004140211223 */ /* 0x001fca0000010021 */
[----:B------:R-:W0:Y:S08]  /*0790*/  @P1 LDC R64, c[0x0][0x40c] ;  /* 0x00010300ff401b82 */ /* 0x000e300000000800 */
[----:B------:R-:W3:Y:S01]  /*07a0*/  @P1 LDC R65, c[0x0][0x40c] ;  /* 0x00010300ff411b82 */ /* 0x000ee20000000800 */
[----:B0-----:R-:W-:Y:S01]  /*07b0*/  @P1 FFMA.FTZ R34, R61, R64, R34 ;  /* 0x000000403d221223 */ /* 0x001fe20000010022 */
[----:B------:R-:W-:-:S06]  /*07c0*/  @P1 HADD2.F32 R61, -RZ, R30.H0_H0 ;  /* 0x2000001eff3d1230 */ /* 0x000fcc0000004100 */
[----:B------:R-:W0:Y:S01]  /*07d0*/  @P1 LDC R64, c[0x0][0x40c] ;  /* 0x00010300ff401b82 */ /* 0x000e220000000800 */
[----:B---3--:R-:W-:-:S07]  /*07e0*/  @P1 FFMA.FTZ R36, R61, R65, R36 ;  /* 0x000000413d241223 */ /* 0x008fce0000010024 */
[----:B------:R-:W2:Y:S02]  /*07f0*/  @P1 LDC R61, c[0x0][0x40c] ;  /* 0x00010300ff3d1b82 */ /* 0x000ea40000000800 */
[----:B--2---:R-:W-:Y:S01]  /*0800*/  @P1 FFMA.FTZ R37, R62, R61, R37 ;  /* 0x0000003d3e251223 */ /* 0x004fe20000010025 */
[--C-:B------:R-:W-:Y:S02]  /*0810*/  @P1 HADD2.F32 R61, -RZ, R31.reuse.H0_H0 ;  /* 0x2000001fff3d1230 */ /* 0x100fe40000004100 */
[----:B------:R-:W-:-:S03]  /*0820*/  @P1 HADD2.F32 R62, -RZ, R31.H1_H1 ;  /* 0x3000001fff3e1230 */ /* 0x000fc60000004100 */
[----:B-1----:R-:W-:Y:S02]  /*0830*/  @P1 FFMA.FTZ R38, R61, R63, R38 ;  /* 0x0000003f3d261223 */ /* 0x002fe40000010026 */
[----:B0-----:R-:W-:Y:S01]  /*0840*/  @P1 FFMA.FTZ R39, R62, R64, R39 ;  /* 0x000000403e271223 */ /* 0x001fe20000010027 */
[----:B------:R-:W-:Y:S06]  /*0850*/  BRA `(.L_x_17098) ;  /* 0x00000000007c7947 */ /* 0x000fec0003800000 */
.L_x_17097:
[----:B------:R-:W0:Y:S01]  /*0860*/  @P3 LDC R39, c[0x0][0x40c] ;  /* 0x00010300ff273b82 */ /* 0x000e220000000800 */
[--C-:B-----5:R-:W-:Y:S01]  /*0870*/  @P3 HADD2.F32 R36, -RZ, R28.reuse.H1_H1 ;  /* 0x3000001cff243230 */ /* 0x120fe20000004100 */
[----:B------:R-:W-:Y:S01]  /*0880*/  CS2R R32, SRZ ;  /* 0x0000000000207805 */ /* 0x000fe2000001ff00 */
[----:B------:R-:W-:-:S05]  /*0890*/  @P3 HADD2.F32 R34, -RZ, R28.H0_H0 ;  /* 0x2000001cff223230 */ /* 0x000fca0000004100 */
[----:B------:R-:W1:Y:S08]  /*08a0*/  @P3 LDC R35, c[0x0][0x40c] ;  /* 0x00010300ff233b82 */ /* 0x000e700000000800 */
[----:B------:R-:W2:Y:S08]  /*08b0*/  @P3 LDC R38, c[0x0][0x40c] ;  /* 0x00010300ff263b82 */ /* 0x000eb00000000800 */
[----:B------:R-:W3:Y:S01]  /*08c0*/  @P3 LDC R61, c[0x0][0x40c] ;  /* 0x00010300ff3d3b82 */ /* 0x000ee20000000800 */
[----:B0-----:R-:W-:Y:S01]  /*08d0*/  @P3 FMUL.FTZ R33, R36, R39 ;  /* 0x0000002724213220 */ /* 0x001fe20000410000 */
[----:B------:R-:W-:-:S06]  /*08e0*/  @P3 HADD2.F32 R36, -RZ, R29.H1_H1 ;  /* 0x3000001dff243230 */ /* 0x000fcc0000004100 */
[----:B------:R-:W0:Y:S01]  /*08f0*/  @P3 LDC R37, c[0x0][0x40c] ;  /* 0x00010300ff253b82 */ /* 0x000e220000000800 */
[----:B-1----:R-:W-:Y:S01]  /*0900*/  @P3 FMUL.FTZ R32, R34, R35 ;  /* 0x0000002322203220 */ /* 0x002fe20000410000 */
[----:B------:R-:W-:Y:S01]  /*0910*/  @P3 HADD2.F32 R35, -RZ, R29.H0_H0 ;  /* 0x2000001dff233230 */ /* 0x000fe20000004100 */
[----:B------:R-:W-:-:S05]  /*0920*/  MOV R34, RZ ;  /* 0x000000ff00227202 */ /* 0x000fca0000000f00 */
[----:B------:R-:W1:Y:S01]  /*0930*/  @P3 LDC R39, c[0x0][0x40c] ;  /* 0x00010300ff273b82 */ /* 0x000e620000000800 */
[----:B--2---:R-:W-:Y:S01]  /*0940*/  @P3 FMUL.FTZ R34, R35, R38 ;  /* 0x0000002623223220 */ /* 0x004fe20000410000 */
[----:B------:R-:W-:Y:S02]  /*0950*/  HFMA2 R35, -RZ, RZ, 0, 0 ;  /* 0x00000000ff237431 */ /* 0x000fe400000001ff */
[----:B------:R-:W-:-:S04]  /*0960*/  @P3 HADD2.F32 R38, -RZ, R30.H0_H0 ;  /* 0x2000001eff263230 */ /* 0x000fc80000004100 */
[----:B------:R-:W2:Y:S01]  /*0970*/  @P3 LDC R62, c[0x0][0x40c] ;  /* 0x00010300ff3e3b82 */ /* 0x000ea20000000800 */
[----:B---3--:R-:W-:Y:S01]  /*0980*/  @P3 FMUL.FTZ R35, R36, R61 ;  /* 0x0000003d24233220 */ /* 0x008fe20000410000 */
[----:B------:R-:W-:Y:S01]  /*0990*/  MOV R36, RZ ;  /* 0x000000ff00247202 */ /* 0x000fe20000000f00 */
[----:B------:R-:W-:-:S05]  /*09a0*/  @P3 HADD2.F32 R61, -RZ, R31.H1_H1 ;  /* 0x3000001fff3d3230 */ /* 0x000fca0000004100 */
[----:B------:R-:W3:Y:S01]  /*09b0*/  @P3 LDC R64, c[0x0][0x40c] ;  /* 0x00010300ff403b82 */ /* 0x000ee20000000800 */
[----:B0-----:R-:W-:Y:S01]  /*09c0*/  @P3 FMUL.FTZ R36, R38, R37 ;  /* 0x0000002526243220 */ /* 0x001fe20000410000 */
[----:B------:R-:W-:Y:S02]  /*09d0*/  HFMA2 R37, -RZ, RZ, 0, 0 ;  /* 0x00000000ff257431 */ /* 0x000fe400000001ff */
[----:B------:R-:W-:-:S05]  /*09e0*/  @P3 HADD2.F32 R38, -RZ, R30.H1_H1 ;  /* 0x3000001eff263230 */ /* 0x000fca0000004100 */
[----:B-1----:R-:W-:Y:S01]  /*09f0*/  @P3 FMUL.FTZ R37, R38, R39 ;  /* 0x0000002726253220 */ /* 0x002fe20000410000 */
[----:B------:R-:W-:Y:S01]  /*0a00*/  @P3 HADD2.F32 R39, -RZ, R31.H0_H0 ;  /* 0x2000001fff273230 */ /* 0x000fe20000004100 */
[----:B------:R-:W-:-:S04]  /*0a10*/  MOV R38, RZ ;  /* 0x000000ff00267202 */ /* 0x000fc80000000f00 */
[----:B--2---:R-:W-:Y:S01]  /*0a20*/  @P3 FMUL.FTZ R38, R39, R62 ;  /* 0x0000003e27263220 */ /* 0x004fe20000410000 */
[----:B------:R-:W-:Y:S02]  /*0a30*/  HFMA2 R39, -RZ, RZ, 0, 0 ;  /* 0x00000000ff277431 */ /* 0x000fe400000001ff */
[----:B---3--:R-:W-:-:S07]  /*0a40*/  @P3 FMUL.FTZ R39, R61, R64 ;  /* 0x000000403d273220 */ /* 0x008fce0000410000 */
.L_x_17098:
[----:B------:R-:W0:Y:S01]  /*0a50*/  LDC.64 R62, c[0x0][0x3a8] ;  /* 0x0000ea00ff3e7b82 */ /* 0x000e220000000a00 */
[----:B------:R-:W-:Y:S01]  /*0a60*/  IADD3 R60, PT, PT, R60, 0x20, RZ ;  /* 0x000000203c3c7810 */ /* 0x000fe20007ffe0ff */
[C---:B0-----:R-:W-:Y:S01]  /*0a70*/  IMAD.WIDE.U32 R62, R59.reuse, 0x20, R62 ;  /* 0x000000203b3e7825 */ /* 0x041fe200078e003e */
[----:B------:R-:W-:-:S04]  /*0a80*/  IADD3 R59, PT, PT, R59, 0x20, RZ ;  /* 0x000000203b3b7810 */ /* 0x000fc80007ffe0ff */
[----:B------:R0:W-:Y:S04]  /*0a90*/  STG.E.128 desc[UR6][R62.64], R32 ;  /* 0x000000203e007986 */ /* 0x0001e8000c101d06 */
[----:B------:R0:W-:Y:S02]  /*0aa0*/  STG.E.128 desc[UR6][R62.64+0x10], R36 ;  /* 0x000010243e007986 */ /* 0x0001e4000c101d06 */
.L_x_17094:
[----:B------:R-:W-:Y:S05]  /*0ab0*/  BSYNC.RECONVERGENT B0 ;  /* 0x0000000000007941 */ /* 0x000fea0003800200 */
.L_x_17093:
        /* <DEDUP_REMOVED lines=8> */
.L_x_17102:
[----:B------:R-:W-:Y:S05]  /*0b40*/  BSYNC.RECONVERGENT B1 ;  /* 0x0000000000017941 */ /* 0x000fea0003800200 */
.L_x_17101:
        /* <DEDUP_REMOVED lines=33> */
.L_x_17103:
[----:B------:R-:W1:Y:S01]  /*0d60*/  @P3 LDC R47, c[0x0][0x40c] ;  /* 0x00010300ff2f3b82 */ /* 0x000e620000000800 */
[--C-:B-----5:R-:W-:Y:S01]  /*0d70*/  @P3 HADD2.F32 R44, -RZ, R28.reuse.H1_H1 ;  /* 0x3000001cff2c3230 */ /* 0x120fe20000004100 */
[----:B------:R-:W-:Y:S01]  /*0d80*/  CS2R R40, SRZ ;  /* 0x0000000000287805 */ /* 0x000fe2000001ff00 */
[----:B------:R-:W-:-:S05]  /*0d90*/  @P3 HADD2.F32 R42, -RZ, R28.H0_H0 ;  /* 0x2000001cff2a3230 */ /* 0x000fca0000004100 */
[----:B------:R-:W2:Y:S08]  /*0da0*/  @P3 LDC R43, c[0x0][0x40c] ;  /* 0x00010300ff2b3b82 */ /* 0x000eb00000000800 */
[----:B------:R-:W3:Y:S08]  /*0db0*/  @P3 LDC R46, c[0x0][0x40c] ;  /* 0x00010300ff2e3b82 */ /* 0x000ef00000000800 */
[----:B------:R-:W4:Y:S01]  /*0dc0*/  @P3 LDC R61, c[0x0][0x40c] ;  /* 0x00010300ff3d3b82 */ /* 0x000f220000000800 */
[----:B-1----:R-:W-:Y:S01]  /*0dd0*/  @P3 FMUL.FTZ R41, R44, R47 ;  /* 0x0000002f2c293220 */ /* 0x002fe20000410000 */
[----:B------:R-:W-:-:S06]  /*0de0*/  @P3 HADD2.F32 R44, -RZ, R29.H1_H1 ;  /* 0x3000001dff2c3230 */ /* 0x000fcc0000004100 */
[----:B------:R-:W1:Y:S01]  /*0df0*/  @P3 LDC R45, c[0x0][0x40c] ;  /* 0x00010300ff2d3b82 */ /* 0x000e620000000800 */
[----:B--2---:R-:W-:Y:S01]  /*0e00*/  @P3 FMUL.FTZ R40, R42, R43 ;  /* 0x0000002b2a283220 */ /* 0x004fe20000410000 */
[----:B------:R-:W-:Y:S01]  /*0e10*/  @P3 HADD2.F32 R43, -RZ, R29.H0_H0 ;  /* 0x2000001dff2b3230 */ /* 0x000fe20000004100 */
[----:B------:R-:W-:-:S05]  /*0e20*/  MOV R42, RZ ;  /* 0x000000ff002a7202 */ /* 0x000fca0000000f00 */
[----:B------:R-:W2:Y:S01]  /*0e30*/  @P3 LDC R47, c[0x0][0x40c] ;  /* 0x00010300ff2f3b82 */ /* 0x000ea20000000800 */
[----:B---3--:R-:W-:Y:S01]  /*0e40*/  @P3 FMUL.FTZ R42, R43, R46 ;  /* 0x0000002e2b2a3220 */ /* 0x008fe20000410000 */
[----:B------:R-:W-:Y:S02]  /*0e50*/  HFMA2 R43, -RZ, RZ, 0, 0 ;  /* 0x00000000ff2b7431 */ /* 0x000fe400000001ff */
[----:B------:R-:W-:-:S04]  /*0e60*/  @P3 HADD2.F32 R46, -RZ, R30.H0_H0 ;  /* 0x2000001eff2e3230 */ /* 0x000fc80000004100 */
[----:B0-----:R-:W0:Y:S01]  /*0e70*/  @P3 LDC R62, c[0x0][0x40c] ;  /* 0x00010300ff3e3b82 */ /* 0x001e220000000800 */
[----:B----4-:R-:W-:Y:S01]  /*0e80*/  @P3 FMUL.FTZ R43, R44, R61 ;  /* 0x0000003d2c2b3220 */ /* 0x010fe20000410000 */
[----:B------:R-:W-:Y:S01]  /*0e90*/  MOV R44, RZ ;  /* 0x000000ff002c7202 */ /* 0x000fe20000000f00 */
[----:B------:R-:W-:-:S05]  /*0ea0*/  @P3 HADD2.F32 R61, -RZ, R31.H1_H1 ;  /* 0x3000001fff3d3230 */ /* 0x000fca0000004100 */
[----:B------:R-:W3:Y:S01]  /*0eb0*/  @P3 LDC R64, c[0x0][0x40c] ;  /* 0x00010300ff403b82 */ /* 0x000ee20000000800 */
[----:B-1----:R-:W-:Y:S01]  /*0ec0*/  @P3 FMUL.FTZ R44, R46, R45 ;  /* 0x0000002d2e2c3220 */ /* 0x002fe20000410000 */
[----:B------:R-:W-:Y:S02]  /*0ed0*/  HFMA2 R45, -RZ, RZ, 0, 0 ;  /* 0x00000000ff2d7431 */ /* 0x000fe400000001ff */
[----:B------:R-:W-:-:S05]  /*0ee0*/  @P3 HADD2.F32 R46, -RZ, R30.H1_H1 ;  /* 0x3000001eff2e3230 */ /* 0x000fca0000004100 */
[----:B--2---:R-:W-:Y:S01]  /*0ef0*/  @P3 FMUL.FTZ R45, R46, R47 ;  /* 0x0000002f2e2d3220 */ /* 0x004fe20000410000 */
[----:B------:R-:W-:Y:S01]  /*0f00*/  @P3 HADD2.F32 R47, -RZ, R31.H0_H0 ;  /* 0x2000001fff2f3230 */ /* 0x000fe20000004100 */
[----:B------:R-:W-:-:S04]  /*0f10*/  MOV R46, RZ ;  /* 0x000000ff002e7202 */ /* 0x000fc80000000f00 */
[----:B0-----:R-:W-:Y:S01]  /*0f20*/  @P3 FMUL.FTZ R46, R47, R62 ;  /* 0x0000003e2f2e3220 */ /* 0x001fe20000410000 */
[----:B------:R-:W-:Y:S02]  /*0f30*/  HFMA2 R47, -RZ, RZ, 0, 0 ;  /* 0x00000000ff2f7431 */ /* 0x000fe400000001ff */
[----:B---3--:R-:W-:-:S07]  /*0f40*/  @P3 FMUL.FTZ R47, R61, R64 ;  /* 0x000000403d2f3220 */ /* 0x008fce0000410000 */
.L_x_17104:
[----:B------:R-:W0:Y:S01]  /*0f50*/  LDC.64 R62, c[0x0][0x3a8] ;  /* 0x0000ea00ff3e7b82 */ /* 0x000e220000000a00 */
[----:B------:R-:W-:Y:S01]  /*0f60*/  IADD3 R60, PT, PT, R60, 0x20, RZ ;  /* 0x000000203c3c7810 */ /* 0x000fe20007ffe0ff */
[C---:B0-----:R-:W-:Y:S01]  /*0f70*/  IMAD.WIDE.U32 R62, R59.reuse, 0x20, R62 ;  /* 0x000000203b3e7825 */ /* 0x041fe200078e003e */
[----:B------:R-:W-:-:S04]  /*0f80*/  IADD3 R59, PT, PT, R59, 0x20, RZ ;  /* 0x000000203b3b7810 */ /* 0x000fc80007ffe0ff */
[----:B------:R1:W-:Y:S04]  /*0f90*/  STG.E.128 desc[UR6][R62.64], R40 ;  /* 0x000000283e007986 */ /* 0x0003e8000c101d06 */
[----:B------:R1:W-:Y:S02]  /*0fa0*/  STG.E.128 desc[UR6][R62.64+0x10], R44 ;  /* 0x0000102c3e007986 */ /* 0x0003e4000c101d06 */
.L_x_17100:
[----:B------:R-:W-:Y:S05]  /*0fb0*/  BSYNC.RECONVERGENT B0 ;  /* 0x0000000000007941 */ /* 0x000fea0003800200 */
.L_x_17099:
        /* <DEDUP_REMOVED lines=8> */
.L_x_17108:
[----:B------:R-:W-:Y:S05]  /*1040*/  BSYNC.RECONVERGENT B1 ;  /* 0x0000000000017941 */ /* 0x000fea0003800200 */
.L_x_17107:
        /* <DEDUP_REMOVED lines=8> */
[----:B------:R-:W2:Y:S01]  /*10d0*/  @P3 LDC R58, c[0x0][0x40c] ;  /* 0x00010300ff3a3b82 */ /* 0x000ea20000000800 */
[----:B01---5:R-:W-:Y:S02]  /*10e0*/  @P3 HADD2.F32 R63, -RZ, R28.H0_H0 ;  /* 0x2000001cff3f3230 */ /* 0x023fe40000004100 */
[----:B---3--:R-:W-:-:S05]  /*10f0*/  @P3 HADD2.F32 R61, -RZ, R29.H0_H0 ;  /* 0x2000001dff3d3230 */ /* 0x008fca0000004100 */
[----:B------:R-:W0:Y:S08]  /*1100*/  @P3 LDC R62, c[0x0][0x40c] ;  /* 0x00010300ff3e3b82 */ /* 0x000e300000000800 */
[----:B------:R-:W1:Y:S08]  /*1110*/  @P3 LDC R64, c[0x0][0x40c] ;  /* 0x00010300ff403b82 */ /* 0x000e700000000800 */
[----:B------:R-:W4:Y:S01]  /*1120*/  @P3 LDC R60, c[0x0][0x40c] ;  /* 0x00010300ff3c3b82 */ /* 0x000f220000000800 */
[----:B--2---:R-:W-:Y:S01]  /*1130*/  @P3 FFMA.FTZ R48, R63, R58, R48 ;  /* 0x0000003a3f303223 */ /* 0x004fe20000010030 */
[----:B------:R-:W-:-:S06]  /*1140*/  @P3 HADD2.F32 R58, -RZ, R28.H1_H1 ;  /* 0x3000001cff3a3230 */ /* 0x000fcc0000004100 */
[----:B------:R-:W2:Y:S01]  /*1150*/  @P3 LDC R63, c[0x0][0x40c] ;  /* 0x00010300ff3f3b82 */ /* 0x000ea20000000800 */
[----:B-1----:R-:W-:Y:S01]  /*1160*/  @P3 FFMA.FTZ R50, R61, R64, R50 ;  /* 0x000000403d323223 */ /* 0x002fe20000010032 */
[----:B------:R-:W-:Y:S02]  /*1170*/  @P3 HADD2.F32 R61, -RZ, R30.H0_H0 ;  /* 0x2000001eff3d3230 */ /* 0x000fe40000004100 */
[----:B0-----:R-:W-:Y:S01]  /*1180*/  @P3 FFMA.FTZ R49, R58, R62, R49 ;  /* 0x0000003e3a313223 */ /* 0x001fe20000010031 */
[----:B------:R-:W-:Y:S02]  /*1190*/  @P3 HADD2.F32 R58, -RZ, R29.H1_H1 ;  /* 0x3000001dff3a3230 */ /* 0x000fe40000004100 */
[----:B----4-:R-:W-:Y:S01]  /*11a0*/  @P3 FFMA.FTZ R52, R61, R60, R52 ;  /* 0x0000003c3d343223 */ /* 0x010fe20000010034 */
[----:B------:R-:W0:Y:S01]  /*11b0*/  @P3 LDC R62, c[0x0][0x40c] ;  /* 0x00010300ff3e3b82 */ /* 0x000e220000000800 */
[----:B------:R-:W-:-:S07]  /*11c0*/  @P3 HADD2.F32 R61, -RZ, R31.H0_H0 ;  /* 0x2000001fff3d3230 */ /* 0x000fce0000004100 */
[----:B------:R-:W1:Y:S01]  /*11d0*/  @P3 LDC R60, c[0x0][0x40c] ;  /* 0x00010300ff3c3b82 */ /* 0x000e620000000800 */
[----:B--2---:R-:W-:Y:S01]  /*11e0*/  @P3 FFMA.FTZ R51, R58, R63, R51 ;  /* 0x0000003f3a333223 */ /* 0x004fe20000010033 */
[----:B------:R-:W-:-:S06]  /*11f0*/  @P3 HADD2.F32 R58, -RZ, R30.H1_H1 ;  /* 0x3000001eff3a3230 */ /* 0x000fcc0000004100 */
[----:B------:R-:W2:Y:S01]  /*1200*/  @P3 LDC R63, c[0x0][0x40c] ;  /* 0x00010300ff3f3b82 */ /* 0x000ea20000000800 */
[----:B0-----:R-:W-:Y:S01]  /*1210*/  @P3 FFMA.FTZ R53, R58, R62, R53 ;  /* 0x0000003e3a353223 */ /* 0x001fe20000010035 */
[----:B------:R-:W-:-:S05]  /*1220*/  @P3 HADD2.F32 R58, -RZ, R31.H1_H1 ;  /* 0x3000001fff3a3230 */ /* 0x000fca0000004100 */
[----:B-1----:R-:W-:Y:S01]  /*1230*/  @P3 FFMA.FTZ R55, R58, R60, R55 ;  /* 0x0000003c3a373223 */ /* 0x002fe20000010037 */
[----:B--2---:R-:W-:Y:S01]  /*1240*/  @P3 FFMA.FTZ R54, R61, R63, R54 ;  /* 0x0000003f3d363223 */ /* 0x004fe20000010036 */
[----:B------:R-:W-:Y:S06]  /*1250*/  BRA `(.L_x_17110) ;  /* 0x0000000000707947 */ /* 0x000fec0003800000 */
.L_x_17109:
[----:B------:R-:W2:Y:S01]  /*1260*/  @P3 LDC R53, c[0x0][0x40c] ;  /* 0x00010300ff353b82 */ /* 0x000ea20000000800 */
[--C-:B-----5:R-:W-:Y:S01]  /*1270*/  @P3 HADD2.F32 R52, -RZ, R28.reuse.H1_H1 ;  /* 0x3000001cff343230 */ /* 0x120fe20000004100 */
[----:B------:R-:W-:Y:S01]  /*1280*/  CS2R R48, SRZ ;  /* 0x0000000000307805 */ /* 0x000fe2000001ff00 */
[----:B------:R-:W-:Y:S02]  /*1290*/  @P3 HADD2.F32 R50, -RZ, R28.H0_H0 ;  /* 0x2000001cff323230 */ /* 0x000fe40000004100 */
[----:B01----:R-:W-:-:S03]  /*12a0*/  @P3 HADD2.F32 R63, -RZ, R31.H1_H1 ;  /* 0x3000001fff3f3230 */ /* 0x003fc60000004100 */
[----:B------:R-:W0:Y:S08]  /*12b0*/  @P3 LDC R51, c[0x0][0x40c] ;  /* 0x00010300ff333b82 */ /* 0x000e300000000800 */
[----:B------:R-:W1:Y:S08]  /*12c0*/  @P3 LDC R61, c[0x0][0x40c] ;  /* 0x00010300ff3d3b82 */ /* 0x000e700000000800 */
[----:B------:R-:W3:Y:S01]  /*12d0*/  @P3 LDC R62, c[0x0][0x40c] ;  /* 0x00010300ff3e3b82 */ /* 0x000ee20000000800 */
[----:B--2---:R-:W-:Y:S01]  /*12e0*/  @P3 FMUL.FTZ R49, R52, R53 ;  /* 0x0000003534313220 */ /* 0x004fe20000410000 */
[----:B------:R-:W-:-:S02]  /*12f0*/  @P3 HADD2.F32 R52, -RZ, R29.H0_H0 ;  /* 0x2000001dff343230 */ /* 0x000fc40000004100 */
[----:B------:R-:W-:-:S04]  /*1300*/  @P3 HADD2.F32 R53, -RZ, R29.H1_H1 ;  /* 0x3000001dff353230 */ /* 0x000fc80000004100 */
[----:B------:R-:W2:Y:S01]  /*1310*/  @P3 LDC R54, c[0x0][0x40c] ;  /* 0x00010300ff363b82 */ /* 0x000ea20000000800 */
[----:B0-----:R-:W-:Y:S01]  /*1320*/  @P3 FMUL.FTZ R48, R50, R51 ;  /* 0x0000003332303220 */ /* 0x001fe20000410000 */
[----:B------:R-:W-:-:S06]  /*1330*/  CS2R R50, SRZ ;  /* 0x0000000000327805 */ /* 0x000fcc000001ff00 */
[----:B------:R-:W0:Y:S01]  /*1340*/  @P3 LDC R55, c[0x0][0x40c] ;  /* 0x00010300ff373b82 */ /* 0x000e220000000800 */
[----:B-1----:R-:W-:Y:S01]  /*1350*/  @P3 FMUL.FTZ R50, R52, R61 ;  /* 0x0000003d34323220 */ /* 0x002fe20000410000 */
[----:B------:R-:W-:-:S06]  /*1360*/  @P3 HADD2.F32 R61, -RZ, R30.H0_H0 ;  /* 0x2000001eff3d3230 */ /* 0x000fcc0000004100 */
[----:B------:R-:W1:Y:S01]  /*1370*/  @P3 LDC R58, c[0x0][0x40c] ;  /* 0x00010300ff3a3b82 */ /* 0x000e620000000800 */
[----:B---3--:R-:W-:Y:S01]  /*1380*/  @P3 FMUL.FTZ R51, R53, R62 ;  /* 0x0000003e35333220 */ /* 0x008fe20000410000 */
[----:B------:R-:W-:Y:S01]  /*1390*/  @P3 HADD2.F32 R62, -RZ, R30.H1_H1 ;  /* 0x3000001eff3e3230 */ /* 0x000fe20000004100 */
[----:B------:R-:W-:-:S05]  /*13a0*/  CS2R R52, SRZ ;  /* 0x0000000000347805 */ /* 0x000fca000001ff00 */
[----:B------:R-:W3:Y:S01]  /*13b0*/  @P3 LDC R60, c[0x0][0x40c] ;  /* 0x00010300ff3c3b82 */ /* 0x000ee20000000800 */
[----:B--2---:R-:W-:Y:S01]  /*13c0*/  @P3 FMUL.FTZ R52, R61, R54 ;  /* 0x000000363d343220 */ /* 0x004fe20000410000 */
[----:B------:R-:W-:Y:S02]  /*13d0*/  @P3 HADD2.F32 R61, -RZ, R31.H0_H0 ;  /* 0x2000001fff3d3230 */ /* 0x000fe40000004100 */
[----:B0-----:R-:W-:Y:S01]  /*13e0*/  @P3 FMUL.FTZ R53, R62, R55 ;  /* 0x000000373e353220 */ /* 0x001fe20000410000 */
[----:B------:R-:W-:Y:S02]  /*13f0*/  CS2R R54, SRZ ;  /* 0x0000000000367805 */ /* 0x000fe4000001ff00 */
[----:B-1----:R-:W-:Y:S01]  /*1400*/  @P3 FMUL.FTZ R54, R61, R58 ;  /* 0x0000003a3d363220 */ /* 0x002fe20000410000 */
[----:B---3--:R-:W-:-:S07]  /*1410*/  @P3 FMUL.FTZ R55, R63, R60 ;  /* 0x0000003c3f373220 */ /* 0x008fce0000410000 */
.L_x_17110:
[----:B------:R-:W0:Y:S02]  /*1420*/  LDC.64 R60, c[0x0][0x3a8] ;  /* 0x0000ea00ff3c7b82 */ /* 0x000e240000000a00 */
[----:B0-----:R-:W-:-:S05]  /*1430*/  IMAD.WIDE.U32 R58, R59, 0x20, R60 ;  /* 0x000000203b3a7825 */ /* 0x001fca00078e003c */
[----:B------:R2:W-:Y:S04]  /*1440*/  STG.E.128 desc[UR6][R58.64], R48 ;  /* 0x000000303a007986 */ /* 0x0005e8000c101d06 */
[----:B------:R2:W-:Y:S02]  /*1450*/  STG.E.128 desc[UR6][R58.64+0x10], R52 ;  /* 0x000010343a007986 */ /* 0x0005e4000c101d06 */
.L_x_17106:
[----:B------:R-:W-:Y:S05]  /*1460*/  BSYNC.RECONVERGENT B0 ;  /* 0x0000000000007941 */ /* 0x000fea0003800200 */
.L_x_17105:
[----:B--2---:R-:W-:Y:S01]  /*1470*/  FADD.FTZ R58, RZ, R32 ;  /* 0x00000020ff3a7221 */ /* 0x004fe20000010000 */
        /* <DEDUP_REMOVED lines=29> */
[----:B------:R-:W2:Y:S01]  /*1650*/  SHFL.BFLY PT, R64, R59, 0x1, 0x1f ;  /* 0x0c201f003b407f89 */ /* 0x000ea200000e0000 */
[----:B------:R-:W3:Y:S01]  /*1660*/  LDC R60, c[0x0][0x400] ;  /* 0x00010000ff3c7b82 */ /* 0x000ee20000000800 */
[----:B--2---:R-:W-:-:S05]  /*1670*/  FADD.FTZ R66, R59, R64 ;  /* 0x000000403b427221 */ /* 0x004fca0000010000 */
        /* <DEDUP_REMOVED lines=8> */
[----:B---3--:R-:W-:-:S04]  /*1700*/  FMUL.FTZ R65, R65, R60 ;  /* 0x0000003c41417220 */ /* 0x008fc80000410000 */
[--C-:B------:R-:W-:Y:S01]  /*1710*/  FADD.FTZ R58, R32, -R65.reuse ;  /* 0x80000041203a7221 */ /* 0x100fe20000010000 */
[--C-:B------:R-:W-:Y:S01]  /*1720*/  FADD.FTZ R59, R33, -R65.reuse ;  /* 0x80000041213b7221 */ /* 0x100fe20000010000 */
[----:B01----:R-:W-:Y:S02]  /*1730*/  FADD.FTZ R62, R41, -R65 ;  /* 0x80000041293e7221 */ /* 0x003fe40000010000 */
        /* <DEDUP_REMOVED lines=55> */
.L_x_17130:
        /* <DEDUP_REMOVED lines=27> */
[--C-:B------:R-:W-:Y:S02]  /*1c60*/  HADD2.F32 R57, -RZ, R8.reuse.H0_H0 ;  /* 0x20000008ff397230 */ /* 0x100fe40000004100 */
[----:B------:R-:W-:Y:S01]  /*1c70*/  FMUL.FTZ R56, R61, R56 ;  /* 0x000000383d387220 */ /* 0x000fe20000410000 */
[----:B------:R-:W-:Y:S02]  /*1c80*/  HADD2.F32 R59, -RZ, R8.H1_H1 ;  /* 0x30000008ff3b7230 */ /* 0x000fe40000004100 */
[----:B------:R-:W-:Y:S01]  /*1c90*/  FADD.FTZ R66, R37, -R64 ;  /* 0x8000004025427221 */ /* 0x000fe20000010000 */
        /* <DEDUP_REMOVED lines=11> */
[----:B0-----:R-:W-:-:S02]  /*1d50*/  HADD2.F32 R68, -RZ, R10.H1_H1 ;  /* 0x3000000aff447230 */ /* 0x001fc40000004100 */
        /* <DEDUP_REMOVED lines=29> */
.L_x_17115:
[----:B------:R-:W-:Y:S05]  /*1f30*/  BSYNC.RECONVERGENT B1 ;  /* 0x0000000000017941 */ /* 0x000fea0003800200 */
.L_x_17114:
[----:B------:R-:W-:Y:S04]  /*1f40*/  BSSY.RECONVERGENT B1, `(.L_x_17116) ;  /* 0x0000032000017945 */ /* 0x000fe80003800200 */
[----:B------:R-:W-:Y:S05]  /*1f50*/  @!P1 BRA `(.L_x_17117) ;  /* 0x0000000000c09947 */ /* 0x000fea0003800000 */
[--C-:B-1----:R-:W-:Y:S01]  /*1f60*/  FADD.FTZ R56, R40, -R64.reuse ;  /* 0x8000004028387221 */ /* 0x102fe20000010000 */
        /* <DEDUP_REMOVED lines=47> */
.L_x_17117:
[----:B------:R-:W-:Y:S05]  /*2260*/  BSYNC.RECONVERGENT B1 ;  /* 0x0000000000017941 */ /* 0x000fea0003800200 */
.L_x_17116:
[----:B------:R-:W-:Y:S05]  /*2270*/  @!P2 BRA `(.L_x_17113) ;  /* 0x0000000000bca947 */ /* 0x000fea0003800000 */
[--C-:B-12---:R-:W-:Y:S01]  /*2280*/  FADD.FTZ R56, R48, -R64.reuse ;  /* 0x8000004030387221 */ /* 0x106fe20000010000 */
[----:B------:R-:W-:Y:S02]  /*2290*/  HADD2.F32 R65, -RZ, R20.H0_H0 ;  /* 0x20000014ff417230 */ /* 0x000fe40000004100 */
[----:B------:R-:W-:Y:S01]  /*22a0*/  FADD.FTZ R58, R49, -R64 ;  /* 0x80000040313a7221 */ /* 0x000fe20000010000 */
[--C-:B------:R-:W-:Y:S02]  /*22b0*/  HADD2.F32 R57, -RZ, R24.reuse.H0_H0 ;  /* 0x20000018ff397230 */ /* 0x100fe40000004100 */
[----:B------:R-:W-:Y:S01]  /*22c0*/  FMUL.FTZ R56, R61, R56 ;  /* 0x000000383d387220 */ /* 0x000fe20000410000 */
[----:B------:R-:W-:Y:S02]  /*22d0*/  HADD2.F32 R59, -RZ, R24.H1_H1 ;  /* 0x30000018ff3b7230 */ /* 0x000fe40000004100 */
[----:B------:R-:W-:Y:S02]  /*22e0*/  HADD2.F32 R62, -RZ, R25.H0_H0 ;  /* 0x20000019ff3e7230 */ /* 0x000fe40000004100 */
[----:B------:R-:W-:Y:S01]  /*22f0*/  FFMA.FTZ R65, R56, R65, R57 ;  /* 0x0000004138417223 */ /* 0x000fe20000010039 */
[----:B------:R-:W-:-:S02]  /*2300*/  HADD2.F32 R57, -RZ, R20.H1_H1 ;  /* 0x30000014ff397230 */ /* 0x000fc40000004100 */
        /* <DEDUP_REMOVED lines=12> */
[----:B0-----:R-:W-:Y:S02]  /*23d0*/  HADD2.F32 R68, -RZ, R27.H0_H0 ;  /* 0x2000001bff447230 */ /* 0x001fe40000004100 */
        /* <DEDUP_REMOVED lines=16> */
[--C-:B------:R-:W-:Y:S01]  /*24e0*/  HADD2.F32 R62, -RZ, R23.reuse.H0_H0 ;  /* 0x20000017ff3e7230 */ /* 0x100fe20000004100 */
        /* <DEDUP_REMOVED lines=8> */
.L_x_17113:
[----:B------:R-:W-:Y:S05]  /*2570*/  BSYNC.RECONVERGENT B0 ;  /* 0x0000000000007941 */ /* 0x000fea0003800200 */
.L_x_17112:
[----:B-123--:R-:W1:Y:S02]  /*2580*/  LDC.64 R56, c[0x0][0x380] ;  /* 0x0000e000ff387b82 */ /* 0x00ee640000000a00 */
[----:B-1----:R-:W-:-:S04]  /*2590*/  LEA R3, R56, R3, 0x2 ;  /* 0x0000000338037211 */ /* 0x002fc800078e10ff */
[----:B------:R-:W-:-:S13]  /*25a0*/  ISETP.GE.AND P0, PT, R3, R57, PT ;  /* 0x000000390300720c */ /* 0x000fda0003f06270 */
[----:B------:R-:W-:Y:S05]  /*25b0*/  @!P0 BRA `(.L_x_17118) ;  /* 0xffffffdc00b88947 */ /* 0x000fea000383ffff */
[----:B------:R-:W-:Y:S05]  /*25c0*/  EXIT ;  /* 0x000000000000794d */ /* 0x000fea0003800000 */
.L_x_17111:
[----:B01----:R-:W-:Y:S01]  /*25d0*/  HFMA2 R63, -RZ, RZ, 0, 5.9604644775390625e-08 ;  /* 0x00000001ff3f7431 */ /* 0x003fe200000001ff */
[----:B------:R-:W-:Y:S01]  /*25e0*/  BSSY B0, `(.L_x_17119) ;  /* 0x0000007000007945 */ /* 0x000fe20003800000 */
[----:B------:R-:W-:Y:S02]  /*25f0*/  MOV R66, R59 ;  /* 0x0000003b00427202 */ /* 0x000fe40000000f00 */
[----:B------:R-:W-:Y:S02]  /*2600*/  MOV R62, 0x1f ;  /* 0x0000001f003e7802 */ /* 0x000fe40000000f00 */
[----:B------:R-:W-:-:S07]  /*2610*/  MOV R61, 0xffffffff ;  /* 0xffffffff003d7802 */ /* 0x000fce0000000f00 */
[----:B-----5:R-:W-:Y:S05]  /*2620*/  WARPSYNC.COLLECTIVE R61, `(.L_x_17120) ;  /* 0x000000003d087348 */ /* 0x020fea0003c00000 */
[----:B------:R0:W1:Y:S02]  /*2630*/  SHFL.BFLY P6, R64, R66, R63, R62 ;  /* 0x0c00003f42407389 */ /* 0x00006400000c003e */
[----:B01---5:R-:W-:Y:S05]  /*2640*/  ENDCOLLECTIVE ;  /* 0x000000000000791b */ /* 0x023fea0003800000 */
.L_x_17120:
[----:B------:R-:W-:Y:S05]  /*2650*/  BSYNC B0 ;  /* 0x0000000000007941 */ /* 0x000fea0003800000 */
.L_x_17119:
        /* <DEDUP_REMOVED lines=8> */
.L_x_17121:
[----:B------:R-:W-:Y:S02]  /*26e0*/  HFMA2 R63, -RZ, RZ, 0, 2.384185791015625e-07 ;  /* 0x00000004ff3f7431 */ /* 0x000fe400000001ff */
[----:B------:R-:W-:-:S05]  /*26f0*/  FADD.FTZ R67, R66, R64 ;  /* 0x0000004042437221 */ /* 0x000fca0000010000 */
[----:B------:R-:W-:-:S07]  /*2700*/  MOV R66, R67 ;  /* 0x0000004300427202 */ /* 0x000fce0000000f00 */
[----:B------:R-:W-:Y:S05]  /*2710*/  WARPSYNC.COLLECTIVE R61, `(.L_x_17122) ;  /* 0x000000003d087348 */ /* 0x000fea0003c00000 */
[----:B------:R0:W1:Y:S02]  /*2720*/  SHFL.BFLY P6, R64, R66, R63, R62 ;  /* 0x0c00003f42407389 */ /* 0x00006400000c003e */
[----:B01----:R-:W-:Y:S05]  /*2730*/  ENDCOLLECTIVE ;  /* 0x000000000000791b */ /* 0x003fea0003800000 */
.L_x_17122:
[----:B------:R-:W-:Y:S02]  /*2740*/  HFMA2 R63, -RZ, RZ, 0, 4.76837158203125e-07 ;  /* 0x00000008ff3f7431 */ /* 0x000fe400000001ff */
[----:B------:R-:W-:-:S05]  /*2750*/  FADD.FTZ R68, R67, R64 ;  /* 0x0000004043447221 */ /* 0x000fca0000010000 */
[----:B------:R-:W-:-:S07]  /*2760*/  MOV R66, R68 ;  /* 0x0000004400427202 */ /* 0x000fce0000000f00 */
[----:B------:R-:W-:Y:S05]  /*2770*/  WARPSYNC.COLLECTIVE R61, `(.L_x_17123) ;  /* 0x000000003d087348 */ /* 0x000fea0003c00000 */
[----:B------:R0:W1:Y:S02]  /*2780*/  SHFL.BFLY P6, R64, R66, R63, R62 ;  /* 0x0c00003f42407389 */ /* 0x00006400000c003e */
[----:B01----:R-:W-:Y:S05]  /*2790*/  ENDCOLLECTIVE ;  /* 0x000000000000791b */ /* 0x003fea0003800000 */
.L_x_17123:
[----:B------:R-:W-:Y:S02]  /*27a0*/  HFMA2 R63, -RZ, RZ, 0, 9.5367431640625e-07 ;  /* 0x00000010ff3f7431 */ /* 0x000fe400000001ff */
[----:B------:R-:W-:-:S05]  /*27b0*/  FADD.FTZ R69, R68, R64 ;  /* 0x0000004044457221 */ /* 0x000fca0000010000 */
[----:B------:R-:W-:-:S07]  /*27c0*/  MOV R66, R69 ;  /* 0x0000004500427202 */ /* 0x000fce0000000f00 */
[----:B------:R-:W-:Y:S05]  /*27d0*/  WARPSYNC.COLLECTIVE R61, `(.L_x_17124) ;  /* 0x000000003d087348 */ /* 0x000fea0003c00000 */
[----:B------:R0:W1:Y:S02]  /*27e0*/  SHFL.BFLY P6, R64, R66, R63, R62 ;  /* 0x0c00003f42407389 */ /* 0x00006400000c003e */
[----:B01----:R-:W-:Y:S05]  /*27f0*/  ENDCOLLECTIVE ;  /* 0x000000000000791b */ /* 0x003fea0003800000 */
.L_x_17124:
        /* <DEDUP_REMOVED lines=57> */
.L_x_17125:
[----:B------:R-:W-:Y:S02]  /*2b90*/  HFMA2 R63, -RZ, RZ, 0, 1.1920928955078125e-07 ;  /* 0x00000002ff3f7431 */ /* 0x000fe400000001ff */
[----:B------:R-:W-:-:S05]  /*2ba0*/  FADD.FTZ R59, R58, R64 ;  /* 0x000000403a3b7221 */ /* 0x000fca0000010000 */
[----:B------:R-:W-:-:S07]  /*2bb0*/  MOV R66, R59 ;  /* 0x0000003b00427202 */ /* 0x000fce0000000f00 */
[----:B------:R-:W-:Y:S05]  /*2bc0*/  WARPSYNC.COLLECTIVE R61, `(.L_x_17126) ;  /* 0x000000003d087348 */ /* 0x000fea0003c00000 */
[----:B------:R0:W1:Y:S02]  /*2bd0*/  SHFL.BFLY P6, R64, R66, R63, R62 ;  /* 0x0c00003f42407389 */ /* 0x00006400000c003e */
[----:B01----:R-:W-:Y:S05]  /*2be0*/  ENDCOLLECTIVE ;  /* 0x000000000000791b */ /* 0x003fea0003800000 */
.L_x_17126:
[----:B------:R-:W-:Y:S01]  /*2bf0*/  MOV R63, 0x4 ;  /* 0x00000004003f7802 */ /* 0x000fe20000000f00 */
[----:B------:R-:W-:-:S07]  /*2c00*/  FADD.FTZ R66, R59, R64 ;  /* 0x000000403b427221 */ /* 0x000fce0000010000 */
[----:B------:R-:W-:Y:S05]  /*2c10*/  WARPSYNC.COLLECTIVE R61, `(.L_x_17127) ;  /* 0x000000003d087348 */ /* 0x000fea0003c00000 */
[----:B------:R0:W1:Y:S02]  /*2c20*/  SHFL.BFLY P6, R64, R66, R63, R62 ;  /* 0x0c00003f42407389 */ /* 0x00006400000c003e */
[----:B01----:R-:W-:Y:S05]  /*2c30*/  ENDCOLLECTIVE ;  /* 0x000000000000791b */ /* 0x003fea0003800000 */
.L_x_17127:
[----:B------:R-:W-:Y:S02]  /*2c40*/  HFMA2 R63, -RZ, RZ, 0, 4.76837158203125e-07 ;  /* 0x00000008ff3f7431 */ /* 0x000fe400000001ff */
[----:B------:R-:W-:-:S05]  /*2c50*/  FADD.FTZ R67, R66, R64 ;  /* 0x0000004042437221 */ /* 0x000fca0000010000 */
[----:B------:R-:W-:-:S07]  /*2c60*/  MOV R66, R67 ;  /* 0x0000004300427202 */ /* 0x000fce0000000f00 */
[----:B------:R-:W-:Y:S05]  /*2c70*/  WARPSYNC.COLLECTIVE R61, `(.L_x_17128) ;  /* 0x000000003d087348 */ /* 0x000fea0003c00000 */
[----:B------:R0:W1:Y:S02]  /*2c80*/  SHFL.BFLY P6, R64, R66, R63, R62 ;  /* 0x0c00003f42407389 */ /* 0x00006400000c003e */
[----:B01----:R-:W-:Y:S05]  /*2c90*/  ENDCOLLECTIVE ;  /* 0x000000000000791b */ /* 0x003fea0003800000 */
.L_x_17128:
[----:B------:R-:W-:Y:S02]  /*2ca0*/  HFMA2 R63, -RZ, RZ, 0, 9.5367431640625e-07 ;  /* 0x00000010ff3f7431 */ /* 0x000fe400000001ff */
[----:B------:R-:W-:-:S05]  /*2cb0*/  FADD.FTZ R68, R67, R64 ;  /* 0x0000004043447221 */ /* 0x000fca0000010000 */
[----:B------:R-:W-:-:S07]  /*2cc0*/  MOV R66, R68 ;  /* 0x0000004400427202 */ /* 0x000fce0000000f00 */
[----:B------:R-:W-:Y:S05]  /*2cd0*/  WARPSYNC.COLLECTIVE R61, `(.L_x_17129) ;  /* 0x000000003d087348 */ /* 0x000fea0003c00000 */
[----:B------:R0:W1:Y:S02]  /*2ce0*/  SHFL.BFLY P6, R64, R66, R63, R62 ;  /* 0x0c00003f42407389 */ /* 0x00006400000c003e */
[----:B01----:R-:W-:Y:S05]  /*2cf0*/  ENDCOLLECTIVE ;  /* 0x000000000000791b */ /* 0x003fea0003800000 */
.L_x_17129:
[----:B------:R-:W-:Y:S05]  /*2d00*/  BRA `(.L_x_17130) ;  /* 0xffffffec00687947 */ /* 0x000fea000383ffff */
.L_x_17131:
        /* <DEDUP_REMOVED lines=15> */
.L_x_28800:


//--------------------- .text._ZN10layer_norm13ln_fwd_kernelINS_13Kernel_traitsI6__halfS2_fS2_fjLj768ELj1ELj4ELj1ELj16ENS_18Kernel_traits_baseILj768ES2_S2_fS2_fjLj128EEEEELb0ELb0ELb1ELb1EEEvNS_9FwdParamsE --------------------------
	.section	.text._ZN10layer_norm13ln_fwd_kernelINS_13Kernel_traitsI6__halfS2_fS2_fjLj768ELj1ELj4ELj1ELj16ENS_18Kernel_traits_baseILj768ES2_S2_fS2_fjLj128EEEEELb0ELb0ELb1ELb1EEEvNS_9FwdParamsE,"ax",@progbits
	.align	128
        .global         _ZN10layer_norm13ln_fwd_kernelINS_13Kernel_traitsI6__halfS2_fS2_fjLj768ELj1ELj4ELj1ELj16ENS_18Kernel_traits_baseILj768ES2_S2_fS2_fjLj128EEEEELb0ELb0ELb1ELb1EEEvNS_9FwdParamsE
        .type           _ZN10layer_norm13ln_fwd_kernelINS_13Kernel_traitsI6__halfS2_fS2_fjLj768ELj1ELj4ELj1ELj16ENS_18Kernel_traits_baseILj768ES2_S2_fS2_fjLj128EEEEELb0ELb0ELb1ELb1EEEvNS_9FwdParamsE,@function
        .size           _ZN10layer_norm13ln_fwd_kernelINS_13Kernel_traitsI6__halfS2_fS2_fjLj768ELj1ELj4ELj1ELj16ENS_18Kernel_traits_baseILj768ES2_S2_fS2_fjLj128EEEEELb0ELb0ELb1ELb1EEEvNS_9FwdParamsE,(.L_x_28801 - _ZN10layer_norm13ln_fwd_kernelINS_13Kernel_traitsI6__halfS2_fS2_fjLj768ELj1ELj4ELj1ELj16ENS_18Kernel_traits_baseILj768ES2_S2_fS2_fjLj128EEEEELb0ELb0ELb1ELb1EEEvNS_9FwdParamsE)
        .other          _ZN10layer_norm13ln_fwd_kernelINS_13Kernel_traitsI6__halfS2_fS2_fjLj768ELj1ELj4ELj1ELj16ENS_18Kernel_traits_baseILj768ES2_S2_fS2_fjLj128EEEEELb0ELb0ELb1ELb1EEEvNS_9FwdParamsE,@"STO_CUDA_ENTRY STV_DEFAULT"
_ZN10layer_norm13ln_fwd_kernelINS_13Kernel_traitsI6__halfS2_fS2_fjLj768ELj1ELj4ELj1ELj16ENS_18Kernel_traits_baseILj768ES2_S2_fS2_fjLj128EEEEELb0ELb0ELb1ELb1EEEvNS_9FwdParamsE:
.text._ZN10layer_norm13ln_fwd_kernelINS_13Kernel_traitsI6__halfS2_fS2_fjLj768ELj1ELj4ELj1ELj16ENS_18Kernel_traits_baseILj768ES2_S2_fS2_fjLj128EEEEELb0ELb0ELb1ELb1EEEvNS_9FwdParamsE:
[----:B------:R-:W0:Y:S01]  /*0000*/  LDC R1, c[0x0][0x37c] ;  /* 0x0000df00ff017b82 */ /* 0x000e220000000800 */
[----:B------:R-:W1:Y:S01]  /*0010*/  S2R R18, SR_TID.X ;  /* 0x0000000000127919 */ /* 0x000e620000002100 */
[----:B------:R-:W2:Y:S06]  /*0020*/  LDCU.64 UR4, c[0x0][0x438] ;  /* 0x00008700ff0477ac */ /* 0x000eac0008000a00 */
[----:B------:R-:W3:Y:S01]  /*0030*/  LDC.64 R2, c[0x0][0x3d0] ;  /* 0x0000f400ff027b82 */ /* 0x000ee20000000a00 */
[----:B0-----:R-:W-:Y:S01]  /*0040*/  IADD3 R1, PT, PT, R1, -0x8, RZ ;  /* 0xfffffff801017810 */ /* 0x001fe20007ffe0ff */
[----:B------:R-:W0:Y:S01]  /*0050*/  LDCU.64 UR6, c[0x0][0x358] ;  /* 0x00006b00ff0677ac */ /* 0x000e220008000a00 */
[----:B------:R-:W4:Y:S01]  /*0060*/  LDCU.U8 UR10, c[0x0][0x410] ;  /* 0x00008200ff0a77ac */ /* 0x000f220008000000 */
[----:B------:R-:W0:Y:S01]  /*0070*/  LDCU UR11, c[0x0][0x448] ;  /* 0x00008900ff0b77ac */ /* 0x000e220008000800 */
[----:B------:R-:W0:Y:S01]  /*0080*/  LDCU.64 UR8, c[0x0][0x3a0] ;  /* 0x00007400ff0877ac */ /* 0x000e220008000a00 */
[----:B--2---:R-:W-:-:S04]  /*0090*/  ISETP.NE.U32.AND P0, PT, RZ, UR4, PT ;  /* 0x00000004ff007c0c */ /* 0x004fc8000bf05070 */
[----:B------:R-:W-:Y:S02]  /*00a0*/  ISETP.NE.AND.EX P0, PT, RZ, UR5, PT, P0 ;  /* 0x00000005ff007c0c */ /* 0x000fe4000bf05300 */
[----:B-1----:R-:W-:Y:S01]  /*00b0*/  LOP3.LUT R0, R18, 0x1f, RZ, 0xc0, !PT ;  /* 0x0000001f12007812 */ /* 0x002fe200078ec0ff */
[----:B------:R-:W1:Y:S01]  /*00c0*/  S2UR UR4, SR_CTAID.X ;  /* 0x00000000000479c3 */ /* 0x000e620000002500 */
[----:B------:R-:W2:Y:S03]  /*00d0*/  LDCU UR5, c[0x0][0x384] ;  /* 0x00007080ff0577ac */ /* 0x000ea60008000800 */
[----:B---3--:R-:W-:-:S06]  /*00e0*/  IMAD.WIDE.U32 R2, R0, 0x10, R2 ;  /* 0x0000001000027825 */ /* 0x008fcc00078e0002 */
[----:B------:R-:W3:Y:S01]  /*00f0*/  @P0 LDC.64 R16, c[0x0][0x438] ;  /* 0x00010e00ff100b82 */ /* 0x000ee20000000a00 */
[----:B0-----:R-:W4:Y:S04]  /*0100*/  LDG.E.128 R4, desc[UR6][R2.64+0x400] ;  /* 0x0004000602047981 */ /* 0x001f28000c1e1d00 */
[----:B------:R-:W2:Y:S04]  /*0110*/  LDG.E.128 R12, desc[UR6][R2.64] ;  /* 0x00000006020c7981 */ /* 0x000ea8000c1e1d00 */
[----:B------:R0:W2:Y:S01]  /*0120*/  LDG.E.128 R8, desc[UR6][R2.64+0x200] ;  /* 0x0002000602087981 */ /* 0x0000a2000c1e1d00 */
[----:B---3--:R-:W-:-:S05]  /*0130*/  @P0 IMAD.WIDE.U32 R16, R0, 0x10, R16 ;  /* 0x0000001000100825 */ /* 0x008fca00078e0010 */
[----:B------:R3:W5:Y:S04]  /*0140*/  @P0 LDG.E.128 R40, desc[UR6][R16.64] ;  /* 0x0000000610280981 */ /* 0x000768000c1e1d00 */
[----:B------:R3:W5:Y:S04]  /*0150*/  @P0 LDG.E.128 R36, desc[UR6][R16.64+0x200] ;  /* 0x0002000610240981 */ /* 0x000768000c1e1d00 */
[----:B------:R3:W5:Y:S01]  /*0160*/  @P0 LDG.E.128 R32, desc[UR6][R16.64+0x400] ;  /* 0x0004000610200981 */ /* 0x000762000c1e1d00 */
[----:B-1----:R-:W-:Y:S01]  /*0170*/  USHF.L.U32 UR4, UR4, 0x2, URZ ;  /* 0x0000000204047899 */ /* 0x002fe200080006ff */
[----:B----4-:R-:W-:-:S02]  /*0180*/  @P0 MOV R53, R4 ;  /* 0x0000000400350202 */ /* 0x010fc40000000f00 */
[----:B------:R-:W-:Y:S02]  /*0190*/  @!P0 MOV R53, R4 ;  /* 0x0000000400358202 */ /* 0x000fe40000000f00 */
[----:B------:R-:W-:-:S04]  /*01a0*/  SHF.R.U32.HI R4, RZ, 0x5, R18 ;  /* 0x00000005ff047819 */ /* 0x000fc80000011612 */
[----:B------:R-:W-:-:S04]  /*01b0*/  LOP3.LUT R4, R4, UR4, RZ, 0xfc, !PT ;  /* 0x0000000404047c12 */ /* 0x000fc8000f8efcff */
[----:B--2---:R-:W-:Y:S02]  /*01c0*/  ISETP.GE.AND P1, PT, R4, UR5, PT ;  /* 0x0000000504007c0c */ /* 0x004fe4000bf26270 */
[-C--:B0-----:R-:W-:Y:S02]  /*01d0*/  @P0 MOV R2, R12.reuse ;  /* 0x0000000c00020202 */ /* 0x081fe40000000f00 */
[-C--:B------:R-:W-:Y:S02]  /*01e0*/  @P0 MOV R0, R13.reuse ;  /* 0x0000000d00000202 */ /* 0x080fe40000000f00 */
[----:B------:R-:W-:Y:S02]  /*01f0*/  @!P0 MOV R2, R12 ;  /* 0x0000000c00028202 */ /* 0x000fe40000000f00 */
[----:B------:R-:W-:-:S03]  /*0200*/  @!P0 MOV R0, R13 ;  /* 0x0000000d00008202 */ /* 0x000fc60000000f00 */
[----:B------:R0:W-:Y:S01]  /*0210*/  STL [R1+0x4], R2 ;  /* 0x0000040201007387 */ /* 0x0001e20000100800 */
[----:B------:R-:W-:Y:S02]  /*0220*/  @P0 MOV R61, R14 ;  /* 0x0000000e003d0202 */ /* 0x000fe40000000f00 */
[----:B------:R-:W-:Y:S01]  /*0230*/  @P0 MOV R60, R15 ;  /* 0x0000000f003c0202 */ /* 0x000fe20000000f00 */
[----:B------:R1:W-:Y:S01]  /*0240*/  STL [R1], R0 ;  /* 0x0000000001007387 */ /* 0x0003e20000100800 */
[----:B------:R-:W-:Y:S02]  /*0250*/  @P0 MOV R59, R8 ;  /* 0x00000008003b0202 */ /* 0x000fe40000000f00 */
[----:B------:R-:W-:Y:S02]  /*0260*/  @!P0 CS2R R42, SRZ ;  /* 0x00000000002a8805 */ /* 0x000fe4000001ff00 */
[----:B------:R-:W-:Y:S02]  /*0270*/  @P0 MOV R58, R9 ;  /* 0x00000009003a0202 */ /* 0x000fe40000000f00 */
[----:B------:R-:W-:-:S02]  /*0280*/  @!P0 CS2R R40, SRZ ;  /* 0x0000000000288805 */ /* 0x000fc4000001ff00 */
[----:B------:R-:W-:Y:S02]  /*0290*/  @P0 MOV R55, R10 ;  /* 0x0000000a00370202 */ /* 0x000fe40000000f00 */
[----:B------:R-:W-:Y:S02]  /*02a0*/  @!P0 CS2R R38, SRZ ;  /* 0x0000000000268805 */ /* 0x000fe4000001ff00 */
[----:B------:R-:W-:Y:S02]  /*02b0*/  @P0 MOV R54, R11 ;  /* 0x0000000b00360202 */ /* 0x000fe40000000f00 */
[----:B------:R-:W-:Y:S02]  /*02c0*/  @!P0 CS2R R36, SRZ ;  /* 0x0000000000248805 */ /* 0x000fe4000001ff00 */
[----:B0-----:R-:W-:Y:S02]  /*02d0*/  @P0 MOV R2, R6 ;  /* 0x0000000600020202 */ /* 0x001fe40000000f00 */
[----:B------:R-:W-:-:S02]  /*02e0*/  @!P0 CS2R R34, SRZ ;  /* 0x0000000000228805 */ /* 0x000fc4000001ff00 */
[----:B-1----:R-:W-:Y:S02]  /*02f0*/  @P0 MOV R0, R5 ;  /* 0x0000000500000202 */ /* 0x002fe40000000f00 */
[----:B------:R-:W-:Y:S02]  /*0300*/  @!P0 CS2R R32, SRZ ;  /* 0x0000000000208805 */ /* 0x000fe4000001ff00 */
        /* <DEDUP_REMOVED lines=9> */
[----:B------:R-:W-:Y:S01]  /*03a0*/  @!P0 MOV R3, R7 ;  /* 0x0000000700038202 */ /* 0x000fe20000000f00 */
[----:B---3--:R-:W-:Y:S06]  /*03b0*/  @P1 EXIT ;  /* 0x000000000000194d */ /* 0x008fec0003800000 */
.L_x_17145:
[----:B------:R-:W0:Y:S08]  /*03c0*/  LDC.64 R12, c[0x0][0x3f0] ;  /* 0x0000fc00ff0c7b82 */ /* 0x000e300000000a00 */
[----:B------:R-:W1:Y:S08]  /*03d0*/  LDC R15, c[0x0][0x388] ;  /* 0x0000e200ff0f7b82 */ /* 0x000e700000000800 */
[----:B------:R-:W2:Y:S01]  /*03e0*/  LDC.64 R10, c[0x0][0x3f8] ;  /* 0x0000fe00ff0a7b82 */ /* 0x000ea20000000a00 */
[----:B0-----:R-:W-:-:S05]  /*03f0*/  IMAD.WIDE R12, R4, 0x4, R12 ;  /* 0x00000004040c7825 */ /* 0x001fca00078e020c */
[----:B------:R-:W3:Y:S01]  /*0400*/  LDG.E R6, desc[UR6][R12.64] ;  /* 0x000000060c067981 */ /* 0x000ee2000c1e1900 */
[----:B------:R-:W-:Y:S01]  /*0410*/  HFMA2 R7, -RZ, RZ, 0, 0 ;  /* 0x00000000ff077431 */ /* 0x000fe200000001ff */
[----:B------:R-:W0:Y:S01]  /*0420*/  S2R R51, SR_TID.X ;  /* 0x0000000000337919 */ /* 0x000e220000002100 */
[----:B--2---:R-:W-:Y:S01]  /*0430*/  IMAD.WIDE R10, R4, 0x4, R10 ;  /* 0x00000004040a7825 */ /* 0x004fe200078e020a */
[----:B0-----:R-:W-:Y:S02]  /*0440*/  LOP3.LUT R51, R51, 0x1f, RZ, 0xc0, !PT ;  /* 0x0000001f33337812 */ /* 0x001fe400078ec0ff */
[----:B---3--:R-:W-:-:S13]  /*0450*/  ISETP.GE.AND P1, PT, R6, 0x1, PT ;  /* 0x000000010600780c */ /* 0x008fda0003f26270 */
[----:B------:R-:W0:Y:S01]  /*0460*/  @P1 LDC.64 R8, c[0x0][0x390] ;  /* 0x0000e400ff081b82 */ /* 0x000e220000000a00 */
[----:B------:R-:W-:-:S05]  /*0470*/  @P1 IADD3 R5, PT, PT, R6, -0x1, RZ ;  /* 0xffffffff06051810 */ /* 0x000fca0007ffe0ff */
[----:B-1----:R-:W-:-:S05]  /*0480*/  @P1 IMAD R5, R5, R15, RZ ;  /* 0x0000000f05051224 */ /* 0x002fca00078e02ff */
[----:B------:R-:W-:-:S04]  /*0490*/  @P1 SHF.R.S32.HI R14, RZ, 0x1f, R5 ;  /* 0x0000001fff0e1819 */ /* 0x000fc80000011405 */
[----:B------:R-:W-:Y:S02]  /*04a0*/  @P1 LEA.HI R14, R14, R5, RZ, 0x3 ;  /* 0x000000050e0e1211 */ /* 0x000fe400078f18ff */
[----:B-----5:R1:W5:Y:S02]  /*04b0*/  LDG.E R5, desc[UR6][R10.64] ;  /* 0x000000060a057981 */ /* 0x020364000c1e1900 */
[----:B------:R-:W-:-:S05]  /*04c0*/  @P1 LEA.HI.SX32 R7, R14, R51, 0x1d ;  /* 0x000000330e071211 */ /* 0x000fca00078feaff */
        /* <DEDUP_REMOVED lines=10> */
[----:B0-----:R-:W-:-:S05]  /*0570*/  IMAD.WIDE.U32 R20, R44, 0x20, R20 ;  /* 0x000000202c147825 */ /* 0x001fca00078e0014 */
[----:B------:R-:W2:Y:S04]  /*0580*/  LDG.E.128 R8, desc[UR6][R20.64] ;  /* 0x0000000614087981 */ /* 0x000ea8000c1e1d00 */
[----:B------:R0:W3:Y:S01]  /*0590*/  LDG.E.128 R12, desc[UR6][R20.64+0x10] ;  /* 0x00001006140c7981 */ /* 0x0000e2000c1e1d00 */
[----:B------:R-:W-:-:S13]  /*05a0*/  ISETP.GT.AND P2, PT, R6, RZ, PT ;  /* 0x000000ff0600720c */ /* 0x000fda0003f44270 */
[----:B------:R-:W1:Y:S01]  /*05b0*/  @P2 LDC R27, c[0x0][0x40c] ;  /* 0x00010300ff1b2b82 */ /* 0x000e620000000800 */
[--C-:B-----5:R-:W-:Y:S02]  /*05c0*/  @P2 HADD2.F32 R23, -RZ, R28.reuse.H0_H0 ;  /* 0x2000001cff172230 */ /* 0x120fe40000004100 */
[----:B------:R-:W-:Y:S02]  /*05d0*/  @P2 HADD2.F32 R22, -RZ, R28.H1_H1 ;  /* 0x3000001cff162230 */ /* 0x000fe40000004100 */
[----:B0-----:R-:W-:Y:S02]  /*05e0*/  @P2 HADD2.F32 R21, -RZ, R29.H0_H0 ;  /* 0x2000001dff152230 */ /* 0x001fe40000004100 */
[----:B------:R-:W-:Y:S01]  /*05f0*/  @P2 HADD2.F32 R48, -RZ, R31.H1_H1 ;  /* 0x3000001fff302230 */ /* 0x000fe20000004100 */
[----:B------:R-:W0:Y:S08]  /*0600*/  @P2 LDC R45, c[0x0][0x40c] ;  /* 0x00010300ff2d2b82 */ /* 0x000e300000000800 */
[----:B------:R-:W4:Y:S08]  /*0610*/  @P2 LDC R47, c[0x0][0x40c] ;  /* 0x00010300ff2f2b82 */ /* 0x000f300000000800 */
[----:B------:R-:W3:Y:S08]  /*0620*/  @P2 LDC R16, c[0x0][0x40c] ;  /* 0x00010300ff102b82 */ /* 0x000ef00000000800 */
[----:B------:R-:W3:Y:S08]  /*0630*/  @P2 LDC R17, c[0x0][0x40c] ;  /* 0x00010300ff112b82 */ /* 0x000ef00000000800 */
[----:B------:R-:W3:Y:S08]  /*0640*/  @P2 LDC R46, c[0x0][0x40c] ;  /* 0x00010300ff2e2b82 */ /* 0x000ef00000000800 */
[----:B------:R-:W3:Y:S08]  /*0650*/  @P2 LDC R19, c[0x0][0x40c] ;  /* 0x00010300ff132b82 */ /* 0x000ef00000000800 */
[----:B------:R-:W3:Y:S01]  /*0660*/  @P2 LDC R18, c[0x0][0x40c] ;  /* 0x00010300ff122b82 */ /* 0x000ee20000000800 */
[----:B--2---:R-:W-:Y:S01]  /*0670*/  @!P2 MOV R24, R8 ;  /* 0x000000080018a202 */ /* 0x004fe20000000f00 */
[----:B-1----:R-:W-:Y:S01]  /*0680*/  @P2 FFMA.FTZ R24, R23, R27, R8 ;  /* 0x0000001b17182223 */ /* 0x002fe20000010008 */
[----:B------:R-:W-:Y:S01]  /*0690*/  @!P2 MOV R25, R9 ;  /* 0x000000090019a202 */ /* 0x000fe20000000f00 */
[----:B0-----:R-:W-:Y:S01]  /*06a0*/  @P2 FFMA.FTZ R25, R22, R45, R9 ;  /* 0x0000002d16192223 */ /* 0x001fe20000010009 */
[----:B------:R-:W-:Y:S01]  /*06b0*/  @!P2 MOV R26, R10 ;  /* 0x0000000a001aa202 */ /* 0x000fe20000000f00 */
[----:B----4-:R-:W-:Y:S01]  /*06c0*/  @P2 FFMA.FTZ R26, R21, R47, R10 ;  /* 0x0000002f151a2223 */ /* 0x010fe2000001000a */
[----:B------:R-:W-:Y:S01]  /*06d0*/  @P2 HADD2.F32 R8, -RZ, R29.H1_H1 ;  /* 0x3000001dff082230 */ /* 0x000fe20000004100 */
[----:B------:R-:W-:Y:S01]  /*06e0*/  @!P2 MOV R27, R11 ;  /* 0x0000000b001ba202 */ /* 0x000fe20000000f00 */
[--C-:B------:R-:W-:Y:S01]  /*06f0*/  @P2 HADD2.F32 R9, -RZ, R30.reuse.H0_H0 ;  /* 0x2000001eff092230 */ /* 0x100fe20000004100 */
[----:B---3--:R-:W-:Y:S01]  /*0700*/  @!P2 MOV R20, R12 ;  /* 0x0000000c0014a202 */ /* 0x008fe20000000f00 */
[----:B------:R-:W-:Y:S01]  /*0710*/  @P2 HADD2.F32 R10, -RZ, R30.H1_H1 ;  /* 0x3000001eff0a2230 */ /* 0x000fe20000004100 */
[----:B------:R-:W-:Y:S01]  /*0720*/  @!P2 MOV R21, R13 ;  /* 0x0000000d0015a202 */ /* 0x000fe20000000f00 */
[----:B------:R-:W-:Y:S01]  /*0730*/  @P2 HADD2.F32 R45, -RZ, R31.H0_H0 ;  /* 0x2000001fff2d2230 */ /* 0x000fe20000004100 */
[----:B------:R-:W-:Y:S01]  /*0740*/  @!P2 MOV R22, R14 ;  /* 0x0000000e0016a202 */ /* 0x000fe20000000f00 */
[----:B------:R-:W-:Y:S01]  /*0750*/  @P2 FFMA.FTZ R27, R8, R16, R11 ;  /* 0x00000010081b2223 */ /* 0x000fe2000001000b */
[----:B------:R-:W-:Y:S01]  /*0760*/  @!P2 MOV R23, R15 ;  /* 0x0000000f0017a202 */ /* 0x000fe20000000f00 */
[----:B------:R-:W-:Y:S01]  /*0770*/  @P2 FFMA.FTZ R20, R9, R17, R12 ;  /* 0x0000001109142223 */ /* 0x000fe2000001000c */
[----:B------:R-:W-:Y:S01]  /*0780*/  @P2 FFMA.FTZ R21, R10, R46, R13 ;  /* 0x0000002e0a152223 */ /* 0x000fe2000001000d */
[----:B------:R-:W-:Y:S01]  /*0790*/  @P2 FFMA.FTZ R22, R45, R19, R14 ;  /* 0x000000132d162223 */ /* 0x000fe2000001000e */
[----:B------:R-:W-:Y:S01]  /*07a0*/  @P2 FFMA.FTZ R23, R48, R18, R15 ;  /* 0x0000001230172223 */ /* 0x000fe2000001000f */
[----:B------:R-:W-:Y:S06]  /*07b0*/  BRA `(.L_x_17133) ;  /* 0x0000000000707947 */ /* 0x000fec0003800000 */
.L_x_17132:
[----:B------:R-:W0:Y:S01]  /*07c0*/  @P1 LDC R9, c[0x0][0x40c] ;  /* 0x00010300ff091b82 */ /* 0x000e220000000800 */
[--C-:B-----5:R-:W-:Y:S01]  /*07d0*/  @P1 HADD2.F32 R8, -RZ, R28.reuse.H0_H0 ;  /* 0x2000001cff081230 */ /* 0x120fe20000004100 */
[----:B------:R-:W-:Y:S01]  /*07e0*/  CS2R R24, SRZ ;  /* 0x0000000000187805 */ /* 0x000fe2000001ff00 */
[----:B------:R-:W-:Y:S01]  /*07f0*/  @P1 HADD2.F32 R10, -RZ, R28.H1_H1 ;  /* 0x3000001cff0a1230 */ /* 0x000fe20000004100 */
[----:B------:R-:W-:Y:S01]  /*0800*/  CS2R R26, SRZ ;  /* 0x00000000001a7805 */ /* 0x000fe2000001ff00 */
[--C-:B------:R-:W-:Y:S01]  /*0810*/  @P1 HADD2.F32 R12, -RZ, R29.reuse.H0_H0 ;  /* 0x2000001dff0c1230 */ /* 0x100fe20000004100 */
[----:B------:R-:W-:Y:S02]  /*0820*/  CS2R R20, SRZ ;  /* 0x0000000000147805 */ /* 0x000fe4000001ff00 */
[----:B------:R-:W-:Y:S01]  /*0830*/  CS2R R22, SRZ ;  /* 0x0000000000167805 */ /* 0x000fe2000001ff00 */
[----:B------:R-:W1:Y:S08]  /*0840*/  @P1 LDC R11, c[0x0][0x40c] ;  /* 0x00010300ff0b1b82 */ /* 0x000e700000000800 */
        /* <DEDUP_REMOVED lines=13> */
[----:B---3--:R-:W-:-:S07]  /*0920*/  @P1 FMUL.FTZ R27, R8, R15 ;  /* 0x0000000f081b1220 */ /* 0x008fce0000410000 */
[----:B------:R-:W3:Y:S01]  /*0930*/  @P1 LDC R19, c[0x0][0x40c] ;  /* 0x00010300ff131b82 */ /* 0x000ee20000000800 */
[----:B0-----:R-:W-:Y:S01]  /*0940*/  @P1 FMUL.FTZ R20, R9, R14 ;  /* 0x0000000e09141220 */ /* 0x001fe20000410000 */
[----:B-1----:R-:W-:Y:S01]  /*0950*/  @P1 FMUL.FTZ R21, R10, R17 ;  /* 0x000000110a151220 */ /* 0x002fe20000410000 */
[----:B--2---:R-:W-:Y:S01]  /*0960*/  @P1 FMUL.FTZ R22, R11, R16 ;  /* 0x000000100b161220 */ /* 0x004fe20000410000 */
[----:B---3--:R-:W-:-:S07]  /*0970*/  @P1 FMUL.FTZ R23, R12, R19 ;  /* 0x000000130c171220 */ /* 0x008fce0000410000 */
.L_x_17133:
        /* <DEDUP_REMOVED lines=10> */
.L_x_17135:
[----:B------:R-:W-:Y:S05]  /*0a20*/  BSYNC.RECONVERGENT B0 ;  /* 0x0000000000007941 */ /* 0x000fea0003800200 */
.L_x_17134:
[----:B------:R-:W-:Y:S05]  /*0a30*/  @!P0 BRA `(.L_x_17136) ;  /* 0x00000000008c8947 */ /* 0x000fea0003800000 */
[----:B01----:R-:W0:Y:S01]  /*0a40*/  LDC.64 R8, c[0x0][0x3a0] ;  /* 0x0000e800ff087b82 */ /* 0x003e220000000a00 */
[----:B------:R-:W-:-:S05]  /*0a50*/  IADD3 R11, PT, PT, R44, 0x20, RZ ;  /* 0x000000202c0b7810 */ /* 0x000fca0007ffe0ff */
[----:B0-----:R-:W-:-:S05]  /*0a60*/  IMAD.WIDE.U32 R8, R11, 0x20, R8 ;  /* 0x000000200b087825 */ /* 0x001fca00078e0008 */
[----:B------:R-:W2:Y:S04]  /*0a70*/  LDG.E.128 R16, desc[UR6][R8.64] ;  /* 0x0000000608107981 */ /* 0x000ea8000c1e1d00 */
[----:B------:R-:W3:Y:S01]  /*0a80*/  LDG.E.128 R8, desc[UR6][R8.64+0x10] ;  /* 0x0000100608087981 */ /* 0x000ee2000c1e1d00 */
[----:B------:R-:W-:-:S13]  /*0a90*/  ISETP.GT.AND P2, PT, R6, RZ, PT ;  /* 0x000000ff0600720c */ /* 0x000fda0003f44270 */
[----:B------:R-:W2:Y:S01]  /*0aa0*/  @P2 LDC R14, c[0x0][0x40c] ;  /* 0x00010300ff0e2b82 */ /* 0x000ea20000000800 */
[----:B-----5:R-:W-:Y:S02]  /*0ab0*/  @P2 HADD2.F32 R13, -RZ, R28.H0_H0 ;  /* 0x2000001cff0d2230 */ /* 0x020fe40000004100 */
[--C-:B------:R-:W-:Y:S02]  /*0ac0*/  @P2 HADD2.F32 R47, -RZ, R29.reuse.H0_H0 ;  /* 0x2000001dff2f2230 */ /* 0x100fe40000004100 */
[----:B------:R-:W-:-:S03]  /*0ad0*/  @P2 HADD2.F32 R48, -RZ, R29.H1_H1 ;  /* 0x3000001dff302230 */ /* 0x000fc60000004100 */
[----:B------:R-:W0:Y:S08]  /*0ae0*/  @P2 LDC R45, c[0x0][0x40c] ;  /* 0x00010300ff2d2b82 */ /* 0x000e300000000800 */
[----:B------:R-:W1:Y:S08]  /*0af0*/  @P2 LDC R46, c[0x0][0x40c] ;  /* 0x00010300ff2e2b82 */ /* 0x000e700000000800 */
[----:B------:R-:W4:Y:S08]  /*0b00*/  @P2 LDC R12, c[0x0][0x40c] ;  /* 0x00010300ff0c2b82 */ /* 0x000f300000000800 */
[----:B------:R-:W3:Y:S01]  /*0b10*/  @P2 LDC R15, c[0x0][0x40c] ;  /* 0x00010300ff0f2b82 */ /* 0x000ee20000000800 */
[----:B--2---:R-:W-:Y:S01]  /*0b20*/  @P2 FFMA.FTZ R16, R13, R14, R16 ;  /* 0x0000000e0d102223 */ /* 0x004fe20000010010 */
[----:B------:R-:W-:-:S06]  /*0b30*/  @P2 HADD2.F32 R13, -RZ, R28.H1_H1 ;  /* 0x3000001cff0d2230 */ /* 0x000fcc0000004100 */
[----:B------:R-:W2:Y:S01]  /*0b40*/  @P2 LDC R14, c[0x0][0x40c] ;  /* 0x00010300ff0e2b82 */ /* 0x000ea20000000800 */
[----:B-1----:R-:W-:Y:S01]  /*0b50*/  @P2 FFMA.FTZ R18, R47, R46, R18 ;  /* 0x0000002e2f122223 */ /* 0x002fe20000010012 */
[----:B----4-:R-:W-:Y:S01]  /*0b60*/  @P2 FFMA.FTZ R19, R48, R12, R19 ;  /* 0x0000000c30132223 */ /* 0x010fe20000010013 */
[--C-:B------:R-:W-:Y:S02]  /*0b70*/  @P2 HADD2.F32 R47, -RZ, R30.reuse.H0_H0 ;  /* 0x2000001eff2f2230 */ /* 0x100fe40000004100 */
[----:B0-----:R-:W-:Y:S01]  /*0b80*/  @P2 FFMA.FTZ R17, R13, R45, R17 ;  /* 0x0000002d0d112223 */ /* 0x001fe20000010011 */
[----:B------:R-:W-:Y:S02]  /*0b90*/  @P2 HADD2.F32 R48, -RZ, R30.H1_H1 ;  /* 0x3000001eff302230 */ /* 0x000fe40000004100 */
[----:B------:R-:W0:Y:S01]  /*0ba0*/  @P2 LDC R45, c[0x0][0x40c] ;  /* 0x00010300ff2d2b82 */ /* 0x000e220000000800 */
[----:B---3--:R-:W-:Y:S02]  /*0bb0*/  @!P2 MOV R12, R8 ;  /* 0x00000008000ca202 */ /* 0x008fe40000000f00 */
[----:B------:R-:W-:Y:S01]  /*0bc0*/  @!P2 MOV R13, R9 ;  /* 0x00000009000da202 */ /* 0x000fe20000000f00 */
[----:B------:R-:W-:Y:S01]  /*0bd0*/  @P2 FFMA.FTZ R13, R48, R15, R9 ;  /* 0x0000000f300d2223 */ /* 0x000fe20000010009 */
[----:B------:R-:W-:Y:S01]  /*0be0*/  @P2 HADD2.F32 R9, -RZ, R31.H0_H0 ;  /* 0x2000001fff092230 */ /* 0x000fe20000004100 */
[----:B------:R-:W-:-:S02]  /*0bf0*/  @!P2 MOV R15, R11 ;  /* 0x0000000b000fa202 */ /* 0x000fc40000000f00 */
[----:B------:R-:W1:Y:S01]  /*0c00*/  @P2 LDC R46, c[0x0][0x40c] ;  /* 0x00010300ff2e2b82 */ /* 0x000e620000000800 */
[----:B--2---:R-:W-:Y:S01]  /*0c10*/  @P2 FFMA.FTZ R12, R47, R14, R8 ;  /* 0x0000000e2f0c2223 */ /* 0x004fe20000010008 */
[----:B------:R-:W-:Y:S01]  /*0c20*/  @P2 HADD2.F32 R8, -RZ, R31.H1_H1 ;  /* 0x3000001fff082230 */ /* 0x000fe20000004100 */
[----:B------:R-:W-:Y:S01]  /*0c30*/  @!P2 MOV R14, R10 ;  /* 0x0000000a000ea202 */ /* 0x000fe20000000f00 */
[----:B0-----:R-:W-:-:S03]  /*0c40*/  @P2 FFMA.FTZ R14, R9, R45, R10 ;  /* 0x0000002d090e2223 */ /* 0x001fc6000001000a */
[----:B-1----:R-:W-:Y:S01]  /*0c50*/  @P2 FFMA.FTZ R15, R8, R46, R11 ;  /* 0x0000002e080f2223 */ /* 0x002fe2000001000b */
[----:B------:R-:W-:Y:S06]  /*0c60*/  BRA `(.L_x_17137) ;  /* 0x0000000000707947 */ /* 0x000fec0003800000 */
.L_x_17136:
[----:B------:R-:W2:Y:S01]  /*0c70*/  @P1 LDC R46, c[0x0][0x40c] ;  /* 0x00010300ff2e1b82 */ /* 0x000ea20000000800 */
[--C-:B-----5:R-:W-:Y:S01]  /*0c80*/  @P1 HADD2.F32 R45, -RZ, R29.reuse.H0_H0 ;  /* 0x2000001dff2d1230 */ /* 0x120fe20000004100 */
[----:B------:R-:W-:Y:S01]  /*0c90*/  CS2R R18, SRZ ;  /* 0x0000000000127805 */ /* 0x000fe2000001ff00 */
[----:B------:R-:W-:Y:S01]  /*0ca0*/  @P1 HADD2.F32 R47, -RZ, R29.H1_H1 ;  /* 0x3000001dff2f1230 */ /* 0x000fe20000004100 */
[----:B------:R-:W-:Y:S01]  /*0cb0*/  CS2R R16, SRZ ;  /* 0x0000000000107805 */ /* 0x000fe2000001ff00 */
[--C-:B------:R-:W-:Y:S02]  /*0cc0*/  @P1 HADD2.F32 R12, -RZ, R28.reuse.H0_H0 ;  /* 0x2000001cff0c1230 */ /* 0x100fe40000004100 */
[----:B------:R-:W-:Y:S01]  /*0cd0*/  @P1 HADD2.F32 R14, -RZ, R28.H1_H1 ;  /* 0x3000001cff0e1230 */ /* 0x000fe20000004100 */
[----:B------:R-:W3:Y:S08]  /*0ce0*/  @P1 LDC R48, c[0x0][0x40c] ;  /* 0x00010300ff301b82 */ /* 0x000ef00000000800 */
[----:B------:R-:W4:Y:S08]  /*0cf0*/  @P1 LDC R13, c[0x0][0x40c] ;  /* 0x00010300ff0d1b82 */ /* 0x000f300000000800 */
[----:B------:R-:W4:Y:S01]  /*0d00*/  @P1 LDC R15, c[0x0][0x40c] ;  /* 0x00010300ff0f1b82 */ /* 0x000f220000000800 */
[----:B--2---:R-:W-:Y:S01]  /*0d10*/  @P1 FMUL.FTZ R18, R45, R46 ;  /* 0x0000002e2d121220 */ /* 0x004fe20000410000 */
[----:B------:R-:W-:-:S02]  /*0d20*/  @P1 HADD2.F32 R46, -RZ, R30.H0_H0 ;  /* 0x2000001eff2e1230 */ /* 0x000fc40000004100 */
[----:B------:R-:W-:-:S04]  /*0d30*/  @P1 HADD2.F32 R45, -RZ, R31.H0_H0 ;  /* 0x2000001fff2d1230 */ /* 0x000fc80000004100 */
[----:B------:R-:W2:Y:S01]  /*0d40*/  @P1 LDC R11, c[0x0][0x40c] ;  /* 0x00010300ff0b1b82 */ /* 0x000ea20000000800 */
[----:B---3--:R-:W-:Y:S01]  /*0d50*/  @P1 FMUL.FTZ R19, R47, R48 ;  /* 0x000000302f131220 */ /* 0x008fe20000410000 */
[----:B------:R-:W-:Y:S02]  /*0d60*/  @P1 HADD2.F32 R48, -RZ, R30.H1_H1 ;  /* 0x3000001eff301230 */ /* 0x000fe40000004100 */
[----:B------:R-:W-:-:S04]  /*0d70*/  @P1 HADD2.F32 R47, -RZ, R31.H1_H1 ;  /* 0x3000001fff2f1230 */ /* 0x000fc80000004100 */
[----:B01----:R-:W0:Y:S01]  /*0d80*/  @P1 LDC R9, c[0x0][0x40c] ;  /* 0x00010300ff091b82 */ /* 0x003e220000000800 */
[----:B----4-:R-:W-:Y:S01]  /*0d90*/  @P1 FMUL.FTZ R16, R12, R13 ;  /* 0x0000000d0c101220 */ /* 0x010fe20000410000 */
[----:B------:R-:W-:-:S06]  /*0da0*/  CS2R R12, SRZ ;  /* 0x00000000000c7805 */ /* 0x000fcc000001ff00 */
[----:B------:R-:W1:Y:S01]  /*0db0*/  @P1 LDC R10, c[0x0][0x40c] ;  /* 0x00010300ff0a1b82 */ /* 0x000e620000000800 */
[----:B------:R-:W-:Y:S01]  /*0dc0*/  @P1 FMUL.FTZ R17, R14, R15 ;  /* 0x0000000f0e111220 */ /* 0x000fe20000410000 */
[----:B------:R-:W-:-:S06]  /*0dd0*/  CS2R R14, SRZ ;  /* 0x00000000000e7805 */ /* 0x000fcc000001ff00 */
[----:B------:R-:W3:Y:S01]  /*0de0*/  @P1 LDC R8, c[0x0][0x40c] ;  /* 0x00010300ff081b82 */ /* 0x000ee20000000800 */
[----:B--2---:R-:W-:Y:S01]  /*0df0*/  @P1 FMUL.FTZ R12, R46, R11 ;  /* 0x0000000b2e0c1220 */ /* 0x004fe20000410000 */
[----:B0-----:R-:W-:Y:S01]  /*0e00*/  @P1 FMUL.FTZ R13, R48, R9 ;  /* 0x00000009300d1220 */ /* 0x001fe20000410000 */
[----:B-1----:R-:W-:Y:S01]  /*0e10*/  @P1 FMUL.FTZ R14, R45, R10 ;  /* 0x0000000a2d0e1220 */ /* 0x002fe20000410000 */
[----:B---3--:R-:W-:-:S07]  /*0e20*/  @P1 FMUL.FTZ R15, R47, R8 ;  /* 0x000000082f0f1220 */ /* 0x008fce0000410000 */
.L_x_17137:
        /* <DEDUP_REMOVED lines=10> */
.L_x_17139:
[----:B------:R-:W-:Y:S05]  /*0ed0*/  BSYNC.RECONVERGENT B0 ;  /* 0x0000000000007941 */ /* 0x000fea0003800200 */
.L_x_17138:
[----:B------:R-:W-:Y:S01]  /*0ee0*/  IADD3 R7, PT, PT, R44, 0x40, RZ ;  /* 0x000000402c077810 */ /* 0x000fe20007ffe0ff */
[----:B------:R-:W-:Y:S06]  /*0ef0*/  @!P0 BRA `(.L_x_17140) ;  /* 0x0000000000788947 */ /* 0x000fec0003800000 */
[----:B------:R-:W1:Y:S02]  /*0f00*/  LDC.64 R44, c[0x0][0x3a0] ;  /* 0x0000e800ff2c7b82 */ /* 0x000e640000000a00 */
[----:B-1----:R-:W-:-:S05]  /*0f10*/  IMAD.WIDE.U32 R44, R7, 0x20, R44 ;  /* 0x00000020072c7825 */ /* 0x002fca00078e002c */
[----:B0-----:R-:W2:Y:S04]  /*0f20*/  LDG.E.128 R8, desc[UR6][R44.64] ;  /* 0x000000062c087981 */ /* 0x001ea8000c1e1d00 */
[----:B------:R-:W3:Y:S01]  /*0f30*/  LDG.E.128 R44, desc[UR6][R44.64+0x10] ;  /* 0x000010062c2c7981 */ /* 0x000ee2000c1e1d00 */
[----:B------:R-:W-:-:S13]  /*0f40*/  ISETP.GT.AND P0, PT, R6, RZ, PT ;  /* 0x000000ff0600720c */ /* 0x000fda0003f04270 */
[----:B------:R-:W2:Y:S01]  /*0f50*/  @P0 LDC R48, c[0x0][0x40c] ;  /* 0x00010300ff300b82 */ /* 0x000ea20000000800 */
[----:B-----5:R-:W-:Y:S02]  /*0f60*/  @P0 HADD2.F32 R49, -RZ, R28.H0_H0 ;  /* 0x2000001cff310230 */ /* 0x020fe40000004100 */
[----:B------:R-:W-:-:S05]  /*0f70*/  @P0 HADD2.F32 R50, -RZ, R29.H0_H0 ;  /* 0x2000001dff320230 */ /* 0x000fca0000004100 */
[----:B------:R-:W0:Y:S01]  /*0f80*/  @P0 LDC R6, c[0x0][0x40c] ;  /* 0x00010300ff060b82 */ /* 0x000e220000000800 */
[----:B--2---:R-:W-:Y:S01]  /*0f90*/  @P0 FFMA.FTZ R8, R49, R48, R8 ;  /* 0x0000003031080223 */ /* 0x004fe20000010008 */
[----:B------:R-:W-:-:S06]  /*0fa0*/  @P0 HADD2.F32 R48, -RZ, R28.H1_H1 ;  /* 0x3000001cff300230 */ /* 0x000fcc0000004100 */
[----:B------:R-:W1:Y:S01]  /*0fb0*/  @P0 LDC R49, c[0x0][0x40c] ;  /* 0x00010300ff310b82 */ /* 0x000e620000000800 */
[----:B0-----:R-:W-:-:S07]  /*0fc0*/  @P0 FFMA.FTZ R9, R48, R6, R9 ;  /* 0x0000000630090223 */ /* 0x001fce0000010009 */
[----:B------:R-:W0:Y:S08]  /*0fd0*/  @P0 LDC R48, c[0x0][0x40c] ;  /* 0x00010300ff300b82 */ /* 0x000e300000000800 */
[----:B------:R-:W3:Y:S01]  /*0fe0*/  @P0 LDC R6, c[0x0][0x40c] ;  /* 0x00010300ff060b82 */ /* 0x000ee20000000800 */
[----:B-1----:R-:W-:Y:S01]  /*0ff0*/  @P0 FFMA.FTZ R10, R50, R49, R10 ;  /* 0x00000031320a0223 */ /* 0x002fe2000001000a */
[----:B------:R-:W-:-:S02]  /*1000*/  @P0 HADD2.F32 R49, -RZ, R29.H1_H1 ;  /* 0x3000001dff310230 */ /* 0x000fc40000004100 */
[----:B------:R-:W-:-:S03]  /*1010*/  @P0 HADD2.F32 R50, -RZ, R30.H1_H1 ;  /* 0x3000001eff320230 */ /* 0x000fc60000004100 */
[----:B0-----:R-:W-:Y:S01]  /*1020*/  @P0 FFMA.FTZ R11, R49, R48, R11 ;  /* 0x00000030310b0223 */ /* 0x001fe2000001000b */
[----:B------:R-:W-:Y:S01]  /*1030*/  @P0 HADD2.F32 R49, -RZ, R30.H0_H0 ;  /* 0x2000001eff310230 */ /* 0x000fe20000004100 */
[----:B------:R-:W0:Y:S04]  /*1040*/  @P0 LDC R48, c[0x0][0x40c] ;  /* 0x00010300ff300b82 */ /* 0x000e280000000800 */
[----:B---3--:R-:W-:-:S04]  /*1050*/  @P0 FFMA.FTZ R44, R49, R6, R44 ;  /* 0x00000006312c0223 */ /* 0x008fc8000001002c */
[----:B------:R-:W1:Y:S08]  /*1060*/  @P0 LDC R49, c[0x0][0x40c] ;  /* 0x00010300ff310b82 */ /* 0x000e700000000800 */
[----:B------:R-:W2:Y:S01]  /*1070*/  @P0 LDC R6, c[0x0][0x40c] ;  /* 0x00010300ff060b82 */ /* 0x000ea20000000800 */
[----:B0-----:R-:W-:Y:S01]  /*1080*/  @P0 FFMA.FTZ R45, R50, R48, R45 ;  /* 0x00000030322d0223 */ /* 0x001fe2000001002d */
[----:B------:R-:W-:-:S05]  /*1090*/  @P0 HADD2.F32 R48, -RZ, R31.H0_H0 ;  /* 0x2000001fff300230 */ /* 0x000fca0000004100 */
[----:B-1----:R-:W-:Y:S01]  /*10a0*/  @P0 FFMA.FTZ R46, R48, R49, R46 ;  /* 0x00000031302e0223 */ /* 0x002fe2000001002e */
[----:B------:R-:W-:-:S05]  /*10b0*/  @P0 HADD2.F32 R48, -RZ, R31.H1_H1 ;  /* 0x3000001fff300230 */ /* 0x000fca0000004100 */
[----:B--2---:R-:W-:Y:S01]  /*10c0*/  @P0 FFMA.FTZ R47, R48, R6, R47 ;  /* 0x00000006302f0223 */ /* 0x004fe2000001002f */
[----:B------:R-:W-:Y:S06]  /*10d0*/  BRA `(.L_x_17141) ;  /* 0x00000000007c7947 */ /* 0x000fec0003800000 */
.L_x_17140:
[----:B------:R-:W1:Y:S01]  /*10e0*/  @P1 LDC R10, c[0x0][0x40c] ;  /* 0x00010300ff0a1b82 */ /* 0x000e620000000800 */
[----:B0-----:R-:W-:Y:S02]  /*10f0*/  HFMA2 R8, -RZ, RZ, 0, 0 ;  /* 0x00000000ff087431 */ /* 0x001fe400000001ff */
[--C-:B-----5:R-:W-:Y:S02]  /*1100*/  @P1 HADD2.F32 R9, -RZ, R28.reuse.H0_H0 ;  /* 0x2000001cff091230 */ /* 0x120fe40000004100 */
[----:B------:R-:W-:Y:S02]  /*1110*/  @P1 HADD2.F32 R48, -RZ, R28.H1_H1 ;  /* 0x3000001cff301230 */ /* 0x000fe40000004100 */
[--C-:B------:R-:W-:Y:S01]  /*1120*/  @P1 HADD2.F32 R47, -RZ, R29.reuse.H0_H0 ;  /* 0x2000001dff2f1230 */ /* 0x100fe20000004100 */
[----:B------:R-:W0:Y:S01]  /*1130*/  @P1 LDC R11, c[0x0][0x40c] ;  /* 0x00010300ff0b1b82 */ /* 0x000e220000000800 */
[----:B------:R-:W-:-:S07]  /*1140*/  @P1 HADD2.F32 R49, -RZ, R29.H1_H1 ;  /* 0x3000001dff311230 */ /* 0x000fce0000004100 */
[----:B------:R-:W2:Y:S08]  /*1150*/  @P1 LDC R44, c[0x0][0x40c] ;  /* 0x00010300ff2c1b82 */ /* 0x000eb00000000800 */
[----:B------:R-:W3:Y:S01]  /*1160*/  @P1 LDC R6, c[0x0][0x40c] ;  /* 0x00010300ff061b82 */ /* 0x000ee20000000800 */
[----:B-1----:R-:W-:Y:S01]  /*1170*/  @P1 FMUL.FTZ R8, R9, R10 ;  /* 0x0000000a09081220 */ /* 0x002fe20000410000 */
[----:B------:R-:W-:-:S06]  /*1180*/  MOV R9, RZ ;  /* 0x000000ff00097202 */ /* 0x000fcc0000000f00 */
[----:B------:R-:W1:Y:S01]  /*1190*/  @P1 LDC R45, c[0x0][0x40c] ;  /* 0x00010300ff2d1b82 */ /* 0x000e620000000800 */
[----:B0-----:R-:W-:Y:S01]  /*11a0*/  @P1 FMUL.FTZ R9, R48, R11 ;  /* 0x0000000b30091220 */ /* 0x001fe20000410000 */
[----:B------:R-:W-:Y:S01]  /*11b0*/  CS2R R10, SRZ ;  /* 0x00000000000a7805 */ /* 0x000fe2000001ff00 */
[----:B------:R-:W-:-:S05]  /*11c0*/  @P1 HADD2.F32 R48, -RZ, R30.H0_H0 ;  /* 0x2000001eff301230 */ /* 0x000fca0000004100 */
[----:B------:R-:W0:Y:S01]  /*11d0*/  @P1 LDC R46, c[0x0][0x40c] ;  /* 0x00010300ff2e1b82 */ /* 0x000e220000000800 */
[----:B--2---:R-:W-:Y:S01]  /*11e0*/  @P1 FMUL.FTZ R10, R47, R44 ;  /* 0x0000002c2f0a1220 */ /* 0x004fe20000410000 */
[----:B------:R-:W-:-:S06]  /*11f0*/  HFMA2 R44, -RZ, RZ, 0, 0 ;  /* 0x00000000ff2c7431 */ /* 0x000fcc00000001ff */
[----:B------:R-:W2:Y:S01]  /*1200*/  @P1 LDC R47, c[0x0][0x40c] ;  /* 0x00010300ff2f1b82 */ /* 0x000ea20000000800 */
[----:B---3--:R-:W-:Y:S01]  /*1210*/  @P1 FMUL.FTZ R11, R49, R6 ;  /* 0x00000006310b1220 */ /* 0x008fe20000410000 */
[----:B------:R-:W-:-:S06]  /*1220*/  @P1 HADD2.F32 R49, -RZ, R30.H1_H1 ;  /* 0x3000001eff311230 */ /* 0x000fcc0000004100 */
[----:B------:R-:W3:Y:S01]  /*1230*/  @P1 LDC R6, c[0x0][0x40c] ;  /* 0x00010300ff061b82 */ /* 0x000ee20000000800 */
[----:B-1----:R-:W-:Y:S01]  /*1240*/  @P1 FMUL.FTZ R44, R48, R45 ;  /* 0x0000002d302c1220 */ /* 0x002fe20000410000 */
[----:B------:R-:W-:Y:S01]  /*1250*/  MOV R45, RZ ;  /* 0x000000ff002d7202 */ /* 0x000fe20000000f00 */
[--C-:B------:R-:W-:Y:S02]  /*1260*/  @P1 HADD2.F32 R48, -RZ, R31.reuse.H0_H0 ;  /* 0x2000001fff301230 */ /* 0x100fe40000004100 */
[----:B0-----:R-:W-:Y:S01]  /*1270*/  @P1 FMUL.FTZ R45, R49, R46 ;  /* 0x0000002e312d1220 */ /* 0x001fe20000410000 */
[----:B------:R-:W-:Y:S02]  /*1280*/  HFMA2 R46, -RZ, RZ, 0, 0 ;  /* 0x00000000ff2e7431 */ /* 0x000fe400000001ff */
[----:B------:R-:W-:Y:S02]  /*1290*/  @P1 HADD2.F32 R49, -RZ, R31.H1_H1 ;  /* 0x3000001fff311230 */ /* 0x000fe40000004100 */
[----:B--2---:R-:W-:Y:S01]  /*12a0*/  @P1 FMUL.FTZ R46, R48, R47 ;  /* 0x0000002f302e1220 */ /* 0x004fe20000410000 */
[----:B------:R-:W-:-:S02]  /*12b0*/  MOV R47, RZ ;  /* 0x000000ff002f7202 */ /* 0x000fc40000000f00 */
[----:B---3--:R-:W-:-:S07]  /*12c0*/  @P1 FMUL.FTZ R47, R49, R6 ;  /* 0x00000006312f1220 */ /* 0x008fce0000410000 */
.L_x_17141:
        /* <DEDUP_REMOVED lines=18> */
[----:B------:R-:W-:-:S04]  /*13f0*/  IMAD.WIDE.U32 R6, R7, 0x20, R56 ;  /* 0x0000002007067825 */ /* 0x000fc800078e0038 */
        /* <DEDUP_REMOVED lines=80> */
.L_x_17157:
[----:B-1----:R-:W-:Y:S01]  /*1900*/  FADD.FTZ R6, R50, R52 ;  /* 0x0000003432067221 */ /* 0x002fe20000010000 */
[----:B------:R-:W-:Y:S01]  /*1910*/  FMUL.FTZ R52, R7, R7 ;  /* 0x0000000707347220 */ /* 0x000fe20000410000 */
[----:B------:R-:W-:Y:S01]  /*1920*/  ISETP.NE.AND P0, PT, RZ, UR10, PT ;  /* 0x0000000aff007c0c */ /* 0x000fe2000bf05270 */
[----:B------:R-:W1:Y:S01]  /*1930*/  @!P1 LDC.64 R48, c[0x0][0x3c8] ;  /* 0x0000f200ff309b82 */ /* 0x000e620000000a00 */
[----:B------:R-:W-:Y:S01]  /*1940*/  FFMA.FTZ R6, R6, R51, UR11 ;  /* 0x0000000b06067e23 */ /* 0x000fe20008010033 */
[----:B------:R-:W-:Y:S01]  /*1950*/  BSSY.RECONVERGENT B0, `(.L_x_17143) ;  /* 0x00000a3000007945 */ /* 0x000fe20003800200 */
[----:B------:R-:W-:-:S05]  /*1960*/  FSEL R52, R52, RZ, P0 ;  /* 0x000000ff34347208 */ /* 0x000fca0000000000 */
[----:B0-----:R-:W0:Y:S01]  /*1970*/  @!P1 LDC.64 R50, c[0x0][0x3c0] ;  /* 0x0000f000ff329b82 */ /* 0x001e220000000a00 */
[----:B------:R-:W-:-:S06]  /*1980*/  FADD.FTZ R6, R6, R52 ;  /* 0x0000003406067221 */ /* 0x000fcc0000010000 */
[----:B------:R-:W2:Y:S01]  /*1990*/  MUFU.RSQ R6, R6 ;  /* 0x0000000600067308 */ /* 0x000ea20000001400 */
[----:B-1----:R-:W-:-:S04]  /*19a0*/  @!P1 IMAD.WIDE R48, R4, 0x4, R48 ;  /* 0x0000000404309825 */ /* 0x002fc800078e0230 */
[----:B0-----:R-:W-:-:S05]  /*19b0*/  @!P1 IMAD.WIDE R50, R4, 0x4, R50 ;  /* 0x0000000404329825 */ /* 0x001fca00078e0232 */
[----:B------:R0:W-:Y:S04]  /*19c0*/  @!P1 STG.E desc[UR6][R50.64], R7 ;  /* 0x0000000732009986 */ /* 0x0001e8000c101906 */
[----:B--2---:R0:W-:Y:S01]  /*19d0*/  @!P1 STG.E desc[UR6][R48.64], R6 ;  /* 0x0000000630009986 */ /* 0x0041e2000c101906 */
[----:B------:R-:W-:-:S13]  /*19e0*/  ISETP.GE.AND P1, PT, R5, 0x1, PT ;  /* 0x000000010500780c */ /* 0x000fda0003f26270 */
[----:B0-----:R-:W-:Y:S05]  /*19f0*/  @!P1 BRA `(.L_x_17144) ;  /* 0x0000000800609947 */ /* 0x001fea0003800000 */
[----:B------:R-:W2:Y:S04]  /*1a00*/  LDL R57, [R1+0x4] ;  /* 0x0000040001397983 */ /* 0x000ea80000100800 */
[----:B------:R-:W3:Y:S01]  /*1a10*/  LDL R56, [R1] ;  /* 0x0000000001387983 */ /* 0x000ee20000100800 */
[----:B------:R-:W-:Y:S01]  /*1a20*/  FSEL R7, R7, RZ, !P0 ;  /* 0x000000ff07077208 */ /* 0x000fe20004000000 */
[----:B------:R-:W-:Y:S02]  /*1a30*/  HADD2.F32 R48, -RZ, R40.H1_H1 ;  /* 0x30000028ff307230 */ /* 0x000fe40000004100 */
[----:B------:R-:W-:Y:S02]  /*1a40*/  HADD2.F32 R52, -RZ, R34.H1_H1 ;  /* 0x30000022ff347230 */ /* 0x000fe40000004100 */
[----:B------:R-:W-:Y:S01]  /*1a50*/  FADD.FTZ R51, -R7, R24 ;  /* 0x0000001807337221 */ /* 0x000fe20000010100 */
[----:B------:R-:W-:-:S02]  /*1a60*/  HADD2.F32 R24, -RZ, R40.H0_H0 ;  /* 0x20000028ff187230 */ /* 0x000fc40000004100 */
[C---:B------:R-:W-:Y:S01]  /*1a70*/  FADD.FTZ R25, -R7.reuse, R25 ;  /* 0x0000001907197221 */ /* 0x040fe20000010100 */
[C---:B------:R-:W-:Y:S01]  /*1a80*/  FADD.FTZ R27, -R7.reuse, R27 ;  /* 0x0000001b071b7221 */ /* 0x040fe20000010100 */
[C---:B------:R-:W-:Y:S01]  /*1a90*/  FMUL.FTZ R51, R6.reuse, R51 ;  /* 0x0000003306337220 */ /* 0x040fe20000410000 */
[C---:B------:R-:W-:Y:S01]  /*1aa0*/  FADD.FTZ R23, -R7.reuse, R23 ;  /* 0x0000001707177221 */ /* 0x040fe20000010100 */
[C---:B------:R-:W-:Y:S01]  /*1ab0*/  FMUL.FTZ R25, R6.reuse, R25 ;  /* 0x0000001906197220 */ /* 0x040fe20000410000 */
[C---:B------:R-:W-:Y:S01]  /*1ac0*/  FADD.FTZ R17, -R7.reuse, R17 ;  /* 0x0000001107117221 */ /* 0x040fe20000010100 */
[C---:B------:R-:W-:Y:S01]  /*1ad0*/  FADD.FTZ R19, -R7.reuse, R19 ;  /* 0x0000001307137221 */ /* 0x040fe20000010100 */
[C---:B------:R-:W-:Y:S01]  /*1ae0*/  FMUL.FTZ R50, R6.reuse, R23 ;  /* 0x0000001706327220 */ /* 0x040fe20000410000 */
[C---:B------:R-:W-:Y:S01]  /*1af0*/  FADD.FTZ R23, -R7.reuse, R16 ;  /* 0x0000001007177221 */ /* 0x040fe20000010100 */
[----:B------:R-:W-:Y:S02]  /*1b00*/  HADD2.F32 R16, -RZ, R36.H0_H0 ;  /* 0x20000024ff107230 */ /* 0x000fe40000004100 */
[C---:B------:R-:W-:Y:S01]  /*1b10*/  FMUL.FTZ R17, R6.reuse, R17 ;  /* 0x0000001106117220 */ /* 0x040fe20000410000 */
[----:B------:R-:W-:Y:S01]  /*1b20*/  FADD.FTZ R45, -R7, R45 ;  /* 0x0000002d072d7221 */ /* 0x000fe20000010100 */
[----:B------:R-:W-:-:S03]  /*1b30*/  FMUL.FTZ R23, R6, R23 ;  /* 0x0000001706177220 */ /* 0x000fc60000410000 */
[----:B------:R-:W-:Y:S01]  /*1b40*/  FMUL.FTZ R45, R6, R45 ;  /* 0x0000002d062d7220 */ /* 0x000fe20000410000 */
[----:B--2---:R-:W-:-:S05]  /*1b50*/  HADD2.F32 R49, -RZ, R57.H0_H0 ;  /* 0x20000039ff317230 */ /* 0x004fca0000004100 */
[----:B------:R-:W-:Y:S01]  /*1b60*/  FFMA.FTZ R24, R51, R49, R24 ;  /* 0x0000003133187223 */ /* 0x000fe20000010018 */
[----:B------:R-:W-:Y:S02]  /*1b70*/  HADD2.F32 R51, -RZ, R57.H1_H1 ;  /* 0x30000039ff337230 */ /* 0x000fe40000004100 */
[----:B------:R-:W-:Y:S01]  /*1b80*/  FADD.FTZ R49, -R7, R26 ;  /* 0x0000001a07317221 */ /* 0x000fe20000010100 */
[----:B------:R-:W-:Y:S02]  /*1b90*/  HADD2.F32 R26, -RZ, R41.H0_H0 ;  /* 0x20000029ff1a7230 */ /* 0x000fe40000004100 */
[----:B------:R-:W-:Y:S02]  /*1ba0*/  HADD2.F32 R57, -RZ, R53.H0_H0 ;  /* 0x20000035ff397230 */ /* 0x000fe40000004100 */
[----:B------:R-:W-:Y:S01]  /*1bb0*/  FFMA.FTZ R25, R25, R51, R48 ;  /* 0x0000003319197223 */ /* 0x000fe20000010030 */
[----:B---3--:R-:W-:Y:S02]  /*1bc0*/  HADD2.F32 R51, -RZ, R56.H0_H0 ;  /* 0x20000038ff337230 */ /* 0x008fe40000004100 */
[----:B------:R-:W-:Y:S01]  /*1bd0*/  FMUL.FTZ R49, R6, R49 ;  /* 0x0000003106317220 */ /* 0x000fe20000410000 */
[----:B------:R-:W-:-:S03]  /*1be0*/  HADD2.F32 R48, -RZ, R41.H1_H1 ;  /* 0x30000029ff307230 */ /* 0x000fc60000004100 */
[----:B------:R-:W-:Y:S01]  /*1bf0*/  FFMA.FTZ R26, R49, R51, R26 ;  /* 0x00000033311a7223 */ /* 0x000fe2000001001a */
[----:B------:R-:W-:Y:S02]  /*1c00*/  HADD2.F32 R49, -RZ, R56.H1_H1 ;  /* 0x30000038ff317230 */ /* 0x000fe40000004100 */
[C---:B------:R-:W-:Y:S01]  /*1c10*/  FMUL.FTZ R51, R6.reuse, R27 ;  /* 0x0000001b06337220 */ /* 0x040fe20000410000 */
[----:B------:R-:W-:Y:S01]  /*1c20*/  FADD.FTZ R27, -R7, R20 ;  /* 0x00000014071b7221 */ /* 0x000fe20000010100 */
[----:B------:R-:W0:Y:S02]  /*1c30*/  LDC R56, c[0x0][0x388] ;  /* 0x0000e200ff387b82 */ /* 0x000e240000000800 */
[----:B------:R-:W-:Y:S01]  /*1c40*/  FFMA.FTZ R20, R51, R49, R48 ;  /* 0x0000003133147223 */ /* 0x000fe20000010030 */
[----:B------:R-:W-:Y:S02]  /*1c50*/  HADD2.F32 R49, -RZ, R61.H0_H0 ;  /* 0x2000003dff317230 */ /* 0x000fe40000004100 */
[----:B------:R-:W-:Y:S01]  /*1c60*/  FMUL.FTZ R51, R6, R27 ;  /* 0x0000001b06337220 */ /* 0x000fe20000410000 */
[----:B------:R-:W-:-:S02]  /*1c70*/  HADD2.F32 R48, -RZ, R42.H0_H0 ;  /* 0x2000002aff307230 */ /* 0x000fc40000004100 */
[----:B------:R-:W-:-:S03]  /*1c80*/  FADD.FTZ R27, -R7, R21 ;  /* 0x00000015071b7221 */ /* 0x000fc60000010100 */
[----:B------:R-:W-:Y:S01]  /*1c90*/  FFMA.FTZ R21, R51, R49, R48 ;  /* 0x0000003133157223 */ /* 0x000fe20000010030 */
[----:B------:R-:W-:Y:S02]  /*1ca0*/  HADD2.F32 R49, -RZ, R61.H1_H1 ;  /* 0x3000003dff317230 */ /* 0x000fe40000004100 */
[----:B------:R-:W-:Y:S01]  /*1cb0*/  FMUL.FTZ R51, R6, R27 ;  /* 0x0000001b06337220 */ /* 0x000fe20000410000 */
[----:B------:R-:W-:Y:S02]  /*1cc0*/  HADD2.F32 R48, -RZ, R42.H1_H1 ;  /* 0x3000002aff307230 */ /* 0x000fe40000004100 */
[----:B------:R-:W-:-:S03]  /*1cd0*/  FADD.FTZ R27, -R7, R22 ;  /* 0x00000016071b7221 */ /* 0x000fc60000010100 */
[----:B------:R-:W-:Y:S01]  /*1ce0*/  FFMA.FTZ R22, R51, R49, R48 ;  /* 0x0000003133167223 */ /* 0x000fe20000010030 */
[----:B------:R-:W-:Y:S02]  /*1cf0*/  HADD2.F32 R49, -RZ, R60.H0_H0 ;  /* 0x2000003cff317230 */ /* 0x000fe40000004100 */
[----:B------:R-:W-:Y:S01]  /*1d00*/  FMUL.FTZ R27, R6, R27 ;  /* 0x0000001b061b7220 */ /* 0x000fe20000410000 */
[----:B------:R-:W-:Y:S02]  /*1d10*/  HADD2.F32 R48, -RZ, R43.H0_H0 ;  /* 0x2000002bff307230 */ /* 0x000fe40000004100 */
[----:B------:R-:W-:-:S03]  /*1d20*/  HADD2.F32 R51, -RZ, R59.H0_H0 ;  /* 0x2000003bff337230 */ /* 0x000fc60000004100 */
[----:B------:R-:W-:Y:S01]  /*1d30*/  FFMA.FTZ R27, R27, R49, R48 ;  /* 0x000000311b1b7223 */ /* 0x000fe20000010030 */
[----:B------:R-:W-:Y:S02]  /*1d40*/  HADD2.F32 R48, -RZ, R60.H1_H1 ;  /* 0x3000003cff307230 */ /* 0x000fe40000004100 */
[----:B------:R-:W-:Y:S01]  /*1d50*/  FFMA.FTZ R16, R23, R51, R16 ;  /* 0x0000003317107223 */ /* 0x000fe20000010010 */
[----:B------:R-:W-:Y:S02]  /*1d60*/  HADD2.F32 R49, -RZ, R43.H1_H1 ;  /* 0x3000002bff317230 */ /* 0x000fe40000004100 */
[----:B------:R-:W-:Y:S01]  /*1d70*/  FADD.FTZ R23, -R7, R18 ;  /* 0x0000001207177221 */ /* 0x000fe20000010100 */
[----:B------:R-:W-:Y:S02]  /*1d80*/  HADD2.F32 R51, -RZ, R59.H1_H1 ;  /* 0x3000003bff337230 */ /* 0x000fe40000004100 */
[----:B------:R-:W-:Y:S02]  /*1d90*/  HADD2.F32 R18, -RZ, R37.H0_H0 ;  /* 0x20000025ff127230 */ /* 0x000fe40000004100 */
[----:B------:R-:W-:Y:S01]  /*1da0*/  FFMA.FTZ R49, R50, R48, R49 ;  /* 0x0000003032317223 */ /* 0x000fe20000010031 */
[----:B------:R-:W-:-:S02]  /*1db0*/  HADD2.F32 R48, -RZ, R36.H1_H1 ;  /* 0x30000024ff307230 */ /* 0x000fc40000004100 */
[C---:B------:R-:W-:Y:S01]  /*1dc0*/  FMUL.FTZ R23, R6.reuse, R23 ;  /* 0x0000001706177220 */ /* 0x040fe20000410000 */
[----:B------:R-:W-:Y:S01]  /*1dd0*/  FMUL.FTZ R50, R6, R19 ;  /* 0x0000001306327220 */ /* 0x000fe20000410000 */
[----:B------:R-:W-:Y:S01]  /*1de0*/  FADD.FTZ R19, -R7, R12 ;  /* 0x0000000c07137221 */ /* 0x000fe20000010100 */
[----:B------:R-:W-:Y:S01]  /*1df0*/  FFMA.FTZ R17, R17, R51, R48 ;  /* 0x0000003311117223 */ /* 0x000fe20000010030 */
[--C-:B------:R-:W-:Y:S02]  /*1e00*/  HADD2.F32 R51, -RZ, R58.reuse.H0_H0 ;  /* 0x2000003aff337230 */ /* 0x100fe40000004100 */
[----:B------:R-:W-:-:S03]  /*1e10*/  HADD2.F32 R48, -RZ, R58.H1_H1 ;  /* 0x3000003aff307230 */ /* 0x000fc60000004100 */
[----:B------:R-:W-:Y:S01]  /*1e20*/  FFMA.FTZ R18, R23, R51, R18 ;  /* 0x0000003317127223 */ /* 0x000fe20000010012 */
[----:B------:R-:W-:Y:S02]  /*1e30*/  HADD2.F32 R23, -RZ, R37.H1_H1 ;  /* 0x30000025ff177230 */ /* 0x000fe40000004100 */
[----:B------:R-:W-:-:S03]  /*1e40*/  HADD2.F32 R51, -RZ, R54.H1_H1 ;  /* 0x30000036ff337230 */ /* 0x000fc60000004100 */
[----:B------:R-:W-:Y:S01]  /*1e50*/  FFMA.FTZ R12, R50, R48, R23 ;  /* 0x00000030320c7223 */ /* 0x000fe20000010017 */
[----:B------:R-:W-:Y:S02]  /*1e60*/  HADD2.F32 R48, -RZ, R55.H0_H0 ;  /* 0x20000037ff307230 */ /* 0x000fe40000004100 */
[----:B------:R-:W-:Y:S01]  /*1e70*/  FMUL.FTZ R50, R6, R19 ;  /* 0x0000001306327220 */ /* 0x000fe20000410000 */
[----:B------:R-:W-:Y:S02]  /*1e80*/  HADD2.F32 R23, -RZ, R38.H0_H0 ;  /* 0x20000026ff177230 */ /* 0x000fe40000004100 */
        /* <DEDUP_REMOVED lines=9> */
[--C-:B------:R-:W-:Y:S02]  /*1f20*/  HADD2.F32 R23, -RZ, R39.reuse.H0_H0 ;  /* 0x20000027ff177230 */ /* 0x100fe40000004100 */
[----:B------:R-:W-:Y:S01]  /*1f30*/  FADD.FTZ R19, -R7, R15 ;  /* 0x0000000f07137221 */ /* 0x000fe20000010100 */
[----:B------:R-:W-:Y:S02]  /*1f40*/  F2FP.F16.F32.PACK_AB R14, R14, R13 ;  /* 0x0000000d0e0e723e */ /* 0x000fe400000000ff */
[----:B------:R-:W-:Y:S01]  /*1f50*/  F2FP.F16.F32.PACK_AB R13, R12, R18 ;  /* 0x000000120c0d723e */ /* 0x000fe200000000ff */
[----:B------:R-:W-:Y:S01]  /*1f60*/  FFMA.FTZ R15, R50, R48, R23 ;  /* 0x00000030320f7223 */ /* 0x000fe20000010017 */
[----:B------:R-:W-:-:S02]  /*1f70*/  HADD2.F32 R48, -RZ, R39.H1_H1 ;  /* 0x30000027ff307230 */ /* 0x000fc40000004100 */
[C---:B------:R-:W-:Y:S01]  /*1f80*/  FMUL.FTZ R19, R6.reuse, R19 ;  /* 0x0000001306137220 */ /* 0x040fe20000410000 */
[----:B------:R-:W-:Y:S01]  /*1f90*/  FADD.FTZ R23, -R7, R8 ;  /* 0x0000000807177221 */ /* 0x000fe20000010100 */
[--C-:B------:R-:W-:Y:S01]  /*1fa0*/  HADD2.F32 R8, -RZ, R32.reuse.H0_H0 ;  /* 0x20000020ff087230 */ /* 0x100fe20000004100 */
[----:B------:R-:W-:Y:S01]  /*1fb0*/  F2FP.F16.F32.PACK_AB R12, R17, R16 ;  /* 0x00000010110c723e */ /* 0x000fe200000000ff */
[----:B------:R-:W-:Y:S01]  /*1fc0*/  FFMA.FTZ R19, R19, R51, R48 ;  /* 0x0000003313137223 */ /* 0x000fe20000010030 */
[----:B------:R-:W-:Y:S01]  /*1fd0*/  FMUL.FTZ R23, R6, R23 ;  /* 0x0000001706177220 */ /* 0x000fe20000410000 */
[----:B------:R-:W-:Y:S01]  /*1fe0*/  FADD.FTZ R51, -R7, R9 ;  /* 0x0000000907337221 */ /* 0x000fe20000010100 */
[----:B------:R-:W-:Y:S02]  /*1ff0*/  HADD2.F32 R48, -RZ, R53.H1_H1 ;  /* 0x30000035ff307230 */ /* 0x000fe40000004100 */
[----:B------:R-:W-:Y:S01]  /*2000*/  FFMA.FTZ R23, R23, R57, R8 ;  /* 0x0000003917177223 */ /* 0x000fe20000010008 */
[----:B------:R-:W-:-:S02]  /*2010*/  HADD2.F32 R9, -RZ, R32.H1_H1 ;  /* 0x30000020ff097230 */ /* 0x000fc40000004100 */
[----:B------:R-:W-:Y:S01]  /*2020*/  FMUL.FTZ R50, R6, R51 ;  /* 0x0000003306327220 */ /* 0x000fe20000410000 */
[C---:B------:R-:W-:Y:S01]  /*2030*/  FADD.FTZ R8, -R7.reuse, R10 ;  /* 0x0000000a07087221 */ /* 0x040fe20000010100 */
[----:B------:R-:W1:Y:S01]  /*2040*/  S2R R57, SR_TID.X ;  /* 0x0000000000397919 */ /* 0x000e620000002100 */
[----:B------:R-:W-:Y:S01]  /*2050*/  FADD.FTZ R51, -R7, R11 ;  /* 0x0000000b07337221 */ /* 0x000fe20000010100 */
[----:B------:R-:W-:Y:S01]  /*2060*/  FFMA.FTZ R48, R50, R48, R9 ;  /* 0x0000003032307223 */ /* 0x000fe20000010009 */
[C---:B------:R-:W-:Y:S01]  /*2070*/  FMUL.FTZ R11, R6.reuse, R8 ;  /* 0x00000008060b7220 */ /* 0x040fe20000410000 */
[--C-:B------:R-:W-:Y:S02]  /*2080*/  HADD2.F32 R8, -RZ, R0.reuse.H1_H1 ;  /* 0x30000000ff087230 */ /* 0x100fe40000004100 */
[----:B------:R-:W-:Y:S01]  /*2090*/  FMUL.FTZ R51, R6, R51 ;  /* 0x0000003306337220 */ /* 0x000fe20000410000 */
[--C-:B------:R-:W-:Y:S01]  /*20a0*/  HADD2.F32 R9, -RZ, R33.reuse.H1_H1 ;  /* 0x30000021ff097230 */ /* 0x100fe20000004100 */
[----:B------:R-:W-:Y:S01]  /*20b0*/  F2FP.F16.F32.PACK_AB R15, R19, R15 ;  /* 0x0000000f130f723e */ /* 0x000fe200000000ff */
[----:B------:R-:W-:Y:S01]  /*20c0*/  HADD2.F32 R50, -RZ, R0.H0_H0 ;  /* 0x20000000ff327230 */ /* 0x000fe20000004100 */
[----:B------:R-:W-:Y:S01]  /*20d0*/  F2FP.F16.F32.PACK_AB R16, R48, R23 ;  /* 0x000000173010723e */ /* 0x000fe200000000ff */
[----:B------:R-:W-:-:S02]  /*20e0*/  HADD2.F32 R10, -RZ, R33.H0_H0 ;  /* 0x20000021ff0a7230 */ /* 0x000fc40000004100 */
[----:B------:R-:W-:Y:S01]  /*20f0*/  FFMA.FTZ R51, R51, R8, R9 ;  /* 0x0000000833337223 */ /* 0x000fe20000010009 */
[----:B------:R-:W-:Y:S01]  /*2100*/  FADD.FTZ R9, -R7, R44 ;  /* 0x0000002c07097221 */ /* 0x000fe20000010100 */
[----:B------:R-:W-:Y:S01]  /*2110*/  IADD3 R8, PT, PT, R5, -0x1, RZ ;  /* 0xffffffff05087810 */ /* 0x000fe20007ffe0ff */
[----:B------:R-:W-:Y:S02]  /*2120*/  HADD2.F32 R5, -RZ, R2.H0_H0 ;  /* 0x20000002ff057230 */ /* 0x000fe40000004100 */
[----:B------:R-:W-:Y:S01]  /*2130*/  FFMA.FTZ R50, R11, R50, R10 ;  /* 0x000000320b327223 */ /* 0x000fe2000001000a */
[----:B------:R-:W-:Y:S02]  /*2140*/  HADD2.F32 R10, -RZ, R34.H0_H0 ;  /* 0x20000022ff0a7230 */ /* 0x000fe40000004100 */
[----:B------:R-:W-:Y:S01]  /*2150*/  FMUL.FTZ R9, R6, R9 ;  /* 0x0000000906097220 */ /* 0x000fe20000410000 */
[----:B0-----:R-:W-:Y:S02]  /*2160*/  IMAD R8, R8, R56, RZ ;  /* 0x0000003808087224 */ /* 0x001fe400078e02ff */
[----:B------:R-:W-:Y:S01]  /*2170*/  FADD.FTZ R11, -R7, R46 ;  /* 0x0000002e070b7221 */ /* 0x000fe20000010100 */
[----:B------:R-:W-:-:S02]  /*2180*/  HADD2.F32 R56, -RZ, R3.H0_H0 ;  /* 0x20000003ff387230 */ /* 0x000fc40000004100 */
[----:B------:R-:W-:Y:S01]  /*2190*/  FFMA.FTZ R5, R9, R5, R10 ;  /* 0x0000000509057223 */ /* 0x000fe2000001000a */
[----:B------:R-:W-:Y:S02]  /*21a0*/  HADD2.F32 R9, -RZ, R2.H1_H1 ;  /* 0x30000002ff097230 */ /* 0x000fe40000004100 */
[----:B------:R-:W-:Y:S01]  /*21b0*/  FMUL.FTZ R10, R6, R11 ;  /* 0x0000000b060a7220 */ /* 0x000fe20000410000 */
[----:B------:R-:W-:Y:S01]  /*21c0*/  FADD.FTZ R7, -R7, R47 ;  /* 0x0000002f07077221 */ /* 0x000fe20000010100 */
[----:B------:R-:W-:Y:S01]  /*21d0*/  F2FP.F16.F32.PACK_AB R17, R51, R50 ;  /* 0x000000323311723e */ /* 0x000fe200000000ff */
[----:B------:R-:W-:Y:S01]  /*21e0*/  FFMA.FTZ R52, R45, R9, R52 ;  /* 0x000000092d347223 */ /* 0x000fe20000010034 */
[----:B------:R-:W-:-:S04]  /*21f0*/  SHF.R.S32.HI R9, RZ, 0x1f, R8 ;  /* 0x0000001fff097819 */ /* 0x000fc80000011408 */
[----:B------:R-:W-:Y:S01]  /*2200*/  LEA.HI R8, R9, R8, RZ, 0x3 ;  /* 0x0000000809087211 */ /* 0x000fe200078f18ff */
[----:B------:R-:W-:Y:S01]  /*2210*/  HADD2.F32 R9, -RZ, R35.H0_H0 ;  /* 0x20000023ff097230 */ /* 0x000fe20000004100 */
[----:B-1----:R-:W-:Y:S02]  /*2220*/  LOP3.LUT R57, R57, 0x1f, RZ, 0xc0, !PT ;  /* 0x0000001f39397812 */ /* 0x002fe400078ec0ff */
[----:B------:R-:W-:Y:S02]  /*2230*/  F2FP.F16.F32.PACK_AB R18, R52, R5 ;  /* 0x000000053412723e */ /* 0x000fe400000000ff */
[----:B------:R-:W-:Y:S01]  /*2240*/  FFMA.FTZ R56, R10, R56, R9 ;  /* 0x000000380a387223 */ /* 0x000fe20000010009 */
[----:B------:R-:W-:Y:S01]  /*2250*/  LEA.HI.SX32 R8, R8, R57, 0x1d ;  /* 0x0000003908087211 */ /* 0x000fe200078feaff */
[----:B------:R-:W-:Y:S02]  /*2260*/  HADD2.F32 R57, -RZ, R3.H1_H1 ;  /* 0x30000003ff397230 */ /* 0x000fe40000004100 */
[----:B------:R-:W-:Y:S01]  /*2270*/  FMUL.FTZ R10, R6, R7 ;  /* 0x00000007060a7220 */ /* 0x000fe20000410000 */
[----:B------:R-:W-:Y:S01]  /*2280*/  HADD2.F32 R9, -RZ, R35.H1_H1 ;  /* 0x30000023ff097230 */ /* 0x000fe20000004100 */
[----:B------:R-:W-:-:S02]  /*2290*/  IADD3 R44, PT, PT, R8, 0x20, RZ ;  /* 0x00000020082c7810 */ /* 0x000fc40007ffe0ff */
[----:B------:R-:W-:Y:S02]  /*22a0*/  IADD3 R6, PT, PT, R8, 0x40, RZ ;  /* 0x0000004008067810 */ /* 0x000fe40007ffe0ff */
[----:B------:R-:W-:Y:S01]  /*22b0*/  FFMA.FTZ R57, R10, R57, R9 ;  /* 0x000000390a397223 */ /* 0x000fe20000010009 */
[----:B------:R-:W-:Y:S01]  /*22c0*/  F2FP.F16.F32.PACK_AB R9, R20, R26 ;  /* 0x0000001a1409723e */ /* 0x000fe200000000ff */
[----:B------:R-:W0:Y:S03]  /*22d0*/  LDC.64 R10, c[0x0][0x428] ;  /* 0x00010a00ff0a7b82 */ /* 0x000e260000000a00 */
[----:B------:R-:W-:Y:S01]  /*22e0*/  F2FP.F16.F32.PACK_AB R19, R57, R56 ;  /* 0x000000383913723e */ /* 0x000fe200000000ff */
[----:B0-----:R-:W-:Y:S01]  /*22f0*/  IMAD.WIDE.U32 R46, R8, 0x10, R10 ;  /* 0x00000010082e7825 */ /* 0x001fe200078e000a */
[----:B------:R-:W-:-:S03]  /*2300*/  F2FP.F16.F32.PACK_AB R8, R25, R24 ;  /* 0x000000181908723e */ /* 0x000fc600000000ff */
[----:B------:R-:W-:-:S04]  /*2310*/  IMAD.WIDE.U32 R44, R44, 0x10, R10 ;  /* 0x000000102c2c7825 */ /* 0x000fc800078e000a */
[----:B------:R-:W-:Y:S01]  /*2320*/  IMAD.WIDE.U32 R6, R6, 0x10, R10 ;  /* 0x0000001006067825 */ /* 0x000fe200078e000a */
[----:B------:R-:W-:Y:S02]  /*2330*/  F2FP.F16.F32.PACK_AB R11, R49, R27 ;  /* 0x0000001b310b723e */ /* 0x000fe400000000ff */
[----:B------:R-:W-:-:S05]  /*2340*/  F2FP.F16.F32.PACK_AB R10, R22, R21 ;  /* 0x00000015160a723e */ /* 0x000fca00000000ff */
[----:B------:R0:W-:Y:S04]  /*2350*/  STG.E.128 desc[UR6][R46.64], R8 ;  /* 0x000000082e007986 */ /* 0x0001e8000c101d06 */
[----:B------:R0:W-:Y:S04]  /*2360*/  STG.E.128 desc[UR6][R44.64], R12 ;  /* 0x0000000c2c007986 */ /* 0x0001e8000c101d06 */
[----:B------:R0:W-:Y:S02]  /*2370*/  STG.E.128 desc[UR6][R6.64], R16 ;  /* 0x0000001006007986 */ /* 0x0001e4000c101d06 */
.L_x_17144:
[----:B------:R-:W-:Y:S05]  /*2380*/  BSYNC.RECONVERGENT B0 ;  /* 0x0000000000007941 */ /* 0x000fea0003800200 */
.L_x_17143:
[----:B0-----:R-:W0:Y:S02]  /*2390*/  LDC.64 R6, c[0x0][0x380] ;  /* 0x0000e000ff067b82 */ /* 0x001e240000000a00 */
[----:B0-----:R-:W-:-:S04]  /*23a0*/  LEA R4, R6, R4, 0x2 ;  /* 0x0000000406047211 */ /* 0x001fc800078e10ff */
[----:B------:R-:W-:-:S13]  /*23b0*/  ISETP.GE.AND P0, PT, R4, R7, PT ;  /* 0x000000070400720c */ /* 0x000fda0003f06270 */
[----:B------:R-:W-:Y:S05]  /*23c0*/  @!P0 BRA `(.L_x_17145) ;  /* 0xffffffdc00fc8947 */ /* 0x000fea000383ffff */
[----:B------:R-:W-:Y:S05]  /*23d0*/  EXIT ;  /* 0x000000000000794d */ /* 0x000fea0003800000 */
.L_x_17142:
[----:B------:R-:W-:Y:S01]  /*23e0*/  HFMA2 R49, -RZ, RZ, 0, 5.9604644775390625e-08 ;  /* 0x00000001ff317431 */ /* 0x000fe200000001ff */
[----:B------:R-:W-:Y:S01]  /*23f0*/  BSSY B0, `(.L_x_17146) ;  /* 0x0000006000007945 */ /* 0x000fe20003800000 */
[----:B------:R-:W-:Y:S02]  /*2400*/  MOV R48, 0x1f ;  /* 0x0000001f00307802 */ /* 0x000fe40000000f00 */
[----:B------:R-:W-:-:S07]  /*2410*/  MOV R6, 0xffffffff ;  /* 0xffffffff00067802 */ /* 0x000fce0000000f00 */
[----:B------:R-:W-:Y:S05]  /*2420*/  WARPSYNC.COLLECTIVE R6, `(.L_x_17147) ;  /* 0x0000000006087348 */ /* 0x000fea0003c00000 */
[----:B------:R0:W1:Y:S02]  /*2430*/  SHFL.BFLY P0, R6, R57, R49, R48 ;  /* 0x0c00003139067389 */ /* 0x0000640000000030 */
[----:B01----:R-:W-:Y:S05]  /*2440*/  ENDCOLLECTIVE ;  /* 0x000000000000791b */ /* 0x003fea0003800000 */
.L_x_17147:
[----:B------:R-:W-:Y:S05]  /*2450*/  BSYNC B0 ;  /* 0x0000000000007941 */ /* 0x000fea0003800000 */
.L_x_17146:
[----:B------:R-:W-:Y:S01]  /*2460*/  FADD.FTZ R57, R57, R6 ;  /* 0x0000000639397221 */ /* 0x000fe20000010000 */
[----:B------:R-:W-:Y:S01]  /*2470*/  HFMA2 R49, -RZ, RZ, 0, 1.1920928955078125e-07 ;  /* 0x00000002ff317431 */ /* 0x000fe200000001ff */
[----:B------:R-:W-:Y:S01]  /*2480*/  MOV R6, 0xffffffff ;  /* 0xffffffff00067802 */ /* 0x000fe20000000f00 */
[----:B------:R-:W0:Y:S01]  /*2490*/  LDC R51, c[0x0][0x400] ;  /* 0x00010000ff337b82 */ /* 0x000e220000000800 */
[----:B------:R-:W-:-:S07]  /*24a0*/  MOV R48, 0x1f ;  /* 0x0000001f00307802 */ /* 0x000fce0000000f00 */
[----:B0-----:R-:W-:Y:S05]  /*24b0*/  WARPSYNC.COLLECTIVE R6, `(.L_x_17148) ;  /* 0x0000000006087348 */ /* 0x001fea0003c00000 */
[----:B------:R1:W2:Y:S02]  /*24c0*/  SHFL.BFLY P0, R6, R57, R49, R48 ;  /* 0x0c00003139067389 */ /* 0x0002a40000000030 */
[----:B012---:R-:W-:Y:S05]  /*24d0*/  ENDCOLLECTIVE ;  /* 0x000000000000791b */ /* 0x007fea0003800000 */
.L_x_17148:
[----:B------:R-:W-:Y:S01]  /*24e0*/  HFMA2 R49, -RZ, RZ, 0, 2.384185791015625e-07 ;  /* 0x00000004ff317431 */ /* 0x000fe200000001ff */
[----:B------:R-:W-:Y:S02]  /*24f0*/  MOV R50, R6 ;  /* 0x0000000600327202 */ /* 0x000fe40000000f00 */
[----:B------:R-:W-:-:S03]  /*2500*/  MOV R6, 0xffffffff ;  /* 0xffffffff00067802 */ /* 0x000fc60000000f00 */
[----:B------:R-:W-:-:S05]  /*2510*/  FADD.FTZ R50, R57, R50 ;  /* 0x0000003239327221 */ /* 0x000fca0000010000 */
[----:B------:R-:W-:-:S07]  /*2520*/  MOV R57, R50 ;  /* 0x0000003200397202 */ /* 0x000fce0000000f00 */
[----:B------:R-:W-:Y:S05]  /*2530*/  WARPSYNC.COLLECTIVE R6, `(.L_x_17149) ;  /* 0x0000000006087348 */ /* 0x000fea0003c00000 */
[----:B------:R0:W1:Y:S02]  /*2540*/  SHFL.BFLY P0, R6, R57, R49, R48 ;  /* 0x0c00003139067389 */ /* 0x0000640000000030 */
[----:B01----:R-:W-:Y:S05]  /*2550*/  ENDCOLLECTIVE ;  /* 0x000000000000791b */ /* 0x003fea0003800000 */
.L_x_17149:
[----:B------:R-:W-:Y:S01]  /*2560*/  HFMA2 R49, -RZ, RZ, 0, 4.76837158203125e-07 ;  /* 0x00000008ff317431 */ /* 0x000fe200000001ff */
[----:B------:R-:W-:Y:S02]  /*2570*/  MOV R7, R6 ;  /* 0x0000000600077202 */ /* 0x000fe40000000f00 */
[----:B------:R-:W-:-:S03]  /*2580*/  MOV R6, 0xffffffff ;  /* 0xffffffff00067802 */ /* 0x000fc60000000f00 */
[----:B------:R-:W-:-:S05]  /*2590*/  FADD.FTZ R52, R50, R7 ;  /* 0x0000000732347221 */ /* 0x000fca0000010000 */
[----:B------:R-:W-:-:S07]  /*25a0*/  MOV R57, R52 ;  /* 0x0000003400397202 */ /* 0x000fce0000000f00 */
[----:B------:R-:W-:Y:S05]  /*25b0*/  WARPSYNC.COLLECTIVE R6, `(.L_x_17150) ;  /* 0x0000000006087348 */ /* 0x000fea0003c00000 */
[----:B------:R0:W1:Y:S02]  /*25c0*/  SHFL.BFLY P0, R6, R57, R49, R48 ;  /* 0x0c00003139067389 */ /* 0x0000640000000030 */
[----:B01----:R-:W-:Y:S05]  /*25d0*/  ENDCOLLECTIVE ;  /* 0x000000000000791b */ /* 0x003fea0003800000 */
.L_x_17150:
[----:B------:R-:W-:Y:S01]  /*25e0*/  HFMA2 R49, -RZ, RZ, 0, 9.5367431640625e-07 ;  /* 0x00000010ff317431 */ /* 0x000fe200000001ff */
[----:B------:R-:W-:Y:S02]  /*25f0*/  MOV R7, R6 ;  /* 0x0000000600077202 */ /* 0x000fe40000000f00 */
[----:B------:R-:W-:-:S03]  /*2600*/  MOV R6, 0xffffffff ;  /* 0xffffffff00067802 */ /* 0x000fc60000000f00 */
[----:B------:R-:W-:-:S05]  /*2610*/  FADD.FTZ R7, R52, R7 ;  /* 0x0000000734077221 */ /* 0x000fca0000010000 */
[----:B------:R-:W-:-:S07]  /*2620*/  MOV R57, R7 ;  /* 0x0000000700397202 */ /* 0x000fce0000000f00 */
[----:B------:R-:W-:Y:S05]  /*2630*/  WARPSYNC.COLLECTIVE R6, `(.L_x_17151) ;  /* 0x0000000006087348 */ /* 0x000fea0003c00000 */
[----:B------:R0:W1:Y:S02]  /*2640*/  SHFL.BFLY P0, R6, R57, R49, R48 ;  /* 0x0c00003139067389 */ /* 0x0000640000000030 */
[----:B01----:R-:W-:Y:S05]  /*2650*/  ENDCOLLECTIVE ;  /* 0x000000000000791b */ /* 0x003fea0003800000 */
.L_x_17151:
[----:B------:R-:W-:Y:S02]  /*2660*/  MOV R56, R6 ;  /* 0x0000000600387202 */ /* 0x000fe40000000f00 */
[----:B------:R-:W-:-:S03]  /*2670*/  MOV R6, 0xffffffff ;  /* 0xffffffff00067802 */ /* 0x000fc60000000f00 */
        /* <DEDUP_REMOVED lines=50> */
[----:B------:R-:W-:-:S04]  /*29a0*/  HFMA2 R49, -RZ, RZ, 0, 5.9604644775390625e-08 ;  /* 0x00000001ff317431 */ /* 0x000fc800000001ff */
[----:B------:R-:W-:-:S07]  /*29b0*/  MOV R57, R50 ;  /* 0x0000003200397202 */ /* 0x000fce0000000f00 */
[----:B------:R-:W-:Y:S05]  /*29c0*/  WARPSYNC.COLLECTIVE R6, `(.L_x_17152) ;  /* 0x0000000006087348 */ /* 0x000fea0003c00000 */
[----:B------:R0:W1:Y:S02]  /*29d0*/  SHFL.BFLY P0, R6, R57, R49, R48 ;  /* 0x0c00003139067389 */ /* 0x0000640000000030 */
[----:B01----:R-:W-:Y:S05]  /*29e0*/  ENDCOLLECTIVE ;  /* 0x000000000000791b */ /* 0x003fea0003800000 */
.L_x_17152:
[----:B------:R-:W-:Y:S01]  /*29f0*/  HFMA2 R49, -RZ, RZ, 0, 1.1920928955078125e-07 ;  /* 0x00000002ff317431 */ /* 0x000fe200000001ff */
[----:B------:R-:W-:Y:S02]  /*2a00*/  MOV R52, R6 ;  /* 0x0000000600347202 */ /* 0x000fe40000000f00 */
[----:B------:R-:W-:-:S03]  /*2a10*/  MOV R6, 0xffffffff ;  /* 0xffffffff00067802 */ /* 0x000fc60000000f00 */
[----:B------:R-:W-:-:S05]  /*2a20*/  FADD.FTZ R50, R50, R52 ;  /* 0x0000003432327221 */ /* 0x000fca0000010000 */
[----:B------:R-:W-:-:S07]  /*2a30*/  MOV R57, R50 ;  /* 0x0000003200397202 */ /* 0x000fce0000000f00 */
[----:B------:R-:W-:Y:S05]  /*2a40*/  WARPSYNC.COLLECTIVE R6, `(.L_x_17153) ;  /* 0x0000000006087348 */ /* 0x000fea0003c00000 */
[----:B------:R0:W1:Y:S02]  /*2a50*/  SHFL.BFLY P0, R6, R57, R49, R48 ;  /* 0x0c00003139067389 */ /* 0x0000640000000030 */
[----:B01----:R-:W-:Y:S05]  /*2a60*/  ENDCOLLECTIVE ;  /* 0x000000000000791b */ /* 0x003fea0003800000 */
.L_x_17153:
        /* <DEDUP_REMOVED lines=8> */
.L_x_17154:
        /* <DEDUP_REMOVED lines=8> */
.L_x_17155:
        /* <DEDUP_REMOVED lines=8> */
.L_x_17156:
[----:B------:R-:W-:Y:S01]  /*2bf0*/  MOV R52, R6 ;  /* 0x0000000600347202 */ /* 0x000fe20000000f00 */
[----:B------:R-:W-:Y:S06]  /*2c00*/  BRA `(.L_x_17157) ;  /* 0xffffffec003c7947 */ /* 0x000fec000383ffff */
.L_x_17158:
        /* <DEDUP_REMOVED lines=15> */
.L_x_28801:


//--------------------- .text._ZN10layer_norm13ln_fwd_kernelINS_13Kernel_traitsI6__halfS2_fS2_fjLj768ELj1ELj4ELj1ELj16ENS_18Kernel_traits_baseILj768ES2_S2_fS2_fjLj128EEEEELb0ELb1ELb0ELb0EEEvNS_9FwdParamsE --------------------------
	.section	.text._ZN10layer_norm13ln_fwd_kernelINS_13Kernel_traitsI6__halfS2_fS2_fjLj768ELj1ELj4ELj1ELj16ENS_18Kernel_traits_baseILj768ES2_S2_fS2_fjLj128EEEEELb0ELb1ELb0ELb0EEEvNS_9FwdParamsE,"ax",@progbits
	.align	128
        .global         _ZN10layer_norm13ln_fwd_kernelINS_13Kernel_traitsI6__halfS2_fS2_fjLj768ELj1ELj4ELj1ELj16ENS_18Kernel_traits_baseILj768ES2_S2_fS2_fjLj128EEEEELb0ELb1ELb0ELb0EEEvNS_9FwdParamsE
        .type           _ZN10layer_norm13ln_fwd_kernelINS_13Kernel_traitsI6__halfS2_fS2_fjLj768ELj1ELj4ELj1ELj16ENS_18Kernel_traits_baseILj768ES2_S2_fS2_fjLj128EEEEELb0ELb1ELb0ELb0EEEvNS_9FwdParamsE,@function
        .size           _ZN10layer_norm13ln_fwd_kernelINS_13Kernel_traitsI6__halfS2_fS2_fjLj768ELj1ELj4ELj1ELj16ENS_18Kernel_traits_baseILj768ES2_S2_fS2_fjLj128EEEEELb0ELb1ELb0ELb0EEEvNS_9FwdParamsE,(.L_x_28802 - _ZN10layer_norm13ln_fwd_kernelINS_13Kernel_traitsI6__halfS2_fS2_fjLj768ELj1ELj4ELj1ELj16ENS_18Kernel_traits_baseILj768ES2_S2_fS2_fjLj128EEEEELb0ELb1ELb0ELb0EEEvNS_9FwdParamsE)
        .other          _ZN10layer_norm13ln_fwd_kernelINS_13Kernel_traitsI6__halfS2_fS2_fjLj768ELj1ELj4ELj1ELj16ENS_18Kernel_traits_baseILj768ES2_S2_fS2_fjLj128EEEEELb0ELb1ELb0ELb0EEEvNS_9FwdParamsE,@"STO_CUDA_ENTRY STV_DEFAULT"
_ZN10layer_norm13ln_fwd_kernelINS_13Kernel_traitsI6__halfS2_fS2_fjLj768ELj1ELj4ELj1ELj16ENS_18Kernel_traits_baseILj768ES2_S2_fS2_fjLj128EEEEELb0ELb1ELb0ELb0EEEvNS_9FwdParamsE:
.text._ZN10layer_norm13ln_fwd_kernelINS_13Kernel_traitsI6__halfS2_fS2_fjLj768ELj1ELj4ELj1ELj16ENS_18Kernel_traits_baseILj768ES2_S2_fS2_fjLj128EEEEELb0ELb1ELb0ELb0EEEvNS_9FwdParamsE:
        /* <DEDUP_REMOVED lines=53> */
.L_x_17160:
        /* <DEDUP_REMOVED lines=9> */
[----:B0-----:R-:W-:-:S04]  /*03e0*/  @P1 IMAD.WIDE.U32 R8, R47, 0x10, R8 ;  /* 0x000000102f081825 */ /* 0x001fc800078e0008 */
[----:B------:R-:W-:Y:S01]  /*03f0*/  HFMA2 R22, -RZ, RZ, 0, 0 ;  /* 0x00000000ff167431 */ /* 0x000fe200000001ff */
[----:B------:R-:W-:Y:S02]  /*0400*/  MOV R10, RZ ;  /* 0x000000ff000a7202 */ /* 0x000fe40000000f00 */
[----:B------:R-:W-:Y:S02]  /*0410*/  @P2 CS2R R34, SRZ ;  /* 0x0000000000222805 */ /* 0x000fe4000001ff00 */
[----:B------:R-:W-:Y:S01]  /*0420*/  @P2 CS2R R32, SRZ ;  /* 0x0000000000202805 */ /* 0x000fe2000001ff00 */
[----:B------:R0:W5:Y:S01]  /*0430*/  @P1 LDG.E.128 R16, desc[UR6][R8.64] ;  /* 0x0000000608101981 */ /* 0x000162000c1e1d00 */
[----:B------:R-:W4:Y:S01]  /*0440*/  @P0 LDC.64 R20, c[0x0][0x3d0] ;  /* 0x0000f400ff140b82 */ /* 0x000f220000000a00 */
[C---:B-1----:R-:W-:Y:S01]  /*0450*/  @P1 IMAD.WIDE.U32 R40, R47.reuse, 0x10, R40 ;  /* 0x000000102f281825 */ /* 0x042fe200078e0028 */
[----:B------:R-:W-:-:S04]  /*0460*/  @P1 IADD3 R47, PT, PT, R47, 0x20, RZ ;  /* 0x000000202f2f1810 */ /* 0x000fc80007ffe0ff */
[----:B------:R1:W5:Y:S02]  /*0470*/  @P1 LDG.E.128 R24, desc[UR6][R40.64] ;  /* 0x0000000628181981 */ /* 0x000364000c1e1d00 */
[----:B------:R-:W0:Y:S01]  /*0480*/  @P0 LDC.64 R48, c[0x0][0x3e8] ;  /* 0x0000fa00ff300b82 */ /* 0x000e220000000a00 */
[----:B--2---:R-:W-:-:S05]  /*0490*/  @P2 IMAD.WIDE.U32 R42, R47, 0x10, R42 ;  /* 0x000000102f2a2825 */ /* 0x004fca00078e002a */
[----:B------:R1:W5:Y:S01]  /*04a0*/  @P2 LDG.E.128 R28, desc[UR6][R42.64] ;  /* 0x000000062a1c2981 */ /* 0x000362000c1e1d00 */
[----:B---3--:R-:W-:-:S05]  /*04b0*/  @P2 IMAD.WIDE.U32 R44, R47, 0x10, R44 ;  /* 0x000000102f2c2825 */ /* 0x008fca00078e002c */
[----:B------:R1:W5:Y:S01]  /*04c0*/  @P2 LDG.E.128 R36, desc[UR6][R44.64] ;  /* 0x000000062c242981 */ /* 0x000362000c1e1d00 */
[----:B----4-:R-:W-:-:S05]  /*04d0*/  @P0 IMAD.WIDE.U32 R46, R3, 0x10, R20 ;  /* 0x00000010032e0825 */ /* 0x010fca00078e0014 */
[----:B------:R1:W5:Y:S01]  /*04e0*/  @P0 LDG.E.128 R4, desc[UR6][R46.64] ;  /* 0x000000062e040981 */ /* 0x000362000c1e1d00 */
[----:B0-----:R-:W-:-:S05]  /*04f0*/  @P0 IMAD.WIDE.U32 R48, R3, 0x10, R48 ;  /* 0x0000001003300825 */ /* 0x001fca00078e0030 */
[----:B------:R1:W5:Y:S01]  /*0500*/  @P0 LDG.E.128 R12, desc[UR6][R48.64] ;  /* 0x00000006300c0981 */ /* 0x000362000c1e1d00 */
[----:B------:R-:W-:Y:S02]  /*0510*/  CS2R R20, SRZ ;  /* 0x0000000000147805 */ /* 0x000fe4000001ff00 */
[----:B------:R-:W-:Y:S02]  /*0520*/  CS2R R8, SRZ ;  /* 0x0000000000087805 */ /* 0x000fe4000001ff00 */
[----:B------:R-:W-:Y:S02]  /*0530*/  @P1 MOV R23, RZ ;  /* 0x000000ff00171202 */ /* 0x000fe40000000f00 */
[----:B------:R-:W-:-:S07]  /*0540*/  @P0 MOV R11, RZ ;  /* 0x000000ff000b0202 */ /* 0x000fce0000000f00 */
.L_x_17161:
[----:B------:R-:W-:Y:S05]  /*0550*/  BSYNC.RECONVERGENT B0 ;  /* 0x0000000000007941 */ /* 0x000fea0003800200 */
.L_x_17159:
[----:B------:R-:W0:Y:S02]  /*0560*/  LDCU UR4, c[0x0][0x384] ;  /* 0x00007080ff0477ac */ /* 0x000e240008000800 */
[----:B0-----:R-:W-:-:S13]  /*0570*/  ISETP.GE.AND P0, PT, R76, UR4, PT ;  /* 0x000000044c007c0c */ /* 0x001fda000bf06270 */
[----:B------:R-:W-:Y:S05]  /*0580*/  @P0 EXIT ;  /* 0x000000000000094d */ /* 0x000fea0003800000 */
[----:B------:R-:W0:Y:S01]  /*0590*/  LDCU.64 UR4, c[0x0][0x3e0] ;  /* 0x00007c00ff0477ac */ /* 0x000e220008000a00 */
[----:B------:R-:W2:Y:S01]  /*05a0*/  LDCU UR12, c[0x0][0x388] ;  /* 0x00007100ff0c77ac */ /* 0x000ea20008000800 */
[----:B------:R-:W3:Y:S01]  /*05b0*/  LDCU.U8 UR10, c[0x0][0x410] ;  /* 0x00008200ff0a77ac */ /* 0x000ee20008000000 */
[----:B------:R-:W4:Y:S01]  /*05c0*/  LDCU UR11, c[0x0][0x448] ;  /* 0x00008900ff0b77ac */ /* 0x000f220008000800 */
[----:B------:R-:W1:Y:S01]  /*05d0*/  LDCU.64 UR8, c[0x0][0x3a0] ;  /* 0x00007400ff0877ac */ /* 0x000e620008000a00 */
[----:B0-----:R-:W-:-:S04]  /*05e0*/  ISETP.NE.U32.AND P0, PT, RZ, UR4, PT ;  /* 0x00000004ff007c0c */ /* 0x001fc8000bf05070 */
[----:B-1234-:R-:W-:-:S13]  /*05f0*/  ISETP.NE.AND.EX P0, PT, RZ, UR5, PT, P0 ;  /* 0x00000005ff007c0c */ /* 0x01efda000bf05300 */
.L_x_17181:
        /* <DEDUP_REMOVED lines=23> */
[--C-:B-----5:R-:W-:Y:S02]  /*0770*/  HADD2.F32 R73, -RZ, R48.reuse.H1_H1 ;  /* 0x30000030ff497230 */ /* 0x120fe40000004100 */
[--C-:B------:R-:W-:Y:S02]  /*0780*/  HADD2.F32 R75, -RZ, R49.reuse.H0_H0 ;  /* 0x20000031ff4b7230 */ /* 0x100fe40000004100 */
[----:B------:R-:W-:Y:S02]  /*0790*/  HADD2.F32 R79, -RZ, R49.H1_H1 ;  /* 0x30000031ff4f7230 */ /* 0x000fe40000004100 */
[----:B------:R-:W-:-:S02]  /*07a0*/  HADD2.F32 R55, -RZ, R48.H0_H0 ;  /* 0x20000030ff377230 */ /* 0x000fc40000004100 */
[-C--:B------:R-:W-:Y:S01]  /*07b0*/  FMUL.FTZ R75, R75, R0.reuse ;  /* 0x000000004b4b7220 */ /* 0x080fe20000410000 */
[--C-:B------:R-:W-:Y:S02]  /*07c0*/  HADD2.F32 R81, -RZ, R50.reuse.H0_H0 ;  /* 0x20000032ff517230 */ /* 0x100fe40000004100 */
[-C--:B0-----:R-:W-:Y:S01]  /*07d0*/  FMUL.FTZ R52, R79, R0.reuse ;  /* 0x000000004f347220 */ /* 0x081fe20000410000 */
[----:B------:R-:W-:Y:S02]  /*07e0*/  HADD2.F32 R83, -RZ, R50.H1_H1 ;  /* 0x30000032ff537230 */ /* 0x000fe40000004100 */
[-C--:B------:R-:W-:Y:S01]  /*07f0*/  FMUL.FTZ R50, R73, R0.reuse ;  /* 0x0000000049327220 */ /* 0x080fe20000410000 */
[--C-:B------:R-:W-:Y:S02]  /*0800*/  HADD2.F32 R85, -RZ, R51.reuse.H0_H0 ;  /* 0x20000033ff557230 */ /* 0x100fe40000004100 */
[----:B------:R-:W-:Y:S01]  /*0810*/  FMUL.FTZ R55, R55, R0 ;  /* 0x0000000037377220 */ /* 0x000fe20000410000 */
[----:B------:R-:W-:-:S02]  /*0820*/  HADD2.F32 R87, -RZ, R51.H1_H1 ;  /* 0x30000033ff577230 */ /* 0x000fc40000004100 */
[-C--:B------:R-:W-:Y:S01]  /*0830*/  FMUL.FTZ R54, R83, R0.reuse ;  /* 0x0000000053367220 */ /* 0x080fe20000410000 */
[--C-:B------:R-:W-:Y:S02]  /*0840*/  HADD2.F32 R49, -RZ, R12.reuse.H1_H1 ;  /* 0x3000000cff317230 */ /* 0x100fe40000004100 */
[-C--:B------:R-:W-:Y:S01]  /*0850*/  FMUL.FTZ R85, R85, R0.reuse ;  /* 0x0000000055557220 */ /* 0x080fe20000410000 */
[--C-:B------:R-:W-:Y:S02]  /*0860*/  HADD2.F32 R51, -RZ, R13.reuse.H0_H0 ;  /* 0x2000000dff337230 */ /* 0x100fe40000004100 */
[-C--:B------:R-:W-:Y:S01]  /*0870*/  FMUL.FTZ R81, R81, R0.reuse ;  /* 0x0000000051517220 */ /* 0x080fe20000410000 */
[----:B------:R-:W-:Y:S02]  /*0880*/  HADD2.F32 R53, -RZ, R13.H1_H1 ;  /* 0x3000000dff357230 */ /* 0x000fe40000004100 */
[----:B------:R-:W-:Y:S01]  /*0890*/  FMUL.FTZ R72, R87, R0 ;  /* 0x0000000057487220 */ /* 0x000fe20000410000 */
[----:B------:R-:W-:-:S02]  /*08a0*/  HADD2.F32 R48, -RZ, R12.H0_H0 ;  /* 0x2000000cff307230 */ /* 0x000fc40000004100 */
[--C-:B------:R-:W-:Y:S02]  /*08b0*/  HADD2.F32 R73, -RZ, R15.reuse.H1_H1 ;  /* 0x3000000fff497230 */ /* 0x100fe40000004100 */
[----:B--2---:R-:W-:Y:S01]  /*08c0*/  FFMA.FTZ R49, R50, R49, R41 ;  /* 0x0000003132317223 */ /* 0x004fe20000010029 */
[----:B------:R-:W-:Y:S01]  /*08d0*/  FFMA.FTZ R50, R75, R51, R42 ;  /* 0x000000334b327223 */ /* 0x000fe2000001002a */
[----:B------:R-:W-:Y:S01]  /*08e0*/  FFMA.FTZ R51, R52, R53, R43 ;  /* 0x0000003534337223 */ /* 0x000fe2000001002b */
[----:B------:R-:W-:Y:S01]  /*08f0*/  FFMA.FTZ R48, R55, R48, R40 ;  /* 0x0000003037307223 */ /* 0x000fe20000010028 */
[--C-:B------:R-:W-:Y:S02]  /*0900*/  HADD2.F32 R53, -RZ, R14.reuse.H1_H1 ;  /* 0x3000000eff357230 */ /* 0x100fe40000004100 */
[----:B------:R-:W-:Y:S02]  /*0910*/  HADD2.F32 R55, -RZ, R15.H0_H0 ;  /* 0x2000000fff377230 */ /* 0x000fe40000004100 */
[----:B------:R-:W-:-:S02]  /*0920*/  HADD2.F32 R52, -RZ, R14.H0_H0 ;  /* 0x2000000eff347230 */ /* 0x000fc40000004100 */
[----:B---3--:R-:W-:Y:S01]  /*0930*/  FFMA.FTZ R53, R54, R53, R45 ;  /* 0x0000003536357223 */ /* 0x008fe2000001002d */
[----:B------:R-:W-:Y:S01]  /*0940*/  FFMA.FTZ R54, R85, R55, R46 ;  /* 0x0000003755367223 */ /* 0x000fe2000001002e */
[----:B------:R-:W-:Y:S01]  /*0950*/  FFMA.FTZ R55, R72, R73, R47 ;  /* 0x0000004948377223 */ /* 0x000fe2000001002f */
[----:B------:R-:W-:Y:S01]  /*0960*/  FFMA.FTZ R52, R81, R52, R44 ;  /* 0x0000003451347223 */ /* 0x000fe2000001002c */
[----:B------:R-:W-:Y:S06]  /*0970*/  BRA `(.L_x_17165) ;  /* 0x0000000000807947 */ /* 0x000fec0003800000 */
.L_x_17164:
[--C-:B-----5:R-:W-:Y:S02]  /*0980*/  HADD2.F32 R73, -RZ, R49.reuse.H0_H0 ;  /* 0x20000031ff497230 */ /* 0x120fe40000004100 */
[----:B------:R-:W-:Y:S02]  /*0990*/  HADD2.F32 R55, -RZ, R48.H1_H1 ;  /* 0x30000030ff377230 */ /* 0x000fe40000004100 */
[----:B------:R-:W-:Y:S02]  /*09a0*/  HADD2.F32 R49, -RZ, R49.H1_H1 ;  /* 0x30000031ff317230 */ /* 0x000fe40000004100 */
[-C--:B------:R-:W-:Y:S01]  /*09b0*/  FMUL.FTZ R73, R73, R0.reuse ;  /* 0x0000000049497220 */ /* 0x080fe20000410000 */
[--C-:B------:R-:W-:Y:S02]  /*09c0*/  HADD2.F32 R75, -RZ, R50.reuse.H0_H0 ;  /* 0x20000032ff4b7230 */ /* 0x100fe40000004100 */
[----:B------:R-:W-:Y:S01]  /*09d0*/  FMUL.FTZ R55, R55, R0 ;  /* 0x0000000037377220 */ /* 0x000fe20000410000 */
[----:B------:R-:W-:-:S02]  /*09e0*/  HADD2.F32 R79, -RZ, R50.H1_H1 ;  /* 0x30000032ff4f7230 */ /* 0x000fc40000004100 */
[--C-:B------:R-:W-:Y:S02]  /*09f0*/  HADD2.F32 R81, -RZ, R51.reuse.H0_H0 ;  /* 0x20000033ff517230 */ /* 0x100fe40000004100 */
        /* <DEDUP_REMOVED lines=8> */
[----:B------:R-:W-:Y:S01]  /*0a80*/  FMUL.FTZ R49, R55, R50 ;  /* 0x0000003237317220 */ /* 0x000fe20000410000 */
[----:B------:R-:W-:Y:S02]  /*0a90*/  HADD2.F32 R52, -RZ, R13.H0_H0 ;  /* 0x2000000dff347230 */ /* 0x000fe40000004100 */
[----:B------:R-:W-:Y:S01]  /*0aa0*/  FMUL.FTZ R51, R51, R54 ;  /* 0x0000003633337220 */ /* 0x000fe20000410000 */
[----:B------:R-:W-:Y:S02]  /*0ab0*/  HADD2.F32 R48, -RZ, R12.H0_H0 ;  /* 0x2000000cff307230 */ /* 0x000fe40000004100 */
[----:B------:R-:W-:Y:S01]  /*0ac0*/  FMUL.FTZ R53, R53, R0 ;  /* 0x0000000035357220 */ /* 0x000fe20000410000 */
[--C-:B------:R-:W-:Y:S02]  /*0ad0*/  HADD2.F32 R54, -RZ, R14.reuse.H1_H1 ;  /* 0x3000000eff367230 */ /* 0x100fe40000004100 */
[----:B------:R-:W-:Y:S01]  /*0ae0*/  FMUL.FTZ R50, R73, R52 ;  /* 0x0000003449327220 */ /* 0x000fe20000410000 */
[----:B------:R-:W-:-:S02]  /*0af0*/  HADD2.F32 R52, -RZ, R14.H0_H0 ;  /* 0x2000000eff347230 */ /* 0x000fc40000004100 */
[----:B------:R-:W-:Y:S01]  /*0b00*/  FMUL.FTZ R83, R83, R0 ;  /* 0x0000000053537220 */ /* 0x000fe20000410000 */
[--C-:B------:R-:W-:Y:S02]  /*0b10*/  HADD2.F32 R72, -RZ, R15.reuse.H0_H0 ;  /* 0x2000000fff487230 */ /* 0x100fe40000004100 */
[----:B------:R-:W-:Y:S01]  /*0b20*/  FMUL.FTZ R48, R53, R48 ;  /* 0x0000003035307220 */ /* 0x000fe20000410000 */
[----:B------:R-:W-:Y:S02]  /*0b30*/  HADD2.F32 R74, -RZ, R15.H1_H1 ;  /* 0x3000000fff4a7230 */ /* 0x000fe40000004100 */
[----:B------:R-:W-:Y:S01]  /*0b40*/  FMUL.FTZ R53, R79, R54 ;  /* 0x000000364f357220 */ /* 0x000fe20000410000 */
[----:B------:R-:W-:Y:S01]  /*0b50*/  FMUL.FTZ R52, R75, R52 ;  /* 0x000000344b347220 */ /* 0x000fe20000410000 */
[----:B------:R-:W-:Y:S01]  /*0b60*/  FMUL.FTZ R54, R81, R72 ;  /* 0x0000004851367220 */ /* 0x000fe20000410000 */
[----:B------:R-:W-:-:S07]  /*0b70*/  FMUL.FTZ R55, R83, R74 ;  /* 0x0000004a53377220 */ /* 0x000fce0000410000 */
.L_x_17165:
[----:B------:R-:W0:Y:S01]  /*0b80*/  LDC.64 R74, c[0x0][0x3a8] ;  /* 0x0000ea00ff4a7b82 */ /* 0x000e220000000a00 */
[C---:B------:R-:W-:Y:S01]  /*0b90*/  IADD3 R72, PT, PT, R77.reuse, 0x20, RZ ;  /* 0x000000204d487810 */ /* 0x040fe20007ffe0ff */
[----:B0-----:R-:W-:-:S05]  /*0ba0*/  IMAD.WIDE.U32 R74, R77, 0x20, R74 ;  /* 0x000000204d4a7825 */ /* 0x001fca00078e004a */
[----:B------:R0:W-:Y:S04]  /*0bb0*/  STG.E.128 desc[UR6][R74.64], R48 ;  /* 0x000000304a007986 */ /* 0x0001e8000c101d06 */
[----:B------:R0:W-:Y:S02]  /*0bc0*/  STG.E.128 desc[UR6][R74.64+0x10], R52 ;  /* 0x000010344a007986 */ /* 0x0001e4000c101d06 */
.L_x_17163:
[----:B------:R-:W-:Y:S05]  /*0bd0*/  BSYNC.RECONVERGENT B0 ;  /* 0x0000000000007941 */ /* 0x000fea0003800200 */
.L_x_17162:
        /* <DEDUP_REMOVED lines=14> */
[--C-:B-----5:R-:W-:Y:S02]  /*0cc0*/  HADD2.F32 R63, -RZ, R56.reuse.H1_H1 ;  /* 0x30000038ff3f7230 */ /* 0x120fe40000004100 */
[----:B-1----:R-:W-:Y:S02]  /*0cd0*/  HADD2.F32 R61, -RZ, R56.H0_H0 ;  /* 0x20000038ff3d7230 */ /* 0x002fe40000004100 */
[--C-:B------:R-:W-:Y:S02]  /*0ce0*/  HADD2.F32 R73, -RZ, R57.reuse.H0_H0 ;  /* 0x20000039ff497230 */ /* 0x100fe40000004100 */
[----:B0-----:R-:W-:Y:S02]  /*0cf0*/  HADD2.F32 R75, -RZ, R57.H1_H1 ;  /* 0x30000039ff4b7230 */ /* 0x001fe40000004100 */
[-C--:B------:R-:W-:Y:S01]  /*0d00*/  FMUL.FTZ R61, R61, R0.reuse ;  /* 0x000000003d3d7220 */ /* 0x080fe20000410000 */
        /* <DEDUP_REMOVED lines=8> */
[--C-:B------:R-:W-:Y:S02]  /*0d90*/  HADD2.F32 R57, -RZ, R24.reuse.H1_H1 ;  /* 0x30000018ff397230 */ /* 0x100fe40000004100 */
[----:B------:R-:W-:Y:S01]  /*0da0*/  FMUL.FTZ R83, R83, R0 ;  /* 0x0000000053537220 */ /* 0x000fe20000410000 */
[----:B------:R-:W-:-:S02]  /*0db0*/  HADD2.F32 R56, -RZ, R24.H0_H0 ;  /* 0x20000018ff387230 */ /* 0x000fc40000004100 */
[----:B------:R-:W-:Y:S01]  /*0dc0*/  FMUL.FTZ R74, R85, R0 ;  /* 0x00000000554a7220 */ /* 0x000fe20000410000 */
[--C-:B------:R-:W-:Y:S02]  /*0dd0*/  HADD2.F32 R59, -RZ, R25.reuse.H0_H0 ;  /* 0x20000019ff3b7230 */ /* 0x100fe40000004100 */
[----:B------:R-:W-:Y:S01]  /*0de0*/  FFMA.FTZ R57, R58, R57, R41 ;  /* 0x000000393a397223 */ /* 0x000fe20000010029 */
[----:B------:R-:W-:Y:S02]  /*0df0*/  HADD2.F32 R62, -RZ, R25.H1_H1 ;  /* 0x30000019ff3e7230 */ /* 0x000fe40000004100 */
[----:B------:R-:W-:Y:S01]  /*0e00*/  FFMA.FTZ R56, R61, R56, R40 ;  /* 0x000000383d387223 */ /* 0x000fe20000010028 */
[----:B------:R-:W-:Y:S02]  /*0e10*/  HADD2.F32 R61, -RZ, R26.H1_H1 ;  /* 0x3000001aff3d7230 */ /* 0x000fe40000004100 */
[----:B------:R-:W-:Y:S01]  /*0e20*/  FFMA.FTZ R58, R73, R59, R42 ;  /* 0x0000003b493a7223 */ /* 0x000fe2000001002a */
[----:B------:R-:W-:-:S02]  /*0e30*/  HADD2.F32 R63, -RZ, R27.H0_H0 ;  /* 0x2000001bff3f7230 */ /* 0x000fc40000004100 */
[----:B------:R-:W-:Y:S01]  /*0e40*/  FFMA.FTZ R59, R60, R62, R43 ;  /* 0x0000003e3c3b7223 */ /* 0x000fe2000001002b */
[----:B------:R-:W-:Y:S01]  /*0e50*/  FMUL.FTZ R62, R81, R0 ;  /* 0x00000000513e7220 */ /* 0x000fe20000410000 */
[----:B------:R-:W-:Y:S02]  /*0e60*/  HADD2.F32 R60, -RZ, R26.H0_H0 ;  /* 0x2000001aff3c7230 */ /* 0x000fe40000004100 */
[----:B------:R-:W-:Y:S02]  /*0e70*/  HADD2.F32 R73, -RZ, R27.H1_H1 ;  /* 0x3000001bff497230 */ /* 0x000fe40000004100 */
[----:B------:R-:W-:Y:S01]  /*0e80*/  FFMA.FTZ R61, R62, R61, R45 ;  /* 0x0000003d3e3d7223 */ /* 0x000fe2000001002d */
[----:B------:R-:W-:Y:S01]  /*0e90*/  FFMA.FTZ R62, R83, R63, R46 ;  /* 0x0000003f533e7223 */ /* 0x000fe2000001002e */
[----:B------:R-:W-:Y:S01]  /*0ea0*/  FFMA.FTZ R60, R79, R60, R44 ;  /* 0x0000003c4f3c7223 */ /* 0x000fe2000001002c */
[----:B------:R-:W-:Y:S01]  /*0eb0*/  FFMA.FTZ R63, R74, R73, R47 ;  /* 0x000000494a3f7223 */ /* 0x000fe2000001002f */
[----:B------:R-:W-:Y:S06]  /*0ec0*/  BRA `(.L_x_17169) ;  /* 0x0000000000807947 */ /* 0x000fec0003800000 */
.L_x_17168:
[--C-:B-----5:R-:W-:Y:S02]  /*0ed0*/  HADD2.F32 R73, -RZ, R57.reuse.H0_H0 ;  /* 0x20000039ff497230 */ /* 0x120fe40000004100 */
[----:B------:R-:W-:Y:S02]  /*0ee0*/  HADD2.F32 R63, -RZ, R56.H1_H1 ;  /* 0x30000038ff3f7230 */ /* 0x000fe40000004100 */
[----:B------:R-:W-:Y:S02]  /*0ef0*/  HADD2.F32 R57, -RZ, R57.H1_H1 ;  /* 0x30000039ff397230 */ /* 0x000fe40000004100 */
[-C--:B------:R-:W-:Y:S01]  /*0f00*/  FMUL.FTZ R73, R73, R0.reuse ;  /* 0x0000000049497220 */ /* 0x080fe20000410000 */
[--C-:B0-----:R-:W-:Y:S02]  /*0f10*/  HADD2.F32 R75, -RZ, R58.reuse.H0_H0 ;  /* 0x2000003aff4b7230 */ /* 0x101fe40000004100 */
        /* <DEDUP_REMOVED lines=10> */
[----:B-1----:R-:W-:-:S02]  /*0fc0*/  HADD2.F32 R61, -RZ, R56.H0_H0 ;  /* 0x20000038ff3d7230 */ /* 0x002fc40000004100 */
        /* <DEDUP_REMOVED lines=16> */
.L_x_17169:
[----:B------:R-:W0:Y:S02]  /*10d0*/  LDC.64 R74, c[0x0][0x3a8] ;  /* 0x0000ea00ff4a7b82 */ /* 0x000e240000000a00 */
[C---:B0-----:R-:W-:Y:S01]  /*10e0*/  IMAD.WIDE.U32 R74, R72.reuse, 0x20, R74 ;  /* 0x00000020484a7825 */ /* 0x041fe200078e004a */
[----:B------:R-:W-:-:S04]  /*10f0*/  IADD3 R72, PT, PT, R72, 0x20, RZ ;  /* 0x0000002048487810 */ /* 0x000fc80007ffe0ff */
[----:B------:R1:W-:Y:S04]  /*1100*/  STG.E.128 desc[UR6][R74.64], R56 ;  /* 0x000000384a007986 */ /* 0x0003e8000c101d06 */
[----:B------:R1:W-:Y:S02]  /*1110*/  STG.E.128 desc[UR6][R74.64+0x10], R60 ;  /* 0x0000103c4a007986 */ /* 0x0003e4000c101d06 */
.L_x_17167:
[----:B------:R-:W-:Y:S05]  /*1120*/  BSYNC.RECONVERGENT B0 ;  /* 0x0000000000007941 */ /* 0x000fea0003800200 */
.L_x_17166:
        /* <DEDUP_REMOVED lines=13> */
[--C-:B--2--5:R-:W-:Y:S02]  /*1200*/  HADD2.F32 R69, -RZ, R64.reuse.H0_H0 ;  /* 0x20000040ff457230 */ /* 0x124fe40000004100 */
[----:B------:R-:W-:Y:S02]  /*1210*/  HADD2.F32 R71, -RZ, R64.H1_H1 ;  /* 0x30000040ff477230 */ /* 0x000fe40000004100 */
[--C-:B------:R-:W-:Y:S02]  /*1220*/  HADD2.F32 R73, -RZ, R65.reuse.H0_H0 ;  /* 0x20000041ff497230 */ /* 0x100fe40000004100 */
[-C--:B------:R-:W-:Y:S01]  /*1230*/  FMUL.FTZ R69, R69, R0.reuse ;  /* 0x0000000045457220 */ /* 0x080fe20000410000 */
[----:B01----:R-:W-:Y:S02]  /*1240*/  HADD2.F32 R75, -RZ, R65.H1_H1 ;  /* 0x30000041ff4b7230 */ /* 0x003fe40000004100 */
        /* <DEDUP_REMOVED lines=8> */
[--C-:B------:R-:W-:Y:S02]  /*12d0*/  HADD2.F32 R64, -RZ, R36.reuse.H0_H0 ;  /* 0x20000024ff407230 */ /* 0x100fe40000004100 */
[----:B------:R-:W-:Y:S01]  /*12e0*/  FMUL.FTZ R70, R81, R0 ;  /* 0x0000000051467220 */ /* 0x000fe20000410000 */
[----:B------:R-:W-:-:S02]  /*12f0*/  HADD2.F32 R65, -RZ, R36.H1_H1 ;  /* 0x30000024ff417230 */ /* 0x000fc40000004100 */
[----:B------:R-:W-:Y:S01]  /*1300*/  FMUL.FTZ R83, R83, R0 ;  /* 0x0000000053537220 */ /* 0x000fe20000410000 */
[--C-:B------:R-:W-:Y:S02]  /*1310*/  HADD2.F32 R67, -RZ, R37.reuse.H0_H0 ;  /* 0x20000025ff437230 */ /* 0x100fe40000004100 */
[----:B------:R-:W-:Y:S01]  /*1320*/  FFMA.FTZ R64, R69, R64, R40 ;  /* 0x0000004045407223 */ /* 0x000fe20000010028 */
[----:B------:R-:W-:Y:S02]  /*1330*/  HADD2.F32 R69, -RZ, R38.H1_H1 ;  /* 0x30000026ff457230 */ /* 0x000fe40000004100 */
[----:B------:R-:W-:Y:S01]  /*1340*/  FFMA.FTZ R65, R66, R65, R41 ;  /* 0x0000004142417223 */ /* 0x000fe20000010029 */
[----:B------:R-:W-:Y:S01]  /*1350*/  FMUL.FTZ R74, R85, R0 ;  /* 0x00000000554a7220 */ /* 0x000fe20000410000 */
[----:B------:R-:W-:Y:S01]  /*1360*/  FFMA.FTZ R66, R73, R67, R42 ;  /* 0x0000004349427223 */ /* 0x000fe2000001002a */
[----:B------:R-:W-:Y:S02]  /*1370*/  HADD2.F32 R67, -RZ, R37.H1_H1 ;  /* 0x30000025ff437230 */ /* 0x000fe40000004100 */
[----:B------:R-:W-:Y:S01]  /*1380*/  FFMA.FTZ R69, R70, R69, R45 ;  /* 0x0000004546457223 */ /* 0x000fe2000001002d */
[----:B------:R-:W-:-:S02]  /*1390*/  HADD2.F32 R71, -RZ, R39.H0_H0 ;  /* 0x20000027ff477230 */ /* 0x000fc40000004100 */
[----:B------:R-:W-:Y:S02]  /*13a0*/  HADD2.F32 R0, -RZ, R38.H0_H0 ;  /* 0x20000026ff007230 */ /* 0x000fe40000004100 */
[----:B------:R-:W-:Y:S01]  /*13b0*/  FFMA.FTZ R67, R68, R67, R43 ;  /* 0x0000004344437223 */ /* 0x000fe2000001002b */
[----:B------:R-:W-:Y:S02]  /*13c0*/  HADD2.F32 R73, -RZ, R39.H1_H1 ;  /* 0x30000027ff497230 */ /* 0x000fe40000004100 */
[----:B------:R-:W-:Y:S01]  /*13d0*/  FFMA.FTZ R70, R83, R71, R46 ;  /* 0x0000004753467223 */ /* 0x000fe2000001002e */
[----:B------:R-:W-:Y:S02]  /*13e0*/  FFMA.FTZ R68, R79, R0, R44 ;  /* 0x000000004f447223 */ /* 0x000fe4000001002c */
[----:B------:R-:W-:Y:S01]  /*13f0*/  FFMA.FTZ R71, R74, R73, R47 ;  /* 0x000000494a477223 */ /* 0x000fe2000001002f */
[----:B------:R-:W-:Y:S06]  /*1400*/  BRA `(.L_x_17173) ;  /* 0x0000000000807947 */ /* 0x000fec0003800000 */
.L_x_17172:
[----:B-----5:R-:W-:Y:S02]  /*1410*/  HADD2.F32 R71, -RZ, R64.H1_H1 ;  /* 0x30000040ff477230 */ /* 0x020fe40000004100 */
[--C-:B------:R-:W-:Y:S02]  /*1420*/  HADD2.F32 R73, -RZ, R65.reuse.H0_H0 ;  /* 0x20000041ff497230 */ /* 0x100fe40000004100 */
[----:B------:R-:W-:Y:S02]  /*1430*/  HADD2.F32 R65, -RZ, R65.H1_H1 ;  /* 0x30000041ff417230 */ /* 0x000fe40000004100 */
[-C--:B------:R-:W-:Y:S01]  /*1440*/  FMUL.FTZ R71, R71, R0.reuse ;  /* 0x0000000047477220 */ /* 0x080fe20000410000 */
[--C-:B01----:R-:W-:Y:S02]  /*1450*/  HADD2.F32 R75, -RZ, R66.reuse.H0_H0 ;  /* 0x20000042ff4b7230 */ /* 0x103fe40000004100 */
[----:B------:R-:W-:Y:S01]  /*1460*/  FMUL.FTZ R73, R73, R0 ;  /* 0x0000000049497220 */ /* 0x000fe20000410000 */
[----:B------:R-:W-:-:S02]  /*1470*/  HADD2.F32 R79, -RZ, R66.H1_H1 ;  /* 0x30000042ff4f7230 */ /* 0x000fc40000004100 */
[----:B------:R-:W-:Y:S02]  /*1480*/  HADD2.F32 R66, -RZ, R36.H1_H1 ;  /* 0x30000024ff427230 */ /* 0x000fe40000004100 */
[-C--:B------:R-:W-:Y:S01]  /*1490*/  FMUL.FTZ R75, R75, R0.reuse ;  /* 0x000000004b4b7220 */ /* 0x080fe20000410000 */
[----:B--2---:R-:W-:Y:S02]  /*14a0*/  HADD2.F32 R69, -RZ, R64.H0_H0 ;  /* 0x20000040ff457230 */ /* 0x004fe40000004100 */
[-C--:B------:R-:W-:Y:S01]  /*14b0*/  FMUL.FTZ R79, R79, R0.reuse ;  /* 0x000000004f4f7220 */ /* 0x080fe20000410000 */
[--C-:B------:R-:W-:Y:S02]  /*14c0*/  HADD2.F32 R81, -RZ, R67.reuse.H0_H0 ;  /* 0x20000043ff517230 */ /* 0x100fe40000004100 */
[----:B------:R-:W-:Y:S02]  /*14d0*/  HADD2.F32 R83, -RZ, R67.H1_H1 ;  /* 0x30000043ff537230 */ /* 0x000fe40000004100 */
[----:B------:R-:W-:Y:S01]  /*14e0*/  FMUL.FTZ R67, R65, R0 ;  /* 0x0000000041437220 */ /* 0x000fe20000410000 */
[----:B------:R-:W-:-:S02]  /*14f0*/  HADD2.F32 R68, -RZ, R37.H0_H0 ;  /* 0x20000025ff447230 */ /* 0x000fc40000004100 */
[----:B------:R-:W-:Y:S01]  /*1500*/  FMUL.FTZ R65, R71, R66 ;  /* 0x0000004247417220 */ /* 0x000fe20000410000 */
[----:B------:R-:W-:Y:S02]  /*1510*/  HADD2.F32 R64, -RZ, R36.H0_H0 ;  /* 0x20000024ff407230 */ /* 0x000fe40000004100 */
[-C--:B------:R-:W-:Y:S01]  /*1520*/  FMUL.FTZ R69, R69, R0.reuse ;  /* 0x0000000045457220 */ /* 0x080fe20000410000 */
[-C--:B------:R-:W-:Y:S01]  /*1530*/  FMUL.FTZ R81, R81, R0.reuse ;  /* 0x0000000051517220 */ /* 0x080fe20000410000 */
[----:B------:R-:W-:Y:S01]  /*1540*/  FMUL.FTZ R83, R83, R0 ;  /* 0x0000000053537220 */ /* 0x000fe20000410000 */
[----:B------:R-:W-:Y:S01]  /*1550*/  FMUL.FTZ R66, R73, R68 ;  /* 0x0000004449427220 */ /* 0x000fe20000410000 */
[----:B------:R-:W-:Y:S02]  /*1560*/  HADD2.F32 R70, -RZ, R38.H1_H1 ;  /* 0x30000026ff467230 */ /* 0x000fe40000004100 */
[----:B------:R-:W-:Y:S01]  /*1570*/  FMUL.FTZ R64, R69, R64 ;  /* 0x0000004045407220 */ /* 0x000fe20000410000 */
[----:B------:R-:W-:-:S02]  /*1580*/  HADD2.F32 R0, -RZ, R37.H1_H1 ;  /* 0x30000025ff007230 */ /* 0x000fc40000004100 */
[----:B------:R-:W-:Y:S02]  /*1590*/  HADD2.F32 R68, -RZ, R38.H0_H0 ;  /* 0x20000026ff447230 */ /* 0x000fe40000004100 */
[----:B------:R-:W-:Y:S01]  /*15a0*/  FMUL.FTZ R69, R79, R70 ;  /* 0x000000464f457220 */ /* 0x000fe20000410000 */
[--C-:B------:R-:W-:Y:S02]  /*15b0*/  HADD2.F32 R74, -RZ, R39.reuse.H0_H0 ;  /* 0x20000027ff4a7230 */ /* 0x100fe40000004100 */
[----:B------:R-:W-:Y:S01]  /*15c0*/  FMUL.FTZ R67, R67, R0 ;  /* 0x0000000043437220 */ /* 0x000fe20000410000 */
[----:B------:R-:W-:Y:S02]  /*15d0*/  HADD2.F32 R78, -RZ, R39.H1_H1 ;  /* 0x30000027ff4e7230 */ /* 0x000fe40000004100 */
[----:B------:R-:W-:Y:S01]  /*15e0*/  FMUL.FTZ R68, R75, R68 ;  /* 0x000000444b447220 */ /* 0x000fe20000410000 */
[----:B------:R-:W-:Y:S02]  /*15f0*/  FMUL.FTZ R70, R81, R74 ;  /* 0x0000004a51467220 */ /* 0x000fe40000410000 */
[----:B------:R-:W-:-:S07]  /*1600*/  FMUL.FTZ R71, R83, R78 ;  /* 0x0000004e53477220 */ /* 0x000fce0000410000 */
.L_x_17173:
[----:B------:R-:W0:Y:S02]  /*1610*/  LDC.64 R74, c[0x0][0x3a8] ;  /* 0x0000ea00ff4a7b82 */ /* 0x000e240000000a00 */
[----:B0-----:R-:W-:-:S05]  /*1620*/  IMAD.WIDE.U32 R72, R72, 0x20, R74 ;  /* 0x0000002048487825 */ /* 0x001fca00078e004a */
[----:B------:R2:W-:Y:S04]  /*1630*/  STG.E.128 desc[UR6][R72.64], R64 ;  /* 0x0000004048007986 */ /* 0x0005e8000c101d06 */
[----:B------:R2:W-:Y:S02]  /*1640*/  STG.E.128 desc[UR6][R72.64+0x10], R68 ;  /* 0x0000104448007986 */ /* 0x0005e4000c101d06 */
.L_x_17171:
[----:B------:R-:W-:Y:S05]  /*1650*/  BSYNC.RECONVERGENT B0 ;  /* 0x0000000000007941 */ /* 0x000fea0003800200 */
.L_x_17170:
        /* <DEDUP_REMOVED lines=100> */
.L_x_17193:
        /* <DEDUP_REMOVED lines=8> */
[----:B------:R-:W-:Y:S01]  /*1d20*/  FADD.FTZ R0, R73, R0 ;  /* 0x0000000049007221 */ /* 0x000fe20000010000 */
[----:B0-----:R-:W0:Y:S05]  /*1d30*/  @!P5 LDC.64 R78, c[0x0][0x3c0] ;  /* 0x0000f000ff4edb82 */ /* 0x001e2a0000000a00 */
[----:B------:R-:W2:Y:S01]  /*1d40*/  MUFU.RSQ R0, R0 ;  /* 0x0000000000007308 */ /* 0x000ea20000001400 */
[----:B-1----:R-:W-:-:S04]  /*1d50*/  @!P5 IMAD.WIDE R74, R76, 0x4, R74 ;  /* 0x000000044c4ad825 */ /* 0x002fc800078e024a */
[----:B0-----:R-:W-:-:S05]  /*1d60*/  @!P5 IMAD.WIDE R78, R76, 0x4, R78 ;  /* 0x000000044c4ed825 */ /* 0x001fca00078e024e */
[----:B------:R0:W-:Y:S04]  /*1d70*/  @!P5 STG.E desc[UR6][R78.64], R72 ;  /* 0x000000484e00d986 */ /* 0x0001e8000c101906 */
[----:B--2---:R0:W-:Y:S01]  /*1d80*/  @!P5 STG.E desc[UR6][R74.64], R0 ;  /* 0x000000004a00d986 */ /* 0x0041e2000c101906 */
[----:B------:R-:W-:Y:S05]  /*1d90*/  @!P1 BRA `(.L_x_17176) ;  /* 0x0000000000c09947 */ /* 0x000fea0003800000 */
[--C-:B------:R-:W-:Y:S01]  /*1da0*/  FADD.FTZ R73, R48, -R80.reuse ;  /* 0x8000005030497221 */ /* 0x100fe20000010000 */
[----:B0----5:R-:W-:Y:S02]  /*1db0*/  HADD2.F32 R75, -RZ, R4.H0_H0 ;  /* 0x20000004ff4b7230 */ /* 0x021fe40000004100 */
[----:B------:R-:W-:Y:S02]  /*1dc0*/  HADD2.F32 R79, -RZ, R8.H0_H0 ;  /* 0x20000008ff4f7230 */ /* 0x000fe40000004100 */
[----:B------:R-:W-:Y:S01]  /*1dd0*/  FMUL.FTZ R72, R0, R73 ;  /* 0x0000004900487220 */ /* 0x000fe20000410000 */
[--C-:B------:R-:W-:Y:S01]  /*1de0*/  FADD.FTZ R73, R50, -R80.reuse ;  /* 0x8000005032497221 */ /* 0x100fe20000010000 */
[----:B------:R-:W-:Y:S02]  /*1df0*/  HADD2.F32 R74, -RZ, R5.H0_H0 ;  /* 0x20000005ff4a7230 */ /* 0x000fe40000004100 */
[----:B------:R-:W-:Y:S01]  /*1e00*/  FFMA.FTZ R72, R72, R75, R79 ;  /* 0x0000004b48487223 */ /* 0x000fe2000001004f */
[--C-:B------:R-:W-:Y:S01]  /*1e10*/  FADD.FTZ R79, R52, -R80.reuse ;  /* 0x80000050344f7221 */ /* 0x100fe20000010000 */
[----:B------:R-:W-:Y:S01]  /*1e20*/  FADD.FTZ R75, R51, -R80 ;  /* 0x80000050334b7221 */ /* 0x000fe20000010000 */
[----:B------:R-:W-:-:S02]  /*1e30*/  HADD2.F32 R78, -RZ, R9.H0_H0 ;  /* 0x20000009ff4e7230 */ /* 0x000fc40000004100 */
[C---:B------:R-:W-:Y:S01]  /*1e40*/  FMUL.FTZ R73, R0.reuse, R73 ;  /* 0x0000004900497220 */ /* 0x040fe20000410000 */
[----:B------:R-:W-:Y:S02]  /*1e50*/  HADD2.F32 R86, -RZ, R6.H0_H0 ;  /* 0x20000006ff567230 */ /* 0x000fe40000004100 */
[C---:B------:R-:W-:Y:S01]  /*1e60*/  FMUL.FTZ R79, R0.reuse, R79 ;  /* 0x0000004f004f7220 */ /* 0x040fe20000410000 */
[----:B------:R-:W-:Y:S02]  /*1e70*/  HADD2.F32 R88, -RZ, R10.H0_H0 ;  /* 0x2000000aff587230 */ /* 0x000fe40000004100 */
[----:B------:R-:W-:Y:S01]  /*1e80*/  FMUL.FTZ R75, R0, R75 ;  /* 0x0000004b004b7220 */ /* 0x000fe20000410000 */
[----:B------:R-:W-:Y:S02]  /*1e90*/  HADD2.F32 R82, -RZ, R5.H1_H1 ;  /* 0x30000005ff527230 */ /* 0x000fe40000004100 */
[----:B------:R-:W-:Y:S01]  /*1ea0*/  FFMA.FTZ R73, R73, R74, R78 ;  /* 0x0000004a49497223 */ /* 0x000fe2000001004e */
[----:B------:R-:W-:-:S02]  /*1eb0*/  HADD2.F32 R84, -RZ, R9.H1_H1 ;  /* 0x30000009ff547230 */ /* 0x000fc40000004100 */
[----:B------:R-:W-:Y:S01]  /*1ec0*/  FFMA.FTZ R74, R79, R86, R88 ;  /* 0x000000564f4a7223 */ /* 0x000fe20000010058 */
[----:B------:R-:W-:Y:S01]  /*1ed0*/  FADD.FTZ R79, R54, -R80 ;  /* 0x80000050364f7221 */ /* 0x000fe20000010000 */
[----:B------:R-:W-:Y:S02]  /*1ee0*/  HADD2.F32 R78, -RZ, R6.H1_H1 ;  /* 0x30000006ff4e7230 */ /* 0x000fe40000004100 */
[----:B------:R-:W-:Y:S01]  /*1ef0*/  FFMA.FTZ R82, R75, R82, R84 ;  /* 0x000000524b527223 */ /* 0x000fe20000010054 */
[----:B------:R-:W-:Y:S01]  /*1f00*/  FADD.FTZ R75, R53, -R80 ;  /* 0x80000050354b7221 */ /* 0x000fe20000010000 */
[----:B------:R-:W-:Y:S02]  /*1f10*/  HADD2.F32 R84, -RZ, R10.H1_H1 ;  /* 0x3000000aff547230 */ /* 0x000fe40000004100 */
[C---:B------:R-:W-:Y:S01]  /*1f20*/  FMUL.FTZ R79, R0.reuse, R79 ;  /* 0x0000004f004f7220 */ /* 0x040fe20000410000 */
[----:B------:R-:W-:Y:S02]  /*1f30*/  HADD2.F32 R86, -RZ, R7.H0_H0 ;  /* 0x20000007ff567230 */ /* 0x000fe40000004100 */
[----:B------:R-:W-:Y:S01]  /*1f40*/  FMUL.FTZ R75, R0, R75 ;  /* 0x0000004b004b7220 */ /* 0x000fe20000410000 */
[----:B------:R-:W-:Y:S01]  /*1f50*/  HADD2.F32 R88, -RZ, R11.H0_H0 ;  /* 0x2000000bff587230 */ /* 0x000fe20000004100 */
[----:B------:R-:W-:-:S02]  /*1f60*/  F2FP.F16.F32.PACK_AB R73, R82, R73 ;  /* 0x000000495249723e */ /* 0x000fc400000000ff */
[----:B------:R-:W-:Y:S01]  /*1f70*/  FFMA.FTZ R81, R75, R78, R84 ;  /* 0x0000004e4b517223 */ /* 0x000fe20000010054 */
[----:B------:R-:W-:Y:S01]  /*1f80*/  FADD.FTZ R75, R55, -R80 ;  /* 0x80000050374b7221 */ /* 0x000fe20000010000 */
[----:B------:R-:W-:Y:S01]  /*1f90*/  FFMA.FTZ R88, R79, R86, R88 ;  /* 0x000000564f587223 */ /* 0x000fe20000010058 */
[----:B------:R-:W-:Y:S01]  /*1fa0*/  HADD2.F32 R84, -RZ, R7.H1_H1 ;  /* 0x30000007ff547230 */ /* 0x000fe20000004100 */
[----:B------:R-:W0:Y:S01]  /*1fb0*/  LDC.64 R78, c[0x0][0x428] ;  /* 0x00010a00ff4e7b82 */ /* 0x000e220000000a00 */
[----:B------:R-:W-:Y:S02]  /*1fc0*/  HADD2.F32 R86, -RZ, R11.H1_H1 ;  /* 0x3000000bff567230 */ /* 0x000fe40000004100 */
[----:B------:R-:W-:Y:S01]  /*1fd0*/  FMUL.FTZ R75, R0, R75 ;  /* 0x0000004b004b7220 */ /* 0x000fe20000410000 */
[----:B------:R-:W-:-:S03]  /*1fe0*/  F2FP.F16.F32.PACK_AB R74, R81, R74 ;  /* 0x0000004a514a723e */ /* 0x000fc600000000ff */
[----:B------:R-:W-:Y:S01]  /*1ff0*/  FFMA.FTZ R85, R75, R84, R86 ;  /* 0x000000544b557223 */ /* 0x000fe20000010056 */
[----:B------:R-:W-:Y:S01]  /*2000*/  FADD.FTZ R75, R49, -R80 ;  /* 0x80000050314b7221 */ /* 0x000fe20000010000 */
[----:B------:R-:W-:Y:S02]  /*2010*/  HADD2.F32 R84, -RZ, R4.H1_H1 ;  /* 0x30000004ff547230 */ /* 0x000fe40000004100 */
[----:B------:R-:W-:Y:S02]  /*2020*/  HADD2.F32 R86, -RZ, R8.H1_H1 ;  /* 0x30000008ff567230 */ /* 0x000fe40000004100 */
[----:B------:R-:W-:-:S04]  /*2030*/  FMUL.FTZ R75, R0, R75 ;  /* 0x0000004b004b7220 */ /* 0x000fc80000410000 */
[----:B------:R-:W-:Y:S01]  /*2040*/  FFMA.FTZ R83, R75, R84, R86 ;  /* 0x000000544b537223 */ /* 0x000fe20000010056 */
[----:B------:R-:W-:-:S04]  /*2050*/  F2FP.F16.F32.PACK_AB R75, R85, R88 ;  /* 0x00000058554b723e */ /* 0x000fc800000000ff */
[----:B------:R-:W-:Y:S01]  /*2060*/  F2FP.F16.F32.PACK_AB R72, R83, R72 ;  /* 0x000000485348723e */ /* 0x000fe200000000ff */
[C---:B0-----:R-:W-:Y:S01]  /*2070*/  IMAD.WIDE.U32 R78, R77.reuse, 0x10, R78 ;  /* 0x000000104d4e7825 */ /* 0x041fe200078e004e */
[----:B------:R-:W-:-:S04]  /*2080*/  IADD3 R77, PT, PT, R77, 0x20, RZ ;  /* 0x000000204d4d7810 */ /* 0x000fc80007ffe0ff */
[----:B------:R1:W-:Y:S03]  /*2090*/  STG.E.128 desc[UR6][R78.64], R72 ;  /* 0x000000484e007986 */ /* 0x0003e6000c101d06 */
.L_x_17176:
[----:B------:R-:W-:Y:S05]  /*20a0*/  BSYNC.RECONVERGENT B0 ;  /* 0x0000000000007941 */ /* 0x000fea0003800200 */
.L_x_17175:
[----:B------:R-:W-:Y:S01]  /*20b0*/  ISETP.GE.U32.AND P1, PT, R2, 0x40, PT ;  /* 0x000000400200780c */ /* 0x000fe20003f26070 */
[----:B------:R-:W-:-:S12]  /*20c0*/  BSSY.RECONVERGENT B0, `(.L_x_17177) ;  /* 0x0000032000007945 */ /* 0x000fd80003800200 */
[----:B------:R-:W-:Y:S05]  /*20d0*/  @!P1 BRA `(.L_x_17178) ;  /* 0x0000000000c09947 */ /* 0x000fea0003800000 */
[--C-:B-1----:R-:W-:Y:S01]  /*20e0*/  FADD.FTZ R73, R56, -R80.reuse ;  /* 0x8000005038497221 */ /* 0x102fe20000010000 */
        /* <DEDUP_REMOVED lines=47> */
.L_x_17178:
[----:B------:R-:W-:Y:S05]  /*23e0*/  BSYNC.RECONVERGENT B0 ;  /* 0x0000000000007941 */ /* 0x000fea0003800200 */
.L_x_17177:
[----:B------:R-:W-:Y:S04]  /*23f0*/  BSSY.RECONVERGENT B0, `(.L_x_17179) ;  /* 0x0000031000007945 */ /* 0x000fe80003800200 */
[----:B------:R-:W-:Y:S05]  /*2400*/  @!P2 BRA `(.L_x_17180) ;  /* 0x0000000000bca947 */ /* 0x000fea0003800000 */
[--C-:B-12---:R-:W-:Y:S01]  /*2410*/  FADD.FTZ R73, R64, -R80.reuse ;  /* 0x8000005040497221 */ /* 0x106fe20000010000 */
[--C-:B0-----:R-:W-:Y:S01]  /*2420*/  FADD.FTZ R75, R66, -R80.reuse ;  /* 0x80000050424b7221 */ /* 0x101fe20000010000 */
[----:B-----5:R-:W-:Y:S02]  /*2430*/  HADD2.F32 R72, -RZ, R28.H0_H0 ;  /* 0x2000001cff487230 */ /* 0x020fe40000004100 */
[----:B------:R-:W-:Y:S01]  /*2440*/  FADD.FTZ R79, R67, -R80 ;  /* 0x80000050434f7221 */ /* 0x000fe20000010000 */
[----:B------:R-:W-:Y:S02]  /*2450*/  HADD2.F32 R74, -RZ, R32.H0_H0 ;  /* 0x20000020ff4a7230 */ /* 0x000fe40000004100 */
[C---:B------:R-:W-:Y:S01]  /*2460*/  FMUL.FTZ R73, R0.reuse, R73 ;  /* 0x0000004900497220 */ /* 0x040fe20000410000 */
[----:B------:R-:W-:Y:S02]  /*2470*/  HADD2.F32 R82, -RZ, R29.H0_H0 ;  /* 0x2000001dff527230 */ /* 0x000fe40000004100 */
[----:B------:R-:W-:Y:S01]  /*2480*/  FMUL.FTZ R75, R0, R75 ;  /* 0x0000004b004b7220 */ /* 0x000fe20000410000 */
[----:B------:R-:W-:-:S02]  /*2490*/  HADD2.F32 R78, -RZ, R33.H0_H0 ;  /* 0x20000021ff4e7230 */ /* 0x000fc40000004100 */
[----:B------:R-:W-:Y:S01]  /*24a0*/  FMUL.FTZ R79, R0, R79 ;  /* 0x0000004f004f7220 */ /* 0x000fe20000410000 */
[----:B------:R-:W-:Y:S02]  /*24b0*/  HADD2.F32 R84, -RZ, R29.H1_H1 ;  /* 0x3000001dff547230 */ /* 0x000fe40000004100 */
[----:B------:R-:W-:Y:S01]  /*24c0*/  FFMA.FTZ R81, R73, R72, R74 ;  /* 0x0000004849517223 */ /* 0x000fe2000001004a */
[----:B------:R-:W-:Y:S02]  /*24d0*/  HADD2.F32 R86, -RZ, R33.H1_H1 ;  /* 0x30000021ff567230 */ /* 0x000fe40000004100 */
[----:B------:R-:W-:Y:S01]  /*24e0*/  FFMA.FTZ R82, R75, R82, R78 ;  /* 0x000000524b527223 */ /* 0x000fe2000001004e */
[--C-:B------:R-:W-:Y:S01]  /*24f0*/  FADD.FTZ R73, R68, -R80.reuse ;  /* 0x8000005044497221 */ /* 0x100fe20000010000 */
[----:B------:R-:W-:Y:S01]  /*2500*/  FADD.FTZ R75, R69, -R80 ;  /* 0x80000050454b7221 */ /* 0x000fe20000010000 */
[----:B------:R-:W-:Y:S02]  /*2510*/  HADD2.F32 R74, -RZ, R30.H0_H0 ;  /* 0x2000001eff4a7230 */ /* 0x000fe40000004100 */
[----:B------:R-:W-:Y:S01]  /*2520*/  FFMA.FTZ R83, R79, R84, R86 ;  /* 0x000000544f537223 */ /* 0x000fe20000010056 */
[----:B------:R-:W-:-:S02]  /*2530*/  HADD2.F32 R72, -RZ, R34.H0_H0 ;  /* 0x20000022ff487230 */ /* 0x000fc40000004100 */
[C---:B------:R-:W-:Y:S01]  /*2540*/  FMUL.FTZ R73, R0.reuse, R73 ;  /* 0x0000004900497220 */ /* 0x040fe20000410000 */
[----:B------:R-:W-:Y:S02]  /*2550*/  HADD2.F32 R78, -RZ, R30.H1_H1 ;  /* 0x3000001eff4e7230 */ /* 0x000fe40000004100 */
[----:B------:R-:W-:Y:S01]  /*2560*/  FMUL.FTZ R75, R0, R75 ;  /* 0x0000004b004b7220 */ /* 0x000fe20000410000 */
[----:B------:R-:W-:Y:S02]  /*2570*/  HADD2.F32 R84, -RZ, R34.H1_H1 ;  /* 0x30000022ff547230 */ /* 0x000fe40000004100 */
[----:B------:R-:W-:Y:S01]  /*2580*/  FFMA.FTZ R74, R73, R74, R72 ;  /* 0x0000004a494a7223 */ /* 0x000fe20000010048 */
[----:B------:R-:W-:Y:S01]  /*2590*/  FADD.FTZ R79, R71, -R80 ;  /* 0x80000050474f7221 */ /* 0x000fe20000010000 */
[----:B------:R-:W0:Y:S01]  /*25a0*/  LDC.64 R72, c[0x0][0x428] ;  /* 0x00010a00ff487b82 */ /* 0x000e220000000a00 */
[--C-:B------:R-:W-:Y:S02]  /*25b0*/  HADD2.F32 R87, -RZ, R31.reuse.H1_H1 ;  /* 0x3000001fff577230 */ /* 0x100fe40000004100 */
[----:B------:R-:W-:Y:S01]  /*25c0*/  FFMA.FTZ R85, R75, R78, R84 ;  /* 0x0000004e4b557223 */ /* 0x000fe20000010054 */
[----:B------:R-:W-:Y:S01]  /*25d0*/  FADD.FTZ R75, R70, -R80 ;  /* 0x80000050464b7221 */ /* 0x000fe20000010000 */
[----:B------:R-:W-:-:S02]  /*25e0*/  HADD2.F32 R78, -RZ, R31.H0_H0 ;  /* 0x2000001fff4e7230 */ /* 0x000fc40000004100 */
[--C-:B------:R-:W-:Y:S02]  /*25f0*/  HADD2.F32 R84, -RZ, R35.reuse.H0_H0 ;  /* 0x20000023ff547230 */ /* 0x100fe40000004100 */
[C---:B------:R-:W-:Y:S01]  /*2600*/  FMUL.FTZ R75, R0.reuse, R75 ;  /* 0x0000004b004b7220 */ /* 0x040fe20000410000 */
[----:B------:R-:W-:Y:S01]  /*2610*/  HADD2.F32 R89, -RZ, R35.H1_H1 ;  /* 0x30000023ff597230 */ /* 0x000fe20000004100 */
[----:B------:R-:W-:Y:S02]  /*2620*/  F2FP.F16.F32.PACK_AB R74, R85, R74 ;  /* 0x0000004a554a723e */ /* 0x000fe400000000ff */
[----:B------:R-:W-:Y:S01]  /*2630*/  FFMA.FTZ R75, R75, R78, R84 ;  /* 0x0000004e4b4b7223 */ /* 0x000fe20000010054 */
[----:B------:R-:W-:Y:S01]  /*2640*/  FMUL.FTZ R78, R0, R79 ;  /* 0x0000004f004e7220 */ /* 0x000fe20000410000 */
[----:B------:R-:W-:-:S03]  /*2650*/  FADD.FTZ R79, R65, -R80 ;  /* 0x80000050414f7221 */ /* 0x000fc60000010000 */
[----:B------:R-:W-:Y:S01]  /*2660*/  FFMA.FTZ R80, R78, R87, R89 ;  /* 0x000000574e507223 */ /* 0x000fe20000010059 */
[----:B------:R-:W-:Y:S01]  /*2670*/  FMUL.FTZ R79, R0, R79 ;  /* 0x0000004f004f7220 */ /* 0x000fe20000410000 */
[----:B------:R-:W-:Y:S02]  /*2680*/  HADD2.F32 R0, -RZ, R28.H1_H1 ;  /* 0x3000001cff007230 */ /* 0x000fe40000004100 */
[----:B------:R-:W-:Y:S01]  /*2690*/  HADD2.F32 R78, -RZ, R32.H1_H1 ;  /* 0x30000020ff4e7230 */ /* 0x000fe20000004100 */
[----:B------:R-:W-:-:S04]  /*26a0*/  F2FP.F16.F32.PACK_AB R75, R80, R75 ;  /* 0x0000004b504b723e */ /* 0x000fc800000000ff */
[----:B------:R-:W-:Y:S01]  /*26b0*/  FFMA.FTZ R0, R79, R0, R78 ;  /* 0x000000004f007223 */ /* 0x000fe2000001004e */
[----:B0-----:R-:W-:Y:S01]  /*26c0*/  IMAD.WIDE.U32 R78, R77, 0x10, R72 ;  /* 0x000000104d4e7825 */ /* 0x001fe200078e0048 */
[----:B------:R-:W-:-:S03]  /*26d0*/  F2FP.F16.F32.PACK_AB R73, R83, R82 ;  /* 0x000000525349723e */ /* 0x000fc600000000ff */
[----:B------:R-:W-:-:S05]  /*26e0*/  F2FP.F16.F32.PACK_AB R72, R0, R81 ;  /* 0x000000510048723e */ /* 0x000fca00000000ff */
[----:B------:R3:W-:Y:S02]  /*26f0*/  STG.E.128 desc[UR6][R78.64], R72 ;  /* 0x000000484e007986 */ /* 0x0007e4000c101d06 */
.L_x_17180:
[----:B------:R-:W-:Y:S05]  /*2700*/  BSYNC.RECONVERGENT B0 ;  /* 0x0000000000007941 */ /* 0x000fea0003800200 */
.L_x_17179:
[----:B0123--:R-:W0:Y:S02]  /*2710*/  LDC.64 R72, c[0x0][0x380] ;  /* 0x0000e000ff487b82 */ /* 0x00fe240000000a00 */
[----:B0-----:R-:W-:-:S04]  /*2720*/  LEA R76, R72, R76, 0x2 ;  /* 0x0000004c484c7211 */ /* 0x001fc800078e10ff */
[----:B------:R-:W-:-:S13]  /*2730*/  ISETP.GE.AND P1, PT, R76, R73, PT ;  /* 0x000000494c00720c */ /* 0x000fda0003f26270 */
[----:B------:R-:W-:Y:S05]  /*2740*/  @!P1 BRA `(.L_x_17181) ;  /* 0xffffffdc00ac9947 */ /* 0x000fea000383ffff */
[----:B------:R-:W-:Y:S05]  /*2750*/  EXIT ;  /* 0x000000000000794d */ /* 0x000fea0003800000 */
.L_x_17174:
        /* <DEDUP_REMOVED lines=8> */
.L_x_17183:
[----:B------:R-:W-:Y:S05]  /*27e0*/  BSYNC B0 ;  /* 0x0000000000007941 */ /* 0x000fea0003800000 */
.L_x_17182:
        /* <DEDUP_REMOVED lines=9> */
.L_x_17184:
[----:B------:R-:W-:Y:S01]  /*2880*/  HFMA2 R84, -RZ, RZ, 0, 2.384185791015625e-07 ;  /* 0x00000004ff547431 */ /* 0x000fe200000001ff */
[----:B------:R-:W-:-:S05]  /*2890*/  MOV R73, R81 ;  /* 0x0000005100497202 */ /* 0x000fca0000000f00 */
[----:B------:R-:W-:-:S05]  /*28a0*/  FADD.FTZ R78, R74, R73 ;  /* 0x000000494a4e7221 */ /* 0x000fca0000010000 */
[----:B------:R-:W-:-:S07]  /*28b0*/  MOV R83, R78 ;  /* 0x0000004e00537202 */ /* 0x000fce0000000f00 */
[----:B------:R-:W-:Y:S05]  /*28c0*/  WARPSYNC.COLLECTIVE R82, `(.L_x_17185) ;  /* 0x0000000052087348 */ /* 0x000fea0003c00000 */
[----:B------:R0:W1:Y:S02]  /*28d0*/  SHFL.BFLY P6, R81, R83, R84, R85 ;  /* 0x0c00005453517389 */ /* 0x00006400000c0055 */
[----:B01----:R-:W-:Y:S05]  /*28e0*/  ENDCOLLECTIVE ;  /* 0x000000000000791b */ /* 0x003fea0003800000 */
.L_x_17185:
        /* <DEDUP_REMOVED lines=8> */
.L_x_17186:
[----:B------:R-:W-:Y:S01]  /*2970*/  HFMA2 R84, -RZ, RZ, 0, 9.5367431640625e-07 ;  /* 0x00000010ff547431 */ /* 0x000fe200000001ff */
[----:B------:R-:W-:-:S05]  /*2980*/  MOV R0, R81 ;  /* 0x0000005100007202 */ /* 0x000fca0000000f00 */
[----:B------:R-:W-:-:S05]  /*2990*/  FADD.FTZ R80, R79, R0 ;  /* 0x000000004f507221 */ /* 0x000fca0000010000 */
[----:B------:R-:W-:-:S07]  /*29a0*/  MOV R83, R80 ;  /* 0x0000005000537202 */ /* 0x000fce0000000f00 */
[----:B------:R-:W-:Y:S05]  /*29b0*/  WARPSYNC.COLLECTIVE R82, `(.L_x_17187) ;  /* 0x0000000052087348 */ /* 0x000fea0003c00000 */
[----:B------:R0:W1:Y:S02]  /*29c0*/  SHFL.BFLY P6, R81, R83, R84, R85 ;  /* 0x0c00005453517389 */ /* 0x00006400000c0055 */
[----:B01----:R-:W-:Y:S05]  /*29d0*/  ENDCOLLECTIVE ;  /* 0x000000000000791b */ /* 0x003fea0003800000 */
.L_x_17187:
        /* <DEDUP_REMOVED lines=56> */
.L_x_17188:
[----:B------:R-:W-:Y:S01]  /*2d60*/  HFMA2 R84, -RZ, RZ, 0, 1.1920928955078125e-07 ;  /* 0x00000002ff547431 */ /* 0x000fe200000001ff */
[----:B------:R-:W-:-:S05]  /*2d70*/  MOV R75, R81 ;  /* 0x00000051004b7202 */ /* 0x000fca0000000f00 */
[----:B------:R-:W-:-:S05]  /*2d80*/  FADD.FTZ R75, R0, R75 ;  /* 0x0000004b004b7221 */ /* 0x000fca0000010000 */
[----:B------:R-:W-:-:S07]  /*2d90*/  MOV R83, R75 ;  /* 0x0000004b00537202 */ /* 0x000fce0000000f00 */
[----:B------:R-:W-:Y:S05]  /*2da0*/  WARPSYNC.COLLECTIVE R82, `(.L_x_17189) ;  /* 0x0000000052087348 */ /* 0x000fea0003c00000 */
[----:B------:R0:W1:Y:S02]  /*2db0*/  SHFL.BFLY P6, R81, R83, R84, R85 ;  /* 0x0c00005453517389 */ /* 0x00006400000c0055 */
[----:B01----:R-:W-:Y:S05]  /*2dc0*/  ENDCOLLECTIVE ;  /* 0x000000000000791b */ /* 0x003fea0003800000 */
.L_x_17189:
[----:B------:R-:W-:Y:S01]  /*2dd0*/  HFMA2 R84, -RZ, RZ, 0, 2.384185791015625e-07 ;  /* 0x00000004ff547431 */ /* 0x000fe200000001ff */
[----:B------:R-:W-:-:S05]  /*2de0*/  MOV R74, R81 ;  /* 0x00000051004a7202 */ /* 0x000fca0000000f00 */
[----:B------:R-:W-:-:S05]  /*2df0*/  FADD.FTZ R74, R75, R74 ;  /* 0x0000004a4b4a7221 */ /* 0x000fca0000010000 */
[----:B------:R-:W-:-:S07]  /*2e00*/  MOV R83, R74 ;  /* 0x0000004a00537202 */ /* 0x000fce0000000f00 */
[----:B------:R-:W-:Y:S05]  /*2e10*/  WARPSYNC.COLLECTIVE R82, `(.L_x_17190) ;  /* 0x0000000052087348 */ /* 0x000fea0003c00000 */
[----:B------:R0:W1:Y:S02]  /*2e20*/  SHFL.BFLY P6, R81, R83, R84, R85 ;  /* 0x0c00005453517389 */ /* 0x00006400000c0055 */
[----:B01----:R-:W-:Y:S05]  /*2e30*/  ENDCOLLECTIVE ;  /* 0x000000000000791b */ /* 0x003fea0003800000 */
.L_x_17190:
[----:B------:R-:W-:Y:S01]  /*2e40*/  HFMA2 R84, -RZ, RZ, 0, 4.76837158203125e-07 ;  /* 0x00000008ff547431 */ /* 0x000fe200000001ff */
[----:B------:R-:W-:-:S05]  /*2e50*/  MOV R79, R81 ;  /* 0x00000051004f7202 */ /* 0x000fca0000000f00 */
[----:B------:R-:W-:-:S05]  /*2e60*/  FADD.FTZ R79, R74, R79 ;  /* 0x0000004f4a4f7221 */ /* 0x000fca0000010000 */
[----:B------:R-:W-:-:S07]  /*2e70*/  MOV R83, R79 ;  /* 0x0000004f00537202 */ /* 0x000fce0000000f00 */
[----:B------:R-:W-:Y:S05]  /*2e80*/  WARPSYNC.COLLECTIVE R82, `(.L_x_17191) ;  /* 0x0000000052087348 */ /* 0x000fea0003c00000 */
[----:B------:R0:W1:Y:S02]  /*2e90*/  SHFL.BFLY P6, R81, R83, R84, R85 ;  /* 0x0c00005453517389 */ /* 0x00006400000c0055 */
[----:B01----:R-:W-:Y:S05]  /*2ea0*/  ENDCOLLECTIVE ;  /* 0x000000000000791b */ /* 0x003fea0003800000 */
.L_x_17191:
[----:B------:R-:W-:Y:S01]  /*2eb0*/  HFMA2 R84, -RZ, RZ, 0, 9.5367431640625e-07 ;  /* 0x00000010ff547431 */ /* 0x000fe200000001ff */
[----:B------:R-:W-:-:S05]  /*2ec0*/  MOV R78, R81 ;  /* 0x00000051004e7202 */ /* 0x000fca0000000f00 */
[----:B------:R-:W-:-:S05]  /*2ed0*/  FADD.FTZ R78, R79, R78 ;  /* 0x0000004e4f4e7221 */ /* 0x000fca0000010000 */
[----:B------:R-:W-:-:S07]  /*2ee0*/  MOV R83, R78 ;  /* 0x0000004e00537202 */ /* 0x000fce0000000f00 */
[----:B------:R-:W-:Y:S05]  /*2ef0*/  WARPSYNC.COLLECTIVE R82, `(.L_x_17192) ;  /* 0x0000000052087348 */ /* 0x000fea0003c00000 */
[----:B------:R0:W1:Y:S02]  /*2f00*/  SHFL.BFLY P6, R81, R83, R84, R85 ;  /* 0x0c00005453517389 */ /* 0x00006400000c0055 */
[----:B01----:R-:W-:Y:S05]  /*2f10*/  ENDCOLLECTIVE ;  /* 0x000000000000791b */ /* 0x003fea0003800000 */
.L_x_17192:
[----:B------:R-:W-:Y:S05]  /*2f20*/  BRA `(.L_x_17193) ;  /* 0xffffffec005c7947 */ /* 0x000fea000383ffff */
.L_x_17194:
        /* <DEDUP_REMOVED lines=13> */
.L_x_28802:


//--------------------- .text._ZN10layer_norm13ln_fwd_kernelINS_13Kernel_traitsI6__halfS2_fS2_fjLj768ELj1ELj4ELj1ELj16ENS_18Kernel_traits_baseILj768ES2_S2_fS2_fjLj128EEEEELb0ELb1ELb0ELb1EEEvNS_9FwdParamsE --------------------------
	.section	.text._ZN10layer_norm13ln_fwd_kernelINS_13Kernel_traitsI6__halfS2_fS2_fjLj768ELj1ELj4ELj1ELj16ENS_18Kernel_traits_baseILj768ES2_S2_fS2_fjLj128EEEEELb0ELb1ELb0ELb1EEEvNS_9FwdParamsE,"ax",@progbits
	.align	128
        .global         _ZN10layer_norm13ln_fwd_kernelINS_13Kernel_traitsI6__halfS2_fS2_fjLj768ELj1ELj4ELj1ELj16ENS_18Kernel_traits_baseILj768ES2_S2_fS2_fjLj128EEEEELb0ELb1ELb0ELb1EEEvNS_9FwdParamsE
        .type           _ZN10layer_norm13ln_fwd_kernelINS_13Kernel_traitsI6__halfS2_fS2_fjLj768ELj1ELj4ELj1ELj16ENS_18Kernel_traits_baseILj768ES2_S2_fS2_fjLj128EEEEELb0ELb1ELb0ELb1EEEvNS_9FwdParamsE,@function
        .size           _ZN10layer_norm13ln_fwd_kernelINS_13Kernel_traitsI6__halfS2_fS2_fjLj768ELj1ELj4ELj1ELj16ENS_18Kernel_traits_baseILj768ES2_S2_fS2_fjLj128EEEEELb0ELb1ELb0ELb1EEEvNS_9FwdParamsE,(.L_x_28803 - _ZN10layer_norm13ln_fwd_kernelINS_13Kernel_traitsI6__halfS2_fS2_fjLj768ELj1ELj4ELj1ELj16ENS_18Kernel_traits_baseILj768ES2_S2_fS2_fjLj128EEEEELb0ELb1ELb0ELb1EEEvNS_9FwdParamsE)
        .other          _ZN10layer_norm13ln_fwd_kernelINS_13Kernel_traitsI6__halfS2_fS2_fjLj768ELj1ELj4ELj1ELj16ENS_18Kernel_traits_baseILj768ES2_S2_fS2_fjLj128EEEEELb0ELb1ELb0ELb1EEEvNS_9FwdParamsE,@"STO_CUDA_ENTRY STV_DEFAULT"
_ZN10layer_norm13ln_fwd_kernelINS_13Kernel_traitsI6__halfS2_fS2_fjLj768ELj1ELj4ELj1ELj16ENS_18Kernel_traits_baseILj768ES2_S2_fS2_fjLj128EEEEELb0ELb1ELb0ELb1EEEvNS_9FwdParamsE:
.text._ZN10layer_norm13ln_fwd_kernelINS_13Kernel_traitsI6__halfS2_fS2_fjLj768ELj1ELj4ELj1ELj16ENS_18Kernel_traits_baseILj768ES2_S2_fS2_fjLj128EEEEELb0ELb1ELb0ELb1EEEvNS_9FwdParamsE:
        /* <DEDUP_REMOVED lines=18> */
[----:B------:R-:W4:Y:S04]  /*0120*/  LDG.E.128 R40, desc[UR6][R2.64+0x200] ;  /* 0x0002000602287981 */ /* 0x000f28000c1e1d00 */
[----:B------:R-:W4:Y:S01]  /*0130*/  LDG.E.128 R4, desc[UR6][R18.64+0x400] ;  /* 0x0004000612047981 */ /* 0x000f22000c1e1d00 */
[----:B--2---:R-:W-:-:S05]  /*0140*/  @P0 IMAD.WIDE.U32 R16, R23, 0x10, R16 ;  /* 0x0000001017100825 */ /* 0x004fca00078e0010 */
[----:B------:R-:W5:Y:S01]  /*0150*/  @P0 LDG.E.128 R32, desc[UR6][R16.64] ;  /* 0x0000000610200981 */ /* 0x000f62000c1e1d00 */
[----:B0-----:R-:W-:-:S03]  /*0160*/  USHF.L.U32 UR4, UR4, 0x2, URZ ;  /* 0x0000000204047899 */ /* 0x001fc600080006ff */
[----:B------:R-:W5:Y:S04]  /*0170*/  @P0 LDG.E.128 R28, desc[UR6][R16.64+0x200] ;  /* 0x00020006101c0981 */ /* 0x000f68000c1e1d00 */
[----:B------:R3:W5:Y:S02]  /*0180*/  @P0 LDG.E.128 R24, desc[UR6][R16.64+0x400] ;  /* 0x0004000610180981 */ /* 0x000764000c1e1d00 */
[-C--:B---3--:R-:W-:Y:S02]  /*0190*/  @P0 MOV R16, R14.reuse ;  /* 0x0000000e00100202 */ /* 0x088fe40000000f00 */
[----:B------:R-:W-:Y:S02]  /*01a0*/  @!P0 MOV R16, R14 ;  /* 0x0000000e00108202 */ /* 0x000fe40000000f00 */
[----:B------:R-:W-:-:S04]  /*01b0*/  SHF.R.U32.HI R14, RZ, 0x5, R0 ;  /* 0x00000005ff0e7819 */ /* 0x000fc80000011600 */
[----:B------:R-:W-:-:S04]  /*01c0*/  LOP3.LUT R14, R14, UR4, RZ, 0xfc, !PT ;  /* 0x000000040e0e7c12 */ /* 0x000fc8000f8efcff */
[----:B-1----:R-:W-:Y:S02]  /*01d0*/  ISETP.GE.AND P1, PT, R14, UR5, PT ;  /* 0x000000050e007c0c */ /* 0x002fe4000bf26270 */
[----:B------:R-:W-:Y:S02]  /*01e0*/  @P0 MOV R18, R12 ;  /* 0x0000000c00120202 */ /* 0x000fe40000000f00 */
[----:B------:R-:W-:Y:S02]  /*01f0*/  @P0 MOV R17, R13 ;  /* 0x0000000d00110202 */ /* 0x000fe40000000f00 */
[----:B----4-:R-:W-:Y:S02]  /*0200*/  @P0 MOV R92, R10 ;  /* 0x0000000a005c0202 */ /* 0x010fe40000000f00 */
[----:B------:R-:W-:Y:S02]  /*0210*/  @P0 MOV R94, R11 ;  /* 0x0000000b005e0202 */ /* 0x000fe40000000f00 */
[----:B------:R-:W-:-:S02]  /*0220*/  @!P0 MOV R18, R12 ;  /* 0x0000000c00128202 */ /* 0x000fc40000000f00 */
[----:B------:R-:W-:Y:S02]  /*0230*/  @!P0 MOV R17, R13 ;  /* 0x0000000d00118202 */ /* 0x000fe40000000f00 */
[----:B------:R-:W-:Y:S02]  /*0240*/  @!P0 MOV R92, R10 ;  /* 0x0000000a005c8202 */ /* 0x000fe40000000f00 */
[----:B------:R-:W-:Y:S02]  /*0250*/  @!P0 MOV R94, R11 ;  /* 0x0000000b005e8202 */ /* 0x000fe40000000f00 */
[----:B------:R-:W-:Y:S02]  /*0260*/  @!P0 CS2R R34, SRZ ;  /* 0x0000000000228805 */ /* 0x000fe4000001ff00 */
[----:B------:R-:W-:Y:S02]  /*0270*/  @P0 MOV R71, R76 ;  /* 0x0000004c00470202 */ /* 0x000fe40000000f00 */
[----:B------:R-:W-:-:S02]  /*0280*/  @!P0 CS2R R32, SRZ ;  /* 0x0000000000208805 */ /* 0x000fc4000001ff00 */
        /* <DEDUP_REMOVED lines=33> */
[----:B------:R-:W-:Y:S06]  /*04a0*/  @P1 EXIT ;  /* 0x000000000000194d */ /* 0x000fec0003800000 */
[----:B------:R-:W0:Y:S01]  /*04b0*/  LDCU.64 UR8, c[0x0][0x3e0] ;  /* 0x00007c00ff0877ac */ /* 0x000e220008000a00 */
[----:B-----5:R-:W-:Y:S02]  /*04c0*/  @!P0 CS2R R30, SRZ ;  /* 0x00000000001e8805 */ /* 0x020fe4000001ff00 */
[----:B------:R-:W-:Y:S02]  /*04d0*/  @!P0 CS2R R28, SRZ ;  /* 0x00000000001c8805 */ /* 0x000fe4000001ff00 */
[----:B------:R-:W-:Y:S01]  /*04e0*/  @!P0 CS2R R26, SRZ ;  /* 0x00000000001a8805 */ /* 0x000fe2000001ff00 */
[----:B------:R-:W1:Y:S01]  /*04f0*/  LDCU.U8 UR4, c[0x0][0x410] ;  /* 0x00008200ff0477ac */ /* 0x000e620008000000 */
[----:B------:R-:W-:Y:S01]  /*0500*/  @!P0 CS2R R24, SRZ ;  /* 0x0000000000188805 */ /* 0x000fe2000001ff00 */
[----:B------:R-:W-:Y:S02]  /*0510*/  HADD2.F32 R72, -RZ, R71.H0_H0 ;  /* 0x20000047ff487230 */ /* 0x000fe40000004100 */
[----:B------:R-:W-:Y:S01]  /*0520*/  HADD2.F32 R74, -RZ, R73.H0_H0 ;  /* 0x20000049ff4a7230 */ /* 0x000fe20000004100 */
[----:B------:R-:W2:Y:S01]  /*0530*/  LDCU UR5, c[0x0][0x388] ;  /* 0x00007100ff0577ac */ /* 0x000ea20008000800 */
[----:B------:R-:W-:-:S02]  /*0540*/  HADD2.F32 R78, -RZ, R75.H0_H0 ;  /* 0x2000004bff4e7230 */ /* 0x000fc40000004100 */
[----:B------:R-:W-:Y:S01]  /*0550*/  HADD2.F32 R80, -RZ, R79.H0_H0 ;  /* 0x2000004fff507230 */ /* 0x000fe20000004100 */
[----:B------:R-:W3:Y:S01]  /*0560*/  LDCU UR10, c[0x0][0x448] ;  /* 0x00008900ff0a77ac */ /* 0x000ee20008000800 */
[----:B------:R-:W-:Y:S02]  /*0570*/  HADD2.F32 R81, -RZ, R82.H0_H0 ;  /* 0x20000052ff517230 */ /* 0x000fe40000004100 */
[----:B------:R-:W-:Y:S01]  /*0580*/  HADD2.F32 R83, -RZ, R84.H0_H0 ;  /* 0x20000054ff537230 */ /* 0x000fe20000004100 */
[----:B0-----:R-:W-:Y:S01]  /*0590*/  ISETP.NE.U32.AND P0, PT, RZ, UR8, PT ;  /* 0x00000008ff007c0c */ /* 0x001fe2000bf05070 */
[----:B------:R-:W-:Y:S02]  /*05a0*/  HADD2.F32 R85, -RZ, R86.H0_H0 ;  /* 0x20000056ff557230 */ /* 0x000fe40000004100 */
[----:B------:R-:W-:Y:S01]  /*05b0*/  HADD2.F32 R87, -RZ, R88.H0_H0 ;  /* 0x20000058ff577230 */ /* 0x000fe20000004100 */
[----:B-1----:R-:W-:Y:S01]  /*05c0*/  ISETP.NE.AND P2, PT, RZ, UR4, PT ;  /* 0x00000004ff007c0c */ /* 0x002fe2000bf45270 */
[----:B------:R-:W-:Y:S01]  /*05d0*/  HADD2.F32 R90, -RZ, R89.H0_H0 ;  /* 0x20000059ff5a7230 */ /* 0x000fe20000004100 */
[----:B------:R-:W-:Y:S01]  /*05e0*/  ISETP.NE.AND.EX P0, PT, RZ, UR9, PT, P0 ;  /* 0x00000009ff007c0c */ /* 0x000fe2000bf05300 */
[----:B------:R-:W-:Y:S01]  /*05f0*/  HADD2.F32 R91, -RZ, R93.H0_H0 ;  /* 0x2000005dff5b7230 */ /* 0x000fe20000004100 */
[----:B------:R-:W0:Y:S01]  /*0600*/  LDCU.64 UR8, c[0x0][0x3a0] ;  /* 0x00007400ff0877ac */ /* 0x000e220008000a00 */
        /* <DEDUP_REMOVED lines=37> */
[----:B0-23--:R-:W-:-:S07]  /*0860*/  HADD2.F32 R94, -RZ, R94.H1_H1 ;  /* 0x3000005eff5e7230 */ /* 0x00dfce0000004100 */
.L_x_17202:
        /* <DEDUP_REMOVED lines=9> */
[----:B------:R-:W5:Y:S01]  /*0900*/  LDG.E.128 R32, desc[UR6][R32.64] ;  /* 0x0000000620207981 */ /* 0x000f62000c1e1d00 */
[----:B------:R-:W-:Y:S01]  /*0910*/  ISETP.NE.U32.AND P1, PT, RZ, UR8, PT ;  /* 0x00000008ff007c0c */ /* 0x000fe2000bf25070 */
[----:B------:R-:W-:-:S03]  /*0920*/  HFMA2 R96, -RZ, RZ, 1.875, 0 ;  /* 0x3f800000ff607431 */ /* 0x000fc600000001ff */
[----:B------:R-:W-:Y:S01]  /*0930*/  ISETP.NE.AND.EX P1, PT, RZ, UR9, PT, P1 ;  /* 0x00000009ff007c0c */ /* 0x000fe2000bf25310 */
[----:B--2---:R-:W-:-:S12]  /*0940*/  @P0 HADD2.F32 R96, -RZ, R36.H0_H0 ;  /* 0x20000024ff600230 */ /* 0x004fd80000004100 */
[----:B------:R-:W-:Y:S05]  /*0950*/  @!P1 BRA `(.L_x_17195) ;  /* 0x0000000000949947 */ /* 0x000fea0003800000 */
        /* <DEDUP_REMOVED lines=37> */
.L_x_17195:
        /* <DEDUP_REMOVED lines=32> */
.L_x_17196:
        /* <DEDUP_REMOVED lines=12> */
[--C-:B0----5:R-:W-:Y:S02]  /*0e70*/  HADD2.F32 R47, -RZ, R40.reuse.H1_H1 ;  /* 0x30000028ff2f7230 */ /* 0x121fe40000004100 */
[----:B------:R-:W-:Y:S02]  /*0e80*/  HADD2.F32 R45, -RZ, R40.H0_H0 ;  /* 0x20000028ff2d7230 */ /* 0x000fe40000004100 */
        /* <DEDUP_REMOVED lines=31> */
.L_x_17197:
[--C-:B-----5:R-:W-:Y:S02]  /*1080*/  HADD2.F32 R51, -RZ, R41.reuse.H0_H0 ;  /* 0x20000029ff337230 */ /* 0x120fe40000004100 */
[----:B0-----:R-:W-:Y:S02]  /*1090*/  HADD2.F32 R47, -RZ, R40.H1_H1 ;  /* 0x30000028ff2f7230 */ /* 0x001fe40000004100 */
        /* <DEDUP_REMOVED lines=30> */
.L_x_17198:
        /* <DEDUP_REMOVED lines=11> */
[--C-:B-1---5:R-:W-:Y:S02]  /*1330*/  HADD2.F32 R55, -RZ, R48.reuse.H1_H1 ;  /* 0x30000030ff377230 */ /* 0x122fe40000004100 */
[--C-:B------:R-:W-:Y:S02]  /*1340*/  HADD2.F32 R99, -RZ, R49.reuse.H0_H0 ;  /* 0x20000031ff637230 */ /* 0x100fe40000004100 */
[----:B------:R-:W-:Y:S02]  /*1350*/  HADD2.F32 R53, -RZ, R48.H0_H0 ;  /* 0x20000030ff357230 */ /* 0x000fe40000004100 */
        /* <DEDUP_REMOVED lines=15> */
[----:B------:R-:W-:Y:S01]  /*1450*/  FFMA.FTZ R49, R50, R49, R25 ;  /* 0x0000003132317223 */ /* 0x000fe20000010019 */
[----:B------:R-:W-:Y:S01]  /*1460*/  FMUL.FTZ R98, R115, R96 ;  /* 0x0000006073627220 */ /* 0x000fe20000410000 */
[----:B------:R-:W-:Y:S01]  /*1470*/  FFMA.FTZ R50, R99, R51, R26 ;  /* 0x0000003363327223 */ /* 0x000fe2000001001a */
[----:B------:R-:W-:Y:S02]  /*1480*/  HADD2.F32 R51, -RZ, R12.H1_H1 ;  /* 0x3000000cff337230 */ /* 0x000fe40000004100 */
[----:B------:R-:W-:Y:S01]  /*1490*/  FFMA.FTZ R48, R53, R48, R24 ;  /* 0x0000003035307223 */ /* 0x000fe20000010018 */
[--C-:B------:R-:W-:Y:S02]  /*14a0*/  HADD2.F32 R53, -RZ, R11.reuse.H0_H0 ;  /* 0x2000000bff357230 */ /* 0x100fe40000004100 */
[----:B------:R-:W-:-:S02]  /*14b0*/  HADD2.F32 R55, -RZ, R11.H1_H1 ;  /* 0x3000000bff377230 */ /* 0x000fc40000004100 */
[----:B------:R-:W-:Y:S01]  /*14c0*/  FFMA.FTZ R51, R52, R51, R27 ;  /* 0x0000003334337223 */ /* 0x000fe2000001001b */
[--C-:B------:R-:W-:Y:S02]  /*14d0*/  HADD2.F32 R96, -RZ, R10.reuse.H0_H0 ;  /* 0x2000000aff607230 */ /* 0x100fe40000004100 */
[----:B------:R-:W-:Y:S01]  /*14e0*/  FFMA.FTZ R52, R109, R53, R28 ;  /* 0x000000356d347223 */ /* 0x000fe2000001001c */
[----:B------:R-:W-:Y:S02]  /*14f0*/  HADD2.F32 R99, -RZ, R10.H1_H1 ;  /* 0x3000000aff637230 */ /* 0x000fe40000004100 */
[----:B------:R-:W-:Y:S01]  /*1500*/  FFMA.FTZ R53, R54, R55, R29 ;  /* 0x0000003736357223 */ /* 0x000fe2000001001d */
[----:B------:R-:W-:Y:S02]  /*1510*/  FFMA.FTZ R54, R113, R96, R30 ;  /* 0x0000006071367223 */ /* 0x000fe4000001001e */
[----:B------:R-:W-:Y:S01]  /*1520*/  FFMA.FTZ R55, R98, R99, R31 ;  /* 0x0000006362377223 */ /* 0x000fe2000001001f */
[----:B------:R-:W-:Y:S06]  /*1530*/  BRA `(.L_x_17200) ;  /* 0x0000000000807947 */ /* 0x000fec0003800000 */
.L_x_17199:
[----:B-1---5:R-:W-:Y:S02]  /*1540*/  HADD2.F32 R55, -RZ, R48.H1_H1 ;  /* 0x30000030ff377230 */ /* 0x022fe40000004100 */
[--C-:B------:R-:W-:Y:S02]  /*1550*/  HADD2.F32 R99, -RZ, R49.reuse.H0_H0 ;  /* 0x20000031ff637230 */ /* 0x100fe40000004100 */
[----:B------:R-:W-:Y:S02]  /*1560*/  HADD2.F32 R49, -RZ, R49.H1_H1 ;  /* 0x30000031ff317230 */ /* 0x000fe40000004100 */
[-C--:B------:R-:W-:Y:S01]  /*1570*/  FMUL.FTZ R55, R55, R96.reuse ;  /* 0x0000006037377220 */ /* 0x080fe20000410000 */
[--C-:B------:R-:W-:Y:S02]  /*1580*/  HADD2.F32 R107, -RZ, R50.reuse.H0_H0 ;  /* 0x20000032ff6b7230 */ /* 0x100fe40000004100 */
[----:B------:R-:W-:Y:S01]  /*1590*/  FMUL.FTZ R99, R99, R96 ;  /* 0x0000006063637220 */ /* 0x000fe20000410000 */
[----:B------:R-:W-:-:S02]  /*15a0*/  HADD2.F32 R109, -RZ, R50.H1_H1 ;  /* 0x30000032ff6d7230 */ /* 0x000fc40000004100 */
[----:B------:R-:W-:Y:S02]  /*15b0*/  HADD2.F32 R50, -RZ, R13.H1_H1 ;  /* 0x3000000dff327230 */ /* 0x000fe40000004100 */
[-C--:B------:R-:W-:Y:S01]  /*15c0*/  FMUL.FTZ R107, R107, R96.reuse ;  /* 0x000000606b6b7220 */ /* 0x080fe20000410000 */
[----:B------:R-:W-:Y:S02]  /*15d0*/  HADD2.F32 R52, -RZ, R12.H0_H0 ;  /* 0x2000000cff347230 */ /* 0x000fe40000004100 */
[----:B------:R-:W-:Y:S01]  /*15e0*/  FMUL.FTZ R109, R109, R96 ;  /* 0x000000606d6d7220 */ /* 0x000fe20000410000 */
[----:B------:R-:W-:Y:S02]  /*15f0*/  HADD2.F32 R53, -RZ, R48.H0_H0 ;  /* 0x20000030ff357230 */ /* 0x000fe40000004100 */
[--C-:B------:R-:W-:Y:S02]  /*1600*/  HADD2.F32 R111, -RZ, R51.reuse.H0_H0 ;  /* 0x20000033ff6f7230 */ /* 0x100fe40000004100 */
[----:B------:R-:W-:-:S02]  /*1610*/  HADD2.F32 R113, -RZ, R51.H1_H1 ;  /* 0x30000033ff717230 */ /* 0x000fc40000004100 */
[----:B------:R-:W-:Y:S01]  /*1620*/  FMUL.FTZ R51, R49, R96 ;  /* 0x0000006031337220 */ /* 0x000fe20000410000 */
[----:B------:R-:W-:Y:S01]  /*1630*/  FMUL.FTZ R49, R55, R50 ;  /* 0x0000003237317220 */ /* 0x000fe20000410000 */
[----:B------:R-:W-:Y:S01]  /*1640*/  FMUL.FTZ R50, R99, R52 ;  /* 0x0000003463327220 */ /* 0x000fe20000410000 */
[----:B------:R-:W-:Y:S02]  /*1650*/  HADD2.F32 R52, -RZ, R12.H1_H1 ;  /* 0x3000000cff347230 */ /* 0x000fe40000004100 */
[-C--:B------:R-:W-:Y:S01]  /*1660*/  FMUL.FTZ R53, R53, R96.reuse ;  /* 0x0000006035357220 */ /* 0x080fe20000410000 */
[----:B------:R-:W-:Y:S02]  /*1670*/  HADD2.F32 R48, -RZ, R13.H0_H0 ;  /* 0x2000000dff307230 */ /* 0x000fe40000004100 */
[-C--:B------:R-:W-:Y:S01]  /*1680*/  FMUL.FTZ R111, R111, R96.reuse ;  /* 0x000000606f6f7220 */ /* 0x080fe20000410000 */
[----:B------:R-:W-:Y:S01]  /*1690*/  FMUL.FTZ R113, R113, R96 ;  /* 0x0000006071717220 */ /* 0x000fe20000410000 */
[----:B------:R-:W-:-:S02]  /*16a0*/  HADD2.F32 R54, -RZ, R11.H0_H0 ;  /* 0x2000000bff367230 */ /* 0x000fc40000004100 */
[----:B------:R-:W-:Y:S01]  /*16b0*/  FMUL.FTZ R51, R51, R52 ;  /* 0x0000003433337220 */ /* 0x000fe20000410000 */
[----:B------:R-:W-:Y:S02]  /*16c0*/  HADD2.F32 R96, -RZ, R11.H1_H1 ;  /* 0x3000000bff607230 */ /* 0x000fe40000004100 */
[----:B------:R-:W-:Y:S01]  /*16d0*/  FMUL.FTZ R48, R53, R48 ;  /* 0x0000003035307220 */ /* 0x000fe20000410000 */
[--C-:B------:R-:W-:Y:S02]  /*16e0*/  HADD2.F32 R98, -RZ, R10.reuse.H0_H0 ;  /* 0x2000000aff627230 */ /* 0x100fe40000004100 */
[----:B------:R-:W-:Y:S01]  /*16f0*/  FMUL.FTZ R52, R107, R54 ;  /* 0x000000366b347220 */ /* 0x000fe20000410000 */
[----:B------:R-:W-:Y:S02]  /*1700*/  HADD2.F32 R100, -RZ, R10.H1_H1 ;  /* 0x3000000aff647230 */ /* 0x000fe40000004100 */
[----:B------:R-:W-:Y:S01]  /*1710*/  FMUL.FTZ R53, R109, R96 ;  /* 0x000000606d357220 */ /* 0x000fe20000410000 */
[----:B------:R-:W-:-:S02]  /*1720*/  FMUL.FTZ R54, R111, R98 ;  /* 0x000000626f367220 */ /* 0x000fc40000410000 */
[----:B------:R-:W-:-:S07]  /*1730*/  FMUL.FTZ R55, R113, R100 ;  /* 0x0000006471377220 */ /* 0x000fce0000410000 */
.L_x_17200:
        /* <DEDUP_REMOVED lines=99> */
.L_x_17214:
[----:B-1----:R-:W-:Y:S01]  /*1d70*/  FADD.FTZ R96, R98, R111 ;  /* 0x0000006f62607221 */ /* 0x002fe20000010000 */
[C---:B0-----:R-:W-:Y:S01]  /*1d80*/  FMUL.FTZ R98, R99.reuse, R99 ;  /* 0x0000006363627220 */ /* 0x041fe20000410000 */
[----:B------:R-:W-:Y:S02]  /*1d90*/  FSEL R106, R99, RZ, !P2 ;  /* 0x000000ff636a7208 */ /* 0x000fe40005000000 */
[----:B------:R-:W-:Y:S02]  /*1da0*/  FFMA.FTZ R96, R96, R77, UR10 ;  /* 0x0000000a60607e23 */ /* 0x000fe4000801004d */
[----:B------:R-:W-:Y:S01]  /*1db0*/  FSEL R107, R98, RZ, P2 ;  /* 0x000000ff626b7208 */ /* 0x000fe20001000000 */
[C---:B------:R-:W-:Y:S01]  /*1dc0*/  FADD.FTZ R34, -R106.reuse, R34 ;  /* 0x000000226a227221 */ /* 0x040fe20000010100 */
[C---:B------:R-:W-:Y:S01]  /*1dd0*/  FADD.FTZ R112, -R106.reuse, R35 ;  /* 0x000000236a707221 */ /* 0x040fe20000010100 */
[C---:B------:R-:W-:Y:S01]  /*1de0*/  FADD.FTZ R39, -R106.reuse, R39 ;  /* 0x000000276a277221 */ /* 0x040fe20000010100 */
[----:B------:R-:W-:Y:S01]  /*1df0*/  FADD.FTZ R120, -R106, R37 ;  /* 0x000000256a787221 */ /* 0x000fe20000010100 */
[----:B------:R-:W-:Y:S01]  /*1e00*/  FADD.FTZ R107, R96, R107 ;  /* 0x0000006b606b7221 */ /* 0x000fe20000010000 */
[C---:B------:R-:W-:Y:S01]  /*1e10*/  FADD.FTZ R32, -R106.reuse, R32 ;  /* 0x000000206a207221 */ /* 0x040fe20000010100 */
[C---:B------:R-:W-:Y:S01]  /*1e20*/  FADD.FTZ R98, -R106.reuse, R33 ;  /* 0x000000216a627221 */ /* 0x040fe20000010100 */
[C---:B------:R-:W-:Y:S01]  /*1e30*/  FADD.FTZ R114, -R106.reuse, R36 ;  /* 0x000000246a727221 */ /* 0x040fe20000010100 */
[C---:B------:R-:W-:Y:S01]  /*1e40*/  FADD.FTZ R36, -R106.reuse, R41 ;  /* 0x000000296a247221 */ /* 0x040fe20000010100 */
[C---:B------:R-:W-:Y:S01]  /*1e50*/  FADD.FTZ R124, -R106.reuse, R38 ;  /* 0x000000266a7c7221 */ /* 0x040fe20000010100 */
[----:B------:R-:W0:Y:S01]  /*1e60*/  MUFU.RSQ R107, R107 ;  /* 0x0000006b006b7308 */ /* 0x000e220000001400 */
        /* <DEDUP_REMOVED lines=32> */
[----:B------:R-:W0:Y:S01]  /*2070*/  @!P1 LDC.64 R50, c[0x0][0x3c8] ;  /* 0x0000f200ff329b82 */ /* 0x000e220000000a00 */
[----:B------:R-:W-:Y:S01]  /*2080*/  F2FP.F16.F32.PACK_AB R32, R37, R32 ;  /* 0x000000202520723e */ /* 0x000fe200000000ff */
[C---:B------:R-:W-:Y:S01]  /*2090*/  FMUL.FTZ R37, R107.reuse, R40 ;  /* 0x000000286b257220 */ /* 0x040fe20000410000 */
[----:B------:R-:W-:Y:S01]  /*20a0*/  FADD.FTZ R106, -R106, R55 ;  /* 0x000000376a6a7221 */ /* 0x000fe20000010100 */
[C---:B------:R-:W-:Y:S01]  /*20b0*/  FMUL.FTZ R39, R107.reuse, R38 ;  /* 0x000000266b277220 */ /* 0x040fe20000410000 */
[----:B------:R-:W-:Y:S01]  /*20c0*/  FMUL.FTZ R45, R107, R118 ;  /* 0x000000766b2d7220 */ /* 0x000fe20000410000 */
[----:B------:R-:W-:Y:S01]  /*20d0*/  F2FP.F16.F32.PACK_AB R35, R43, R124 ;  /* 0x0000007c2b23723e */ /* 0x000fe200000000ff */
[C---:B------:R-:W-:Y:S01]  /*20e0*/  FMUL.FTZ R40, R107.reuse, R36 ;  /* 0x000000246b287220 */ /* 0x040fe20000410000 */
[C---:B------:R-:W-:Y:S01]  /*20f0*/  FMUL.FTZ R43, R107.reuse, R44 ;  /* 0x0000002c6b2b7220 */ /* 0x040fe20000410000 */
[----:B------:R-:W-:Y:S01]  /*2100*/  FFMA.FTZ R34, R114, R78, R7 ;  /* 0x0000004e72227223 */ /* 0x000fe20000010007 */
[----:B------:R-:W-:Y:S01]  /*2110*/  FMUL.FTZ R110, R107, R110 ;  /* 0x0000006e6b6e7220 */ /* 0x000fe20000410000 */
[----:B------:R-:W-:Y:S01]  /*2120*/  FFMA.FTZ R36, R37, R81, R60 ;  /* 0x0000005125247223 */ /* 0x000fe2000001003c */
[C---:B------:R-:W-:Y:S01]  /*2130*/  FMUL.FTZ R55, R107.reuse, R54 ;  /* 0x000000366b377220 */ /* 0x040fe20000410000 */
[----:B------:R-:W-:Y:S01]  /*2140*/  FMUL.FTZ R106, R107, R106 ;  /* 0x0000006a6b6a7220 */ /* 0x000fe20000410000 */
[----:B------:R-:W-:Y:S01]  /*2150*/  FFMA.FTZ R37, R39, R83, R58 ;  /* 0x0000005327257223 */ /* 0x000fe2000001003a */
[----:B------:R-:W-:Y:S01]  /*2160*/  FFMA.FTZ R39, R45, R87, R0 ;  /* 0x000000572d277223 */ /* 0x000fe20000010000 */
[----:B------:R-:W-:Y:S01]  /*2170*/  FFMA.FTZ R38, R43, R85, R56 ;  /* 0x000000552b267223 */ /* 0x000fe20000010038 */
[----:B------:R-:W3:Y:S01]  /*2180*/  LDC.64 R44, c[0x0][0x380] ;  /* 0x0000e000ff2c7b82 */ /* 0x000ee20000000a00 */
[----:B------:R-:W-:Y:S01]  /*2190*/  FFMA.FTZ R43, R110, R86, R59 ;  /* 0x000000566e2b7223 */ /* 0x000fe2000001003b */
[----:B------:R-:W-:Y:S01]  /*21a0*/  F2FP.F16.F32.PACK_AB R34, R41, R34 ;  /* 0x000000222922723e */ /* 0x000fe200000000ff */
[----:B------:R-:W-:Y:S01]  /*21b0*/  FFMA.FTZ R55, R55, R97, R62 ;  /* 0x0000006137377223 */ /* 0x000fe2000001003e */
[----:B------:R-:W-:Y:S01]  /*21c0*/  FFMA.FTZ R106, R106, R94, R65 ;  /* 0x0000005e6a6a7223 */ /* 0x000fe20000010041 */
[----:B------:R-:W-:Y:S01]  /*21d0*/  FFMA.FTZ R41, R40, R82, R63 ;  /* 0x0000005228297223 */ /* 0x000fe2000001003f */
[----:B------:R-:W-:Y:S01]  /*21e0*/  F2FP.F16.F32.PACK_AB R38, R43, R38 ;  /* 0x000000262b26723e */ /* 0x000fe200000000ff */
[----:B-1----:R-:W-:-:S04]  /*21f0*/  IMAD.WIDE.U32 R46, R103, 0x10, R76 ;  /* 0x00000010672e7825 */ /* 0x002fc800078e004c */
[C---:B------:R-:W-:Y:S01]  /*2200*/  FMUL.FTZ R42, R107.reuse, R42 ;  /* 0x0000002a6b2a7220 */ /* 0x040fe20000410000 */
[----:B------:R-:W-:Y:S01]  /*2210*/  F2FP.F16.F32.PACK_AB R43, R106, R55 ;  /* 0x000000376a2b723e */ /* 0x000fe200000000ff */
[----:B------:R-:W-:Y:S01]  /*2220*/  FMUL.FTZ R100, R107, R100 ;  /* 0x000000646b647220 */ /* 0x000fe20000410000 */
[----:B------:R-:W-:-:S04]  /*2230*/  IMAD.WIDE.U32 R48, R101, 0x10, R76 ;  /* 0x0000001065307825 */ /* 0x000fc800078e004c */
        /* <DEDUP_REMOVED lines=21> */
[----:B------:R-:W-:Y:S01]  /*2390*/  F2FP.F16.F32.PACK_AB R41, R101, R54 ;  /* 0x000000366529723e */ /* 0x000fe200000000ff */
[----:B------:R-:W-:Y:S01]  /*23a0*/  IMAD.WIDE.U32 R76, R105, 0x10, R76 ;  /* 0x00000010694c7825 */ /* 0x000fe200078e004c */
[----:B------:R-:W-:Y:S01]  /*23b0*/  F2FP.F16.F32.PACK_AB R40, R55, R40 ;  /* 0x000000283728723e */ /* 0x000fe200000000ff */
[----:B------:R0:W-:Y:S01]  /*23c0*/  @!P1 STG.E desc[UR6][R50.64], R107 ;  /* 0x0000006b32009986 */ /* 0x0001e2000c101906 */
[----:B---3--:R-:W-:-:S03]  /*23d0*/  LEA R14, R44, R14, 0x2 ;  /* 0x0000000e2c0e7211 */ /* 0x008fc600078e10ff */
[----:B------:R0:W-:Y:S01]  /*23e0*/  STG.E.128 desc[UR6][R48.64], R32 ;  /* 0x0000002030007986 */ /* 0x0001e2000c101d06 */
[----:B------:R-:W-:-:S03]  /*23f0*/  ISETP.GE.AND P1, PT, R14, R45, PT ;  /* 0x0000002d0e00720c */ /* 0x000fc60003f26270 */
[----:B------:R0:W-:Y:S04]  /*2400*/  STG.E.128 desc[UR6][R46.64], R36 ;  /* 0x000000242e007986 */ /* 0x0001e8000c101d06 */
[----:B------:R0:W-:Y:S06]  /*2410*/  STG.E.128 desc[UR6][R76.64], R40 ;  /* 0x000000284c007986 */ /* 0x0001ec000c101d06 */
[----:B------:R-:W-:Y:S05]  /*2420*/  @!P1 BRA `(.L_x_17202) ;  /* 0xffffffe400109947 */ /* 0x000fea000383ffff */
[----:B------:R-:W-:Y:S05]  /*2430*/  EXIT ;  /* 0x000000000000794d */ /* 0x000fea0003800000 */
.L_x_17201:
        /* <DEDUP_REMOVED lines=8> */
.L_x_17204:
[----:B------:R-:W-:Y:S05]  /*24c0*/  BSYNC B0 ;  /* 0x0000000000007941 */ /* 0x000fea0003800000 */
.L_x_17203:
        /* <DEDUP_REMOVED lines=9> */
.L_x_17205:
[----:B------:R-:W-:Y:S01]  /*2560*/  HFMA2 R108, -RZ, RZ, 0, 2.384185791015625e-07 ;  /* 0x00000004ff6c7431 */ /* 0x000fe200000001ff */
[----:B------:R-:W-:-:S05]  /*2570*/  MOV R77, R111 ;  /* 0x0000006f004d7202 */ /* 0x000fca0000000f00 */
[----:B------:R-:W-:-:S05]  /*2580*/  FADD.FTZ R100, R98, R77 ;  /* 0x0000004d62647221 */ /* 0x000fca0000010000 */
[----:B------:R-:W-:-:S07]  /*2590*/  MOV R113, R100 ;  /* 0x0000006400717202 */ /* 0x000fce0000000f00 */
[----:B------:R-:W-:Y:S05]  /*25a0*/  WARPSYNC.COLLECTIVE R106, `(.L_x_17206) ;  /* 0x000000006a087348 */ /* 0x000fea0003c00000 */
[----:B------:R0:W1:Y:S02]  /*25b0*/  SHFL.BFLY P3, R111, R113, R108, R115 ;  /* 0x0c00006c716f7389 */ /* 0x0000640000060073 */
[----:B01----:R-:W-:Y:S05]  /*25c0*/  ENDCOLLECTIVE ;  /* 0x000000000000791b */ /* 0x003fea0003800000 */
.L_x_17206:
[----:B------:R-:W-:Y:S01]  /*25d0*/  HFMA2 R108, -RZ, RZ, 0, 4.76837158203125e-07 ;  /* 0x00000008ff6c7431 */ /* 0x000fe200000001ff */
[----:B------:R-:W-:-:S05]  /*25e0*/  MOV R77, R111 ;  /* 0x0000006f004d7202 */ /* 0x000fca0000000f00 */
[----:B------:R-:W-:-:S05]  /*25f0*/  FADD.FTZ R102, R100, R77 ;  /* 0x0000004d64667221 */ /* 0x000fca0000010000 */
[----:B------:R-:W-:-:S07]  /*2600*/  MOV R113, R102 ;  /* 0x0000006600717202 */ /* 0x000fce0000000f00 */
[----:B------:R-:W-:Y:S05]  /*2610*/  WARPSYNC.COLLECTIVE R106, `(.L_x_17207) ;  /* 0x000000006a087348 */ /* 0x000fea0003c00000 */
[----:B------:R0:W1:Y:S02]  /*2620*/  SHFL.BFLY P3, R111, R113, R108, R115 ;  /* 0x0c00006c716f7389 */ /* 0x0000640000060073 */
[----:B01----:R-:W-:Y:S05]  /*2630*/  ENDCOLLECTIVE ;  /* 0x000000000000791b */ /* 0x003fea0003800000 */
.L_x_17207:
        /* <DEDUP_REMOVED lines=8> */
.L_x_17208:
        /* <DEDUP_REMOVED lines=56> */
.L_x_17209:
[----:B------:R-:W-:Y:S01]  /*2a40*/  HFMA2 R108, -RZ, RZ, 0, 1.1920928955078125e-07 ;  /* 0x00000002ff6c7431 */ /* 0x000fe200000001ff */
[----:B------:R-:W-:-:S05]  /*2a50*/  MOV R107, R111 ;  /* 0x0000006f006b7202 */ /* 0x000fca0000000f00 */
[----:B------:R-:W-:-:S05]  /*2a60*/  FADD.FTZ R107, R76, R107 ;  /* 0x0000006b4c6b7221 */ /* 0x000fca0000010000 */
[----:B------:R-:W-:-:S07]  /*2a70*/  MOV R113, R107 ;  /* 0x0000006b00717202 */ /* 0x000fce0000000f00 */
[----:B------:R-:W-:Y:S05]  /*2a80*/  WARPSYNC.COLLECTIVE R106, `(.L_x_17210) ;  /* 0x000000006a087348 */ /* 0x000fea0003c00000 */
[----:B------:R0:W1:Y:S02]  /*2a90*/  SHFL.BFLY P3, R111, R113, R108, R115 ;  /* 0x0c00006c716f7389 */ /* 0x0000640000060073 */
[----:B01----:R-:W-:Y:S05]  /*2aa0*/  ENDCOLLECTIVE ;  /* 0x000000000000791b */ /* 0x003fea0003800000 */
.L_x_17210:
[----:B------:R-:W-:Y:S01]  /*2ab0*/  HFMA2 R108, -RZ, RZ, 0, 2.384185791015625e-07 ;  /* 0x00000004ff6c7431 */ /* 0x000fe200000001ff */
[----:B------:R-:W-:-:S05]  /*2ac0*/  MOV R96, R111 ;  /* 0x0000006f00607202 */ /* 0x000fca0000000f00 */
[----:B------:R-:W-:-:S05]  /*2ad0*/  FADD.FTZ R96, R107, R96 ;  /* 0x000000606b607221 */ /* 0x000fca0000010000 */
[----:B------:R-:W-:-:S07]  /*2ae0*/  MOV R113, R96 ;  /* 0x0000006000717202 */ /* 0x000fce0000000f00 */
[----:B------:R-:W-:Y:S05]  /*2af0*/  WARPSYNC.COLLECTIVE R106, `(.L_x_17211) ;  /* 0x000000006a087348 */ /* 0x000fea0003c00000 */
[----:B------:R0:W1:Y:S02]  /*2b00*/  SHFL.BFLY P3, R111, R113, R108, R115 ;  /* 0x0c00006c716f7389 */ /* 0x0000640000060073 */
[----:B01----:R-:W-:Y:S05]  /*2b10*/  ENDCOLLECTIVE ;  /* 0x000000000000791b */ /* 0x003fea0003800000 */
.L_x_17211:
[----:B------:R-:W-:Y:S01]  /*2b20*/  HFMA2 R108, -RZ, RZ, 0, 4.76837158203125e-07 ;  /* 0x00000008ff6c7431 */ /* 0x000fe200000001ff */
[----:B------:R-:W-:-:S05]  /*2b30*/  MOV R109, R111 ;  /* 0x0000006f006d7202 */ /* 0x000fca0000000f00 */
[----:B------:R-:W-:-:S05]  /*2b40*/  FADD.FTZ R109, R96, R109 ;  /* 0x0000006d606d7221 */ /* 0x000fca0000010000 */
[----:B------:R-:W-:-:S07]  /*2b50*/  MOV R113, R109 ;  /* 0x0000006d00717202 */ /* 0x000fce0000000f00 */
[----:B------:R-:W-:Y:S05]  /*2b60*/  WARPSYNC.COLLECTIVE R106, `(.L_x_17212) ;  /* 0x000000006a087348 */ /* 0x000fea0003c00000 */
[----:B------:R0:W1:Y:S02]  /*2b70*/  SHFL.BFLY P3, R111, R113, R108, R115 ;  /* 0x0c00006c716f7389 */ /* 0x0000640000060073 */
[----:B01----:R-:W-:Y:S05]  /*2b80*/  ENDCOLLECTIVE ;  /* 0x000000000000791b */ /* 0x003fea0003800000 */
.L_x_17212:
[----:B------:R-:W-:Y:S01]  /*2b90*/  HFMA2 R108, -RZ, RZ, 0, 9.5367431640625e-07 ;  /* 0x00000010ff6c7431 */ /* 0x000fe200000001ff */
[----:B------:R-:W-:-:S05]  /*2ba0*/  MOV R98, R111 ;  /* 0x0000006f00627202 */ /* 0x000fca0000000f00 */
[----:B------:R-:W-:-:S05]  /*2bb0*/  FADD.FTZ R98, R109, R98 ;  /* 0x000000626d627221 */ /* 0x000fca0000010000 */
[----:B------:R-:W-:-:S07]  /*2bc0*/  MOV R113, R98 ;  /* 0x0000006200717202 */ /* 0x000fce0000000f00 */
[----:B------:R-:W-:Y:S05]  /*2bd0*/  WARPSYNC.COLLECTIVE R106, `(.L_x_17213) ;  /* 0x000000006a087348 */ /* 0x000fea0003c00000 */
[----:B------:R0:W1:Y:S02]  /*2be0*/  SHFL.BFLY P3, R111, R113, R108, R115 ;  /* 0x0c00006c716f7389 */ /* 0x0000640000060073 */
[----:B01----:R-:W-:Y:S05]  /*2bf0*/  ENDCOLLECTIVE ;  /* 0x000000000000791b */ /* 0x003fea0003800000 */
.L_x_17213:
[----:B------:R-:W-:Y:S05]  /*2c00*/  BRA `(.L_x_17214) ;  /* 0xfffffff000587947 */ /* 0x000fea000383ffff */
.L_x_17215:
        /* <DEDUP_REMOVED lines=15> */
.L_x_28803:


//--------------------- .text._ZN10layer_norm13ln_fwd_kernelINS_13Kernel_traitsI6__halfS2_fS2_fjLj768ELj1ELj4ELj1ELj16ENS_18Kernel_traits_baseILj768ES2_S2_fS2_fjLj128EEEEELb0ELb1ELb1ELb0EEEvNS_9FwdParamsE --------------------------
	.section	.text._ZN10layer_norm13ln_fwd_kernelINS_13Kernel_traitsI6__halfS2_fS2_fjLj768ELj1ELj4ELj1ELj16ENS_18Kernel_traits_baseILj768ES2_S2_fS2_fjLj128EEEEELb0ELb1ELb1ELb0EEEvNS_9FwdParamsE,"ax",@progbits
	.align	128
        .global         _ZN10layer_norm13ln_fwd_kernelINS_13Kernel_traitsI6__halfS2_fS2_fjLj768ELj1ELj4ELj1ELj16ENS_18Kernel_traits_baseILj768ES2_S2_fS2_fjLj128EEEEELb0ELb1ELb1ELb0EEEvNS_9FwdParamsE
        .type           _ZN10layer_norm13ln_fwd_kernelINS_13Kernel_traitsI6__halfS2_fS2_fjLj768ELj1ELj4ELj1ELj16ENS_18Kernel_traits_baseILj768ES2_S2_fS2_fjLj128EEEEELb0ELb1ELb1ELb0EEEvNS_9FwdParamsE,@function
        .size           _ZN10layer_norm13ln_fwd_kernelINS_13Kernel_traitsI6__halfS2_fS2_fjLj768ELj1ELj4ELj1ELj16ENS_18Kernel_traits_baseILj768ES2_S2_fS2_fjLj128EEEEELb0ELb1ELb1ELb0EEEvNS_9FwdParamsE,(.L_x_28804 - _ZN10layer_norm13ln_fwd_kernelINS_13Kernel_traitsI6__halfS2_fS2_fjLj768ELj1ELj4ELj1ELj16ENS_18Kernel_traits_baseILj768ES2_S2_fS2_fjLj128EEEEELb0ELb1ELb1ELb0EEEvNS_9FwdParamsE)
        .other          _ZN10layer_norm13ln_fwd_kernelINS_13Kernel_traitsI6__halfS2_fS2_fjLj768ELj1ELj4ELj1ELj16ENS_18Kernel_traits_baseILj768ES2_S2_fS2_fjLj128EEEEELb0ELb1ELb1ELb0EEEvNS_9FwdParamsE,@"STO_CUDA_ENTRY STV_DEFAULT"
_ZN10layer_norm13ln_fwd_kernelINS_13Kernel_traitsI6__halfS2_fS2_fjLj768ELj1ELj4ELj1ELj16ENS_18Kernel_traits_baseILj768ES2_S2_fS2_fjLj128EEEEELb0ELb1ELb1ELb0EEEvNS_9FwdParamsE:
.text._ZN10layer_norm13ln_fwd_kernelINS_13Kernel_traitsI6__halfS2_fS2_fjLj768ELj1ELj4ELj1ELj16ENS_18Kernel_traits_baseILj768ES2_S2_fS2_fjLj128EEEEELb0ELb1ELb1ELb0EEEvNS_9FwdParamsE:
        /* <DEDUP_REMOVED lines=53> */
.L_x_17217:
        /* <DEDUP_REMOVED lines=32> */
.L_x_17218:
[----:B------:R-:W-:Y:S05]  /*0550*/  BSYNC.RECONVERGENT B0 ;  /* 0x0000000000007941 */ /* 0x000fea0003800200 */
.L_x_17216:
[----:B------:R-:W0:Y:S01]  /*0560*/  LDCU UR4, c[0x0][0x384] ;  /* 0x00007080ff0477ac */ /* 0x000e220008000800 */
[----:B------:R-:W2:Y:S01]  /*0570*/  LDCU UR11, c[0x0][0x40c] ;  /* 0x00008180ff0b77ac */ /* 0x000ea20008000800 */
[----:B------:R-:W3:Y:S01]  /*0580*/  LDCU.U8 UR5, c[0x0][0x410] ;  /* 0x00008200ff0577ac */ /* 0x000ee20008000000 */
[----:B------:R-:W4:Y:S01]  /*0590*/  LDCU UR10, c[0x0][0x448] ;  /* 0x00008900ff0a77ac */ /* 0x000f220008000800 */
[----:B------:R-:W1:Y:S01]  /*05a0*/  LDCU.64 UR8, c[0x0][0x3a0] ;  /* 0x00007400ff0877ac */ /* 0x000e620008000a00 */
[----:B0-----:R-:W-:-:S13]  /*05b0*/  ISETP.GE.AND P0, PT, R80, UR4, PT ;  /* 0x0000000450007c0c */ /* 0x001fda000bf06270 */
[----:B-1234-:R-:W-:Y:S05]  /*05c0*/  @P0 EXIT ;  /* 0x000000000000094d */ /* 0x01efea0003800000 */
.L_x_17243:
[----:B0-----:R-:W0:Y:S08]  /*05d0*/  LDC.64 R78, c[0x0][0x3f0] ;  /* 0x0000fc00ff4e7b82 */ /* 0x001e300000000a00 */
[----:B------:R-:W1:Y:S08]  /*05e0*/  LDC.64 R82, c[0x0][0x3f8] ;  /* 0x0000fe00ff527b82 */ /* 0x000e700000000a00 */
[----:B------:R-:W2:Y:S01]  /*05f0*/  LDC R77, c[0x0][0x388] ;  /* 0x0000e200ff4d7b82 */ /* 0x000ea20000000800 */
[----:B0-----:R-:W-:-:S05]  /*0600*/  IMAD.WIDE R78, R80, 0x4, R78 ;  /* 0x00000004504e7825 */ /* 0x001fca00078e024e */
[----:B------:R0:W3:Y:S01]  /*0610*/  LDG.E R0, desc[UR6][R78.64] ;  /* 0x000000064e007981 */ /* 0x0000e2000c1e1900 */
[----:B-1----:R-:W-:-:S05]  /*0620*/  IMAD.WIDE R82, R80, 0x4, R82 ;  /* 0x0000000450527825 */ /* 0x002fca00078e0252 */
[----:B-----5:R1:W5:Y:S01]  /*0630*/  LDG.E R76, desc[UR6][R82.64] ;  /* 0x00000006524c7981 */ /* 0x020362000c1e1900 */
[----:B------:R-:W-:Y:S01]  /*0640*/  ISETP.GE.U32.AND P2, PT, R2, 0x20, PT ;  /* 0x000000200200780c */ /* 0x000fe20003f46070 */
[----:B0-----:R-:W-:Y:S02]  /*0650*/  HFMA2 R78, -RZ, RZ, 0, 0 ;  /* 0x00000000ff4e7431 */ /* 0x001fe400000001ff */
        /* <DEDUP_REMOVED lines=17> */
.L_x_17222:
[----:B------:R-:W-:Y:S05]  /*0770*/  BSYNC.RECONVERGENT B1 ;  /* 0x0000000000017941 */ /* 0x000fea0003800200 */
.L_x_17221:
        /* <DEDUP_REMOVED lines=10> */
[----:B-----5:R-:W-:Y:S02]  /*0820*/  @P0 HADD2.F32 R54, -RZ, R40.H0_H0 ;  /* 0x20000028ff360230 */ /* 0x020fe40000004100 */
[--C-:B------:R-:W-:Y:S02]  /*0830*/  @P0 HADD2.F32 R59, -RZ, R41.reuse.H0_H0 ;  /* 0x20000029ff3b0230 */ /* 0x100fe40000004100 */
[----:B------:R-:W-:Y:S02]  /*0840*/  @P0 HADD2.F32 R56, -RZ, R12.H0_H0 ;  /* 0x2000000cff380230 */ /* 0x000fe40000004100 */
[----:B------:R-:W-:Y:S01]  /*0850*/  @P0 HADD2.F32 R58, -RZ, R40.H1_H1 ;  /* 0x30000028ff3a0230 */ /* 0x000fe20000004100 */
[----:B------:R-:W1:Y:S01]  /*0860*/  @P0 LDC R84, c[0x0][0x40c] ;  /* 0x00010300ff540b82 */ /* 0x000e620000000800 */
[----:B------:R-:W-:Y:S02]  /*0870*/  @P0 HADD2.F32 R82, -RZ, R41.H1_H1 ;  /* 0x30000029ff520230 */ /* 0x000fe40000004100 */
[----:B------:R-:W-:-:S05]  /*0880*/  @P0 HADD2.F32 R86, -RZ, R42.H0_H0 ;  /* 0x2000002aff560230 */ /* 0x000fca0000004100 */
[----:B------:R-:W4:Y:S08]  /*0890*/  @P0 LDC R83, c[0x0][0x40c] ;  /* 0x00010300ff530b82 */ /* 0x000f300000000800 */
[----:B------:R-:W4:Y:S01]  /*08a0*/  @P0 LDC R85, c[0x0][0x40c] ;  /* 0x00010300ff550b82 */ /* 0x000f220000000800 */
[----:B0-----:R-:W-:-:S07]  /*08b0*/  @P0 FMUL.FTZ R53, R54, R81 ;  /* 0x0000005136350220 */ /* 0x001fce0000410000 */
[----:B------:R-:W0:Y:S01]  /*08c0*/  @P0 LDC R55, c[0x0][0x40c] ;  /* 0x00010300ff370b82 */ /* 0x000e220000000800 */
[----:B-1----:R-:W-:-:S07]  /*08d0*/  @P0 FMUL.FTZ R81, R59, R84 ;  /* 0x000000543b510220 */ /* 0x002fce0000410000 */
[----:B------:R-:W1:Y:S01]  /*08e0*/  @P0 LDC R59, c[0x0][0x40c] ;  /* 0x00010300ff3b0b82 */ /* 0x000e620000000800 */
[----:B----4-:R-:W-:-:S07]  /*08f0*/  @P0 FMUL.FTZ R58, R58, R83 ;  /* 0x000000533a3a0220 */ /* 0x010fce0000410000 */
[----:B------:R-:W4:Y:S01]  /*0900*/  @P0 LDC R57, c[0x0][0x40c] ;  /* 0x00010300ff390b82 */ /* 0x000f220000000800 */
[----:B------:R-:W-:Y:S01]  /*0910*/  @P0 FMUL.FTZ R84, R82, R85 ;  /* 0x0000005552540220 */ /* 0x000fe20000410000 */
[--C-:B------:R-:W-:Y:S02]  /*0920*/  @P0 HADD2.F32 R82, -RZ, R13.reuse.H0_H0 ;  /* 0x2000000dff520230 */ /* 0x100fe40000004100 */
[----:B0-----:R-:W-:Y:S01]  /*0930*/  @P0 FMUL.FTZ R83, R86, R55 ;  /* 0x0000003756530220 */ /* 0x001fe20000410000 */
[----:B--2---:R-:W-:Y:S01]  /*0940*/  @!P0 MOV R52, R44 ;  /* 0x0000002c00348202 */ /* 0x004fe20000000f00 */
[----:B------:R-:W-:Y:S01]  /*0950*/  @P0 FFMA.FTZ R52, R53, R56, R44 ;  /* 0x0000003835340223 */ /* 0x000fe2000001002c */
[----:B------:R-:W-:Y:S01]  /*0960*/  @P0 HADD2.F32 R56, -RZ, R12.H1_H1 ;  /* 0x3000000cff380230 */ /* 0x000fe20000004100 */
[----:B------:R-:W-:Y:S02]  /*0970*/  MOV R53, R45 ;  /* 0x0000002d00357202 */ /* 0x000fe40000000f00 */
[----:B------:R-:W-:Y:S01]  /*0980*/  MOV R54, R46 ;  /* 0x0000002e00367202 */ /* 0x000fe20000000f00 */
[----:B------:R-:W-:Y:S01]  /*0990*/  @P0 FFMA.FTZ R54, R81, R82, R46 ;  /* 0x0000005251360223 */ /* 0x000fe2000001002e */
[----:B------:R-:W-:Y:S01]  /*09a0*/  @P0 FFMA.FTZ R53, R58, R56, R45 ;  /* 0x000000383a350223 */ /* 0x000fe2000001002d */
[----:B------:R-:W-:Y:S01]  /*09b0*/  @P0 HADD2.F32 R58, -RZ, R13.H1_H1 ;  /* 0x3000000dff3a0230 */ /* 0x000fe20000004100 */
[----:B------:R-:W-:Y:S01]  /*09c0*/  MOV R55, R47 ;  /* 0x0000002f00377202 */ /* 0x000fe20000000f00 */
[----:B------:R-:W-:Y:S01]  /*09d0*/  @P0 HADD2.F32 R81, -RZ, R14.H0_H0 ;  /* 0x2000000eff510230 */ /* 0x000fe20000004100 */
[----:B---3--:R-:W-:Y:S01]  /*09e0*/  MOV R56, R48 ;  /* 0x0000003000387202 */ /* 0x008fe20000000f00 */
[----:B------:R-:W-:-:S02]  /*09f0*/  @P0 HADD2.F32 R82, -RZ, R42.H1_H1 ;  /* 0x3000002aff520230 */ /* 0x000fc40000004100 */
[----:B------:R-:W-:Y:S01]  /*0a00*/  @P0 FFMA.FTZ R55, R84, R58, R47 ;  /* 0x0000003a54370223 */ /* 0x000fe2000001002f */
[----:B------:R-:W-:Y:S02]  /*0a10*/  @P0 HADD2.F32 R84, -RZ, R43.H0_H0 ;  /* 0x2000002bff540230 */ /* 0x000fe40000004100 */
[----:B------:R-:W-:Y:S01]  /*0a20*/  @P0 FFMA.FTZ R56, R83, R81, R48 ;  /* 0x0000005153380223 */ /* 0x000fe20000010030 */
[----:B------:R-:W-:Y:S02]  /*0a30*/  @P0 HADD2.F32 R83, -RZ, R15.H0_H0 ;  /* 0x2000000fff530230 */ /* 0x000fe40000004100 */
[----:B----4-:R-:W-:Y:S01]  /*0a40*/  @P0 FMUL.FTZ R82, R82, R57 ;  /* 0x0000003952520220 */ /* 0x010fe20000410000 */
[----:B------:R-:W-:Y:S02]  /*0a50*/  @P0 HADD2.F32 R81, -RZ, R14.H1_H1 ;  /* 0x3000000eff510230 */ /* 0x000fe40000004100 */
[----:B-1----:R-:W-:Y:S01]  /*0a60*/  @P0 FMUL.FTZ R59, R84, R59 ;  /* 0x0000003b543b0220 */ /* 0x002fe20000410000 */
[----:B------:R-:W-:-:S02]  /*0a70*/  MOV R58, R50 ;  /* 0x00000032003a7202 */ /* 0x000fc40000000f00 */
[----:B------:R-:W-:Y:S01]  /*0a80*/  MOV R57, R49 ;  /* 0x0000003100397202 */ /* 0x000fe20000000f00 */
[----:B------:R-:W-:Y:S01]  /*0a90*/  @P0 FFMA.FTZ R58, R59, R83, R50 ;  /* 0x000000533b3a0223 */ /* 0x000fe20000010032 */
[----:B------:R-:W-:Y:S01]  /*0aa0*/  @P0 FFMA.FTZ R57, R82, R81, R49 ;  /* 0x0000005152390223 */ /* 0x000fe20000010031 */
[----:B------:R-:W-:Y:S01]  /*0ab0*/  MOV R59, R51 ;  /* 0x00000033003b7202 */ /* 0x000fe20000000f00 */
[----:B------:R-:W-:Y:S06]  /*0ac0*/  @!P0 BRA `(.L_x_17225) ;  /* 0x0000000000c88947 */ /* 0x000fec0003800000 */
[----:B------:R-:W-:Y:S02]  /*0ad0*/  HADD2.F32 R59, -RZ, R43.H1_H1 ;  /* 0x3000002bff3b7230 */ /* 0x000fe40000004100 */
[----:B------:R-:W-:-:S03]  /*0ae0*/  HADD2.F32 R81, -RZ, R15.H1_H1 ;  /* 0x3000000fff517230 */ /* 0x000fc60000004100 */
[----:B------:R-:W-:-:S04]  /*0af0*/  FMUL.FTZ R82, R59, UR11 ;  /* 0x0000000b3b527c20 */ /* 0x000fc80008410000 */
[----:B------:R-:W-:Y:S01]  /*0b00*/  FFMA.FTZ R59, R82, R81, R51 ;  /* 0x00000051523b7223 */ /* 0x000fe20000010033 */
[----:B------:R-:W-:Y:S06]  /*0b10*/  BRA `(.L_x_17225) ;  /* 0x0000000000b47947 */ /* 0x000fec0003800000 */
.L_x_17224:
[----:B------:R-:W0:Y:S01]  /*0b20*/  @P3 LDC R56, c[0x0][0x40c] ;  /* 0x00010300ff383b82 */ /* 0x000e220000000800 */
[--C-:B-----5:R-:W-:Y:S02]  /*0b30*/  @P3 HADD2.F32 R55, -RZ, R40.reuse.H1_H1 ;  /* 0x30000028ff373230 */ /* 0x120fe40000004100 */
[----:B------:R-:W-:Y:S02]  /*0b40*/  @P3 HADD2.F32 R52, -RZ, R40.H0_H0 ;  /* 0x20000028ff343230 */ /* 0x000fe40000004100 */
[--C-:B------:R-:W-:Y:S02]  /*0b50*/  @P3 HADD2.F32 R81, -RZ, R41.reuse.H0_H0 ;  /* 0x20000029ff513230 */ /* 0x100fe40000004100 */
[----:B------:R-:W-:Y:S01]  /*0b60*/  @P3 HADD2.F32 R59, -RZ, R12.H1_H1 ;  /* 0x3000000cff3b3230 */ /* 0x000fe20000004100 */
[----:B------:R-:W1:Y:S01]  /*0b70*/  @P3 LDC R53, c[0x0][0x40c] ;  /* 0x00010300ff353b82 */ /* 0x000e620000000800 */
[----:B------:R-:W-:Y:S02]  /*0b80*/  @P3 HADD2.F32 R83, -RZ, R41.H1_H1 ;  /* 0x30000029ff533230 */ /* 0x000fe40000004100 */
[----:B------:R-:W-:-:S05]  /*0b90*/  @P3 HADD2.F32 R85, -RZ, R13.H1_H1 ;  /* 0x3000000dff553230 */ /* 0x000fca0000004100 */
[----:B------:R-:W2:Y:S08]  /*0ba0*/  @P3 LDC R82, c[0x0][0x40c] ;  /* 0x00010300ff523b82 */ /* 0x000eb00000000800 */
[----:B------:R-:W3:Y:S01]  /*0bb0*/  @P3 LDC R84, c[0x0][0x40c] ;  /* 0x00010300ff543b82 */ /* 0x000ee20000000800 */
[----:B0-----:R-:W-:Y:S01]  /*0bc0*/  @P3 FMUL.FTZ R56, R55, R56 ;  /* 0x0000003837383220 */ /* 0x001fe20000410000 */
[----:B------:R-:W-:-:S06]  /*0bd0*/  @P3 HADD2.F32 R55, -RZ, R12.H0_H0 ;  /* 0x2000000cff373230 */ /* 0x000fcc0000004100 */
[----:B------:R-:W0:Y:S01]  /*0be0*/  @P3 LDC R57, c[0x0][0x40c] ;  /* 0x00010300ff393b82 */ /* 0x000e220000000800 */
[----:B-1----:R-:W-:Y:S01]  /*0bf0*/  @P3 FMUL.FTZ R54, R52, R53 ;  /* 0x0000003534363220 */ /* 0x002fe20000410000 */
[----:B------:R-:W-:Y:S02]  /*0c00*/  CS2R R52, SRZ ;  /* 0x0000000000347805 */ /* 0x000fe4000001ff00 */
[----:B------:R-:W-:Y:S01]  /*0c10*/  @P3 FMUL.FTZ R53, R56, R59 ;  /* 0x0000003b38353220 */ /* 0x000fe20000410000 */
[----:B------:R-:W-:Y:S01]  /*0c20*/  @P3 FMUL.FTZ R52, R54, R55 ;  /* 0x0000003736343220 */ /* 0x000fe20000410000 */
[----:B------:R-:W-:Y:S01]  /*0c30*/  CS2R R54, SRZ ;  /* 0x0000000000367805 */ /* 0x000fe2000001ff00 */
[----:B------:R-:W-:Y:S01]  /*0c40*/  HFMA2 R56, -RZ, RZ, 0, 0 ;  /* 0x00000000ff387431 */ /* 0x000fe200000001ff */
[----:B------:R-:W1:Y:S01]  /*0c50*/  @P3 LDC R58, c[0x0][0x40c] ;  /* 0x00010300ff3a3b82 */ /* 0x000e620000000800 */
[----:B--2---:R-:W-:-:S07]  /*0c60*/  @P3 FMUL.FTZ R82, R81, R82 ;  /* 0x0000005251523220 */ /* 0x004fce0000410000 */
[----:B------:R-:W2:Y:S01]  /*0c70*/  @P3 LDC R81, c[0x0][0x40c] ;  /* 0x00010300ff513b82 */ /* 0x000ea20000000800 */
[----:B---3--:R-:W-:Y:S01]  /*0c80*/  @P3 FMUL.FTZ R84, R83, R84 ;  /* 0x0000005453543220 */ /* 0x008fe20000410000 */
[----:B------:R-:W-:-:S03]  /*0c90*/  @P3 HADD2.F32 R83, -RZ, R13.H0_H0 ;  /* 0x2000000dff533230 */ /* 0x000fc60000004100 */
[----:B------:R-:W-:Y:S01]  /*0ca0*/  @P3 FMUL.FTZ R55, R84, R85 ;  /* 0x0000005554373220 */ /* 0x000fe20000410000 */
[----:B------:R-:W-:Y:S02]  /*0cb0*/  @P3 HADD2.F32 R84, -RZ, R14.H0_H0 ;  /* 0x2000000eff543230 */ /* 0x000fe40000004100 */
[----:B------:R-:W-:Y:S01]  /*0cc0*/  @P3 FMUL.FTZ R54, R82, R83 ;  /* 0x0000005352363220 */ /* 0x000fe20000410000 */
[----:B------:R-:W3:Y:S01]  /*0cd0*/  @P3 LDC R59, c[0x0][0x40c] ;  /* 0x00010300ff3b3b82 */ /* 0x000ee20000000800 */
[--C-:B------:R-:W-:Y:S02]  /*0ce0*/  @P3 HADD2.F32 R82, -RZ, R42.reuse.H0_H0 ;  /* 0x2000002aff523230 */ /* 0x100fe40000004100 */
[----:B------:R-:W-:-:S03]  /*0cf0*/  @P3 HADD2.F32 R83, -RZ, R42.H1_H1 ;  /* 0x3000002aff533230 */ /* 0x000fc60000004100 */
[----:B0-----:R-:W-:Y:S01]  /*0d00*/  @P3 FMUL.FTZ R57, R82, R57 ;  /* 0x0000003952393220 */ /* 0x001fe20000410000 */
[--C-:B------:R-:W-:Y:S02]  /*0d10*/  @P3 HADD2.F32 R82, -RZ, R43.reuse.H0_H0 ;  /* 0x2000002bff523230 */ /* 0x100fe40000004100 */
[----:B-1----:R-:W-:Y:S01]  /*0d20*/  @P3 FMUL.FTZ R58, R83, R58 ;  /* 0x0000003a533a3220 */ /* 0x002fe20000410000 */
[----:B------:R-:W-:Y:S02]  /*0d30*/  @P3 HADD2.F32 R83, -RZ, R14.H1_H1 ;  /* 0x3000000eff533230 */ /* 0x000fe40000004100 */
[----:B------:R-:W-:Y:S01]  /*0d40*/  @P3 FMUL.FTZ R56, R57, R84 ;  /* 0x0000005439383220 */ /* 0x000fe20000410000 */
[----:B------:R-:W-:Y:S01]  /*0d50*/  @P3 HADD2.F32 R84, -RZ, R43.H1_H1 ;  /* 0x3000002bff543230 */ /* 0x000fe20000004100 */
[----:B------:R-:W-:Y:S01]  /*0d60*/  MOV R57, RZ ;  /* 0x000000ff00397202 */ /* 0x000fe20000000f00 */
[----:B------:R-:W-:Y:S01]  /*0d70*/  @P3 FMUL.FTZ R57, R58, R83 ;  /* 0x000000533a393220 */ /* 0x000fe20000410000 */
[----:B------:R-:W-:-:S02]  /*0d80*/  @P3 HADD2.F32 R83, -RZ, R15.H1_H1 ;  /* 0x3000000fff533230 */ /* 0x000fc40000004100 */
[----:B--2---:R-:W-:Y:S01]  /*0d90*/  @P3 FMUL.FTZ R81, R82, R81 ;  /* 0x0000005152513220 */ /* 0x004fe20000410000 */
[----:B------:R-:W-:Y:S02]  /*0da0*/  @P3 HADD2.F32 R82, -RZ, R15.H0_H0 ;  /* 0x2000000fff523230 */ /* 0x000fe40000004100 */
[----:B---3--:R-:W-:Y:S01]  /*0db0*/  @P3 FMUL.FTZ R84, R84, R59 ;  /* 0x0000003b54543220 */ /* 0x008fe20000410000 */
[----:B------:R-:W-:Y:S02]  /*0dc0*/  CS2R R58, SRZ ;  /* 0x00000000003a7805 */ /* 0x000fe4000001ff00 */
[----:B------:R-:W-:Y:S01]  /*0dd0*/  @P3 FMUL.FTZ R58, R81, R82 ;  /* 0x00000052513a3220 */ /* 0x000fe20000410000 */
[----:B------:R-:W-:-:S07]  /*0de0*/  @P3 FMUL.FTZ R59, R84, R83 ;  /* 0x00000053543b3220 */ /* 0x000fce0000410000 */
.L_x_17225:
[----:B------:R-:W-:Y:S05]  /*0df0*/  BSYNC.RECONVERGENT B1 ;  /* 0x0000000000017941 */ /* 0x000fea0003800200 */
.L_x_17223:
[----:B------:R-:W0:Y:S01]  /*0e00*/  LDC.64 R82, c[0x0][0x3a8] ;  /* 0x0000ea00ff527b82 */ /* 0x000e220000000a00 */
[----:B------:R-:W-:Y:S01]  /*0e10*/  IADD3 R78, PT, PT, R78, 0x20, RZ ;  /* 0x000000204e4e7810 */ /* 0x000fe20007ffe0ff */
[C---:B0-----:R-:W-:Y:S01]  /*0e20*/  IMAD.WIDE.U32 R82, R79.reuse, 0x20, R82 ;  /* 0x000000204f527825 */ /* 0x041fe200078e0052 */
[----:B------:R-:W-:-:S04]  /*0e30*/  IADD3 R79, PT, PT, R79, 0x20, RZ ;  /* 0x000000204f4f7810 */ /* 0x000fc80007ffe0ff */
[----:B------:R0:W-:Y:S04]  /*0e40*/  STG.E.128 desc[UR6][R82.64], R52 ;  /* 0x0000003452007986 */ /* 0x0001e8000c101d06 */
[----:B------:R0:W-:Y:S02]  /*0e50*/  STG.E.128 desc[UR6][R82.64+0x10], R56 ;  /* 0x0000103852007986 */ /* 0x0001e4000c101d06 */
.L_x_17220:
[----:B------:R-:W-:Y:S05]  /*0e60*/  BSYNC.RECONVERGENT B0 ;  /* 0x0000000000007941 */ /* 0x000fea0003800200 */
.L_x_17219:
        /* <DEDUP_REMOVED lines=14> */
[----:B------:R-:W-:Y:S02]  /*0f50*/  ISETP.GT.AND P0, PT, R0, RZ, PT ;  /* 0x000000ff0000720c */ /* 0x000fe40003f04270 */
[----:B-1---5:R-:W-:-:S11]  /*0f60*/  MOV R60, R44 ;  /* 0x0000002c003c7202 */ /* 0x022fd60000000f00 */
[----:B------:R-:W1:Y:S01]  /*0f70*/  @P0 LDC R67, c[0x0][0x40c] ;  /* 0x00010300ff430b82 */ /* 0x000e620000000800 */
[----:B------:R-:W-:Y:S02]  /*0f80*/  @P0 HADD2.F32 R62, -RZ, R40.H0_H0 ;  /* 0x20000028ff3e0230 */ /* 0x000fe40000004100 */
[----:B------:R-:W-:Y:S02]  /*0f90*/  @P0 HADD2.F32 R61, -RZ, R24.H0_H0 ;  /* 0x20000018ff3d0230 */ /* 0x000fe40000004100 */
[----:B------:R-:W-:Y:S02]  /*0fa0*/  @P0 HADD2.F32 R64, -RZ, R40.H1_H1 ;  /* 0x30000028ff400230 */ /* 0x000fe40000004100 */
[--C-:B0-----:R-:W-:Y:S01]  /*0fb0*/  @P0 HADD2.F32 R82, -RZ, R41.reuse.H0_H0 ;  /* 0x20000029ff520230 */ /* 0x101fe20000004100 */
[----:B------:R-:W0:Y:S01]  /*0fc0*/  @P0 LDC R81, c[0x0][0x40c] ;  /* 0x00010300ff510b82 */ /* 0x000e220000000800 */
[----:B------:R-:W-:-:S07]  /*0fd0*/  @P0 HADD2.F32 R84, -RZ, R41.H1_H1 ;  /* 0x30000029ff540230 */ /* 0x000fce0000004100 */
[----:B------:R-:W2:Y:S08]  /*0fe0*/  @P0 LDC R83, c[0x0][0x40c] ;  /* 0x00010300ff530b82 */ /* 0x000eb00000000800 */
[----:B------:R-:W3:Y:S01]  /*0ff0*/  @P0 LDC R85, c[0x0][0x40c] ;  /* 0x00010300ff550b82 */ /* 0x000ee20000000800 */
[----:B-1----:R-:W-:Y:S01]  /*1000*/  @P0 FMUL.FTZ R67, R62, R67 ;  /* 0x000000433e430220 */ /* 0x002fe20000410000 */
[----:B------:R-:W-:-:S03]  /*1010*/  MOV R62, R46 ;  /* 0x0000002e003e7202 */ /* 0x000fc60000000f00 */
[----:B------:R-:W-:Y:S01]  /*1020*/  @P0 FFMA.FTZ R60, R67, R61, R44 ;  /* 0x0000003d433c0223 */ /* 0x000fe2000001002c */
[----:B------:R-:W-:Y:S02]  /*1030*/  MOV R61, R45 ;  /* 0x0000002d003d7202 */ /* 0x000fe40000000f00 */
[----:B------:R-:W1:Y:S01]  /*1040*/  @P0 LDC R63, c[0x0][0x40c] ;  /* 0x00010300ff3f0b82 */ /* 0x000e620000000800 */
[----:B0-----:R-:W-:Y:S01]  /*1050*/  @P0 FMUL.FTZ R66, R64, R81 ;  /* 0x0000005140420220 */ /* 0x001fe20000410000 */
[----:B------:R-:W-:Y:S02]  /*1060*/  @P0 HADD2.F32 R64, -RZ, R24.H1_H1 ;  /* 0x30000018ff400230 */ /* 0x000fe40000004100 */
[----:B------:R-:W-:-:S03]  /*1070*/  @P0 HADD2.F32 R81, -RZ, R25.H0_H0 ;  /* 0x20000019ff510230 */ /* 0x000fc60000004100 */
[----:B------:R-:W-:Y:S01]  /*1080*/  @P0 FFMA.FTZ R61, R66, R64, R45 ;  /* 0x00000040423d0223 */ /* 0x000fe2000001002d */
[----:B------:R-:W0:Y:S01]  /*1090*/  @P0 LDC R65, c[0x0][0x40c] ;  /* 0x00010300ff410b82 */ /* 0x000e220000000800 */
[----:B--2---:R-:W-:Y:S01]  /*10a0*/  @P0 FMUL.FTZ R83, R82, R83 ;  /* 0x0000005352530220 */ /* 0x004fe20000410000 */
[----:B------:R-:W-:Y:S01]  /*10b0*/  @P0 HADD2.F32 R82, -RZ, R42.H0_H0 ;  /* 0x2000002aff520230 */ /* 0x000fe20000004100 */
[----:B------:R-:W-:Y:S01]  /*10c0*/  MOV R64, R48 ;  /* 0x0000003000407202 */ /* 0x000fe20000000f00 */
[----:B------:R-:W-:Y:S02]  /*10d0*/  @P0 HADD2.F32 R66, -RZ, R25.H1_H1 ;  /* 0x30000019ff420230 */ /* 0x000fe40000004100 */
[----:B------:R-:W-:Y:S01]  /*10e0*/  @P0 FFMA.FTZ R62, R83, R81, R46 ;  /* 0x00000051533e0223 */ /* 0x000fe2000001002e */
[----:B------:R-:W-:Y:S01]  /*10f0*/  @P0 HADD2.F32 R81, -RZ, R26.H0_H0 ;  /* 0x2000001aff510230 */ /* 0x000fe20000004100 */
[----:B------:R-:W2:Y:S01]  /*1100*/  @P0 LDC R67, c[0x0][0x40c] ;  /* 0x00010300ff430b82 */ /* 0x000ea20000000800 */
[----:B---3--:R-:W-:Y:S01]  /*1110*/  @P0 FMUL.FTZ R84, R84, R85 ;  /* 0x0000005554540220 */ /* 0x008fe20000410000 */
[----:B-1----:R-:W-:Y:S01]  /*1120*/  @P0 FMUL.FTZ R85, R82, R63 ;  /* 0x0000003f52550220 */ /* 0x002fe20000410000 */
[----:B------:R-:W-:Y:S01]  /*1130*/  MOV R63, R47 ;  /* 0x0000002f003f7202 */ /* 0x000fe20000000f00 */
[----:B------:R-:W-:-:S02]  /*1140*/  @P0 HADD2.F32 R82, -RZ, R42.H1_H1 ;  /* 0x3000002aff520230 */ /* 0x000fc40000004100 */
[----:B------:R-:W-:Y:S01]  /*1150*/  @P0 FFMA.FTZ R63, R84, R66, R47 ;  /* 0x00000042543f0223 */ /* 0x000fe2000001002f */
[----:B------:R-:W-:Y:S02]  /*1160*/  @P0 HADD2.F32 R84, -RZ, R43.H0_H0 ;  /* 0x2000002bff540230 */ /* 0x000fe40000004100 */
[----:B------:R-:W-:Y:S01]  /*1170*/  @P0 FFMA.FTZ R64, R85, R81, R48 ;  /* 0x0000005155400223 */ /* 0x000fe20000010030 */
[----:B------:R-:W-:Y:S01]  /*1180*/  @P0 HADD2.F32 R81, -RZ, R27.H0_H0 ;  /* 0x2000001bff510230 */ /* 0x000fe20000004100 */
[----:B------:R-:W-:Y:S01]  /*1190*/  MOV R66, R50 ;  /* 0x0000003200427202 */ /* 0x000fe20000000f00 */
[----:B0-----:R-:W-:Y:S01]  /*11a0*/  @P0 FMUL.FTZ R86, R82, R65 ;  /* 0x0000004152560220 */ /* 0x001fe20000410000 */
[----:B------:R-:W-:Y:S01]  /*11b0*/  @P0 HADD2.F32 R82, -RZ, R26.H1_H1 ;  /* 0x3000001aff520230 */ /* 0x000fe20000004100 */
[----:B------:R-:W-:-:S04]  /*11c0*/  MOV R65, R49 ;  /* 0x0000003100417202 */ /* 0x000fc80000000f00 */
[----:B------:R-:W-:Y:S01]  /*11d0*/  @P0 FFMA.FTZ R65, R86, R82, R49 ;  /* 0x0000005256410223 */ /* 0x000fe20000010031 */
[----:B--2---:R-:W-:-:S04]  /*11e0*/  @P0 FMUL.FTZ R67, R84, R67 ;  /* 0x0000004354430220 */ /* 0x004fc80000410000 */
        /* <DEDUP_REMOVED lines=8> */
.L_x_17229:
[----:B------:R-:W2:Y:S01]  /*1270*/  @P3 LDC R64, c[0x0][0x40c] ;  /* 0x00010300ff403b82 */ /* 0x000ea20000000800 */
[--C-:B-1---5:R-:W-:Y:S02]  /*1280*/  @P3 HADD2.F32 R63, -RZ, R40.reuse.H1_H1 ;  /* 0x30000028ff3f3230 */ /* 0x122fe40000004100 */
[----:B------:R-:W-:Y:S02]  /*1290*/  @P3 HADD2.F32 R60, -RZ, R40.H0_H0 ;  /* 0x20000028ff3c3230 */ /* 0x000fe40000004100 */
[--C-:B------:R-:W-:Y:S02]  /*12a0*/  @P3 HADD2.F32 R81, -RZ, R41.reuse.H0_H0 ;  /* 0x20000029ff513230 */ /* 0x100fe40000004100 */
[----:B------:R-:W-:Y:S01]  /*12b0*/  @P3 HADD2.F32 R67, -RZ, R24.H1_H1 ;  /* 0x30000018ff433230 */ /* 0x000fe20000004100 */
[----:B------:R-:W1:Y:S01]  /*12c0*/  @P3 LDC R61, c[0x0][0x40c] ;  /* 0x00010300ff3d3b82 */ /* 0x000e620000000800 */
[----:B0-----:R-:W-:Y:S02]  /*12d0*/  @P3 HADD2.F32 R83, -RZ, R41.H1_H1 ;  /* 0x30000029ff533230 */ /* 0x001fe40000004100 */
[----:B------:R-:W-:-:S05]  /*12e0*/  @P3 HADD2.F32 R85, -RZ, R25.H1_H1 ;  /* 0x30000019ff553230 */ /* 0x000fca0000004100 */
[----:B------:R-:W0:Y:S08]  /*12f0*/  @P3 LDC R82, c[0x0][0x40c] ;  /* 0x00010300ff523b82 */ /* 0x000e300000000800 */
[----:B------:R-:W3:Y:S01]  /*1300*/  @P3 LDC R84, c[0x0][0x40c] ;  /* 0x00010300ff543b82 */ /* 0x000ee20000000800 */
[----:B--2---:R-:W-:Y:S01]  /*1310*/  @P3 FMUL.FTZ R64, R63, R64 ;  /* 0x000000403f403220 */ /* 0x004fe20000410000 */
[----:B------:R-:W-:-:S06]  /*1320*/  @P3 HADD2.F32 R63, -RZ, R24.H0_H0 ;  /* 0x20000018ff3f3230 */ /* 0x000fcc0000004100 */
[----:B------:R-:W2:Y:S01]  /*1330*/  @P3 LDC R65, c[0x0][0x40c] ;  /* 0x00010300ff413b82 */ /* 0x000ea20000000800 */
[----:B-1----:R-:W-:Y:S01]  /*1340*/  @P3 FMUL.FTZ R62, R60, R61 ;  /* 0x0000003d3c3e3220 */ /* 0x002fe20000410000 */
[----:B------:R-:W-:Y:S02]  /*1350*/  CS2R R60, SRZ ;  /* 0x00000000003c7805 */ /* 0x000fe4000001ff00 */
[----:B------:R-:W-:Y:S01]  /*1360*/  @P3 FMUL.FTZ R61, R64, R67 ;  /* 0x00000043403d3220 */ /* 0x000fe20000410000 */
[----:B------:R-:W-:Y:S01]  /*1370*/  @P3 FMUL.FTZ R60, R62, R63 ;  /* 0x0000003f3e3c3220 */ /* 0x000fe20000410000 */
[----:B------:R-:W-:Y:S01]  /*1380*/  CS2R R62, SRZ ;  /* 0x00000000003e7805 */ /* 0x000fe2000001ff00 */
[----:B------:R-:W-:Y:S01]  /*1390*/  HFMA2 R64, -RZ, RZ, 0, 0 ;  /* 0x00000000ff407431 */ /* 0x000fe200000001ff */
[----:B------:R-:W1:Y:S01]  /*13a0*/  @P3 LDC R66, c[0x0][0x40c] ;  /* 0x00010300ff423b82 */ /* 0x000e620000000800 */
[----:B0-----:R-:W-:-:S07]  /*13b0*/  @P3 FMUL.FTZ R82, R81, R82 ;  /* 0x0000005251523220 */ /* 0x001fce0000410000 */
[----:B------:R-:W0:Y:S01]  /*13c0*/  @P3 LDC R81, c[0x0][0x40c] ;  /* 0x00010300ff513b82 */ /* 0x000e220000000800 */
        /* <DEDUP_REMOVED lines=8> */
[----:B--2---:R-:W-:Y:S01]  /*1450*/  @P3 FMUL.FTZ R65, R82, R65 ;  /* 0x0000004152413220 */ /* 0x004fe20000410000 */
        /* <DEDUP_REMOVED lines=8> */
[----:B0-----:R-:W-:Y:S01]  /*14e0*/  @P3 FMUL.FTZ R81, R82, R81 ;  /* 0x0000005152513220 */ /* 0x001fe20000410000 */
[----:B------:R-:W-:Y:S02]  /*14f0*/  @P3 HADD2.F32 R82, -RZ, R27.H0_H0 ;  /* 0x2000001bff523230 */ /* 0x000fe40000004100 */
[----:B---3--:R-:W-:Y:S01]  /*1500*/  @P3 FMUL.FTZ R84, R84, R67 ;  /* 0x0000004354543220 */ /* 0x008fe20000410000 */
[----:B------:R-:W-:Y:S02]  /*1510*/  CS2R R66, SRZ ;  /* 0x0000000000427805 */ /* 0x000fe4000001ff00 */
[----:B------:R-:W-:Y:S01]  /*1520*/  @P3 FMUL.FTZ R66, R81, R82 ;  /* 0x0000005251423220 */ /* 0x000fe20000410000 */
[----:B------:R-:W-:-:S07]  /*1530*/  @P3 FMUL.FTZ R67, R84, R83 ;  /* 0x0000005354433220 */ /* 0x000fce0000410000 */
.L_x_17230:
[----:B------:R-:W-:Y:S05]  /*1540*/  BSYNC.RECONVERGENT B1 ;  /* 0x0000000000017941 */ /* 0x000fea0003800200 */
.L_x_17228:
[----:B------:R-:W0:Y:S01]  /*1550*/  LDC.64 R82, c[0x0][0x3a8] ;  /* 0x0000ea00ff527b82 */ /* 0x000e220000000a00 */
[----:B------:R-:W-:Y:S01]  /*1560*/  IADD3 R78, PT, PT, R78, 0x20, RZ ;  /* 0x000000204e4e7810 */ /* 0x000fe20007ffe0ff */
[C---:B0-----:R-:W-:Y:S01]  /*1570*/  IMAD.WIDE.U32 R82, R79.reuse, 0x20, R82 ;  /* 0x000000204f527825 */ /* 0x041fe200078e0052 */
[----:B------:R-:W-:-:S04]  /*1580*/  IADD3 R79, PT, PT, R79, 0x20, RZ ;  /* 0x000000204f4f7810 */ /* 0x000fc80007ffe0ff */
[----:B------:R1:W-:Y:S04]  /*1590*/  STG.E.128 desc[UR6][R82.64], R60 ;  /* 0x0000003c52007986 */ /* 0x0003e8000c101d06 */
[----:B------:R1:W-:Y:S02]  /*15a0*/  STG.E.128 desc[UR6][R82.64+0x10], R64 ;  /* 0x0000104052007986 */ /* 0x0003e4000c101d06 */
.L_x_17227:
[----:B------:R-:W-:Y:S05]  /*15b0*/  BSYNC.RECONVERGENT B0 ;  /* 0x0000000000007941 */ /* 0x000fea0003800200 */
.L_x_17226:
        /* <DEDUP_REMOVED lines=15> */
[----:B--2---:R-:W2:Y:S01]  /*16b0*/  @P0 LDC R69, c[0x0][0x40c] ;  /* 0x00010300ff450b82 */ /* 0x004ea20000000800 */
[--C-:B-----5:R-:W-:Y:S02]  /*16c0*/  @P0 HADD2.F32 R0, -RZ, R40.reuse.H0_H0 ;  /* 0x20000028ff000230 */ /* 0x120fe40000004100 */
[----:B------:R-:W-:Y:S02]  /*16d0*/  @P0 HADD2.F32 R68, -RZ, R40.H1_H1 ;  /* 0x30000028ff440230 */ /* 0x000fe40000004100 */
[----:B------:R-:W-:Y:S02]  /*16e0*/  @P0 HADD2.F32 R70, -RZ, R41.H0_H0 ;  /* 0x20000029ff460230 */ /* 0x000fe40000004100 */
[----:B------:R-:W-:Y:S01]  /*16f0*/  @P0 HADD2.F32 R78, -RZ, R42.H0_H0 ;  /* 0x2000002aff4e0230 */ /* 0x000fe20000004100 */
[----:B------:R-:W3:Y:S08]  /*1700*/  @P0 LDC R73, c[0x0][0x40c] ;  /* 0x00010300ff490b82 */ /* 0x000ef00000000800 */
[----:B------:R-:W4:Y:S08]  /*1710*/  @P0 LDC R75, c[0x0][0x40c] ;  /* 0x00010300ff4b0b82 */ /* 0x000f300000000800 */
[----:B01----:R-:W0:Y:S01]  /*1720*/  @P0 LDC R83, c[0x0][0x40c] ;  /* 0x00010300ff530b82 */ /* 0x003e220000000800 */
[----:B--2---:R-:W-:Y:S01]  /*1730*/  @P0 FMUL.FTZ R71, R0, R69 ;  /* 0x0000004500470220 */ /* 0x004fe20000410000 */
[----:B------:R-:W-:-:S06]  /*1740*/  @P0 HADD2.F32 R69, -RZ, R36.H0_H0 ;  /* 0x20000024ff450230 */ /* 0x000fcc0000004100 */
[----:B------:R-:W1:Y:S01]  /*1750*/  @P0 LDC R74, c[0x0][0x40c] ;  /* 0x00010300ff4a0b82 */ /* 0x000e620000000800 */
[----:B---3--:R-:W-:Y:S01]  /*1760*/  @P0 FMUL.FTZ R82, R68, R73 ;  /* 0x0000004944520220 */ /* 0x008fe20000410000 */
[----:B------:R-:W-:Y:S01]  /*1770*/  @P0 HADD2.F32 R73, -RZ, R41.H1_H1 ;  /* 0x30000029ff490230 */ /* 0x000fe20000004100 */
[----:B------:R-:W-:Y:S01]  /*1780*/  MOV R68, R44 ;  /* 0x0000002c00447202 */ /* 0x000fe20000000f00 */
[----:B------:R-:W-:Y:S01]  /*1790*/  @P0 FFMA.FTZ R68, R71, R69, R44 ;  /* 0x0000004547440223 */ /* 0x000fe2000001002c */
[----:B------:R-:W-:Y:S02]  /*17a0*/  MOV R71, R47 ;  /* 0x0000002f00477202 */ /* 0x000fe40000000f00 */
[----:B------:R-:W-:Y:S01]  /*17b0*/  MOV R69, R45 ;  /* 0x0000002d00457202 */ /* 0x000fe20000000f00 */
[----:B------:R-:W2:Y:S01]  /*17c0*/  @P0 LDC R72, c[0x0][0x40c] ;  /* 0x00010300ff480b82 */ /* 0x000ea20000000800 */
[----:B----4-:R-:W-:Y:S01]  /*17d0*/  @P0 FMUL.FTZ R81, R70, R75 ;  /* 0x0000004b46510220 */ /* 0x010fe20000410000 */
[----:B------:R-:W-:-:S06]  /*17e0*/  MOV R70, R46 ;  /* 0x0000002e00467202 */ /* 0x000fcc0000000f00 */
[----:B------:R-:W3:Y:S01]  /*17f0*/  @P0 LDC R0, c[0x0][0x40c] ;  /* 0x00010300ff000b82 */ /* 0x000ee20000000800 */
[----:B0-----:R-:W-:Y:S01]  /*1800*/  @P0 FMUL.FTZ R75, R78, R83 ;  /* 0x000000534e4b0220 */ /* 0x001fe20000410000 */
[----:B------:R-:W-:Y:S02]  /*1810*/  @P0 HADD2.F32 R83, -RZ, R42.H1_H1 ;  /* 0x3000002aff530230 */ /* 0x000fe40000004100 */
[--C-:B------:R-:W-:Y:S02]  /*1820*/  @P0 HADD2.F32 R78, -RZ, R37.reuse.H1_H1 ;  /* 0x30000025ff4e0230 */ /* 0x100fe40000004100 */
[----:B-1----:R-:W-:Y:S01]  /*1830*/  @P0 FMUL.FTZ R84, R73, R74 ;  /* 0x0000004a49540220 */ /* 0x002fe20000410000 */
[----:B------:R-:W-:Y:S02]  /*1840*/  @P0 HADD2.F32 R74, -RZ, R36.H1_H1 ;  /* 0x30000024ff4a0230 */ /* 0x000fe40000004100 */
[----:B------:R-:W-:Y:S02]  /*1850*/  @P0 HADD2.F32 R73, -RZ, R37.H0_H0 ;  /* 0x20000025ff490230 */ /* 0x000fe40000004100 */
[----:B------:R-:W-:Y:S01]  /*1860*/  @P0 FFMA.FTZ R71, R84, R78, R47 ;  /* 0x0000004e54470223 */ /* 0x000fe2000001002f */
[----:B------:R-:W-:-:S02]  /*1870*/  @P0 HADD2.F32 R78, -RZ, R38.H0_H0 ;  /* 0x20000026ff4e0230 */ /* 0x000fc40000004100 */
[----:B------:R-:W-:Y:S01]  /*1880*/  @P0 FFMA.FTZ R69, R82, R74, R45 ;  /* 0x0000004a52450223 */ /* 0x000fe2000001002d */
[----:B------:R-:W-:Y:S02]  /*1890*/  @P0 HADD2.F32 R82, -RZ, R38.H1_H1 ;  /* 0x30000026ff520230 */ /* 0x000fe40000004100 */
[----:B--2---:R-:W-:Y:S01]  /*18a0*/  @P0 FMUL.FTZ R86, R83, R72 ;  /* 0x0000004853560220 */ /* 0x004fe20000410000 */
[----:B------:R-:W-:Y:S02]  /*18b0*/  @P0 HADD2.F32 R83, -RZ, R43.H0_H0 ;  /* 0x2000002bff530230 */ /* 0x000fe40000004100 */
[----:B------:R-:W-:Y:S01]  /*18c0*/  @P0 FFMA.FTZ R70, R81, R73, R46 ;  /* 0x0000004951460223 */ /* 0x000fe2000001002e */
[----:B------:R-:W-:Y:S01]  /*18d0*/  @P0 HADD2.F32 R81, -RZ, R39.H0_H0 ;  /* 0x20000027ff510230 */ /* 0x000fe20000004100 */
[----:B------:R-:W-:Y:S01]  /*18e0*/  MOV R72, R48 ;  /* 0x0000003000487202 */ /* 0x000fe20000000f00 */
[----:B------:R-:W-:Y:S01]  /*18f0*/  @P0 FFMA.FTZ R72, R75, R78, R48 ;  /* 0x0000004e4b480223 */ /* 0x000fe20000010030 */
[----:B------:R-:W-:Y:S01]  /*1900*/  MOV R73, R49 ;  /* 0x0000003100497202 */ /* 0x000fe20000000f00 */
[----:B------:R-:W-:Y:S01]  /*1910*/  @P0 FFMA.FTZ R73, R86, R82, R49 ;  /* 0x0000005256490223 */ /* 0x000fe20000010031 */
[----:B---3--:R-:W-:Y:S01]  /*1920*/  @P0 FMUL.FTZ R83, R83, R0 ;  /* 0x0000000053530220 */ /* 0x008fe20000410000 */
[----:B------:R-:W-:-:S02]  /*1930*/  MOV R74, R50 ;  /* 0x00000032004a7202 */ /* 0x000fc40000000f00 */
[----:B------:R-:W-:Y:S01]  /*1940*/  MOV R75, R51 ;  /* 0x00000033004b7202 */ /* 0x000fe20000000f00 */
[----:B------:R-:W-:Y:S01]  /*1950*/  @P0 FFMA.FTZ R74, R83, R81, R50 ;  /* 0x00000051534a0223 */ /* 0x000fe20000010032 */
[----:B------:R-:W-:Y:S06]  /*1960*/  @!P0 BRA `(.L_x_17235) ;  /* 0x0000000000d08947 */ /* 0x000fec0003800000 */
[----:B------:R-:W-:Y:S02]  /*1970*/  HADD2.F32 R75, -RZ, R43.H1_H1 ;  /* 0x3000002bff4b7230 */ /* 0x000fe40000004100 */
[----:B------:R-:W-:-:S03]  /*1980*/  HADD2.F32 R0, -RZ, R39.H1_H1 ;  /* 0x30000027ff007230 */ /* 0x000fc60000004100 */
[----:B------:R-:W-:-:S04]  /*1990*/  FMUL.FTZ R78, R75, UR11 ;  /* 0x0000000b4b4e7c20 */ /* 0x000fc80008410000 */
[----:B------:R-:W-:Y:S01]  /*19a0*/  FFMA.FTZ R75, R78, R0, R51 ;  /* 0x000000004e4b7223 */ /* 0x000fe20000010033 */
[----:B------:R-:W-:Y:S06]  /*19b0*/  BRA `(.L_x_17235) ;  /* 0x0000000000bc7947 */ /* 0x000fec0003800000 */
.L_x_17234:
[----:B--2---:R-:W2:Y:S01]  /*19c0*/  @P3 LDC R69, c[0x0][0x40c] ;  /* 0x00010300ff453b82 */ /* 0x004ea20000000800 */
[--C-:B-----5:R-:W-:Y:S02]  /*19d0*/  @P3 HADD2.F32 R0, -RZ, R40.reuse.H0_H0 ;  /* 0x20000028ff003230 */ /* 0x120fe40000004100 */
[----:B------:R-:W-:Y:S02]  /*19e0*/  HFMA2 R68, -RZ, RZ, 0, 0 ;  /* 0x00000000ff447431 */ /* 0x000fe400000001ff */
[----:B------:R-:W-:Y:S02]  /*19f0*/  @P3 HADD2.F32 R74, -RZ, R40.H1_H1 ;  /* 0x30000028ff4a3230 */ /* 0x000fe40000004100 */
[----:B------:R-:W-:Y:S02]  /*1a00*/  @P3 HADD2.F32 R70, -RZ, R36.H0_H0 ;  /* 0x20000024ff463230 */ /* 0x000fe40000004100 */
[--C-:B01----:R-:W-:Y:S01]  /*1a10*/  @P3 HADD2.F32 R82, -RZ, R41.reuse.H1_H1 ;  /* 0x30000029ff523230 */ /* 0x103fe20000004100 */
[----:B------:R-:W0:Y:S01]  /*1a20*/  @P3 LDC R75, c[0x0][0x40c] ;  /* 0x00010300ff4b3b82 */ /* 0x000e220000000800 */
[----:B------:R-:W-:-:S02]  /*1a30*/  @P3 HADD2.F32 R78, -RZ, R41.H0_H0 ;  /* 0x20000029ff4e3230 */ /* 0x000fc40000004100 */
[----:B------:R-:W-:Y:S02]  /*1a40*/  @P3 HADD2.F32 R84, -RZ, R37.H0_H0 ;  /* 0x20000025ff543230 */ /* 0x000fe40000004100 */
[----:B------:R-:W-:-:S03]  /*1a50*/  @P3 HADD2.F32 R85, -RZ, R39.H1_H1 ;  /* 0x30000027ff553230 */ /* 0x000fc60000004100 */
[----:B------:R-:W1:Y:S08]  /*1a60*/  @P3 LDC R83, c[0x0][0x40c] ;  /* 0x00010300ff533b82 */ /* 0x000e700000000800 */
[----:B------:R-:W3:Y:S01]  /*1a70*/  @P3 LDC R81, c[0x0][0x40c] ;  /* 0x00010300ff513b82 */ /* 0x000ee20000000800 */
[----:B--2---:R-:W-:-:S04]  /*1a80*/  @P3 FMUL.FTZ R69, R0, R69 ;  /* 0x0000004500453220 */ /* 0x004fc80000410000 */
[----:B------:R-:W-:Y:S01]  /*1a90*/  @P3 FMUL.FTZ R68, R69, R70 ;  /* 0x0000004645443220 */ /* 0x000fe20000410000 */
[----:B------:R-:W-:Y:S01]  /*1aa0*/  HFMA2 R70, -RZ, RZ, 0, 0 ;  /* 0x00000000ff467431 */ /* 0x000fe200000001ff */
[----:B------:R-:W-:Y:S01]  /*1ab0*/  MOV R69, RZ ;  /* 0x000000ff00457202 */ /* 0x000fe20000000f00 */
[----:B------:R-:W2:Y:S01]  /*1ac0*/  @P3 LDC R72, c[0x0][0x40c] ;  /* 0x00010300ff483b82 */ /* 0x000ea20000000800 */
[----:B0-----:R-:W-:-:S07]  /*1ad0*/  @P3 FMUL.FTZ R75, R74, R75 ;  /* 0x0000004b4a4b3220 */ /* 0x001fce0000410000 */
[----:B------:R-:W0:Y:S01]  /*1ae0*/  @P3 LDC R0, c[0x0][0x40c] ;  /* 0x00010300ff003b82 */ /* 0x000e220000000800 */
[----:B-1----:R-:W-:Y:S01]  /*1af0*/  @P3 FMUL.FTZ R74, R82, R83 ;  /* 0x00000053524a3220 */ /* 0x002fe20000410000 */
[----:B------:R-:W-:Y:S02]  /*1b00*/  @P3 HADD2.F32 R83, -RZ, R42.H0_H0 ;  /* 0x2000002aff533230 */ /* 0x000fe40000004100 */
[----:B------:R-:W-:-:S04]  /*1b10*/  @P3 HADD2.F32 R82, -RZ, R36.H1_H1 ;  /* 0x30000024ff523230 */ /* 0x000fc80000004100 */
[----:B------:R-:W1:Y:S01]  /*1b20*/  @P3 LDC R71, c[0x0][0x40c] ;  /* 0x00010300ff473b82 */ /* 0x000e620000000800 */
[----:B---3--:R-:W-:Y:S01]  /*1b30*/  @P3 FMUL.FTZ R81, R78, R81 ;  /* 0x000000514e513220 */ /* 0x008fe20000410000 */
[----:B------:R-:W-:Y:S01]  /*1b40*/  @P3 FMUL.FTZ R69, R75, R82 ;  /* 0x000000524b453220 */ /* 0x000fe20000410000 */
[----:B------:R-:W-:Y:S02]  /*1b50*/  @P3 HADD2.F32 R82, -RZ, R38.H0_H0 ;  /* 0x20000026ff523230 */ /* 0x000fe40000004100 */
[----:B------:R-:W-:Y:S01]  /*1b60*/  @P3 FMUL.FTZ R70, R81, R84 ;  /* 0x0000005451463220 */ /* 0x000fe20000410000 */
[----:B------:R-:W-:Y:S02]  /*1b70*/  @P3 HADD2.F32 R81, -RZ, R43.H0_H0 ;  /* 0x2000002bff513230 */ /* 0x000fe40000004100 */
[----:B------:R-:W3:Y:S01]  /*1b80*/  @P3 LDC R73, c[0x0][0x40c] ;  /* 0x00010300ff493b82 */ /* 0x000ee20000000800 */
[----:B--2---:R-:W-:Y:S01]  /*1b90*/  @P3 FMUL.FTZ R83, R83, R72 ;  /* 0x0000004853533220 */ /* 0x004fe20000410000 */
[----:B------:R-:W-:-:S02]  /*1ba0*/  HFMA2 R72, -RZ, RZ, 0, 0 ;  /* 0x00000000ff487431 */ /* 0x000fc400000001ff */
[----:B------:R-:W-:Y:S02]  /*1bb0*/  @P3 HADD2.F32 R78, -RZ, R42.H1_H1 ;  /* 0x3000002aff4e3230 */ /* 0x000fe40000004100 */
[----:B------:R-:W-:Y:S02]  /*1bc0*/  @P3 HADD2.F32 R84, -RZ, R43.H1_H1 ;  /* 0x3000002bff543230 */ /* 0x000fe40000004100 */
[----:B------:R-:W-:Y:S02]  /*1bd0*/  @P3 HADD2.F32 R75, -RZ, R37.H1_H1 ;  /* 0x30000025ff4b3230 */ /* 0x000fe40000004100 */
[----:B0-----:R-:W-:Y:S01]  /*1be0*/  @P3 FMUL.FTZ R0, R81, R0 ;  /* 0x0000000051003220 */ /* 0x001fe20000410000 */
[----:B------:R-:W-:Y:S01]  /*1bf0*/  @P3 FMUL.FTZ R72, R83, R82 ;  /* 0x0000005253483220 */ /* 0x000fe20000410000 */
[----:B------:R-:W-:Y:S02]  /*1c00*/  @P3 HADD2.F32 R81, -RZ, R38.H1_H1 ;  /* 0x30000026ff513230 */ /* 0x000fe40000004100 */
[----:B------:R-:W-:-:S02]  /*1c10*/  @P3 HADD2.F32 R83, -RZ, R39.H0_H0 ;  /* 0x20000027ff533230 */ /* 0x000fc40000004100 */
[----:B-1----:R-:W-:Y:S01]  /*1c20*/  @P3 FMUL.FTZ R78, R78, R71 ;  /* 0x000000474e4e3220 */ /* 0x002fe20000410000 */
[----:B------:R-:W-:Y:S01]  /*1c30*/  MOV R71, RZ ;  /* 0x000000ff00477202 */ /* 0x000fe20000000f00 */
[----:B------:R-:W-:Y:S01]  /*1c40*/  @P3 FMUL.FTZ R71, R74, R75 ;  /* 0x0000004b4a473220 */ /* 0x000fe20000410000 */
[----:B------:R-:W-:Y:S02]  /*1c50*/  CS2R R74, SRZ ;  /* 0x00000000004a7805 */ /* 0x000fe4000001ff00 */
[----:B------:R-:W-:Y:S01]  /*1c60*/  @P3 FMUL.FTZ R74, R0, R83 ;  /* 0x00000053004a3220 */ /* 0x000fe20000410000 */
[----:B---3--:R-:W-:Y:S01]  /*1c70*/  @P3 FMUL.FTZ R84, R84, R73 ;  /* 0x0000004954543220 */ /* 0x008fe20000410000 */
[----:B------:R-:W-:Y:S01]  /*1c80*/  MOV R73, RZ ;  /* 0x000000ff00497202 */ /* 0x000fe20000000f00 */
[----:B------:R-:W-:Y:S02]  /*1c90*/  @P3 FMUL.FTZ R73, R78, R81 ;  /* 0x000000514e493220 */ /* 0x000fe40000410000 */
[----:B------:R-:W-:-:S07]  /*1ca0*/  @P3 FMUL.FTZ R75, R84, R85 ;  /* 0x00000055544b3220 */ /* 0x000fce0000410000 */
.L_x_17235:
[----:B------:R-:W-:Y:S05]  /*1cb0*/  BSYNC.RECONVERGENT B1 ;  /* 0x0000000000017941 */ /* 0x000fea0003800200 */
.L_x_17233:
[----:B------:R-:W0:Y:S02]  /*1cc0*/  LDC.64 R82, c[0x0][0x3a8] ;  /* 0x0000ea00ff527b82 */ /* 0x000e240000000a00 */
[----:B0-----:R-:W-:-:S05]  /*1cd0*/  IMAD.WIDE.U32 R78, R79, 0x20, R82 ;  /* 0x000000204f4e7825 */ /* 0x001fca00078e0052 */
[----:B------:R2:W-:Y:S04]  /*1ce0*/  STG.E.128 desc[UR6][R78.64], R68 ;  /* 0x000000444e007986 */ /* 0x0005e8000c101d06 */
[----:B------:R2:W-:Y:S02]  /*1cf0*/  STG.E.128 desc[UR6][R78.64+0x10], R72 ;  /* 0x000010484e007986 */ /* 0x0005e4000c101d06 */
.L_x_17232:
[----:B------:R-:W-:Y:S05]  /*1d00*/  BSYNC.RECONVERGENT B0 ;  /* 0x0000000000007941 */ /* 0x000fea0003800200 */
.L_x_17231:
        /* <DEDUP_REMOVED lines=33> */
[----:B------:R-:W0:Y:S02]  /*1f20*/  SHFL.BFLY PT, R0, R81, 0x2, 0x1f ;  /* 0x0c401f0051007f89 */ /* 0x000e2400000e0000 */
[----:B01----:R-:W-:-:S05]  /*1f30*/  FADD.FTZ R83, R81, R0 ;  /* 0x0000000051537221 */ /* 0x003fca0000010000 */
[----:B------:R-:W0:Y:S02]  /*1f40*/  SHFL.BFLY PT, R0, R83, 0x4, 0x1f ;  /* 0x0c801f0053007f89 */ /* 0x000e2400000e0000 */
[----:B0-----:R-:W-:-:S05]  /*1f50*/  FADD.FTZ R84, R83, R0 ;  /* 0x0000000053547221 */ /* 0x001fca0000010000 */
[----:B------:R-:W0:Y:S02]  /*1f60*/  SHFL.BFLY PT, R85, R84, 0x8, 0x1f ;  /* 0x0d001f0054557f89 */ /* 0x000e2400000e0000 */
[----:B0-----:R-:W-:-:S05]  /*1f70*/  FADD.FTZ R85, R84, R85 ;  /* 0x0000005554557221 */ /* 0x001fca0000010000 */
[----:B------:R-:W0:Y:S02]  /*1f80*/  SHFL.BFLY PT, R0, R85, 0x10, 0x1f ;  /* 0x0e001f0055007f89 */ /* 0x000e2400000e0000 */
[----:B0-----:R-:W-:-:S04]  /*1f90*/  FADD.FTZ R87, R85, R0 ;  /* 0x0000000055577221 */ /* 0x001fc80000010000 */
[----:B---3--:R-:W-:-:S04]  /*1fa0*/  FMUL.FTZ R82, R87, R78 ;  /* 0x0000004e57527220 */ /* 0x008fc80000410000 */
        /* <DEDUP_REMOVED lines=58> */
.L_x_17255:
        /* <DEDUP_REMOVED lines=35> */
[----:B0-----:R-:W-:Y:S02]  /*2580*/  HADD2.F32 R86, -RZ, R9.H0_H0 ;  /* 0x20000009ff567230 */ /* 0x001fe40000004100 */
[----:B------:R-:W-:Y:S01]  /*2590*/  FADD.FTZ R84, R55, -R82 ;  /* 0x8000005237547221 */ /* 0x000fe20000010000 */
[----:B------:R-:W-:Y:S01]  /*25a0*/  FFMA.FTZ R83, R78, R83, R85 ;  /* 0x000000534e537223 */ /* 0x000fe20000010055 */
[--C-:B------:R-:W-:Y:S02]  /*25b0*/  HADD2.F32 R78, -RZ, R5.reuse.H0_H0 ;  /* 0x20000005ff4e7230 */ /* 0x100fe40000004100 */
[----:B------:R-:W-:Y:S02]  /*25c0*/  HADD2.F32 R79, -RZ, R5.H1_H1 ;  /* 0x30000005ff4f7230 */ /* 0x000fe40000004100 */
[----:B------:R-:W-:Y:S01]  /*25d0*/  FMUL.FTZ R84, R81, R84 ;  /* 0x0000005451547220 */ /* 0x000fe20000410000 */
[----:B------:R-:W-:-:S02]  /*25e0*/  HADD2.F32 R85, -RZ, R9.H1_H1 ;  /* 0x30000009ff557230 */ /* 0x000fc40000004100 */
[----:B------:R-:W-:Y:S01]  /*25f0*/  FFMA.FTZ R77, R77, R78, R86 ;  /* 0x0000004e4d4d7223 */ /* 0x000fe20000010056 */
[--C-:B------:R-:W-:Y:S01]  /*2600*/  FADD.FTZ R78, R56, -R82.reuse ;  /* 0x80000052384e7221 */ /* 0x100fe20000010000 */
[--C-:B------:R-:W-:Y:S01]  /*2610*/  HADD2.F32 R87, -RZ, R6.reuse.H1_H1 ;  /* 0x30000006ff577230 */ /* 0x100fe20000004100 */
[----:B------:R-:W-:Y:S01]  /*2620*/  F2FP.F16.F32.PACK_AB R76, R83, R76 ;  /* 0x0000004c534c723e */ /* 0x000fe200000000ff */
[----:B------:R-:W-:Y:S01]  /*2630*/  FFMA.FTZ R86, R84, R79, R85 ;  /* 0x0000004f54567223 */ /* 0x000fe20000010055 */
[----:B------:R-:W-:Y:S02]  /*2640*/  HADD2.F32 R79, -RZ, R6.H0_H0 ;  /* 0x20000006ff4f7230 */ /* 0x000fe40000004100 */
[----:B------:R-:W-:Y:S01]  /*2650*/  FMUL.FTZ R78, R81, R78 ;  /* 0x0000004e514e7220 */ /* 0x000fe20000410000 */
[--C-:B------:R-:W-:Y:S02]  /*2660*/  HADD2.F32 R85, -RZ, R10.reuse.H0_H0 ;  /* 0x2000000aff557230 */ /* 0x100fe40000004100 */
[----:B------:R-:W-:Y:S01]  /*2670*/  FADD.FTZ R84, R57, -R82 ;  /* 0x8000005239547221 */ /* 0x000fe20000010000 */
[----:B------:R-:W-:Y:S01]  /*2680*/  HADD2.F32 R89, -RZ, R11.H1_H1 ;  /* 0x3000000bff597230 */ /* 0x000fe20000004100 */
[----:B------:R-:W-:Y:S01]  /*2690*/  F2FP.F16.F32.PACK_AB R77, R86, R77 ;  /* 0x0000004d564d723e */ /* 0x000fe200000000ff */
[----:B------:R-:W-:Y:S01]  /*26a0*/  FFMA.FTZ R78, R78, R79, R85 ;  /* 0x0000004f4e4e7223 */ /* 0x000fe20000010055 */
[----:B------:R-:W-:-:S02]  /*26b0*/  HADD2.F32 R79, -RZ, R10.H1_H1 ;  /* 0x3000000aff4f7230 */ /* 0x000fc40000004100 */
        /* <DEDUP_REMOVED lines=17> */
.L_x_17240:
[----:B------:R-:W-:Y:S05]  /*27d0*/  BSYNC.RECONVERGENT B1 ;  /* 0x0000000000017941 */ /* 0x000fea0003800200 */
.L_x_17239:
[----:B------:R-:W-:Y:S04]  /*27e0*/  BSSY.RECONVERGENT B1, `(.L_x_17241) ;  /* 0x0000032000017945 */ /* 0x000fe80003800200 */
[----:B------:R-:W-:Y:S05]  /*27f0*/  @!P1 BRA `(.L_x_17242) ;  /* 0x0000000000c09947 */ /* 0x000fea0003800000 */
[--C-:B-1----:R-:W-:Y:S01]  /*2800*/  FADD.FTZ R76, R60, -R82.reuse ;  /* 0x800000523c4c7221 */ /* 0x102fe20000010000 */
        /* <DEDUP_REMOVED lines=47> */
.L_x_17242:
[----:B------:R-:W-:Y:S05]  /*2b00*/  BSYNC.RECONVERGENT B1 ;  /* 0x0000000000017941 */ /* 0x000fea0003800200 */
.L_x_17241:
[----:B------:R-:W-:Y:S05]  /*2b10*/  @!P4 BRA `(.L_x_17238) ;  /* 0x0000000000bcc947 */ /* 0x000fea0003800000 */
[--C-:B-12---:R-:W-:Y:S01]  /*2b20*/  FADD.FTZ R76, R68, -R82.reuse ;  /* 0x80000052444c7221 */ /* 0x106fe20000010000 */
        /* <DEDUP_REMOVED lines=8> */
[--C-:B------:R-:W-:Y:S01]  /*2bb0*/  FADD.FTZ R76, R71, -R82.reuse ;  /* 0x80000052474c7221 */ /* 0x100fe20000010000 */
[----:B------:R-:W-:Y:S02]  /*2bc0*/  HADD2.F32 R77, -RZ, R29.H1_H1 ;  /* 0x3000001dff4d7230 */ /* 0x000fe40000004100 */
[----:B------:R-:W-:Y:S01]  /*2bd0*/  FFMA.FTZ R85, R78, R85, R79 ;  /* 0x000000554e557223 */ /* 0x000fe2000001004f */
[----:B------:R-:W-:Y:S02]  /*2be0*/  HADD2.F32 R79, -RZ, R33.H1_H1 ;  /* 0x30000021ff4f7230 */ /* 0x000fe40000004100 */
[----:B------:R-:W-:Y:S01]  /*2bf0*/  FMUL.FTZ R76, R81, R76 ;  /* 0x0000004c514c7220 */ /* 0x000fe20000410000 */
[----:B------:R-:W-:Y:S01]  /*2c00*/  FADD.FTZ R78, R72, -R82 ;  /* 0x80000052484e7221 */ /* 0x000fe20000010000 */
[--C-:B------:R-:W-:Y:S02]  /*2c10*/  HADD2.F32 R87, -RZ, R30.reuse.H1_H1 ;  /* 0x3000001eff577230 */ /* 0x100fe40000004100 */
[----:B------:R-:W-:Y:S01]  /*2c20*/  FFMA.FTZ R84, R76, R77, R79 ;  /* 0x0000004d4c547223 */ /* 0x000fe2000001004f */
[----:B------:R-:W-:-:S02]  /*2c30*/  HADD2.F32 R77, -RZ, R30.H0_H0 ;  /* 0x2000001eff4d7230 */ /* 0x000fc40000004100 */
[----:B------:R-:W-:Y:S01]  /*2c40*/  FMUL.FTZ R78, R81, R78 ;  /* 0x0000004e514e7220 */ /* 0x000fe20000410000 */
[--C-:B------:R-:W-:Y:S02]  /*2c50*/  HADD2.F32 R79, -RZ, R34.reuse.H0_H0 ;  /* 0x20000022ff4f7230 */ /* 0x100fe40000004100 */
[----:B------:R-:W-:Y:S01]  /*2c60*/  FADD.FTZ R76, R73, -R82 ;  /* 0x80000052494c7221 */ /* 0x000fe20000010000 */
[----:B------:R-:W-:Y:S02]  /*2c70*/  HADD2.F32 R89, -RZ, R31.H1_H1 ;  /* 0x3000001fff597230 */ /* 0x000fe40000004100 */
[----:B------:R-:W-:Y:S02]  /*2c80*/  HADD2.F32 R91, -RZ, R35.H1_H1 ;  /* 0x30000023ff5b7230 */ /* 0x000fe40000004100 */
        /* <DEDUP_REMOVED lines=10> */
[--C-:B------:R-:W-:Y:S01]  /*2d30*/  FADD.FTZ R76, R75, -R82.reuse ;  /* 0x800000524b4c7221 */ /* 0x100fe20000010000 */
[----:B------:R-:W-:-:S03]  /*2d40*/  FADD.FTZ R82, R69, -R82 ;  /* 0x8000005245527221 */ /* 0x000fc60000010000 */
[C---:B0-----:R-:W-:Y:S01]  /*2d50*/  FMUL.FTZ R86, R81.reuse, R76 ;  /* 0x0000004c51567220 */ /* 0x041fe20000410000 */
        /* <DEDUP_REMOVED lines=11> */
.L_x_17238:
[----:B------:R-:W-:Y:S05]  /*2e10*/  BSYNC.RECONVERGENT B0 ;  /* 0x0000000000007941 */ /* 0x000fea0003800200 */
.L_x_17237:
[----:B-123--:R-:W1:Y:S02]  /*2e20*/  LDC.64 R76, c[0x0][0x380] ;  /* 0x0000e000ff4c7b82 */ /* 0x00ee640000000a00 */
[----:B-1----:R-:W-:-:S04]  /*2e30*/  LEA R80, R76, R80, 0x2 ;  /* 0x000000504c507211 */ /* 0x002fc800078e10ff */
[----:B------:R-:W-:-:S13]  /*2e40*/  ISETP.GE.AND P0, PT, R80, R77, PT ;  /* 0x0000004d5000720c */ /* 0x000fda0003f06270 */
[----:B------:R-:W-:Y:S05]  /*2e50*/  @!P0 BRA `(.L_x_17243) ;  /* 0xffffffd400dc8947 */ /* 0x000fea000383ffff */
[----:B------:R-:W-:Y:S05]  /*2e60*/  EXIT ;  /* 0x000000000000794d */ /* 0x000fea0003800000 */
.L_x_17236:
        /* <DEDUP_REMOVED lines=8> */
.L_x_17245:
[----:B------:R-:W-:Y:S05]  /*2ef0*/  BSYNC B0 ;  /* 0x0000000000007941 */ /* 0x000fea0003800000 */
.L_x_17244:
        /* <DEDUP_REMOVED lines=10> */
.L_x_17246:
[----:B------:R-:W-:Y:S01]  /*2fa0*/  HFMA2 R89, -RZ, RZ, 0, 2.384185791015625e-07 ;  /* 0x00000004ff597431 */ /* 0x000fe200000001ff */
[----:B------:R-:W-:-:S05]  /*2fb0*/  MOV R0, R88 ;  /* 0x0000005800007202 */ /* 0x000fca0000000f00 */
[----:B------:R-:W-:-:S05]  /*2fc0*/  FADD.FTZ R83, R81, R0 ;  /* 0x0000000051537221 */ /* 0x000fca0000010000 */
[----:B------:R-:W-:-:S07]  /*2fd0*/  MOV R90, R83 ;  /* 0x00000053005a7202 */ /* 0x000fce0000000f00 */
[----:B------:R-:W-:Y:S05]  /*2fe0*/  WARPSYNC.COLLECTIVE R87, `(.L_x_17247) ;  /* 0x0000000057087348 */ /* 0x000fea0003c00000 */
[----:B------:R0:W1:Y:S02]  /*2ff0*/  SHFL.BFLY P6, R88, R90, R89, R92 ;  /* 0x0c0000595a587389 */ /* 0x00006400000c005c */
[----:B01----:R-:W-:Y:S05]  /*3000*/  ENDCOLLECTIVE ;  /* 0x000000000000791b */ /* 0x003fea0003800000 */
.L_x_17247:
[----:B------:R-:W-:Y:S01]  /*3010*/  HFMA2 R89, -RZ, RZ, 0, 4.76837158203125e-07 ;  /* 0x00000008ff597431 */ /* 0x000fe200000001ff */
[----:B------:R-:W-:-:S05]  /*3020*/  MOV R0, R88 ;  /* 0x0000005800007202 */ /* 0x000fca0000000f00 */
[----:B------:R-:W-:-:S05]  /*3030*/  FADD.FTZ R84, R83, R0 ;  /* 0x0000000053547221 */ /* 0x000fca0000010000 */
[----:B------:R-:W-:-:S07]  /*3040*/  MOV R90, R84 ;  /* 0x00000054005a7202 */ /* 0x000fce0000000f00 */
[----:B------:R-:W-:Y:S05]  /*3050*/  WARPSYNC.COLLECTIVE R87, `(.L_x_17248) ;  /* 0x0000000057087348 */ /* 0x000fea0003c00000 */
[----:B------:R0:W1:Y:S02]  /*3060*/  SHFL.BFLY P6, R88, R90, R89, R92 ;  /* 0x0c0000595a587389 */ /* 0x00006400000c005c */
[----:B01----:R-:W-:Y:S05]  /*3070*/  ENDCOLLECTIVE ;  /* 0x000000000000791b */ /* 0x003fea0003800000 */
.L_x_17248:
[----:B------:R-:W-:Y:S01]  /*3080*/  HFMA2 R89, -RZ, RZ, 0, 9.5367431640625e-07 ;  /* 0x00000010ff597431 */ /* 0x000fe200000001ff */
[----:B------:R-:W-:-:S05]  /*3090*/  MOV R85, R88 ;  /* 0x0000005800557202 */ /* 0x000fca0000000f00 */
[----:B------:R-:W-:-:S05]  /*30a0*/  FADD.FTZ R85, R84, R85 ;  /* 0x0000005554557221 */ /* 0x000fca0000010000 */
[----:B------:R-:W-:-:S07]  /*30b0*/  MOV R90, R85 ;  /* 0x00000055005a7202 */ /* 0x000fce0000000f00 */
[----:B------:R-:W-:Y:S05]  /*30c0*/  WARPSYNC.COLLECTIVE R87, `(.L_x_17249) ;  /* 0x0000000057087348 */ /* 0x000fea0003c00000 */
[----:B------:R0:W1:Y:S02]  /*30d0*/  SHFL.BFLY P6, R88, R90, R89, R92 ;  /* 0x0c0000595a587389 */ /* 0x00006400000c005c */
[----:B01----:R-:W-:Y:S05]  /*30e0*/  ENDCOLLECTIVE ;  /* 0x000000000000791b */ /* 0x003fea0003800000 */
.L_x_17249:
        /* <DEDUP_REMOVED lines=57> */
.L_x_17250:
[----:B------:R-:W-:Y:S01]  /*3480*/  HFMA2 R89, -RZ, RZ, 0, 1.1920928955078125e-07 ;  /* 0x00000002ff597431 */ /* 0x000fe200000001ff */
[----:B------:R-:W-:-:S05]  /*3490*/  MOV R79, R88 ;  /* 0x00000058004f7202 */ /* 0x000fca0000000f00 */
[----:B------:R-:W-:-:S05]  /*34a0*/  FADD.FTZ R79, R0, R79 ;  /* 0x0000004f004f7221 */ /* 0x000fca0000010000 */
[----:B------:R-:W-:-:S07]  /*34b0*/  MOV R90, R79 ;  /* 0x0000004f005a7202 */ /* 0x000fce0000000f00 */
[----:B------:R-:W-:Y:S05]  /*34c0*/  WARPSYNC.COLLECTIVE R87, `(.L_x_17251) ;  /* 0x0000000057087348 */ /* 0x000fea0003c00000 */
[----:B------:R0:W1:Y:S02]  /*34d0*/  SHFL.BFLY P6, R88, R90, R89, R92 ;  /* 0x0c0000595a587389 */ /* 0x00006400000c005c */
[----:B01----:R-:W-:Y:S05]  /*34e0*/  ENDCOLLECTIVE ;  /* 0x000000000000791b */ /* 0x003fea0003800000 */
.L_x_17251:
[----:B------:R-:W-:Y:S01]  /*34f0*/  HFMA2 R89, -RZ, RZ, 0, 2.384185791015625e-07 ;  /* 0x00000004ff597431 */ /* 0x000fe200000001ff */
[----:B------:R-:W-:-:S05]  /*3500*/  MOV R84, R88 ;  /* 0x0000005800547202 */ /* 0x000fca0000000f00 */
[----:B------:R-:W-:-:S05]  /*3510*/  FADD.FTZ R84, R79, R84 ;  /* 0x000000544f547221 */ /* 0x000fca0000010000 */
[----:B------:R-:W-:-:S07]  /*3520*/  MOV R90, R84 ;  /* 0x00000054005a7202 */ /* 0x000fce0000000f00 */
[----:B------:R-:W-:Y:S05]  /*3530*/  WARPSYNC.COLLECTIVE R87, `(.L_x_17252) ;  /* 0x0000000057087348 */ /* 0x000fea0003c00000 */
[----:B------:R0:W1:Y:S02]  /*3540*/  SHFL.BFLY P6, R88, R90, R89, R92 ;  /* 0x0c0000595a587389 */ /* 0x00006400000c005c */
[----:B01----:R-:W-:Y:S05]  /*3550*/  ENDCOLLECTIVE ;  /* 0x000000000000791b */ /* 0x003fea0003800000 */
.L_x_17252:
[----:B------:R-:W-:Y:S01]  /*3560*/  HFMA2 R89, -RZ, RZ, 0, 4.76837158203125e-07 ;  /* 0x00000008ff597431 */ /* 0x000fe200000001ff */
[----:B------:R-:W-:-:S05]  /*3570*/  MOV R81, R88 ;  /* 0x0000005800517202 */ /* 0x000fca0000000f00 */
[----:B------:R-:W-:-:S05]  /*3580*/  FADD.FTZ R81, R84, R81 ;  /* 0x0000005154517221 */ /* 0x000fca0000010000 */
[----:B------:R-:W-:-:S07]  /*3590*/  MOV R90, R81 ;  /* 0x00000051005a7202 */ /* 0x000fce0000000f00 */
[----:B------:R-:W-:Y:S05]  /*35a0*/  WARPSYNC.COLLECTIVE R87, `(.L_x_17253) ;  /* 0x0000000057087348 */ /* 0x000fea0003c00000 */
[----:B------:R0:W1:Y:S02]  /*35b0*/  SHFL.BFLY P6, R88, R90, R89, R92 ;  /* 0x0c0000595a587389 */ /* 0x00006400000c005c */
[----:B01----:R-:W-:Y:S05]  /*35c0*/  ENDCOLLECTIVE ;  /* 0x000000000000791b */ /* 0x003fea0003800000 */
.L_x_17253:
[----:B------:R-:W-:Y:S01]  /*35d0*/  HFMA2 R89, -RZ, RZ, 0, 9.5367431640625e-07 ;  /* 0x00000010ff597431 */ /* 0x000fe200000001ff */
[----:B------:R-:W-:-:S05]  /*35e0*/  MOV R86, R88 ;  /* 0x0000005800567202 */ /* 0x000fca0000000f00 */
[----:B------:R-:W-:-:S05]  /*35f0*/  FADD.FTZ R86, R81, R86 ;  /* 0x0000005651567221 */ /* 0x000fca0000010000 */
[----:B------:R-:W-:-:S07]  /*3600*/  MOV R90, R86 ;  /* 0x00000056005a7202 */ /* 0x000fce0000000f00 */
[----:B------:R-:W-:Y:S05]  /*3610*/  WARPSYNC.COLLECTIVE R87, `(.L_x_17254) ;  /* 0x0000000057087348 */ /* 0x000fea0003c00000 */
[----:B------:R0:W1:Y:S02]  /*3620*/  SHFL.BFLY P6, R88, R90, R89, R92 ;  /* 0x0c0000595a587389 */ /* 0x00006400000c005c */
[----:B01----:R-:W-:Y:S05]  /*3630*/  ENDCOLLECTIVE ;  /* 0x000000000000791b */ /* 0x003fea0003800000 */
.L_x_17254:
[----:B------:R-:W-:Y:S01]  /*3640*/  MOV R83, R88 ;  /* 0x0000005800537202 */ /* 0x000fe20000000f00 */
[----:B------:R-:W-:Y:S06]  /*3650*/  BRA `(.L_x_17255) ;  /* 0xffffffec003c7947 */ /* 0x000fec000383ffff */
.L_x_17256:
        /* <DEDUP_REMOVED lines=10> */
.L_x_28804:


//--------------------- .text._ZN10layer_norm13ln_fwd_kernelINS_13Kernel_traitsI6__halfS2_fS2_fjLj768ELj1ELj4ELj1ELj16ENS_18Kernel_traits_baseILj768ES2_S2_fS2_fjLj128EEEEELb0ELb1ELb1ELb1EEEvNS_9FwdParamsE --------------------------
	.section	.text._ZN10layer_norm13ln_fwd_kernelINS_13Kernel_traitsI6__halfS2_fS2_fjLj768ELj1ELj4ELj1ELj16ENS_18Kernel_traits_baseILj768ES2_S2_fS2_fjLj128EEEEELb0ELb1ELb1ELb1EEEvNS_9FwdParamsE,"ax",@progbits
	.align	128
        .global         _ZN10layer_norm13ln_fwd_kernelINS_13Kernel_traitsI6__halfS2_fS2_fjLj768ELj1ELj4ELj1ELj16ENS_18Kernel_traits_baseILj768ES2_S2_fS2_fjLj128EEEEELb0ELb1ELb1ELb1EEEvNS_9FwdParamsE
        .type           _ZN10layer_norm13ln_fwd_kernelINS_13Kernel_traitsI6__halfS2_fS2_fjLj768ELj1ELj4ELj1ELj16ENS_18Kernel_traits_baseILj768ES2_S2_fS2_fjLj128EEEEELb0ELb1ELb1ELb1EEEvNS_9FwdParamsE,@function
        .size           _ZN10layer_norm13ln_fwd_kernelINS_13Kernel_traitsI6__halfS2_fS2_fjLj768ELj1ELj4ELj1ELj16ENS_18Kernel_traits_baseILj768ES2_S2_fS2_fjLj128EEEEELb0ELb1ELb1ELb1EEEvNS_9FwdParamsE,(.L_x_28805 - _ZN10layer_norm13ln_fwd_kernelINS_13Kernel_traitsI6__halfS2_fS2_fjLj768ELj1ELj4ELj1ELj16ENS_18Kernel_traits_baseILj768ES2_S2_fS2_fjLj128EEEEELb0ELb1ELb1ELb1EEEvNS_9FwdParamsE)
        .other          _ZN10layer_norm13ln_fwd_kernelINS_13Kernel_traitsI6__halfS2_fS2_fjLj768ELj1ELj4ELj1ELj16ENS_18Kernel_traits_baseILj768ES2_S2_fS2_fjLj128EEEEELb0ELb1ELb1ELb1EEEvNS_9FwdParamsE,@"STO_CUDA_ENTRY STV_DEFAULT"
_ZN10layer_norm13ln_fwd_kernelINS_13Kernel_traitsI6__halfS2_fS2_fjLj768ELj1ELj4ELj1ELj16ENS_18Kernel_traits_baseILj768ES2_S2_fS2_fjLj128EEEEELb0ELb1ELb1ELb1EEEvNS_9FwdParamsE:
.text._ZN10layer_norm13ln_fwd_kernelINS_13Kernel_traitsI6__halfS2_fS2_fjLj768ELj1ELj4ELj1ELj16ENS_18Kernel_traits_baseILj768ES2_S2_fS2_fjLj128EEEEELb0ELb1ELb1ELb1EEEvNS_9FwdParamsE:
[----:B------:R-:W-:Y:S01]  /*0000*/  LDC R1, c[0x0][0x37c] ;  /* 0x0000df00ff017b82 */ /* 0x000fe20000000800 */
[----:B------:R-:W0:Y:S01]  /*0010*/  LDCU.64 UR4, c[0x0][0x438] ;  /* 0x00008700ff0477ac */ /* 0x000e220008000a00 */
[----:B------:R-:W1:Y:S06]  /*0020*/  S2R R77, SR_TID.X ;  /* 0x00000000004d7919 */ /* 0x000e6c0000002100 */
[----:B------:R-:W2:Y:S01]  /*0030*/  LDC.64 R6, c[0x0][0x3d0] ;  /* 0x0000f400ff067b82 */ /* 0x000ea20000000a00 */
[----:B------:R-:W3:Y:S01]  /*0040*/  LDCU.64 UR6, c[0x0][0x358] ;  /* 0x00006b00ff0677ac */ /* 0x000ee20008000a00 */
[----:B------:R-:W4:Y:S06]  /*0050*/  LDCU UR12, c[0x0][0x40c] ;  /* 0x00008180ff0c77ac */ /* 0x000f2c0008000800 */
[----:B------:R-:W3:Y:S01]  /*0060*/  LDC.64 R10, c[0x0][0x3e8] ;  /* 0x0000fa00ff0a7b82 */ /* 0x000ee20000000a00 */
[----:B------:R-:W2:Y:S01]  /*0070*/  LDCU.U8 UR10, c[0x0][0x410] ;  /* 0x00008200ff0a77ac */ /* 0x000ea20008000000 */
[----:B------:R-:W2:Y:S01]  /*0080*/  LDCU UR11, c[0x0][0x448] ;  /* 0x00008900ff0b77ac */ /* 0x000ea20008000800 */
[----:B0-----:R-:W-:Y:S01]  /*0090*/  ISETP.NE.U32.AND P0, PT, RZ, UR4, PT ;  /* 0x00000004ff007c0c */ /* 0x001fe2000bf05070 */
[----:B------:R-:W0:Y:S03]  /*00a0*/  LDCU.64 UR8, c[0x0][0x3a0] ;  /* 0x00007400ff0877ac */ /* 0x000e260008000a00 */
[----:B------:R-:W-:-:S02]  /*00b0*/  ISETP.NE.AND.EX P0, PT, RZ, UR5, PT, P0 ;  /* 0x00000005ff007c0c */ /* 0x000fc4000bf05300 */
[----:B-1----:R-:W-:Y:S01]  /*00c0*/  LOP3.LUT R0, R77, 0x1f, RZ, 0xc0, !PT ;  /* 0x0000001f4d007812 */ /* 0x002fe200078ec0ff */
[----:B------:R-:W1:Y:S01]  /*00d0*/  S2UR UR4, SR_CTAID.X ;  /* 0x00000000000479c3 */ /* 0x000e620000002500 */
[----:B------:R-:W4:Y:S03]  /*00e0*/  LDCU UR5, c[0x0][0x384] ;  /* 0x00007080ff0577ac */ /* 0x000f260008000800 */
[----:B--2---:R-:W-:-:S06]  /*00f0*/  IMAD.WIDE.U32 R6, R0, 0x10, R6 ;  /* 0x0000001000067825 */ /* 0x004fcc00078e0006 */
[----:B------:R-:W2:Y:S01]  /*0100*/  @P0 LDC.64 R8, c[0x0][0x438] ;  /* 0x00010e00ff080b82 */ /* 0x000ea20000000a00 */
[C---:B---3--:R-:W-:Y:S01]  /*0110*/  IMAD.WIDE.U32 R10, R0.reuse, 0x10, R10 ;  /* 0x00000010000a7825 */ /* 0x048fe200078e000a */
[----:B------:R-:W3:Y:S04]  /*0120*/  LDG.E.128 R44, desc[UR6][R6.64] ;  /* 0x00000006062c7981 */ /* 0x000ee8000c1e1d00 */
[----:B------:R-:W3:Y:S04]  /*0130*/  LDG.E.128 R40, desc[UR6][R10.64] ;  /* 0x000000060a287981 */ /* 0x000ee8000c1e1d00 */
[----:B------:R-:W3:Y:S04]  /*0140*/  LDG.E.128 R36, desc[UR6][R6.64+0x200] ;  /* 0x0002000606247981 */ /* 0x000ee8000c1e1d00 */
[----:B------:R-:W3:Y:S04]  /*0150*/  LDG.E.128 R24, desc[UR6][R10.64+0x200] ;  /* 0x000200060a187981 */ /* 0x000ee8000c1e1d00 */
[----:B------:R0:W3:Y:S04]  /*0160*/  LDG.E.128 R28, desc[UR6][R6.64+0x400] ;  /* 0x00040006061c7981 */ /* 0x0000e8000c1e1d00 */
[----:B------:R-:W3:Y:S01]  /*0170*/  LDG.E.128 R32, desc[UR6][R10.64+0x400] ;  /* 0x000400060a207981 */ /* 0x000ee2000c1e1d00 */
[----:B--2---:R-:W-:-:S05]  /*0180*/  @P0 IMAD.WIDE.U32 R8, R0, 0x10, R8 ;  /* 0x0000001000080825 */ /* 0x004fca00078e0008 */
[----:B------:R-:W5:Y:S04]  /*0190*/  @P0 LDG.E.128 R20, desc[UR6][R8.64] ;  /* 0x0000000608140981 */ /* 0x000f68000c1e1d00 */
[----:B------:R-:W5:Y:S04]  /*01a0*/  @P0 LDG.E.128 R16, desc[UR6][R8.64+0x200] ;  /* 0x0002000608100981 */ /* 0x000f68000c1e1d00 */
[----:B------:R2:W5:Y:S01]  /*01b0*/  @P0 LDG.E.128 R12, desc[UR6][R8.64+0x400] ;  /* 0x00040006080c0981 */ /* 0x000562000c1e1d00 */
[----:B-1----:R-:W-:Y:S01]  /*01c0*/  USHF.L.U32 UR4, UR4, 0x2, URZ ;  /* 0x0000000204047899 */ /* 0x002fe200080006ff */
[----:B------:R-:W-:-:S05]  /*01d0*/  SHF.R.U32.HI R77, RZ, 0x5, R77 ;  /* 0x00000005ff4d7819 */ /* 0x000fca000001164d */
[----:B------:R-:W-:-:S04]  /*01e0*/  LOP3.LUT R77, R77, UR4, RZ, 0xfc, !PT ;  /* 0x000000044d4d7c12 */ /* 0x000fc8000f8efcff */
[----:B----4-:R-:W-:Y:S02]  /*01f0*/  ISETP.GE.AND P1, PT, R77, UR5, PT ;  /* 0x000000054d007c0c */ /* 0x010fe4000bf26270 */
[----:B---3--:R-:W-:Y:S02]  /*0200*/  @P0 MOV R2, R44 ;  /* 0x0000002c00020202 */ /* 0x008fe40000000f00 */
[----:B------:R-:W-:Y:S02]  /*0210*/  @P0 MOV R3, R45 ;  /* 0x0000002d00030202 */ /* 0x000fe40000000f00 */
[----:B------:R-:W-:Y:S02]  /*0220*/  @P0 MOV R4, R46 ;  /* 0x0000002e00040202 */ /* 0x000fe40000000f00 */
[----:B------:R-:W-:Y:S02]  /*0230*/  @P0 MOV R5, R47 ;  /* 0x0000002f00050202 */ /* 0x000fe40000000f00 */
[----:B0-----:R-:W-:-:S02]  /*0240*/  @P0 MOV R6, R40 ;  /* 0x0000002800060202 */ /* 0x001fc40000000f00 */
[----:B------:R-:W-:Y:S02]  /*0250*/  @P0 MOV R7, R41 ;  /* 0x0000002900070202 */ /* 0x000fe40000000f00 */
[----:B--2---:R-:W-:Y:S02]  /*0260*/  @P0 MOV R8, R42 ;  /* 0x0000002a00080202 */ /* 0x004fe40000000f00 */
[----:B------:R-:W-:Y:S02]  /*0270*/  @P0 MOV R9, R43 ;  /* 0x0000002b00090202 */ /* 0x000fe40000000f00 */
[----:B------:R-:W-:Y:S02]  /*0280*/  @P0 MOV R10, R36 ;  /* 0x00000024000a0202 */ /* 0x000fe40000000f00 */
[----:B------:R-:W-:Y:S02]  /*0290*/  @P0 MOV R11, R37 ;  /* 0x00000025000b0202 */ /* 0x000fe40000000f00 */
[----:B------:R-:W-:-:S02]  /*02a0*/  @P0 MOV R60, R38 ;  /* 0x00000026003c0202 */ /* 0x000fc40000000f00 */
[----:B------:R-:W-:Y:S02]  /*02b0*/  @P0 MOV R61, R39 ;  /* 0x00000027003d0202 */ /* 0x000fe40000000f00 */
[----:B------:R-:W-:Y:S02]  /*02c0*/  @P0 MOV R62, R24 ;  /* 0x00000018003e0202 */ /* 0x000fe40000000f00 */
        /* <DEDUP_REMOVED lines=11> */
[----:B------:R-:W-:Y:S02]  /*0380*/  @!P0 CS2R R12, SRZ ;  /* 0x00000000000c8805 */ /* 0x000fe4000001ff00 */
        /* <DEDUP_REMOVED lines=30> */
.L_x_17269:
[----:B------:R-:W0:Y:S08]  /*0570*/  LDC.64 R58, c[0x0][0x3f0] ;  /* 0x0000fc00ff3a7b82 */ /* 0x000e300000000a00 */
[----:B------:R-:W1:Y:S08]  /*0580*/  LDC R80, c[0x0][0x388] ;  /* 0x0000e200ff507b82 */ /* 0x000e700000000800 */
[----:B------:R-:W2:Y:S01]  /*0590*/  LDC.64 R38, c[0x0][0x3f8] ;  /* 0x0000fe00ff267b82 */ /* 0x000ea20000000a00 */
[----:B0-----:R-:W-:-:S06]  /*05a0*/  IMAD.WIDE R58, R77, 0x4, R58 ;  /* 0x000000044d3a7825 */ /* 0x001fcc00078e023a */
[----:B------:R-:W3:Y:S01]  /*05b0*/  LDG.E R58, desc[UR6][R58.64] ;  /* 0x000000063a3a7981 */ /* 0x000ee2000c1e1900 */
        /* <DEDUP_REMOVED lines=16> */
[----:B------:R-:W-:Y:S03]  /*06c0*/  BSSY.RECONVERGENT B0, `(.L_x_17257) ;  /* 0x0000067000007945 */ /* 0x000fe60003800200 */
[----:B------:R-:W-:-:S04]  /*06d0*/  LEA.HI R41, R41, R40, RZ, 0x3 ;  /* 0x0000002829297211 */ /* 0x000fc800078f18ff */
[----:B------:R-:W-:-:S03]  /*06e0*/  LEA.HI.SX32 R73, R41, R0, 0x1d ;  /* 0x0000000029497211 */ /* 0x000fc600078feaff */
[----:B0-----:R-:W-:Y:S05]  /*06f0*/  @!P0 BRA `(.L_x_17258) ;  /* 0x0000000000d88947 */ /* 0x001fea0003800000 */
        /* <DEDUP_REMOVED lines=8> */
[----:B------:R-:W-:Y:S02]  /*0780*/  @P2 HADD2.F32 R44, -RZ, R26.H1_H1 ;  /* 0x3000001aff2c2230 */ /* 0x000fe40000004100 */
[----:B------:R-:W-:Y:S01]  /*0790*/  @P2 HADD2.F32 R45, -RZ, R27.H0_H0 ;  /* 0x2000001bff2d2230 */ /* 0x000fe20000004100 */
[----:B------:R-:W4:Y:S01]  /*07a0*/  @P2 LDC R41, c[0x0][0x40c] ;  /* 0x00010300ff292b82 */ /* 0x000f220000000800 */
[--C-:B0-----:R-:W-:Y:S02]  /*07b0*/  @P2 HADD2.F32 R36, -RZ, R25.reuse.H0_H0 ;  /* 0x20000019ff242230 */ /* 0x101fe40000004100 */
[----:B------:R-:W-:-:S02]  /*07c0*/  @P2 HADD2.F32 R37, -RZ, R25.H1_H1 ;  /* 0x30000019ff252230 */ /* 0x000fc40000004100 */
[----:B------:R-:W-:Y:S02]  /*07d0*/  @P2 HADD2.F32 R42, -RZ, R26.H0_H0 ;  /* 0x2000001aff2a2230 */ /* 0x000fe40000004100 */
[----:B------:R-:W-:Y:S01]  /*07e0*/  @P2 HADD2.F32 R52, -RZ, R9.H0_H0 ;  /* 0x20000009ff342230 */ /* 0x000fe20000004100 */
[----:B------:R-:W0:Y:S08]  /*07f0*/  @P2 LDC R49, c[0x0][0x40c] ;  /* 0x00010300ff312b82 */ /* 0x000e300000000800 */
[----:B------:R-:W0:Y:S01]  /*0800*/  @P2 LDC R48, c[0x0][0x40c] ;  /* 0x00010300ff302b82 */ /* 0x000e220000000800 */
[----:B-1----:R-:W-:Y:S01]  /*0810*/  @P2 FMUL.FTZ R39, R38, R39 ;  /* 0x0000002726272220 */ /* 0x002fe20000410000 */
[----:B------:R-:W-:-:S06]  /*0820*/  @P2 HADD2.F32 R38, -RZ, R6.H0_H0 ;  /* 0x20000006ff262230 */ /* 0x000fcc0000004100 */
[----:B------:R-:W1:Y:S01]  /*0830*/  @P2 LDC R43, c[0x0][0x40c] ;  /* 0x00010300ff2b2b82 */ /* 0x000e620000000800 */
[----:B----4-:R-:W-:Y:S01]  /*0840*/  @P2 FMUL.FTZ R40, R40, R41 ;  /* 0x0000002928282220 */ /* 0x010fe20000410000 */
[----:B------:R-:W-:-:S06]  /*0850*/  @P2 HADD2.F32 R41, -RZ, R6.H1_H1 ;  /* 0x30000006ff292230 */ /* 0x000fcc0000004100 */
[----:B------:R-:W4:Y:S01]  /*0860*/  @P2 LDC R46, c[0x0][0x40c] ;  /* 0x00010300ff2e2b82 */ /* 0x000f220000000800 */
[----:B0-----:R-:W-:Y:S01]  /*0870*/  @P2 FMUL.FTZ R50, R44, R49 ;  /* 0x000000312c322220 */ /* 0x001fe20000410000 */
[----:B------:R-:W-:Y:S02]  /*0880*/  @P2 HADD2.F32 R44, -RZ, R7.H0_H0 ;  /* 0x20000007ff2c2230 */ /* 0x000fe40000004100 */
[----:B------:R-:W-:-:S04]  /*0890*/  @P2 HADD2.F32 R49, -RZ, R8.H1_H1 ;  /* 0x30000008ff312230 */ /* 0x000fc80000004100 */
[----:B------:R-:W0:Y:S01]  /*08a0*/  @P2 LDC R47, c[0x0][0x40c] ;  /* 0x00010300ff2f2b82 */ /* 0x000e220000000800 */
[----:B------:R-:W-:Y:S01]  /*08b0*/  @P2 FMUL.FTZ R51, R45, R48 ;  /* 0x000000302d332220 */ /* 0x000fe20000410000 */
[----:B------:R-:W-:Y:S02]  /*08c0*/  @P2 HADD2.F32 R45, -RZ, R7.H1_H1 ;  /* 0x30000007ff2d2230 */ /* 0x000fe40000004100 */
[----:B------:R-:W-:Y:S02]  /*08d0*/  @P2 HADD2.F32 R48, -RZ, R8.H0_H0 ;  /* 0x20000008ff302230 */ /* 0x000fe40000004100 */
[----:B-1----:R-:W-:Y:S01]  /*08e0*/  @P2 FMUL.FTZ R43, R36, R43 ;  /* 0x0000002b242b2220 */ /* 0x002fe20000410000 */
[----:B----4-:R-:W-:Y:S01]  /*08f0*/  @P2 FMUL.FTZ R46, R37, R46 ;  /* 0x0000002e252e2220 */ /* 0x010fe20000410000 */
[----:B0-----:R-:W-:Y:S01]  /*0900*/  @P2 FMUL.FTZ R47, R42, R47 ;  /* 0x0000002f2a2f2220 */ /* 0x001fe20000410000 */
        /* <DEDUP_REMOVED lines=21> */
.L_x_17258:
[----:B------:R-:W0:Y:S01]  /*0a60*/  @P1 LDC R37, c[0x0][0x40c] ;  /* 0x00010300ff251b82 */ /* 0x000e220000000800 */
[----:B-----5:R-:W-:Y:S02]  /*0a70*/  @P1 HADD2.F32 R36, -RZ, R24.H0_H0 ;  /* 0x20000018ff241230 */ /* 0x020fe40000004100 */
[--C-:B------:R-:W-:Y:S02]  /*0a80*/  @P1 HADD2.F32 R44, -RZ, R26.reuse.H1_H1 ;  /* 0x3000001aff2c1230 */ /* 0x100fe40000004100 */
[----:B------:R-:W-:Y:S02]  /*0a90*/  @P1 HADD2.F32 R40, -RZ, R25.H1_H1 ;  /* 0x30000019ff281230 */ /* 0x000fe40000004100 */
[----:B------:R-:W-:Y:S01]  /*0aa0*/  @P1 HADD2.F32 R42, -RZ, R26.H0_H0 ;  /* 0x2000001aff2a1230 */ /* 0x000fe20000004100 */
[----:B------:R-:W1:Y:S01]  /*0ab0*/  @P1 LDC R49, c[0x0][0x40c] ;  /* 0x00010300ff311b82 */ /* 0x000e620000000800 */
[--C-:B------:R-:W-:Y:S02]  /*0ac0*/  @P1 HADD2.F32 R46, -RZ, R27.reuse.H0_H0 ;  /* 0x2000001bff2e1230 */ /* 0x100fe40000004100 */
[----:B------:R-:W-:-:S02]  /*0ad0*/  @P1 HADD2.F32 R48, -RZ, R27.H1_H1 ;  /* 0x3000001bff301230 */ /* 0x000fc40000004100 */
[--C-:B------:R-:W-:Y:S02]  /*0ae0*/  @P1 HADD2.F32 R50, -RZ, R9.reuse.H0_H0 ;  /* 0x20000009ff321230 */ /* 0x100fe40000004100 */
[----:B------:R-:W-:Y:S01]  /*0af0*/  @P1 HADD2.F32 R52, -RZ, R9.H1_H1 ;  /* 0x30000009ff341230 */ /* 0x000fe20000004100 */
        /* <DEDUP_REMOVED lines=10> */
[----:B------:R-:W-:-:S03]  /*0ba0*/  MOV R38, RZ ;  /* 0x000000ff00267202 */ /* 0x000fc60000000f00 */
[----:B------:R-:W-:Y:S01]  /*0bb0*/  @P1 FMUL.FTZ R38, R43, R44 ;  /* 0x0000002c2b261220 */ /* 0x000fe20000410000 */
[----:B------:R-:W-:Y:S02]  /*0bc0*/  @P1 HADD2.F32 R44, -RZ, R7.H1_H1 ;  /* 0x30000007ff2c1230 */ /* 0x000fe40000004100 */
[----:B------:R-:W2:Y:S01]  /*0bd0*/  @P1 LDC R51, c[0x0][0x40c] ;  /* 0x00010300ff331b82 */ /* 0x000ea20000000800 */
[----:B---3--:R-:W-:Y:S01]  /*0be0*/  @P1 FMUL.FTZ R45, R40, R45 ;  /* 0x0000002d282d1220 */ /* 0x008fe20000410000 */
[----:B------:R-:W-:-:S06]  /*0bf0*/  @P1 HADD2.F32 R40, -RZ, R6.H0_H0 ;  /* 0x20000006ff281230 */ /* 0x000fcc0000004100 */
[----:B------:R-:W3:Y:S01]  /*0c00*/  @P1 LDC R53, c[0x0][0x40c] ;  /* 0x00010300ff351b82 */ /* 0x000ee20000000800 */
[----:B0-----:R-:W-:Y:S01]  /*0c10*/  @P1 FMUL.FTZ R47, R42, R47 ;  /* 0x0000002f2a2f1220 */ /* 0x001fe20000410000 */
[----:B------:R-:W-:Y:S02]  /*0c20*/  @P1 HADD2.F32 R42, -RZ, R6.H1_H1 ;  /* 0x30000006ff2a1230 */ /* 0x000fe40000004100 */
[----:B-1----:R-:W-:Y:S01]  /*0c30*/  @P1 FMUL.FTZ R41, R36, R41 ;  /* 0x0000002924291220 */ /* 0x002fe20000410000 */
[----:B------:R-:W-:Y:S02]  /*0c40*/  CS2R R36, SRZ ;  /* 0x0000000000247805 */ /* 0x000fe4000001ff00 */
[----:B------:R-:W-:Y:S01]  /*0c50*/  @P1 FMUL.FTZ R36, R39, R40 ;  /* 0x0000002827241220 */ /* 0x000fe20000410000 */
[----:B------:R-:W-:Y:S01]  /*0c60*/  @P1 FMUL.FTZ R37, R41, R42 ;  /* 0x0000002a29251220 */ /* 0x000fe20000410000 */
[----:B------:R-:W-:Y:S02]  /*0c70*/  CS2R R40, SRZ ;  /* 0x0000000000287805 */ /* 0x000fe4000001ff00 */
[----:B------:R-:W-:-:S02]  /*0c80*/  CS2R R42, SRZ ;  /* 0x00000000002a7805 */ /* 0x000fc4000001ff00 */
[----:B------:R-:W-:Y:S01]  /*0c90*/  MOV R39, RZ ;  /* 0x000000ff00277202 */ /* 0x000fe20000000f00 */
[----:B--2---:R-:W-:Y:S01]  /*0ca0*/  @P1 FMUL.FTZ R51, R46, R51 ;  /* 0x000000332e331220 */ /* 0x004fe20000410000 */
[--C-:B------:R-:W-:Y:S02]  /*0cb0*/  @P1 HADD2.F32 R46, -RZ, R8.reuse.H0_H0 ;  /* 0x20000008ff2e1230 */ /* 0x100fe40000004100 */
[----:B------:R-:W-:Y:S01]  /*0cc0*/  @P1 FMUL.FTZ R39, R45, R44 ;  /* 0x0000002c2d271220 */ /* 0x000fe20000410000 */
[----:B------:R-:W-:Y:S02]  /*0cd0*/  @P1 FMUL.FTZ R42, R51, R50 ;  /* 0x00000032332a1220 */ /* 0x000fe40000410000 */
[----:B------:R-:W-:Y:S01]  /*0ce0*/  @P1 FMUL.FTZ R40, R47, R46 ;  /* 0x0000002e2f281220 */ /* 0x000fe20000410000 */
[----:B---3--:R-:W-:Y:S01]  /*0cf0*/  @P1 FMUL.FTZ R53, R48, R53 ;  /* 0x0000003530351220 */ /* 0x008fe20000410000 */
[----:B------:R-:W-:-:S03]  /*0d00*/  @P1 HADD2.F32 R48, -RZ, R8.H1_H1 ;  /* 0x30000008ff301230 */ /* 0x000fc60000004100 */
[----:B------:R-:W-:Y:S02]  /*0d10*/  @P1 FMUL.FTZ R43, R53, R52 ;  /* 0x00000034352b1220 */ /* 0x000fe40000410000 */
[----:B------:R-:W-:-:S07]  /*0d20*/  @P1 FMUL.FTZ R41, R49, R48 ;  /* 0x0000003031291220 */ /* 0x000fce0000410000 */
.L_x_17259:
[----:B------:R-:W-:Y:S05]  /*0d30*/  BSYNC.RECONVERGENT B0 ;  /* 0x0000000000007941 */ /* 0x000fea0003800200 */
.L_x_17257:
        /* <DEDUP_REMOVED lines=17> */
[--C-:B-----5:R-:W-:Y:S02]  /*0e50*/  @P2 HADD2.F32 R52, -RZ, R25.reuse.H1_H1 ;  /* 0x30000019ff342230 */ /* 0x120fe40000004100 */
[----:B------:R-:W-:Y:S02]  /*0e60*/  @P2 HADD2.F32 R51, -RZ, R25.H0_H0 ;  /* 0x20000019ff332230 */ /* 0x000fe40000004100 */
[--C-:B0-----:R-:W-:Y:S02]  /*0e70*/  @P2 HADD2.F32 R46, -RZ, R24.reuse.H1_H1 ;  /* 0x30000018ff2e2230 */ /* 0x101fe40000004100 */
[----:B------:R-:W-:Y:S01]  /*0e80*/  @P2 HADD2.F32 R44, -RZ, R24.H0_H0 ;  /* 0x20000018ff2c2230 */ /* 0x000fe20000004100 */
[----:B------:R-:W0:Y:S01]  /*0e90*/  @P2 LDC R50, c[0x0][0x40c] ;  /* 0x00010300ff322b82 */ /* 0x000e220000000800 */
[----:B------:R-:W-:-:S07]  /*0ea0*/  @P2 HADD2.F32 R72, -RZ, R64.H1_H1 ;  /* 0x30000040ff482230 */ /* 0x000fce0000004100 */
[----:B------:R-:W2:Y:S08]  /*0eb0*/  @P2 LDC R47, c[0x0][0x40c] ;  /* 0x00010300ff2f2b82 */ /* 0x000eb00000000800 */
[----:B------:R-:W3:Y:S01]  /*0ec0*/  @P2 LDC R59, c[0x0][0x40c] ;  /* 0x00010300ff3b2b82 */ /* 0x000ee20000000800 */
[----:B-1----:R-:W-:Y:S01]  /*0ed0*/  @P2 FMUL.FTZ R82, R52, R53 ;  /* 0x0000003534522220 */ /* 0x002fe20000410000 */
[----:B------:R-:W-:-:S02]  /*0ee0*/  @P2 HADD2.F32 R52, -RZ, R26.H1_H1 ;  /* 0x3000001aff342230 */ /* 0x000fc40000004100 */
[----:B------:R-:W-:-:S04]  /*0ef0*/  @P2 HADD2.F32 R53, -RZ, R27.H0_H0 ;  /* 0x2000001bff352230 */ /* 0x000fc80000004100 */
[----:B------:R-:W1:Y:S01]  /*0f00*/  @P2 LDC R45, c[0x0][0x40c] ;  /* 0x00010300ff2d2b82 */ /* 0x000e620000000800 */
[----:B0-----:R-:W-:Y:S01]  /*0f10*/  @P2 FMUL.FTZ R51, R51, R50 ;  /* 0x0000003233332220 */ /* 0x001fe20000410000 */
[----:B------:R-:W-:-:S06]  /*0f20*/  @P2 HADD2.F32 R50, -RZ, R26.H0_H0 ;  /* 0x2000001aff322230 */ /* 0x000fcc0000004100 */
[----:B------:R-:W0:Y:S01]  /*0f30*/  @P2 LDC R55, c[0x0][0x40c] ;  /* 0x00010300ff372b82 */ /* 0x000e220000000800 */
[----:B--2---:R-:W-:Y:S01]  /*0f40*/  @P2 FMUL.FTZ R48, R46, R47 ;  /* 0x0000002f2e302220 */ /* 0x004fe20000410000 */
[--C-:B------:R-:W-:Y:S02]  /*0f50*/  @P2 HADD2.F32 R46, -RZ, R62.reuse.H1_H1 ;  /* 0x3000003eff2e2230 */ /* 0x100fe40000004100 */
[----:B------:R-:W-:-:S04]  /*0f60*/  @P2 HADD2.F32 R47, -RZ, R62.H0_H0 ;  /* 0x2000003eff2f2230 */ /* 0x000fc80000004100 */
[----:B------:R-:W2:Y:S01]  /*0f70*/  @P2 LDC R54, c[0x0][0x40c] ;  /* 0x00010300ff362b82 */ /* 0x000ea20000000800 */
[----:B---3--:R-:W-:Y:S01]  /*0f80*/  @P2 FMUL.FTZ R84, R52, R59 ;  /* 0x0000003b34542220 */ /* 0x008fe20000410000 */
[----:B------:R-:W-:Y:S02]  /*0f90*/  @P2 HADD2.F32 R52, -RZ, R63.H0_H0 ;  /* 0x2000003fff342230 */ /* 0x000fe40000004100 */
[----:B-1----:R-:W-:Y:S01]  /*0fa0*/  @P2 FMUL.FTZ R49, R44, R45 ;  /* 0x0000002d2c312220 */ /* 0x002fe20000410000 */
[----:B------:R-:W-:Y:S01]  /*0fb0*/  MOV R45, R29 ;  /* 0x0000001d002d7202 */ /* 0x000fe20000000f00 */
[----:B------:R-:W-:Y:S01]  /*0fc0*/  @P2 FFMA.FTZ R45, R48, R46, R29 ;  /* 0x0000002e302d2223 */ /* 0x000fe2000001001d */
[----:B------:R-:W-:Y:S01]  /*0fd0*/  MOV R44, R28 ;  /* 0x0000001c002c7202 */ /* 0x000fe20000000f00 */
[----:B------:R-:W-:Y:S01]  /*0fe0*/  @P2 FFMA.FTZ R44, R49, R47, R28 ;  /* 0x0000002f312c2223 */ /* 0x000fe2000001001c */
[----:B------:R-:W-:Y:S01]  /*0ff0*/  MOV R46, R30 ;  /* 0x0000001e002e7202 */ /* 0x000fe20000000f00 */
[----:B------:R-:W-:Y:S01]  /*1000*/  @P2 FFMA.FTZ R46, R51, R52, R30 ;  /* 0x00000034332e2223 */ /* 0x000fe2000001001e */
[----:B------:R-:W-:Y:S01]  /*1010*/  MOV R47, R31 ;  /* 0x0000001f002f7202 */ /* 0x000fe20000000f00 */
[----:B0-----:R-:W-:Y:S01]  /*1020*/  @P2 FMUL.FTZ R57, R50, R55 ;  /* 0x0000003732392220 */ /* 0x001fe20000410000 */
[----:B------:R-:W-:Y:S01]  /*1030*/  @P2 HADD2.F32 R55, -RZ, R65.H0_H0 ;  /* 0x20000041ff372230 */ /* 0x000fe20000004100 */
[----:B------:R-:W-:-:S02]  /*1040*/  MOV R48, R32 ;  /* 0x0000002000307202 */ /* 0x000fc40000000f00 */
[----:B------:R-:W-:Y:S01]  /*1050*/  MOV R49, R33 ;  /* 0x0000002100317202 */ /* 0x000fe20000000f00 */
[----:B------:R-:W-:Y:S01]  /*1060*/  @P2 FFMA.FTZ R49, R84, R72, R33 ;  /* 0x0000004854312223 */ /* 0x000fe20000010021 */
[----:B------:R-:W-:Y:S01]  /*1070*/  MOV R50, R34 ;  /* 0x0000002200327202 */ /* 0x000fe20000000f00 */
[----:B--2---:R-:W-:Y:S01]  /*1080*/  @P2 FMUL.FTZ R59, R53, R54 ;  /* 0x00000036353b2220 */ /* 0x004fe20000410000 */
[----:B------:R-:W-:Y:S01]  /*1090*/  @P2 HADD2.F32 R54, -RZ, R63.H1_H1 ;  /* 0x3000003fff362230 */ /* 0x000fe20000004100 */
[----:B------:R-:W-:Y:S01]  /*10a0*/  MOV R51, R35 ;  /* 0x0000002300337202 */ /* 0x000fe20000000f00 */
[----:B------:R-:W-:Y:S02]  /*10b0*/  @P2 HADD2.F32 R53, -RZ, R64.H0_H0 ;  /* 0x20000040ff352230 */ /* 0x000fe40000004100 */
[----:B------:R-:W-:Y:S01]  /*10c0*/  @P2 FFMA.FTZ R50, R59, R55, R34 ;  /* 0x000000373b322223 */ /* 0x000fe20000010022 */
[----:B------:R-:W-:Y:S02]  /*10d0*/  @P2 FFMA.FTZ R47, R82, R54, R31 ;  /* 0x00000036522f2223 */ /* 0x000fe4000001001f */
[----:B------:R-:W-:Y:S01]  /*10e0*/  @P2 FFMA.FTZ R48, R57, R53, R32 ;  /* 0x0000003539302223 */ /* 0x000fe20000010020 */
[----:B------:R-:W-:Y:S06]  /*10f0*/  @!P2 BRA `(.L_x_17262) ;  /* 0x0000000000c8a947 */ /* 0x000fec0003800000 */
[----:B------:R-:W-:Y:S02]  /*1100*/  HADD2.F32 R51, -RZ, R27.H1_H1 ;  /* 0x3000001bff337230 */ /* 0x000fe40000004100 */
[----:B------:R-:W-:-:S03]  /*1110*/  HADD2.F32 R52, -RZ, R65.H1_H1 ;  /* 0x30000041ff347230 */ /* 0x000fc60000004100 */
[----:B------:R-:W-:-:S04]  /*1120*/  FMUL.FTZ R54, R51, UR12 ;  /* 0x0000000c33367c20 */ /* 0x000fc80008410000 */
[----:B------:R-:W-:Y:S01]  /*1130*/  FFMA.FTZ R51, R54, R52, R35 ;  /* 0x0000003436337223 */ /* 0x000fe20000010023 */
[----:B------:R-:W-:Y:S06]  /*1140*/  BRA `(.L_x_17262) ;  /* 0x0000000000b47947 */ /* 0x000fec0003800000 */
.L_x_17261:
[----:B0-----:R-:W0:Y:S01]  /*1150*/  @P1 LDC R45, c[0x0][0x40c] ;  /* 0x00010300ff2d1b82 */ /* 0x001e220000000800 */
[----:B-----5:R-:W-:Y:S02]  /*1160*/  @P1 HADD2.F32 R44, -RZ, R24.H0_H0 ;  /* 0x20000018ff2c1230 */ /* 0x020fe40000004100 */
[--C-:B------:R-:W-:Y:S02]  /*1170*/  @P1 HADD2.F32 R55, -RZ, R26.reuse.H1_H1 ;  /* 0x3000001aff371230 */ /* 0x100fe40000004100 */
[----:B------:R-:W-:Y:S02]  /*1180*/  @P1 HADD2.F32 R53, -RZ, R26.H0_H0 ;  /* 0x2000001aff351230 */ /* 0x000fe40000004100 */
[----:B------:R-:W-:Y:S01]  /*1190*/  @P1 HADD2.F32 R52, -RZ, R25.H1_H1 ;  /* 0x30000019ff341230 */ /* 0x000fe20000004100 */
[----:B------:R-:W1:Y:S01]  /*11a0*/  @P1 LDC R46, c[0x0][0x40c] ;  /* 0x00010300ff2e1b82 */ /* 0x000e620000000800 */
[----:B------:R-:W-:Y:S02]  /*11b0*/  @P1 HADD2.F32 R57, -RZ, R27.H0_H0 ;  /* 0x2000001bff391230 */ /* 0x000fe40000004100 */
[----:B------:R-:W-:-:S02]  /*11c0*/  @P1 HADD2.F32 R59, -RZ, R65.H0_H0 ;  /* 0x20000041ff3b1230 */ /* 0x000fc40000004100 */
[----:B------:R-:W-:-:S03]  /*11d0*/  @P1 HADD2.F32 R81, -RZ, R65.H1_H1 ;  /* 0x30000041ff511230 */ /* 0x000fc60000004100 */
[----:B------:R-:W2:Y:S08]  /*11e0*/  @P1 LDC R82, c[0x0][0x40c] ;  /* 0x00010300ff521b82 */ /* 0x000eb00000000800 */
[----:B------:R-:W3:Y:S01]  /*11f0*/  @P1 LDC R72, c[0x0][0x40c] ;  /* 0x00010300ff481b82 */ /* 0x000ee20000000800 */
[----:B0-----:R-:W-:Y:S01]  /*1200*/  @P1 FMUL.FTZ R48, R44, R45 ;  /* 0x0000002d2c301220 */ /* 0x001fe20000410000 */
[----:B------:R-:W-:-:S02]  /*1210*/  @P1 HADD2.F32 R45, -RZ, R25.H0_H0 ;  /* 0x20000019ff2d1230 */ /* 0x000fc40000004100 */
[----:B------:R-:W-:-:S04]  /*1220*/  @P1 HADD2.F32 R44, -RZ, R24.H1_H1 ;  /* 0x30000018ff2c1230 */ /* 0x000fc80000004100 */
[----:B------:R-:W0:Y:S01]  /*1230*/  @P1 LDC R49, c[0x0][0x40c] ;  /* 0x00010300ff311b82 */ /* 0x000e220000000800 */
[----:B-1----:R-:W-:Y:S01]  /*1240*/  @P1 FMUL.FTZ R54, R45, R46 ;  /* 0x0000002e2d361220 */ /* 0x002fe20000410000 */
[----:B------:R-:W-:-:S06]  /*1250*/  HFMA2 R46, -RZ, RZ, 0, 0 ;  /* 0x00000000ff2e7431 */ /* 0x000fcc00000001ff */
[----:B------:R-:W1:Y:S01]  /*1260*/  @P1 LDC R51, c[0x0][0x40c] ;  /* 0x00010300ff331b82 */ /* 0x000e620000000800 */
[----:B--2---:R-:W-:Y:S01]  /*1270*/  @P1 FMUL.FTZ R82, R55, R82 ;  /* 0x0000005237521220 */ /* 0x004fe20000410000 */
[----:B------:R-:W-:-:S05]  /*1280*/  @P1 HADD2.F32 R55, -RZ, R63.H0_H0 ;  /* 0x2000003fff371230 */ /* 0x000fca0000004100 */
[----:B------:R-:W-:Y:S01]  /*1290*/  @P1 FMUL.FTZ R46, R54, R55 ;  /* 0x00000037362e1220 */ /* 0x000fe20000410000 */
[----:B------:R-:W2:Y:S01]  /*12a0*/  @P1 LDC R84, c[0x0][0x40c] ;  /* 0x00010300ff541b82 */ /* 0x000ea20000000800 */
[----:B---3--:R-:W-:Y:S01]  /*12b0*/  @P1 FMUL.FTZ R53, R53, R72 ;  /* 0x0000004835351220 */ /* 0x008fe20000410000 */
[----:B------:R-:W-:Y:S02]  /*12c0*/  @P1 HADD2.F32 R72, -RZ, R27.H1_H1 ;  /* 0x3000001bff481230 */ /* 0x000fe40000004100 */
[----:B------:R-:W-:Y:S02]  /*12d0*/  @P1 HADD2.F32 R55, -RZ, R63.H1_H1 ;  /* 0x3000003fff371230 */ /* 0x000fe40000004100 */
[----:B------:R-:W-:Y:S02]  /*12e0*/  @P1 HADD2.F32 R54, -RZ, R64.H0_H0 ;  /* 0x20000040ff361230 */ /* 0x000fe40000004100 */
[----:B------:R-:W3:Y:S01]  /*12f0*/  @P1 LDC R47, c[0x0][0x40c] ;  /* 0x00010300ff2f1b82 */ /* 0x000ee20000000800 */
[----:B0-----:R-:W-:Y:S01]  /*1300*/  @P1 FMUL.FTZ R50, R44, R49 ;  /* 0x000000312c321220 */ /* 0x001fe20000410000 */
[----:B------:R-:W-:Y:S01]  /*1310*/  @P1 HADD2.F32 R49, -RZ, R62.H0_H0 ;  /* 0x2000003eff311230 */ /* 0x000fe20000004100 */
[----:B------:R-:W-:-:S04]  /*1320*/  CS2R R44, SRZ ;  /* 0x00000000002c7805 */ /* 0x000fc8000001ff00 */
[----:B------:R-:W-:Y:S01]  /*1330*/  @P1 FMUL.FTZ R44, R48, R49 ;  /* 0x00000031302c1220 */ /* 0x000fe20000410000 */
[----:B-1----:R-:W-:Y:S01]  /*1340*/  @P1 FMUL.FTZ R52, R52, R51 ;  /* 0x0000003334341220 */ /* 0x002fe20000410000 */
[----:B------:R-:W-:Y:S01]  /*1350*/  @P1 HADD2.F32 R51, -RZ, R62.H1_H1 ;  /* 0x3000003eff331230 */ /* 0x000fe20000004100 */
[----:B------:R-:W-:Y:S02]  /*1360*/  CS2R R48, SRZ ;  /* 0x0000000000307805 */ /* 0x000fe4000001ff00 */
[----:B------:R-:W-:Y:S02]  /*1370*/  @P1 FMUL.FTZ R48, R53, R54 ;  /* 0x0000003635301220 */ /* 0x000fe40000410000 */
[----:B------:R-:W-:Y:S01]  /*1380*/  @P1 FMUL.FTZ R45, R50, R51 ;  /* 0x00000033322d1220 */ /* 0x000fe20000410000 */
[----:B------:R-:W-:Y:S01]  /*1390*/  CS2R R50, SRZ ;  /* 0x0000000000327805 */ /* 0x000fe2000001ff00 */
[----:B--2---:R-:W-:Y:S01]  /*13a0*/  @P1 FMUL.FTZ R84, R57, R84 ;  /* 0x0000005439541220 */ /* 0x004fe20000410000 */
[----:B------:R-:W-:-:S03]  /*13b0*/  @P1 HADD2.F32 R57, -RZ, R64.H1_H1 ;  /* 0x30000040ff391230 */ /* 0x000fc60000004100 */
[----:B------:R-:W-:Y:S02]  /*13c0*/  @P1 FMUL.FTZ R50, R84, R59 ;  /* 0x0000003b54321220 */ /* 0x000fe40000410000 */
[----:B------:R-:W-:Y:S01]  /*13d0*/  @P1 FMUL.FTZ R49, R82, R57 ;  /* 0x0000003952311220 */ /* 0x000fe20000410000 */
[----:B---3--:R-:W-:Y:S01]  /*13e0*/  @P1 FMUL.FTZ R72, R72, R47 ;  /* 0x0000002f48481220 */ /* 0x008fe20000410000 */
[----:B------:R-:W-:Y:S01]  /*13f0*/  MOV R47, RZ ;  /* 0x000000ff002f7202 */ /* 0x000fe20000000f00 */
[----:B------:R-:W-:Y:S02]  /*1400*/  @P1 FMUL.FTZ R47, R52, R55 ;  /* 0x00000037342f1220 */ /* 0x000fe40000410000 */
[----:B------:R-:W-:-:S07]  /*1410*/  @P1 FMUL.FTZ R51, R72, R81 ;  /* 0x0000005148331220 */ /* 0x000fce0000410000 */
.L_x_17262:
[----:B------:R-:W-:Y:S05]  /*1420*/  BSYNC.RECONVERGENT B0 ;  /* 0x0000000000007941 */ /* 0x000fea0003800200 */
.L_x_17260:
        /* <DEDUP_REMOVED lines=15> */
[----:B------:R-:W-:-:S13]  /*1520*/  ISETP.GT.AND P0, PT, R58, RZ, PT ;  /* 0x000000ff3a00720c */ /* 0x000fda0003f04270 */
[----:B------:R-:W0:Y:S01]  /*1530*/  @P0 LDC R72, c[0x0][0x40c] ;  /* 0x00010300ff480b82 */ /* 0x000e220000000800 */
[--C-:B-----5:R-:W-:Y:S02]  /*1540*/  @P0 HADD2.F32 R81, -RZ, R25.reuse.H0_H0 ;  /* 0x20000019ff510230 */ /* 0x120fe40000004100 */
[--C-:B--2---:R-:W-:Y:S02]  /*1550*/  @P0 HADD2.F32 R54, -RZ, R24.reuse.H1_H1 ;  /* 0x30000018ff360230 */ /* 0x104fe40000004100 */
[----:B------:R-:W-:Y:S02]  /*1560*/  @P0 HADD2.F32 R52, -RZ, R24.H0_H0 ;  /* 0x20000018ff340230 */ /* 0x000fe40000004100 */
[----:B------:R-:W-:Y:S01]  /*1570*/  @P0 HADD2.F32 R59, -RZ, R25.H1_H1 ;  /* 0x30000019ff3b0230 */ /* 0x000fe20000004100 */
[----:B------:R-:W1:Y:S01]  /*1580*/  @P0 LDC R55, c[0x0][0x40c] ;  /* 0x00010300ff370b82 */ /* 0x000e620000000800 */
[----:B------:R-:W-:-:S07]  /*1590*/  @P0 HADD2.F32 R86, -RZ, R27.H0_H0 ;  /* 0x2000001bff560230 */ /* 0x000fce0000004100 */
[----:B------:R-:W2:Y:S08]  /*15a0*/  @P0 LDC R53, c[0x0][0x40c] ;  /* 0x00010300ff350b82 */ /* 0x000eb00000000800 */
[----:B------:R-:W3:Y:S01]  /*15b0*/  @P0 LDC R82, c[0x0][0x40c] ;  /* 0x00010300ff520b82 */ /* 0x000ee20000000800 */
[----:B0-----:R-:W-:Y:S01]  /*15c0*/  @P0 FMUL.FTZ R81, R81, R72 ;  /* 0x0000004851510220 */ /* 0x001fe20000410000 */
[----:B------:R-:W-:-:S06]  /*15d0*/  @P0 HADD2.F32 R72, -RZ, R26.H0_H0 ;  /* 0x2000001aff480230 */ /* 0x000fcc0000004100 */
[----:B------:R-:W0:Y:S01]  /*15e0*/  @P0 LDC R85, c[0x0][0x40c] ;  /* 0x00010300ff550b82 */ /* 0x000e220000000800 */
[----:B-1----:R-:W-:Y:S01]  /*15f0*/  @P0 FMUL.FTZ R58, R54, R55 ;  /* 0x00000037363a0220 */ /* 0x002fe20000410000 */
[--C-:B------:R-:W-:Y:S02]  /*1600*/  @P0 HADD2.F32 R54, -RZ, R74.reuse.H1_H1 ;  /* 0x3000004aff360230 */ /* 0x100fe40000004100 */
[----:B------:R-:W-:-:S04]  /*1610*/  @P0 HADD2.F32 R55, -RZ, R74.H0_H0 ;  /* 0x2000004aff370230 */ /* 0x000fc80000004100 */
[----:B------:R-:W1:Y:S01]  /*1620*/  @P0 LDC R56, c[0x0][0x40c] ;  /* 0x00010300ff380b82 */ /* 0x000e620000000800 */
[----:B--2---:R-:W-:Y:S01]  /*1630*/  @P0 FMUL.FTZ R83, R52, R53 ;  /* 0x0000003534530220 */ /* 0x004fe20000410000 */
[----:B------:R-:W-:Y:S01]  /*1640*/  MOV R53, R29 ;  /* 0x0000001d00357202 */ /* 0x000fe20000000f00 */
[----:B------:R-:W-:Y:S01]  /*1650*/  @P0 FFMA.FTZ R53, R58, R54, R29 ;  /* 0x000000363a350223 */ /* 0x000fe2000001001d */
[----:B------:R-:W-:Y:S01]  /*1660*/  MOV R52, R28 ;  /* 0x0000001c00347202 */ /* 0x000fe20000000f00 */
[----:B------:R-:W-:Y:S01]  /*1670*/  @P0 FFMA.FTZ R52, R83, R55, R28 ;  /* 0x0000003753340223 */ /* 0x000fe2000001001c */
[--C-:B------:R-:W-:Y:S01]  /*1680*/  @P0 HADD2.F32 R58, -RZ, R69.reuse.H0_H0 ;  /* 0x20000045ff3a0230 */ /* 0x100fe20000004100 */
[----:B------:R-:W-:Y:S01]  /*1690*/  MOV R55, R31 ;  /* 0x0000001f00377202 */ /* 0x000fe20000000f00 */
[----:B------:R-:W2:Y:S01]  /*16a0*/  @P0 LDC R57, c[0x0][0x40c] ;  /* 0x00010300ff390b82 */ /* 0x000ea20000000800 */
[----:B---3--:R-:W-:Y:S01]  /*16b0*/  @P0 FMUL.FTZ R82, R59, R82 ;  /* 0x000000523b520220 */ /* 0x008fe20000410000 */
[----:B------:R-:W-:Y:S01]  /*16c0*/  @P0 HADD2.F32 R83, -RZ, R26.H1_H1 ;  /* 0x3000001aff530230 */ /* 0x000fe20000004100 */
[----:B------:R-:W-:Y:S01]  /*16d0*/  MOV R54, R30 ;  /* 0x0000001e00367202 */ /* 0x000fe20000000f00 */
[----:B------:R-:W-:Y:S01]  /*16e0*/  @P0 FFMA.FTZ R54, R81, R58, R30 ;  /* 0x0000003a51360223 */ /* 0x000fe2000001001e */
[----:B------:R-:W-:Y:S01]  /*16f0*/  @P0 HADD2.F32 R81, -RZ, R78.H0_H0 ;  /* 0x2000004eff510230 */ /* 0x000fe20000004100 */
[----:B------:R-:W-:Y:S01]  /*1700*/  MOV R58, R34 ;  /* 0x00000022003a7202 */ /* 0x000fe20000000f00 */
[----:B0-----:R-:W-:Y:S01]  /*1710*/  @P0 FMUL.FTZ R59, R72, R85 ;  /* 0x00000055483b0220 */ /* 0x001fe20000410000 */
[----:B------:R-:W-:-:S05]  /*1720*/  @P0 HADD2.F32 R72, -RZ, R69.H1_H1 ;  /* 0x30000045ff480230 */ /* 0x000fca0000004100 */
[----:B------:R-:W-:Y:S01]  /*1730*/  @P0 FFMA.FTZ R55, R82, R72, R31 ;  /* 0x0000004852370223 */ /* 0x000fe2000001001f */
[--C-:B------:R-:W-:Y:S02]  /*1740*/  @P0 HADD2.F32 R72, -RZ, R76.reuse.H0_H0 ;  /* 0x2000004cff480230 */ /* 0x100fe40000004100 */
[----:B-1----:R-:W-:Y:S01]  /*1750*/  @P0 FMUL.FTZ R84, R83, R56 ;  /* 0x0000003853540220 */ /* 0x002fe20000410000 */
[----:B------:R-:W-:Y:S01]  /*1760*/  @P0 HADD2.F32 R82, -RZ, R76.H1_H1 ;  /* 0x3000004cff520230 */ /* 0x000fe20000004100 */
[----:B------:R-:W-:Y:S01]  /*1770*/  MOV R56, R32 ;  /* 0x0000002000387202 */ /* 0x000fe20000000f00 */
[----:B------:R-:W-:Y:S01]  /*1780*/  @P0 FFMA.FTZ R56, R59, R72, R32 ;  /* 0x000000483b380223 */ /* 0x000fe20000010020 */
[----:B------:R-:W-:Y:S01]  /*1790*/  MOV R59, R35 ;  /* 0x00000023003b7202 */ /* 0x000fe20000000f00 */
[----:B--2---:R-:W-:Y:S01]  /*17a0*/  @P0 FMUL.FTZ R83, R86, R57 ;  /* 0x0000003956530220 */ /* 0x004fe20000410000 */
[----:B------:R-:W-:Y:S01]  /*17b0*/  MOV R57, R33 ;  /* 0x0000002100397202 */ /* 0x000fe20000000f00 */
[----:B------:R-:W-:-:S02]  /*17c0*/  @P0 FFMA.FTZ R57, R84, R82, R33 ;  /* 0x0000005254390223 */ /* 0x000fc40000010021 */
[----:B------:R-:W-:Y:S01]  /*17d0*/  @P0 FFMA.FTZ R58, R83, R81, R34 ;  /* 0x00000051533a0223 */ /* 0x000fe20000010022 */
[----:B------:R-:W-:Y:S06]  /*17e0*/  @!P0 BRA `(.L_x_17265) ;  /* 0x0000000000c48947 */ /* 0x000fec0003800000 */
[----:B------:R-:W-:Y:S02]  /*17f0*/  HADD2.F32 R59, -RZ, R27.H1_H1 ;  /* 0x3000001bff3b7230 */ /* 0x000fe40000004100 */
[----:B------:R-:W-:-:S03]  /*1800*/  HADD2.F32 R72, -RZ, R78.H1_H1 ;  /* 0x3000004eff487230 */ /* 0x000fc60000004100 */
[----:B------:R-:W-:-:S04]  /*1810*/  FMUL.FTZ R82, R59, UR12 ;  /* 0x0000000c3b527c20 */ /* 0x000fc80008410000 */
[----:B------:R-:W-:Y:S01]  /*1820*/  FFMA.FTZ R59, R82, R72, R35 ;  /* 0x00000048523b7223 */ /* 0x000fe20000010023 */
[----:B------:R-:W-:Y:S06]  /*1830*/  BRA `(.L_x_17265) ;  /* 0x0000000000b07947 */ /* 0x000fec0003800000 */
.L_x_17264:
[----:B------:R-:W0:Y:S01]  /*1840*/  @P1 LDC R72, c[0x0][0x40c] ;  /* 0x00010300ff481b82 */ /* 0x000e220000000800 */
[----:B-----5:R-:W-:Y:S02]  /*1850*/  @P1 HADD2.F32 R59, -RZ, R25.H0_H0 ;  /* 0x20000019ff3b1230 */ /* 0x020fe40000004100 */
[--C-:B--2---:R-:W-:Y:S02]  /*1860*/  @P1 HADD2.F32 R55, -RZ, R24.reuse.H1_H1 ;  /* 0x30000018ff371230 */ /* 0x104fe40000004100 */
[----:B------:R-:W-:Y:S02]  /*1870*/  @P1 HADD2.F32 R52, -RZ, R24.H0_H0 ;  /* 0x20000018ff341230 */ /* 0x000fe40000004100 */
[----:B------:R-:W-:Y:S01]  /*1880*/  @P1 HADD2.F32 R84, -RZ, R26.H0_H0 ;  /* 0x2000001aff541230 */ /* 0x000fe20000004100 */
[----:B------:R-:W1:Y:S08]  /*1890*/  @P1 LDC R58, c[0x0][0x40c] ;  /* 0x00010300ff3a1b82 */ /* 0x000e700000000800 */
[----:B------:R-:W2:Y:S08]  /*18a0*/  @P1 LDC R53, c[0x0][0x40c] ;  /* 0x00010300ff351b82 */ /* 0x000eb00000000800 */
[----:B------:R-:W3:Y:S01]  /*18b0*/  @P1 LDC R82, c[0x0][0x40c] ;  /* 0x00010300ff521b82 */ /* 0x000ee20000000800 */
[----:B0-----:R-:W-:Y:S01]  /*18c0*/  @P1 FMUL.FTZ R81, R59, R72 ;  /* 0x000000483b511220 */ /* 0x001fe20000410000 */
[----:B------:R-:W-:-:S02]  /*18d0*/  @P1 HADD2.F32 R72, -RZ, R74.H1_H1 ;  /* 0x3000004aff481230 */ /* 0x000fc40000004100 */
[----:B------:R-:W-:-:S04]  /*18e0*/  @P1 HADD2.F32 R59, -RZ, R25.H1_H1 ;  /* 0x30000019ff3b1230 */ /* 0x000fc80000004100 */
[----:B------:R-:W0:Y:S01]  /*18f0*/  @P1 LDC R85, c[0x0][0x40c] ;  /* 0x00010300ff551b82 */ /* 0x000e220000000800 */
[----:B-1----:R-:W-:Y:S01]  /*1900*/  @P1 FMUL.FTZ R57, R55, R58 ;  /* 0x0000003a37391220 */ /* 0x002fe20000410000 */
[----:B------:R-:W-:-:S06]  /*1910*/  @P1 HADD2.F32 R55, -RZ, R74.H0_H0 ;  /* 0x2000004aff371230 */ /* 0x000fcc0000004100 */
[----:B------:R-:W1:Y:S01]  /*1920*/  @P1 LDC R56, c[0x0][0x40c] ;  /* 0x00010300ff381b82 */ /* 0x000e620000000800 */
[----:B--2---:R-:W-:Y:S01]  /*1930*/  @P1 FMUL.FTZ R54, R52, R53 ;  /* 0x0000003534361220 */ /* 0x004fe20000410000 */
[----:B------:R-:W-:Y:S02]  /*1940*/  CS2R R52, SRZ ;  /* 0x0000000000347805 */ /* 0x000fe4000001ff00 */
[----:B------:R-:W-:Y:S01]  /*1950*/  @P1 FMUL.FTZ R53, R57, R72 ;  /* 0x0000004839351220 */ /* 0x000fe20000410000 */
[----:B------:R-:W-:Y:S01]  /*1960*/  @P1 FMUL.FTZ R52, R54, R55 ;  /* 0x0000003736341220 */ /* 0x000fe20000410000 */
[----:B------:R-:W-:Y:S01]  /*1970*/  @P1 HADD2.F32 R57, -RZ, R26.H1_H1 ;  /* 0x3000001aff391230 */ /* 0x000fe20000004100 */
[----:B------:R-:W-:Y:S01]  /*1980*/  CS2R R54, SRZ ;  /* 0x0000000000367805 */ /* 0x000fe2000001ff00 */
[----:B------:R-:W2:Y:S01]  /*1990*/  @P1 LDC R58, c[0x0][0x40c] ;  /* 0x00010300ff3a1b82 */ /* 0x000ea20000000800 */
[----:B---3--:R-:W-:Y:S01]  /*19a0*/  @P1 FMUL.FTZ R83, R59, R82 ;  /* 0x000000523b531220 */ /* 0x008fe20000410000 */
[----:B------:R-:W-:-:S05]  /*19b0*/  @P1 HADD2.F32 R82, -RZ, R69.H0_H0 ;  /* 0x20000045ff521230 */ /* 0x000fca0000004100 */
[----:B------:R-:W-:Y:S01]  /*19c0*/  @P1 FMUL.FTZ R54, R81, R82 ;  /* 0x0000005251361220 */ /* 0x000fe20000410000 */
[----:B------:R-:W3:Y:S01]  /*19d0*/  @P1 LDC R72, c[0x0][0x40c] ;  /* 0x00010300ff481b82 */ /* 0x000ee20000000800 */
[----:B0-----:R-:W-:Y:S01]  /*19e0*/  @P1 FMUL.FTZ R59, R84, R85 ;  /* 0x00000055543b1220 */ /* 0x001fe20000410000 */
[----:B------:R-:W-:Y:S02]  /*19f0*/  @P1 HADD2.F32 R84, -RZ, R69.H1_H1 ;  /* 0x30000045ff541230 */ /* 0x000fe40000004100 */
[--C-:B------:R-:W-:Y:S02]  /*1a00*/  @P1 HADD2.F32 R82, -RZ, R76.reuse.H0_H0 ;  /* 0x2000004cff521230 */ /* 0x100fe40000004100 */
[----:B------:R-:W-:Y:S02]  /*1a10*/  @P1 HADD2.F32 R81, -RZ, R27.H0_H0 ;  /* 0x2000001bff511230 */ /* 0x000fe40000004100 */
[----:B------:R-:W-:Y:S01]  /*1a20*/  @P1 FMUL.FTZ R55, R83, R84 ;  /* 0x0000005453371220 */ /* 0x000fe20000410000 */
[----:B------:R-:W-:-:S02]  /*1a30*/  @P1 HADD2.F32 R84, -RZ, R76.H1_H1 ;  /* 0x3000004cff541230 */ /* 0x000fc40000004100 */
[----:B-1----:R-:W-:Y:S01]  /*1a40*/  @P1 FMUL.FTZ R85, R57, R56 ;  /* 0x0000003839551220 */ /* 0x002fe20000410000 */
[----:B------:R-:W-:Y:S01]  /*1a50*/  @P1 HADD2.F32 R83, -RZ, R27.H1_H1 ;  /* 0x3000001bff531230 */ /* 0x000fe20000004100 */
[----:B------:R-:W-:Y:S02]  /*1a60*/  CS2R R56, SRZ ;  /* 0x0000000000387805 */ /* 0x000fe4000001ff00 */
[----:B------:R-:W-:Y:S01]  /*1a70*/  @P1 FMUL.FTZ R56, R59, R82 ;  /* 0x000000523b381220 */ /* 0x000fe20000410000 */
[----:B------:R-:W-:Y:S01]  /*1a80*/  @P1 FMUL.FTZ R57, R85, R84 ;  /* 0x0000005455391220 */ /* 0x000fe20000410000 */
[--C-:B------:R-:W-:Y:S02]  /*1a90*/  @P1 HADD2.F32 R82, -RZ, R78.reuse.H0_H0 ;  /* 0x2000004eff521230 */ /* 0x100fe40000004100 */
[----:B--2---:R-:W-:Y:S01]  /*1aa0*/  @P1 FMUL.FTZ R81, R81, R58 ;  /* 0x0000003a51511220 */ /* 0x004fe20000410000 */
[----:B------:R-:W-:Y:S01]  /*1ab0*/  @P1 HADD2.F32 R85, -RZ, R78.H1_H1 ;  /* 0x3000004eff551230 */ /* 0x000fe20000004100 */
[----:B------:R-:W-:-:S02]  /*1ac0*/  CS2R R58, SRZ ;  /* 0x00000000003a7805 */ /* 0x000fc4000001ff00 */
[----:B------:R-:W-:Y:S01]  /*1ad0*/  @P1 FMUL.FTZ R58, R81, R82 ;  /* 0x00000052513a1220 */ /* 0x000fe20000410000 */
[----:B---3--:R-:W-:-:S04]  /*1ae0*/  @P1 FMUL.FTZ R72, R83, R72 ;  /* 0x0000004853481220 */ /* 0x008fc80000410000 */
[----:B------:R-:W-:-:S07]  /*1af0*/  @P1 FMUL.FTZ R59, R72, R85 ;  /* 0x00000055483b1220 */ /* 0x000fce0000410000 */
.L_x_17265:
[----:B------:R-:W-:Y:S05]  /*1b00*/  BSYNC.RECONVERGENT B0 ;  /* 0x0000000000007941 */ /* 0x000fea0003800200 */
.L_x_17263:
        /* <DEDUP_REMOVED lines=99> */
.L_x_17281:
        /* <DEDUP_REMOVED lines=22> */
[C---:B------:R-:W-:Y:S01]  /*22a0*/  FADD.FTZ R38, -R72.reuse, R38 ;  /* 0x0000002648267221 */ /* 0x040fe20000010100 */
[----:B------:R-:W-:Y:S01]  /*22b0*/  FADD.FTZ R82, -R72, R39 ;  /* 0x0000002748527221 */ /* 0x000fe20000010100 */
[----:B------:R-:W-:Y:S01]  /*22c0*/  FMUL.FTZ R36, R81, R36 ;  /* 0x0000002451247220 */ /* 0x000fe20000410000 */
[----:B------:R-:W-:-:S02]  /*22d0*/  IMAD R80, R79, R80, RZ ;  /* 0x000000504f507224 */ /* 0x000fc400078e02ff */
[C---:B------:R-:W-:Y:S01]  /*22e0*/  FMUL.FTZ R38, R81.reuse, R38 ;  /* 0x0000002651267220 */ /* 0x040fe20000410000 */
[----:B------:R-:W-:Y:S02]  /*22f0*/  HADD2.F32 R37, -RZ, R2.H1_H1 ;  /* 0x30000002ff257230 */ /* 0x000fe40000004100 */
[----:B------:R-:W-:Y:S01]  /*2300*/  FFMA.FTZ R71, R36, R71, R73 ;  /* 0x0000004724477223 */ /* 0x000fe20000010049 */
[----:B------:R-:W-:Y:S02]  /*2310*/  HADD2.F32 R39, -RZ, R20.H1_H1 ;  /* 0x30000014ff277230 */ /* 0x000fe40000004100 */
[C---:B------:R-:W-:Y:S01]  /*2320*/  FMUL.FTZ R36, R81.reuse, R70 ;  /* 0x0000004651247220 */ /* 0x040fe20000410000 */
[----:B------:R-:W-:Y:S02]  /*2330*/  HADD2.F32 R73, -RZ, R3.H0_H0 ;  /* 0x20000003ff497230 */ /* 0x000fe40000004100 */
[----:B------:R-:W-:Y:S01]  /*2340*/  FMUL.FTZ R82, R81, R82 ;  /* 0x0000005251527220 */ /* 0x000fe20000410000 */
[----:B------:R-:W-:-:S02]  /*2350*/  HADD2.F32 R79, -RZ, R21.H0_H0 ;  /* 0x20000015ff4f7230 */ /* 0x000fc40000004100 */
[----:B------:R-:W-:Y:S01]  /*2360*/  FFMA.FTZ R36, R36, R37, R39 ;  /* 0x0000002524247223 */ /* 0x000fe20000010027 */
[----:B------:R-:W-:Y:S02]  /*2370*/  HADD2.F32 R83, -RZ, R3.H1_H1 ;  /* 0x30000003ff537230 */ /* 0x000fe40000004100 */
[----:B------:R-:W-:Y:S01]  /*2380*/  FADD.FTZ R44, -R72, R44 ;  /* 0x0000002c482c7221 */ /* 0x000fe20000010100 */
[----:B------:R-:W-:Y:S02]  /*2390*/  HADD2.F32 R85, -RZ, R21.H1_H1 ;  /* 0x30000015ff557230 */ /* 0x000fe40000004100 */
[----:B------:R-:W-:Y:S01]  /*23a0*/  FFMA.FTZ R70, R38, R73, R79 ;  /* 0x0000004926467223 */ /* 0x000fe2000001004f */
[C---:B------:R-:W-:Y:S01]  /*23b0*/  FADD.FTZ R38, -R72.reuse, R40 ;  /* 0x0000002848267221 */ /* 0x040fe20000010100 */
[----:B------:R-:W-:Y:S02]  /*23c0*/  HADD2.F32 R39, -RZ, R4.H0_H0 ;  /* 0x20000004ff277230 */ /* 0x000fe40000004100 */
[----:B------:R-:W-:Y:S01]  /*23d0*/  FADD.FTZ R40, -R72, R41 ;  /* 0x0000002948287221 */ /* 0x000fe20000010100 */
[----:B------:R-:W-:Y:S01]  /*23e0*/  FFMA.FTZ R37, R82, R83, R85 ;  /* 0x0000005352257223 */ /* 0x000fe20000010055 */
[----:B------:R-:W-:Y:S01]  /*23f0*/  FADD.FTZ R82, -R72, R42 ;  /* 0x0000002a48527221 */ /* 0x000fe20000010100 */
        /* <DEDUP_REMOVED lines=9> */
[----:B------:R-:W-:Y:S01]  /*2490*/  FADD.FTZ R40, -R72, R43 ;  /* 0x0000002b48287221 */ /* 0x000fe20000010100 */
[----:B------:R-:W-:Y:S01]  /*24a0*/  FFMA.FTZ R39, R82, R85, R87 ;  /* 0x0000005552277223 */ /* 0x000fe20000010057 */
[----:B------:R-:W-:Y:S02]  /*24b0*/  HADD2.F32 R82, -RZ, R10.H0_H0 ;  /* 0x2000000aff527230 */ /* 0x000fe40000004100 */
[----:B------:R-:W-:Y:S01]  /*24c0*/  FADD.FTZ R86, -R72, R45 ;  /* 0x0000002d48567221 */ /* 0x000fe20000010100 */
[----:B------:R-:W-:Y:S02]  /*24d0*/  HADD2.F32 R84, -RZ, R16.H0_H0 ;  /* 0x20000010ff547230 */ /* 0x000fe40000004100 */
[C---:B------:R-:W-:Y:S01]  /*24e0*/  FMUL.FTZ R45, R81.reuse, R44 ;  /* 0x0000002c512d7220 */ /* 0x040fe20000410000 */
[----:B------:R-:W-:Y:S01]  /*24f0*/  FFMA.FTZ R38, R42, R79, R83 ;  /* 0x0000004f2a267223 */ /* 0x000fe20000010053 */
[----:B------:R-:W-:Y:S02]  /*2500*/  HADD2.F32 R43, -RZ, R5.H1_H1 ;  /* 0x30000005ff2b7230 */ /* 0x000fe40000004100 */
[----:B------:R-:W-:Y:S01]  /*2510*/  FMUL.FTZ R40, R81, R40 ;  /* 0x0000002851287220 */ /* 0x000fe20000410000 */
[----:B------:R-:W-:-:S02]  /*2520*/  HADD2.F32 R73, -RZ, R23.H1_H1 ;  /* 0x30000017ff497230 */ /* 0x000fc40000004100 */
[----:B------:R-:W-:Y:S01]  /*2530*/  FMUL.FTZ R86, R81, R86 ;  /* 0x0000005651567220 */ /* 0x000fe20000410000 */
[----:B------:R-:W-:Y:S02]  /*2540*/  HADD2.F32 R79, -RZ, R10.H1_H1 ;  /* 0x3000000aff4f7230 */ /* 0x000fe40000004100 */
[C---:B------:R-:W-:Y:S01]  /*2550*/  FADD.FTZ R42, -R72.reuse, R46 ;  /* 0x0000002e482a7221 */ /* 0x040fe20000010100 */
[----:B------:R-:W-:Y:S02]  /*2560*/  HADD2.F32 R83, -RZ, R16.H1_H1 ;  /* 0x30000010ff537230 */ /* 0x000fe40000004100 */
[----:B------:R-:W-:Y:S01]  /*2570*/  FFMA.FTZ R45, R45, R82, R84 ;  /* 0x000000522d2d7223 */ /* 0x000fe20000010054 */
[C---:B------:R-:W-:Y:S01]  /*2580*/  FADD.FTZ R82, -R72.reuse, R48 ;  /* 0x0000003048527221 */ /* 0x040fe20000010100 */
[----:B------:R-:W-:Y:S01]  /*2590*/  FADD.FTZ R44, -R72, R47 ;  /* 0x0000002f482c7221 */ /* 0x000fe20000010100 */
[----:B------:R-:W-:Y:S01]  /*25a0*/  FFMA.FTZ R46, R40, R43, R73 ;  /* 0x0000002b282e7223 */ /* 0x000fe20000010049 */
[----:B------:R-:W-:Y:S01]  /*25b0*/  FFMA.FTZ R40, R86, R79, R83 ;  /* 0x0000004f56287223 */ /* 0x000fe20000010053 */
[----:B------:R-:W-:-:S02]  /*25c0*/  HADD2.F32 R47, -RZ, R11.H0_H0 ;  /* 0x2000000bff2f7230 */ /* 0x000fc40000004100 */
[C---:B------:R-:W-:Y:S01]  /*25d0*/  FADD.FTZ R48, -R72.reuse, R49 ;  /* 0x0000003148307221 */ /* 0x040fe20000010100 */
[----:B------:R-:W-:Y:S02]  /*25e0*/  HADD2.F32 R43, -RZ, R17.H0_H0 ;  /* 0x20000011ff2b7230 */ /* 0x000fe40000004100 */
[C---:B------:R-:W-:Y:S01]  /*25f0*/  FMUL.FTZ R42, R81.reuse, R42 ;  /* 0x0000002a512a7220 */ /* 0x040fe20000410000 */
[----:B------:R-:W-:Y:S02]  /*2600*/  HADD2.F32 R84, -RZ, R60.H0_H0 ;  /* 0x2000003cff547230 */ /* 0x000fe40000004100 */
[----:B------:R-:W-:Y:S01]  /*2610*/  FMUL.FTZ R49, R81, R82 ;  /* 0x0000005251317220 */ /* 0x000fe20000410000 */
[--C-:B------:R-:W-:Y:S02]  /*2620*/  HADD2.F32 R86, -RZ, R18.reuse.H0_H0 ;  /* 0x20000012ff567230 */ /* 0x100fe40000004100 */
[----:B------:R-:W-:Y:S01]  /*2630*/  FADD.FTZ R50, -R72, R50 ;  /* 0x0000003248327221 */ /* 0x000fe20000010100 */
[----:B------:R-:W-:Y:S01]  /*2640*/  FFMA.FTZ R47, R42, R47, R43 ;  /* 0x0000002f2a2f7223 */ /* 0x000fe2000001002b */
[----:B------:R-:W-:Y:S01]  /*2650*/  FADD.FTZ R82, -R72, R51 ;  /* 0x0000003348527221 */ /* 0x000fe20000010100 */
[----:B------:R-:W-:-:S02]  /*2660*/  HADD2.F32 R88, -RZ, R18.H1_H1 ;  /* 0x30000012ff587230 */ /* 0x000fc40000004100 */
[----:B------:R-:W-:Y:S01]  /*2670*/  FFMA.FTZ R42, R49, R84, R86 ;  /* 0x00000054312a7223 */ /* 0x000fe20000010056 */
[----:B------:R-:W-:Y:S02]  /*2680*/  HADD2.F32 R86, -RZ, R60.H1_H1 ;  /* 0x3000003cff567230 */ /* 0x000fe40000004100 */
[C---:B------:R-:W-:Y:S01]  /*2690*/  FMUL.FTZ R43, R81.reuse, R48 ;  /* 0x00000030512b7220 */ /* 0x040fe20000410000 */
[----:B------:R-:W-:Y:S02]  /*26a0*/  HADD2.F32 R49, -RZ, R61.H0_H0 ;  /* 0x2000003dff317230 */ /* 0x000fe40000004100 */
[----:B------:R-:W-:Y:S01]  /*26b0*/  FMUL.FTZ R50, R81, R50 ;  /* 0x0000003251327220 */ /* 0x000fe20000410000 */
[----:B------:R-:W-:Y:S02]  /*26c0*/  HADD2.F32 R51, -RZ, R19.H0_H0 ;  /* 0x20000013ff337230 */ /* 0x000fe40000004100 */
[C---:B------:R-:W-:Y:S01]  /*26d0*/  FADD.FTZ R52, -R72.reuse, R52 ;  /* 0x0000003448347221 */ /* 0x040fe20000010100 */
[C---:B------:R-:W-:Y:S01]  /*26e0*/  FADD.FTZ R84, -R72.reuse, R53 ;  /* 0x0000003548547221 */ /* 0x040fe20000010100 */
[----:B------:R-:W-:Y:S01]  /*26f0*/  FADD.FTZ R48, -R72, R55 ;  /* 0x0000003748307221 */ /* 0x000fe20000010100 */
[----:B------:R-:W-:-:S02]  /*2700*/  HADD2.F32 R73, -RZ, R11.H1_H1 ;  /* 0x3000000bff497230 */ /* 0x000fc40000004100 */
[----:B------:R-:W-:Y:S01]  /*2710*/  FFMA.FTZ R55, R43, R86, R88 ;  /* 0x000000562b377223 */ /* 0x000fe20000010058 */
[----:B------:R-:W-:Y:S02]  /*2720*/  HADD2.F32 R79, -RZ, R17.H1_H1 ;  /* 0x30000011ff4f7230 */ /* 0x000fe40000004100 */
[C---:B------:R-:W-:Y:S01]  /*2730*/  FMUL.FTZ R44, R81.reuse, R44 ;  /* 0x0000002c512c7220 */ /* 0x040fe20000410000 */
[----:B------:R-:W-:Y:S01]  /*2740*/  FFMA.FTZ R43, R50, R49, R51 ;  /* 0x00000031322b7223 */ /* 0x000fe20000010033 */
[C---:B------:R-:W-:Y:S01]  /*2750*/  FADD.FTZ R54, -R72.reuse, R54 ;  /* 0x0000003648367221 */ /* 0x040fe20000010100 */
[----:B------:R-:W-:Y:S02]  /*2760*/  HADD2.F32 R49, -RZ, R68.H0_H0 ;  /* 0x20000044ff317230 */ /* 0x000fe40000004100 */
[----:B------:R-:W-:Y:S01]  /*2770*/  FADD.FTZ R88, -R72, R57 ;  /* 0x0000003948587221 */ /* 0x000fe20000010100 */
[----:B------:R-:W-:Y:S02]  /*2780*/  HADD2.F32 R51, -RZ, R12.H0_H0 ;  /* 0x2000000cff337230 */ /* 0x000fe40000004100 */
[----:B------:R-:W-:Y:S01]  /*2790*/  FMUL.FTZ R52, R81, R52 ;  /* 0x0000003451347220 */ /* 0x000fe20000410000 */
[----:B------:R-:W-:-:S02]  /*27a0*/  HADD2.F32 R50, -RZ, R68.H1_H1 ;  /* 0x30000044ff327230 */ /* 0x000fc40000004100 */
[C---:B------:R-:W-:Y:S01]  /*27b0*/  FMUL.FTZ R57, R81.reuse, R84 ;  /* 0x0000005451397220 */ /* 0x040fe20000410000 */
[----:B------:R-:W-:Y:S02]  /*27c0*/  HADD2.F32 R90, -RZ, R12.H1_H1 ;  /* 0x3000000cff5a7230 */ /* 0x000fe40000004100 */
[----:B------:R-:W-:Y:S01]  /*27d0*/  FFMA.FTZ R44, R44, R73, R79 ;  /* 0x000000492c2c7223 */ /* 0x000fe2000001004f */
[----:B------:R-:W-:Y:S01]  /*27e0*/  FADD.FTZ R86, -R72, R56 ;  /* 0x0000003848567221 */ /* 0x000fe20000010100 */
[----:B------:R-:W-:Y:S02]  /*27f0*/  HADD2.F32 R73, -RZ, R61.H1_H1 ;  /* 0x3000003dff497230 */ /* 0x000fe40000004100 */
[C---:B------:R-:W-:Y:S01]  /*2800*/  FMUL.FTZ R56, R81.reuse, R54 ;  /* 0x0000003651387220 */ /* 0x040fe20000410000 */
[----:B------:R-:W-:Y:S02]  /*2810*/  HADD2.F32 R79, -RZ, R19.H1_H1 ;  /* 0x30000013ff4f7230 */ /* 0x000fe40000004100 */
[----:B------:R-:W-:Y:S01]  /*2820*/  FMUL.FTZ R82, R81, R82 ;  /* 0x0000005251527220 */ /* 0x000fe20000410000 */
[----:B------:R-:W-:Y:S01]  /*2830*/  FFMA.FTZ R54, R52, R49, R51 ;  /* 0x0000003134367223 */ /* 0x000fe20000010033 */
[----:B------:R-:W-:Y:S01]  /*2840*/  FFMA.FTZ R57, R57, R50, R90 ;  /* 0x0000003239397223 */ /* 0x000fe2000001005a */
[----:B------:R-:W-:Y:S01]  /*2850*/  HADD2.F32 R53, -RZ, R67.H0_H0 ;  /* 0x20000043ff357230 */ /* 0x000fe20000004100 */
[----:B------:R-:W0:Y:S01]  /*2860*/  LDC.64 R50, c[0x0][0x428] ;  /* 0x00010a00ff327b82 */ /* 0x000e220000000a00 */
[----:B------:R-:W-:Y:S01]  /*2870*/  FFMA.FTZ R82, R82, R73, R79 ;  /* 0x0000004952527223 */ /* 0x000fe2000001004f */
[----:B------:R-:W-:Y:S01]  /*2880*/  HADD2.F32 R73, -RZ, R13.H0_H0 ;  /* 0x2000000dff497230 */ /* 0x000fe20000004100 */
[----:B------:R-:W-:Y:S01]  /*2890*/  SHF.R.S32.HI R49, RZ, 0x1f, R80 ;  /* 0x0000001fff317819 */ /* 0x000fe20000011450 */
[C---:B------:R-:W-:Y:S01]  /*28a0*/  FADD.FTZ R58, -R72.reuse, R58 ;  /* 0x0000003a483a7221 */ /* 0x040fe20000010100 */
[----:B------:R-:W-:Y:S01]  /*28b0*/  FADD.FTZ R72, -R72, R59 ;  /* 0x0000003b48487221 */ /* 0x000fe20000010100 */
[----:B------:R-:W-:-:S02]  /*28c0*/  HADD2.F32 R52, -RZ, R67.H1_H1 ;  /* 0x30000043ff347230 */ /* 0x000fc40000004100 */
[----:B------:R-:W-:Y:S01]  /*28d0*/  FFMA.FTZ R56, R56, R53, R73 ;  /* 0x0000003538387223 */ /* 0x000fe20000010049 */
[----:B------:R-:W-:Y:S02]  /*28e0*/  HADD2.F32 R84, -RZ, R13.H1_H1 ;  /* 0x3000000dff547230 */ /* 0x000fe40000004100 */
[C---:B------:R-:W-:Y:S01]  /*28f0*/  FMUL.FTZ R59, R81.reuse, R48 ;  /* 0x00000030513b7220 */ /* 0x040fe20000410000 */
[----:B------:R-:W-:Y:S02]  /*2900*/  HADD2.F32 R53, -RZ, R66.H0_H0 ;  /* 0x20000042ff357230 */ /* 0x000fe40000004100 */
[----:B------:R-:W-:Y:S01]  /*2910*/  FMUL.FTZ R86, R81, R86 ;  /* 0x0000005651567220 */ /* 0x000fe20000410000 */
[----:B------:R-:W-:Y:S01]  /*2920*/  HADD2.F32 R79, -RZ, R14.H0_H0 ;  /* 0x2000000eff4f7230 */ /* 0x000fe20000004100 */
[----:B------:R-:W-:Y:S01]  /*2930*/  LEA.HI R49, R49, R80, RZ, 0x3 ;  /* 0x0000005031317211 */ /* 0x000fe200078f18ff */
[----:B------:R-:W-:Y:S01]  /*2940*/  FMUL.FTZ R48, R81, R58 ;  /* 0x0000003a51307220 */ /* 0x000fe20000410000 */
[----:B------:R-:W-:Y:S01]  /*2950*/  FFMA.FTZ R59, R59, R52, R84 ;  /* 0x000000343b3b7223 */ /* 0x000fe20000010054 */
[----:B------:R-:W-:-:S02]  /*2960*/  HADD2.F32 R52, -RZ, R66.H1_H1 ;  /* 0x30000042ff347230 */ /* 0x000fc40000004100 */
[----:B------:R-:W-:Y:S01]  /*2970*/  FFMA.FTZ R58, R86, R53, R79 ;  /* 0x00000035563a7223 */ /* 0x000fe2000001004f */
[----:B------:R-:W-:Y:S01]  /*2980*/  HADD2.F32 R80, -RZ, R14.H1_H1 ;  /* 0x3000000eff507230 */ /* 0x000fe20000004100 */
[----:B------:R-:W-:Y:S01]  /*2990*/  LEA.HI.SX32 R49, R49, R0, 0x1d ;  /* 0x0000000031317211 */ /* 0x000fe200078feaff */
[----:B------:R-:W-:Y:S02]  /*29a0*/  HADD2.F32 R79, -RZ, R75.H0_H0 ;  /* 0x2000004bff4f7230 */ /* 0x000fe40000004100 */
[C---:B------:R-:W-:Y:S01]  /*29b0*/  FMUL.FTZ R73, R81.reuse, R88 ;  /* 0x0000005851497220 */ /* 0x040fe20000410000 */
[----:B------:R-:W-:Y:S02]  /*29c0*/  HADD2.F32 R53, -RZ, R15.H0_H0 ;  /* 0x2000000fff357230 */ /* 0x000fe40000004100 */
[----:B------:R-:W-:Y:S01]  /*29d0*/  FMUL.FTZ R72, R81, R72 ;  /* 0x0000004851487220 */ /* 0x000fe20000410000 */
[----:B------:R-:W-:Y:S01]  /*29e0*/  HADD2.F32 R85, -RZ, R75.H1_H1 ;  /* 0x3000004bff557230 */ /* 0x000fe20000004100 */
[----:B------:R-:W-:Y:S01]  /*29f0*/  IADD3 R81, PT, PT, R49, 0x20, RZ ;  /* 0x0000002031517810 */ /* 0x000fe20007ffe0ff */
[----:B------:R-:W-:-:S02]  /*2a00*/  HADD2.F32 R87, -RZ, R15.H1_H1 ;  /* 0x3000000fff577230 */ /* 0x000fc40000004100 */
[----:B------:R-:W-:Y:S01]  /*2a10*/  FFMA.FTZ R73, R73, R52, R80 ;  /* 0x0000003449497223 */ /* 0x000fe20000010050 */
[C---:B------:R-:W-:Y:S01]  /*2a20*/  IADD3 R83, PT, PT, R49.reuse, 0x40, RZ ;  /* 0x0000004031537810 */ /* 0x040fe20007ffe0ff */
[----:B------:R-:W-:Y:S01]  /*2a30*/  FFMA.FTZ R79, R48, R79, R53 ;  /* 0x0000004f304f7223 */ /* 0x000fe20000010035 */
[----:B0-----:R-:W-:-:S04]  /*2a40*/  IMAD.WIDE.U32 R52, R49, 0x10, R50 ;  /* 0x0000001031347825 */ /* 0x001fc800078e0032 */
[----:B------:R-:W-:Y:S01]  /*2a50*/  FFMA.FTZ R72, R72, R85, R87 ;  /* 0x0000005548487223 */ /* 0x000fe20000010057 */
[----:B------:R-:W-:Y:S02]  /*2a60*/  F2FP.F16.F32.PACK_AB R39, R46, R39 ;  /* 0x000000272e27723e */ /* 0x000fe400000000ff */
[----:B------:R-:W-:Y:S01]  /*2a70*/  F2FP.F16.F32.PACK_AB R38, R38, R41 ;  /* 0x000000292626723e */ /* 0x000fe200000000ff */
[--C-:B------:R-:W-:Y:S01]  /*2a80*/  IMAD.WIDE.U32 R48, R81, 0x10, R50.reuse ;  /* 0x0000001051307825 */ /* 0x100fe200078e0032 */
[----:B------:R-:W-:Y:S02]  /*2a90*/  F2FP.F16.F32.PACK_AB R37, R37, R70 ;  /* 0x000000462525723e */ /* 0x000fe400000000ff */
[----:B------:R-:W-:Y:S01]  /*2aa0*/  F2FP.F16.F32.PACK_AB R36, R36, R71 ;  /* 0x000000472424723e */ /* 0x000fe200000000ff */
[----:B------:R-:W-:Y:S01]  /*2ab0*/  IMAD.WIDE.U32 R50, R83, 0x10, R50 ;  /* 0x0000001053327825 */ /* 0x000fe200078e0032 */
[----:B------:R-:W-:Y:S02]  /*2ac0*/  F2FP.F16.F32.PACK_AB R43, R82, R43 ;  /* 0x0000002b522b723e */ /* 0x000fe400000000ff */
        /* <DEDUP_REMOVED lines=10> */
.L_x_17268:
[----:B------:R-:W-:Y:S05]  /*2b70*/  BSYNC.RECONVERGENT B0 ;  /* 0x0000000000007941 */ /* 0x000fea0003800200 */
.L_x_17267:
[----:B0-----:R-:W0:Y:S02]  /*2b80*/  LDC.64 R36, c[0x0][0x380] ;  /* 0x0000e000ff247b82 */ /* 0x001e240000000a00 */
[----:B0-----:R-:W-:-:S04]  /*2b90*/  LEA R77, R36, R77, 0x2 ;  /* 0x0000004d244d7211 */ /* 0x001fc800078e10ff */
[----:B------:R-:W-:-:S13]  /*2ba0*/  ISETP.GE.AND P0, PT, R77, R37, PT ;  /* 0x000000254d00720c */ /* 0x000fda0003f06270 */
[----:B------:R-:W-:Y:S05]  /*2bb0*/  @!P0 BRA `(.L_x_17269) ;  /* 0xffffffd8006c8947 */ /* 0x000fea000383ffff */
[----:B------:R-:W-:Y:S05]  /*2bc0*/  EXIT ;  /* 0x000000000000794d */ /* 0x000fea0003800000 */
.L_x_17266:
        /* <DEDUP_REMOVED lines=8> */
.L_x_17271:
[----:B------:R-:W-:Y:S05]  /*2c50*/  BSYNC B0 ;  /* 0x0000000000007941 */ /* 0x000fea0003800000 */
.L_x_17270:
        /* <DEDUP_REMOVED lines=9> */
.L_x_17272:
[----:B------:R-:W-:Y:S01]  /*2cf0*/  HFMA2 R88, -RZ, RZ, 0, 2.384185791015625e-07 ;  /* 0x00000004ff587431 */ /* 0x000fe200000001ff */
[----:B------:R-:W-:-:S05]  /*2d00*/  MOV R70, R85 ;  /* 0x0000005500467202 */ /* 0x000fca0000000f00 */
[----:B------:R-:W-:-:S05]  /*2d10*/  FADD.FTZ R73, R71, R70 ;  /* 0x0000004647497221 */ /* 0x000fca0000010000 */
[----:B------:R-:W-:-:S07]  /*2d20*/  MOV R87, R73 ;  /* 0x0000004900577202 */ /* 0x000fce0000000f00 */
[----:B------:R-:W-:Y:S05]  /*2d30*/  WARPSYNC.COLLECTIVE R86, `(.L_x_17273) ;  /* 0x0000000056087348 */ /* 0x000fea0003c00000 */
[----:B------:R0:W1:Y:S02]  /*2d40*/  SHFL.BFLY P0, R85, R87, R88, R89 ;  /* 0x0c00005857557389 */ /* 0x0000640000000059 */
[----:B01----:R-:W-:Y:S05]  /*2d50*/  ENDCOLLECTIVE ;  /* 0x000000000000791b */ /* 0x003fea0003800000 */
.L_x_17273:
[----:B------:R-:W-:Y:S01]  /*2d60*/  HFMA2 R88, -RZ, RZ, 0, 4.76837158203125e-07 ;  /* 0x00000008ff587431 */ /* 0x000fe200000001ff */
[----:B------:R-:W-:-:S05]  /*2d70*/  MOV R70, R85 ;  /* 0x0000005500467202 */ /* 0x000fca0000000f00 */
[----:B------:R-:W-:-:S05]  /*2d80*/  FADD.FTZ R82, R73, R70 ;  /* 0x0000004649527221 */ /* 0x000fca0000010000 */
[----:B------:R-:W-:-:S07]  /*2d90*/  MOV R87, R82 ;  /* 0x0000005200577202 */ /* 0x000fce0000000f00 */
[----:B------:R-:W-:Y:S05]  /*2da0*/  WARPSYNC.COLLECTIVE R86, `(.L_x_17274) ;  /* 0x0000000056087348 */ /* 0x000fea0003c00000 */
[----:B------:R0:W1:Y:S02]  /*2db0*/  SHFL.BFLY P0, R85, R87, R88, R89 ;  /* 0x0c00005857557389 */ /* 0x0000640000000059 */
[----:B01----:R-:W-:Y:S05]  /*2dc0*/  ENDCOLLECTIVE ;  /* 0x000000000000791b */ /* 0x003fea0003800000 */
.L_x_17274:
        /* <DEDUP_REMOVED lines=8> */
.L_x_17275:
        /* <DEDUP_REMOVED lines=56> */
.L_x_17276:
[----:B------:R-:W-:Y:S01]  /*31d0*/  HFMA2 R88, -RZ, RZ, 0, 1.1920928955078125e-07 ;  /* 0x00000002ff587431 */ /* 0x000fe200000001ff */
[----:B------:R-:W-:-:S05]  /*31e0*/  MOV R71, R85 ;  /* 0x0000005500477202 */ /* 0x000fca0000000f00 */
[----:B------:R-:W-:-:S05]  /*31f0*/  FADD.FTZ R71, R70, R71 ;  /* 0x0000004746477221 */ /* 0x000fca0000010000 */
[----:B------:R-:W-:-:S07]  /*3200*/  MOV R87, R71 ;  /* 0x0000004700577202 */ /* 0x000fce0000000f00 */
[----:B------:R-:W-:Y:S05]  /*3210*/  WARPSYNC.COLLECTIVE R86, `(.L_x_17277) ;  /* 0x0000000056087348 */ /* 0x000fea0003c00000 */
[----:B------:R0:W1:Y:S02]  /*3220*/  SHFL.BFLY P0, R85, R87, R88, R89 ;  /* 0x0c00005857557389 */ /* 0x0000640000000059 */
[----:B01----:R-:W-:Y:S05]  /*3230*/  ENDCOLLECTIVE ;  /* 0x000000000000791b */ /* 0x003fea0003800000 */
.L_x_17277:
[----:B------:R-:W-:Y:S01]  /*3240*/  HFMA2 R88, -RZ, RZ, 0, 2.384185791015625e-07 ;  /* 0x00000004ff587431 */ /* 0x000fe200000001ff */
[----:B------:R-:W-:-:S05]  /*3250*/  MOV R72, R85 ;  /* 0x0000005500487202 */ /* 0x000fca0000000f00 */
[----:B------:R-:W-:-:S05]  /*3260*/  FADD.FTZ R72, R71, R72 ;  /* 0x0000004847487221 */ /* 0x000fca0000010000 */
[----:B------:R-:W-:-:S07]  /*3270*/  MOV R87, R72 ;  /* 0x0000004800577202 */ /* 0x000fce0000000f00 */
[----:B------:R-:W-:Y:S05]  /*3280*/  WARPSYNC.COLLECTIVE R86, `(.L_x_17278) ;  /* 0x0000000056087348 */ /* 0x000fea0003c00000 */
[----:B------:R0:W1:Y:S02]  /*3290*/  SHFL.BFLY P0, R85, R87, R88, R89 ;  /* 0x0c00005857557389 */ /* 0x0000640000000059 */
[----:B01----:R-:W-:Y:S05]  /*32a0*/  ENDCOLLECTIVE ;  /* 0x000000000000791b */ /* 0x003fea0003800000 */
.L_x_17278:
[----:B------:R-:W-:Y:S01]  /*32b0*/  HFMA2 R88, -RZ, RZ, 0, 4.76837158203125e-07 ;  /* 0x00000008ff587431 */ /* 0x000fe200000001ff */
[----:B------:R-:W-:-:S05]  /*32c0*/  MOV R73, R85 ;  /* 0x0000005500497202 */ /* 0x000fca0000000f00 */
[----:B------:R-:W-:-:S05]  /*32d0*/  FADD.FTZ R73, R72, R73 ;  /* 0x0000004948497221 */ /* 0x000fca0000010000 */
[----:B------:R-:W-:-:S07]  /*32e0*/  MOV R87, R73 ;  /* 0x0000004900577202 */ /* 0x000fce0000000f00 */
[----:B------:R-:W-:Y:S05]  /*32f0*/  WARPSYNC.COLLECTIVE R86, `(.L_x_17279) ;  /* 0x0000000056087348 */ /* 0x000fea0003c00000 */
[----:B------:R0:W1:Y:S02]  /*3300*/  SHFL.BFLY P0, R85, R87, R88, R89 ;  /* 0x0c00005857557389 */ /* 0x0000640000000059 */
[----:B01----:R-:W-:Y:S05]  /*3310*/  ENDCOLLECTIVE ;  /* 0x000000000000791b */ /* 0x003fea0003800000 */
.L_x_17279:
[----:B------:R-:W-:Y:S01]  /*3320*/  HFMA2 R88, -RZ, RZ, 0, 9.5367431640625e-07 ;  /* 0x00000010ff587431 */ /* 0x000fe200000001ff */
[----:B------:R-:W-:-:S05]  /*3330*/  MOV R82, R85 ;  /* 0x0000005500527202 */ /* 0x000fca0000000f00 */
[----:B------:R-:W-:-:S05]  /*3340*/  FADD.FTZ R82, R73, R82 ;  /* 0x0000005249527221 */ /* 0x000fca0000010000 */
[----:B------:R-:W-:-:S07]  /*3350*/  MOV R87, R82 ;  /* 0x0000005200577202 */ /* 0x000fce0000000f00 */
[----:B------:R-:W-:Y:S05]  /*3360*/  WARPSYNC.COLLECTIVE R86, `(.L_x_17280) ;  /* 0x0000000056087348 */ /* 0x000fea0003c00000 */
[----:B------:R0:W1:Y:S02]  /*3370*/  SHFL.BFLY P0, R85, R87, R88, R89 ;  /* 0x0c00005857557389 */ /* 0x0000640000000059 */
[----:B01----:R-:W-:Y:S05]  /*3380*/  ENDCOLLECTIVE ;  /* 0x000000000000791b */ /* 0x003fea0003800000 */
.L_x_17280:
[----:B------:R-:W-:Y:S05]  /*3390*/  BRA `(.L_x_17281) ;  /* 0xffffffec00687947 */ /* 0x000fea000383ffff */
.L_x_17282:
        /* <DEDUP_REMOVED lines=14> */
.L_x_28805:


//--------------------- .text._ZN10layer_norm13ln_fwd_kernelINS_13Kernel_traitsI6__halfS2_fS2_fjLj768ELj1ELj4ELj1ELj16ENS_18Kernel_traits_baseILj768ES2_S2_fS2_fjLj128EEEEELb1ELb0ELb0ELb0EEEvNS_9FwdParamsE --------------------------
	.section	.text._ZN10layer_norm13ln_fwd_kernelINS_13Kernel_traitsI6__halfS2_fS2_fjLj768ELj1ELj4ELj1ELj16ENS_18Kernel_traits_baseILj768ES2_S2_fS2_fjLj128EEEEELb1ELb0ELb0ELb0EEEvNS_9FwdParamsE,"ax",@progbits
	.align	128
        .global         _ZN10layer_norm13ln_fwd_kernelINS_13Kernel_traitsI6__halfS2_fS2_fjLj768ELj1ELj4ELj1ELj16ENS_18Kernel_traits_baseILj768ES2_S2_fS2_fjLj128EEEEELb1ELb0ELb0ELb0EEEvNS_9FwdParamsE
        .type           _ZN10layer_norm13ln_fwd_kernelINS_13Kernel_traitsI6__halfS2_fS2_fjLj768ELj1ELj4ELj1ELj16ENS_18Kernel_traits_baseILj768ES2_S2_fS2_fjLj128EEEEELb1ELb0ELb0ELb0EEEvNS_9FwdParamsE,@function
        .size           _ZN10layer_norm13ln_fwd_kernelINS_13Kernel_traitsI6__halfS2_fS2_fjLj768ELj1ELj4ELj1ELj16ENS_18Kernel_traits_baseILj768ES2_S2_fS2_fjLj128EEEEELb1ELb0ELb0ELb0EEEvNS_9FwdParamsE,(.L_x_28806 - _ZN10layer_norm13ln_fwd_kernelINS_13Kernel_traitsI6__halfS2_fS2_fjLj768ELj1ELj4ELj1ELj16ENS_18Kernel_traits_baseILj768ES2_S2_fS2_fjLj128EEEEELb1ELb0ELb0ELb0EEEvNS_9FwdParamsE)
        .other          _ZN10layer_norm13ln_fwd_kernelINS_13Kernel_traitsI6__halfS2_fS2_fjLj768ELj1ELj4ELj1ELj16ENS_18Kernel_traits_baseILj768ES2_S2_fS2_fjLj128EEEEELb1ELb0ELb0ELb0EEEvNS_9FwdParamsE,@"STO_CUDA_ENTRY STV_DEFAULT"
_ZN10layer_norm13ln_fwd_kernelINS_13Kernel_traitsI6__halfS2_fS2_fjLj768ELj1ELj4ELj1ELj16ENS_18Kernel_traits_baseILj768ES2_S2_fS2_fjLj128EEEEELb1ELb0ELb0ELb0EEEvNS_9FwdParamsE:
.text._ZN10layer_norm13ln_fwd_kernelINS_13Kernel_traitsI6__halfS2_fS2_fjLj768ELj1ELj4ELj1ELj16ENS_18Kernel_traits_baseILj768ES2_S2_fS2_fjLj128EEEEELb1ELb0ELb0ELb0EEEvNS_9FwdParamsE:
        /* <DEDUP_REMOVED lines=20> */
[----:B------:R-:W-:Y:S02]  /*0140*/  SHF.R.U32.HI R63, RZ, 0x5, R64 ;  /* 0x00000005ff3f7819 */ /* 0x000fe40000011640 */
[----:B------:R-:W-:Y:S02]  /*0150*/  LEA.HI R0, R0, R11, RZ, 0x3 ;  /* 0x0000000b00007211 */ /* 0x000fe400078f18ff */
[----:B------:R-:W3:Y:S01]  /*0160*/  LDC R61, c[0x0][0x360] ;  /* 0x0000d800ff3d7b82 */ /* 0x000ee20000000800 */
[----:B-1----:R-:W-:-:S06]  /*0170*/  USHF.L.U32 UR4, UR5, 0x2, URZ ;  /* 0x0000000205047899 */ /* 0x002fcc00080006ff */
[----:B------:R-:W-:Y:S01]  /*0180*/  LOP3.LUT R63, R63, UR4, RZ, 0xfc, !PT ;  /* 0x000000043f3f7c12 */ /* 0x000fe2000f8efcff */
[----:B---3--:R-:W-:Y:S01]  /*0190*/  IMAD R61, R61, UR5, R64 ;  /* 0x000000053d3d7c24 */ /* 0x008fe2000f8e0240 */
[----:B--2---:R-:W-:Y:S02]  /*01a0*/  @P0 R2UR UR6, R2 ;  /* 0x00000000020602ca */ /* 0x004fe400000e0000 */
[----:B------:R-:W-:Y:S02]  /*01b0*/  @P0 R2UR UR7, R3 ;  /* 0x00000000030702ca */ /* 0x000fe400000e0000 */
[----:B0-----:R-:W-:Y:S02]  /*01c0*/  @P0 IADD3 R4, P1, PT, R6, R9, RZ ;  /* 0x0000000906040210 */ /* 0x001fe40007f3e0ff */
[----:B------:R-:W-:Y:S02]  /*01d0*/  LOP3.LUT R3, R64, 0x1f, RZ, 0xc, !PT ;  /* 0x0000001f40037812 */ /* 0x000fe400078e0cff */
[----:B------:R-:W-:-:S02]  /*01e0*/  @P0 IADD3.X R5, PT, PT, RZ, R7, RZ, P1, !PT ;  /* 0x00000007ff050210 */ /* 0x000fc40000ffe4ff */
[----:B------:R-:W-:Y:S02]  /*01f0*/  LEA.HI.SX32 R62, R0, R3, 0x1d ;  /* 0x00000003003e7211 */ /* 0x000fe400078feaff */
[----:B------:R-:W-:Y:S01]  /*0200*/  LOP3.LUT R64, R64, 0x1f, RZ, 0xc0, !PT ;  /* 0x0000001f40407812 */ /* 0x000fe200078ec0ff */
[----:B------:R-:W-:Y:S01]  /*0210*/  UIADD3 UR14, UPT, UPT, UR6, -0x61c88647, URZ ;  /* 0x9e3779b9060e7890 */ /* 0x000fe2000fffe0ff */
[--C-:B------:R-:W-:Y:S01]  /*0220*/  SHF.R.U64 R60, R4, 0x2, R5.reuse ;  /* 0x00000002043c7819 */ /* 0x100fe20000001205 */
[----:B------:R-:W-:Y:S01]  /*0230*/  UIADD3 UR15, UPT, UPT, UR7, -0x4498517b, URZ ;  /* 0xbb67ae85070f7890 */ /* 0x000fe2000fffe0ff */
[----:B------:R-:W-:Y:S01]  /*0240*/  SHF.R.U32.HI R7, RZ, 0x2, R5 ;  /* 0x00000002ff077819 */ /* 0x000fe20000011605 */
[----:B------:R-:W-:Y:S02]  /*0250*/  UIADD3 UR16, UPT, UPT, UR6, 0x3c6ef372, URZ ;  /* 0x3c6ef37206107890 */ /* 0x000fe4000fffe0ff */
        /* <DEDUP_REMOVED lines=42> */
.L_x_17284:
        /* <DEDUP_REMOVED lines=23> */
.L_x_17285:
[----:B------:R-:W-:Y:S05]  /*0670*/  BSYNC.RECONVERGENT B0 ;  /* 0x0000000000007941 */ /* 0x000fea0003800200 */
.L_x_17283:
        /* <DEDUP_REMOVED lines=8> */
[----:B------:R-:W-:Y:S01]  /*0700*/  LOP3.LUT R2, R2, UR7, RZ, 0x3c, !PT ;  /* 0x0000000702027c12 */ /* 0x000fe2000f8e3cff */
[----:B------:R-:W1:Y:S02]  /*0710*/  LDCU UR32, c[0x0][0x388] ;  /* 0x00007100ff2077ac */ /* 0x000e640008000800 */
[----:B------:R-:W-:Y:S01]  /*0720*/  IMAD R6, R61, -0x326172a9, RZ ;  /* 0xcd9e8d573d067824 */ /* 0x000fe200078e02ff */
[----:B------:R-:W-:Y:S01]  /*0730*/  LOP3.LUT R0, R7, UR6, R0, 0x96, !PT ;  /* 0x0000000607007c12 */ /* 0x000fe2000f8e9600 */
[----:B------:R-:W-:Y:S01]  /*0740*/  IMAD.HI.U32 R3, R2, -0x326172a9, RZ ;  /* 0xcd9e8d5702037827 */ /* 0x000fe200078e00ff */
[----:B------:R-:W2:Y:S03]  /*0750*/  LDCU.U8 UR12, c[0x0][0x410] ;  /* 0x00008200ff0c77ac */ /* 0x000ea60008000000 */
[----:B------:R-:W-:Y:S01]  /*0760*/  IMAD R8, R60, -0x2daee0ad, RZ ;  /* 0xd2511f533c087824 */ /* 0x000fe200078e02ff */
[----:B------:R-:W-:Y:S01]  /*0770*/  LOP3.LUT R3, R6, UR14, R3, 0x96, !PT ;  /* 0x0000000e06037c12 */ /* 0x000fe2000f8e9603 */
[----:B------:R-:W-:Y:S01]  /*0780*/  IMAD.HI.U32 R5, R0, -0x2daee0ad, RZ ;  /* 0xd2511f5300057827 */ /* 0x000fe200078e00ff */
        /* <DEDUP_REMOVED lines=54> */
[----:B------:R-:W-:Y:S01]  /*0af0*/  IMAD R0, R11, -0x326172a9, RZ ;  /* 0xcd9e8d570b007824 */ /* 0x000fe200078e02ff */
[----:B0123--:R-:W-:-:S07]  /*0b00*/  MOV R3, RZ ;  /* 0x000000ff00037202 */ /* 0x00ffce0000000f00 */
.L_x_17545:
        /* <DEDUP_REMOVED lines=39> */
.L_x_28638:
[----:B------:R-:W-:Y:S05]  /*0d80*/  BRX R68 -0xd90                                         (*"BRANCH_TARGETS .L_x_28639,.L_x_28640,.L_x_28641"*) ;  /* 0xfffffff0449c7949 */ /* 0x000fea000383ffff */
.L_x_28641:
[----:B------:R-:W-:Y:S01]  /*0d90*/  IADD3 R72, PT, PT, R4, 0x1, RZ ;  /* 0x0000000104487810 */ /* 0x000fe20007ffe0ff */
[----:B------:R-:W-:Y:S02]  /*0da0*/  IMAD.MOV.U32 R68, RZ, RZ, R2 ;  /* 0x000000ffff447224 */ /* 0x000fe400078e0002 */
[----:B------:R-:W-:Y:S01]  /*0db0*/  IMAD.MOV.U32 R73, RZ, RZ, R5 ;  /* 0x000000ffff497224 */ /* 0x000fe200078e0005 */
[----:B------:R-:W-:Y:S06]  /*0dc0*/  BRA `(.L_x_17291) ;  /* 0x0000000000f07947 */ /* 0x000fec0003800000 */
.L_x_28639:
[----:B------:R-:W-:Y:S01]  /*0dd0*/  MOV R68, R2 ;  /* 0x0000000200447202 */ /* 0x000fe20000000f00 */
[----:B------:R-:W-:Y:S02]  /*0de0*/  IMAD.MOV.U32 R72, RZ, RZ, 0x3 ;  /* 0x00000003ff487424 */ /* 0x000fe400078e00ff */
[----:B------:R-:W-:Y:S01]  /*0df0*/  IMAD.MOV.U32 R73, RZ, RZ, R6 ;  /* 0x000000ffff497224 */ /* 0x000fe200078e0006 */
[----:B------:R-:W-:Y:S06]  /*0e00*/  BRA `(.L_x_17291) ;  /* 0x0000000000e07947 */ /* 0x000fec0003800000 */
.L_x_28640:
        /* <DEDUP_REMOVED lines=13> */
.L_x_17293:
[----:B------:R-:W-:Y:S05]  /*0ee0*/  BSYNC.RECONVERGENT B3 ;  /* 0x0000000000037941 */ /* 0x000fea0003800200 */
.L_x_17292:
        /* <DEDUP_REMOVED lines=42> */
.L_x_17291:
[----:B------:R-:W-:Y:S05]  /*1190*/  BSYNC.RECONVERGENT B2 ;  /* 0x0000000000027941 */ /* 0x000fea0003800200 */
.L_x_17290:
[----:B------:R-:W0:Y:S01]  /*11a0*/  LDC R69, c[0x0][0x408] ;  /* 0x00010200ff457b82 */ /* 0x000e220000000800 */
[----:B------:R-:W-:Y:S01]  /*11b0*/  I2FP.F32.U32 R71, R73 ;  /* 0x0000004900477245 */ /* 0x000fe20000201000 */
[----:B-----5:R-:W-:Y:S01]  /*11c0*/  HADD2.F32 R73, -RZ, R52.H0_H0 ;  /* 0x20000034ff497230 */ /* 0x020fe20000004100 */
[----:B------:R-:W-:Y:S01]  /*11d0*/  ISETP.NE.AND P1, PT, R72, 0x1, PT ;  /* 0x000000014800780c */ /* 0x000fe20003f25270 */
[----:B------:R-:W-:Y:S01]  /*11e0*/  IMAD.MOV.U32 R70, RZ, RZ, 0x2f800000 ;  /* 0x2f800000ff467424 */ /* 0x000fe200078e00ff */
[----:B------:R-:W-:Y:S01]  /*11f0*/  BSSY.RECONVERGENT B2, `(.L_x_17294) ;  /* 0x000004e000027945 */ /* 0x000fe20003800200 */
[----:B------:R-:W-:Y:S02]  /*1200*/  IMAD.MOV.U32 R74, RZ, RZ, 0x2 ;  /* 0x00000002ff4a7424 */ /* 0x000fe400078e00ff */
        /* <DEDUP_REMOVED lines=19> */
.L_x_17296:
        /* <DEDUP_REMOVED lines=13> */
.L_x_17298:
[----:B------:R-:W-:Y:S05]  /*1410*/  BSYNC.RECONVERGENT B3 ;  /* 0x0000000000037941 */ /* 0x000fea0003800200 */
.L_x_17297:
        /* <DEDUP_REMOVED lines=37> */
[----:B------:R-:W-:Y:S01]  /*1670*/  HFMA2 R74, -RZ, RZ, 0, 0 ;  /* 0x00000000ff4a7431 */ /* 0x000fe200000001ff */
[----:B------:R-:W-:Y:S01]  /*1680*/  MOV R0, R72 ;  /* 0x0000004800007202 */ /* 0x000fe20000000f00 */
[----:B------:R-:W-:-:S05]  /*1690*/  IMAD.WIDE.U32 R72, R6, -0x2daee0ad, RZ ;  /* 0xd2511f5306487825 */ /* 0x000fca00078e00ff */
[----:B------:R-:W-:Y:S01]  /*16a0*/  LOP3.LUT R6, R4, UR31, R73, 0x96, !PT ;  /* 0x0000001f04067c12 */ /* 0x000fe2000f8e9649 */
[----:B------:R-:W-:Y:S02]  /*16b0*/  IMAD.MOV.U32 R4, RZ, RZ, R68 ;  /* 0x000000ffff047224 */ /* 0x000fe400078e0044 */
[----:B------:R-:W-:-:S07]  /*16c0*/  IMAD.MOV.U32 R68, RZ, RZ, R72 ;  /* 0x000000ffff447224 */ /* 0x000fce00078e0048 */
.L_x_17295:
[----:B------:R-:W-:Y:S05]  /*16d0*/  BSYNC.RECONVERGENT B2 ;  /* 0x0000000000027941 */ /* 0x000fea0003800200 */
.L_x_17294:
        /* <DEDUP_REMOVED lines=22> */
.L_x_17301:
        /* <DEDUP_REMOVED lines=13> */
.L_x_17303:
[----:B------:R-:W-:Y:S05]  /*1910*/  BSYNC.RECONVERGENT B3 ;  /* 0x0000000000037941 */ /* 0x000fea0003800200 */
.L_x_17302:
        /* <DEDUP_REMOVED lines=42> */
[----:B------:R-:W-:-:S07]  /*1bc0*/  IMAD.MOV.U32 R72, RZ, RZ, RZ ;  /* 0x000000ffff487224 */ /* 0x000fce00078e00ff */
.L_x_17300:
[----:B------:R-:W-:Y:S05]  /*1bd0*/  BSYNC.RECONVERGENT B2 ;  /* 0x0000000000027941 */ /* 0x000fea0003800200 */
.L_x_17299:
        /* <DEDUP_REMOVED lines=22> */
.L_x_17306:
        /* <DEDUP_REMOVED lines=13> */
.L_x_17308:
[----:B------:R-:W-:Y:S05]  /*1e10*/  BSYNC.RECONVERGENT B3 ;  /* 0x0000000000037941 */ /* 0x000fea0003800200 */
.L_x_17307:
        /* <DEDUP_REMOVED lines=39> */
[----:B------:R-:W-:Y:S01]  /*2090*/  LOP3.LUT R6, R4, UR31, R73, 0x96, !PT ;  /* 0x0000001f04067c12 */ /* 0x000fe2000f8e9649 */
[----:B------:R-:W-:Y:S01]  /*20a0*/  IMAD.MOV.U32 R4, RZ, RZ, R68 ;  /* 0x000000ffff047224 */ /* 0x000fe200078e0044 */
[----:B------:R-:W-:Y:S01]  /*20b0*/  MOV R68, R72 ;  /* 0x0000004800447202 */ /* 0x000fe20000000f00 */
[----:B------:R-:W-:-:S07]  /*20c0*/  IMAD.MOV.U32 R73, RZ, RZ, RZ ;  /* 0x000000ffff497224 */ /* 0x000fce00078e00ff */
.L_x_17305:
[----:B------:R-:W-:Y:S05]  /*20d0*/  BSYNC.RECONVERGENT B2 ;  /* 0x0000000000027941 */ /* 0x000fea0003800200 */
.L_x_17304:
        /* <DEDUP_REMOVED lines=22> */
.L_x_17311:
        /* <DEDUP_REMOVED lines=13> */
.L_x_17313:
[----:B------:R-:W-:Y:S05]  /*2310*/  BSYNC.RECONVERGENT B3 ;  /* 0x0000000000037941 */ /* 0x000fea0003800200 */
.L_x_17312:
        /* <DEDUP_REMOVED lines=38> */
[----:B------:R-:W-:-:S03]  /*2580*/  MOV R0, R72 ;  /* 0x0000004800007202 */ /* 0x000fc60000000f00 */
[----:B------:R-:W-:Y:S01]  /*2590*/  HFMA2 R72, -RZ, RZ, 0, 0 ;  /* 0x00000000ff487431 */ /* 0x000fe200000001ff */
[----:B------:R-:W-:Y:S01]  /*25a0*/  LOP3.LUT R6, R4, UR31, R53, 0x96, !PT ;  /* 0x0000001f04067c12 */ /* 0x000fe2000f8e9635 */
[----:B------:R-:W-:Y:S02]  /*25b0*/  IMAD.MOV.U32 R4, RZ, RZ, R68 ;  /* 0x000000ffff047224 */ /* 0x000fe400078e0044 */
[----:B------:R-:W-:-:S07]  /*25c0*/  IMAD.MOV.U32 R68, RZ, RZ, R52 ;  /* 0x000000ffff447224 */ /* 0x000fce00078e0034 */
.L_x_17310:
[----:B------:R-:W-:Y:S05]  /*25d0*/  BSYNC.RECONVERGENT B2 ;  /* 0x0000000000027941 */ /* 0x000fea0003800200 */
.L_x_17309:
        /* <DEDUP_REMOVED lines=22> */
.L_x_17316:
        /* <DEDUP_REMOVED lines=13> */
.L_x_17318:
[----:B------:R-:W-:Y:S05]  /*2810*/  BSYNC.RECONVERGENT B3 ;  /* 0x0000000000037941 */ /* 0x000fea0003800200 */
.L_x_17317:
        /* <DEDUP_REMOVED lines=39> */
[----:B------:R-:W-:Y:S01]  /*2a90*/  IMAD.MOV.U32 R73, RZ, RZ, RZ ;  /* 0x000000ffff497224 */ /* 0x000fe200078e00ff */
[----:B------:R-:W-:Y:S02]  /*2aa0*/  LOP3.LUT R6, R4, UR31, R53, 0x96, !PT ;  /* 0x0000001f04067c12 */ /* 0x000fe4000f8e9635 */
[----:B------:R-:W-:Y:S01]  /*2ab0*/  MOV R4, R68 ;  /* 0x0000004400047202 */ /* 0x000fe20000000f00 */
[----:B------:R-:W-:-:S07]  /*2ac0*/  IMAD.MOV.U32 R68, RZ, RZ, R52 ;  /* 0x000000ffff447224 */ /* 0x000fce00078e0034 */
.L_x_17315:
[----:B------:R-:W-:Y:S05]  /*2ad0*/  BSYNC.RECONVERGENT B2 ;  /* 0x0000000000027941 */ /* 0x000fea0003800200 */
.L_x_17314:
        /* <DEDUP_REMOVED lines=22> */
.L_x_17321:
        /* <DEDUP_REMOVED lines=13> */
.L_x_17323:
[----:B------:R-:W-:Y:S05]  /*2d10*/  BSYNC.RECONVERGENT B3 ;  /* 0x0000000000037941 */ /* 0x000fea0003800200 */
.L_x_17322:
        /* <DEDUP_REMOVED lines=43> */
.L_x_17320:
[----:B------:R-:W-:Y:S05]  /*2fd0*/  BSYNC.RECONVERGENT B2 ;  /* 0x0000000000027941 */ /* 0x000fea0003800200 */
.L_x_17319:
        /* <DEDUP_REMOVED lines=22> */
.L_x_17326:
        /* <DEDUP_REMOVED lines=15> */
.L_x_17328:
[----:B------:R-:W-:Y:S05]  /*3230*/  BSYNC.RECONVERGENT B3 ;  /* 0x0000000000037941 */ /* 0x000fea0003800200 */
.L_x_17327:
        /* <DEDUP_REMOVED lines=43> */
.L_x_17325:
[----:B------:R-:W-:Y:S05]  /*34f0*/  BSYNC.RECONVERGENT B2 ;  /* 0x0000000000027941 */ /* 0x000fea0003800200 */
.L_x_17324:
[----:B------:R-:W-:Y:S01]  /*3500*/  I2FP.F32.U32 R53, R53 ;  /* 0x0000003500357245 */ /* 0x000fe20000201000 */
[----:B------:R-:W-:-:S04]  /*3510*/  HADD2.F32 R55, -RZ, R55.H1_H1 ;  /* 0x30000037ff377230 */ /* 0x000fc80000004100 */
        /* <DEDUP_REMOVED lines=8> */
.L_x_17289:
        /* <DEDUP_REMOVED lines=16> */
.L_x_17332:
        /* <DEDUP_REMOVED lines=13> */
.L_x_17334:
[----:B------:R-:W-:Y:S05]  /*3770*/  BSYNC.RECONVERGENT B3 ;  /* 0x0000000000037941 */ /* 0x000fea0003800200 */
.L_x_17333:
        /* <DEDUP_REMOVED lines=42> */
.L_x_17331:
[----:B------:R-:W-:Y:S05]  /*3a20*/  BSYNC.RECONVERGENT B2 ;  /* 0x0000000000027941 */ /* 0x000fea0003800200 */
.L_x_17330:
[----:B------:R-:W0:Y:S01]  /*3a30*/  LDC R70, c[0x0][0x404] ;  /* 0x00010100ff467b82 */ /* 0x000e220000000800 */
[----:B------:R-:W-:Y:S01]  /*3a40*/  ISETP.NE.AND P0, PT, R10, 0x1, PT ;  /* 0x000000010a00780c */ /* 0x000fe20003f05270 */
[----:B------:R-:W-:Y:S01]  /*3a50*/  IMAD.MOV.U32 R72, RZ, RZ, 0x2f800000 ;  /* 0x2f800000ff487424 */ /* 0x000fe200078e00ff */
[----:B------:R-:W-:Y:S01]  /*3a60*/  I2FP.F32.U32 R9, R8 ;  /* 0x0000000800097245 */ /* 0x000fe20000201000 */
[----:B-----5:R-:W-:Y:S01]  /*3a70*/  HADD2.F32 R11, -RZ, R52.H0_H0 ;  /* 0x20000034ff0b7230 */ /* 0x020fe20000004100 */
[----:B------:R-:W-:Y:S01]  /*3a80*/  BSSY.RECONVERGENT B2, `(.L_x_17335) ;  /* 0x000004b000027945 */ /* 0x000fe20003800200 */
[----:B------:R-:W-:Y:S01]  /*3a90*/  MOV R56, 0x2 ;  /* 0x0000000200387802 */ /* 0x000fe20000000f00 */
[----:B------:R-:W-:Y:S01]  /*3aa0*/  IMAD.MOV.U32 R4, RZ, RZ, R0 ;  /* 0x000000ffff047224 */ /* 0x000fe200078e0000 */
[----:B------:R-:W1:Y:S01]  /*3ab0*/  LDC R59, c[0x0][0x408] ;  /* 0x00010200ff3b7b82 */ /* 0x000e620000000800 */
[----:B------:R-:W-:Y:S01]  /*3ac0*/  FFMA.FTZ R9, R9, R72, 1.1641532182693481445e-10 ;  /* 0x2f00000009097423 */ /* 0x000fe20000010048 */
[----:B------:R-:W-:-:S04]  /*3ad0*/  FMUL.FTZ R8, R11, R66 ;  /* 0x000000420b087220 */ /* 0x000fc80000410000 */
        /* <DEDUP_REMOVED lines=12> */
.L_x_17337:
        /* <DEDUP_REMOVED lines=13> */
.L_x_17339:
[----:B------:R-:W-:Y:S05]  /*3c70*/  BSYNC.RECONVERGENT B3 ;  /* 0x0000000000037941 */ /* 0x000fea0003800200 */
.L_x_17338:
        /* <DEDUP_REMOVED lines=43> */
.L_x_17336:
[----:B------:R-:W-:Y:S05]  /*3f30*/  BSYNC.RECONVERGENT B2 ;  /* 0x0000000000027941 */ /* 0x000fea0003800200 */
.L_x_17335:
[----:B------:R-:W-:Y:S01]  /*3f40*/  ISETP.NE.AND P1, PT, R56, 0x1, PT ;  /* 0x000000013800780c */ /* 0x000fe20003f25270 */
[----:B------:R-:W-:Y:S01]  /*3f50*/  HADD2.F32 R11, -RZ, R52.H1_H1 ;  /* 0x30000034ff0b7230 */ /* 0x000fe20000004100 */
[----:B------:R-:W-:Y:S01]  /*3f60*/  I2FP.F32.U32 R9, R4 ;  /* 0x0000000400097245 */ /* 0x000fe20000201000 */
[----:B------:R-:W-:Y:S01]  /*3f70*/  BSSY.RECONVERGENT B2, `(.L_x_17340) ;  /* 0x0000049000027945 */ /* 0x000fe20003800200 */
[----:B------:R-:W-:Y:S01]  /*3f80*/  IMAD.MOV.U32 R10, RZ, RZ, 0x2 ;  /* 0x00000002ff0a7424 */ /* 0x000fe200078e00ff */
[----:B------:R-:W-:Y:S01]  /*3f90*/  MOV R4, R0 ;  /* 0x0000000000047202 */ /* 0x000fe20000000f00 */
[----:B------:R-:W-:Y:S01]  /*3fa0*/  FMUL.FTZ R8, R11, R66 ;  /* 0x000000420b087220 */ /* 0x000fe20000410000 */
[----:B------:R-:W-:-:S03]  /*3fb0*/  FFMA.FTZ R9, R9, R72, 1.1641532182693481445e-10 ;  /* 0x2f00000009097423 */ /* 0x000fc60000010048 */
[----:B------:R-:W-:Y:S02]  /*3fc0*/  FMUL.FTZ R71, R8, R59 ;  /* 0x0000003b08477220 */ /* 0x000fe40000410000 */
[----:B------:R-:W-:Y:S01]  /*3fd0*/  FSETP.LE.FTZ.AND P0, PT, R9, R70, PT ;  /* 0x000000460900720b */ /* 0x000fe20003f13000 */
        /* <DEDUP_REMOVED lines=9> */
.L_x_17342:
        /* <DEDUP_REMOVED lines=13> */
.L_x_17344:
[----:B------:R-:W-:Y:S05]  /*4140*/  BSYNC.RECONVERGENT B3 ;  /* 0x0000000000037941 */ /* 0x000fea0003800200 */
.L_x_17343:
        /* <DEDUP_REMOVED lines=43> */
.L_x_17341:
[----:B------:R-:W-:Y:S05]  /*4400*/  BSYNC.RECONVERGENT B2 ;  /* 0x0000000000027941 */ /* 0x000fea0003800200 */
.L_x_17340:
[----:B------:R-:W-:Y:S01]  /*4410*/  ISETP.NE.AND P2, PT, R10, 0x1, PT ;  /* 0x000000010a00780c */ /* 0x000fe20003f45270 */
[----:B------:R-:W-:Y:S01]  /*4420*/  HADD2.F32 R11, -RZ, R53.H0_H0 ;  /* 0x20000035ff0b7230 */ /* 0x000fe20000004100 */
[----:B------:R-:W-:Y:S01]  /*4430*/  I2FP.F32.U32 R9, R4 ;  /* 0x0000000400097245 */ /* 0x000fe20000201000 */
[----:B------:R-:W-:Y:S01]  /*4440*/  BSSY.RECONVERGENT B2, `(.L_x_17345) ;  /* 0x0000049000027945 */ /* 0x000fe20003800200 */
[----:B------:R-:W-:Y:S02]  /*4450*/  IMAD.MOV.U32 R4, RZ, RZ, R0 ;  /* 0x000000ffff047224 */ /* 0x000fe400078e0000 */
[----:B------:R-:W-:Y:S01]  /*4460*/  FMUL.FTZ R8, R11, R66 ;  /* 0x000000420b087220 */ /* 0x000fe20000410000 */
[----:B------:R-:W-:Y:S01]  /*4470*/  FFMA.FTZ R9, R9, R72, 1.1641532182693481445e-10 ;  /* 0x2f00000009097423 */ /* 0x000fe20000010048 */
[----:B------:R-:W-:Y:S02]  /*4480*/  HFMA2 R11, -RZ, RZ, 0, 1.1920928955078125e-07 ;  /* 0x00000002ff0b7431 */ /* 0x000fe400000001ff */
        /* <DEDUP_REMOVED lines=11> */
.L_x_17347:
        /* <DEDUP_REMOVED lines=13> */
.L_x_17349:
[----:B------:R-:W-:Y:S05]  /*4610*/  BSYNC.RECONVERGENT B3 ;  /* 0x0000000000037941 */ /* 0x000fea0003800200 */
.L_x_17348:
        /* <DEDUP_REMOVED lines=43> */
.L_x_17346:
[----:B------:R-:W-:Y:S05]  /*48d0*/  BSYNC.RECONVERGENT B2 ;  /* 0x0000000000027941 */ /* 0x000fea0003800200 */
.L_x_17345:
        /* <DEDUP_REMOVED lines=19> */
.L_x_17352:
        /* <DEDUP_REMOVED lines=13> */
.L_x_17354:
[----:B------:R-:W-:Y:S05]  /*4ae0*/  BSYNC.RECONVERGENT B3 ;  /* 0x0000000000037941 */ /* 0x000fea0003800200 */
.L_x_17353:
        /* <DEDUP_REMOVED lines=43> */
.L_x_17351:
[----:B------:R-:W-:Y:S05]  /*4da0*/  BSYNC.RECONVERGENT B2 ;  /* 0x0000000000027941 */ /* 0x000fea0003800200 */
.L_x_17350:
[----:B------:R-:W-:Y:S01]  /*4db0*/  ISETP.NE.AND P4, PT, R10, 0x1, PT ;  /* 0x000000010a00780c */ /* 0x000fe20003f85270 */
[----:B------:R-:W-:Y:S01]  /*4dc0*/  HADD2.F32 R11, -RZ, R54.H0_H0 ;  /* 0x20000036ff0b7230 */ /* 0x000fe20000004100 */
[----:B------:R-:W-:Y:S01]  /*4dd0*/  I2FP.F32.U32 R9, R4 ;  /* 0x0000000400097245 */ /* 0x000fe20000201000 */
[----:B------:R-:W-:Y:S01]  /*4de0*/  BSSY.RECONVERGENT B2, `(.L_x_17355) ;  /* 0x0000049000027945 */ /* 0x000fe20003800200 */
[----:B------:R-:W-:Y:S02]  /*4df0*/  HFMA2 R52, -RZ, RZ, 0, 1.1920928955078125e-07 ;  /* 0x00000002ff347431 */ /* 0x000fe400000001ff */
[----:B------:R-:W-:Y:S02]  /*4e00*/  IMAD.MOV.U32 R4, RZ, RZ, R0 ;  /* 0x000000ffff047224 */ /* 0x000fe400078e0000 */
        /* <DEDUP_REMOVED lines=13> */
.L_x_17357:
        /* <DEDUP_REMOVED lines=13> */
.L_x_17359:
[----:B------:R-:W-:Y:S05]  /*4fb0*/  BSYNC.RECONVERGENT B3 ;  /* 0x0000000000037941 */ /* 0x000fea0003800200 */
.L_x_17358:
        /* <DEDUP_REMOVED lines=43> */
.L_x_17356:
[----:B------:R-:W-:Y:S05]  /*5270*/  BSYNC.RECONVERGENT B2 ;  /* 0x0000000000027941 */ /* 0x000fea0003800200 */
.L_x_17355:
        /* <DEDUP_REMOVED lines=19> */
.L_x_17362:
        /* <DEDUP_REMOVED lines=13> */
.L_x_17364:
[----:B------:R-:W-:Y:S05]  /*5480*/  BSYNC.RECONVERGENT B3 ;  /* 0x0000000000037941 */ /* 0x000fea0003800200 */
.L_x_17363:
        /* <DEDUP_REMOVED lines=43> */
.L_x_17361:
[----:B------:R-:W-:Y:S05]  /*5740*/  BSYNC.RECONVERGENT B2 ;  /* 0x0000000000027941 */ /* 0x000fea0003800200 */
.L_x_17360:
        /* <DEDUP_REMOVED lines=19> */
.L_x_17367:
        /* <DEDUP_REMOVED lines=15> */
.L_x_17369:
[----:B------:R-:W-:Y:S05]  /*5970*/  BSYNC.RECONVERGENT B3 ;  /* 0x0000000000037941 */ /* 0x000fea0003800200 */
.L_x_17368:
        /* <DEDUP_REMOVED lines=43> */
.L_x_17366:
[----:B------:R-:W-:Y:S05]  /*5c30*/  BSYNC.RECONVERGENT B2 ;  /* 0x0000000000027941 */ /* 0x000fea0003800200 */
.L_x_17365:
[----:B------:R-:W-:Y:S01]  /*5c40*/  I2FP.F32.U32 R9, R10 ;  /* 0x0000000a00097245 */ /* 0x000fe20000201000 */
[----:B------:R-:W-:Y:S01]  /*5c50*/  HADD2.F32 R55, -RZ, R55.H1_H1 ;  /* 0x30000037ff377230 */ /* 0x000fe20000004100 */
        /* <DEDUP_REMOVED lines=14> */
.L_x_17329:
        /* <DEDUP_REMOVED lines=22> */
.L_x_17288:
[----:B------:R-:W-:Y:S05]  /*5ea0*/  BSYNC.RECONVERGENT B1 ;  /* 0x0000000000017941 */ /* 0x000fea0003800200 */
.L_x_17287:
        /* <DEDUP_REMOVED lines=25> */
[-C--:B------:R-:W-:Y:S01]  /*6040*/  @!P0 MOV R68, R2.reuse ;  /* 0x0000000200448202 */ /* 0x080fe20000000f00 */
[----:B------:R-:W-:Y:S01]  /*6050*/  @P0 VIADD R72, R4, 0x1 ;  /* 0x0000000104480836 */ /* 0x000fe20000000000 */
[----:B------:R-:W-:Y:S01]  /*6060*/  @P0 MOV R68, R2 ;  /* 0x0000000200440202 */ /* 0x000fe20000000f00 */
[----:B------:R-:W-:Y:S01]  /*6070*/  @P0 IMAD.MOV.U32 R73, RZ, RZ, R5 ;  /* 0x000000ffff490224 */ /* 0x000fe200078e0005 */
[----:B------:R-:W-:Y:S06]  /*6080*/  BRA `(.L_x_17374) ;  /* 0x0000000000e07947 */ /* 0x000fec0003800000 */
.L_x_17375:
        /* <DEDUP_REMOVED lines=13> */
.L_x_17377:
[----:B------:R-:W-:Y:S05]  /*6160*/  BSYNC.RECONVERGENT B3 ;  /* 0x0000000000037941 */ /* 0x000fea0003800200 */
.L_x_17376:
        /* <DEDUP_REMOVED lines=41> */
[----:B------:R-:W-:-:S07]  /*6400*/  LOP3.LUT R6, R4, UR31, R69, 0x96, !PT ;  /* 0x0000001f04067c12 */ /* 0x000fce000f8e9645 */
.L_x_17374:
[----:B------:R-:W-:Y:S05]  /*6410*/  BSYNC.RECONVERGENT B2 ;  /* 0x0000000000027941 */ /* 0x000fea0003800200 */
.L_x_17373:
        /* <DEDUP_REMOVED lines=8> */
[----:B------:R-:W-:Y:S01]  /*64a0*/  MOV R73, R0 ;  /* 0x0000000000497202 */ /* 0x000fe20000000f00 */
[----:B------:R-:W-:-:S02]  /*64b0*/  FFMA.FTZ R71, R71, R2, 1.1641532182693481445e-10 ;  /* 0x2f00000047477423 */ /* 0x000fc40000010002 */
[----:B0-----:R-:W-:-:S03]  /*64c0*/  FMUL.FTZ R4, R4, R69 ;  /* 0x0000004504047220 */ /* 0x001fc60000410000 */
[----:B-1----:R-:W-:-:S04]  /*64d0*/  FSETP.GTU.FTZ.AND P0, PT, R71, R70, PT ;  /* 0x000000464700720b */ /* 0x002fc80003f1c000 */
        /* <DEDUP_REMOVED lines=14> */
.L_x_17380:
        /* <DEDUP_REMOVED lines=13> */
.L_x_17382:
[----:B------:R-:W-:Y:S05]  /*6690*/  BSYNC.RECONVERGENT B3 ;  /* 0x0000000000037941 */ /* 0x000fea0003800200 */
.L_x_17381:
        /* <DEDUP_REMOVED lines=43> */
.L_x_17379:
[----:B------:R-:W-:Y:S05]  /*6950*/  BSYNC.RECONVERGENT B2 ;  /* 0x0000000000027941 */ /* 0x000fea0003800200 */
.L_x_17378:
        /* <DEDUP_REMOVED lines=22> */
.L_x_17385:
        /* <DEDUP_REMOVED lines=13> */
.L_x_17387:
[----:B------:R-:W-:Y:S05]  /*6b90*/  BSYNC.RECONVERGENT B3 ;  /* 0x0000000000037941 */ /* 0x000fea0003800200 */
.L_x_17386:
        /* <DEDUP_REMOVED lines=40> */
[----:B------:R-:W-:Y:S02]  /*6e20*/  IMAD.MOV.U32 R68, RZ, RZ, R72 ;  /* 0x000000ffff447224 */ /* 0x000fe400078e0048 */
[----:B------:R-:W-:Y:S01]  /*6e30*/  HFMA2 R72, -RZ, RZ, 0, 0 ;  /* 0x00000000ff487431 */ /* 0x000fe200000001ff */
[----:B------:R-:W-:-:S07]  /*6e40*/  LOP3.LUT R6, R4, UR31, R73, 0x96, !PT ;  /* 0x0000001f04067c12 */ /* 0x000fce000f8e9649 */
.L_x_17384:
[----:B------:R-:W-:Y:S05]  /*6e50*/  BSYNC.RECONVERGENT B2 ;  /* 0x0000000000027941 */ /* 0x000fea0003800200 */
.L_x_17383:
        /* <DEDUP_REMOVED lines=22> */
.L_x_17390:
        /* <DEDUP_REMOVED lines=13> */
.L_x_17392:
[----:B------:R-:W-:Y:S05]  /*7090*/  BSYNC.RECONVERGENT B3 ;  /* 0x0000000000037941 */ /* 0x000fea0003800200 */
.L_x_17391:
        /* <DEDUP_REMOVED lines=43> */
.L_x_17389:
[----:B------:R-:W-:Y:S05]  /*7350*/  BSYNC.RECONVERGENT B2 ;  /* 0x0000000000027941 */ /* 0x000fea0003800200 */
.L_x_17388:
        /* <DEDUP_REMOVED lines=22> */
.L_x_17395:
        /* <DEDUP_REMOVED lines=13> */
.L_x_17397:
[----:B------:R-:W-:Y:S05]  /*7590*/  BSYNC.RECONVERGENT B3 ;  /* 0x0000000000037941 */ /* 0x000fea0003800200 */
.L_x_17396:
        /* <DEDUP_REMOVED lines=39> */
[----:B------:R-:W-:Y:S01]  /*7810*/  HFMA2 R72, -RZ, RZ, 0, 0 ;  /* 0x00000000ff487431 */ /* 0x000fe200000001ff */
[----:B------:R-:W-:Y:S02]  /*7820*/  LOP3.LUT R6, R4, UR31, R41, 0x96, !PT ;  /* 0x0000001f04067c12 */ /* 0x000fe4000f8e9629 */
[----:B------:R-:W-:Y:S01]  /*7830*/  MOV R4, R68 ;  /* 0x0000004400047202 */ /* 0x000fe20000000f00 */
[----:B------:R-:W-:-:S07]  /*7840*/  IMAD.MOV.U32 R68, RZ, RZ, R40 ;  /* 0x000000ffff447224 */ /* 0x000fce00078e0028 */
.L_x_17394:
[----:B------:R-:W-:Y:S05]  /*7850*/  BSYNC.RECONVERGENT B2 ;  /* 0x0000000000027941 */ /* 0x000fea0003800200 */
.L_x_17393:
[----:B------:R-:W-:Y:S01]  /*7860*/  I2FP.F32.U32 R41, R4 ;  /* 0x0000000400297245 */ /* 0x000fe20000201000 */
[----:B------:R-:W-:Y:S01]  /*7870*/  HADD2.F32 R73, -RZ, R42.H0_H0 ;  /* 0x2000002aff497230 */ /* 0x000fe20000004100 */
[----:B------:R-:W-:Y:S01]  /*7880*/  ISETP.NE.AND P4, PT, R72, 0x1, PT ;  /* 0x000000014800780c */ /* 0x000fe20003f85270 */
[----:B------:R-:W-:Y:S02]  /*7890*/  BSSY.RECONVERGENT B2, `(.L_x_17398) ;  /* 0x000004c000027945 */ /* 0x000fe40003800200 */
        /* <DEDUP_REMOVED lines=18> */
.L_x_17400:
        /* <DEDUP_REMOVED lines=13> */
.L_x_17402:
[----:B------:R-:W-:Y:S05]  /*7a90*/  BSYNC.RECONVERGENT B3 ;  /* 0x0000000000037941 */ /* 0x000fea0003800200 */
.L_x_17401:
        /* <DEDUP_REMOVED lines=43> */
.L_x_17399:
[----:B------:R-:W-:Y:S05]  /*7d50*/  BSYNC.RECONVERGENT B2 ;  /* 0x0000000000027941 */ /* 0x000fea0003800200 */
.L_x_17398:
        /* <DEDUP_REMOVED lines=22> */
.L_x_17405:
        /* <DEDUP_REMOVED lines=13> */
.L_x_17407:
[----:B------:R-:W-:Y:S05]  /*7f90*/  BSYNC.RECONVERGENT B3 ;  /* 0x0000000000037941 */ /* 0x000fea0003800200 */
.L_x_17406:
        /* <DEDUP_REMOVED lines=43> */
.L_x_17404:
[----:B------:R-:W-:Y:S05]  /*8250*/  BSYNC.RECONVERGENT B2 ;  /* 0x0000000000027941 */ /* 0x000fea0003800200 */
.L_x_17403:
        /* <DEDUP_REMOVED lines=22> */
.L_x_17410:
        /* <DEDUP_REMOVED lines=15> */
.L_x_17412:
[----:B------:R-:W-:Y:S05]  /*84b0*/  BSYNC.RECONVERGENT B3 ;  /* 0x0000000000037941 */ /* 0x000fea0003800200 */
.L_x_17411:
        /* <DEDUP_REMOVED lines=41> */
[----:B------:R-:W-:Y:S01]  /*8750*/  MOV R68, R52 ;  /* 0x0000003400447202 */ /* 0x000fe20000000f00 */
[----:B------:R-:W-:-:S07]  /*8760*/  IMAD.MOV.U32 R4, RZ, RZ, RZ ;  /* 0x000000ffff047224 */ /* 0x000fce00078e00ff */
.L_x_17409:
[----:B------:R-:W-:Y:S05]  /*8770*/  BSYNC.RECONVERGENT B2 ;  /* 0x0000000000027941 */ /* 0x000fea0003800200 */
.L_x_17408:
        /* <DEDUP_REMOVED lines=10> */
.L_x_17372:
        /* <DEDUP_REMOVED lines=16> */
.L_x_17416:
        /* <DEDUP_REMOVED lines=13> */
.L_x_17418:
[----:B------:R-:W-:Y:S05]  /*89f0*/  BSYNC.RECONVERGENT B3 ;  /* 0x0000000000037941 */ /* 0x000fea0003800200 */
.L_x_17417:
        /* <DEDUP_REMOVED lines=39> */
[----:B------:R-:W-:Y:S01]  /*8c70*/  LOP3.LUT R5, R36, UR30, R39, 0x96, !PT ;  /* 0x0000001e24057c12 */ /* 0x000fe2000f8e9627 */
[----:B------:R-:W-:Y:S01]  /*8c80*/  IMAD.MOV.U32 R36, RZ, RZ, R2 ;  /* 0x000000ffff247224 */ /* 0x000fe200078e0002 */
[----:B------:R-:W-:-:S07]  /*8c90*/  LOP3.LUT R6, R4, UR31, R69, 0x96, !PT ;  /* 0x0000001f04067c12 */ /* 0x000fce000f8e9645 */
.L_x_17415:
[----:B------:R-:W-:Y:S05]  /*8ca0*/  BSYNC.RECONVERGENT B2 ;  /* 0x0000000000027941 */ /* 0x000fea0003800200 */
.L_x_17414:
[----:B------:R-:W0:Y:S01]  /*8cb0*/  LDC R53, c[0x0][0x404] ;  /* 0x00010100ff357b82 */ /* 0x000e220000000800 */
[----:B------:R-:W-:Y:S01]  /*8cc0*/  ISETP.NE.AND P0, PT, R38, 0x1, PT ;  /* 0x000000012600780c */ /* 0x000fe20003f05270 */
[----:B------:R-:W-:Y:S01]  /*8cd0*/  IMAD.MOV.U32 R69, RZ, RZ, 0x2f800000 ;  /* 0x2f800000ff457424 */ /* 0x000fe200078e00ff */
[----:B------:R-:W-:Y:S01]  /*8ce0*/  I2FP.F32.U32 R2, R36 ;  /* 0x0000002400027245 */ /* 0x000fe20000201000 */
[----:B-----5:R-:W-:Y:S01]  /*8cf0*/  HADD2.F32 R37, -RZ, R40.H0_H0 ;  /* 0x20000028ff257230 */ /* 0x020fe20000004100 */
[----:B------:R-:W-:Y:S01]  /*8d00*/  BSSY.RECONVERGENT B2, `(.L_x_17419) ;  /* 0x000004b000027945 */ /* 0x000fe20003800200 */
[----:B------:R-:W-:Y:S02]  /*8d10*/  MOV R4, 0x2 ;  /* 0x0000000200047802 */ /* 0x000fe40000000f00 */
[----:B------:R-:W1:Y:S01]  /*8d20*/  LDC R54, c[0x0][0x408] ;  /* 0x00010200ff367b82 */ /* 0x000e620000000800 */
[----:B------:R-:W-:Y:S01]  /*8d30*/  FFMA.FTZ R2, R2, R69, 1.1641532182693481445e-10 ;  /* 0x2f00000002027423 */ /* 0x000fe20000010045 */
[----:B------:R-:W-:-:S04]  /*8d40*/  FMUL.FTZ R37, R37, R66 ;  /* 0x0000004225257220 */ /* 0x000fc80000410000 */
[----:B0-----:R-:W-:Y:S01]  /*8d50*/  FSETP.LE.FTZ.AND P1, PT, R2, R53, PT ;  /* 0x000000350200720b */ /* 0x001fe20003f33000 */
[----:B------:R-:W-:-:S03]  /*8d60*/  IMAD.MOV.U32 R2, RZ, RZ, R0 ;  /* 0x000000ffff027224 */ /* 0x000fc600078e0000 */
        /* <DEDUP_REMOVED lines=11> */
.L_x_17421:
        /* <DEDUP_REMOVED lines=13> */
.L_x_17423:
[----:B------:R-:W-:Y:S05]  /*8ef0*/  BSYNC.RECONVERGENT B3 ;  /* 0x0000000000037941 */ /* 0x000fea0003800200 */
.L_x_17422:
        /* <DEDUP_REMOVED lines=43> */
.L_x_17420:
[----:B------:R-:W-:Y:S05]  /*91b0*/  BSYNC.RECONVERGENT B2 ;  /* 0x0000000000027941 */ /* 0x000fea0003800200 */
.L_x_17419:
        /* <DEDUP_REMOVED lines=19> */
.L_x_17426:
        /* <DEDUP_REMOVED lines=13> */
.L_x_17428:
[----:B------:R-:W-:Y:S05]  /*93c0*/  BSYNC.RECONVERGENT B3 ;  /* 0x0000000000037941 */ /* 0x000fea0003800200 */
.L_x_17427:
        /* <DEDUP_REMOVED lines=43> */
.L_x_17425:
[----:B------:R-:W-:Y:S05]  /*9680*/  BSYNC.RECONVERGENT B2 ;  /* 0x0000000000027941 */ /* 0x000fea0003800200 */
.L_x_17424:
[----:B------:R-:W-:Y:S01]  /*9690*/  ISETP.NE.AND P2, PT, R36, 0x1, PT ;  /* 0x000000012400780c */ /* 0x000fe20003f45270 */
[----:B------:R-:W-:Y:S01]  /*96a0*/  HADD2.F32 R37, -RZ, R41.H0_H0 ;  /* 0x20000029ff257230 */ /* 0x000fe20000004100 */
[----:B------:R-:W-:Y:S01]  /*96b0*/  I2FP.F32.U32 R2, R2 ;  /* 0x0000000200027245 */ /* 0x000fe20000201000 */
[----:B------:R-:W-:Y:S01]  /*96c0*/  BSSY.RECONVERGENT B2, `(.L_x_17429) ;  /* 0x0000049000027945 */ /* 0x000fe20003800200 */
[----:B------:R-:W-:Y:S02]  /*96d0*/  HFMA2 R38, -RZ, RZ, 0, 1.1920928955078125e-07 ;  /* 0x00000002ff267431 */ /* 0x000fe400000001ff */
[----:B------:R-:W-:Y:S02]  /*96e0*/  IMAD.MOV.U32 R4, RZ, RZ, R0 ;  /* 0x000000ffff047224 */ /* 0x000fe400078e0000 */
[----:B------:R-:W-:Y:S01]  /*96f0*/  FMUL.FTZ R37, R37, R66 ;  /* 0x0000004225257220 */ /* 0x000fe20000410000 */
[----:B------:R-:W-:-:S05]  /*9700*/  FFMA.FTZ R2, R2, R69, 1.1641532182693481445e-10 ;  /* 0x2f00000002027423 */ /* 0x000fca0000010045 */
        /* <DEDUP_REMOVED lines=11> */
.L_x_17431:
        /* <DEDUP_REMOVED lines=13> */
.L_x_17433:
[----:B------:R-:W-:Y:S05]  /*9890*/  BSYNC.RECONVERGENT B3 ;  /* 0x0000000000037941 */ /* 0x000fea0003800200 */
.L_x_17432:
        /* <DEDUP_REMOVED lines=43> */
.L_x_17430:
[----:B------:R-:W-:Y:S05]  /*9b50*/  BSYNC.RECONVERGENT B2 ;  /* 0x0000000000027941 */ /* 0x000fea0003800200 */
.L_x_17429:
        /* <DEDUP_REMOVED lines=19> */
.L_x_17436:
        /* <DEDUP_REMOVED lines=13> */
.L_x_17438:
[----:B------:R-:W-:Y:S05]  /*9d60*/  BSYNC.RECONVERGENT B3 ;  /* 0x0000000000037941 */ /* 0x000fea0003800200 */
.L_x_17437:
        /* <DEDUP_REMOVED lines=43> */
.L_x_17435:
[----:B------:R-:W-:Y:S05]  /*a020*/  BSYNC.RECONVERGENT B2 ;  /* 0x0000000000027941 */ /* 0x000fea0003800200 */
.L_x_17434:
[----:B------:R-:W-:Y:S01]  /*a030*/  ISETP.NE.AND P4, PT, R36, 0x1, PT ;  /* 0x000000012400780c */ /* 0x000fe20003f85270 */
[----:B------:R-:W-:Y:S01]  /*a040*/  HADD2.F32 R37, -RZ, R42.H0_H0 ;  /* 0x2000002aff257230 */ /* 0x000fe20000004100 */
        /* <DEDUP_REMOVED lines=17> */
.L_x_17441:
        /* <DEDUP_REMOVED lines=13> */
.L_x_17443:
[----:B------:R-:W-:Y:S05]  /*a230*/  BSYNC.RECONVERGENT B3 ;  /* 0x0000000000037941 */ /* 0x000fea0003800200 */
.L_x_17442:
        /* <DEDUP_REMOVED lines=43> */
.L_x_17440:
[----:B------:R-:W-:Y:S05]  /*a4f0*/  BSYNC.RECONVERGENT B2 ;  /* 0x0000000000027941 */ /* 0x000fea0003800200 */
.L_x_17439:
[----:B------:R-:W-:Y:S01]  /*a500*/  ISETP.NE.AND P5, PT, R38, 0x1, PT ;  /* 0x000000012600780c */ /* 0x000fe20003fa5270 */
[----:B------:R-:W-:Y:S01]  /*a510*/  HADD2.F32 R37, -RZ, R42.H1_H1 ;  /* 0x3000002aff257230 */ /* 0x000fe20000004100 */
[----:B------:R-:W-:Y:S01]  /*a520*/  I2FP.F32.U32 R4, R4 ;  /* 0x0000000400047245 */ /* 0x000fe20000201000 */
[----:B------:R-:W-:Y:S01]  /*a530*/  BSSY.RECONVERGENT B2, `(.L_x_17444) ;  /* 0x0000049000027945 */ /* 0x000fe20003800200 */
[----:B------:R-:W-:Y:S02]  /*a540*/  IMAD.MOV.U32 R72, RZ, RZ, 0x2 ;  /* 0x00000002ff487424 */ /* 0x000fe400078e00ff */
[----:B------:R-:W-:Y:S01]  /*a550*/  FMUL.FTZ R41, R37, R66 ;  /* 0x0000004225297220 */ /* 0x000fe20000410000 */
[----:B------:R-:W-:Y:S01]  /*a560*/  FFMA.FTZ R4, R4, R69, 1.1641532182693481445e-10 ;  /* 0x2f00000004047423 */ /* 0x000fe20000010045 */
[----:B------:R-:W-:Y:S02]  /*a570*/  MOV R37, R0 ;  /* 0x0000000000257202 */ /* 0x000fe40000000f00 */
        /* <DEDUP_REMOVED lines=11> */
.L_x_17446:
        /* <DEDUP_REMOVED lines=13> */
.L_x_17448:
[----:B------:R-:W-:Y:S05]  /*a700*/  BSYNC.RECONVERGENT B3 ;  /* 0x0000000000037941 */ /* 0x000fea0003800200 */
.L_x_17447:
        /* <DEDUP_REMOVED lines=43> */
.L_x_17445:
[----:B------:R-:W-:Y:S05]  /*a9c0*/  BSYNC.RECONVERGENT B2 ;  /* 0x0000000000027941 */ /* 0x000fea0003800200 */
.L_x_17444:
        /* <DEDUP_REMOVED lines=19> */
.L_x_17451:
        /* <DEDUP_REMOVED lines=15> */
.L_x_17453:
[----:B------:R-:W-:Y:S05]  /*abf0*/  BSYNC.RECONVERGENT B3 ;  /* 0x0000000000037941 */ /* 0x000fea0003800200 */
.L_x_17452:
        /* <DEDUP_REMOVED lines=43> */
.L_x_17450:
[----:B------:R-:W-:Y:S05]  /*aeb0*/  BSYNC.RECONVERGENT B2 ;  /* 0x0000000000027941 */ /* 0x000fea0003800200 */
.L_x_17449:
        /* <DEDUP_REMOVED lines=16> */
.L_x_17413:
        /* <DEDUP_REMOVED lines=9> */
[----:B------:R-:W-:-:S04]  /*b050*/  SEL R2, RZ, 0x100, !P0 ;  /* 0x00000100ff027807 */ /* 0x000fc80004000000 */
[----:B------:R-:W-:Y:S02]  /*b060*/  LOP3.LUT R2, R2, R70, R69, 0xfe, !PT ;  /* 0x0000004602027212 */ /* 0x000fe400078efe45 */
[----:B------:R-:W-:Y:S02]  /*b070*/  SEL R70, RZ, 0x1, !P3 ;  /* 0x00000001ff467807 */ /* 0x000fe40005800000 */
[----:B------:R-:W-:Y:S01]  /*b080*/  SEL R69, RZ, 0x1, !P6 ;  /* 0x00000001ff457807 */ /* 0x000fe20007000000 */
[----:B0-----:R-:W-:Y:S01]  /*b090*/  IMAD.WIDE.U32 R54, R67, 0x20, R54 ;  /* 0x0000002043367825 */ /* 0x001fe200078e0036 */
[----:B------:R-:W-:Y:S02]  /*b0a0*/  LOP3.LUT R71, R71, R70, RZ, 0xfc, !PT ;  /* 0x0000004647477212 */ /* 0x000fe400078efcff */
[----:B------:R-:W-:Y:S01]  /*b0b0*/  LOP3.LUT R70, R2, R69, RZ, 0xfc, !PT ;  /* 0x0000004502467212 */ /* 0x000fe200078efcff */
[----:B------:R-:W-:Y:S01]  /*b0c0*/  IMAD.MOV.U32 R2, RZ, RZ, R68 ;  /* 0x000000ffff027224 */ /* 0x000fe200078e0044 */
[----:B------:R0:W-:Y:S01]  /*b0d0*/  STG.E.128 desc[UR8][R54.64], R36 ;  /* 0x0000002436007986 */ /* 0x0001e2000c101d08 */
[----:B-1----:R-:W-:-:S03]  /*b0e0*/  IMAD.WIDE.U32 R52, R67, 0x8, R52 ;  /* 0x0000000843347825 */ /* 0x002fc600078e0034 */
[----:B------:R0:W-:Y:S01]  /*b0f0*/  STG.E.128 desc[UR8][R54.64+0x10], R40 ;  /* 0x0000102836007986 */ /* 0x0001e2000c101d08 */
[----:B------:R-:W-:-:S03]  /*b100*/  IADD3 R67, PT, PT, R67, 0x20, RZ ;  /* 0x0000002043437810 */ /* 0x000fc60007ffe0ff */
[----:B------:R0:W-:Y:S04]  /*b110*/  STG.E.64 desc[UR8][R52.64], R70 ;  /* 0x0000004634007986 */ /* 0x0001e8000c101b08 */
.L_x_17371:
[----:B------:R-:W-:Y:S05]  /*b120*/  BSYNC.RECONVERGENT B1 ;  /* 0x0000000000017941 */ /* 0x000fea0003800200 */
.L_x_17370:
        /* <DEDUP_REMOVED lines=30> */
.L_x_17459:
        /* <DEDUP_REMOVED lines=13> */
.L_x_17461:
[----:B------:R-:W-:Y:S05]  /*b3e0*/  BSYNC.RECONVERGENT B3 ;  /* 0x0000000000037941 */ /* 0x000fea0003800200 */
.L_x_17460:
        /* <DEDUP_REMOVED lines=42> */
.L_x_17458:
[----:B------:R-:W-:Y:S05]  /*b690*/  BSYNC.RECONVERGENT B2 ;  /* 0x0000000000027941 */ /* 0x000fea0003800200 */
.L_x_17457:
        /* <DEDUP_REMOVED lines=26> */
.L_x_17464:
        /* <DEDUP_REMOVED lines=13> */
.L_x_17466:
[----:B------:R-:W-:Y:S05]  /*b910*/  BSYNC.RECONVERGENT B3 ;  /* 0x0000000000037941 */ /* 0x000fea0003800200 */
.L_x_17465:
        /* <DEDUP_REMOVED lines=43> */
.L_x_17463:
[----:B------:R-:W-:Y:S05]  /*bbd0*/  BSYNC.RECONVERGENT B2 ;  /* 0x0000000000027941 */ /* 0x000fea0003800200 */
.L_x_17462:
        /* <DEDUP_REMOVED lines=22> */
.L_x_17469:
        /* <DEDUP_REMOVED lines=13> */
.L_x_17471:
[----:B------:R-:W-:Y:S05]  /*be10*/  BSYNC.RECONVERGENT B3 ;  /* 0x0000000000037941 */ /* 0x000fea0003800200 */
.L_x_17470:
        /* <DEDUP_REMOVED lines=43> */
.L_x_17468:
[----:B------:R-:W-:Y:S05]  /*c0d0*/  BSYNC.RECONVERGENT B2 ;  /* 0x0000000000027941 */ /* 0x000fea0003800200 */
.L_x_17467:
        /* <DEDUP_REMOVED lines=22> */
.L_x_17474:
        /* <DEDUP_REMOVED lines=13> */
.L_x_17476:
[----:B------:R-:W-:Y:S05]  /*c310*/  BSYNC.RECONVERGENT B3 ;  /* 0x0000000000037941 */ /* 0x000fea0003800200 */
.L_x_17475:
        /* <DEDUP_REMOVED lines=43> */
.L_x_17473:
[----:B------:R-:W-:Y:S05]  /*c5d0*/  BSYNC.RECONVERGENT B2 ;  /* 0x0000000000027941 */ /* 0x000fea0003800200 */
.L_x_17472:
        /* <DEDUP_REMOVED lines=22> */
.L_x_17479:
        /* <DEDUP_REMOVED lines=13> */
.L_x_17481:
[----:B------:R-:W-:Y:S05]  /*c810*/  BSYNC.RECONVERGENT B3 ;  /* 0x0000000000037941 */ /* 0x000fea0003800200 */
.L_x_17480:
        /* <DEDUP_REMOVED lines=43> */
.L_x_17478:
[----:B------:R-:W-:Y:S05]  /*cad0*/  BSYNC.RECONVERGENT B2 ;  /* 0x0000000000027941 */ /* 0x000fea0003800200 */
.L_x_17477:
        /* <DEDUP_REMOVED lines=22> */
.L_x_17484:
        /* <DEDUP_REMOVED lines=13> */
.L_x_17486:
[----:B------:R-:W-:Y:S05]  /*cd10*/  BSYNC.RECONVERGENT B3 ;  /* 0x0000000000037941 */ /* 0x000fea0003800200 */
.L_x_17485:
        /* <DEDUP_REMOVED lines=43> */
.L_x_17483:
[----:B------:R-:W-:Y:S05]  /*cfd0*/  BSYNC.RECONVERGENT B2 ;  /* 0x0000000000027941 */ /* 0x000fea0003800200 */
.L_x_17482:
        /* <DEDUP_REMOVED lines=22> */
.L_x_17489:
        /* <DEDUP_REMOVED lines=13> */
.L_x_17491:
[----:B------:R-:W-:Y:S05]  /*d210*/  BSYNC.RECONVERGENT B3 ;  /* 0x0000000000037941 */ /* 0x000fea0003800200 */
.L_x_17490:
        /* <DEDUP_REMOVED lines=43> */
.L_x_17488:
[----:B------:R-:W-:Y:S05]  /*d4d0*/  BSYNC.RECONVERGENT B2 ;  /* 0x0000000000027941 */ /* 0x000fea0003800200 */
.L_x_17487:
        /* <DEDUP_REMOVED lines=22> */
.L_x_17494:
        /* <DEDUP_REMOVED lines=15> */
.L_x_17496:
[----:B------:R-:W-:Y:S05]  /*d730*/  BSYNC.RECONVERGENT B3 ;  /* 0x0000000000037941 */ /* 0x000fea0003800200 */
.L_x_17495:
        /* <DEDUP_REMOVED lines=43> */
.L_x_17493:
[----:B------:R-:W-:Y:S05]  /*d9f0*/  BSYNC.RECONVERGENT B2 ;  /* 0x0000000000027941 */ /* 0x000fea0003800200 */
.L_x_17492:
        /* <DEDUP_REMOVED lines=10> */
.L_x_17456:
        /* <DEDUP_REMOVED lines=16> */
.L_x_17500:
        /* <DEDUP_REMOVED lines=13> */
.L_x_17502:
[----:B------:R-:W-:Y:S05]  /*dc70*/  BSYNC.RECONVERGENT B3 ;  /* 0x0000000000037941 */ /* 0x000fea0003800200 */
.L_x_17501:
        /* <DEDUP_REMOVED lines=42> */
.L_x_17499:
[----:B------:R-:W-:Y:S05]  /*df20*/  BSYNC.RECONVERGENT B2 ;  /* 0x0000000000027941 */ /* 0x000fea0003800200 */
.L_x_17498:
        /* <DEDUP_REMOVED lines=23> */
.L_x_17505:
        /* <DEDUP_REMOVED lines=13> */
.L_x_17507:
[----:B------:R-:W-:Y:S05]  /*e170*/  BSYNC.RECONVERGENT B3 ;  /* 0x0000000000037941 */ /* 0x000fea0003800200 */
.L_x_17506:
        /* <DEDUP_REMOVED lines=43> */
.L_x_17504:
[----:B------:R-:W-:Y:S05]  /*e430*/  BSYNC.RECONVERGENT B2 ;  /* 0x0000000000027941 */ /* 0x000fea0003800200 */
.L_x_17503:
        /* <DEDUP_REMOVED lines=19> */
.L_x_17510:
        /* <DEDUP_REMOVED lines=13> */
.L_x_17512:
[----:B------:R-:W-:Y:S05]  /*e640*/  BSYNC.RECONVERGENT B3 ;  /* 0x0000000000037941 */ /* 0x000fea0003800200 */
.L_x_17511:
        /* <DEDUP_REMOVED lines=43> */
.L_x_17509:
[----:B------:R-:W-:Y:S05]  /*e900*/  BSYNC.RECONVERGENT B2 ;  /* 0x0000000000027941 */ /* 0x000fea0003800200 */
.L_x_17508:
        /* <DEDUP_REMOVED lines=19> */
.L_x_17515:
        /* <DEDUP_REMOVED lines=13> */
.L_x_17517:
[----:B------:R-:W-:Y:S05]  /*eb10*/  BSYNC.RECONVERGENT B3 ;  /* 0x0000000000037941 */ /* 0x000fea0003800200 */
.L_x_17516:
        /* <DEDUP_REMOVED lines=43> */
.L_x_17514:
[----:B------:R-:W-:Y:S05]  /*edd0*/  BSYNC.RECONVERGENT B2 ;  /* 0x0000000000027941 */ /* 0x000fea0003800200 */
.L_x_17513:
        /* <DEDUP_REMOVED lines=19> */
.L_x_17520:
        /* <DEDUP_REMOVED lines=13> */
.L_x_17522:
[----:B------:R-:W-:Y:S05]  /*efe0*/  BSYNC.RECONVERGENT B3 ;  /* 0x0000000000037941 */ /* 0x000fea0003800200 */
.L_x_17521:
        /* <DEDUP_REMOVED lines=43> */
.L_x_17519:
[----:B------:R-:W-:Y:S05]  /*f2a0*/  BSYNC.RECONVERGENT B2 ;  /* 0x0000000000027941 */ /* 0x000fea0003800200 */
.L_x_17518:
[----:B------:R-:W-:Y:S01]  /*f2b0*/  ISETP.NE.AND P4, PT, R44, 0x1, PT ;  /* 0x000000012c00780c */ /* 0x000fe20003f85270 */
[----:B------:R-:W-:Y:S01]  /*f2c0*/  HADD2.F32 R45, -RZ, R50.H0_H0 ;  /* 0x20000032ff2d7230 */ /* 0x000fe20000004100 */
[----:B------:R-:W-:Y:S01]  /*f2d0*/  I2FP.F32.U32 R4, R4 ;  /* 0x0000000400047245 */ /* 0x000fe20000201000 */
[----:B------:R-:W-:Y:S01]  /*f2e0*/  BSSY.RECONVERGENT B2, `(.L_x_17523) ;  /* 0x0000049000027945 */ /* 0x000fe20003800200 */
[----:B------:R-:W-:Y:S02]  /*f2f0*/  HFMA2 R46, -RZ, RZ, 0, 1.1920928955078125e-07 ;  /* 0x00000002ff2e7431 */ /* 0x000fe400000001ff */
[----:B------:R-:W-:Y:S01]  /*f300*/  FMUL.FTZ R47, R45, R66 ;  /* 0x000000422d2f7220 */ /* 0x000fe20000410000 */
        /* <DEDUP_REMOVED lines=13> */
.L_x_17525:
        /* <DEDUP_REMOVED lines=13> */
.L_x_17527:
[----:B------:R-:W-:Y:S05]  /*f4b0*/  BSYNC.RECONVERGENT B3 ;  /* 0x0000000000037941 */ /* 0x000fea0003800200 */
.L_x_17526:
        /* <DEDUP_REMOVED lines=43> */
.L_x_17524:
[----:B------:R-:W-:Y:S05]  /*f770*/  BSYNC.RECONVERGENT B2 ;  /* 0x0000000000027941 */ /* 0x000fea0003800200 */
.L_x_17523:
[----:B------:R-:W-:Y:S01]  /*f780*/  ISETP.NE.AND P5, PT, R46, 0x1, PT ;  /* 0x000000012e00780c */ /* 0x000fe20003fa5270 */
[----:B------:R-:W-:Y:S01]  /*f790*/  BSSY.RECONVERGENT B2, `(.L_x_17528) ;  /* 0x000004b000027945 */ /* 0x000fe20003800200 */
[----:B------:R-:W-:Y:S01]  /*f7a0*/  I2FP.F32.U32 R4, R45 ;  /* 0x0000002d00047245 */ /* 0x000fe20000201000 */
[----:B------:R-:W-:Y:S02]  /*f7b0*/  HADD2.F32 R45, -RZ, R50.H1_H1 ;  /* 0x30000032ff2d7230 */ /* 0x000fe40000004100 */
[----:B------:R-:W-:Y:S02]  /*f7c0*/  IMAD.MOV.U32 R72, RZ, RZ, 0x2 ;  /* 0x00000002ff487424 */ /* 0x000fe400078e00ff */
[----:B------:R-:W-:Y:S01]  /*f7d0*/  FFMA.FTZ R4, R4, R69, 1.1641532182693481445e-10 ;  /* 0x2f00000004047423 */ /* 0x000fe20000010045 */
[----:B------:R-:W-:Y:S01]  /*f7e0*/  FMUL.FTZ R49, R45, R66 ;  /* 0x000000422d317220 */ /* 0x000fe20000410000 */
[----:B------:R-:W-:-:S03]  /*f7f0*/  MOV R45, R0 ;  /* 0x00000000002d7202 */ /* 0x000fc60000000f00 */
[----:B------:R-:W-:Y:S01]  /*f800*/  FMUL.FTZ R49, R49, R54 ;  /* 0x0000003631317220 */ /* 0x000fe20000410000 */
        /* <DEDUP_REMOVED lines=10> */
.L_x_17530:
        /* <DEDUP_REMOVED lines=13> */
.L_x_17532:
[----:B------:R-:W-:Y:S05]  /*f980*/  BSYNC.RECONVERGENT B3 ;  /* 0x0000000000037941 */ /* 0x000fea0003800200 */
.L_x_17531:
        /* <DEDUP_REMOVED lines=43> */
.L_x_17529:
[----:B------:R-:W-:Y:S05]  /*fc40*/  BSYNC.RECONVERGENT B2 ;  /* 0x0000000000027941 */ /* 0x000fea0003800200 */
.L_x_17528:
        /* <DEDUP_REMOVED lines=19> */
.L_x_17535:
        /* <DEDUP_REMOVED lines=15> */
.L_x_17537:
[----:B------:R-:W-:Y:S05]  /*fe70*/  BSYNC.RECONVERGENT B3 ;  /* 0x0000000000037941 */ /* 0x000fea0003800200 */
.L_x_17536:
        /* <DEDUP_REMOVED lines=43> */
.L_x_17534:
[----:B------:R-:W-:Y:S05]  /*10130*/  BSYNC.RECONVERGENT B2 ;  /* 0x0000000000027941 */ /* 0x000fea0003800200 */
.L_x_17533:
        /* <DEDUP_REMOVED lines=16> */
.L_x_17497:
        /* <DEDUP_REMOVED lines=21> */
.L_x_17455:
[----:B------:R-:W-:Y:S05]  /*10390*/  BSYNC.RECONVERGENT B1 ;  /* 0x0000000000017941 */ /* 0x000fea0003800200 */
.L_x_17454:
[----:B0-----:R-:W-:Y:S01]  /*103a0*/  FADD.FTZ R52, RZ, R8 ;  /* 0x00000008ff347221 */ /* 0x001fe20000010000 */
        /* <DEDUP_REMOVED lines=100> */
.L_x_17557:
        /* <DEDUP_REMOVED lines=64> */
.L_x_17540:
[----:B------:R-:W-:Y:S05]  /*10df0*/  BSYNC.RECONVERGENT B1 ;  /* 0x0000000000017941 */ /* 0x000fea0003800200 */
.L_x_17539:
        /* <DEDUP_REMOVED lines=51> */
.L_x_17542:
[----:B------:R-:W-:Y:S05]  /*11130*/  BSYNC.RECONVERGENT B1 ;  /* 0x0000000000017941 */ /* 0x000fea0003800200 */
.L_x_17541:
[----:B------:R-:W-:Y:S01]  /*11140*/  ISETP.GE.U32.AND P0, PT, R62, 0x60, PT ;  /* 0x000000603e00780c */ /* 0x000fe20003f06070 */
[----:B------:R-:W-:-:S12]  /*11150*/  BSSY.RECONVERGENT B1, `(.L_x_17543) ;  /* 0x0000031000017945 */ /* 0x000fd80003800200 */
        /* <DEDUP_REMOVED lines=12> */
[----:B------:R-:W-:Y:S02]  /*11220*/  HADD2.F32 R55, -RZ, R13.H0_H0 ;  /* 0x2000000dff377230 */ /* 0x000fe40000004100 */
[----:B------:R-:W-:Y:S01]  /*11230*/  FMUL.FTZ R52, R69, R52 ;  /* 0x0000003445347220 */ /* 0x000fe20000410000 */
[----:B------:R-:W-:Y:S01]  /*11240*/  FFMA.FTZ R71, R54, R71, R67 ;  /* 0x0000004736477223 */ /* 0x000fe20000010043 */
[----:B------:R-:W-:Y:S01]  /*11250*/  FADD.FTZ R54, R47, -R68 ;  /* 0x800000442f367221 */ /* 0x000fe20000010000 */
[----:B------:R-:W-:Y:S02]  /*11260*/  HADD2.F32 R73, -RZ, R17.H1_H1 ;  /* 0x30000011ff497230 */ /* 0x000fe40000004100 */
[----:B------:R-:W-:Y:S01]  /*11270*/  FFMA.FTZ R72, R52, R53, R55 ;  /* 0x0000003534487223 */ /* 0x000fe20000010037 */
[----:B------:R-:W-:-:S02]  /*11280*/  HADD2.F32 R53, -RZ, R13.H1_H1 ;  /* 0x3000000dff357230 */ /* 0x000fc40000004100 */
[C---:B------:R-:W-:Y:S01]  /*11290*/  FMUL.FTZ R54, R69.reuse, R54 ;  /* 0x0000003645367220 */ /* 0x040fe20000410000 */
[----:B------:R-:W-:Y:S01]  /*112a0*/  FADD.FTZ R52, R48, -R68 ;  /* 0x8000004430347221 */ /* 0x000fe20000010000 */
[----:B------:R-:W-:Y:S02]  /*112b0*/  HADD2.F32 R55, -RZ, R14.H0_H0 ;  /* 0x2000000eff377230 */ /* 0x000fe40000004100 */
[----:B------:R-:W-:Y:S01]  /*112c0*/  FFMA.FTZ R73, R54, R73, R53 ;  /* 0x0000004936497223 */ /* 0x000fe20000010035 */
[--C-:B------:R-:W-:Y:S02]  /*112d0*/  HADD2.F32 R53, -RZ, R18.reuse.H0_H0 ;  /* 0x20000012ff357230 */ /* 0x100fe40000004100 */
[----:B------:R-:W-:Y:S01]  /*112e0*/  FMUL.FTZ R52, R69, R52 ;  /* 0x0000003445347220 */ /* 0x000fe20000410000 */
[----:B------:R-:W-:Y:S02]  /*112f0*/  HADD2.F32 R67, -RZ, R18.H1_H1 ;  /* 0x30000012ff437230 */ /* 0x000fe40000004100 */
[----:B------:R-:W-:-:S02]  /*11300*/  HADD2.F32 R75, -RZ, R15.H1_H1 ;  /* 0x3000000fff4b7230 */ /* 0x000fc40000004100 */
[----:B------:R-:W-:Y:S01]  /*11310*/  FFMA.FTZ R54, R52, R53, R55 ;  /* 0x0000003534367223 */ /* 0x000fe20000010037 */
[----:B------:R-:W-:Y:S01]  /*11320*/  FADD.FTZ R52, R49, -R68 ;  /* 0x8000004431347221 */ /* 0x000fe20000010000 */
[----:B------:R-:W-:Y:S02]  /*11330*/  HADD2.F32 R53, -RZ, R14.H1_H1 ;  /* 0x3000000eff357230 */ /* 0x000fe40000004100 */
[----:B------:R-:W-:Y:S02]  /*11340*/  HADD2.F32 R55, -RZ, R15.H0_H0 ;  /* 0x2000000fff377230 */ /* 0x000fe40000004100 */
[----:B------:R-:W-:-:S04]  /*11350*/  FMUL.FTZ R52, R69, R52 ;  /* 0x0000003445347220 */ /* 0x000fc80000410000 */
[----:B------:R-:W-:Y:S01]  /*11360*/  FFMA.FTZ R67, R52, R67, R53 ;  /* 0x0000004334437223 */ /* 0x000fe20000010035 */
[--C-:B------:R-:W-:Y:S01]  /*11370*/  FADD.FTZ R52, R50, -R68.reuse ;  /* 0x8000004432347221 */ /* 0x100fe20000010000 */
[--C-:B------:R-:W-:Y:S02]  /*11380*/  HADD2.F32 R53, -RZ, R19.reuse.H0_H0 ;  /* 0x20000013ff357230 */ /* 0x100fe40000004100 */
[----:B------:R-:W-:Y:S01]  /*11390*/  FADD.FTZ R68, R51, -R68 ;  /* 0x8000004433447221 */ /* 0x000fe20000010000 */
[----:B------:R-:W-:Y:S01]  /*113a0*/  FMUL.FTZ R52, R69, R52 ;  /* 0x0000003445347220 */ /* 0x000fe20000410000 */
[----:B------:R-:W-:Y:S02]  /*113b0*/  F2FP.F16.F32.PACK_AB R54, R67, R54 ;  /* 0x000000364336723e */ /* 0x000fe400000000ff */
[----:B------:R-:W-:Y:S01]  /*113c0*/  FMUL.FTZ R68, R69, R68 ;  /* 0x0000004445447220 */ /* 0x000fe20000410000 */
        /* <DEDUP_REMOVED lines=9> */
.L_x_17544:
[----:B------:R-:W-:Y:S05]  /*11460*/  BSYNC.RECONVERGENT B1 ;  /* 0x0000000000017941 */ /* 0x000fea0003800200 */
.L_x_17543:
[----:B0123--:R-:W0:Y:S02]  /*11470*/  LDC.64 R52, c[0x0][0x380] ;  /* 0x0000e000ff347b82 */ /* 0x00fe240000000a00 */
[----:B0-----:R-:W-:-:S04]  /*11480*/  LEA R63, R52, R63, 0x2 ;  /* 0x0000003f343f7211 */ /* 0x001fc800078e10ff */
[----:B------:R-:W-:-:S13]  /*11490*/  ISETP.GE.AND P0, PT, R63, R53, PT ;  /* 0x000000353f00720c */ /* 0x000fda0003f06270 */
[----:B------:R-:W-:Y:S05]  /*114a0*/  @!P0 BRA `(.L_x_17545) ;  /* 0xfffffef400988947 */ /* 0x000fea000383ffff */
[----:B------:R-:W-:Y:S05]  /*114b0*/  BSYNC B0 ;  /* 0x0000000000007941 */ /* 0x000fea0003800000 */
.L_x_17286:
[----:B------:R-:W-:Y:S05]  /*114c0*/  EXIT ;  /* 0x000000000000794d */ /* 0x000fea0003800000 */
.L_x_17538:
        /* <DEDUP_REMOVED lines=8> */
.L_x_17547:
[----:B------:R-:W-:Y:S05]  /*11550*/  BSYNC B1 ;  /* 0x0000000000017941 */ /* 0x000fea0003800000 */
.L_x_17546:
        /* <DEDUP_REMOVED lines=10> */
.L_x_17548:
[----:B------:R-:W-:Y:S01]  /*11600*/  HFMA2 R72, -RZ, RZ, 0, 2.384185791015625e-07 ;  /* 0x00000004ff487431 */ /* 0x000fe200000001ff */
[----:B------:R-:W-:-:S05]  /*11610*/  MOV R55, R71 ;  /* 0x0000004700377202 */ /* 0x000fca0000000f00 */
[----:B------:R-:W-:-:S04]  /*11620*/  FADD.FTZ R55, R54, R55 ;  /* 0x0000003736377221 */ /* 0x000fc80000010000 */
[----:B------:R-:W-:-:S07]  /*11630*/  IMAD.MOV.U32 R73, RZ, RZ, R55 ;  /* 0x000000ffff497224 */ /* 0x000fce00078e0037 */
[----:B------:R-:W-:Y:S05]  /*11640*/  WARPSYNC.COLLECTIVE R70, `(.L_x_17549) ;  /* 0x0000000046087348 */ /* 0x000fea0003c00000 */
[----:B------:R0:W1:Y:S02]  /*11650*/  SHFL.BFLY P3, R71, R73, R72, R75 ;  /* 0x0c00004849477389 */ /* 0x000064000006004b */
[----:B01----:R-:W-:Y:S05]  /*11660*/  ENDCOLLECTIVE ;  /* 0x000000000000791b */ /* 0x003fea0003800000 */
.L_x_17549:
[----:B------:R-:W-:Y:S02]  /*11670*/  IMAD.MOV.U32 R72, RZ, RZ, 0x8 ;  /* 0x00000008ff487424 */ /* 0x000fe400078e00ff */
[----:B------:R-:W-:-:S04]  /*11680*/  IMAD.MOV.U32 R52, RZ, RZ, R71 ;  /* 0x000000ffff347224 */ /* 0x000fc800078e0047 */
[----:B------:R-:W-:-:S05]  /*11690*/  FADD.FTZ R68, R55, R52 ;  /* 0x0000003437447221 */ /* 0x000fca0000010000 */
[----:B------:R-:W-:-:S07]  /*116a0*/  MOV R73, R68 ;  /* 0x0000004400497202 */ /* 0x000fce0000000f00 */
[----:B------:R-:W-:Y:S05]  /*116b0*/  WARPSYNC.COLLECTIVE R70, `(.L_x_17550) ;  /* 0x0000000046087348 */ /* 0x000fea0003c00000 */
[----:B------:R0:W1:Y:S02]  /*116c0*/  SHFL.BFLY P3, R71, R73, R72, R75 ;  /* 0x0c00004849477389 */ /* 0x000064000006004b */
[----:B01----:R-:W-:Y:S05]  /*116d0*/  ENDCOLLECTIVE ;  /* 0x000000000000791b */ /* 0x003fea0003800000 */
.L_x_17550:
[----:B------:R-:W-:Y:S01]  /*116e0*/  HFMA2 R72, -RZ, RZ, 0, 9.5367431640625e-07 ;  /* 0x00000010ff487431 */ /* 0x000fe200000001ff */
[----:B------:R-:W-:-:S05]  /*116f0*/  MOV R67, R71 ;  /* 0x0000004700437202 */ /* 0x000fca0000000f00 */
[----:B------:R-:W-:-:S04]  /*11700*/  FADD.FTZ R69, R68, R67 ;  /* 0x0000004344457221 */ /* 0x000fc80000010000 */
[----:B------:R-:W-:-:S07]  /*11710*/  IMAD.MOV.U32 R73, RZ, RZ, R69 ;  /* 0x000000ffff497224 */ /* 0x000fce00078e0045 */
[----:B------:R-:W-:Y:S05]  /*11720*/  WARPSYNC.COLLECTIVE R70, `(.L_x_17551) ;  /* 0x0000000046087348 */ /* 0x000fea0003c00000 */
[----:B------:R0:W1:Y:S02]  /*11730*/  SHFL.BFLY P3, R71, R73, R72, R75 ;  /* 0x0c00004849477389 */ /* 0x000064000006004b */
[----:B01----:R-:W-:Y:S05]  /*11740*/  ENDCOLLECTIVE ;  /* 0x000000000000791b */ /* 0x003fea0003800000 */
.L_x_17551:
        /* <DEDUP_REMOVED lines=57> */
.L_x_17552:
[----:B------:R-:W-:Y:S01]  /*11ae0*/  HFMA2 R72, -RZ, RZ, 0, 1.1920928955078125e-07 ;  /* 0x00000002ff487431 */ /* 0x000fe200000001ff */
[----:B------:R-:W-:-:S05]  /*11af0*/  MOV R53, R71 ;  /* 0x0000004700357202 */ /* 0x000fca0000000f00 */
[----:B------:R-:W-:-:S04]  /*11b00*/  FADD.FTZ R53, R52, R53 ;  /* 0x0000003534357221 */ /* 0x000fc80000010000 */
[----:B------:R-:W-:-:S07]  /*11b10*/  IMAD.MOV.U32 R73, RZ, RZ, R53 ;  /* 0x000000ffff497224 */ /* 0x000fce00078e0035 */
[----:B------:R-:W-:Y:S05]  /*11b20*/  WARPSYNC.COLLECTIVE R70, `(.L_x_17553) ;  /* 0x0000000046087348 */ /* 0x000fea0003c00000 */
[----:B------:R0:W1:Y:S02]  /*11b30*/  SHFL.BFLY P3, R71, R73, R72, R75 ;  /* 0x0c00004849477389 */ /* 0x000064000006004b */
[----:B01----:R-:W-:Y:S05]  /*11b40*/  ENDCOLLECTIVE ;  /* 0x000000000000791b */ /* 0x003fea0003800000 */
.L_x_17553:
[----:B------:R-:W-:Y:S02]  /*11b50*/  IMAD.MOV.U32 R72, RZ, RZ, 0x4 ;  /* 0x00000004ff487424 */ /* 0x000fe400078e00ff */
[----:B------:R-:W-:-:S04]  /*11b60*/  IMAD.MOV.U32 R54, RZ, RZ, R71 ;  /* 0x000000ffff367224 */ /* 0x000fc800078e0047 */
[----:B------:R-:W-:-:S05]  /*11b70*/  FADD.FTZ R54, R53, R54 ;  /* 0x0000003635367221 */ /* 0x000fca0000010000 */
[----:B------:R-:W-:-:S07]  /*11b80*/  MOV R73, R54 ;  /* 0x0000003600497202 */ /* 0x000fce0000000f00 */
[----:B------:R-:W-:Y:S05]  /*11b90*/  WARPSYNC.COLLECTIVE R70, `(.L_x_17554) ;  /* 0x0000000046087348 */ /* 0x000fea0003c00000 */
[----:B------:R0:W1:Y:S02]  /*11ba0*/  SHFL.BFLY P3, R71, R73, R72, R75 ;  /* 0x0c00004849477389 */ /* 0x000064000006004b */
[----:B01----:R-:W-:Y:S05]  /*11bb0*/  ENDCOLLECTIVE ;  /* 0x000000000000791b */ /* 0x003fea0003800000 */
.L_x_17554:
[----:B------:R-:W-:Y:S01]  /*11bc0*/  HFMA2 R72, -RZ, RZ, 0, 4.76837158203125e-07 ;  /* 0x00000008ff487431 */ /* 0x000fe200000001ff */
[----:B------:R-:W-:-:S05]  /*11bd0*/  MOV R55, R71 ;  /* 0x0000004700377202 */ /* 0x000fca0000000f00 */
[----:B------:R-:W-:-:S04]  /*11be0*/  FADD.FTZ R55, R54, R55 ;  /* 0x0000003736377221 */ /* 0x000fc80000010000 */
[----:B------:R-:W-:-:S07]  /*11bf0*/  IMAD.MOV.U32 R73, RZ, RZ, R55 ;  /* 0x000000ffff497224 */ /* 0x000fce00078e0037 */
[----:B------:R-:W-:Y:S05]  /*11c00*/  WARPSYNC.COLLECTIVE R70, `(.L_x_17555) ;  /* 0x0000000046087348 */ /* 0x000fea0003c00000 */
[----:B------:R0:W1:Y:S02]  /*11c10*/  SHFL.BFLY P3, R71, R73, R72, R75 ;  /* 0x0c00004849477389 */ /* 0x000064000006004b */
[----:B01----:R-:W-:Y:S05]  /*11c20*/  ENDCOLLECTIVE ;  /* 0x000000000000791b */ /* 0x003fea0003800000 */
.L_x_17555:
[----:B------:R-:W-:Y:S02]  /*11c30*/  IMAD.MOV.U32 R72, RZ, RZ, 0x10 ;  /* 0x00000010ff487424 */ /* 0x000fe400078e00ff */
[----:B------:R-:W-:-:S04]  /*11c40*/  IMAD.MOV.U32 R68, RZ, RZ, R71 ;  /* 0x000000ffff447224 */ /* 0x000fc800078e0047 */
[----:B------:R-:W-:-:S05]  /*11c50*/  FADD.FTZ R68, R55, R68 ;  /* 0x0000004437447221 */ /* 0x000fca0000010000 */
[----:B------:R-:W-:-:S07]  /*11c60*/  MOV R73, R68 ;  /* 0x0000004400497202 */ /* 0x000fce0000000f00 */
[----:B------:R-:W-:Y:S05]  /*11c70*/  WARPSYNC.COLLECTIVE R70, `(.L_x_17556) ;  /* 0x0000000046087348 */ /* 0x000fea0003c00000 */
[----:B------:R0:W1:Y:S02]  /*11c80*/  SHFL.BFLY P3, R71, R73, R72, R75 ;  /* 0x0c00004849477389 */ /* 0x000064000006004b */
[----:B01----:R-:W-:Y:S05]  /*11c90*/  ENDCOLLECTIVE ;  /* 0x000000000000791b */ /* 0x003fea0003800000 */
.L_x_17556:
[----:B------:R-:W-:Y:S01]  /*11ca0*/  MOV R69, R71 ;  /* 0x0000004700457202 */ /* 0x000fe20000000f00 */
[----:B------:R-:W-:Y:S06]  /*11cb0*/  BRA `(.L_x_17557) ;  /* 0xffffffec004c7947 */ /* 0x000fec000383ffff */
.L_x_17558:
        /* <DEDUP_REMOVED lines=12> */
.L_x_28806:


//--------------------- .text._ZN10layer_norm13ln_fwd_kernelINS_13Kernel_traitsI6__halfS2_fS2_fjLj768ELj1ELj4ELj1ELj16ENS_18Kernel_traits_baseILj768ES2_S2_fS2_fjLj128EEEEELb1ELb0ELb0ELb1EEEvNS_9FwdParamsE --------------------------
	.section	.text._ZN10layer_norm13ln_fwd_kernelINS_13Kernel_traitsI6__halfS2_fS2_fjLj768ELj1ELj4ELj1ELj16ENS_18Kernel_traits_baseILj768ES2_S2_fS2_fjLj128EEEEELb1ELb0ELb0ELb1EEEvNS_9FwdParamsE,"ax",@progbits
	.align	128
        .global         _ZN10layer_norm13ln_fwd_kernelINS_13Kernel_traitsI6__halfS2_fS2_fjLj768ELj1ELj4ELj1ELj16ENS_18Kernel_traits_baseILj768ES2_S2_fS2_fjLj128EEEEELb1ELb0ELb0ELb1EEEvNS_9FwdParamsE
        .type           _ZN10layer_norm13ln_fwd_kernelINS_13Kernel_traitsI6__halfS2_fS2_fjLj768ELj1ELj4ELj1ELj16ENS_18Kernel_traits_baseILj768ES2_S2_fS2_fjLj128EEEEELb1ELb0ELb0ELb1EEEvNS_9FwdParamsE,@function
        .size           _ZN10layer_norm13ln_fwd_kernelINS_13Kernel_traitsI6__halfS2_fS2_fjLj768ELj1ELj4ELj1ELj16ENS_18Kernel_traits_baseILj768ES2_S2_fS2_fjLj128EEEEELb1ELb0ELb0ELb1EEEvNS_9FwdParamsE,(.L_x_28807 - _ZN10layer_norm13ln_fwd_kernelINS_13Kernel_traitsI6__halfS2_fS2_fjLj768ELj1ELj4ELj1ELj16ENS_18Kernel_traits_baseILj768ES2_S2_fS2_fjLj128EEEEELb1ELb0ELb0ELb1EEEvNS_9FwdParamsE)
        .other          _ZN10layer_norm13ln_fwd_kernelINS_13Kernel_traitsI6__halfS2_fS2_fjLj768ELj1ELj4ELj1ELj16ENS_18Kernel_traits_baseILj768ES2_S2_fS2_fjLj128EEEEELb1ELb0ELb0ELb1EEEvNS_9FwdParamsE,@"STO_CUDA_ENTRY STV_DEFAULT"
_ZN10layer_norm13ln_fwd_kernelINS_13Kernel_traitsI6__halfS2_fS2_fjLj768ELj1ELj4ELj1ELj16ENS_18Kernel_traits_baseILj768ES2_S2_fS2_fjLj128EEEEELb1ELb0ELb0ELb1EEEvNS_9FwdParamsE:
.text._ZN10layer_norm13ln_fwd_kernelINS_13Kernel_traitsI6__halfS2_fS2_fjLj768ELj1ELj4ELj1ELj16ENS_18Kernel_traits_baseILj768ES2_S2_fS2_fjLj128EEEEELb1ELb0ELb0ELb1EEEvNS_9FwdParamsE:
        /* <DEDUP_REMOVED lines=51> */
[----:B------:R-:W-:Y:S01]  /*0330*/  IMAD.HI.U32 R30, R3, -0x2daee0ad, RZ ;  /* 0xd2511f53031e7827 */ /* 0x000fe200078e00ff */
        /* <DEDUP_REMOVED lines=27> */
[----:B------:R-:W-:Y:S01]  /*04f0*/  @!P0 MOV R60, R18 ;  /* 0x00000012003c8202 */ /* 0x000fe20000000f00 */
[----:B------:R-:W0:Y:S01]  /*0500*/  LDCU.64 UR4, c[0x0][0x3e0] ;  /* 0x00007c00ff0477ac */ /* 0x000e220008000a00 */
[----:B------:R-:W-:Y:S01]  /*0510*/  IMAD.HI.U32 R28, R3, -0x326172a9, RZ ;  /* 0xcd9e8d57031c7827 */ /* 0x000fe200078e00ff */
[----:B------:R-:W-:-:S02]  /*0520*/  LOP3.LUT R30, R31, UR19, R30, 0x96, !PT ;  /* 0x000000131f1e7c12 */ /* 0x000fc4000f8e961e */
[----:B------:R-:W-:Y:S02]  /*0530*/  @!P0 CS2R R14, SRZ ;  /* 0x00000000000e8805 */ /* 0x000fe4000001ff00 */
[-C--:B------:R-:W-:Y:S01]  /*0540*/  @P0 MOV R78, R7.reuse ;  /* 0x00000007004e0202 */ /* 0x080fe20000000f00 */
[--C-:B------:R-:W-:Y:S01]  /*0550*/  @P0 IMAD.MOV.U32 R58, RZ, RZ, R17.reuse ;  /* 0x000000ffff3a0224 */ /* 0x100fe200078e0011 */
[----:B------:R-:W-:Y:S01]  /*0560*/  LOP3.LUT R28, R29, UR18, R28, 0x96, !PT ;  /* 0x000000121d1c7c12 */ /* 0x000fe2000f8e961c */
[--C-:B------:R-:W-:Y:S01]  /*0570*/  @P0 IMAD.MOV.U32 R56, RZ, RZ, R16.reuse ;  /* 0x000000ffff380224 */ /* 0x100fe200078e0010 */
[----:B------:R-:W-:Y:S01]  /*0580*/  @!P0 MOV R78, R7 ;  /* 0x00000007004e8202 */ /* 0x000fe20000000f00 */
[----:B------:R-:W-:Y:S01]  /*0590*/  @!P0 IMAD.MOV.U32 R58, RZ, RZ, R17 ;  /* 0x000000ffff3a8224 */ /* 0x000fe200078e0011 */
[----:B------:R-:W-:Y:S01]  /*05a0*/  UIADD3 UR26, UPT, UPT, UR6, 0x5384540f, URZ ;  /* 0x5384540f061a7890 */ /* 0x000fe2000fffe0ff */
[----:B------:R-:W-:Y:S01]  /*05b0*/  @!P0 IMAD.MOV.U32 R56, RZ, RZ, R16 ;  /* 0x000000ffff388224 */ /* 0x000fe200078e0010 */
[----:B------:R-:W-:Y:S01]  /*05c0*/  UIADD3 UR27, UPT, UPT, UR7, 0x1fd5c5a3, URZ ;  /* 0x1fd5c5a3071b7890 */ /* 0x000fe2000fffe0ff */
[----:B------:R-:W-:Y:S01]  /*05d0*/  IMAD R17, R2, -0x2daee0ad, RZ ;  /* 0xd2511f5302117824 */ /* 0x000fe200078e02ff */
[----:B------:R-:W-:Y:S01]  /*05e0*/  @!P0 CS2R R22, SRZ ;  /* 0x0000000000168805 */ /* 0x000fe2000001ff00 */
[----:B------:R-:W-:Y:S01]  /*05f0*/  IMAD R3, R3, -0x326172a9, RZ ;  /* 0xcd9e8d5703037824 */ /* 0x000fe200078e02ff */
[----:B------:R-:W-:Y:S01]  /*0600*/  @!P0 CS2R R20, SRZ ;  /* 0x0000000000148805 */ /* 0x000fe2000001ff00 */
[----:B------:R-:W-:Y:S01]  /*0610*/  IMAD.HI.U32 R2, R30, -0x326172a9, RZ ;  /* 0xcd9e8d571e027827 */ /* 0x000fe200078e00ff */
[----:B------:R-:W-:Y:S01]  /*0620*/  UIADD3 UR28, UPT, UPT, UR6, -0xe443238, URZ ;  /* 0xf1bbcdc8061c7890 */ /* 0x000fe2000fffe0ff */
[----:B------:R-:W-:Y:S01]  /*0630*/  @!P0 CS2R R24, SRZ ;  /* 0x0000000000188805 */ /* 0x000fe2000001ff00 */
[----:B------:R-:W-:Y:S01]  /*0640*/  UIADD3 UR29, UPT, UPT, UR7, -0x24c28bd8, URZ ;  /* 0xdb3d7428071d7890 */ /* 0x000fe2000fffe0ff */
[----:B------:R-:W-:Y:S01]  /*0650*/  IMAD.HI.U32 R16, R28, -0x2daee0ad, RZ ;  /* 0xd2511f531c107827 */ /* 0x000fe200078e00ff */
[----:B------:R-:W-:Y:S01]  /*0660*/  LOP3.LUT R2, R3, UR20, R2, 0x96, !PT ;  /* 0x0000001403027c12 */ /* 0x000fe2000f8e9602 */
[----:B0-----:R-:W-:Y:S01]  /*0670*/  UISETP.NE.U32.AND UP0, UPT, UR4, URZ, UPT ;  /* 0x000000ff0400728c */ /* 0x001fe2000bf05070 */
[----:B------:R-:W-:Y:S01]  /*0680*/  @!P0 CS2R R26, SRZ ;  /* 0x00000000001a8805 */ /* 0x000fe2000001ff00 */
[----:B------:R-:W-:Y:S01]  /*0690*/  @P0 IMAD.MOV.U32 R64, RZ, RZ, R8 ;  /* 0x000000ffff400224 */ /* 0x000fe200078e0008 */
[----:B------:R-:W-:Y:S01]  /*06a0*/  LOP3.LUT R16, R17, UR21, R16, 0x96, !PT ;  /* 0x0000001511107c12 */ /* 0x000fe2000f8e9610 */
[----:B------:R-:W-:Y:S01]  /*06b0*/  @!P0 IMAD.MOV.U32 R64, RZ, RZ, R8 ;  /* 0x000000ffff408224 */ /* 0x000fe200078e0008 */
[----:B------:R-:W0:Y:S01]  /*06c0*/  LDCU.U8 UR4, c[0x0][0x410] ;  /* 0x00008200ff0477ac */ /* 0x000e220008000000 */
[----:B------:R-:W-:Y:S01]  /*06d0*/  IMAD R30, R30, -0x326172a9, RZ ;  /* 0xcd9e8d571e1e7824 */ /* 0x000fe200078e02ff */
[----:B------:R-:W-:Y:S01]  /*06e0*/  BSSY B0, `(.L_x_17559) ;  /* 0x000109a000007945 */ /* 0x000fe20003800000 */
[----:B------:R-:W-:Y:S01]  /*06f0*/  IMAD R9, R28, -0x2daee0ad, RZ ;  /* 0xd2511f531c097824 */ /* 0x000fe200078e02ff */
[----:B------:R-:W-:Y:S01]  /*0700*/  UIADD3 UR30, UPT, UPT, UR6, -0x700cb87f, URZ ;  /* 0x8ff34781061e7890 */ /* 0x000fe2000fffe0ff */
[----:B------:R-:W-:Y:S01]  /*0710*/  IMAD.HI.U32 R3, R16, -0x326172a9, RZ ;  /* 0xcd9e8d5710037827 */ /* 0x000fe200078e00ff */
[----:B------:R-:W-:Y:S01]  /*0720*/  UIADD3 UR31, UPT, UPT, UR7, -0x695add53, URZ ;  /* 0x96a522ad071f7890 */ /* 0x000fe2000fffe0ff */
[----:B------:R-:W-:Y:S01]  /*0730*/  LOP3.LUT R96, R96, 0x3, RZ, 0xc0, !PT ;  /* 0x0000000360607812 */ /* 0x000fe200078ec0ff */
[----:B------:R-:W-:Y:S01]  /*0740*/  UISETP.NE.AND.EX UP0, UPT, UR5, URZ, UPT, UP0 ;  /* 0x000000ff0500728c */ /* 0x000fe2000bf05300 */
[----:B------:R-:W-:Y:S01]  /*0750*/  IMAD.HI.U32 R8, R2, -0x2daee0ad, RZ ;  /* 0xd2511f5302087827 */ /* 0x000fe200078e00ff */
[----:B------:R-:W-:Y:S01]  /*0760*/  LOP3.LUT R30, R30, UR22, R3, 0x96, !PT ;  /* 0x000000161e1e7c12 */ /* 0x000fe2000f8e9603 */
[----:B------:R-:W1:Y:S02]  /*0770*/  LDCU UR32, c[0x0][0x404] ;  /* 0x00008080ff2077ac */ /* 0x000e640008000800 */
[----:B------:R-:W-:Y:S01]  /*0780*/  IMAD R3, R16, -0x326172a9, RZ ;  /* 0xcd9e8d5710037824 */ /* 0x000fe200078e02ff */
[----:B------:R-:W-:Y:S01]  /*0790*/  LOP3.LUT R8, R9, UR23, R8, 0x96, !PT ;  /* 0x0000001709087c12 */ /* 0x000fe2000f8e9608 */
[----:B------:R-:W-:Y:S01]  /*07a0*/  IMAD R9, R2, -0x2daee0ad, RZ ;  /* 0xd2511f5302097824 */ /* 0x000fe200078e02ff */
[----:B------:R-:W2:Y:S01]  /*07b0*/  LDCU UR33, c[0x0][0x408] ;  /* 0x00008100ff2177ac */ /* 0x000ea20008000800 */
[----:B------:R-:W-:Y:S01]  /*07c0*/  IMAD.HI.U32 R4, R30, -0x2daee0ad, RZ ;  /* 0xd2511f531e047827 */ /* 0x000fe200078e00ff */
[----:B------:R-:W3:Y:S03]  /*07d0*/  LDCU UR12, c[0x0][0x388] ;  /* 0x00007100ff0c77ac */ /* 0x000ee60008000800 */
[----:B------:R-:W-:Y:S01]  /*07e0*/  IMAD.HI.U32 R2, R8, -0x326172a9, RZ ;  /* 0xcd9e8d5708027827 */ /* 0x000fe200078e00ff */
[----:B------:R-:W-:Y:S01]  /*07f0*/  LOP3.LUT R18, R9, UR25, R4, 0x96, !PT ;  /* 0x0000001909127c12 */ /* 0x000fe2000f8e9604 */
[----:B------:R-:W4:Y:S02]  /*0800*/  LDCU UR13, c[0x0][0x448] ;  /* 0x00008900ff0d77ac */ /* 0x000f240008000800 */
[----:B------:R-:W-:Y:S01]  /*0810*/  @P0 IMAD.MOV.U32 R76, RZ, RZ, R6 ;  /* 0x000000ffff4c0224 */ /* 0x000fe200078e0006 */
[----:B------:R-:W-:Y:S01]  /*0820*/  LOP3.LUT R17, R3, UR24, R2, 0x96, !PT ;  /* 0x0000001803117c12 */ /* 0x000fe2000f8e9602 */
[----:B------:R-:W-:Y:S01]  /*0830*/  @P0 IMAD.MOV.U32 R68, RZ, RZ, R10 ;  /* 0x000000ffff440224 */ /* 0x000fe200078e000a */
[----:B------:R-:W1:Y:S01]  /*0840*/  LDCU.64 UR10, c[0x0][0x3a0] ;  /* 0x00007400ff0a77ac */ /* 0x000e620008000a00 */
[----:B------:R-:W-:-:S02]  /*0850*/  @P0 IMAD.MOV.U32 R70, RZ, RZ, R11 ;  /* 0x000000ffff460224 */ /* 0x000fc400078e000b */
[----:B------:R-:W-:Y:S01]  /*0860*/  @!P0 IMAD.MOV.U32 R76, RZ, RZ, R6 ;  /* 0x000000ffff4c8224 */ /* 0x000fe200078e0006 */
[----:B0-----:R-:W-:Y:S01]  /*0870*/  UISETP.NE.AND UP1, UPT, UR4, URZ, UPT ;  /* 0x000000ff0400728c */ /* 0x001fe2000bf25270 */
[----:B------:R-:W-:Y:S02]  /*0880*/  @!P0 IMAD.MOV.U32 R68, RZ, RZ, R10 ;  /* 0x000000ffff448224 */ /* 0x000fe400078e000a */
[----:B------:R-:W-:Y:S02]  /*0890*/  @!P0 IMAD.MOV.U32 R70, RZ, RZ, R11 ;  /* 0x000000ffff468224 */ /* 0x000fe400078e000b */
[--C-:B------:R-:W-:Y:S02]  /*08a0*/  HADD2.F32 R6, -RZ, R13.reuse.H0_H0 ;  /* 0x2000000dff067230 */ /* 0x100fe40000004100 */
[----:B------:R-:W-:Y:S02]  /*08b0*/  HADD2.F32 R7, -RZ, R13.H1_H1 ;  /* 0x3000000dff077230 */ /* 0x000fe40000004100 */
[----:B------:R-:W-:-:S02]  /*08c0*/  IMAD R11, R8, -0x326172a9, RZ ;  /* 0xcd9e8d57080b7824 */ /* 0x000fc400078e02ff */
[----:B------:R-:W-:-:S04]  /*08d0*/  IMAD.HI.U32 R10, R18, -0x326172a9, RZ ;  /* 0xcd9e8d57120a7827 */ /* 0x000fc800078e00ff */
[----:B------:R-:W-:Y:S01]  /*08e0*/  IMAD R30, R30, -0x2daee0ad, RZ ;  /* 0xd2511f531e1e7824 */ /* 0x000fe200078e02ff */
[----:B------:R-:W-:Y:S01]  /*08f0*/  LOP3.LUT R28, R11, UR26, R10, 0x96, !PT ;  /* 0x0000001a0b1c7c12 */ /* 0x000fe2000f8e960a */
[----:B------:R-:W-:-:S04]  /*0900*/  IMAD.HI.U32 R13, R17, -0x2daee0ad, RZ ;  /* 0xd2511f53110d7827 */ /* 0x000fc800078e00ff */
[----:B------:R-:W-:Y:S01]  /*0910*/  @P0 IMAD.MOV.U32 R74, RZ, RZ, R5 ;  /* 0x000000ffff4a0224 */ /* 0x000fe200078e0005 */
[----:B------:R-:W-:Y:S01]  /*0920*/  LOP3.LUT R30, R30, UR27, R13, 0x96, !PT ;  /* 0x0000001b1e1e7c12 */ /* 0x000fe2000f8e960d */
[----:B------:R-:W-:Y:S02]  /*0930*/  @P0 IMAD.MOV.U32 R62, RZ, RZ, R19 ;  /* 0x000000ffff3e0224 */ /* 0x000fe400078e0013 */
        /* <DEDUP_REMOVED lines=12> */
[----:B------:R-:W-:Y:S02]  /*0a00*/  IMAD R19, R18, -0x326172a9, RZ ;  /* 0xcd9e8d5712137824 */ /* 0x000fe400078e02ff */
[----:B------:R-:W-:-:S04]  /*0a10*/  IMAD.HI.U32 R18, R30, -0x326172a9, RZ ;  /* 0xcd9e8d571e127827 */ /* 0x000fc800078e00ff */
[----:B------:R-:W-:Y:S01]  /*0a20*/  IMAD R22, R17, -0x2daee0ad, RZ ;  /* 0xd2511f5311167824 */ /* 0x000fe200078e02ff */
[----:B------:R-:W-:Y:S01]  /*0a30*/  LOP3.LUT R88, R19, UR28, R18, 0x96, !PT ;  /* 0x0000001c13587c12 */ /* 0x000fe2000f8e9612 */
[----:B------:R-:W-:-:S04]  /*0a40*/  IMAD.HI.U32 R21, R28, -0x2daee0ad, RZ ;  /* 0xd2511f531c157827 */ /* 0x000fc800078e00ff */
[--C-:B------:R-:W-:Y:S01]  /*0a50*/  HADD2.F32 R10, -RZ, R23.reuse.H0_H0 ;  /* 0x20000017ff0a7230 */ /* 0x100fe20000004100 */
[----:B------:R-:W-:Y:S01]  /*0a60*/  LOP3.LUT R82, R22, UR29, R21, 0x96, !PT ;  /* 0x0000001d16527c12 */ /* 0x000fe2000f8e9615 */
[----:B------:R-:W-:Y:S02]  /*0a70*/  HADD2.F32 R11, -RZ, R23.H1_H1 ;  /* 0x30000017ff0b7230 */ /* 0x000fe40000004100 */
[--C-:B------:R-:W-:Y:S02]  /*0a80*/  HADD2.F32 R22, -RZ, R25.reuse.H0_H0 ;  /* 0x20000019ff167230 */ /* 0x100fe40000004100 */
[----:B------:R-:W-:Y:S02]  /*0a90*/  HADD2.F32 R23, -RZ, R25.H1_H1 ;  /* 0x30000019ff177230 */ /* 0x000fe40000004100 */
[----:B------:R-:W-:Y:S02]  /*0aa0*/  IMAD R30, R30, -0x326172a9, RZ ;  /* 0xcd9e8d571e1e7824 */ /* 0x000fe400078e02ff */
[----:B------:R-:W-:-:S02]  /*0ab0*/  IMAD R25, R28, -0x2daee0ad, RZ ;  /* 0xd2511f531c197824 */ /* 0x000fc400078e02ff */
[----:B------:R-:W-:-:S04]  /*0ac0*/  IMAD.HI.U32 R54, R88, -0x2daee0ad, RZ ;  /* 0xd2511f5358367827 */ /* 0x000fc800078e00ff */
[----:B------:R-:W-:Y:S01]  /*0ad0*/  IMAD.HI.U32 R55, R82, -0x326172a9, RZ ;  /* 0xcd9e8d5752377827 */ /* 0x000fe200078e00ff */
[----:B------:R-:W-:-:S03]  /*0ae0*/  LOP3.LUT R54, R25, UR31, R54, 0x96, !PT ;  /* 0x0000001f19367c12 */ /* 0x000fc6000f8e9636 */
[--C-:B------:R-:W-:Y:S01]  /*0af0*/  HADD2.F32 R16, -RZ, R20.reuse.H0_H0 ;  /* 0x20000014ff107230 */ /* 0x100fe20000004100 */
[----:B------:R-:W-:Y:S01]  /*0b00*/  LOP3.LUT R55, R30, UR30, R55, 0x96, !PT ;  /* 0x0000001e1e377c12 */ /* 0x000fe2000f8e9637 */
[----:B------:R-:W-:Y:S02]  /*0b10*/  HADD2.F32 R17, -RZ, R20.H1_H1 ;  /* 0x30000014ff117230 */ /* 0x000fe40000004100 */
        /* <DEDUP_REMOVED lines=30> */
[----:B------:R-:W-:Y:S02]  /*0d00*/  IMAD.MOV.U32 R80, RZ, RZ, RZ ;  /* 0x000000ffff507224 */ /* 0x000fe400078e00ff */
[----:B------:R-:W-:Y:S02]  /*0d10*/  IMAD R88, R88, -0x2daee0ad, RZ ;  /* 0xd2511f5358587824 */ /* 0x000fe400078e02ff */
[----:B-1234-:R-:W-:-:S07]  /*0d20*/  IMAD R82, R82, -0x326172a9, RZ ;  /* 0xcd9e8d5752527824 */ /* 0x01efce00078e02ff */
.L_x_17806:
        /* <DEDUP_REMOVED lines=32> */
[----:B------:R-:W-:-:S04]  /*0f30*/  MOV R31, 0x2 ;  /* 0x00000002001f7802 */ /* 0x000fc80000000f00 */
[----:B------:R-:W-:-:S05]  /*0f40*/  VIADDMNMX.U32 R30, R96, 0xfffffffe, R31, PT ;  /* 0xfffffffe601e7846 */ /* 0x000fca000380001f */
[----:B------:R-:W-:-:S04]  /*0f50*/  IMAD.SHL.U32 R32, R30, 0x4, RZ ;  /* 0x000000041e207824 */ /* 0x000fc800078e00ff */
[----:B------:R-:W0:Y:S02]  /*0f60*/  LDC R30, c[0x2][R32] ;  /* 0x00800000201e7b82 */ /* 0x000e240000000800 */
[----:B0-----:R-:W-:-:S04]  /*0f70*/  SHF.R.S32.HI R31, RZ, 0x1f, R30 ;  /* 0x0000001fff1f7819 */ /* 0x001fc8000001141e */
.L_x_28642:
[----:B------:R-:W-:Y:S05]  /*0f80*/  BRX R30 -0xf90                                         (*"BRANCH_TARGETS .L_x_28643,.L_x_28644,.L_x_28645"*) ;  /* 0xfffffff01e1c7949 */ /* 0x000fea000383ffff */
.L_x_28645:
[----:B------:R-:W-:Y:S01]  /*0f90*/  VIADD R32, R96, 0x1 ;  /* 0x0000000160207836 */ /* 0x000fe20000000000 */
[----:B------:R-:W-:Y:S01]  /*0fa0*/  MOV R100, R88 ;  /* 0x0000005800647202 */ /* 0x000fe20000000f00 */
[----:B------:R-:W-:Y:S01]  /*0fb0*/  IMAD.MOV.U32 R33, RZ, RZ, R55 ;  /* 0x000000ffff217224 */ /* 0x000fe200078e0037 */
[----:B------:R-:W-:Y:S06]  /*0fc0*/  BRA `(.L_x_17562) ;  /* 0x0000000000f07947 */ /* 0x000fec0003800000 */
.L_x_28643:
[----:B------:R-:W-:Y:S02]  /*0fd0*/  HFMA2 R32, -RZ, RZ, 0, 1.78813934326171875e-07 ;  /* 0x00000003ff207431 */ /* 0x000fe400000001ff */
[----:B------:R-:W-:Y:S02]  /*0fe0*/  IMAD.MOV.U32 R100, RZ, RZ, R88 ;  /* 0x000000ffff647224 */ /* 0x000fe400078e0058 */
[----:B------:R-:W-:Y:S01]  /*0ff0*/  IMAD.MOV.U32 R33, RZ, RZ, R54 ;  /* 0x000000ffff217224 */ /* 0x000fe200078e0036 */
[----:B------:R-:W-:Y:S06]  /*1000*/  BRA `(.L_x_17562) ;  /* 0x0000000000e07947 */ /* 0x000fec0003800000 */
.L_x_28644:
        /* <DEDUP_REMOVED lines=13> */
.L_x_17564:
[----:B------:R-:W-:Y:S05]  /*10e0*/  BSYNC.RECONVERGENT B2 ;  /* 0x0000000000027941 */ /* 0x000fea0003800200 */
.L_x_17563:
        /* <DEDUP_REMOVED lines=42> */
.L_x_17562:
[----:B------:R-:W-:Y:S05]  /*1390*/  BSYNC.RECONVERGENT B1 ;  /* 0x0000000000017941 */ /* 0x000fea0003800200 */
.L_x_17561:
[----:B------:R-:W-:Y:S01]  /*13a0*/  I2FP.F32.U32 R31, R33 ;  /* 0x00000021001f7245 */ /* 0x000fe20000201000 */
[----:B-----5:R-:W-:Y:S01]  /*13b0*/  HADD2.F32 R30, -RZ, R24.H0_H0 ;  /* 0x20000018ff1e7230 */ /* 0x020fe20000004100 */
[----:B------:R-:W-:Y:S01]  /*13c0*/  MOV R91, UR33 ;  /* 0x00000021005b7c02 */ /* 0x000fe20008000f00 */
[----:B------:R-:W-:Y:S01]  /*13d0*/  IMAD.U32 R90, RZ, RZ, UR32 ;  /* 0x00000020ff5a7e24 */ /* 0x000fe2000f8e00ff */
[----:B------:R-:W-:Y:S01]  /*13e0*/  ISETP.NE.AND P1, PT, R32, 0x1, PT ;  /* 0x000000012000780c */ /* 0x000fe20003f25270 */
[----:B------:R-:W-:Y:S01]  /*13f0*/  FFMA.FTZ R31, R31, R92, 1.1641532182693481445e-10 ;  /* 0x2f0000001f1f7423 */ /* 0x000fe2000001005c */
[----:B------:R-:W-:Y:S01]  /*1400*/  FMUL.FTZ R30, R30, R93 ;  /* 0x0000005d1e1e7220 */ /* 0x000fe20000410000 */
[----:B------:R-:W-:Y:S03]  /*1410*/  BSSY.RECONVERGENT B1, `(.L_x_17565) ;  /* 0x000004b000017945 */ /* 0x000fe60003800200 */
[----:B------:R-:W-:Y:S01]  /*1420*/  FMUL.FTZ R30, R30, R91 ;  /* 0x0000005b1e1e7220 */ /* 0x000fe20000410000 */
[----:B------:R-:W-:-:S04]  /*1430*/  FSETP.GTU.FTZ.AND P0, PT, R31, R90, PT ;  /* 0x0000005a1f00720b */ /* 0x000fc80003f1c000 */
[----:B------:R-:W-:Y:S01]  /*1440*/  FSEL R31, R30, RZ, !P0 ;  /* 0x000000ff1e1f7208 */ /* 0x000fe20004000000 */
[----:B------:R-:W-:Y:S01]  /*1450*/  IMAD.MOV.U32 R30, RZ, RZ, 0x2 ;  /* 0x00000002ff1e7424 */ /* 0x000fe200078e00ff */
        /* <DEDUP_REMOVED lines=13> */
.L_x_17567:
        /* <DEDUP_REMOVED lines=13> */
.L_x_17569:
[----:B------:R-:W-:Y:S05]  /*1600*/  BSYNC.RECONVERGENT B2 ;  /* 0x0000000000027941 */ /* 0x000fea0003800200 */
.L_x_17568:
        /* <DEDUP_REMOVED lines=43> */
.L_x_17566:
[----:B------:R-:W-:Y:S05]  /*18c0*/  BSYNC.RECONVERGENT B1 ;  /* 0x0000000000017941 */ /* 0x000fea0003800200 */
.L_x_17565:
        /* <DEDUP_REMOVED lines=22> */
.L_x_17572:
        /* <DEDUP_REMOVED lines=13> */
.L_x_17574:
[----:B------:R-:W-:Y:S05]  /*1b00*/  BSYNC.RECONVERGENT B2 ;  /* 0x0000000000027941 */ /* 0x000fea0003800200 */
.L_x_17573:
        /* <DEDUP_REMOVED lines=43> */
.L_x_17571:
[----:B------:R-:W-:Y:S05]  /*1dc0*/  BSYNC.RECONVERGENT B1 ;  /* 0x0000000000017941 */ /* 0x000fea0003800200 */
.L_x_17570:
        /* <DEDUP_REMOVED lines=22> */
.L_x_17577:
        /* <DEDUP_REMOVED lines=13> */
.L_x_17579:
[----:B------:R-:W-:Y:S05]  /*2000*/  BSYNC.RECONVERGENT B2 ;  /* 0x0000000000027941 */ /* 0x000fea0003800200 */
.L_x_17578:
        /* <DEDUP_REMOVED lines=43> */
.L_x_17576:
[----:B------:R-:W-:Y:S05]  /*22c0*/  BSYNC.RECONVERGENT B1 ;  /* 0x0000000000017941 */ /* 0x000fea0003800200 */
.L_x_17575:
        /* <DEDUP_REMOVED lines=22> */
.L_x_17582:
        /* <DEDUP_REMOVED lines=13> */
.L_x_17584:
[----:B------:R-:W-:Y:S05]  /*2500*/  BSYNC.RECONVERGENT B2 ;  /* 0x0000000000027941 */ /* 0x000fea0003800200 */
.L_x_17583:
        /* <DEDUP_REMOVED lines=43> */
.L_x_17581:
[----:B------:R-:W-:Y:S05]  /*27c0*/  BSYNC.RECONVERGENT B1 ;  /* 0x0000000000017941 */ /* 0x000fea0003800200 */
.L_x_17580:
        /* <DEDUP_REMOVED lines=22> */
.L_x_17587:
        /* <DEDUP_REMOVED lines=13> */
.L_x_17589:
[----:B------:R-:W-:Y:S05]  /*2a00*/  BSYNC.RECONVERGENT B2 ;  /* 0x0000000000027941 */ /* 0x000fea0003800200 */
.L_x_17588:
        /* <DEDUP_REMOVED lines=43> */
.L_x_17586:
[----:B------:R-:W-:Y:S05]  /*2cc0*/  BSYNC.RECONVERGENT B1 ;  /* 0x0000000000017941 */ /* 0x000fea0003800200 */
.L_x_17585:
        /* <DEDUP_REMOVED lines=22> */
.L_x_17592:
        /* <DEDUP_REMOVED lines=13> */
.L_x_17594:
[----:B------:R-:W-:Y:S05]  /*2f00*/  BSYNC.RECONVERGENT B2 ;  /* 0x0000000000027941 */ /* 0x000fea0003800200 */
.L_x_17593:
        /* <DEDUP_REMOVED lines=43> */
.L_x_17591:
[----:B------:R-:W-:Y:S05]  /*31c0*/  BSYNC.RECONVERGENT B1 ;  /* 0x0000000000017941 */ /* 0x000fea0003800200 */
.L_x_17590:
        /* <DEDUP_REMOVED lines=22> */
.L_x_17597:
        /* <DEDUP_REMOVED lines=15> */
.L_x_17599:
[----:B------:R-:W-:Y:S05]  /*3420*/  BSYNC.RECONVERGENT B2 ;  /* 0x0000000000027941 */ /* 0x000fea0003800200 */
.L_x_17598:
        /* <DEDUP_REMOVED lines=43> */
.L_x_17596:
[----:B------:R-:W-:Y:S05]  /*36e0*/  BSYNC.RECONVERGENT B1 ;  /* 0x0000000000017941 */ /* 0x000fea0003800200 */
.L_x_17595:
        /* <DEDUP_REMOVED lines=10> */
.L_x_17560:
        /* <DEDUP_REMOVED lines=16> */
.L_x_17603:
        /* <DEDUP_REMOVED lines=13> */
.L_x_17605:
[----:B------:R-:W-:Y:S05]  /*3960*/  BSYNC.RECONVERGENT B2 ;  /* 0x0000000000027941 */ /* 0x000fea0003800200 */
.L_x_17604:
        /* <DEDUP_REMOVED lines=42> */
.L_x_17602:
[----:B------:R-:W-:Y:S05]  /*3c10*/  BSYNC.RECONVERGENT B1 ;  /* 0x0000000000017941 */ /* 0x000fea0003800200 */
.L_x_17601:
[----:B------:R-:W-:Y:S01]  /*3c20*/  ISETP.NE.AND P0, PT, R32, 0x1, PT ;  /* 0x000000012000780c */ /* 0x000fe20003f05270 */
[----:B------:R-:W-:Y:S01]  /*3c30*/  IMAD.U32 R91, RZ, RZ, UR33 ;  /* 0x00000021ff5b7e24 */ /* 0x000fe2000f8e00ff */
[----:B------:R-:W-:Y:S01]  /*3c40*/  I2FP.F32.U32 R31, R30 ;  /* 0x0000001e001f7245 */ /* 0x000fe20000201000 */
[----:B-----5:R-:W-:Y:S01]  /*3c50*/  HADD2.F32 R30, -RZ, R24.H0_H0 ;  /* 0x20000018ff1e7230 */ /* 0x020fe20000004100 */
[----:B------:R-:W-:Y:S01]  /*3c60*/  MOV R90, UR32 ;  /* 0x00000020005a7c02 */ /* 0x000fe20008000f00 */
[----:B------:R-:W-:Y:S01]  /*3c70*/  BSSY.RECONVERGENT B1, `(.L_x_17606) ;  /* 0x000004a000017945 */ /* 0x000fe20003800200 */
[----:B------:R-:W-:Y:S02]  /*3c80*/  HFMA2 R33, -RZ, RZ, 0, 1.1920928955078125e-07 ;  /* 0x00000002ff217431 */ /* 0x000fe400000001ff */
        /* <DEDUP_REMOVED lines=15> */
.L_x_17608:
        /* <DEDUP_REMOVED lines=13> */
.L_x_17610:
[----:B------:R-:W-:Y:S05]  /*3e50*/  BSYNC.RECONVERGENT B2 ;  /* 0x0000000000027941 */ /* 0x000fea0003800200 */
.L_x_17609:
        /* <DEDUP_REMOVED lines=43> */
.L_x_17607:
[----:B------:R-:W-:Y:S05]  /*4110*/  BSYNC.RECONVERGENT B1 ;  /* 0x0000000000017941 */ /* 0x000fea0003800200 */
.L_x_17606:
        /* <DEDUP_REMOVED lines=19> */
.L_x_17613:
        /* <DEDUP_REMOVED lines=13> */
.L_x_17615:
[----:B------:R-:W-:Y:S05]  /*4320*/  BSYNC.RECONVERGENT B2 ;  /* 0x0000000000027941 */ /* 0x000fea0003800200 */
.L_x_17614:
        /* <DEDUP_REMOVED lines=43> */
.L_x_17612:
[----:B------:R-:W-:Y:S05]  /*45e0*/  BSYNC.RECONVERGENT B1 ;  /* 0x0000000000017941 */ /* 0x000fea0003800200 */
.L_x_17611:
[----:B------:R-:W-:Y:S01]  /*45f0*/  ISETP.NE.AND P2, PT, R32, 0x1, PT ;  /* 0x000000012000780c */ /* 0x000fe20003f45270 */
[----:B------:R-:W-:Y:S01]  /*4600*/  BSSY.RECONVERGENT B1, `(.L_x_17616) ;  /* 0x000004b000017945 */ /* 0x000fe20003800200 */
[----:B------:R-:W-:Y:S01]  /*4610*/  I2FP.F32.U32 R31, R24 ;  /* 0x00000018001f7245 */ /* 0x000fe20000201000 */
[----:B------:R-:W-:Y:S02]  /*4620*/  HADD2.F32 R24, -RZ, R25.H0_H0 ;  /* 0x20000019ff187230 */ /* 0x000fe40000004100 */
[----:B------:R-:W-:Y:S02]  /*4630*/  HFMA2 R30, -RZ, RZ, 0, 1.1920928955078125e-07 ;  /* 0x00000002ff1e7431 */ /* 0x000fe400000001ff */
[----:B------:R-:W-:Y:S01]  /*4640*/  FFMA.FTZ R31, R31, R92, 1.1641532182693481445e-10 ;  /* 0x2f0000001f1f7423 */ /* 0x000fe2000001005c */
[----:B------:R-:W-:Y:S01]  /*4650*/  FMUL.FTZ R46, R24, R93 ;  /* 0x0000005d182e7220 */ /* 0x000fe20000410000 */
[----:B------:R-:W-:-:S03]  /*4660*/  IMAD.MOV.U32 R24, RZ, RZ, R82 ;  /* 0x000000ffff187224 */ /* 0x000fc600078e0052 */
        /* <DEDUP_REMOVED lines=11> */
.L_x_17618:
        /* <DEDUP_REMOVED lines=13> */
.L_x_17620:
[----:B------:R-:W-:Y:S05]  /*47f0*/  BSYNC.RECONVERGENT B2 ;  /* 0x0000000000027941 */ /* 0x000fea0003800200 */
.L_x_17619:
        /* <DEDUP_REMOVED lines=43> */
.L_x_17617:
[----:B------:R-:W-:Y:S05]  /*4ab0*/  BSYNC.RECONVERGENT B1 ;  /* 0x0000000000017941 */ /* 0x000fea0003800200 */
.L_x_17616:
[----:B------:R-:W-:Y:S01]  /*4ac0*/  ISETP.NE.AND P3, PT, R30, 0x1, PT ;  /* 0x000000011e00780c */ /* 0x000fe20003f65270 */
[----:B------:R-:W-:Y:S01]  /*4ad0*/  BSSY.RECONVERGENT B1, `(.L_x_17621) ;  /* 0x000004b000017945 */ /* 0x000fe20003800200 */
[----:B------:R-:W-:Y:S01]  /*4ae0*/  I2FP.F32.U32 R31, R24 ;  /* 0x00000018001f7245 */ /* 0x000fe20000201000 */
[----:B------:R-:W-:Y:S01]  /*4af0*/  HADD2.F32 R24, -RZ, R25.H1_H1 ;  /* 0x30000019ff187230 */ /* 0x000fe20000004100 */
[----:B------:R-:W-:-:S03]  /*4b00*/  MOV R25, R82 ;  /* 0x0000005200197202 */ /* 0x000fc60000000f00 */
[----:B------:R-:W-:Y:S01]  /*4b10*/  FFMA.FTZ R31, R31, R92, 1.1641532182693481445e-10 ;  /* 0x2f0000001f1f7423 */ /* 0x000fe2000001005c */
[----:B------:R-:W-:-:S04]  /*4b20*/  FMUL.FTZ R24, R24, R93 ;  /* 0x0000005d18187220 */ /* 0x000fc80000410000 */
        /* <DEDUP_REMOVED lines=12> */
.L_x_17623:
        /* <DEDUP_REMOVED lines=13> */
.L_x_17625:
[----:B------:R-:W-:Y:S05]  /*4cc0*/  BSYNC.RECONVERGENT B2 ;  /* 0x0000000000027941 */ /* 0x000fea0003800200 */
.L_x_17624:
        /* <DEDUP_REMOVED lines=43> */
.L_x_17622:
[----:B------:R-:W-:Y:S05]  /*4f80*/  BSYNC.RECONVERGENT B1 ;  /* 0x0000000000017941 */ /* 0x000fea0003800200 */
.L_x_17621:
        /* <DEDUP_REMOVED lines=19> */
.L_x_17628:
        /* <DEDUP_REMOVED lines=13> */
.L_x_17630:
[----:B------:R-:W-:Y:S05]  /*5190*/  BSYNC.RECONVERGENT B2 ;  /* 0x0000000000027941 */ /* 0x000fea0003800200 */
.L_x_17629:
        /* <DEDUP_REMOVED lines=43> */
.L_x_17627:
[----:B------:R-:W-:Y:S05]  /*5450*/  BSYNC.RECONVERGENT B1 ;  /* 0x0000000000017941 */ /* 0x000fea0003800200 */
.L_x_17626:
        /* <DEDUP_REMOVED lines=19> */
.L_x_17633:
        /* <DEDUP_REMOVED lines=13> */
.L_x_17635:
[----:B------:R-:W-:Y:S05]  /*5660*/  BSYNC.RECONVERGENT B2 ;  /* 0x0000000000027941 */ /* 0x000fea0003800200 */
.L_x_17634:
        /* <DEDUP_REMOVED lines=43> */
.L_x_17632:
[----:B------:R-:W-:Y:S05]  /*5920*/  BSYNC.RECONVERGENT B1 ;  /* 0x0000000000017941 */ /* 0x000fea0003800200 */
.L_x_17631:
        /* <DEDUP_REMOVED lines=19> */
.L_x_17638:
        /* <DEDUP_REMOVED lines=15> */
.L_x_17640:
[----:B------:R-:W-:Y:S05]  /*5b50*/  BSYNC.RECONVERGENT B2 ;  /* 0x0000000000027941 */ /* 0x000fea0003800200 */
.L_x_17639:
        /* <DEDUP_REMOVED lines=43> */
.L_x_17637:
[----:B------:R-:W-:Y:S05]  /*5e10*/  BSYNC.RECONVERGENT B1 ;  /* 0x0000000000017941 */ /* 0x000fea0003800200 */
.L_x_17636:
        /* <DEDUP_REMOVED lines=16> */
.L_x_17600:
        /* <DEDUP_REMOVED lines=32> */
[----:B------:R-:W-:Y:S01]  /*6120*/  IMAD.MOV.U32 R51, RZ, RZ, R82 ;  /* 0x000000ffff337224 */ /* 0x000fe200078e0052 */
[----:B------:R-:W-:-:S08]  /*6130*/  MOV R96, R100 ;  /* 0x0000006400607202 */ /* 0x000fd00000000f00 */
[----:B0-----:R-:W-:Y:S05]  /*6140*/  @!P0 BRA `(.L_x_17643) ;  /* 0x00000004000c8947 */ /* 0x001fea0003800000 */
        /* <DEDUP_REMOVED lines=10> */
.L_x_17644:
        /* <DEDUP_REMOVED lines=13> */
.L_x_17646:
[----:B------:R-:W-:Y:S05]  /*62c0*/  BSYNC.RECONVERGENT B2 ;  /* 0x0000000000027941 */ /* 0x000fea0003800200 */
.L_x_17645:
        /* <DEDUP_REMOVED lines=43> */
.L_x_17643:
[----:B------:R-:W-:Y:S05]  /*6580*/  BSYNC.RECONVERGENT B1 ;  /* 0x0000000000017941 */ /* 0x000fea0003800200 */
.L_x_17642:
[----:B------:R-:W-:Y:S01]  /*6590*/  I2FP.F32.U32 R31, R51 ;  /* 0x00000033001f7245 */ /* 0x000fe20000201000 */
[----:B-----5:R-:W-:Y:S01]  /*65a0*/  HADD2.F32 R30, -RZ, R24.H0_H0 ;  /* 0x20000018ff1e7230 */ /* 0x020fe20000004100 */
[----:B------:R-:W-:Y:S01]  /*65b0*/  ISETP.NE.AND P1, PT, R50, 0x1, PT ;  /* 0x000000013200780c */ /* 0x000fe20003f25270 */
[----:B------:R-:W-:Y:S02]  /*65c0*/  BSSY.RECONVERGENT B1, `(.L_x_17647) ;  /* 0x000004d000017945 */ /* 0x000fe40003800200 */
        /* <DEDUP_REMOVED lines=19> */
.L_x_17649:
        /* <DEDUP_REMOVED lines=13> */
.L_x_17651:
[----:B------:R-:W-:Y:S05]  /*67d0*/  BSYNC.RECONVERGENT B2 ;  /* 0x0000000000027941 */ /* 0x000fea0003800200 */
.L_x_17650:
        /* <DEDUP_REMOVED lines=43> */
.L_x_17648:
[----:B------:R-:W-:Y:S05]  /*6a90*/  BSYNC.RECONVERGENT B1 ;  /* 0x0000000000017941 */ /* 0x000fea0003800200 */
.L_x_17647:
        /* <DEDUP_REMOVED lines=22> */
.L_x_17654:
        /* <DEDUP_REMOVED lines=13> */
.L_x_17656:
[----:B------:R-:W-:Y:S05]  /*6cd0*/  BSYNC.RECONVERGENT B2 ;  /* 0x0000000000027941 */ /* 0x000fea0003800200 */
.L_x_17655:
        /* <DEDUP_REMOVED lines=43> */
.L_x_17653:
[----:B------:R-:W-:Y:S05]  /*6f90*/  BSYNC.RECONVERGENT B1 ;  /* 0x0000000000017941 */ /* 0x000fea0003800200 */
.L_x_17652:
        /* <DEDUP_REMOVED lines=22> */
.L_x_17659:
        /* <DEDUP_REMOVED lines=13> */
.L_x_17661:
[----:B------:R-:W-:Y:S05]  /*71d0*/  BSYNC.RECONVERGENT B2 ;  /* 0x0000000000027941 */ /* 0x000fea0003800200 */
.L_x_17660:
        /* <DEDUP_REMOVED lines=43> */
.L_x_17658:
[----:B------:R-:W-:Y:S05]  /*7490*/  BSYNC.RECONVERGENT B1 ;  /* 0x0000000000017941 */ /* 0x000fea0003800200 */
.L_x_17657:
        /* <DEDUP_REMOVED lines=22> */
.L_x_17664:
        /* <DEDUP_REMOVED lines=13> */
.L_x_17666:
[----:B------:R-:W-:Y:S05]  /*76d0*/  BSYNC.RECONVERGENT B2 ;  /* 0x0000000000027941 */ /* 0x000fea0003800200 */
.L_x_17665:
        /* <DEDUP_REMOVED lines=43> */
.L_x_17663:
[----:B------:R-:W-:Y:S05]  /*7990*/  BSYNC.RECONVERGENT B1 ;  /* 0x0000000000017941 */ /* 0x000fea0003800200 */
.L_x_17662:
        /* <DEDUP_REMOVED lines=22> */
.L_x_17669:
        /* <DEDUP_REMOVED lines=13> */
.L_x_17671:
[----:B------:R-:W-:Y:S05]  /*7bd0*/  BSYNC.RECONVERGENT B2 ;  /* 0x0000000000027941 */ /* 0x000fea0003800200 */
.L_x_17670:
        /* <DEDUP_REMOVED lines=43> */
.L_x_17668:
[----:B------:R-:W-:Y:S05]  /*7e90*/  BSYNC.RECONVERGENT B1 ;  /* 0x0000000000017941 */ /* 0x000fea0003800200 */
.L_x_17667:
        /* <DEDUP_REMOVED lines=22> */
.L_x_17674:
        /* <DEDUP_REMOVED lines=13> */
.L_x_17676:
[----:B------:R-:W-:Y:S05]  /*80d0*/  BSYNC.RECONVERGENT B2 ;  /* 0x0000000000027941 */ /* 0x000fea0003800200 */
.L_x_17675:
        /* <DEDUP_REMOVED lines=43> */
.L_x_17673:
[----:B------:R-:W-:Y:S05]  /*8390*/  BSYNC.RECONVERGENT B1 ;  /* 0x0000000000017941 */ /* 0x000fea0003800200 */
.L_x_17672:
        /* <DEDUP_REMOVED lines=22> */
.L_x_17679:
        /* <DEDUP_REMOVED lines=15> */
.L_x_17681:
[----:B------:R-:W-:Y:S05]  /*85f0*/  BSYNC.RECONVERGENT B2 ;  /* 0x0000000000027941 */ /* 0x000fea0003800200 */
.L_x_17680:
        /* <DEDUP_REMOVED lines=43> */
.L_x_17678:
[----:B------:R-:W-:Y:S05]  /*88b0*/  BSYNC.RECONVERGENT B1 ;  /* 0x0000000000017941 */ /* 0x000fea0003800200 */
.L_x_17677:
        /* <DEDUP_REMOVED lines=10> */
.L_x_17641:
        /* <DEDUP_REMOVED lines=16> */
.L_x_17685:
        /* <DEDUP_REMOVED lines=13> */
.L_x_17687:
[----:B------:R-:W-:Y:S05]  /*8b30*/  BSYNC.RECONVERGENT B2 ;  /* 0x0000000000027941 */ /* 0x000fea0003800200 */
.L_x_17686:
        /* <DEDUP_REMOVED lines=40> */
[----:B------:R-:W-:Y:S01]  /*8dc0*/  MOV R96, R30 ;  /* 0x0000001e00607202 */ /* 0x000fe20000000f00 */
[----:B------:R-:W-:Y:S01]  /*8dd0*/  IMAD.MOV.U32 R30, RZ, RZ, R100 ;  /* 0x000000ffff1e7224 */ /* 0x000fe200078e0064 */
[----:B------:R-:W-:-:S07]  /*8de0*/  LOP3.LUT R54, R54, UR31, R31, 0x96, !PT ;  /* 0x0000001f36367c12 */ /* 0x000fce000f8e961f */
.L_x_17684:
[----:B------:R-:W-:Y:S05]  /*8df0*/  BSYNC.RECONVERGENT B1 ;  /* 0x0000000000017941 */ /* 0x000fea0003800200 */
.L_x_17683:
[----:B------:R-:W-:Y:S01]  /*8e00*/  ISETP.NE.AND P0, PT, R32, 0x1, PT ;  /* 0x000000012000780c */ /* 0x000fe20003f05270 */
[----:B------:R-:W-:Y:S01]  /*8e10*/  BSSY.RECONVERGENT B1, `(.L_x_17688) ;  /* 0x000004c000017945 */ /* 0x000fe20003800200 */
[----:B------:R-:W-:Y:S01]  /*8e20*/  I2FP.F32.U32 R31, R30 ;  /* 0x0000001e001f7245 */ /* 0x000fe20000201000 */
[----:B-----5:R-:W-:Y:S02]  /*8e30*/  HADD2.F32 R30, -RZ, R24.H0_H0 ;  /* 0x20000018ff1e7230 */ /* 0x020fe40000004100 */
[----:B------:R-:W-:Y:S02]  /*8e40*/  IMAD.MOV.U32 R33, RZ, RZ, 0x2 ;  /* 0x00000002ff217424 */ /* 0x000fe400078e00ff */
[----:B------:R-:W-:Y:S01]  /*8e50*/  FFMA.FTZ R31, R31, R92, 1.1641532182693481445e-10 ;  /* 0x2f0000001f1f7423 */ /* 0x000fe2000001005c */
[----:B------:R-:W-:-:S04]  /*8e60*/  FMUL.FTZ R30, R30, R93 ;  /* 0x0000005d1e1e7220 */ /* 0x000fc80000410000 */
        /* <DEDUP_REMOVED lines=13> */
.L_x_17690:
        /* <DEDUP_REMOVED lines=13> */
.L_x_17692:
[----:B------:R-:W-:Y:S05]  /*9010*/  BSYNC.RECONVERGENT B2 ;  /* 0x0000000000027941 */ /* 0x000fea0003800200 */
.L_x_17691:
        /* <DEDUP_REMOVED lines=43> */
.L_x_17689:
[----:B------:R-:W-:Y:S05]  /*92d0*/  BSYNC.RECONVERGENT B1 ;  /* 0x0000000000017941 */ /* 0x000fea0003800200 */
.L_x_17688:
[----:B------:R-:W-:Y:S01]  /*92e0*/  ISETP.NE.AND P1, PT, R33, 0x1, PT ;  /* 0x000000012100780c */ /* 0x000fe20003f25270 */
[----:B------:R-:W-:Y:S01]  /*92f0*/  HADD2.F32 R24, -RZ, R24.H1_H1 ;  /* 0x30000018ff187230 */ /* 0x000fe20000004100 */
        /* <DEDUP_REMOVED lines=17> */
.L_x_17695:
        /* <DEDUP_REMOVED lines=13> */
.L_x_17697:
[----:B------:R-:W-:Y:S05]  /*94e0*/  BSYNC.RECONVERGENT B2 ;  /* 0x0000000000027941 */ /* 0x000fea0003800200 */
.L_x_17696:
        /* <DEDUP_REMOVED lines=43> */
.L_x_17694:
[----:B------:R-:W-:Y:S05]  /*97a0*/  BSYNC.RECONVERGENT B1 ;  /* 0x0000000000017941 */ /* 0x000fea0003800200 */
.L_x_17693:
[----:B------:R-:W-:Y:S01]  /*97b0*/  ISETP.NE.AND P2, PT, R32, 0x1, PT ;  /* 0x000000012000780c */ /* 0x000fe20003f45270 */
[----:B------:R-:W-:Y:S01]  /*97c0*/  BSSY.RECONVERGENT B1, `(.L_x_17698) ;  /* 0x000004b000017945 */ /* 0x000fe20003800200 */
[----:B------:R-:W-:Y:S01]  /*97d0*/  I2FP.F32.U32 R31, R24 ;  /* 0x00000018001f7245 */ /* 0x000fe20000201000 */
[----:B------:R-:W-:Y:S02]  /*97e0*/  HADD2.F32 R24, -RZ, R25.H0_H0 ;  /* 0x20000019ff187230 */ /* 0x000fe40000004100 */
[----:B------:R-:W-:Y:S02]  /*97f0*/  IMAD.MOV.U32 R30, RZ, RZ, 0x2 ;  /* 0x00000002ff1e7424 */ /* 0x000fe400078e00ff */
[----:B------:R-:W-:Y:S01]  /*9800*/  FFMA.FTZ R31, R31, R92, 1.1641532182693481445e-10 ;  /* 0x2f0000001f1f7423 */ /* 0x000fe2000001005c */
[----:B------:R-:W-:Y:S01]  /*9810*/  FMUL.FTZ R38, R24, R93 ;  /* 0x0000005d18267220 */ /* 0x000fe20000410000 */
[----:B------:R-:W-:-:S03]  /*9820*/  MOV R24, R82 ;  /* 0x0000005200187202 */ /* 0x000fc60000000f00 */
        /* <DEDUP_REMOVED lines=11> */
.L_x_17700:
        /* <DEDUP_REMOVED lines=13> */
.L_x_17702:
[----:B------:R-:W-:Y:S05]  /*99b0*/  BSYNC.RECONVERGENT B2 ;  /* 0x0000000000027941 */ /* 0x000fea0003800200 */
.L_x_17701:
        /* <DEDUP_REMOVED lines=43> */
.L_x_17699:
[----:B------:R-:W-:Y:S05]  /*9c70*/  BSYNC.RECONVERGENT B1 ;  /* 0x0000000000017941 */ /* 0x000fea0003800200 */
.L_x_17698:
[----:B------:R-:W-:Y:S01]  /*9c80*/  ISETP.NE.AND P3, PT, R30, 0x1, PT ;  /* 0x000000011e00780c */ /* 0x000fe20003f65270 */
[----:B------:R-:W-:Y:S01]  /*9c90*/  BSSY.RECONVERGENT B1, `(.L_x_17703) ;  /* 0x000004b000017945 */ /* 0x000fe20003800200 */
[----:B------:R-:W-:Y:S01]  /*9ca0*/  I2FP.F32.U32 R31, R24 ;  /* 0x00000018001f7245 */ /* 0x000fe20000201000 */
[----:B------:R-:W-:Y:S02]  /*9cb0*/  HADD2.F32 R24, -RZ, R25.H1_H1 ;  /* 0x30000019ff187230 */ /* 0x000fe40000004100 */
[----:B------:R-:W-:Y:S02]  /*9cc0*/  IMAD.MOV.U32 R25, RZ, RZ, R82 ;  /* 0x000000ffff197224 */ /* 0x000fe400078e0052 */
[----:B------:R-:W-:Y:S01]  /*9cd0*/  FFMA.FTZ R31, R31, R92, 1.1641532182693481445e-10 ;  /* 0x2f0000001f1f7423 */ /* 0x000fe2000001005c */
[----:B------:R-:W-:-:S04]  /*9ce0*/  FMUL.FTZ R24, R24, R93 ;  /* 0x0000005d18187220 */ /* 0x000fc80000410000 */
[----:B------:R-:W-:Y:S01]  /*9cf0*/  FSETP.LE.FTZ.AND P2, PT, R31, R90, PT ;  /* 0x0000005a1f00720b */ /* 0x000fe20003f53000 */
[----:B------:R-:W-:Y:S02]  /*9d00*/  HFMA2 R31, -RZ, RZ, 0, 1.1920928955078125e-07 ;  /* 0x00000002ff1f7431 */ /* 0x000fe400000001ff */
        /* <DEDUP_REMOVED lines=10> */
.L_x_17705:
        /* <DEDUP_REMOVED lines=13> */
.L_x_17707:
[----:B------:R-:W-:Y:S05]  /*9e80*/  BSYNC.RECONVERGENT B2 ;  /* 0x0000000000027941 */ /* 0x000fea0003800200 */
.L_x_17706:
        /* <DEDUP_REMOVED lines=43> */
.L_x_17704:
[----:B------:R-:W-:Y:S05]  /*a140*/  BSYNC.RECONVERGENT B1 ;  /* 0x0000000000017941 */ /* 0x000fea0003800200 */
.L_x_17703:
        /* <DEDUP_REMOVED lines=19> */
.L_x_17710:
        /* <DEDUP_REMOVED lines=13> */
.L_x_17712:
[----:B------:R-:W-:Y:S05]  /*a350*/  BSYNC.RECONVERGENT B2 ;  /* 0x0000000000027941 */ /* 0x000fea0003800200 */
.L_x_17711:
        /* <DEDUP_REMOVED lines=43> */
.L_x_17709:
[----:B------:R-:W-:Y:S05]  /*a610*/  BSYNC.RECONVERGENT B1 ;  /* 0x0000000000017941 */ /* 0x000fea0003800200 */
.L_x_17708:
        /* <DEDUP_REMOVED lines=19> */
.L_x_17715:
        /* <DEDUP_REMOVED lines=13> */
.L_x_17717:
[----:B------:R-:W-:Y:S05]  /*a820*/  BSYNC.RECONVERGENT B2 ;  /* 0x0000000000027941 */ /* 0x000fea0003800200 */
.L_x_17716:
        /* <DEDUP_REMOVED lines=43> */
.L_x_17714:
[----:B------:R-:W-:Y:S05]  /*aae0*/  BSYNC.RECONVERGENT B1 ;  /* 0x0000000000017941 */ /* 0x000fea0003800200 */
.L_x_17713:
[----:B------:R-:W-:Y:S01]  /*aaf0*/  ISETP.NE.AND P6, PT, R31, 0x1, PT ;  /* 0x000000011f00780c */ /* 0x000fe20003fc5270 */
[----:B------:R-:W-:Y:S01]  /*ab00*/  HADD2.F32 R24, -RZ, R27.H0_H0 ;  /* 0x2000001bff187230 */ /* 0x000fe20000004100 */
        /* <DEDUP_REMOVED lines=17> */
.L_x_17720:
        /* <DEDUP_REMOVED lines=15> */
.L_x_17722:
[----:B------:R-:W-:Y:S05]  /*ad10*/  BSYNC.RECONVERGENT B2 ;  /* 0x0000000000027941 */ /* 0x000fea0003800200 */
.L_x_17721:
        /* <DEDUP_REMOVED lines=43> */
.L_x_17719:
[----:B------:R-:W-:Y:S05]  /*afd0*/  BSYNC.RECONVERGENT B1 ;  /* 0x0000000000017941 */ /* 0x000fea0003800200 */
.L_x_17718:
        /* <DEDUP_REMOVED lines=16> */
.L_x_17682:
        /* <DEDUP_REMOVED lines=8> */
[----:B------:R-:W-:Y:S02]  /*b160*/  LOP3.LUT R24, R24, R26, R25, 0xfe, !PT ;  /* 0x0000001a18187212 */ /* 0x000fe400078efe19 */
[----:B------:R-:W-:Y:S02]  /*b170*/  SEL R27, RZ, 0x1, !P5 ;  /* 0x00000001ff1b7807 */ /* 0x000fe40006800000 */
[----:B------:R-:W-:Y:S02]  /*b180*/  IADD3 R99, PT, PT, R89, 0x40, RZ ;  /* 0x0000004059637810 */ /* 0x000fe40007ffe0ff */
[----:B------:R-:W-:-:S02]  /*b190*/  SEL R30, RZ, 0x1, !P3 ;  /* 0x00000001ff1e7807 */ /* 0x000fc40005800000 */
[----:B------:R-:W-:Y:S01]  /*b1a0*/  ISETP.NE.AND P6, PT, R48, RZ, PT ;  /* 0x000000ff3000720c */ /* 0x000fe20003fc5270 */
[----:B------:R-:W-:Y:S01]  /*b1b0*/  IMAD.WIDE.U32 R48, R97, 0x20, R94 ;  /* 0x0000002061307825 */ /* 0x000fe200078e005e */
[----:B------:R-:W-:Y:S02]  /*b1c0*/  LOP3.LUT R24, R24, R27, RZ, 0xfc, !PT ;  /* 0x0000001b18187212 */ /* 0x000fe400078efcff */
[----:B------:R-:W-:Y:S01]  /*b1d0*/  LOP3.LUT R25, R31, R30, RZ, 0xfc, !PT ;  /* 0x0000001e1f197212 */ /* 0x000fe200078efcff */
[----:B------:R-:W-:Y:S01]  /*b1e0*/  IMAD.WIDE.U32 R26, R97, 0x8, R86 ;  /* 0x00000008611a7825 */ /* 0x000fe200078e0056 */
[----:B------:R0:W-:Y:S03]  /*b1f0*/  STG.E.128 desc[UR8][R48.64], R36 ;  /* 0x0000002430007986 */ /* 0x0001e6000c101d08 */
[----:B------:R-:W-:Y:S01]  /*b200*/  IMAD.WIDE.U32 R28, R99, 0x10, R28 ;  /* 0x00000010631c7825 */ /* 0x000fe200078e001c */
        /* <DEDUP_REMOVED lines=24> */
.L_x_17726:
        /* <DEDUP_REMOVED lines=13> */
.L_x_17728:
[----:B------:R-:W-:Y:S05]  /*b460*/  BSYNC.RECONVERGENT B2 ;  /* 0x0000000000027941 */ /* 0x000fea0003800200 */
.L_x_17727:
        /* <DEDUP_REMOVED lines=43> */
.L_x_17725:
[----:B------:R-:W-:Y:S05]  /*b720*/  BSYNC.RECONVERGENT B1 ;  /* 0x0000000000017941 */ /* 0x000fea0003800200 */
.L_x_17724:
        /* <DEDUP_REMOVED lines=23> */
.L_x_17731:
        /* <DEDUP_REMOVED lines=13> */
.L_x_17733:
[----:B------:R-:W-:Y:S05]  /*b970*/  BSYNC.RECONVERGENT B2 ;  /* 0x0000000000027941 */ /* 0x000fea0003800200 */
.L_x_17732:
        /* <DEDUP_REMOVED lines=43> */
.L_x_17730:
[----:B------:R-:W-:Y:S05]  /*bc30*/  BSYNC.RECONVERGENT B1 ;  /* 0x0000000000017941 */ /* 0x000fea0003800200 */
.L_x_17729:
        /* <DEDUP_REMOVED lines=22> */
.L_x_17736:
        /* <DEDUP_REMOVED lines=13> */
.L_x_17738:
[----:B------:R-:W-:Y:S05]  /*be70*/  BSYNC.RECONVERGENT B2 ;  /* 0x0000000000027941 */ /* 0x000fea0003800200 */
.L_x_17737:
        /* <DEDUP_REMOVED lines=43> */
.L_x_17735:
[----:B------:R-:W-:Y:S05]  /*c130*/  BSYNC.RECONVERGENT B1 ;  /* 0x0000000000017941 */ /* 0x000fea0003800200 */
.L_x_17734:
        /* <DEDUP_REMOVED lines=22> */
.L_x_17741:
        /* <DEDUP_REMOVED lines=13> */
.L_x_17743:
[----:B------:R-:W-:Y:S05]  /*c370*/  BSYNC.RECONVERGENT B2 ;  /* 0x0000000000027941 */ /* 0x000fea0003800200 */
.L_x_17742:
        /* <DEDUP_REMOVED lines=43> */
.L_x_17740:
[----:B------:R-:W-:Y:S05]  /*c630*/  BSYNC.RECONVERGENT B1 ;  /* 0x0000000000017941 */ /* 0x000fea0003800200 */
.L_x_17739:
        /* <DEDUP_REMOVED lines=22> */
.L_x_17746:
        /* <DEDUP_REMOVED lines=13> */
.L_x_17748:
[----:B------:R-:W-:Y:S05]  /*c870*/  BSYNC.RECONVERGENT B2 ;  /* 0x0000000000027941 */ /* 0x000fea0003800200 */
.L_x_17747:
        /* <DEDUP_REMOVED lines=43> */
.L_x_17745:
[----:B------:R-:W-:Y:S05]  /*cb30*/  BSYNC.RECONVERGENT B1 ;  /* 0x0000000000017941 */ /* 0x000fea0003800200 */
.L_x_17744:
        /* <DEDUP_REMOVED lines=22> */
.L_x_17751:
        /* <DEDUP_REMOVED lines=13> */
.L_x_17753:
[----:B------:R-:W-:Y:S05]  /*cd70*/  BSYNC.RECONVERGENT B2 ;  /* 0x0000000000027941 */ /* 0x000fea0003800200 */
.L_x_17752:
        /* <DEDUP_REMOVED lines=43> */
.L_x_17750:
[----:B------:R-:W-:Y:S05]  /*d030*/  BSYNC.RECONVERGENT B1 ;  /* 0x0000000000017941 */ /* 0x000fea0003800200 */
.L_x_17749:
        /* <DEDUP_REMOVED lines=22> */
.L_x_17756:
        /* <DEDUP_REMOVED lines=13> */
.L_x_17758:
[----:B------:R-:W-:Y:S05]  /*d270*/  BSYNC.RECONVERGENT B2 ;  /* 0x0000000000027941 */ /* 0x000fea0003800200 */
.L_x_17757:
        /* <DEDUP_REMOVED lines=43> */
.L_x_17755:
[----:B------:R-:W-:Y:S05]  /*d530*/  BSYNC.RECONVERGENT B1 ;  /* 0x0000000000017941 */ /* 0x000fea0003800200 */
.L_x_17754:
        /* <DEDUP_REMOVED lines=22> */
.L_x_17761:
        /* <DEDUP_REMOVED lines=15> */
.L_x_17763:
[----:B------:R-:W-:Y:S05]  /*d790*/  BSYNC.RECONVERGENT B2 ;  /* 0x0000000000027941 */ /* 0x000fea0003800200 */
.L_x_17762:
        /* <DEDUP_REMOVED lines=43> */
.L_x_17760:
[----:B------:R-:W-:Y:S05]  /*da50*/  BSYNC.RECONVERGENT B1 ;  /* 0x0000000000017941 */ /* 0x000fea0003800200 */
.L_x_17759:
        /* <DEDUP_REMOVED lines=10> */
.L_x_17723:
        /* <DEDUP_REMOVED lines=16> */
.L_x_17767:
        /* <DEDUP_REMOVED lines=13> */
.L_x_17769:
[----:B------:R-:W-:Y:S05]  /*dcd0*/  BSYNC.RECONVERGENT B2 ;  /* 0x0000000000027941 */ /* 0x000fea0003800200 */
.L_x_17768:
        /* <DEDUP_REMOVED lines=43> */
.L_x_17766:
[----:B------:R-:W-:Y:S05]  /*df90*/  BSYNC.RECONVERGENT B1 ;  /* 0x0000000000017941 */ /* 0x000fea0003800200 */
.L_x_17765:
[----:B------:R-:W-:Y:S01]  /*dfa0*/  ISETP.NE.AND P0, PT, R26, 0x1, PT ;  /* 0x000000011a00780c */ /* 0x000fe20003f05270 */
[----:B------:R-:W-:Y:S01]  /*dfb0*/  BSSY.RECONVERGENT B1, `(.L_x_17770) ;  /* 0x000004c000017945 */ /* 0x000fe20003800200 */
[----:B------:R-:W-:Y:S01]  /*dfc0*/  I2FP.F32.U32 R25, R24 ;  /* 0x0000001800197245 */ /* 0x000fe20000201000 */
[----:B-----5:R-:W-:Y:S02]  /*dfd0*/  HADD2.F32 R24, -RZ, R28.H0_H0 ;  /* 0x2000001cff187230 */ /* 0x020fe40000004100 */
        /* <DEDUP_REMOVED lines=16> */
.L_x_17772:
        /* <DEDUP_REMOVED lines=13> */
.L_x_17774:
[----:B------:R-:W-:Y:S05]  /*e1b0*/  BSYNC.RECONVERGENT B2 ;  /* 0x0000000000027941 */ /* 0x000fea0003800200 */
.L_x_17773:
        /* <DEDUP_REMOVED lines=43> */
.L_x_17771:
[----:B------:R-:W-:Y:S05]  /*e470*/  BSYNC.RECONVERGENT B1 ;  /* 0x0000000000017941 */ /* 0x000fea0003800200 */
.L_x_17770:
        /* <DEDUP_REMOVED lines=19> */
.L_x_17777:
        /* <DEDUP_REMOVED lines=13> */
.L_x_17779:
[----:B------:R-:W-:Y:S05]  /*e680*/  BSYNC.RECONVERGENT B2 ;  /* 0x0000000000027941 */ /* 0x000fea0003800200 */
.L_x_17778:
        /* <DEDUP_REMOVED lines=43> */
.L_x_17776:
[----:B------:R-:W-:Y:S05]  /*e940*/  BSYNC.RECONVERGENT B1 ;  /* 0x0000000000017941 */ /* 0x000fea0003800200 */
.L_x_17775:
        /* <DEDUP_REMOVED lines=19> */
.L_x_17782:
        /* <DEDUP_REMOVED lines=13> */
.L_x_17784:
[----:B------:R-:W-:Y:S05]  /*eb50*/  BSYNC.RECONVERGENT B2 ;  /* 0x0000000000027941 */ /* 0x000fea0003800200 */
.L_x_17783:
        /* <DEDUP_REMOVED lines=43> */
.L_x_17781:
[----:B------:R-:W-:Y:S05]  /*ee10*/  BSYNC.RECONVERGENT B1 ;  /* 0x0000000000017941 */ /* 0x000fea0003800200 */
.L_x_17780:
        /* <DEDUP_REMOVED lines=19> */
.L_x_17787:
        /* <DEDUP_REMOVED lines=13> */
.L_x_17789:
[----:B------:R-:W-:Y:S05]  /*f020*/  BSYNC.RECONVERGENT B2 ;  /* 0x0000000000027941 */ /* 0x000fea0003800200 */
.L_x_17788:
        /* <DEDUP_REMOVED lines=43> */
.L_x_17786:
[----:B------:R-:W-:Y:S05]  /*f2e0*/  BSYNC.RECONVERGENT B1 ;  /* 0x0000000000017941 */ /* 0x000fea0003800200 */
.L_x_17785:
        /* <DEDUP_REMOVED lines=19> */
.L_x_17792:
        /* <DEDUP_REMOVED lines=13> */
.L_x_17794:
[----:B------:R-:W-:Y:S05]  /*f4f0*/  BSYNC.RECONVERGENT B2 ;  /* 0x0000000000027941 */ /* 0x000fea0003800200 */
.L_x_17793:
        /* <DEDUP_REMOVED lines=43> */
.L_x_17791:
[----:B------:R-:W-:Y:S05]  /*f7b0*/  BSYNC.RECONVERGENT B1 ;  /* 0x0000000000017941 */ /* 0x000fea0003800200 */
.L_x_17790:
        /* <DEDUP_REMOVED lines=19> */
.L_x_17797:
        /* <DEDUP_REMOVED lines=13> */
.L_x_17799:
[----:B------:R-:W-:Y:S05]  /*f9c0*/  BSYNC.RECONVERGENT B2 ;  /* 0x0000000000027941 */ /* 0x000fea0003800200 */
.L_x_17798:
        /* <DEDUP_REMOVED lines=43> */
.L_x_17796:
[----:B------:R-:W-:Y:S05]  /*fc80*/  BSYNC.RECONVERGENT B1 ;  /* 0x0000000000017941 */ /* 0x000fea0003800200 */
.L_x_17795:
        /* <DEDUP_REMOVED lines=19> */
.L_x_17802:
        /* <DEDUP_REMOVED lines=15> */
.L_x_17804:
[----:B------:R-:W-:Y:S05]  /*feb0*/  BSYNC.RECONVERGENT B2 ;  /* 0x0000000000027941 */ /* 0x000fea0003800200 */
.L_x_17803:
        /* <DEDUP_REMOVED lines=43> */
.L_x_17801:
[----:B------:R-:W-:Y:S05]  /*10170*/  BSYNC.RECONVERGENT B1 ;  /* 0x0000000000017941 */ /* 0x000fea0003800200 */
.L_x_17800:
        /* <DEDUP_REMOVED lines=16> */
.L_x_17764:
        /* <DEDUP_REMOVED lines=114> */
.L_x_17818:
        /* <DEDUP_REMOVED lines=37> */
[----:B------:R-:W-:Y:S01]  /*10bf0*/  FFMA.FTZ R26, R31, R61, R20 ;  /* 0x0000003d1f1a7223 */ /* 0x000fe20000010014 */
[----:B------:R-:W-:Y:S01]  /*10c00*/  FMUL.FTZ R27, R91, R46 ;  /* 0x0000002e5b1b7220 */ /* 0x000fe20000410000 */
[----:B------:R-:W-:Y:S01]  /*10c10*/  FFMA.FTZ R24, R25, R57, R52 ;  /* 0x0000003919187223 */ /* 0x000fe20000010034 */
[----:B------:R-:W-:Y:S01]  /*10c20*/  FFMA.FTZ R31, R110, R56, R53 ;  /* 0x000000386e1f7223 */ /* 0x000fe20000010035 */
[C---:B------:R-:W-:Y:S01]  /*10c30*/  FMUL.FTZ R33, R91.reuse, R42 ;  /* 0x0000002a5b217220 */ /* 0x040fe20000410000 */
[----:B------:R-:W-:Y:S01]  /*10c40*/  FMUL.FTZ R116, R91, R116 ;  /* 0x000000745b747220 */ /* 0x000fe20000410000 */
[----:B------:R-:W0:Y:S01]  /*10c50*/  @!P0 LDC.64 R46, c[0x0][0x3c0] ;  /* 0x0000f000ff2e8b82 */ /* 0x000e220000000a00 */
[----:B-1----:R-:W-:-:S04]  /*10c60*/  IMAD.WIDE.U32 R38, R89, 0x10, R28 ;  /* 0x0000001059267825 */ /* 0x002fc800078e001c */
[----:B------:R-:W-:Y:S01]  /*10c70*/  FFMA.FTZ R25, R27, R59, R22 ;  /* 0x0000003b1b197223 */ /* 0x000fe20000010016 */
[----:B------:R-:W-:Y:S01]  /*10c80*/  FFMA.FTZ R27, R33, R63, R18 ;  /* 0x0000003f211b7223 */ /* 0x000fe20000010012 */
[----:B------:R-:W-:Y:S01]  /*10c90*/  F2FP.F16.F32.PACK_AB R24, R31, R24 ;  /* 0x000000181f18723e */ /* 0x000fe200000000ff */
[----:B------:R-:W-:-:S04]  /*10ca0*/  IMAD.WIDE.U32 R40, R97, 0x10, R28 ;  /* 0x0000001061287825 */ /* 0x000fc800078e001c */
[----:B------:R-:W-:Y:S01]  /*10cb0*/  FFMA.FTZ R33, R116, R60, R21 ;  /* 0x0000003c74217223 */ /* 0x000fe20000010015 */
[----:B------:R-:W-:Y:S01]  /*10cc0*/  FMUL.FTZ R31, R91, R86 ;  /* 0x000000565b1f7220 */ /* 0x000fe20000410000 */
[----:B------:R-:W1:Y:S01]  /*10cd0*/  @!P0 LDC.64 R44, c[0x0][0x3c8] ;  /* 0x0000f200ff2c8b82 */ /* 0x000e620000000a00 */
[----:B------:R-:W-:-:S04]  /*10ce0*/  IMAD.WIDE.U32 R42, R99, 0x10, R28 ;  /* 0x00000010632a7825 */ /* 0x000fc800078e001c */
[C---:B------:R-:W-:Y:S01]  /*10cf0*/  FMUL.FTZ R29, R91.reuse, R36 ;  /* 0x000000245b1d7220 */ /* 0x040fe20000410000 */
[C---:B------:R-:W-:Y:S01]  /*10d00*/  FMUL.FTZ R37, R91.reuse, R102 ;  /* 0x000000665b257220 */ /* 0x040fe20000410000 */
[C---:B------:R-:W-:Y:S01]  /*10d10*/  FMUL.FTZ R30, R91.reuse, R30 ;  /* 0x0000001e5b1e7220 */ /* 0x040fe20000410000 */
[----:B------:R-:W-:Y:S01]  /*10d20*/  FMUL.FTZ R35, R91, R92 ;  /* 0x0000005c5b237220 */ /* 0x000fe20000410000 */
[----:B------:R-:W-:Y:S01]  /*10d30*/  FFMA.FTZ R28, R29, R65, R8 ;  /* 0x000000411d1c7223 */ /* 0x000fe20000010008 */
[----:B------:R-:W-:Y:S01]  /*10d40*/  FMUL.FTZ R94, R91, R94 ;  /* 0x0000005e5b5e7220 */ /* 0x000fe20000410000 */
[----:B------:R-:W-:Y:S01]  /*10d50*/  FFMA.FTZ R29, R31, R67, R6 ;  /* 0x000000431f1d7223 */ /* 0x000fe20000010006 */
[----:B------:R-:W-:Y:S01]  /*10d60*/  F2FP.F16.F32.PACK_AB R26, R33, R26 ;  /* 0x0000001a211a723e */ /* 0x000fe200000000ff */
[C---:B------:R-:W-:Y:S01]  /*10d70*/  FMUL.FTZ R49, R91.reuse, R106 ;  /* 0x0000006a5b317220 */ /* 0x040fe20000410000 */
[----:B------:R-:W-:Y:S01]  /*10d80*/  FMUL.FTZ R108, R91, R108 ;  /* 0x0000006c5b6c7220 */ /* 0x000fe20000410000 */
[----:B------:R-:W-:Y:S01]  /*10d90*/  FFMA.FTZ R31, R37, R71, R2 ;  /* 0x00000047251f7223 */ /* 0x000fe20000010002 */
[----:B------:R-:W-:Y:S01]  /*10da0*/  FFMA.FTZ R33, R30, R64, R9 ;  /* 0x000000401e217223 */ /* 0x000fe20000010009 */
[----:B------:R-:W2:Y:S01]  /*10db0*/  LDC.64 R36, c[0x0][0x380] ;  /* 0x0000e000ff247b82 */ /* 0x000ea20000000a00 */
        /* <DEDUP_REMOVED lines=34> */
[----:B--2---:R-:W-:Y:S01]  /*10fe0*/  IMAD R84, R36, 0x4, R84 ;  /* 0x0000000424547824 */ /* 0x004fe200078e0254 */
[----:B------:R-:W-:Y:S01]  /*10ff0*/  F2FP.F16.F32.PACK_AB R34, R100, R51 ;  /* 0x000000336422723e */ /* 0x000fe200000000ff */
[----:B------:R0:W-:Y:S01]  /*11000*/  @!P0 STG.E desc[UR8][R44.64], R91 ;  /* 0x0000005b2c008986 */ /* 0x0001e2000c101908 */
[----:B------:R-:W-:Y:S02]  /*11010*/  F2FP.F16.F32.PACK_AB R33, R50, R33 ;  /* 0x000000213221723e */ /* 0x000fe400000000ff */
[----:B------:R-:W-:Y:S01]  /*11020*/  F2FP.F16.F32.PACK_AB R32, R49, R32 ;  /* 0x000000203120723e */ /* 0x000fe200000000ff */
[----:B------:R0:W-:Y:S01]  /*11030*/  STG.E.128 desc[UR8][R38.64], R24 ;  /* 0x0000001826007986 */ /* 0x0001e2000c101d08 */
[----:B------:R-:W-:-:S03]  /*11040*/  ISETP.GE.AND P0, PT, R84, R37, PT ;  /* 0x000000255400720c */ /* 0x000fc60003f06270 */
[----:B------:R0:W-:Y:S04]  /*11050*/  STG.E.128 desc[UR8][R40.64], R28 ;  /* 0x0000001c28007986 */ /* 0x0001e8000c101d08 */
[----:B------:R0:W-:Y:S06]  /*11060*/  STG.E.128 desc[UR8][R42.64], R32 ;  /* 0x000000202a007986 */ /* 0x0001ec000c101d08 */
[----:B------:R-:W-:Y:S05]  /*11070*/  @!P0 BRA `(.L_x_17806) ;  /* 0xfffffefc002c8947 */ /* 0x000fea000383ffff */
[----:B------:R-:W-:Y:S05]  /*11080*/  BSYNC B0 ;  /* 0x0000000000007941 */ /* 0x000fea0003800000 */
.L_x_17559:
[----:B------:R-:W-:Y:S05]  /*11090*/  EXIT ;  /* 0x000000000000794d */ /* 0x000fea0003800000 */
.L_x_17805:
        /* <DEDUP_REMOVED lines=8> */
.L_x_17808:
[----:B------:R-:W-:Y:S05]  /*11120*/  BSYNC B1 ;  /* 0x0000000000017941 */ /* 0x000fea0003800000 */
.L_x_17807:
        /* <DEDUP_REMOVED lines=9> */
.L_x_17809:
[----:B------:R-:W-:Y:S02]  /*111c0*/  IMAD.MOV.U32 R94, RZ, RZ, 0x4 ;  /* 0x00000004ff5e7424 */ /* 0x000fe400078e00ff */
[----:B------:R-:W-:-:S04]  /*111d0*/  IMAD.MOV.U32 R28, RZ, RZ, R93 ;  /* 0x000000ffff1c7224 */ /* 0x000fc800078e005d */
[----:B------:R-:W-:-:S05]  /*111e0*/  FADD.FTZ R86, R31, R28 ;  /* 0x0000001c1f567221 */ /* 0x000fca0000010000 */
[----:B------:R-:W-:-:S07]  /*111f0*/  MOV R95, R86 ;  /* 0x00000056005f7202 */ /* 0x000fce0000000f00 */
[----:B------:R-:W-:Y:S05]  /*11200*/  WARPSYNC.COLLECTIVE R92, `(.L_x_17810) ;  /* 0x000000005c087348 */ /* 0x000fea0003c00000 */
[----:B------:R0:W1:Y:S02]  /*11210*/  SHFL.BFLY P1, R93, R95, R94, R101 ;  /* 0x0c00005e5f5d7389 */ /* 0x0000640000020065 */
[----:B01----:R-:W-:Y:S05]  /*11220*/  ENDCOLLECTIVE ;  /* 0x000000000000791b */ /* 0x003fea0003800000 */
.L_x_17810:
[----:B------:R-:W-:Y:S01]  /*11230*/  HFMA2 R94, -RZ, RZ, 0, 4.76837158203125e-07 ;  /* 0x00000008ff5e7431 */ /* 0x000fe200000001ff */
[----:B------:R-:W-:-:S05]  /*11240*/  MOV R29, R93 ;  /* 0x0000005d001d7202 */ /* 0x000fca0000000f00 */
[----:B------:R-:W-:-:S04]  /*11250*/  FADD.FTZ R90, R86, R29 ;  /* 0x0000001d565a7221 */ /* 0x000fc80000010000 */
[----:B------:R-:W-:-:S07]  /*11260*/  IMAD.MOV.U32 R95, RZ, RZ, R90 ;  /* 0x000000ffff5f7224 */ /* 0x000fce00078e005a */
[----:B------:R-:W-:Y:S05]  /*11270*/  WARPSYNC.COLLECTIVE R92, `(.L_x_17811) ;  /* 0x000000005c087348 */ /* 0x000fea0003c00000 */
[----:B------:R0:W1:Y:S02]  /*11280*/  SHFL.BFLY P1, R93, R95, R94, R101 ;  /* 0x0c00005e5f5d7389 */ /* 0x0000640000020065 */
[----:B01----:R-:W-:Y:S05]  /*11290*/  ENDCOLLECTIVE ;  /* 0x000000000000791b */ /* 0x003fea0003800000 */
.L_x_17811:
        /* <DEDUP_REMOVED lines=8> */
.L_x_17812:
        /* <DEDUP_REMOVED lines=56> */
.L_x_17813:
[----:B------:R-:W-:Y:S02]  /*116a0*/  IMAD.MOV.U32 R94, RZ, RZ, 0x2 ;  /* 0x00000002ff5e7424 */ /* 0x000fe400078e00ff */
[----:B------:R-:W-:-:S04]  /*116b0*/  IMAD.MOV.U32 R31, RZ, RZ, R93 ;  /* 0x000000ffff1f7224 */ /* 0x000fc800078e005d */
[----:B------:R-:W-:-:S05]  /*116c0*/  FADD.FTZ R31, R28, R31 ;  /* 0x0000001f1c1f7221 */ /* 0x000fca0000010000 */
[----:B------:R-:W-:-:S07]  /*116d0*/  MOV R95, R31 ;  /* 0x0000001f005f7202 */ /* 0x000fce0000000f00 */
[----:B------:R-:W-:Y:S05]  /*116e0*/  WARPSYNC.COLLECTIVE R92, `(.L_x_17814) ;  /* 0x000000005c087348 */ /* 0x000fea0003c00000 */
[----:B------:R0:W1:Y:S02]  /*116f0*/  SHFL.BFLY P1, R93, R95, R94, R101 ;  /* 0x0c00005e5f5d7389 */ /* 0x0000640000020065 */
[----:B01----:R-:W-:Y:S05]  /*11700*/  ENDCOLLECTIVE ;  /* 0x000000000000791b */ /* 0x003fea0003800000 */
.L_x_17814:
[----:B------:R-:W-:Y:S01]  /*11710*/  HFMA2 R94, -RZ, RZ, 0, 2.384185791015625e-07 ;  /* 0x00000004ff5e7431 */ /* 0x000fe200000001ff */
[----:B------:R-:W-:-:S05]  /*11720*/  MOV R30, R93 ;  /* 0x0000005d001e7202 */ /* 0x000fca0000000f00 */
[----:B------:R-:W-:-:S04]  /*11730*/  FADD.FTZ R30, R31, R30 ;  /* 0x0000001e1f1e7221 */ /* 0x000fc80000010000 */
[----:B------:R-:W-:-:S07]  /*11740*/  IMAD.MOV.U32 R95, RZ, RZ, R30 ;  /* 0x000000ffff5f7224 */ /* 0x000fce00078e001e */
[----:B------:R-:W-:Y:S05]  /*11750*/  WARPSYNC.COLLECTIVE R92, `(.L_x_17815) ;  /* 0x000000005c087348 */ /* 0x000fea0003c00000 */
[----:B------:R0:W1:Y:S02]  /*11760*/  SHFL.BFLY P1, R93, R95, R94, R101 ;  /* 0x0c00005e5f5d7389 */ /* 0x0000640000020065 */
[----:B01----:R-:W-:Y:S05]  /*11770*/  ENDCOLLECTIVE ;  /* 0x000000000000791b */ /* 0x003fea0003800000 */
.L_x_17815:
[----:B------:R-:W-:Y:S02]  /*11780*/  IMAD.MOV.U32 R94, RZ, RZ, 0x8 ;  /* 0x00000008ff5e7424 */ /* 0x000fe400078e00ff */
[----:B------:R-:W-:-:S04]  /*11790*/  IMAD.MOV.U32 R91, RZ, RZ, R93 ;  /* 0x000000ffff5b7224 */ /* 0x000fc800078e005d */
[----:B------:R-:W-:-:S05]  /*117a0*/  FADD.FTZ R91, R30, R91 ;  /* 0x0000005b1e5b7221 */ /* 0x000fca0000010000 */
[----:B------:R-:W-:-:S07]  /*117b0*/  MOV R95, R91 ;  /* 0x0000005b005f7202 */ /* 0x000fce0000000f00 */
[----:B------:R-:W-:Y:S05]  /*117c0*/  WARPSYNC.COLLECTIVE R92, `(.L_x_17816) ;  /* 0x000000005c087348 */ /* 0x000fea0003c00000 */
[----:B------:R0:W1:Y:S02]  /*117d0*/  SHFL.BFLY P1, R93, R95, R94, R101 ;  /* 0x0c00005e5f5d7389 */ /* 0x0000640000020065 */
[----:B01----:R-:W-:Y:S05]  /*117e0*/  ENDCOLLECTIVE ;  /* 0x000000000000791b */ /* 0x003fea0003800000 */
.L_x_17816:
[----:B------:R-:W-:Y:S01]  /*117f0*/  HFMA2 R94, -RZ, RZ, 0, 9.5367431640625e-07 ;  /* 0x00000010ff5e7431 */ /* 0x000fe200000001ff */
[----:B------:R-:W-:-:S05]  /*11800*/  MOV R86, R93 ;  /* 0x0000005d00567202 */ /* 0x000fca0000000f00 */
[----:B------:R-:W-:-:S04]  /*11810*/  FADD.FTZ R86, R91, R86 ;  /* 0x000000565b567221 */ /* 0x000fc80000010000 */
[----:B------:R-:W-:-:S07]  /*11820*/  IMAD.MOV.U32 R95, RZ, RZ, R86 ;  /* 0x000000ffff5f7224 */ /* 0x000fce00078e0056 */
[----:B------:R-:W-:Y:S05]  /*11830*/  WARPSYNC.COLLECTIVE R92, `(.L_x_17817) ;  /* 0x000000005c087348 */ /* 0x000fea0003c00000 */
[----:B------:R0:W1:Y:S02]  /*11840*/  SHFL.BFLY P1, R93, R95, R94, R101 ;  /* 0x0c00005e5f5d7389 */ /* 0x0000640000020065 */
[----:B01----:R-:W-:Y:S05]  /*11850*/  ENDCOLLECTIVE ;  /* 0x000000000000791b */ /* 0x003fea0003800000 */
.L_x_17817:
[----:B------:R-:W-:Y:S05]  /*11860*/  BRA `(.L_x_17818) ;  /* 0xfffffff0004c7947 */ /* 0x000fea000383ffff */
.L_x_17819:
        /* <DEDUP_REMOVED lines=9> */
.L_x_28807:


//--------------------- .text._ZN10layer_norm13ln_fwd_kernelINS_13Kernel_traitsI6__halfS2_fS2_fjLj768ELj1ELj4ELj1ELj16ENS_18Kernel_traits_baseILj768ES2_S2_fS2_fjLj128EEEEELb1ELb0ELb1ELb0EEEvNS_9FwdParamsE --------------------------
	.section	.text._ZN10layer_norm13ln_fwd_kernelINS_13Kernel_traitsI6__halfS2_fS2_fjLj768ELj1ELj4ELj1ELj16ENS_18Kernel_traits_baseILj768ES2_S2_fS2_fjLj128EEEEELb1ELb0ELb1ELb0EEEvNS_9FwdParamsE,"ax",@progbits
	.align	128
        .global         _ZN10layer_norm13ln_fwd_kernelINS_13Kernel_traitsI6__halfS2_fS2_fjLj768ELj1ELj4ELj1ELj16ENS_18Kernel_traits_baseILj768ES2_S2_fS2_fjLj128EEEEELb1ELb0ELb1ELb0EEEvNS_9FwdParamsE
        .type           _ZN10layer_norm13ln_fwd_kernelINS_13Kernel_traitsI6__halfS2_fS2_fjLj768ELj1ELj4ELj1ELj16ENS_18Kernel_traits_baseILj768ES2_S2_fS2_fjLj128EEEEELb1ELb0ELb1ELb0EEEvNS_9FwdParamsE,@function
        .size           _ZN10layer_norm13ln_fwd_kernelINS_13Kernel_traitsI6__halfS2_fS2_fjLj768ELj1ELj4ELj1ELj16ENS_18Kernel_traits_baseILj768ES2_S2_fS2_fjLj128EEEEELb1ELb0ELb1ELb0EEEvNS_9FwdParamsE,(.L_x_28808 - _ZN10layer_norm13ln_fwd_kernelINS_13Kernel_traitsI6__halfS2_fS2_fjLj768ELj1ELj4ELj1ELj16ENS_18Kernel_traits_baseILj768ES2_S2_fS2_fjLj128EEEEELb1ELb0ELb1ELb0EEEvNS_9FwdParamsE)
        .other          _ZN10layer_norm13ln_fwd_kernelINS_13Kernel_traitsI6__halfS2_fS2_fjLj768ELj1ELj4ELj1ELj16ENS_18Kernel_traits_baseILj768ES2_S2_fS2_fjLj128EEEEELb1ELb0ELb1ELb0EEEvNS_9FwdParamsE,@"STO_CUDA_ENTRY STV_DEFAULT"
_ZN10layer_norm13ln_fwd_kernelINS_13Kernel_traitsI6__halfS2_fS2_fjLj768ELj1ELj4ELj1ELj16ENS_18Kernel_traits_baseILj768ES2_S2_fS2_fjLj128EEEEELb1ELb0ELb1ELb0EEEvNS_9FwdParamsE:
.text._ZN10layer_norm13ln_fwd_kernelINS_13Kernel_traitsI6__halfS2_fS2_fjLj768ELj1ELj4ELj1ELj16ENS_18Kernel_traits_baseILj768ES2_S2_fS2_fjLj128EEEEELb1ELb0ELb1ELb0EEEvNS_9FwdParamsE:
        /* <DEDUP_REMOVED lines=82> */
.L_x_17821:
        /* <DEDUP_REMOVED lines=22> */
.L_x_17822:
[----:B------:R-:W-:Y:S05]  /*0680*/  BSYNC.RECONVERGENT B0 ;  /* 0x0000000000007941 */ /* 0x000fea0003800200 */
.L_x_17820:
[----:B------:R-:W0:Y:S02]  /*0690*/  LDCU UR8, c[0x0][0x384] ;  /* 0x00007080ff0877ac */ /* 0x000e240008000800 */
[----:B0-----:R-:W-:-:S13]  /*06a0*/  ISETP.GE.AND P0, PT, R75, UR8, PT ;  /* 0x000000084b007c0c */ /* 0x001fda000bf06270 */
[----:B------:R-:W-:Y:S05]  /*06b0*/  @P0 EXIT ;  /* 0x000000000000094d */ /* 0x000fea0003800000 */
[----:B------:R-:W-:Y:S01]  /*06c0*/  IMAD.HI.U32 R3, R74, -0x326172a9, RZ ;  /* 0xcd9e8d574a037827 */ /* 0x000fe200078e00ff */
[----:B------:R-:W-:Y:S01]  /*06d0*/  BSSY B0, `(.L_x_17823) ;  /* 0x00012bb000007945 */ /* 0x000fe20003800000 */
[----:B------:R-:W0:Y:S02]  /*06e0*/  LDCU UR28, c[0x0][0x448] ;  /* 0x00008900ff1c77ac */ /* 0x000e240008000800 */
[C---:B------:R-:W-:Y:S01]  /*06f0*/  IMAD.HI.U32 R2, R73.reuse, -0x2daee0ad, RZ ;  /* 0xd2511f5349027827 */ /* 0x040fe200078e00ff */
[----:B------:R-:W-:Y:S01]  /*0700*/  LOP3.LUT R3, R72, UR4, R3, 0x96, !PT ;  /* 0x0000000448037c12 */ /* 0x000fe2000f8e9603 */
[----:B------:R-:W1:Y:S02]  /*0710*/  LDCU.64 UR8, c[0x0][0x408] ;  /* 0x00008100ff0877ac */ /* 0x000e640008000a00 */
[----:B------:R-:W-:Y:S01]  /*0720*/  IMAD R5, R74, -0x326172a9, RZ ;  /* 0xcd9e8d574a057824 */ /* 0x000fe200078e02ff */
[----:B------:R-:W-:Y:S01]  /*0730*/  LOP3.LUT R2, R2, UR5, RZ, 0x3c, !PT ;  /* 0x0000000502027c12 */ /* 0x000fe2000f8e3cff */
[----:B------:R-:W-:-:S02]  /*0740*/  IMAD R7, R73, -0x2daee0ad, RZ ;  /* 0xd2511f5349077824 */ /* 0x000fc400078e02ff */
[----:B------:R-:W-:-:S04]  /*0750*/  IMAD.HI.U32 R6, R3, -0x2daee0ad, RZ ;  /* 0xd2511f5303067827 */ /* 0x000fc800078e00ff */
[C---:B------:R-:W-:Y:S01]  /*0760*/  IMAD.HI.U32 R4, R2.reuse, -0x326172a9, RZ ;  /* 0xcd9e8d5702047827 */ /* 0x040fe200078e00ff */
[----:B------:R-:W-:Y:S01]  /*0770*/  LOP3.LUT R6, R7, UR10, R6, 0x96, !PT ;  /* 0x0000000a07067c12 */ /* 0x000fe2000f8e9606 */
[----:B------:R-:W2:Y:S02]  /*0780*/  LDCU.64 UR10, c[0x0][0x3a0] ;  /* 0x00007400ff0a77ac */ /* 0x000ea40008000a00 */
        /* <DEDUP_REMOVED lines=15> */
[----:B------:R-:W3:Y:S01]  /*0880*/  LDCU UR26, c[0x0][0x404] ;  /* 0x00008080ff1a77ac */ /* 0x000ee20008000800 */
        /* <DEDUP_REMOVED lines=38> */
[----:B01234-:R-:W-:-:S07]  /*0af0*/  IMAD R70, R4, -0x326172a9, RZ ;  /* 0xcd9e8d5704467824 */ /* 0x01ffce00078e02ff */
.L_x_18180:
[----:B------:R-:W0:Y:S02]  /*0b00*/  LDC.64 R64, c[0x0][0x3f0] ;  /* 0x0000fc00ff407b82 */ /* 0x000e240000000a00 */
[----:B0-----:R-:W-:-:S06]  /*0b10*/  IMAD.WIDE R66, R75, 0x4, R64 ;  /* 0x000000044b427825 */ /* 0x001fcc00078e0240 */
[----:B------:R-:W0:Y:S01]  /*0b20*/  LDC.64 R64, c[0x0][0x3f8] ;  /* 0x0000fe00ff407b82 */ /* 0x000e220000000a00 */
[----:B------:R1:W2:Y:S01]  /*0b30*/  LDG.E R66, desc[UR6][R66.64] ;  /* 0x0000000642427981 */ /* 0x0002a2000c1e1900 */
[----:B0-----:R-:W-:-:S06]  /*0b40*/  IMAD.WIDE R78, R75, 0x4, R64 ;  /* 0x000000044b4e7825 */ /* 0x001fcc00078e0240 */
[----:B------:R-:W0:Y:S01]  /*0b50*/  LDC R64, c[0x0][0x388] ;  /* 0x0000e200ff407b82 */ /* 0x000e220000000800 */
[----:B-----5:R3:W5:Y:S01]  /*0b60*/  LDG.E R65, desc[UR6][R78.64] ;  /* 0x000000064e417981 */ /* 0x020762000c1e1900 */
[----:B------:R-:W-:Y:S01]  /*0b70*/  ISETP.GE.U32.AND P0, PT, R9, 0x20, PT ;  /* 0x000000200900780c */ /* 0x000fe20003f06070 */
[----:B-1----:R-:W-:Y:S01]  /*0b80*/  HFMA2 R67, -RZ, RZ, 0, 0 ;  /* 0x00000000ff437431 */ /* 0x002fe200000001ff */
[----:B------:R-:W-:Y:S01]  /*0b90*/  BSSY.RECONVERGENT B1, `(.L_x_17824) ;  /* 0x00005cd000017945 */ /* 0x000fe20003800200 */
[----:B0-----:R-:W-:-:S05]  /*0ba0*/  IMAD R77, R75, R64, RZ ;  /* 0x000000404b4d7224 */ /* 0x001fca00078e02ff */
[----:B------:R-:W-:-:S04]  /*0bb0*/  SHF.R.S32.HI R80, RZ, 0x1f, R77 ;  /* 0x0000001fff507819 */ /* 0x000fc8000001144d */
[----:B------:R-:W-:-:S04]  /*0bc0*/  LEA.HI R77, R80, R77, RZ, 0x3 ;  /* 0x0000004d504d7211 */ /* 0x000fc800078f18ff */
[----:B------:R-:W-:Y:S02]  /*0bd0*/  LEA.HI.SX32 R77, R77, R76, 0x1d ;  /* 0x0000004c4d4d7211 */ /* 0x000fe400078feaff */
[----:B--2---:R-:W-:-:S13]  /*0be0*/  ISETP.GE.AND P3, PT, R66, 0x1, PT ;  /* 0x000000014200780c */ /* 0x004fda0003f66270 */
[----:B------:R-:W0:Y:S01]  /*0bf0*/  @P3 S2R R82, SR_TID.X ;  /* 0x0000000000523919 */ /* 0x000e220000002100 */
[----:B------:R-:W-:-:S04]  /*0c00*/  @P3 VIADD R81, R66, 0xffffffff ;  /* 0xffffffff42513836 */ /* 0x000fc80000000000 */
[----:B------:R-:W-:-:S05]  /*0c10*/  @P3 IMAD R81, R81, R64, RZ ;  /* 0x0000004051513224 */ /* 0x000fca00078e02ff */
[----:B------:R-:W-:-:S04]  /*0c20*/  @P3 SHF.R.S32.HI R80, RZ, 0x1f, R81 ;  /* 0x0000001fff503819 */ /* 0x000fc80000011451 */
[----:B------:R-:W-:Y:S02]  /*0c30*/  @P3 LEA.HI R81, R80, R81, RZ, 0x3 ;  /* 0x0000005150513211 */ /* 0x000fe400078f18ff */
[----:B0-----:R-:W-:-:S04]  /*0c40*/  @P3 LOP3.LUT R76, R82, 0x1f, RZ, 0xc0, !PT ;  /* 0x0000001f524c3812 */ /* 0x001fc800078ec0ff */
[----:B------:R-:W-:Y:S01]  /*0c50*/  @P3 LEA.HI.SX32 R67, R81, R76, 0x1d ;  /* 0x0000004c51433211 */ /* 0x000fe200078feaff */
[----:B---3--:R-:W-:Y:S06]  /*0c60*/  @!P0 BRA `(.L_x_17825) ;  /* 0x0000005800fc8947 */ /* 0x008fec0003800000 */
[----:B------:R-:W-:Y:S04]  /*0c70*/  BSSY.RECONVERGENT B2, `(.L_x_17826) ;  /* 0x0000005000027945 */ /* 0x000fe80003800200 */
[----:B------:R-:W-:Y:S05]  /*0c80*/  @!P3 BRA `(.L_x_17827) ;  /* 0x00000000000cb947 */ /* 0x000fea0003800000 */
[----:B------:R-:W0:Y:S02]  /*0c90*/  LDC.64 R36, c[0x0][0x390] ;  /* 0x0000e400ff247b82 */ /* 0x000e240000000a00 */
[----:B0-----:R-:W-:-:S06]  /*0ca0*/  IMAD.WIDE.U32 R36, R67, 0x10, R36 ;  /* 0x0000001043247825 */ /* 0x001fcc00078e0024 */
[----:B------:R-:W5:Y:S02]  /*0cb0*/  LDG.E.128 R36, desc[UR6][R36.64] ;  /* 0x0000000624247981 */ /* 0x000f64000c1e1d00 */
.L_x_17827:
[----:B------:R-:W-:Y:S05]  /*0cc0*/  BSYNC.RECONVERGENT B2 ;  /* 0x0000000000027941 */ /* 0x000fea0003800200 */
.L_x_17826:
        /* <DEDUP_REMOVED lines=29> */
.L_x_17834:
        /* <DEDUP_REMOVED lines=13> */
.L_x_17836:
[----:B------:R-:W-:Y:S05]  /*0f70*/  BSYNC.RECONVERGENT B5 ;  /* 0x0000000000057941 */ /* 0x000fea0003800200 */
.L_x_17835:
        /* <DEDUP_REMOVED lines=45> */
.L_x_17833:
[----:B------:R-:W-:Y:S05]  /*1250*/  BSYNC.RECONVERGENT B4 ;  /* 0x0000000000047941 */ /* 0x000fea0003800200 */
.L_x_17832:
        /* <DEDUP_REMOVED lines=9> */
[----:B------:R-:W-:-:S07]  /*12f0*/  FADD.FTZ R40, R40, R11 ;  /* 0x0000000b28287221 */ /* 0x000fce0000010000 */
.L_x_17831:
[----:B------:R-:W-:Y:S05]  /*1300*/  BSYNC.RECONVERGENT B3 ;  /* 0x0000000000037941 */ /* 0x000fea0003800200 */
.L_x_17830:
[----:B------:R-:W-:Y:S01]  /*1310*/  BSSY.RECONVERGENT B3, `(.L_x_17837) ;  /* 0x000005b000037945 */ /* 0x000fe20003800200 */
        /* <DEDUP_REMOVED lines=19> */
.L_x_17841:
        /* <DEDUP_REMOVED lines=13> */
.L_x_17843:
[----:B------:R-:W-:Y:S05]  /*1520*/  BSYNC.RECONVERGENT B5 ;  /* 0x0000000000057941 */ /* 0x000fea0003800200 */
.L_x_17842:
        /* <DEDUP_REMOVED lines=46> */
.L_x_17840:
[----:B------:R-:W-:Y:S05]  /*1810*/  BSYNC.RECONVERGENT B4 ;  /* 0x0000000000047941 */ /* 0x000fea0003800200 */
.L_x_17839:
        /* <DEDUP_REMOVED lines=9> */
[----:B------:R-:W-:-:S07]  /*18b0*/  FADD.FTZ R41, R41, R78 ;  /* 0x0000004e29297221 */ /* 0x000fce0000010000 */
.L_x_17838:
[----:B------:R-:W-:Y:S05]  /*18c0*/  BSYNC.RECONVERGENT B3 ;  /* 0x0000000000037941 */ /* 0x000fea0003800200 */
.L_x_17837:
        /* <DEDUP_REMOVED lines=20> */
.L_x_17848:
        /* <DEDUP_REMOVED lines=13> */
.L_x_17850:
[----:B------:R-:W-:Y:S05]  /*1ae0*/  BSYNC.RECONVERGENT B5 ;  /* 0x0000000000057941 */ /* 0x000fea0003800200 */
.L_x_17849:
        /* <DEDUP_REMOVED lines=45> */
.L_x_17847:
[----:B------:R-:W-:Y:S05]  /*1dc0*/  BSYNC.RECONVERGENT B4 ;  /* 0x0000000000047941 */ /* 0x000fea0003800200 */
.L_x_17846:
        /* <DEDUP_REMOVED lines=10> */
.L_x_17845:
[----:B------:R-:W-:Y:S05]  /*1e70*/  BSYNC.RECONVERGENT B3 ;  /* 0x0000000000037941 */ /* 0x000fea0003800200 */
.L_x_17844:
        /* <DEDUP_REMOVED lines=20> */
.L_x_17855:
        /* <DEDUP_REMOVED lines=13> */
.L_x_17857:
[----:B------:R-:W-:Y:S05]  /*2090*/  BSYNC.RECONVERGENT B5 ;  /* 0x0000000000057941 */ /* 0x000fea0003800200 */
.L_x_17856:
        /* <DEDUP_REMOVED lines=46> */
.L_x_17854:
[----:B------:R-:W-:Y:S05]  /*2380*/  BSYNC.RECONVERGENT B4 ;  /* 0x0000000000047941 */ /* 0x000fea0003800200 */
.L_x_17853:
        /* <DEDUP_REMOVED lines=10> */
.L_x_17852:
[----:B------:R-:W-:Y:S05]  /*2430*/  BSYNC.RECONVERGENT B3 ;  /* 0x0000000000037941 */ /* 0x000fea0003800200 */
.L_x_17851:
        /* <DEDUP_REMOVED lines=20> */
.L_x_17862:
        /* <DEDUP_REMOVED lines=13> */
.L_x_17864:
[----:B------:R-:W-:Y:S05]  /*2650*/  BSYNC.RECONVERGENT B5 ;  /* 0x0000000000057941 */ /* 0x000fea0003800200 */
.L_x_17863:
        /* <DEDUP_REMOVED lines=45> */
.L_x_17861:
[----:B------:R-:W-:Y:S05]  /*2930*/  BSYNC.RECONVERGENT B4 ;  /* 0x0000000000047941 */ /* 0x000fea0003800200 */
.L_x_17860:
        /* <DEDUP_REMOVED lines=10> */
.L_x_17859:
[----:B------:R-:W-:Y:S05]  /*29e0*/  BSYNC.RECONVERGENT B3 ;  /* 0x0000000000037941 */ /* 0x000fea0003800200 */
.L_x_17858:
        /* <DEDUP_REMOVED lines=20> */
.L_x_17869:
        /* <DEDUP_REMOVED lines=13> */
.L_x_17871:
[----:B------:R-:W-:Y:S05]  /*2c00*/  BSYNC.RECONVERGENT B5 ;  /* 0x0000000000057941 */ /* 0x000fea0003800200 */
.L_x_17870:
        /* <DEDUP_REMOVED lines=46> */
.L_x_17868:
[----:B------:R-:W-:Y:S05]  /*2ef0*/  BSYNC.RECONVERGENT B4 ;  /* 0x0000000000047941 */ /* 0x000fea0003800200 */
.L_x_17867:
        /* <DEDUP_REMOVED lines=10> */
.L_x_17866:
[----:B------:R-:W-:Y:S05]  /*2fa0*/  BSYNC.RECONVERGENT B3 ;  /* 0x0000000000037941 */ /* 0x000fea0003800200 */
.L_x_17865:
        /* <DEDUP_REMOVED lines=20> */
.L_x_17876:
        /* <DEDUP_REMOVED lines=13> */
.L_x_17878:
[----:B------:R-:W-:Y:S05]  /*31c0*/  BSYNC.RECONVERGENT B5 ;  /* 0x0000000000057941 */ /* 0x000fea0003800200 */
.L_x_17877:
        /* <DEDUP_REMOVED lines=45> */
.L_x_17875:
[----:B------:R-:W-:Y:S05]  /*34a0*/  BSYNC.RECONVERGENT B4 ;  /* 0x0000000000047941 */ /* 0x000fea0003800200 */
.L_x_17874:
        /* <DEDUP_REMOVED lines=10> */
.L_x_17873:
[----:B------:R-:W-:Y:S05]  /*3550*/  BSYNC.RECONVERGENT B3 ;  /* 0x0000000000037941 */ /* 0x000fea0003800200 */
.L_x_17872:
        /* <DEDUP_REMOVED lines=19> */
.L_x_17882:
        /* <DEDUP_REMOVED lines=13> */
.L_x_17884:
[----:B------:R-:W-:Y:S05]  /*3760*/  BSYNC.RECONVERGENT B4 ;  /* 0x0000000000047941 */ /* 0x000fea0003800200 */
.L_x_17883:
        /* <DEDUP_REMOVED lines=45> */
.L_x_17881:
[----:B------:R-:W-:Y:S05]  /*3a40*/  BSYNC.RECONVERGENT B3 ;  /* 0x0000000000037941 */ /* 0x000fea0003800200 */
.L_x_17880:
        /* <DEDUP_REMOVED lines=9> */
[----:B------:R-:W-:Y:S01]  /*3ae0*/  FADD.FTZ R47, R47, R68 ;  /* 0x000000442f2f7221 */ /* 0x000fe20000010000 */
[----:B------:R-:W-:Y:S06]  /*3af0*/  BRA `(.L_x_17879) ;  /* 0x0000002800dc7947 */ /* 0x000fec0003800000 */
.L_x_17829:
        /* <DEDUP_REMOVED lines=25> */
.L_x_17889:
        /* <DEDUP_REMOVED lines=13> */
.L_x_17891:
[----:B------:R-:W-:Y:S05]  /*3d60*/  BSYNC.RECONVERGENT B5 ;  /* 0x0000000000057941 */ /* 0x000fea0003800200 */
.L_x_17890:
        /* <DEDUP_REMOVED lines=43> */
[----:B------:R-:W-:-:S07]  /*4020*/  IMAD.MOV.U32 R42, RZ, RZ, RZ ;  /* 0x000000ffff2a7224 */ /* 0x000fce00078e00ff */
.L_x_17888:
[----:B------:R-:W-:Y:S05]  /*4030*/  BSYNC.RECONVERGENT B4 ;  /* 0x0000000000047941 */ /* 0x000fea0003800200 */
.L_x_17887:
        /* <DEDUP_REMOVED lines=9> */
.L_x_17886:
[----:B------:R-:W-:Y:S05]  /*40d0*/  BSYNC.RECONVERGENT B3 ;  /* 0x0000000000037941 */ /* 0x000fea0003800200 */
.L_x_17885:
        /* <DEDUP_REMOVED lines=17> */
.L_x_17896:
        /* <DEDUP_REMOVED lines=13> */
.L_x_17898:
[----:B------:R-:W-:Y:S05]  /*42c0*/  BSYNC.RECONVERGENT B5 ;  /* 0x0000000000057941 */ /* 0x000fea0003800200 */
.L_x_17897:
        /* <DEDUP_REMOVED lines=44> */
.L_x_17895:
[----:B------:R-:W-:Y:S05]  /*4590*/  BSYNC.RECONVERGENT B4 ;  /* 0x0000000000047941 */ /* 0x000fea0003800200 */
.L_x_17894:
        /* <DEDUP_REMOVED lines=9> */
.L_x_17893:
[----:B------:R-:W-:Y:S05]  /*4630*/  BSYNC.RECONVERGENT B3 ;  /* 0x0000000000037941 */ /* 0x000fea0003800200 */
.L_x_17892:
        /* <DEDUP_REMOVED lines=17> */
.L_x_17903:
        /* <DEDUP_REMOVED lines=13> */
.L_x_17905:
[----:B------:R-:W-:Y:S05]  /*4820*/  BSYNC.RECONVERGENT B5 ;  /* 0x0000000000057941 */ /* 0x000fea0003800200 */
.L_x_17904:
        /* <DEDUP_REMOVED lines=44> */
.L_x_17902:
[----:B------:R-:W-:Y:S05]  /*4af0*/  BSYNC.RECONVERGENT B4 ;  /* 0x0000000000047941 */ /* 0x000fea0003800200 */
.L_x_17901:
        /* <DEDUP_REMOVED lines=9> */
.L_x_17900:
[----:B------:R-:W-:Y:S05]  /*4b90*/  BSYNC.RECONVERGENT B3 ;  /* 0x0000000000037941 */ /* 0x000fea0003800200 */
.L_x_17899:
        /* <DEDUP_REMOVED lines=17> */
.L_x_17910:
        /* <DEDUP_REMOVED lines=13> */
.L_x_17912:
[----:B------:R-:W-:Y:S05]  /*4d80*/  BSYNC.RECONVERGENT B5 ;  /* 0x0000000000057941 */ /* 0x000fea0003800200 */
.L_x_17911:
        /* <DEDUP_REMOVED lines=44> */
.L_x_17909:
[----:B------:R-:W-:Y:S05]  /*5050*/  BSYNC.RECONVERGENT B4 ;  /* 0x0000000000047941 */ /* 0x000fea0003800200 */
.L_x_17908:
        /* <DEDUP_REMOVED lines=9> */
.L_x_17907:
[----:B------:R-:W-:Y:S05]  /*50f0*/  BSYNC.RECONVERGENT B3 ;  /* 0x0000000000037941 */ /* 0x000fea0003800200 */
.L_x_17906:
        /* <DEDUP_REMOVED lines=17> */
.L_x_17917:
        /* <DEDUP_REMOVED lines=13> */
.L_x_17919:
[----:B------:R-:W-:Y:S05]  /*52e0*/  BSYNC.RECONVERGENT B5 ;  /* 0x0000000000057941 */ /* 0x000fea0003800200 */
.L_x_17918:
        /* <DEDUP_REMOVED lines=44> */
.L_x_17916:
[----:B------:R-:W-:Y:S05]  /*55b0*/  BSYNC.RECONVERGENT B4 ;  /* 0x0000000000047941 */ /* 0x000fea0003800200 */
.L_x_17915:
        /* <DEDUP_REMOVED lines=9> */
.L_x_17914:
[----:B------:R-:W-:Y:S05]  /*5650*/  BSYNC.RECONVERGENT B3 ;  /* 0x0000000000037941 */ /* 0x000fea0003800200 */
.L_x_17913:
        /* <DEDUP_REMOVED lines=17> */
.L_x_17924:
        /* <DEDUP_REMOVED lines=13> */
.L_x_17926:
[----:B------:R-:W-:Y:S05]  /*5840*/  BSYNC.RECONVERGENT B5 ;  /* 0x0000000000057941 */ /* 0x000fea0003800200 */
.L_x_17925:
        /* <DEDUP_REMOVED lines=44> */
.L_x_17923:
[----:B------:R-:W-:Y:S05]  /*5b10*/  BSYNC.RECONVERGENT B4 ;  /* 0x0000000000047941 */ /* 0x000fea0003800200 */
.L_x_17922:
        /* <DEDUP_REMOVED lines=9> */
.L_x_17921:
[----:B------:R-:W-:Y:S05]  /*5bb0*/  BSYNC.RECONVERGENT B3 ;  /* 0x0000000000037941 */ /* 0x000fea0003800200 */
.L_x_17920:
        /* <DEDUP_REMOVED lines=17> */
.L_x_17931:
        /* <DEDUP_REMOVED lines=13> */
.L_x_17933:
[----:B------:R-:W-:Y:S05]  /*5da0*/  BSYNC.RECONVERGENT B5 ;  /* 0x0000000000057941 */ /* 0x000fea0003800200 */
.L_x_17932:
        /* <DEDUP_REMOVED lines=44> */
.L_x_17930:
[----:B------:R-:W-:Y:S05]  /*6070*/  BSYNC.RECONVERGENT B4 ;  /* 0x0000000000047941 */ /* 0x000fea0003800200 */
.L_x_17929:
        /* <DEDUP_REMOVED lines=9> */
.L_x_17928:
[----:B------:R-:W-:Y:S05]  /*6110*/  BSYNC.RECONVERGENT B3 ;  /* 0x0000000000037941 */ /* 0x000fea0003800200 */
.L_x_17927:
        /* <DEDUP_REMOVED lines=16> */
.L_x_17936:
        /* <DEDUP_REMOVED lines=13> */
.L_x_17938:
[----:B------:R-:W-:Y:S05]  /*62f0*/  BSYNC.RECONVERGENT B4 ;  /* 0x0000000000047941 */ /* 0x000fea0003800200 */
.L_x_17937:
[----:B------:R-:W-:Y:S01]  /*6300*/  IMAD.WIDE.U32 R68, R74, -0x326172a9, RZ ;  /* 0xcd9e8d574a447825 */ /* 0x000fe200078e00ff */
[----:B------:R-:W-:Y:S01]  /*6310*/  LOP3.LUT R78, R10, UR5, R71, 0x96, !PT ;  /* 0x000000050a4e7c12 */ /* 0x000fe2000f8e9647 */
[----:B------:R-:W-:Y:S02]  /*6320*/  UIADD3 UR29, UPT, UPT, UR5, -0x4498517b, URZ ;  /* 0xbb67ae85051d7890 */ /* 0x000fe4000fffe0ff */
[----:B------:R-:W-:Y:S01]  /*6330*/  IMAD.MOV.U32 R0, RZ, RZ, R82 ;  /* 0x000000ffff007224 */ /* 0x000fe200078e0052 */
[----:B------:R-:W-:Y:S01]  /*6340*/  LOP3.LUT R80, R72, UR4, R69, 0x96, !PT ;  /* 0x0000000448507c12 */ /* 0x000fe2000f8e9645 */
[----:B------:R-:W-:-:S04]  /*6350*/  IMAD.WIDE.U32 R78, R78, -0x326172a9, RZ ;  /* 0xcd9e8d574e4e7825 */ /* 0x000fc800078e00ff */
[----:B------:R-:W-:Y:S01]  /*6360*/  IMAD.WIDE.U32 R80, R80, -0x2daee0ad, RZ ;  /* 0xd2511f5350507825 */ /* 0x000fe200078e00ff */
[----:B------:R-:W-:-:S03]  /*6370*/  LOP3.LUT R71, R68, UR12, R79, 0x96, !PT ;  /* 0x0000000c44477c12 */ /* 0x000fc6000f8e964f */
[----:B------:R-:W-:Y:S01]  /*6380*/  IMAD.MOV.U32 R11, RZ, RZ, RZ ;  /* 0x000000ffff0b7224 */ /* 0x000fe200078e00ff */
        /* <DEDUP_REMOVED lines=36> */
.L_x_17935:
[----:B------:R-:W-:Y:S05]  /*65d0*/  BSYNC.RECONVERGENT B3 ;  /* 0x0000000000037941 */ /* 0x000fea0003800200 */
.L_x_17934:
        /* <DEDUP_REMOVED lines=9> */
.L_x_17879:
[----:B------:R-:W-:Y:S05]  /*6670*/  BSYNC.RECONVERGENT B2 ;  /* 0x0000000000027941 */ /* 0x000fea0003800200 */
.L_x_17828:
[----:B------:R-:W0:Y:S01]  /*6680*/  LDC.64 R78, c[0x0][0x3a8] ;  /* 0x0000ea00ff4e7b82 */ /* 0x000e220000000a00 */
[----:B------:R-:W-:Y:S01]  /*6690*/  BSSY.RECONVERGENT B2, `(.L_x_17939) ;  /* 0x000001a000027945 */ /* 0x000fe20003800200 */
[----:B------:R-:W-:Y:S02]  /*66a0*/  IMAD.MOV.U32 R68, RZ, RZ, R82 ;  /* 0x000000ffff447224 */ /* 0x000fe400078e0052 */
[----:B0-----:R-:W-:-:S05]  /*66b0*/  IMAD.WIDE.U32 R78, R77, 0x20, R78 ;  /* 0x000000204d4e7825 */ /* 0x001fca00078e004e */
[----:B-----5:R0:W-:Y:S04]  /*66c0*/  STG.E.128 desc[UR6][R78.64], R40 ;  /* 0x000000284e007986 */ /* 0x0201e8000c101d06 */
        /* <DEDUP_REMOVED lines=22> */
.L_x_17940:
[----:B------:R-:W-:Y:S05]  /*6830*/  BSYNC.RECONVERGENT B2 ;  /* 0x0000000000027941 */ /* 0x000fea0003800200 */
.L_x_17939:
[----:B------:R-:W-:Y:S01]  /*6840*/  VIADD R77, R77, 0x20 ;  /* 0x000000204d4d7836 */ /* 0x000fe20000000000 */
[----:B------:R-:W-:-:S07]  /*6850*/  IADD3 R67, PT, PT, R67, 0x20, RZ ;  /* 0x0000002043437810 */ /* 0x000fce0007ffe0ff */
.L_x_17825:
[----:B------:R-:W-:Y:S05]  /*6860*/  BSYNC.RECONVERGENT B1 ;  /* 0x0000000000017941 */ /* 0x000fea0003800200 */
.L_x_17824:
        /* <DEDUP_REMOVED lines=8> */
.L_x_17944:
[----:B------:R-:W-:Y:S05]  /*68f0*/  BSYNC.RECONVERGENT B2 ;  /* 0x0000000000027941 */ /* 0x000fea0003800200 */
.L_x_17943:
        /* <DEDUP_REMOVED lines=29> */
.L_x_17951:
        /* <DEDUP_REMOVED lines=13> */
.L_x_17953:
[----:B------:R-:W-:Y:S05]  /*6ba0*/  BSYNC.RECONVERGENT B5 ;  /* 0x0000000000057941 */ /* 0x000fea0003800200 */
.L_x_17952:
        /* <DEDUP_REMOVED lines=45> */
.L_x_17950:
[----:B------:R-:W-:Y:S05]  /*6e80*/  BSYNC.RECONVERGENT B4 ;  /* 0x0000000000047941 */ /* 0x000fea0003800200 */
.L_x_17949:
        /* <DEDUP_REMOVED lines=10> */
.L_x_17948:
[----:B------:R-:W-:Y:S05]  /*6f30*/  BSYNC.RECONVERGENT B3 ;  /* 0x0000000000037941 */ /* 0x000fea0003800200 */
.L_x_17947:
        /* <DEDUP_REMOVED lines=20> */
.L_x_17958:
        /* <DEDUP_REMOVED lines=13> */
.L_x_17960:
[----:B------:R-:W-:Y:S05]  /*7150*/  BSYNC.RECONVERGENT B5 ;  /* 0x0000000000057941 */ /* 0x000fea0003800200 */
.L_x_17959:
        /* <DEDUP_REMOVED lines=46> */
.L_x_17957:
[----:B------:R-:W-:Y:S05]  /*7440*/  BSYNC.RECONVERGENT B4 ;  /* 0x0000000000047941 */ /* 0x000fea0003800200 */
.L_x_17956:
        /* <DEDUP_REMOVED lines=10> */
.L_x_17955:
[----:B------:R-:W-:Y:S05]  /*74f0*/  BSYNC.RECONVERGENT B3 ;  /* 0x0000000000037941 */ /* 0x000fea0003800200 */
.L_x_17954:
        /* <DEDUP_REMOVED lines=20> */
.L_x_17965:
        /* <DEDUP_REMOVED lines=13> */
.L_x_17967:
[----:B------:R-:W-:Y:S05]  /*7710*/  BSYNC.RECONVERGENT B5 ;  /* 0x0000000000057941 */ /* 0x000fea0003800200 */
.L_x_17966:
        /* <DEDUP_REMOVED lines=45> */
.L_x_17964:
[----:B------:R-:W-:Y:S05]  /*79f0*/  BSYNC.RECONVERGENT B4 ;  /* 0x0000000000047941 */ /* 0x000fea0003800200 */
.L_x_17963:
        /* <DEDUP_REMOVED lines=10> */
.L_x_17962:
[----:B------:R-:W-:Y:S05]  /*7aa0*/  BSYNC.RECONVERGENT B3 ;  /* 0x0000000000037941 */ /* 0x000fea0003800200 */
.L_x_17961:
        /* <DEDUP_REMOVED lines=20> */
.L_x_17972:
        /* <DEDUP_REMOVED lines=13> */
.L_x_17974:
[----:B------:R-:W-:Y:S05]  /*7cc0*/  BSYNC.RECONVERGENT B5 ;  /* 0x0000000000057941 */ /* 0x000fea0003800200 */
.L_x_17973:
        /* <DEDUP_REMOVED lines=46> */
.L_x_17971:
[----:B------:R-:W-:Y:S05]  /*7fb0*/  BSYNC.RECONVERGENT B4 ;  /* 0x0000000000047941 */ /* 0x000fea0003800200 */
.L_x_17970:
        /* <DEDUP_REMOVED lines=9> */
[----:B------:R-:W-:-:S07]  /*8050*/  FADD.FTZ R51, R51, R78 ;  /* 0x0000004e33337221 */ /* 0x000fce0000010000 */
.L_x_17969:
[----:B------:R-:W-:Y:S05]  /*8060*/  BSYNC.RECONVERGENT B3 ;  /* 0x0000000000037941 */ /* 0x000fea0003800200 */
.L_x_17968:
        /* <DEDUP_REMOVED lines=20> */
.L_x_17979:
        /* <DEDUP_REMOVED lines=13> */
.L_x_17981:
[----:B------:R-:W-:Y:S05]  /*8280*/  BSYNC.RECONVERGENT B5 ;  /* 0x0000000000057941 */ /* 0x000fea0003800200 */
.L_x_17980:
        /* <DEDUP_REMOVED lines=45> */
.L_x_17978:
[----:B------:R-:W-:Y:S05]  /*8560*/  BSYNC.RECONVERGENT B4 ;  /* 0x0000000000047941 */ /* 0x000fea0003800200 */
.L_x_17977:
        /* <DEDUP_REMOVED lines=10> */
.L_x_17976:
[----:B------:R-:W-:Y:S05]  /*8610*/  BSYNC.RECONVERGENT B3 ;  /* 0x0000000000037941 */ /* 0x000fea0003800200 */
.L_x_17975:
        /* <DEDUP_REMOVED lines=20> */
.L_x_17986:
        /* <DEDUP_REMOVED lines=13> */
.L_x_17988:
[----:B------:R-:W-:Y:S05]  /*8830*/  BSYNC.RECONVERGENT B5 ;  /* 0x0000000000057941 */ /* 0x000fea0003800200 */
.L_x_17987:
        /* <DEDUP_REMOVED lines=46> */
.L_x_17985:
[----:B------:R-:W-:Y:S05]  /*8b20*/  BSYNC.RECONVERGENT B4 ;  /* 0x0000000000047941 */ /* 0x000fea0003800200 */
.L_x_17984:
        /* <DEDUP_REMOVED lines=10> */
.L_x_17983:
[----:B------:R-:W-:Y:S05]  /*8bd0*/  BSYNC.RECONVERGENT B3 ;  /* 0x0000000000037941 */ /* 0x000fea0003800200 */
.L_x_17982:
        /* <DEDUP_REMOVED lines=20> */
.L_x_17993:
        /* <DEDUP_REMOVED lines=13> */
.L_x_17995:
[----:B------:R-:W-:Y:S05]  /*8df0*/  BSYNC.RECONVERGENT B5 ;  /* 0x0000000000057941 */ /* 0x000fea0003800200 */
.L_x_17994:
        /* <DEDUP_REMOVED lines=45> */
.L_x_17992:
[----:B------:R-:W-:Y:S05]  /*90d0*/  BSYNC.RECONVERGENT B4 ;  /* 0x0000000000047941 */ /* 0x000fea0003800200 */
.L_x_17991:
        /* <DEDUP_REMOVED lines=10> */
.L_x_17990:
[----:B------:R-:W-:Y:S05]  /*9180*/  BSYNC.RECONVERGENT B3 ;  /* 0x0000000000037941 */ /* 0x000fea0003800200 */
.L_x_17989:
        /* <DEDUP_REMOVED lines=19> */
.L_x_17999:
        /* <DEDUP_REMOVED lines=13> */
.L_x_18001:
[----:B------:R-:W-:Y:S05]  /*9390*/  BSYNC.RECONVERGENT B4 ;  /* 0x0000000000047941 */ /* 0x000fea0003800200 */
.L_x_18000:
        /* <DEDUP_REMOVED lines=45> */
.L_x_17998:
[----:B------:R-:W-:Y:S05]  /*9670*/  BSYNC.RECONVERGENT B3 ;  /* 0x0000000000037941 */ /* 0x000fea0003800200 */
.L_x_17997:
        /* <DEDUP_REMOVED lines=11> */
.L_x_17946:
        /* <DEDUP_REMOVED lines=25> */
.L_x_18006:
        /* <DEDUP_REMOVED lines=13> */
.L_x_18008:
[----:B------:R-:W-:Y:S05]  /*9990*/  BSYNC.RECONVERGENT B5 ;  /* 0x0000000000057941 */ /* 0x000fea0003800200 */
.L_x_18007:
        /* <DEDUP_REMOVED lines=44> */
.L_x_18005:
[----:B------:R-:W-:Y:S05]  /*9c60*/  BSYNC.RECONVERGENT B4 ;  /* 0x0000000000047941 */ /* 0x000fea0003800200 */
.L_x_18004:
        /* <DEDUP_REMOVED lines=9> */
.L_x_18003:
[----:B------:R-:W-:Y:S05]  /*9d00*/  BSYNC.RECONVERGENT B3 ;  /* 0x0000000000037941 */ /* 0x000fea0003800200 */
.L_x_18002:
        /* <DEDUP_REMOVED lines=17> */
.L_x_18013:
        /* <DEDUP_REMOVED lines=13> */
.L_x_18015:
[----:B------:R-:W-:Y:S05]  /*9ef0*/  BSYNC.RECONVERGENT B5 ;  /* 0x0000000000057941 */ /* 0x000fea0003800200 */
.L_x_18014:
        /* <DEDUP_REMOVED lines=44> */
.L_x_18012:
[----:B------:R-:W-:Y:S05]  /*a1c0*/  BSYNC.RECONVERGENT B4 ;  /* 0x0000000000047941 */ /* 0x000fea0003800200 */
.L_x_18011:
        /* <DEDUP_REMOVED lines=9> */
.L_x_18010:
[----:B------:R-:W-:Y:S05]  /*a260*/  BSYNC.RECONVERGENT B3 ;  /* 0x0000000000037941 */ /* 0x000fea0003800200 */
.L_x_18009:
        /* <DEDUP_REMOVED lines=17> */
.L_x_18020:
        /* <DEDUP_REMOVED lines=13> */
.L_x_18022:
[----:B------:R-:W-:Y:S05]  /*a450*/  BSYNC.RECONVERGENT B5 ;  /* 0x0000000000057941 */ /* 0x000fea0003800200 */
.L_x_18021:
        /* <DEDUP_REMOVED lines=44> */
.L_x_18019:
[----:B------:R-:W-:Y:S05]  /*a720*/  BSYNC.RECONVERGENT B4 ;  /* 0x0000000000047941 */ /* 0x000fea0003800200 */
.L_x_18018:
        /* <DEDUP_REMOVED lines=9> */
.L_x_18017:
[----:B------:R-:W-:Y:S05]  /*a7c0*/  BSYNC.RECONVERGENT B3 ;  /* 0x0000000000037941 */ /* 0x000fea0003800200 */
.L_x_18016:
        /* <DEDUP_REMOVED lines=17> */
.L_x_18027:
        /* <DEDUP_REMOVED lines=13> */
.L_x_18029:
[----:B------:R-:W-:Y:S05]  /*a9b0*/  BSYNC.RECONVERGENT B5 ;  /* 0x0000000000057941 */ /* 0x000fea0003800200 */
.L_x_18028:
        /* <DEDUP_REMOVED lines=44> */
.L_x_18026:
[----:B------:R-:W-:Y:S05]  /*ac80*/  BSYNC.RECONVERGENT B4 ;  /* 0x0000000000047941 */ /* 0x000fea0003800200 */
.L_x_18025:
        /* <DEDUP_REMOVED lines=9> */
.L_x_18024:
[----:B------:R-:W-:Y:S05]  /*ad20*/  BSYNC.RECONVERGENT B3 ;  /* 0x0000000000037941 */ /* 0x000fea0003800200 */
.L_x_18023:
        /* <DEDUP_REMOVED lines=17> */
.L_x_18034:
        /* <DEDUP_REMOVED lines=13> */
.L_x_18036:
[----:B------:R-:W-:Y:S05]  /*af10*/  BSYNC.RECONVERGENT B5 ;  /* 0x0000000000057941 */ /* 0x000fea0003800200 */
.L_x_18035:
        /* <DEDUP_REMOVED lines=44> */
.L_x_18033:
[----:B------:R-:W-:Y:S05]  /*b1e0*/  BSYNC.RECONVERGENT B4 ;  /* 0x0000000000047941 */ /* 0x000fea0003800200 */
.L_x_18032:
        /* <DEDUP_REMOVED lines=9> */
.L_x_18031:
[----:B------:R-:W-:Y:S05]  /*b280*/  BSYNC.RECONVERGENT B3 ;  /* 0x0000000000037941 */ /* 0x000fea0003800200 */
.L_x_18030:
        /* <DEDUP_REMOVED lines=17> */
.L_x_18041:
        /* <DEDUP_REMOVED lines=13> */
.L_x_18043:
[----:B------:R-:W-:Y:S05]  /*b470*/  BSYNC.RECONVERGENT B5 ;  /* 0x0000000000057941 */ /* 0x000fea0003800200 */
.L_x_18042:
        /* <DEDUP_REMOVED lines=44> */
.L_x_18040:
[----:B------:R-:W-:Y:S05]  /*b740*/  BSYNC.RECONVERGENT B4 ;  /* 0x0000000000047941 */ /* 0x000fea0003800200 */
.L_x_18039:
        /* <DEDUP_REMOVED lines=9> */
.L_x_18038:
[----:B------:R-:W-:Y:S05]  /*b7e0*/  BSYNC.RECONVERGENT B3 ;  /* 0x0000000000037941 */ /* 0x000fea0003800200 */
.L_x_18037:
        /* <DEDUP_REMOVED lines=17> */
.L_x_18048:
        /* <DEDUP_REMOVED lines=13> */
.L_x_18050:
[----:B------:R-:W-:Y:S05]  /*b9d0*/  BSYNC.RECONVERGENT B5 ;  /* 0x0000000000057941 */ /* 0x000fea0003800200 */
.L_x_18049:
        /* <DEDUP_REMOVED lines=44> */
.L_x_18047:
[----:B------:R-:W-:Y:S05]  /*bca0*/  BSYNC.RECONVERGENT B4 ;  /* 0x0000000000047941 */ /* 0x000fea0003800200 */
.L_x_18046:
        /* <DEDUP_REMOVED lines=9> */
.L_x_18045:
[----:B------:R-:W-:Y:S05]  /*bd40*/  BSYNC.RECONVERGENT B3 ;  /* 0x0000000000037941 */ /* 0x000fea0003800200 */
.L_x_18044:
        /* <DEDUP_REMOVED lines=16> */
.L_x_18053:
        /* <DEDUP_REMOVED lines=13> */
.L_x_18055:
[----:B------:R-:W-:Y:S05]  /*bf20*/  BSYNC.RECONVERGENT B4 ;  /* 0x0000000000047941 */ /* 0x000fea0003800200 */
.L_x_18054:
[----:B------:R-:W-:Y:S01]  /*bf30*/  IMAD.WIDE.U32 R68, R74, -0x326172a9, RZ ;  /* 0xcd9e8d574a447825 */ /* 0x000fe200078e00ff */
[----:B01----:R-:W-:Y:S01]  /*bf40*/  LOP3.LUT R78, R10, UR5, R71, 0x96, !PT ;  /* 0x000000050a4e7c12 */ /* 0x003fe2000f8e9647 */
        /* <DEDUP_REMOVED lines=43> */
.L_x_18052:
[----:B------:R-:W-:Y:S05]  /*c200*/  BSYNC.RECONVERGENT B3 ;  /* 0x0000000000037941 */ /* 0x000fea0003800200 */
.L_x_18051:
        /* <DEDUP_REMOVED lines=9> */
.L_x_17996:
[----:B------:R-:W-:Y:S05]  /*c2a0*/  BSYNC.RECONVERGENT B2 ;  /* 0x0000000000027941 */ /* 0x000fea0003800200 */
.L_x_17945:
[----:B01----:R-:W0:Y:S01]  /*c2b0*/  LDC.64 R78, c[0x0][0x3a8] ;  /* 0x0000ea00ff4e7b82 */ /* 0x003e220000000a00 */
        /* <DEDUP_REMOVED lines=26> */
.L_x_18057:
[----:B------:R-:W-:Y:S05]  /*c460*/  BSYNC.RECONVERGENT B2 ;  /* 0x0000000000027941 */ /* 0x000fea0003800200 */
.L_x_18056:
[----:B------:R-:W-:Y:S01]  /*c470*/  VIADD R77, R77, 0x20 ;  /* 0x000000204d4d7836 */ /* 0x000fe20000000000 */
[----:B------:R-:W-:-:S07]  /*c480*/  IADD3 R67, PT, PT, R67, 0x20, RZ ;  /* 0x0000002043437810 */ /* 0x000fce0007ffe0ff */
.L_x_17942:
[----:B------:R-:W-:Y:S05]  /*c490*/  BSYNC.RECONVERGENT B1 ;  /* 0x0000000000017941 */ /* 0x000fea0003800200 */
.L_x_17941:
        /* <DEDUP_REMOVED lines=8> */
.L_x_18061:
[----:B------:R-:W-:Y:S05]  /*c520*/  BSYNC.RECONVERGENT B2 ;  /* 0x0000000000027941 */ /* 0x000fea0003800200 */
.L_x_18060:
        /* <DEDUP_REMOVED lines=29> */
.L_x_18068:
        /* <DEDUP_REMOVED lines=13> */
.L_x_18070:
[----:B------:R-:W-:Y:S05]  /*c7d0*/  BSYNC.RECONVERGENT B5 ;  /* 0x0000000000057941 */ /* 0x000fea0003800200 */
.L_x_18069:
        /* <DEDUP_REMOVED lines=46> */
.L_x_18067:
[----:B------:R-:W-:Y:S05]  /*cac0*/  BSYNC.RECONVERGENT B4 ;  /* 0x0000000000047941 */ /* 0x000fea0003800200 */
.L_x_18066:
        /* <DEDUP_REMOVED lines=10> */
.L_x_18065:
[----:B------:R-:W-:Y:S05]  /*cb70*/  BSYNC.RECONVERGENT B3 ;  /* 0x0000000000037941 */ /* 0x000fea0003800200 */
.L_x_18064:
        /* <DEDUP_REMOVED lines=20> */
.L_x_18075:
        /* <DEDUP_REMOVED lines=13> */
.L_x_18077:
[----:B------:R-:W-:Y:S05]  /*cd90*/  BSYNC.RECONVERGENT B5 ;  /* 0x0000000000057941 */ /* 0x000fea0003800200 */
.L_x_18076:
        /* <DEDUP_REMOVED lines=46> */
.L_x_18074:
[----:B------:R-:W-:Y:S05]  /*d080*/  BSYNC.RECONVERGENT B4 ;  /* 0x0000000000047941 */ /* 0x000fea0003800200 */
.L_x_18073:
        /* <DEDUP_REMOVED lines=10> */
.L_x_18072:
[----:B------:R-:W-:Y:S05]  /*d130*/  BSYNC.RECONVERGENT B3 ;  /* 0x0000000000037941 */ /* 0x000fea0003800200 */
.L_x_18071:
        /* <DEDUP_REMOVED lines=20> */
.L_x_18082:
        /* <DEDUP_REMOVED lines=13> */
.L_x_18084:
[----:B------:R-:W-:Y:S05]  /*d350*/  BSYNC.RECONVERGENT B5 ;  /* 0x0000000000057941 */ /* 0x000fea0003800200 */
.L_x_18083:
        /* <DEDUP_REMOVED lines=46> */
.L_x_18081:
[----:B------:R-:W-:Y:S05]  /*d640*/  BSYNC.RECONVERGENT B4 ;  /* 0x0000000000047941 */ /* 0x000fea0003800200 */
.L_x_18080:
        /* <DEDUP_REMOVED lines=10> */
.L_x_18079:
[----:B------:R-:W-:Y:S05]  /*d6f0*/  BSYNC.RECONVERGENT B3 ;  /* 0x0000000000037941 */ /* 0x000fea0003800200 */
.L_x_18078:
        /* <DEDUP_REMOVED lines=20> */
.L_x_18089:
        /* <DEDUP_REMOVED lines=13> */
.L_x_18091:
[----:B------:R-:W-:Y:S05]  /*d910*/  BSYNC.RECONVERGENT B5 ;  /* 0x0000000000057941 */ /* 0x000fea0003800200 */
.L_x_18090:
        /* <DEDUP_REMOVED lines=46> */
.L_x_18088:
[----:B------:R-:W-:Y:S05]  /*dc00*/  BSYNC.RECONVERGENT B4 ;  /* 0x0000000000047941 */ /* 0x000fea0003800200 */
.L_x_18087:
        /* <DEDUP_REMOVED lines=10> */
.L_x_18086:
[----:B------:R-:W-:Y:S05]  /*dcb0*/  BSYNC.RECONVERGENT B3 ;  /* 0x0000000000037941 */ /* 0x000fea0003800200 */
.L_x_18085:
        /* <DEDUP_REMOVED lines=20> */
.L_x_18096:
        /* <DEDUP_REMOVED lines=13> */
.L_x_18098:
[----:B------:R-:W-:Y:S05]  /*ded0*/  BSYNC.RECONVERGENT B5 ;  /* 0x0000000000057941 */ /* 0x000fea0003800200 */
.L_x_18097:
        /* <DEDUP_REMOVED lines=46> */
.L_x_18095:
[----:B------:R-:W-:Y:S05]  /*e1c0*/  BSYNC.RECONVERGENT B4 ;  /* 0x0000000000047941 */ /* 0x000fea0003800200 */
.L_x_18094:
        /* <DEDUP_REMOVED lines=10> */
.L_x_18093:
[----:B------:R-:W-:Y:S05]  /*e270*/  BSYNC.RECONVERGENT B3 ;  /* 0x0000000000037941 */ /* 0x000fea0003800200 */
.L_x_18092:
        /* <DEDUP_REMOVED lines=20> */
.L_x_18103:
        /* <DEDUP_REMOVED lines=13> */
.L_x_18105:
[----:B------:R-:W-:Y:S05]  /*e490*/  BSYNC.RECONVERGENT B5 ;  /* 0x0000000000057941 */ /* 0x000fea0003800200 */
.L_x_18104:
        /* <DEDUP_REMOVED lines=46> */
.L_x_18102:
[----:B------:R-:W-:Y:S05]  /*e780*/  BSYNC.RECONVERGENT B4 ;  /* 0x0000000000047941 */ /* 0x000fea0003800200 */
.L_x_18101:
        /* <DEDUP_REMOVED lines=10> */
.L_x_18100:
[----:B------:R-:W-:Y:S05]  /*e830*/  BSYNC.RECONVERGENT B3 ;  /* 0x0000000000037941 */ /* 0x000fea0003800200 */
.L_x_18099:
        /* <DEDUP_REMOVED lines=20> */
.L_x_18110:
        /* <DEDUP_REMOVED lines=13> */
.L_x_18112:
[----:B------:R-:W-:Y:S05]  /*ea50*/  BSYNC.RECONVERGENT B5 ;  /* 0x0000000000057941 */ /* 0x000fea0003800200 */
.L_x_18111:
        /* <DEDUP_REMOVED lines=46> */
.L_x_18109:
[----:B------:R-:W-:Y:S05]  /*ed40*/  BSYNC.RECONVERGENT B4 ;  /* 0x0000000000047941 */ /* 0x000fea0003800200 */
.L_x_18108:
        /* <DEDUP_REMOVED lines=10> */
.L_x_18107:
[----:B------:R-:W-:Y:S05]  /*edf0*/  BSYNC.RECONVERGENT B3 ;  /* 0x0000000000037941 */ /* 0x000fea0003800200 */
.L_x_18106:
        /* <DEDUP_REMOVED lines=19> */
.L_x_18116:
        /* <DEDUP_REMOVED lines=13> */
.L_x_18118:
[----:B------:R-:W-:Y:S05]  /*f000*/  BSYNC.RECONVERGENT B4 ;  /* 0x0000000000047941 */ /* 0x000fea0003800200 */
.L_x_18117:
        /* <DEDUP_REMOVED lines=46> */
.L_x_18115:
[----:B------:R-:W-:Y:S05]  /*f2f0*/  BSYNC.RECONVERGENT B3 ;  /* 0x0000000000037941 */ /* 0x000fea0003800200 */
.L_x_18114:
        /* <DEDUP_REMOVED lines=11> */
.L_x_18063:
        /* <DEDUP_REMOVED lines=25> */
.L_x_18123:
        /* <DEDUP_REMOVED lines=13> */
.L_x_18125:
[----:B------:R-:W-:Y:S05]  /*f610*/  BSYNC.RECONVERGENT B5 ;  /* 0x0000000000057941 */ /* 0x000fea0003800200 */
.L_x_18124:
        /* <DEDUP_REMOVED lines=42> */
[----:B------:R-:W-:Y:S01]  /*f8c0*/  HFMA2 R58, -RZ, RZ, 0, 0 ;  /* 0x00000000ff3a7431 */ /* 0x000fe200000001ff */
[----:B------:R-:W-:-:S07]  /*f8d0*/  MOV R66, R56 ;  /* 0x0000003800427202 */ /* 0x000fce0000000f00 */
.L_x_18122:
[----:B------:R-:W-:Y:S05]  /*f8e0*/  BSYNC.RECONVERGENT B4 ;  /* 0x0000000000047941 */ /* 0x000fea0003800200 */
.L_x_18121:
        /* <DEDUP_REMOVED lines=9> */
.L_x_18120:
[----:B------:R-:W-:Y:S05]  /*f980*/  BSYNC.RECONVERGENT B3 ;  /* 0x0000000000037941 */ /* 0x000fea0003800200 */
.L_x_18119:
        /* <DEDUP_REMOVED lines=17> */
.L_x_18130:
        /* <DEDUP_REMOVED lines=13> */
.L_x_18132:
[----:B------:R-:W-:Y:S05]  /*fb70*/  BSYNC.RECONVERGENT B5 ;  /* 0x0000000000057941 */ /* 0x000fea0003800200 */
.L_x_18131:
        /* <DEDUP_REMOVED lines=44> */
.L_x_18129:
[----:B------:R-:W-:Y:S05]  /*fe40*/  BSYNC.RECONVERGENT B4 ;  /* 0x0000000000047941 */ /* 0x000fea0003800200 */
.L_x_18128:
        /* <DEDUP_REMOVED lines=9> */
.L_x_18127:
[----:B------:R-:W-:Y:S05]  /*fee0*/  BSYNC.RECONVERGENT B3 ;  /* 0x0000000000037941 */ /* 0x000fea0003800200 */
.L_x_18126:
        /* <DEDUP_REMOVED lines=17> */
.L_x_18137:
        /* <DEDUP_REMOVED lines=13> */
.L_x_18139:
[----:B------:R-:W-:Y:S05]  /*100d0*/  BSYNC.RECONVERGENT B5 ;  /* 0x0000000000057941 */ /* 0x000fea0003800200 */
.L_x_18138:
        /* <DEDUP_REMOVED lines=43> */
[----:B------:R-:W-:-:S07]  /*10390*/  HFMA2 R60, -RZ, RZ, 0, 0 ;  /* 0x00000000ff3c7431 */ /* 0x000fce00000001ff */
.L_x_18136:
[----:B------:R-:W-:Y:S05]  /*103a0*/  BSYNC.RECONVERGENT B4 ;  /* 0x0000000000047941 */ /* 0x000fea0003800200 */
.L_x_18135:
        /* <DEDUP_REMOVED lines=9> */
.L_x_18134:
[----:B------:R-:W-:Y:S05]  /*10440*/  BSYNC.RECONVERGENT B3 ;  /* 0x0000000000037941 */ /* 0x000fea0003800200 */
.L_x_18133:
        /* <DEDUP_REMOVED lines=17> */
.L_x_18144:
        /* <DEDUP_REMOVED lines=13> */
.L_x_18146:
[----:B------:R-:W-:Y:S05]  /*10630*/  BSYNC.RECONVERGENT B5 ;  /* 0x0000000000057941 */ /* 0x000fea0003800200 */
.L_x_18145:
        /* <DEDUP_REMOVED lines=44> */
.L_x_18143:
[----:B------:R-:W-:Y:S05]  /*10900*/  BSYNC.RECONVERGENT B4 ;  /* 0x0000000000047941 */ /* 0x000fea0003800200 */
.L_x_18142:
        /* <DEDUP_REMOVED lines=9> */
.L_x_18141:
[----:B------:R-:W-:Y:S05]  /*109a0*/  BSYNC.RECONVERGENT B3 ;  /* 0x0000000000037941 */ /* 0x000fea0003800200 */
.L_x_18140:
        /* <DEDUP_REMOVED lines=17> */
.L_x_18151:
        /* <DEDUP_REMOVED lines=13> */
.L_x_18153:
[----:B------:R-:W-:Y:S05]  /*10b90*/  BSYNC.RECONVERGENT B5 ;  /* 0x0000000000057941 */ /* 0x000fea0003800200 */
.L_x_18152:
        /* <DEDUP_REMOVED lines=44> */
.L_x_18150:
[----:B------:R-:W-:Y:S05]  /*10e60*/  BSYNC.RECONVERGENT B4 ;  /* 0x0000000000047941 */ /* 0x000fea0003800200 */
.L_x_18149:
        /* <DEDUP_REMOVED lines=9> */
.L_x_18148:
[----:B------:R-:W-:Y:S05]  /*10f00*/  BSYNC.RECONVERGENT B3 ;  /* 0x0000000000037941 */ /* 0x000fea0003800200 */
.L_x_18147:
        /* <DEDUP_REMOVED lines=17> */
.L_x_18158:
        /* <DEDUP_REMOVED lines=13> */
.L_x_18160:
[----:B------:R-:W-:Y:S05]  /*110f0*/  BSYNC.RECONVERGENT B5 ;  /* 0x0000000000057941 */ /* 0x000fea0003800200 */
.L_x_18159:
        /* <DEDUP_REMOVED lines=44> */
.L_x_18157:
[----:B------:R-:W-:Y:S05]  /*113c0*/  BSYNC.RECONVERGENT B4 ;  /* 0x0000000000047941 */ /* 0x000fea0003800200 */
.L_x_18156:
        /* <DEDUP_REMOVED lines=9> */
.L_x_18155:
[----:B------:R-:W-:Y:S05]  /*11460*/  BSYNC.RECONVERGENT B3 ;  /* 0x0000000000037941 */ /* 0x000fea0003800200 */
.L_x_18154:
[----:B------:R-:W-:Y:S01]  /*11470*/  BSSY.RECONVERGENT B3, `(.L_x_18161) ;  /* 0x0000055000037945 */ /* 0x000fe20003800200 */
[----:B01----:R-:W-:Y:S01]  /*11480*/  IMAD.MOV.U32 R78, RZ, RZ, R11 ;  /* 0x000000ffff4e7224 */ /* 0x003fe200078e000b */
        /* <DEDUP_REMOVED lines=15> */
.L_x_18165:
        /* <DEDUP_REMOVED lines=13> */
.L_x_18167:
[----:B------:R-:W-:Y:S05]  /*11650*/  BSYNC.RECONVERGENT B5 ;  /* 0x0000000000057941 */ /* 0x000fea0003800200 */
.L_x_18166:
        /* <DEDUP_REMOVED lines=41> */
[----:B------:R-:W-:Y:S02]  /*118f0*/  HFMA2 R78, -RZ, RZ, 0, 0 ;  /* 0x00000000ff4e7431 */ /* 0x000fe400000001ff */
[----:B------:R-:W-:Y:S01]  /*11900*/  IMAD.MOV.U32 R66, RZ, RZ, R62 ;  /* 0x000000ffff427224 */ /* 0x000fe200078e003e */
[----:B------:R-:W-:-:S07]  /*11910*/  LOP3.LUT R71, R68, UR25, R63, 0x96, !PT ;  /* 0x0000001944477c12 */ /* 0x000fce000f8e963f */
.L_x_18164:
[----:B------:R-:W-:Y:S05]  /*11920*/  BSYNC.RECONVERGENT B4 ;  /* 0x0000000000047941 */ /* 0x000fea0003800200 */
.L_x_18163:
        /* <DEDUP_REMOVED lines=9> */
.L_x_18162:
[----:B------:R-:W-:Y:S05]  /*119c0*/  BSYNC.RECONVERGENT B3 ;  /* 0x0000000000037941 */ /* 0x000fea0003800200 */
.L_x_18161:
        /* <DEDUP_REMOVED lines=20> */
.L_x_18170:
        /* <DEDUP_REMOVED lines=13> */
.L_x_18172:
[----:B------:R-:W-:Y:S05]  /*11be0*/  BSYNC.RECONVERGENT B4 ;  /* 0x0000000000047941 */ /* 0x000fea0003800200 */
.L_x_18171:
        /* <DEDUP_REMOVED lines=45> */
.L_x_18169:
[----:B------:R-:W-:Y:S05]  /*11ec0*/  BSYNC.RECONVERGENT B3 ;  /* 0x0000000000037941 */ /* 0x000fea0003800200 */
.L_x_18168:
        /* <DEDUP_REMOVED lines=9> */
.L_x_18113:
[----:B------:R-:W-:Y:S05]  /*11f60*/  BSYNC.RECONVERGENT B2 ;  /* 0x0000000000027941 */ /* 0x000fea0003800200 */
.L_x_18062:
        /* <DEDUP_REMOVED lines=13> */
[----:B------:R-:W-:Y:S01]  /*12040*/  LOP3.LUT R81, R66, 0xff00, R81, 0xf8, !PT ;  /* 0x0000ff0042517812 */ /* 0x000fe200078ef851 */
[----:B------:R-:W-:Y:S01]  /*12050*/  IMAD.WIDE.U32 R84, R84, 0x1000000, RZ ;  /* 0x0100000054547825 */ /* 0x000fe200078e00ff */
[----:B------:R-:W-:Y:S02]  /*12060*/  LOP3.LUT R80, R7, 0xff, RZ, 0xc0, !PT ;  /* 0x000000ff07507812 */ /* 0x000fe400078ec0ff */
        /* <DEDUP_REMOVED lines=9> */
.L_x_18059:
[----:B------:R-:W-:Y:S05]  /*12100*/  BSYNC.RECONVERGENT B1 ;  /* 0x0000000000017941 */ /* 0x000fea0003800200 */
.L_x_18058:
[----:B------:R-:W-:Y:S01]  /*12110*/  FADD.FTZ R66, RZ, R40 ;  /* 0x00000028ff427221 */ /* 0x000fe20000010000 */
[C---:B------:R-:W-:Y:S01]  /*12120*/  ISETP.GT.U32.AND P5, PT, R9.reuse, 0x3f, PT ;  /* 0x0000003f0900780c */ /* 0x040fe20003fa4070 */
[----:B-1-3--:R-:W1:Y:S01]  /*12130*/  S2R R80, SR_TID.X ;  /* 0x0000000000507919 */ /* 0x00ae620000002100 */
        /* <DEDUP_REMOVED lines=10> */
[----:B-1----:R-:W-:-:S03]  /*121e0*/  LOP3.LUT P3, RZ, R80, 0x1f, RZ, 0xc0, !PT ;  /* 0x0000001f50ff7812 */ /* 0x002fc6000786c0ff */
        /* <DEDUP_REMOVED lines=18> */
[----:B0-2---:R-:W-:-:S05]  /*12310*/  FADD.FTZ R78, R67, R66 ;  /* 0x00000042434e7221 */ /* 0x005fca0000010000 */
        /* <DEDUP_REMOVED lines=68> */
.L_x_18192:
        /* <DEDUP_REMOVED lines=37> */
[--C-:B------:R-:W-:Y:S01]  /*129b0*/  FADD.FTZ R84, R46, -R80.reuse ;  /* 0x800000502e547221 */ /* 0x100fe20000010000 */
[----:B------:R-:W-:Y:S02]  /*129c0*/  HADD2.F32 R87, -RZ, R17.H1_H1 ;  /* 0x30000011ff577230 */ /* 0x000fe40000004100 */
[----:B------:R-:W-:Y:S01]  /*129d0*/  FFMA.FTZ R65, R66, R79, R83 ;  /* 0x0000004f42417223 */ /* 0x000fe20000010053 */
[--C-:B------:R-:W-:Y:S01]  /*129e0*/  FADD.FTZ R66, R44, -R80.reuse ;  /* 0x800000502c427221 */ /* 0x100fe20000010000 */
        /* <DEDUP_REMOVED lines=32> */
.L_x_18177:
[----:B------:R-:W-:Y:S05]  /*12bf0*/  BSYNC.RECONVERGENT B2 ;  /* 0x0000000000027941 */ /* 0x000fea0003800200 */
.L_x_18176:
[----:B------:R-:W-:Y:S04]  /*12c00*/  BSSY.RECONVERGENT B2, `(.L_x_18178) ;  /* 0x0000032000027945 */ /* 0x000fe80003800200 */
[----:B------:R-:W-:Y:S05]  /*12c10*/  @!P1 BRA `(.L_x_18179) ;  /* 0x0000000000c09947 */ /* 0x000fea0003800000 */
[--C-:B0-----:R-:W-:Y:S01]  /*12c20*/  FADD.FTZ R64, R48, -R80.reuse ;  /* 0x8000005030407221 */ /* 0x101fe20000010000 */
        /* <DEDUP_REMOVED lines=47> */
.L_x_18179:
[----:B------:R-:W-:Y:S05]  /*12f20*/  BSYNC.RECONVERGENT B2 ;  /* 0x0000000000027941 */ /* 0x000fea0003800200 */
.L_x_18178:
[----:B------:R-:W-:Y:S05]  /*12f30*/  @!P2 BRA `(.L_x_18175) ;  /* 0x0000000000bca947 */ /* 0x000fea0003800000 */
[--C-:B01----:R-:W-:Y:S01]  /*12f40*/  FADD.FTZ R64, R56, -R80.reuse ;  /* 0x8000005038407221 */ /* 0x103fe20000010000 */
        /* <DEDUP_REMOVED lines=16> */
[--C-:B------:R-:W-:Y:S01]  /*13050*/  FADD.FTZ R84, R62, -R80.reuse ;  /* 0x800000503e547221 */ /* 0x100fe20000010000 */
        /* <DEDUP_REMOVED lines=14> */
[--C-:B------:R-:W-:Y:S01]  /*13140*/  FADD.FTZ R84, R63, -R80.reuse ;  /* 0x800000503f547221 */ /* 0x100fe20000010000 */
[----:B------:R-:W0:Y:S01]  /*13150*/  LDC.64 R78, c[0x0][0x428] ;  /* 0x00010a00ff4e7b82 */ /* 0x000e220000000a00 */
[----:B------:R-:W-:Y:S02]  /*13160*/  HADD2.F32 R85, -RZ, R31.H1_H1 ;  /* 0x3000001fff557230 */ /* 0x000fe40000004100 */
[----:B------:R-:W-:Y:S01]  /*13170*/  FADD.FTZ R80, R57, -R80 ;  /* 0x8000005039507221 */ /* 0x000fe20000010000 */
[----:B------:R-:W-:Y:S01]  /*13180*/  FMUL.FTZ R84, R77, R84 ;  /* 0x000000544d547220 */ /* 0x000fe20000410000 */
[----:B------:R-:W-:-:S02]  /*13190*/  F2FP.F16.F32.PACK_AB R66, R83, R66 ;  /* 0x000000425342723e */ /* 0x000fc400000000ff */
[----:B------:R-:W-:Y:S01]  /*131a0*/  FMUL.FTZ R80, R77, R80 ;  /* 0x000000504d507220 */ /* 0x000fe20000410000 */
[----:B------:R-:W-:Y:S01]  /*131b0*/  FFMA.FTZ R84, R84, R85, R87 ;  /* 0x0000005554547223 */ /* 0x000fe20000010057 */
[----:B------:R-:W-:Y:S02]  /*131c0*/  HADD2.F32 R77, -RZ, R28.H1_H1 ;  /* 0x3000001cff4d7230 */ /* 0x000fe40000004100 */
[----:B------:R-:W-:Y:S02]  /*131d0*/  HADD2.F32 R85, -RZ, R32.H1_H1 ;  /* 0x30000020ff557230 */ /* 0x000fe40000004100 */
[----:B------:R-:W-:-:S03]  /*131e0*/  F2FP.F16.F32.PACK_AB R67, R84, R67 ;  /* 0x000000435443723e */ /* 0x000fc600000000ff */
[----:B------:R-:W-:-:S05]  /*131f0*/  FFMA.FTZ R77, R80, R77, R85 ;  /* 0x0000004d504d7223 */ /* 0x000fca0000010055 */
[----:B------:R-:W-:Y:S01]  /*13200*/  F2FP.F16.F32.PACK_AB R64, R77, R64 ;  /* 0x000000404d40723e */ /* 0x000fe200000000ff */
[----:B0-----:R-:W-:-:S05]  /*13210*/  IMAD.WIDE.U32 R78, R81, 0x10, R78 ;  /* 0x00000010514e7825 */ /* 0x001fca00078e004e */
[----:B------:R2:W-:Y:S02]  /*13220*/  STG.E.128 desc[UR6][R78.64], R64 ;  /* 0x000000404e007986 */ /* 0x0005e4000c101d06 */
.L_x_18175:
[----:B------:R-:W-:Y:S05]  /*13230*/  BSYNC.RECONVERGENT B1 ;  /* 0x0000000000017941 */ /* 0x000fea0003800200 */
.L_x_18174:
[----:B012---:R-:W0:Y:S02]  /*13240*/  LDC.64 R64, c[0x0][0x380] ;  /* 0x0000e000ff407b82 */ /* 0x007e240000000a00 */
[----:B0-----:R-:W-:-:S04]  /*13250*/  LEA R75, R64, R75, 0x2 ;  /* 0x0000004b404b7211 */ /* 0x001fc800078e10ff */
[----:B------:R-:W-:-:S13]  /*13260*/  ISETP.GE.AND P0, PT, R75, R65, PT ;  /* 0x000000414b00720c */ /* 0x000fda0003f06270 */
[----:B------:R-:W-:Y:S05]  /*13270*/  @!P0 BRA `(.L_x_18180) ;  /* 0xfffffed800208947 */ /* 0x000fea000383ffff */
[----:B------:R-:W-:Y:S05]  /*13280*/  BSYNC B0 ;  /* 0x0000000000007941 */ /* 0x000fea0003800000 */
.L_x_17823:
[----:B------:R-:W-:Y:S05]  /*13290*/  EXIT ;  /* 0x000000000000794d */ /* 0x000fea0003800000 */
.L_x_18173:
[----:B------:R-:W-:Y:S01]  /*132a0*/  HFMA2 R86, -RZ, RZ, 0, 5.9604644775390625e-08 ;  /* 0x00000001ff567431 */ /* 0x000fe200000001ff */
[----:B------:R-:W-:Y:S01]  /*132b0*/  BSSY B1, `(.L_x_18181) ;  /* 0x0000007000017945 */ /* 0x000fe20003800000 */
[----:B------:R-:W-:Y:S01]  /*132c0*/  IMAD.MOV.U32 R87, RZ, RZ, R67 ;  /* 0x000000ffff577224 */ /* 0x000fe200078e0043 */
[----:B------:R-:W-:Y:S01]  /*132d0*/  MOV R84, 0xffffffff ;  /* 0xffffffff00547802 */ /* 0x000fe20000000f00 */
[----:B------:R-:W-:-:S07]  /*132e0*/  IMAD.MOV.U32 R89, RZ, RZ, 0x1f ;  /* 0x0000001fff597424 */ /* 0x000fce00078e00ff */
[----:B0-2--5:R-:W-:Y:S05]  /*132f0*/  WARPSYNC.COLLECTIVE R84, `(.L_x_18182) ;  /* 0x0000000054087348 */ /* 0x025fea0003c00000 */
[----:B------:R1:W3:Y:S02]  /*13300*/  SHFL.BFLY P6, R85, R87, R86, R89 ;  /* 0x0c00005657557389 */ /* 0x0002e400000c0059 */
[----:B0123-5:R-:W-:Y:S05]  /*13310*/  ENDCOLLECTIVE ;  /* 0x000000000000791b */ /* 0x02ffea0003800000 */
.L_x_18182:
[----:B------:R-:W-:Y:S05]  /*13320*/  BSYNC B1 ;  /* 0x0000000000017941 */ /* 0x000fea0003800000 */
.L_x_18181:
        /* <DEDUP_REMOVED lines=9> */
.L_x_18183:
[----:B------:R-:W-:Y:S01]  /*133c0*/  HFMA2 R86, -RZ, RZ, 0, 2.384185791015625e-07 ;  /* 0x00000004ff567431 */ /* 0x000fe200000001ff */
[----:B------:R-:W-:-:S05]  /*133d0*/  MOV R77, R85 ;  /* 0x00000055004d7202 */ /* 0x000fca0000000f00 */
[----:B------:R-:W-:-:S04]  /*133e0*/  FADD.FTZ R79, R78, R77 ;  /* 0x0000004d4e4f7221 */ /* 0x000fc80000010000 */
[----:B------:R-:W-:-:S07]  /*133f0*/  IMAD.MOV.U32 R87, RZ, RZ, R79 ;  /* 0x000000ffff577224 */ /* 0x000fce00078e004f */
[----:B------:R-:W-:Y:S05]  /*13400*/  WARPSYNC.COLLECTIVE R84, `(.L_x_18184) ;  /* 0x0000000054087348 */ /* 0x000fea0003c00000 */
[----:B------:R0:W1:Y:S02]  /*13410*/  SHFL.BFLY P6, R85, R87, R86, R89 ;  /* 0x0c00005657557389 */ /* 0x00006400000c0059 */
[----:B01----:R-:W-:Y:S05]  /*13420*/  ENDCOLLECTIVE ;  /* 0x000000000000791b */ /* 0x003fea0003800000 */
.L_x_18184:
[----:B------:R-:W-:Y:S02]  /*13430*/  IMAD.MOV.U32 R86, RZ, RZ, 0x8 ;  /* 0x00000008ff567424 */ /* 0x000fe400078e00ff */
[----:B------:R-:W-:-:S04]  /*13440*/  IMAD.MOV.U32 R66, RZ, RZ, R85 ;  /* 0x000000ffff427224 */ /* 0x000fc800078e0055 */
[----:B------:R-:W-:-:S05]  /*13450*/  FADD.FTZ R82, R79, R66 ;  /* 0x000000424f527221 */ /* 0x000fca0000010000 */
[----:B------:R-:W-:-:S07]  /*13460*/  MOV R87, R82 ;  /* 0x0000005200577202 */ /* 0x000fce0000000f00 */
[----:B------:R-:W-:Y:S05]  /*13470*/  WARPSYNC.COLLECTIVE R84, `(.L_x_18185) ;  /* 0x0000000054087348 */ /* 0x000fea0003c00000 */
[----:B------:R0:W1:Y:S02]  /*13480*/  SHFL.BFLY P6, R85, R87, R86, R89 ;  /* 0x0c00005657557389 */ /* 0x00006400000c0059 */
[----:B01----:R-:W-:Y:S05]  /*13490*/  ENDCOLLECTIVE ;  /* 0x000000000000791b */ /* 0x003fea0003800000 */
.L_x_18185:
        /* <DEDUP_REMOVED lines=8> */
.L_x_18186:
        /* <DEDUP_REMOVED lines=57> */
.L_x_18187:
[----:B------:R-:W-:Y:S01]  /*138b0*/  HFMA2 R86, -RZ, RZ, 0, 1.1920928955078125e-07 ;  /* 0x00000002ff567431 */ /* 0x000fe200000001ff */
[----:B------:R-:W-:-:S05]  /*138c0*/  MOV R67, R85 ;  /* 0x0000005500437202 */ /* 0x000fca0000000f00 */
[----:B------:R-:W-:-:S04]  /*138d0*/  FADD.FTZ R67, R66, R67 ;  /* 0x0000004342437221 */ /* 0x000fc80000010000 */
[----:B------:R-:W-:-:S07]  /*138e0*/  IMAD.MOV.U32 R87, RZ, RZ, R67 ;  /* 0x000000ffff577224 */ /* 0x000fce00078e0043 */
[----:B------:R-:W-:Y:S05]  /*138f0*/  WARPSYNC.COLLECTIVE R84, `(.L_x_18188) ;  /* 0x0000000054087348 */ /* 0x000fea0003c00000 */
[----:B------:R0:W1:Y:S02]  /*13900*/  SHFL.BFLY P6, R85, R87, R86, R89 ;  /* 0x0c00005657557389 */ /* 0x00006400000c0059 */
[----:B01----:R-:W-:Y:S05]  /*13910*/  ENDCOLLECTIVE ;  /* 0x000000000000791b */ /* 0x003fea0003800000 */
.L_x_18188:
[----:B------:R-:W-:Y:S02]  /*13920*/  IMAD.MOV.U32 R86, RZ, RZ, 0x4 ;  /* 0x00000004ff567424 */ /* 0x000fe400078e00ff */
[----:B------:R-:W-:-:S04]  /*13930*/  IMAD.MOV.U32 R78, RZ, RZ, R85 ;  /* 0x000000ffff4e7224 */ /* 0x000fc800078e0055 */
[----:B------:R-:W-:-:S05]  /*13940*/  FADD.FTZ R78, R67, R78 ;  /* 0x0000004e434e7221 */ /* 0x000fca0000010000 */
[----:B------:R-:W-:-:S07]  /*13950*/  MOV R87, R78 ;  /* 0x0000004e00577202 */ /* 0x000fce0000000f00 */
[----:B------:R-:W-:Y:S05]  /*13960*/  WARPSYNC.COLLECTIVE R84, `(.L_x_18189) ;  /* 0x0000000054087348 */ /* 0x000fea0003c00000 */
[----:B------:R0:W1:Y:S02]  /*13970*/  SHFL.BFLY P6, R85, R87, R86, R89 ;  /* 0x0c00005657557389 */ /* 0x00006400000c0059 */
[----:B01----:R-:W-:Y:S05]  /*13980*/  ENDCOLLECTIVE ;  /* 0x000000000000791b */ /* 0x003fea0003800000 */
.L_x_18189:
[----:B------:R-:W-:Y:S01]  /*13990*/  HFMA2 R86, -RZ, RZ, 0, 4.76837158203125e-07 ;  /* 0x00000008ff567431 */ /* 0x000fe200000001ff */
[----:B------:R-:W-:-:S05]  /*139a0*/  MOV R79, R85 ;  /* 0x00000055004f7202 */ /* 0x000fca0000000f00 */
[----:B------:R-:W-:-:S04]  /*139b0*/  FADD.FTZ R79, R78, R79 ;  /* 0x0000004f4e4f7221 */ /* 0x000fc80000010000 */
[----:B------:R-:W-:-:S07]  /*139c0*/  IMAD.MOV.U32 R87, RZ, RZ, R79 ;  /* 0x000000ffff577224 */ /* 0x000fce00078e004f */
[----:B------:R-:W-:Y:S05]  /*139d0*/  WARPSYNC.COLLECTIVE R84, `(.L_x_18190) ;  /* 0x0000000054087348 */ /* 0x000fea0003c00000 */
[----:B------:R0:W1:Y:S02]  /*139e0*/  SHFL.BFLY P6, R85, R87, R86, R89 ;  /* 0x0c00005657557389 */ /* 0x00006400000c0059 */
[----:B01----:R-:W-:Y:S05]  /*139f0*/  ENDCOLLECTIVE ;  /* 0x000000000000791b */ /* 0x003fea0003800000 */
.L_x_18190:
[----:B------:R-:W-:Y:S02]  /*13a00*/  IMAD.MOV.U32 R86, RZ, RZ, 0x10 ;  /* 0x00000010ff567424 */ /* 0x000fe400078e00ff */
[----:B------:R-:W-:-:S04]  /*13a10*/  IMAD.MOV.U32 R82, RZ, RZ, R85 ;  /* 0x000000ffff527224 */ /* 0x000fc800078e0055 */
[----:B------:R-:W-:-:S05]  /*13a20*/  FADD.FTZ R82, R79, R82 ;  /* 0x000000524f527221 */ /* 0x000fca0000010000 */
[----:B------:R-:W-:-:S07]  /*13a30*/  MOV R87, R82 ;  /* 0x0000005200577202 */ /* 0x000fce0000000f00 */
[----:B------:R-:W-:Y:S05]  /*13a40*/  WARPSYNC.COLLECTIVE R84, `(.L_x_18191) ;  /* 0x0000000054087348 */ /* 0x000fea0003c00000 */
[----:B------:R0:W1:Y:S02]  /*13a50*/  SHFL.BFLY P6, R85, R87, R86, R89 ;  /* 0x0c00005657557389 */ /* 0x00006400000c0059 */
[----:B01----:R-:W-:Y:S05]  /*13a60*/  ENDCOLLECTIVE ;  /* 0x000000000000791b */ /* 0x003fea0003800000 */
.L_x_18191:
[----:B------:R-:W-:Y:S01]  /*13a70*/  MOV R83, R85 ;  /* 0x0000005500537202 */ /* 0x000fe20000000f00 */
[----:B------:R-:W-:Y:S06]  /*13a80*/  BRA `(.L_x_18192) ;  /* 0xffffffec00347947 */ /* 0x000fec000383ffff */
.L_x_18193:
        /* <DEDUP_REMOVED lines=15> */
.L_x_28808:


//--------------------- .text._ZN10layer_norm13ln_fwd_kernelINS_13Kernel_traitsI6__halfS2_fS2_fjLj768ELj1ELj4ELj1ELj16ENS_18Kernel_traits_baseILj768ES2_S2_fS2_fjLj128EEEEELb1ELb0ELb1ELb1EEEvNS_9FwdParamsE --------------------------
	.section	.text._ZN10layer_norm13ln_fwd_kernelINS_13Kernel_traitsI6__halfS2_fS2_fjLj768ELj1ELj4ELj1ELj16ENS_18Kernel_traits_baseILj768ES2_S2_fS2_fjLj128EEEEELb1ELb0ELb1ELb1EEEvNS_9FwdParamsE,"ax",@progbits
	.align	128
        .global         _ZN10layer_norm13ln_fwd_kernelINS_13Kernel_traitsI6__halfS2_fS2_fjLj768ELj1ELj4ELj1ELj16ENS_18Kernel_traits_baseILj768ES2_S2_fS2_fjLj128EEEEELb1ELb0ELb1ELb1EEEvNS_9FwdParamsE
        .type           _ZN10layer_norm13ln_fwd_kernelINS_13Kernel_traitsI6__halfS2_fS2_fjLj768ELj1ELj4ELj1ELj16ENS_18Kernel_traits_baseILj768ES2_S2_fS2_fjLj128EEEEELb1ELb0ELb1ELb1EEEvNS_9FwdParamsE,@function
        .size           _ZN10layer_norm13ln_fwd_kernelINS_13Kernel_traitsI6__halfS2_fS2_fjLj768ELj1ELj4ELj1ELj16ENS_18Kernel_traits_baseILj768ES2_S2_fS2_fjLj128EEEEELb1ELb0ELb1ELb1EEEvNS_9FwdParamsE,(.L_x_28809 - _ZN10layer_norm13ln_fwd_kernelINS_13Kernel_traitsI6__halfS2_fS2_fjLj768ELj1ELj4ELj1ELj16ENS_18Kernel_traits_baseILj768ES2_S2_fS2_fjLj128EEEEELb1ELb0ELb1ELb1EEEvNS_9FwdParamsE)
        .other          _ZN10layer_norm13ln_fwd_kernelINS_13Kernel_traitsI6__halfS2_fS2_fjLj768ELj1ELj4ELj1ELj16ENS_18Kernel_traits_baseILj768ES2_S2_fS2_fjLj128EEEEELb1ELb0ELb1ELb1EEEvNS_9FwdParamsE,@"STO_CUDA_ENTRY STV_DEFAULT"
_ZN10layer_norm13ln_fwd_kernelINS_13Kernel_traitsI6__halfS2_fS2_fjLj768ELj1ELj4ELj1ELj16ENS_18Kernel_traits_baseILj768ES2_S2_fS2_fjLj128EEEEELb1ELb0ELb1ELb1EEEvNS_9FwdParamsE:
.text._ZN10layer_norm13ln_fwd_kernelINS_13Kernel_traitsI6__halfS2_fS2_fjLj768ELj1ELj4ELj1ELj16ENS_18Kernel_traits_baseILj768ES2_S2_fS2_fjLj128EEEEELb1ELb0ELb1ELb1EEEvNS_9FwdParamsE:
[----:B------:R-:W-:Y:S01]  /*0000*/  LDC R1, c[0x0][0x37c] ;  /* 0x0000df00ff017b82 */ /* 0x000fe20000000800 */
[----:B------:R-:W0:Y:S01]  /*0010*/  S2R R67, SR_TID.X ;  /* 0x0000000000437919 */ /* 0x000e220000002100 */
[----:B------:R-:W1:Y:S06]  /*0020*/  LDCU.64 UR4, c[0x0][0x438] ;  /* 0x00008700ff0477ac */ /* 0x000e6c0008000a00 */
[----:B------:R-:W2:Y:S01]  /*0030*/  LDC.64 R8, c[0x0][0x3d0] ;  /* 0x0000f400ff087b82 */ /* 0x000ea20000000a00 */
[----:B------:R-:W3:Y:S01]  /*0040*/  LDCU.64 UR8, c[0x0][0x358] ;  /* 0x00006b00ff0877ac */ /* 0x000ee20008000a00 */
[----:B------:R-:W4:Y:S06]  /*0050*/  LDCU.64 UR6, c[0x0][0x450] ;  /* 0x00008a00ff0677ac */ /* 0x000f2c0008000a00 */
[----:B------:R-:W4:Y:S01]  /*0060*/  LDC R72, c[0x0][0x458] ;  /* 0x00011600ff487b82 */ /* 0x000f220000000800 */
[----:B------:R-:W4:Y:S01]  /*0070*/  LDCU UR10, c[0x0][0x384] ;  /* 0x00007080ff0a77ac */ /* 0x000f220008000800 */
[----:B-1----:R-:W-:Y:S01]  /*0080*/  ISETP.NE.U32.AND P0, PT, RZ, UR4, PT ;  /* 0x00000004ff007c0c */ /* 0x002fe2000bf05070 */
[----:B------:R-:W1:Y:S03]  /*0090*/  LDCU.U8 UR4, c[0x0][0x464] ;  /* 0x00008c80ff0477ac */ /* 0x000e660008000000 */
[----:B------:R-:W-:-:S02]  /*00a0*/  ISETP.NE.AND.EX P0, PT, RZ, UR5, PT, P0 ;  /* 0x00000005ff007c0c */ /* 0x000fc4000bf05300 */
[----:B0-----:R-:W-:Y:S01]  /*00b0*/  LOP3.LUT R69, R67, 0x1f, RZ, 0xc0, !PT ;  /* 0x0000001f43457812 */ /* 0x001fe200078ec0ff */
[----:B------:R-:W0:Y:S10]  /*00c0*/  LDC R73, c[0x0][0x45c] ;  /* 0x00011700ff497b82 */ /* 0x000e340000000800 */
[----:B--2---:R-:W-:Y:S01]  /*00d0*/  @P0 IMAD.WIDE.U32 R6, R69, 0x10, R8 ;  /* 0x0000001045060825 */ /* 0x004fe200078e0008 */
[----:B------:R-:W2:Y:S04]  /*00e0*/  @P0 LDC.64 R10, c[0x0][0x438] ;  /* 0x00010e00ff0a0b82 */ /* 0x000ea80000000a00 */
[----:B---3--:R-:W5:Y:S04]  /*00f0*/  @P0 LDG.E.128 R52, desc[UR8][R6.64] ;  /* 0x0000000806340981 */ /* 0x008f68000c1e1d00 */
[----:B------:R-:W5:Y:S04]  /*0100*/  @P0 LDG.E.128 R48, desc[UR8][R6.64+0x200] ;  /* 0x0002000806300981 */ /* 0x000f68000c1e1d00 */
[----:B------:R2:W5:Y:S01]  /*0110*/  @P0 LDG.E.128 R44, desc[UR8][R6.64+0x400] ;  /* 0x00040008062c0981 */ /* 0x000562000c1e1d00 */
[----:B-1----:R-:W-:Y:S01]  /*0120*/  ISETP.NE.AND P1, PT, RZ, UR4, PT ;  /* 0x00000004ff007c0c */ /* 0x002fe2000bf25270 */
[----:B----4-:R-:W-:-:S02]  /*0130*/  IMAD.U32 R2, RZ, RZ, UR6 ;  /* 0x00000006ff027e24 */ /* 0x010fc4000f8e00ff */
[----:B------:R-:W-:Y:S02]  /*0140*/  IMAD.U32 R3, RZ, RZ, UR7 ;  /* 0x00000007ff037e24 */ /* 0x000fe4000f8e00ff */
[----:B------:R-:W-:-:S08]  /*0150*/  @!P0 IMAD.WIDE.U32 R8, R69, 0x10, R8 ;  /* 0x0000001045088825 */ /* 0x000fd000078e0008 */
[----:B0-----:R-:W3:Y:S01]  /*0160*/  @P1 LDG.E.64 R4, desc[UR8][R72.64] ;  /* 0x0000000848041981 */ /* 0x001ee2000c1e1b00 */
[----:B--2---:R-:W-:Y:S01]  /*0170*/  @P0 IMAD.WIDE.U32 R6, R69, 0x10, R10 ;  /* 0x0000001045060825 */ /* 0x004fe200078e000a */
[----:B------:R-:W0:Y:S02]  /*0180*/  S2UR UR5, SR_CTAID.X ;  /* 0x00000000000579c3 */ /* 0x000e240000002500 */
[----:B------:R-:W2:Y:S04]  /*0190*/  @P1 LDG.E.64 R2, desc[UR8][R2.64] ;  /* 0x0000000802021981 */ /* 0x000ea8000c1e1b00 */
[----:B------:R1:W5:Y:S02]  /*01a0*/  @P0 LDG.E.128 R40, desc[UR8][R6.64] ;  /* 0x0000000806280981 */ /* 0x000364000c1e1d00 */
[----:B------:R-:W3:Y:S02]  /*01b0*/  @P1 LDC R11, c[0x0][0x460] ;  /* 0x00011800ff0b1b82 */ /* 0x000ee40000000800 */
        /* <DEDUP_REMOVED lines=10> */
[----:B---3--:R-:W-:Y:S02]  /*0260*/  @P1 IADD3 R72, P3, PT, R4, R11, RZ ;  /* 0x0000000b04481210 */ /* 0x008fe40007f7e0ff */
[----:B--2---:R-:W-:Y:S02]  /*0270*/  @P1 R2UR UR6, R2 ;  /* 0x00000000020612ca */ /* 0x004fe400000e0000 */
[----:B------:R-:W-:Y:S02]  /*0280*/  @P1 R2UR UR7, R3 ;  /* 0x00000000030712ca */ /* 0x000fe400000e0000 */
[----:B------:R-:W-:Y:S01]  /*0290*/  @P1 IADD3.X R73, PT, PT, RZ, R5, RZ, P3, !PT ;  /* 0x00000005ff491210 */ /* 0x000fe20001ffe4ff */
[----:B----4-:R-:W-:-:S04]  /*02a0*/  IMAD R67, R0, UR5, R67 ;  /* 0x0000000500437c24 */ /* 0x010fc8000f8e0243 */
[----:B-1----:R-:W-:Y:S08]  /*02b0*/  @P2 EXIT ;  /* 0x000000000000294d */ /* 0x002ff00003800000 */
[--C-:B------:R-:W-:Y:S01]  /*02c0*/  SHF.R.U64 R66, R72, 0x2, R73.reuse ;  /* 0x0000000248427819 */ /* 0x100fe20000001249 */
[----:B------:R-:W-:Y:S01]  /*02d0*/  IMAD.HI.U32 R0, R67, -0x326172a9, RZ ;  /* 0xcd9e8d5743007827 */ /* 0x000fe200078e00ff */
[----:B------:R-:W-:Y:S01]  /*02e0*/  SHF.R.U32.HI R5, RZ, 0x2, R73 ;  /* 0x00000002ff057819 */ /* 0x000fe20000011649 */
[----:B------:R-:W-:Y:S01]  /*02f0*/  UIADD3 UR4, UPT, UPT, UR7, -0x4498517b, URZ ;  /* 0xbb67ae8507047890 */ /* 0x000fe2000fffe0ff */
[----:B------:R-:W-:Y:S01]  /*0300*/  BSSY B0, `(.L_x_18194) ;  /* 0x000123f000007945 */ /* 0x000fe20003800000 */
[C---:B------:R-:W-:Y:S01]  /*0310*/  IMAD.HI.U32 R2, R66.reuse, -0x2daee0ad, RZ ;  /* 0xd2511f5342027827 */ /* 0x040fe200078e00ff */
[----:B------:R-:W-:Y:S01]  /*0320*/  LOP3.LUT R0, R5, UR6, R0, 0x96, !PT ;  /* 0x0000000605007c12 */ /* 0x000fe2000f8e9600 */
[----:B------:R-:W-:Y:S01]  /*0330*/  UIADD3 UR15, UPT, UPT, UR6, -0x61c88647, URZ ;  /* 0x9e3779b9060f7890 */ /* 0x000fe2000fffe0ff */
[----:B-----5:R-:W-:Y:S01]  /*0340*/  @!P0 CS2R R42, SRZ ;  /* 0x00000000002a8805 */ /* 0x020fe2000001ff00 */
        /* <DEDUP_REMOVED lines=33> */
[----:B------:R-:W-:Y:S01]  /*0560*/  UIADD3 UR27, UPT, UPT, UR7, 0x1fd5c5a3, URZ ;  /* 0x1fd5c5a3071b7890 */ /* 0x000fe2000fffe0ff */
[----:B------:R-:W-:Y:S01]  /*0570*/  LOP3.LUT R72, R72, 0x3, RZ, 0xc0, !PT ;  /* 0x0000000348487812 */ /* 0x000fe200078ec0ff */
[----:B------:R-:W-:Y:S01]  /*0580*/  UIADD3 UR26, UPT, UPT, UR6, 0x5384540f, URZ ;  /* 0x5384540f061a7890 */ /* 0x000fe2000fffe0ff */
[----:B------:R-:W-:Y:S01]  /*0590*/  IMAD R7, R0, -0x326172a9, RZ ;  /* 0xcd9e8d5700077824 */ /* 0x000fe200078e02ff */
[----:B------:R-:W-:Y:S01]  /*05a0*/  LOP3.LUT R3, R6, UR18, R3, 0x96, !PT ;  /* 0x0000001206037c12 */ /* 0x000fe2000f8e9603 */
[----:B------:R-:W-:Y:S01]  /*05b0*/  IMAD.HI.U32 R0, R4, -0x326172a9, RZ ;  /* 0xcd9e8d5704007827 */ /* 0x000fe200078e00ff */
[----:B------:R-:W-:-:S02]  /*05c0*/  UIADD3 UR28, UPT, UPT, UR6, -0xe443238, URZ ;  /* 0xf1bbcdc8061c7890 */ /* 0x000fc4000fffe0ff */
[----:B------:R-:W-:Y:S01]  /*05d0*/  UIADD3 UR29, UPT, UPT, UR7, -0x24c28bd8, URZ ;  /* 0xdb3d7428071d7890 */ /* 0x000fe2000fffe0ff */
[----:B------:R-:W-:Y:S01]  /*05e0*/  IMAD R9, R2, -0x2daee0ad, RZ ;  /* 0xd2511f5302097824 */ /* 0x000fe200078e02ff */
[----:B------:R-:W-:Y:S01]  /*05f0*/  LOP3.LUT R0, R7, UR20, R0, 0x96, !PT ;  /* 0x0000001407007c12 */ /* 0x000fe2000f8e9600 */
[C---:B------:R-:W-:Y:S01]  /*0600*/  IMAD.HI.U32 R2, R3.reuse, -0x2daee0ad, RZ ;  /* 0xd2511f5303027827 */ /* 0x040fe200078e00ff */
[----:B------:R-:W-:Y:S02]  /*0610*/  UIADD3 UR31, UPT, UPT, UR7, -0x695add53, URZ ;  /* 0x96a522ad071f7890 */ /* 0x000fe4000fffe0ff */
[----:B------:R-:W-:Y:S01]  /*0620*/  UIADD3 UR30, UPT, UPT, UR6, -0x700cb87f, URZ ;  /* 0x8ff34781061e7890 */ /* 0x000fe2000fffe0ff */
[----:B------:R-:W-:Y:S01]  /*0630*/  IMAD R7, R3, -0x2daee0ad, RZ ;  /* 0xd2511f5303077824 */ /* 0x000fe200078e02ff */
[----:B------:R-:W-:Y:S01]  /*0640*/  LOP3.LUT R2, R9, UR21, R2, 0x96, !PT ;  /* 0x0000001509027c12 */ /* 0x000fe2000f8e9602 */
[----:B------:R-:W-:Y:S01]  /*0650*/  IMAD.HI.U32 R6, R0, -0x2daee0ad, RZ ;  /* 0xd2511f5300067827 */ /* 0x000fe200078e00ff */
[----:B------:R-:W0:Y:S03]  /*0660*/  LDCU UR10, c[0x0][0x404] ;  /* 0x00008080ff0a77ac */ /* 0x000e260008000800 */
[----:B------:R-:W-:Y:S01]  /*0670*/  IMAD R4, R4, -0x326172a9, RZ ;  /* 0xcd9e8d5704047824 */ /* 0x000fe200078e02ff */
[----:B------:R-:W-:Y:S01]  /*0680*/  LOP3.LUT R6, R7, UR23, R6, 0x96, !PT ;  /* 0x0000001707067c12 */ /* 0x000fe2000f8e9606 */
[C---:B------:R-:W-:Y:S01]  /*0690*/  IMAD.HI.U32 R3, R2.reuse, -0x326172a9, RZ ;  /* 0xcd9e8d5702037827 */ /* 0x040fe200078e00ff */
[----:B------:R-:W1:Y:S03]  /*06a0*/  LDCU.U8 UR11, c[0x0][0x410] ;  /* 0x00008200ff0b77ac */ /* 0x000e660008000000 */
[----:B------:R-:W-:Y:S01]  /*06b0*/  IMAD R7, R2, -0x326172a9, RZ ;  /* 0xcd9e8d5702077824 */ /* 0x000fe200078e02ff */
[----:B------:R-:W-:Y:S01]  /*06c0*/  LOP3.LUT R3, R4, UR22, R3, 0x96, !PT ;  /* 0x0000001604037c12 */ /* 0x000fe2000f8e9603 */
[----:B------:R-:W-:Y:S01]  /*06d0*/  IMAD.HI.U32 R2, R6, -0x326172a9, RZ ;  /* 0xcd9e8d5706027827 */ /* 0x000fe200078e00ff */
[----:B------:R-:W2:Y:S03]  /*06e0*/  LDCU UR14, c[0x0][0x448] ;  /* 0x00008900ff0e77ac */ /* 0x000ea60008000800 */
[----:B------:R-:W-:Y:S01]  /*06f0*/  IMAD R9, R0, -0x2daee0ad, RZ ;  /* 0xd2511f5300097824 */ /* 0x000fe200078e02ff */
[----:B------:R-:W-:Y:S01]  /*0700*/  LOP3.LUT R2, R7, UR24, R2, 0x96, !PT ;  /* 0x0000001807027c12 */ /* 0x000fe2000f8e9602 */
[C---:B------:R-:W-:Y:S01]  /*0710*/  IMAD.HI.U32 R0, R3.reuse, -0x2daee0ad, RZ ;  /* 0xd2511f5303007827 */ /* 0x040fe200078e00ff */
[----:B------:R-:W3:Y:S03]  /*0720*/  LDCU.64 UR12, c[0x0][0x408] ;  /* 0x00008100ff0c77ac */ /* 0x000ee60008000a00 */
[----:B------:R-:W-:Y:S01]  /*0730*/  IMAD R7, R3, -0x2daee0ad, RZ ;  /* 0xd2511f5303077824 */ /* 0x000fe200078e02ff */
[----:B------:R-:W-:Y:S01]  /*0740*/  LOP3.LUT R0, R9, UR25, R0, 0x96, !PT ;  /* 0x0000001909007c12 */ /* 0x000fe2000f8e9600 */
[----:B------:R-:W-:Y:S01]  /*0750*/  IMAD.HI.U32 R4, R2, -0x2daee0ad, RZ ;  /* 0xd2511f5302047827 */ /* 0x000fe200078e00ff */
[----:B------:R-:W4:Y:S03]  /*0760*/  LDCU.64 UR4, c[0x0][0x3a0] ;  /* 0x00007400ff0477ac */ /* 0x000f260008000a00 */
        /* <DEDUP_REMOVED lines=19> */
.L_x_18541:
[----:B------:R-:W0:Y:S08]  /*08a0*/  LDC.64 R12, c[0x0][0x3f0] ;  /* 0x0000fc00ff0c7b82 */ /* 0x000e300000000a00 */
[----:B------:R-:W1:Y:S08]  /*08b0*/  LDC R73, c[0x0][0x388] ;  /* 0x0000e200ff497b82 */ /* 0x000e700000000800 */
[----:B------:R-:W2:Y:S01]  /*08c0*/  LDC.64 R14, c[0x0][0x3f8] ;  /* 0x0000fe00ff0e7b82 */ /* 0x000ea20000000a00 */
[----:B0-----:R-:W-:-:S05]  /*08d0*/  IMAD.WIDE R12, R68, 0x4, R12 ;  /* 0x00000004440c7825 */ /* 0x001fca00078e020c */
[----:B------:R2:W3:Y:S01]  /*08e0*/  LDG.E R75, desc[UR8][R12.64] ;  /* 0x000000080c4b7981 */ /* 0x0004e2000c1e1900 */
        /* <DEDUP_REMOVED lines=17> */
[----:B------:R-:W-:Y:S02]  /*0a00*/  BSSY.RECONVERGENT B1, `(.L_x_18195) ;  /* 0x0000575000017945 */ /* 0x000fe40003800200 */
[----:B------:R-:W-:Y:S01]  /*0a10*/  LEA.HI R16, R17, R16, RZ, 0x3 ;  /* 0x0000001011107211 */ /* 0x000fe200078f18ff */
[----:B------:R-:W-:-:S03]  /*0a20*/  VIADD R70, R70, 0xbb67ae85 ;  /* 0xbb67ae8546467836 */ /* 0x000fc60000000000 */
[----:B------:R-:W-:-:S03]  /*0a30*/  LEA.HI.SX32 R85, R16, R69, 0x1d ;  /* 0x0000004510557211 */ /* 0x000fc600078feaff */
[----:B0-----:R-:W-:Y:S05]  /*0a40*/  @!P0 BRA `(.L_x_18196) ;  /* 0x0000002c001c8947 */ /* 0x001fea0003800000 */
        /* <DEDUP_REMOVED lines=25> */
.L_x_18201:
        /* <DEDUP_REMOVED lines=13> */
.L_x_18203:
[----:B------:R-:W-:Y:S05]  /*0cb0*/  BSYNC.RECONVERGENT B4 ;  /* 0x0000000000047941 */ /* 0x000fea0003800200 */
.L_x_18202:
        /* <DEDUP_REMOVED lines=42> */
.L_x_18200:
[----:B------:R-:W-:Y:S05]  /*0f60*/  BSYNC.RECONVERGENT B3 ;  /* 0x0000000000037941 */ /* 0x000fea0003800200 */
.L_x_18199:
        /* <DEDUP_REMOVED lines=10> */
.L_x_18198:
[----:B------:R-:W-:Y:S05]  /*1010*/  BSYNC.RECONVERGENT B2 ;  /* 0x0000000000027941 */ /* 0x000fea0003800200 */
.L_x_18197:
        /* <DEDUP_REMOVED lines=20> */
.L_x_18208:
        /* <DEDUP_REMOVED lines=13> */
.L_x_18210:
[----:B------:R-:W-:Y:S05]  /*1230*/  BSYNC.RECONVERGENT B4 ;  /* 0x0000000000047941 */ /* 0x000fea0003800200 */
.L_x_18209:
        /* <DEDUP_REMOVED lines=43> */
.L_x_18207:
[----:B------:R-:W-:Y:S05]  /*14f0*/  BSYNC.RECONVERGENT B3 ;  /* 0x0000000000037941 */ /* 0x000fea0003800200 */
.L_x_18206:
        /* <DEDUP_REMOVED lines=10> */
.L_x_18205:
[----:B------:R-:W-:Y:S05]  /*15a0*/  BSYNC.RECONVERGENT B2 ;  /* 0x0000000000027941 */ /* 0x000fea0003800200 */
.L_x_18204:
        /* <DEDUP_REMOVED lines=20> */
.L_x_18215:
        /* <DEDUP_REMOVED lines=13> */
.L_x_18217:
[----:B------:R-:W-:Y:S05]  /*17c0*/  BSYNC.RECONVERGENT B4 ;  /* 0x0000000000047941 */ /* 0x000fea0003800200 */
.L_x_18216:
        /* <DEDUP_REMOVED lines=42> */
.L_x_18214:
[----:B------:R-:W-:Y:S05]  /*1a70*/  BSYNC.RECONVERGENT B3 ;  /* 0x0000000000037941 */ /* 0x000fea0003800200 */
.L_x_18213:
        /* <DEDUP_REMOVED lines=10> */
.L_x_18212:
[----:B------:R-:W-:Y:S05]  /*1b20*/  BSYNC.RECONVERGENT B2 ;  /* 0x0000000000027941 */ /* 0x000fea0003800200 */
.L_x_18211:
        /* <DEDUP_REMOVED lines=20> */
.L_x_18222:
        /* <DEDUP_REMOVED lines=13> */
.L_x_18224:
[----:B------:R-:W-:Y:S05]  /*1d40*/  BSYNC.RECONVERGENT B4 ;  /* 0x0000000000047941 */ /* 0x000fea0003800200 */
.L_x_18223:
        /* <DEDUP_REMOVED lines=43> */
.L_x_18221:
[----:B------:R-:W-:Y:S05]  /*2000*/  BSYNC.RECONVERGENT B3 ;  /* 0x0000000000037941 */ /* 0x000fea0003800200 */
.L_x_18220:
        /* <DEDUP_REMOVED lines=10> */
.L_x_18219:
[----:B------:R-:W-:Y:S05]  /*20b0*/  BSYNC.RECONVERGENT B2 ;  /* 0x0000000000027941 */ /* 0x000fea0003800200 */
.L_x_18218:
        /* <DEDUP_REMOVED lines=20> */
.L_x_18229:
        /* <DEDUP_REMOVED lines=13> */
.L_x_18231:
[----:B------:R-:W-:Y:S05]  /*22d0*/  BSYNC.RECONVERGENT B4 ;  /* 0x0000000000047941 */ /* 0x000fea0003800200 */
.L_x_18230:
        /* <DEDUP_REMOVED lines=42> */
.L_x_18228:
[----:B------:R-:W-:Y:S05]  /*2580*/  BSYNC.RECONVERGENT B3 ;  /* 0x0000000000037941 */ /* 0x000fea0003800200 */
.L_x_18227:
        /* <DEDUP_REMOVED lines=10> */
.L_x_18226:
[----:B------:R-:W-:Y:S05]  /*2630*/  BSYNC.RECONVERGENT B2 ;  /* 0x0000000000027941 */ /* 0x000fea0003800200 */
.L_x_18225:
        /* <DEDUP_REMOVED lines=20> */
.L_x_18236:
        /* <DEDUP_REMOVED lines=13> */
.L_x_18238:
[----:B------:R-:W-:Y:S05]  /*2850*/  BSYNC.RECONVERGENT B4 ;  /* 0x0000000000047941 */ /* 0x000fea0003800200 */
.L_x_18237:
        /* <DEDUP_REMOVED lines=42> */
[----:B------:R-:W-:-:S07]  /*2b00*/  MOV R14, R16 ;  /* 0x00000010000e7202 */ /* 0x000fce0000000f00 */
.L_x_18235:
[----:B------:R-:W-:Y:S05]  /*2b10*/  BSYNC.RECONVERGENT B3 ;  /* 0x0000000000037941 */ /* 0x000fea0003800200 */
.L_x_18234:
        /* <DEDUP_REMOVED lines=10> */
.L_x_18233:
[----:B------:R-:W-:Y:S05]  /*2bc0*/  BSYNC.RECONVERGENT B2 ;  /* 0x0000000000027941 */ /* 0x000fea0003800200 */
.L_x_18232:
        /* <DEDUP_REMOVED lines=20> */
.L_x_18243:
        /* <DEDUP_REMOVED lines=13> */
.L_x_18245:
[----:B------:R-:W-:Y:S05]  /*2de0*/  BSYNC.RECONVERGENT B4 ;  /* 0x0000000000047941 */ /* 0x000fea0003800200 */
.L_x_18244:
        /* <DEDUP_REMOVED lines=41> */
[----:B------:R-:W-:-:S07]  /*3080*/  IMAD.MOV.U32 R16, RZ, RZ, R14 ;  /* 0x000000ffff107224 */ /* 0x000fce00078e000e */
.L_x_18242:
[----:B------:R-:W-:Y:S05]  /*3090*/  BSYNC.RECONVERGENT B3 ;  /* 0x0000000000037941 */ /* 0x000fea0003800200 */
.L_x_18241:
        /* <DEDUP_REMOVED lines=10> */
.L_x_18240:
[----:B------:R-:W-:Y:S05]  /*3140*/  BSYNC.RECONVERGENT B2 ;  /* 0x0000000000027941 */ /* 0x000fea0003800200 */
.L_x_18239:
        /* <DEDUP_REMOVED lines=19> */
.L_x_18249:
        /* <DEDUP_REMOVED lines=13> */
.L_x_18251:
[----:B------:R-:W-:Y:S05]  /*3350*/  BSYNC.RECONVERGENT B3 ;  /* 0x0000000000037941 */ /* 0x000fea0003800200 */
.L_x_18250:
        /* <DEDUP_REMOVED lines=42> */
.L_x_18248:
[----:B------:R-:W-:Y:S05]  /*3600*/  BSYNC.RECONVERGENT B2 ;  /* 0x0000000000027941 */ /* 0x000fea0003800200 */
.L_x_18247:
        /* <DEDUP_REMOVED lines=11> */
.L_x_18196:
[----:B------:R-:W-:Y:S01]  /*36c0*/  BSSY.RECONVERGENT B2, `(.L_x_18252) ;  /* 0x0000057000027945 */ /* 0x000fe20003800200 */
[----:B------:R-:W-:Y:S01]  /*36d0*/  MOV R82, R74 ;  /* 0x0000004a00527202 */ /* 0x000fe20000000f00 */
[----:B------:R-:W-:Y:S01]  /*36e0*/  IMAD.MOV.U32 R12, RZ, RZ, R72 ;  /* 0x000000ffff0c7224 */ /* 0x000fe200078e0048 */
[----:B------:R-:W-:Y:S01]  /*36f0*/  MOV R24, RZ ;  /* 0x000000ff00187202 */ /* 0x000fe20000000f00 */
        /* <DEDUP_REMOVED lines=17> */
.L_x_18256:
        /* <DEDUP_REMOVED lines=13> */
.L_x_18258:
[----:B------:R-:W-:Y:S05]  /*38e0*/  BSYNC.RECONVERGENT B4 ;  /* 0x0000000000047941 */ /* 0x000fea0003800200 */
.L_x_18257:
        /* <DEDUP_REMOVED lines=42> */
.L_x_18255:
[----:B------:R-:W-:Y:S05]  /*3b90*/  BSYNC.RECONVERGENT B3 ;  /* 0x0000000000037941 */ /* 0x000fea0003800200 */
.L_x_18254:
        /* <DEDUP_REMOVED lines=9> */
.L_x_18253:
[----:B------:R-:W-:Y:S05]  /*3c30*/  BSYNC.RECONVERGENT B2 ;  /* 0x0000000000027941 */ /* 0x000fea0003800200 */
.L_x_18252:
        /* <DEDUP_REMOVED lines=17> */
.L_x_18263:
        /* <DEDUP_REMOVED lines=13> */
.L_x_18265:
[----:B------:R-:W-:Y:S05]  /*3e20*/  BSYNC.RECONVERGENT B4 ;  /* 0x0000000000047941 */ /* 0x000fea0003800200 */
.L_x_18264:
        /* <DEDUP_REMOVED lines=43> */
.L_x_18262:
[----:B------:R-:W-:Y:S05]  /*40e0*/  BSYNC.RECONVERGENT B3 ;  /* 0x0000000000037941 */ /* 0x000fea0003800200 */
.L_x_18261:
        /* <DEDUP_REMOVED lines=9> */
.L_x_18260:
[----:B------:R-:W-:Y:S05]  /*4180*/  BSYNC.RECONVERGENT B2 ;  /* 0x0000000000027941 */ /* 0x000fea0003800200 */
.L_x_18259:
        /* <DEDUP_REMOVED lines=17> */
.L_x_18270:
        /* <DEDUP_REMOVED lines=13> */
.L_x_18272:
[----:B------:R-:W-:Y:S05]  /*4370*/  BSYNC.RECONVERGENT B4 ;  /* 0x0000000000047941 */ /* 0x000fea0003800200 */
.L_x_18271:
        /* <DEDUP_REMOVED lines=43> */
.L_x_18269:
[----:B------:R-:W-:Y:S05]  /*4630*/  BSYNC.RECONVERGENT B3 ;  /* 0x0000000000037941 */ /* 0x000fea0003800200 */
.L_x_18268:
        /* <DEDUP_REMOVED lines=9> */
.L_x_18267:
[----:B------:R-:W-:Y:S05]  /*46d0*/  BSYNC.RECONVERGENT B2 ;  /* 0x0000000000027941 */ /* 0x000fea0003800200 */
.L_x_18266:
        /* <DEDUP_REMOVED lines=17> */
.L_x_18277:
        /* <DEDUP_REMOVED lines=13> */
.L_x_18279:
[----:B------:R-:W-:Y:S05]  /*48c0*/  BSYNC.RECONVERGENT B4 ;  /* 0x0000000000047941 */ /* 0x000fea0003800200 */
.L_x_18278:
        /* <DEDUP_REMOVED lines=43> */
.L_x_18276:
[----:B------:R-:W-:Y:S05]  /*4b80*/  BSYNC.RECONVERGENT B3 ;  /* 0x0000000000037941 */ /* 0x000fea0003800200 */
.L_x_18275:
        /* <DEDUP_REMOVED lines=9> */
.L_x_18274:
[----:B------:R-:W-:Y:S05]  /*4c20*/  BSYNC.RECONVERGENT B2 ;  /* 0x0000000000027941 */ /* 0x000fea0003800200 */
.L_x_18273:
        /* <DEDUP_REMOVED lines=17> */
.L_x_18284:
        /* <DEDUP_REMOVED lines=13> */
.L_x_18286:
[----:B------:R-:W-:Y:S05]  /*4e10*/  BSYNC.RECONVERGENT B4 ;  /* 0x0000000000047941 */ /* 0x000fea0003800200 */
.L_x_18285:
        /* <DEDUP_REMOVED lines=43> */
.L_x_18283:
[----:B------:R-:W-:Y:S05]  /*50d0*/  BSYNC.RECONVERGENT B3 ;  /* 0x0000000000037941 */ /* 0x000fea0003800200 */
.L_x_18282:
        /* <DEDUP_REMOVED lines=9> */
.L_x_18281:
[----:B------:R-:W-:Y:S05]  /*5170*/  BSYNC.RECONVERGENT B2 ;  /* 0x0000000000027941 */ /* 0x000fea0003800200 */
.L_x_18280:
        /* <DEDUP_REMOVED lines=17> */
.L_x_18291:
        /* <DEDUP_REMOVED lines=13> */
.L_x_18293:
[----:B------:R-:W-:Y:S05]  /*5360*/  BSYNC.RECONVERGENT B4 ;  /* 0x0000000000047941 */ /* 0x000fea0003800200 */
.L_x_18292:
        /* <DEDUP_REMOVED lines=43> */
.L_x_18290:
[----:B------:R-:W-:Y:S05]  /*5620*/  BSYNC.RECONVERGENT B3 ;  /* 0x0000000000037941 */ /* 0x000fea0003800200 */
.L_x_18289:
        /* <DEDUP_REMOVED lines=9> */
.L_x_18288:
[----:B------:R-:W-:Y:S05]  /*56c0*/  BSYNC.RECONVERGENT B2 ;  /* 0x0000000000027941 */ /* 0x000fea0003800200 */
.L_x_18287:
        /* <DEDUP_REMOVED lines=17> */
.L_x_18298:
        /* <DEDUP_REMOVED lines=13> */
.L_x_18300:
[----:B------:R-:W-:Y:S05]  /*58b0*/  BSYNC.RECONVERGENT B4 ;  /* 0x0000000000047941 */ /* 0x000fea0003800200 */
.L_x_18299:
        /* <DEDUP_REMOVED lines=43> */
.L_x_18297:
[----:B------:R-:W-:Y:S05]  /*5b70*/  BSYNC.RECONVERGENT B3 ;  /* 0x0000000000037941 */ /* 0x000fea0003800200 */
.L_x_18296:
        /* <DEDUP_REMOVED lines=9> */
.L_x_18295:
[----:B------:R-:W-:Y:S05]  /*5c10*/  BSYNC.RECONVERGENT B2 ;  /* 0x0000000000027941 */ /* 0x000fea0003800200 */
.L_x_18294:
        /* <DEDUP_REMOVED lines=16> */
.L_x_18303:
        /* <DEDUP_REMOVED lines=13> */
.L_x_18305:
[----:B------:R-:W-:Y:S05]  /*5df0*/  BSYNC.RECONVERGENT B3 ;  /* 0x0000000000037941 */ /* 0x000fea0003800200 */
.L_x_18304:
        /* <DEDUP_REMOVED lines=43> */
.L_x_18302:
[----:B------:R-:W-:Y:S05]  /*60b0*/  BSYNC.RECONVERGENT B2 ;  /* 0x0000000000027941 */ /* 0x000fea0003800200 */
.L_x_18301:
        /* <DEDUP_REMOVED lines=9> */
.L_x_18246:
[----:B------:R-:W-:Y:S05]  /*6150*/  BSYNC.RECONVERGENT B1 ;  /* 0x0000000000017941 */ /* 0x000fea0003800200 */
.L_x_18195:
        /* <DEDUP_REMOVED lines=26> */
.L_x_18307:
[----:B------:R-:W-:Y:S05]  /*6300*/  BSYNC.RECONVERGENT B1 ;  /* 0x0000000000017941 */ /* 0x000fea0003800200 */
.L_x_18306:
[----:B------:R-:W-:Y:S04]  /*6310*/  BSSY.RECONVERGENT B1, `(.L_x_18308) ;  /* 0x0000006000017945 */ /* 0x000fe80003800200 */
[----:B------:R-:W-:Y:S05]  /*6320*/  @!P1 BRA `(.L_x_18309) ;  /* 0x0000000000109947 */ /* 0x000fea0003800000 */
[----:B------:R-:W2:Y:S01]  /*6330*/  LDC.64 R28, c[0x0][0x390] ;  /* 0x0000e400ff1c7b82 */ /* 0x000ea20000000a00 */
[----:B01----:R-:W-:-:S05]  /*6340*/  IADD3 R13, PT, PT, R60, 0x20, RZ ;  /* 0x000000203c0d7810 */ /* 0x003fca0007ffe0ff */
[----:B--2---:R-:W-:-:S06]  /*6350*/  IMAD.WIDE.U32 R28, R13, 0x10, R28 ;  /* 0x000000100d1c7825 */ /* 0x004fcc00078e001c */
[----:B------:R-:W5:Y:S02]  /*6360*/  LDG.E.128 R28, desc[UR8][R28.64] ;  /* 0x000000081c1c7981 */ /* 0x000f64000c1e1d00 */
.L_x_18309:
[----:B------:R-:W-:Y:S05]  /*6370*/  BSYNC.RECONVERGENT B1 ;  /* 0x0000000000017941 */ /* 0x000fea0003800200 */
.L_x_18308:
        /* <DEDUP_REMOVED lines=28> */
.L_x_18316:
        /* <DEDUP_REMOVED lines=13> */
.L_x_18318:
[----:B------:R-:W-:Y:S05]  /*6610*/  BSYNC.RECONVERGENT B4 ;  /* 0x0000000000047941 */ /* 0x000fea0003800200 */
.L_x_18317:
        /* <DEDUP_REMOVED lines=43> */
.L_x_18315:
[----:B------:R-:W-:Y:S05]  /*68d0*/  BSYNC.RECONVERGENT B3 ;  /* 0x0000000000037941 */ /* 0x000fea0003800200 */
.L_x_18314:
        /* <DEDUP_REMOVED lines=10> */
.L_x_18313:
[----:B------:R-:W-:Y:S05]  /*6980*/  BSYNC.RECONVERGENT B2 ;  /* 0x0000000000027941 */ /* 0x000fea0003800200 */
.L_x_18312:
        /* <DEDUP_REMOVED lines=20> */
.L_x_18323:
        /* <DEDUP_REMOVED lines=13> */
.L_x_18325:
[----:B------:R-:W-:Y:S05]  /*6ba0*/  BSYNC.RECONVERGENT B4 ;  /* 0x0000000000047941 */ /* 0x000fea0003800200 */
.L_x_18324:
        /* <DEDUP_REMOVED lines=43> */
.L_x_18322:
[----:B------:R-:W-:Y:S05]  /*6e60*/  BSYNC.RECONVERGENT B3 ;  /* 0x0000000000037941 */ /* 0x000fea0003800200 */
.L_x_18321:
        /* <DEDUP_REMOVED lines=10> */
.L_x_18320:
[----:B------:R-:W-:Y:S05]  /*6f10*/  BSYNC.RECONVERGENT B2 ;  /* 0x0000000000027941 */ /* 0x000fea0003800200 */
.L_x_18319:
        /* <DEDUP_REMOVED lines=20> */
.L_x_18330:
        /* <DEDUP_REMOVED lines=13> */
.L_x_18332:
[----:B------:R-:W-:Y:S05]  /*7130*/  BSYNC.RECONVERGENT B4 ;  /* 0x0000000000047941 */ /* 0x000fea0003800200 */
.L_x_18331:
        /* <DEDUP_REMOVED lines=43> */
.L_x_18329:
[----:B------:R-:W-:Y:S05]  /*73f0*/  BSYNC.RECONVERGENT B3 ;  /* 0x0000000000037941 */ /* 0x000fea0003800200 */
.L_x_18328:
        /* <DEDUP_REMOVED lines=10> */
.L_x_18327:
[----:B------:R-:W-:Y:S05]  /*74a0*/  BSYNC.RECONVERGENT B2 ;  /* 0x0000000000027941 */ /* 0x000fea0003800200 */
.L_x_18326:
        /* <DEDUP_REMOVED lines=20> */
.L_x_18337:
        /* <DEDUP_REMOVED lines=13> */
.L_x_18339:
[----:B------:R-:W-:Y:S05]  /*76c0*/  BSYNC.RECONVERGENT B4 ;  /* 0x0000000000047941 */ /* 0x000fea0003800200 */
.L_x_18338:
        /* <DEDUP_REMOVED lines=43> */
.L_x_18336:
[----:B------:R-:W-:Y:S05]  /*7980*/  BSYNC.RECONVERGENT B3 ;  /* 0x0000000000037941 */ /* 0x000fea0003800200 */
.L_x_18335:
        /* <DEDUP_REMOVED lines=10> */
.L_x_18334:
[----:B------:R-:W-:Y:S05]  /*7a30*/  BSYNC.RECONVERGENT B2 ;  /* 0x0000000000027941 */ /* 0x000fea0003800200 */
.L_x_18333:
        /* <DEDUP_REMOVED lines=20> */
.L_x_18344:
        /* <DEDUP_REMOVED lines=13> */
.L_x_18346:
[----:B------:R-:W-:Y:S05]  /*7c50*/  BSYNC.RECONVERGENT B4 ;  /* 0x0000000000047941 */ /* 0x000fea0003800200 */
.L_x_18345:
        /* <DEDUP_REMOVED lines=43> */
.L_x_18343:
[----:B------:R-:W-:Y:S05]  /*7f10*/  BSYNC.RECONVERGENT B3 ;  /* 0x0000000000037941 */ /* 0x000fea0003800200 */
.L_x_18342:
        /* <DEDUP_REMOVED lines=10> */
.L_x_18341:
[----:B------:R-:W-:Y:S05]  /*7fc0*/  BSYNC.RECONVERGENT B2 ;  /* 0x0000000000027941 */ /* 0x000fea0003800200 */
.L_x_18340:
        /* <DEDUP_REMOVED lines=20> */
.L_x_18351:
        /* <DEDUP_REMOVED lines=13> */
.L_x_18353:
[----:B------:R-:W-:Y:S05]  /*81e0*/  BSYNC.RECONVERGENT B4 ;  /* 0x0000000000047941 */ /* 0x000fea0003800200 */
.L_x_18352:
        /* <DEDUP_REMOVED lines=43> */
.L_x_18350:
[----:B------:R-:W-:Y:S05]  /*84a0*/  BSYNC.RECONVERGENT B3 ;  /* 0x0000000000037941 */ /* 0x000fea0003800200 */
.L_x_18349:
        /* <DEDUP_REMOVED lines=10> */
.L_x_18348:
[----:B------:R-:W-:Y:S05]  /*8550*/  BSYNC.RECONVERGENT B2 ;  /* 0x0000000000027941 */ /* 0x000fea0003800200 */
.L_x_18347:
        /* <DEDUP_REMOVED lines=20> */
.L_x_18358:
        /* <DEDUP_REMOVED lines=13> */
.L_x_18360:
[----:B------:R-:W-:Y:S05]  /*8770*/  BSYNC.RECONVERGENT B4 ;  /* 0x0000000000047941 */ /* 0x000fea0003800200 */
.L_x_18359:
        /* <DEDUP_REMOVED lines=43> */
.L_x_18357:
[----:B------:R-:W-:Y:S05]  /*8a30*/  BSYNC.RECONVERGENT B3 ;  /* 0x0000000000037941 */ /* 0x000fea0003800200 */
.L_x_18356:
        /* <DEDUP_REMOVED lines=10> */
.L_x_18355:
[----:B------:R-:W-:Y:S05]  /*8ae0*/  BSYNC.RECONVERGENT B2 ;  /* 0x0000000000027941 */ /* 0x000fea0003800200 */
.L_x_18354:
        /* <DEDUP_REMOVED lines=19> */
.L_x_18364:
        /* <DEDUP_REMOVED lines=13> */
.L_x_18366:
[----:B------:R-:W-:Y:S05]  /*8cf0*/  BSYNC.RECONVERGENT B3 ;  /* 0x0000000000037941 */ /* 0x000fea0003800200 */
.L_x_18365:
        /* <DEDUP_REMOVED lines=42> */
.L_x_18363:
[----:B------:R-:W-:Y:S05]  /*8fa0*/  BSYNC.RECONVERGENT B2 ;  /* 0x0000000000027941 */ /* 0x000fea0003800200 */
.L_x_18362:
        /* <DEDUP_REMOVED lines=11> */
.L_x_18311:
        /* <DEDUP_REMOVED lines=21> */
.L_x_18371:
        /* <DEDUP_REMOVED lines=13> */
.L_x_18373:
[----:B------:R-:W-:Y:S05]  /*9280*/  BSYNC.RECONVERGENT B4 ;  /* 0x0000000000047941 */ /* 0x000fea0003800200 */
.L_x_18372:
        /* <DEDUP_REMOVED lines=42> */
.L_x_18370:
[----:B------:R-:W-:Y:S05]  /*9530*/  BSYNC.RECONVERGENT B3 ;  /* 0x0000000000037941 */ /* 0x000fea0003800200 */
.L_x_18369:
        /* <DEDUP_REMOVED lines=9> */
.L_x_18368:
[----:B------:R-:W-:Y:S05]  /*95d0*/  BSYNC.RECONVERGENT B2 ;  /* 0x0000000000027941 */ /* 0x000fea0003800200 */
.L_x_18367:
        /* <DEDUP_REMOVED lines=17> */
.L_x_18378:
        /* <DEDUP_REMOVED lines=13> */
.L_x_18380:
[----:B------:R-:W-:Y:S05]  /*97c0*/  BSYNC.RECONVERGENT B4 ;  /* 0x0000000000047941 */ /* 0x000fea0003800200 */
.L_x_18379:
        /* <DEDUP_REMOVED lines=43> */
.L_x_18377:
[----:B------:R-:W-:Y:S05]  /*9a80*/  BSYNC.RECONVERGENT B3 ;  /* 0x0000000000037941 */ /* 0x000fea0003800200 */
.L_x_18376:
        /* <DEDUP_REMOVED lines=9> */
.L_x_18375:
[----:B------:R-:W-:Y:S05]  /*9b20*/  BSYNC.RECONVERGENT B2 ;  /* 0x0000000000027941 */ /* 0x000fea0003800200 */
.L_x_18374:
        /* <DEDUP_REMOVED lines=17> */
.L_x_18385:
        /* <DEDUP_REMOVED lines=13> */
.L_x_18387:
[----:B------:R-:W-:Y:S05]  /*9d10*/  BSYNC.RECONVERGENT B4 ;  /* 0x0000000000047941 */ /* 0x000fea0003800200 */
.L_x_18386:
        /* <DEDUP_REMOVED lines=43> */
.L_x_18384:
[----:B------:R-:W-:Y:S05]  /*9fd0*/  BSYNC.RECONVERGENT B3 ;  /* 0x0000000000037941 */ /* 0x000fea0003800200 */
.L_x_18383:
        /* <DEDUP_REMOVED lines=9> */
.L_x_18382:
[----:B------:R-:W-:Y:S05]  /*a070*/  BSYNC.RECONVERGENT B2 ;  /* 0x0000000000027941 */ /* 0x000fea0003800200 */
.L_x_18381:
        /* <DEDUP_REMOVED lines=17> */
.L_x_18392:
        /* <DEDUP_REMOVED lines=13> */
.L_x_18394:
[----:B------:R-:W-:Y:S05]  /*a260*/  BSYNC.RECONVERGENT B4 ;  /* 0x0000000000047941 */ /* 0x000fea0003800200 */
.L_x_18393:
        /* <DEDUP_REMOVED lines=43> */
.L_x_18391:
[----:B------:R-:W-:Y:S05]  /*a520*/  BSYNC.RECONVERGENT B3 ;  /* 0x0000000000037941 */ /* 0x000fea0003800200 */
.L_x_18390:
        /* <DEDUP_REMOVED lines=9> */
.L_x_18389:
[----:B------:R-:W-:Y:S05]  /*a5c0*/  BSYNC.RECONVERGENT B2 ;  /* 0x0000000000027941 */ /* 0x000fea0003800200 */
.L_x_18388:
        /* <DEDUP_REMOVED lines=17> */
.L_x_18399:
        /* <DEDUP_REMOVED lines=13> */
.L_x_18401:
[----:B------:R-:W-:Y:S05]  /*a7b0*/  BSYNC.RECONVERGENT B4 ;  /* 0x0000000000047941 */ /* 0x000fea0003800200 */
.L_x_18400:
        /* <DEDUP_REMOVED lines=43> */
.L_x_18398:
[----:B------:R-:W-:Y:S05]  /*aa70*/  BSYNC.RECONVERGENT B3 ;  /* 0x0000000000037941 */ /* 0x000fea0003800200 */
.L_x_18397:
        /* <DEDUP_REMOVED lines=9> */
.L_x_18396:
[----:B------:R-:W-:Y:S05]  /*ab10*/  BSYNC.RECONVERGENT B2 ;  /* 0x0000000000027941 */ /* 0x000fea0003800200 */
.L_x_18395:
        /* <DEDUP_REMOVED lines=17> */
.L_x_18406:
        /* <DEDUP_REMOVED lines=13> */
.L_x_18408:
[----:B------:R-:W-:Y:S05]  /*ad00*/  BSYNC.RECONVERGENT B4 ;  /* 0x0000000000047941 */ /* 0x000fea0003800200 */
.L_x_18407:
        /* <DEDUP_REMOVED lines=43> */
.L_x_18405:
[----:B------:R-:W-:Y:S05]  /*afc0*/  BSYNC.RECONVERGENT B3 ;  /* 0x0000000000037941 */ /* 0x000fea0003800200 */
.L_x_18404:
        /* <DEDUP_REMOVED lines=9> */
.L_x_18403:
[----:B------:R-:W-:Y:S05]  /*b060*/  BSYNC.RECONVERGENT B2 ;  /* 0x0000000000027941 */ /* 0x000fea0003800200 */
.L_x_18402:
        /* <DEDUP_REMOVED lines=17> */
.L_x_18413:
        /* <DEDUP_REMOVED lines=13> */
.L_x_18415:
[----:B------:R-:W-:Y:S05]  /*b250*/  BSYNC.RECONVERGENT B4 ;  /* 0x0000000000047941 */ /* 0x000fea0003800200 */
.L_x_18414:
        /* <DEDUP_REMOVED lines=43> */
.L_x_18412:
[----:B------:R-:W-:Y:S05]  /*b510*/  BSYNC.RECONVERGENT B3 ;  /* 0x0000000000037941 */ /* 0x000fea0003800200 */
.L_x_18411:
        /* <DEDUP_REMOVED lines=9> */
.L_x_18410:
[----:B------:R-:W-:Y:S05]  /*b5b0*/  BSYNC.RECONVERGENT B2 ;  /* 0x0000000000027941 */ /* 0x000fea0003800200 */
.L_x_18409:
        /* <DEDUP_REMOVED lines=16> */
.L_x_18418:
        /* <DEDUP_REMOVED lines=13> */
.L_x_18420:
[----:B------:R-:W-:Y:S05]  /*b790*/  BSYNC.RECONVERGENT B3 ;  /* 0x0000000000037941 */ /* 0x000fea0003800200 */
.L_x_18419:
        /* <DEDUP_REMOVED lines=43> */
.L_x_18417:
[----:B------:R-:W-:Y:S05]  /*ba50*/  BSYNC.RECONVERGENT B2 ;  /* 0x0000000000027941 */ /* 0x000fea0003800200 */
.L_x_18416:
        /* <DEDUP_REMOVED lines=9> */
.L_x_18361:
[----:B------:R-:W-:Y:S05]  /*baf0*/  BSYNC.RECONVERGENT B1 ;  /* 0x0000000000017941 */ /* 0x000fea0003800200 */
.L_x_18310:
        /* <DEDUP_REMOVED lines=20> */
[----:B------:R-:W-:-:S03]  /*bc40*/  IMAD.WIDE.U32 R58, R59, 0x100, RZ ;  /* 0x000001003b3a7825 */ /* 0x000fc600078e00ff */
[----:B------:R-:W-:Y:S02]  /*bc50*/  LOP3.LUT R87, R58, R78, R62, 0xfe, !PT ;  /* 0x0000004e3a577212 */ /* 0x000fe400078efe3e */
[----:B------:R-:W-:Y:S01]  /*bc60*/  LOP3.LUT R58, R63, R61, R79, 0xfe, !PT ;  /* 0x0000003d3f3a7212 */ /* 0x000fe200078efe4f */
[----:B------:R-:W-:-:S03]  /*bc70*/  VIADD R61, R60, 0x20 ;  /* 0x000000203c3d7836 */ /* 0x000fc60000000000 */
[----:B------:R-:W-:Y:S01]  /*bc80*/  LOP3.LUT R59, R58, R59, RZ, 0xfc, !PT ;  /* 0x0000003b3a3b7212 */ /* 0x000fe200078efcff */
[----:B0-----:R-:W-:Y:S01]  /*bc90*/  IMAD.WIDE.U32 R56, R61, 0x8, R56 ;  /* 0x000000083d387825 */ /* 0x001fe200078e0038 */
[----:B------:R-:W-:-:S05]  /*bca0*/  LOP3.LUT R58, R87, 0xff, R6, 0xf8, !PT ;  /* 0x000000ff573a7812 */ /* 0x000fca00078ef806 */
[----:B------:R1:W-:Y:S02]  /*bcb0*/  STG.E.64 desc[UR8][R56.64], R58 ;  /* 0x0000003a38007986 */ /* 0x0003e4000c101b08 */
.L_x_18422:
[----:B------:R-:W-:Y:S05]  /*bcc0*/  BSYNC.RECONVERGENT B1 ;  /* 0x0000000000017941 */ /* 0x000fea0003800200 */
.L_x_18421:
[----:B------:R-:W-:Y:S04]  /*bcd0*/  BSSY.RECONVERGENT B1, `(.L_x_18423) ;  /* 0x0000005000017945 */ /* 0x000fe80003800200 */
[----:B------:R-:W-:Y:S05]  /*bce0*/  @!P1 BRA `(.L_x_18424) ;  /* 0x00000000000c9947 */ /* 0x000fea0003800000 */
[----:B------:R-:W2:Y:S02]  /*bcf0*/  LDC.64 R28, c[0x0][0x390] ;  /* 0x0000e400ff1c7b82 */ /* 0x000ea40000000a00 */
[----:B--2---:R-:W-:-:S06]  /*bd00*/  IMAD.WIDE.U32 R28, R83, 0x10, R28 ;  /* 0x00000010531c7825 */ /* 0x004fcc00078e001c */
[----:B------:R-:W5:Y:S02]  /*bd10*/  LDG.E.128 R28, desc[UR8][R28.64] ;  /* 0x000000081c1c7981 */ /* 0x000f64000c1e1d00 */
.L_x_18424:
[----:B------:R-:W-:Y:S05]  /*bd20*/  BSYNC.RECONVERGENT B1 ;  /* 0x0000000000017941 */ /* 0x000fea0003800200 */
.L_x_18423:
        /* <DEDUP_REMOVED lines=28> */
.L_x_18431:
        /* <DEDUP_REMOVED lines=13> */
.L_x_18433:
[----:B------:R-:W-:Y:S05]  /*bfc0*/  BSYNC.RECONVERGENT B4 ;  /* 0x0000000000047941 */ /* 0x000fea0003800200 */
.L_x_18432:
        /* <DEDUP_REMOVED lines=43> */
.L_x_18430:
[----:B------:R-:W-:Y:S05]  /*c280*/  BSYNC.RECONVERGENT B3 ;  /* 0x0000000000037941 */ /* 0x000fea0003800200 */
.L_x_18429:
        /* <DEDUP_REMOVED lines=10> */
.L_x_18428:
[----:B------:R-:W-:Y:S05]  /*c330*/  BSYNC.RECONVERGENT B2 ;  /* 0x0000000000027941 */ /* 0x000fea0003800200 */
.L_x_18427:
        /* <DEDUP_REMOVED lines=20> */
.L_x_18438:
        /* <DEDUP_REMOVED lines=13> */
.L_x_18440:
[----:B------:R-:W-:Y:S05]  /*c550*/  BSYNC.RECONVERGENT B4 ;  /* 0x0000000000047941 */ /* 0x000fea0003800200 */
.L_x_18439:
        /* <DEDUP_REMOVED lines=43> */
.L_x_18437:
[----:B------:R-:W-:Y:S05]  /*c810*/  BSYNC.RECONVERGENT B3 ;  /* 0x0000000000037941 */ /* 0x000fea0003800200 */
.L_x_18436:
        /* <DEDUP_REMOVED lines=10> */
.L_x_18435:
[----:B------:R-:W-:Y:S05]  /*c8c0*/  BSYNC.RECONVERGENT B2 ;  /* 0x0000000000027941 */ /* 0x000fea0003800200 */
.L_x_18434:
        /* <DEDUP_REMOVED lines=20> */
.L_x_18445:
        /* <DEDUP_REMOVED lines=13> */
.L_x_18447:
[----:B------:R-:W-:Y:S05]  /*cae0*/  BSYNC.RECONVERGENT B4 ;  /* 0x0000000000047941 */ /* 0x000fea0003800200 */
.L_x_18446:
        /* <DEDUP_REMOVED lines=43> */
.L_x_18444:
[----:B------:R-:W-:Y:S05]  /*cda0*/  BSYNC.RECONVERGENT B3 ;  /* 0x0000000000037941 */ /* 0x000fea0003800200 */
.L_x_18443:
        /* <DEDUP_REMOVED lines=10> */
.L_x_18442:
[----:B------:R-:W-:Y:S05]  /*ce50*/  BSYNC.RECONVERGENT B2 ;  /* 0x0000000000027941 */ /* 0x000fea0003800200 */
.L_x_18441:
        /* <DEDUP_REMOVED lines=20> */
.L_x_18452:
        /* <DEDUP_REMOVED lines=13> */
.L_x_18454:
[----:B------:R-:W-:Y:S05]  /*d070*/  BSYNC.RECONVERGENT B4 ;  /* 0x0000000000047941 */ /* 0x000fea0003800200 */
.L_x_18453:
        /* <DEDUP_REMOVED lines=43> */
.L_x_18451:
[----:B------:R-:W-:Y:S05]  /*d330*/  BSYNC.RECONVERGENT B3 ;  /* 0x0000000000037941 */ /* 0x000fea0003800200 */
.L_x_18450:
        /* <DEDUP_REMOVED lines=10> */
.L_x_18449:
[----:B------:R-:W-:Y:S05]  /*d3e0*/  BSYNC.RECONVERGENT B2 ;  /* 0x0000000000027941 */ /* 0x000fea0003800200 */
.L_x_18448:
        /* <DEDUP_REMOVED lines=20> */
.L_x_18459:
        /* <DEDUP_REMOVED lines=13> */
.L_x_18461:
[----:B------:R-:W-:Y:S05]  /*d600*/  BSYNC.RECONVERGENT B4 ;  /* 0x0000000000047941 */ /* 0x000fea0003800200 */
.L_x_18460:
        /* <DEDUP_REMOVED lines=43> */
.L_x_18458:
[----:B------:R-:W-:Y:S05]  /*d8c0*/  BSYNC.RECONVERGENT B3 ;  /* 0x0000000000037941 */ /* 0x000fea0003800200 */
.L_x_18457:
        /* <DEDUP_REMOVED lines=10> */
.L_x_18456:
[----:B------:R-:W-:Y:S05]  /*d970*/  BSYNC.RECONVERGENT B2 ;  /* 0x0000000000027941 */ /* 0x000fea0003800200 */
.L_x_18455:
        /* <DEDUP_REMOVED lines=20> */
.L_x_18466:
        /* <DEDUP_REMOVED lines=13> */
.L_x_18468:
[----:B------:R-:W-:Y:S05]  /*db90*/  BSYNC.RECONVERGENT B4 ;  /* 0x0000000000047941 */ /* 0x000fea0003800200 */
.L_x_18467:
        /* <DEDUP_REMOVED lines=43> */
.L_x_18465:
[----:B------:R-:W-:Y:S05]  /*de50*/  BSYNC.RECONVERGENT B3 ;  /* 0x0000000000037941 */ /* 0x000fea0003800200 */
.L_x_18464:
        /* <DEDUP_REMOVED lines=10> */
.L_x_18463:
[----:B------:R-:W-:Y:S05]  /*df00*/  BSYNC.RECONVERGENT B2 ;  /* 0x0000000000027941 */ /* 0x000fea0003800200 */
.L_x_18462:
        /* <DEDUP_REMOVED lines=20> */
.L_x_18473:
        /* <DEDUP_REMOVED lines=13> */
.L_x_18475:
[----:B------:R-:W-:Y:S05]  /*e120*/  BSYNC.RECONVERGENT B4 ;  /* 0x0000000000047941 */ /* 0x000fea0003800200 */
.L_x_18474:
        /* <DEDUP_REMOVED lines=43> */
.L_x_18472:
[----:B------:R-:W-:Y:S05]  /*e3e0*/  BSYNC.RECONVERGENT B3 ;  /* 0x0000000000037941 */ /* 0x000fea0003800200 */
.L_x_18471:
        /* <DEDUP_REMOVED lines=10> */
.L_x_18470:
[----:B------:R-:W-:Y:S05]  /*e490*/  BSYNC.RECONVERGENT B2 ;  /* 0x0000000000027941 */ /* 0x000fea0003800200 */
.L_x_18469:
        /* <DEDUP_REMOVED lines=19> */
.L_x_18479:
        /* <DEDUP_REMOVED lines=13> */
.L_x_18481:
[----:B------:R-:W-:Y:S05]  /*e6a0*/  BSYNC.RECONVERGENT B3 ;  /* 0x0000000000037941 */ /* 0x000fea0003800200 */
.L_x_18480:
        /* <DEDUP_REMOVED lines=42> */
.L_x_18478:
[----:B------:R-:W-:Y:S05]  /*e950*/  BSYNC.RECONVERGENT B2 ;  /* 0x0000000000027941 */ /* 0x000fea0003800200 */
.L_x_18477:
        /* <DEDUP_REMOVED lines=11> */
.L_x_18426:
        /* <DEDUP_REMOVED lines=21> */
.L_x_18486:
        /* <DEDUP_REMOVED lines=13> */
.L_x_18488:
[----:B------:R-:W-:Y:S05]  /*ec30*/  BSYNC.RECONVERGENT B4 ;  /* 0x0000000000047941 */ /* 0x000fea0003800200 */
.L_x_18487:
        /* <DEDUP_REMOVED lines=42> */
.L_x_18485:
[----:B------:R-:W-:Y:S05]  /*eee0*/  BSYNC.RECONVERGENT B3 ;  /* 0x0000000000037941 */ /* 0x000fea0003800200 */
.L_x_18484:
        /* <DEDUP_REMOVED lines=9> */
.L_x_18483:
[----:B------:R-:W-:Y:S05]  /*ef80*/  BSYNC.RECONVERGENT B2 ;  /* 0x0000000000027941 */ /* 0x000fea0003800200 */
.L_x_18482:
        /* <DEDUP_REMOVED lines=17> */
.L_x_18493:
        /* <DEDUP_REMOVED lines=13> */
.L_x_18495:
[----:B------:R-:W-:Y:S05]  /*f170*/  BSYNC.RECONVERGENT B4 ;  /* 0x0000000000047941 */ /* 0x000fea0003800200 */
.L_x_18494:
        /* <DEDUP_REMOVED lines=43> */
.L_x_18492:
[----:B------:R-:W-:Y:S05]  /*f430*/  BSYNC.RECONVERGENT B3 ;  /* 0x0000000000037941 */ /* 0x000fea0003800200 */
.L_x_18491:
        /* <DEDUP_REMOVED lines=9> */
.L_x_18490:
[----:B------:R-:W-:Y:S05]  /*f4d0*/  BSYNC.RECONVERGENT B2 ;  /* 0x0000000000027941 */ /* 0x000fea0003800200 */
.L_x_18489:
        /* <DEDUP_REMOVED lines=17> */
.L_x_18500:
        /* <DEDUP_REMOVED lines=13> */
.L_x_18502:
[----:B------:R-:W-:Y:S05]  /*f6c0*/  BSYNC.RECONVERGENT B4 ;  /* 0x0000000000047941 */ /* 0x000fea0003800200 */
.L_x_18501:
        /* <DEDUP_REMOVED lines=43> */
.L_x_18499:
[----:B------:R-:W-:Y:S05]  /*f980*/  BSYNC.RECONVERGENT B3 ;  /* 0x0000000000037941 */ /* 0x000fea0003800200 */
.L_x_18498:
        /* <DEDUP_REMOVED lines=9> */
.L_x_18497:
[----:B------:R-:W-:Y:S05]  /*fa20*/  BSYNC.RECONVERGENT B2 ;  /* 0x0000000000027941 */ /* 0x000fea0003800200 */
.L_x_18496:
        /* <DEDUP_REMOVED lines=17> */
.L_x_18507:
        /* <DEDUP_REMOVED lines=13> */
.L_x_18509:
[----:B------:R-:W-:Y:S05]  /*fc10*/  BSYNC.RECONVERGENT B4 ;  /* 0x0000000000047941 */ /* 0x000fea0003800200 */
.L_x_18508:
        /* <DEDUP_REMOVED lines=43> */
.L_x_18506:
[----:B------:R-:W-:Y:S05]  /*fed0*/  BSYNC.RECONVERGENT B3 ;  /* 0x0000000000037941 */ /* 0x000fea0003800200 */
.L_x_18505:
        /* <DEDUP_REMOVED lines=9> */
.L_x_18504:
[----:B------:R-:W-:Y:S05]  /*ff70*/  BSYNC.RECONVERGENT B2 ;  /* 0x0000000000027941 */ /* 0x000fea0003800200 */
.L_x_18503:
        /* <DEDUP_REMOVED lines=17> */
.L_x_18514:
        /* <DEDUP_REMOVED lines=13> */
.L_x_18516:
[----:B------:R-:W-:Y:S05]  /*10160*/  BSYNC.RECONVERGENT B4 ;  /* 0x0000000000047941 */ /* 0x000fea0003800200 */
.L_x_18515:
        /* <DEDUP_REMOVED lines=43> */
.L_x_18513:
[----:B------:R-:W-:Y:S05]  /*10420*/  BSYNC.RECONVERGENT B3 ;  /* 0x0000000000037941 */ /* 0x000fea0003800200 */
.L_x_18512:
        /* <DEDUP_REMOVED lines=9> */
.L_x_18511:
[----:B------:R-:W-:Y:S05]  /*104c0*/  BSYNC.RECONVERGENT B2 ;  /* 0x0000000000027941 */ /* 0x000fea0003800200 */
.L_x_18510:
        /* <DEDUP_REMOVED lines=17> */
.L_x_18521:
        /* <DEDUP_REMOVED lines=13> */
.L_x_18523:
[----:B------:R-:W-:Y:S05]  /*106b0*/  BSYNC.RECONVERGENT B4 ;  /* 0x0000000000047941 */ /* 0x000fea0003800200 */
.L_x_18522:
        /* <DEDUP_REMOVED lines=43> */
.L_x_18520:
[----:B------:R-:W-:Y:S05]  /*10970*/  BSYNC.RECONVERGENT B3 ;  /* 0x0000000000037941 */ /* 0x000fea0003800200 */
.L_x_18519:
        /* <DEDUP_REMOVED lines=9> */
.L_x_18518:
[----:B------:R-:W-:Y:S05]  /*10a10*/  BSYNC.RECONVERGENT B2 ;  /* 0x0000000000027941 */ /* 0x000fea0003800200 */
.L_x_18517:
        /* <DEDUP_REMOVED lines=17> */
.L_x_18528:
        /* <DEDUP_REMOVED lines=13> */
.L_x_18530:
[----:B------:R-:W-:Y:S05]  /*10c00*/  BSYNC.RECONVERGENT B4 ;  /* 0x0000000000047941 */ /* 0x000fea0003800200 */
.L_x_18529:
        /* <DEDUP_REMOVED lines=43> */
.L_x_18527:
[----:B------:R-:W-:Y:S05]  /*10ec0*/  BSYNC.RECONVERGENT B3 ;  /* 0x0000000000037941 */ /* 0x000fea0003800200 */
.L_x_18526:
[----:B------:R-:W-:Y:S01]  /*10ed0*/  HFMA2 R59, -RZ, RZ, 0.1171875, 0 ;  /* 0x2f800000ff3b7431 */ /* 0x000fe200000001ff */
[----:B------:R-:W-:Y:S01]  /*10ee0*/  I2FP.F32.U32 R58, R64 ;  /* 0x00000040003a7245 */ /* 0x000fe20000201000 */
[----:B-----5:R-:W-:-:S05]  /*10ef0*/  HADD2.F32 R64, -RZ, R31.H0_H0 ;  /* 0x2000001fff407230 */ /* 0x020fca0000004100 */
[----:B------:R-:W-:Y:S01]  /*10f00*/  FMUL.FTZ R64, R64, UR13 ;  /* 0x0000000d40407c20 */ /* 0x000fe20008410000 */
[----:B------:R-:W-:-:S05]  /*10f10*/  FFMA.FTZ R58, R58, R59, 1.1641532182693481445e-10 ;  /* 0x2f0000003a3a7423 */ /* 0x000fca000001003b */
[----:B------:R-:W-:Y:S01]  /*10f20*/  FSETP.GTU.FTZ.AND P0, PT, R58, UR10, PT ;  /* 0x0000000a3a007c0b */ /* 0x000fe2000bf1c000 */
[----:B------:R-:W-:-:S03]  /*10f30*/  FMUL.FTZ R58, R64, UR12 ;  /* 0x0000000c403a7c20 */ /* 0x000fc60008410000 */
[----:B------:R-:W-:Y:S02]  /*10f40*/  SEL R64, RZ, 0x1, P0 ;  /* 0x00000001ff407807 */ /* 0x000fe40000000000 */
[----:B------:R-:W-:-:S07]  /*10f50*/  FSEL R58, R58, RZ, !P0 ;  /* 0x000000ff3a3a7208 */ /* 0x000fce0004000000 */
.L_x_18525:
[----:B------:R-:W-:Y:S05]  /*10f60*/  BSYNC.RECONVERGENT B2 ;  /* 0x0000000000027941 */ /* 0x000fea0003800200 */
.L_x_18524:
        /* <DEDUP_REMOVED lines=16> */
.L_x_18533:
        /* <DEDUP_REMOVED lines=13> */
.L_x_18535:
[----:B------:R-:W-:Y:S05]  /*11140*/  BSYNC.RECONVERGENT B3 ;  /* 0x0000000000037941 */ /* 0x000fea0003800200 */
.L_x_18534:
        /* <DEDUP_REMOVED lines=43> */
.L_x_18532:
[----:B------:R-:W-:Y:S05]  /*11400*/  BSYNC.RECONVERGENT B2 ;  /* 0x0000000000027941 */ /* 0x000fea0003800200 */
.L_x_18531:
[----:B------:R-:W-:Y:S01]  /*11410*/  HFMA2 R70, -RZ, RZ, 0.1171875, 0 ;  /* 0x2f800000ff467431 */ /* 0x000fe200000001ff */
[----:B------:R-:W-:Y:S01]  /*11420*/  I2FP.F32.U32 R59, R59 ;  /* 0x0000003b003b7245 */ /* 0x000fe20000201000 */
[----:B-----5:R-:W-:-:S05]  /*11430*/  HADD2.F32 R65, -RZ, R31.H1_H1 ;  /* 0x3000001fff417230 */ /* 0x020fca0000004100 */
[----:B------:R-:W-:Y:S01]  /*11440*/  FMUL.FTZ R65, R65, UR13 ;  /* 0x0000000d41417c20 */ /* 0x000fe20008410000 */
[----:B------:R-:W-:-:S05]  /*11450*/  FFMA.FTZ R59, R59, R70, 1.1641532182693481445e-10 ;  /* 0x2f0000003b3b7423 */ /* 0x000fca0000010046 */
[----:B------:R-:W-:Y:S01]  /*11460*/  FSETP.GTU.FTZ.AND P0, PT, R59, UR10, PT ;  /* 0x0000000a3b007c0b */ /* 0x000fe2000bf1c000 */
[----:B------:R-:W-:-:S03]  /*11470*/  FMUL.FTZ R59, R65, UR12 ;  /* 0x0000000c413b7c20 */ /* 0x000fc60008410000 */
[----:B------:R-:W-:Y:S02]  /*11480*/  SEL R65, RZ, 0x1, P0 ;  /* 0x00000001ff417807 */ /* 0x000fe40000000000 */
[----:B------:R-:W-:-:S07]  /*11490*/  FSEL R59, R59, RZ, !P0 ;  /* 0x000000ff3b3b7208 */ /* 0x000fce0004000000 */
.L_x_18476:
[----:B------:R-:W-:Y:S05]  /*114a0*/  BSYNC.RECONVERGENT B1 ;  /* 0x0000000000017941 */ /* 0x000fea0003800200 */
.L_x_18425:
        /* <DEDUP_REMOVED lines=27> */
[----:B------:R-:W-:-:S04]  /*11660*/  FADD.FTZ R75, R78, R57 ;  /* 0x000000394e4b7221 */ /* 0x000fc80000010000 */
[----:B------:R-:W-:Y:S01]  /*11670*/  FADD.FTZ R82, R75, R58 ;  /* 0x0000003a4b527221 */ /* 0x000fe20000010000 */
[----:B0-----:R-:W-:Y:S06]  /*11680*/  @!P1 BRA `(.L_x_18537) ;  /* 0x0000000000509947 */ /* 0x001fec0003800000 */
[----:B------:R-:W-:Y:S01]  /*11690*/  IMAD.U32 R76, R64, 0x10000, RZ ;  /* 0x00010000404c7824 */ /* 0x000fe200078e00ff */
        /* <DEDUP_REMOVED lines=9> */
[----:B------:R-:W-:Y:S01]  /*11730*/  LOP3.LUT R80, R8, 0xff, RZ, 0xc0, !PT ;  /* 0x000000ff08507812 */ /* 0x000fe200078ec0ff */
[----:B------:R-:W-:Y:S01]  /*11740*/  IMAD.WIDE.U32 R78, R78, 0x100, RZ ;  /* 0x000001004e4e7825 */ /* 0x000fe200078e00ff */
[----:B------:R-:W-:-:S03]  /*11750*/  LOP3.LUT R75, R75, 0xff, R10, 0xf8, !PT ;  /* 0x000000ff4b4b7812 */ /* 0x000fc600078ef80a */
[----:B------:R-:W-:-:S05]  /*11760*/  IMAD.WIDE.U32 R80, R80, 0x10000, RZ ;  /* 0x0001000050507825 */ /* 0x000fca00078e00ff */
[----:B------:R-:W-:Y:S02]  /*11770*/  LOP3.LUT R75, R81, R75, R85, 0xfe, !PT ;  /* 0x0000004b514b7212 */ /* 0x000fe400078efe55 */
[----:B------:R-:W-:Y:S02]  /*11780*/  LOP3.LUT R81, R78, R84, R80, 0xfe, !PT ;  /* 0x000000544e517212 */ /* 0x000fe400078efe50 */
[----:B------:R-:W-:Y:S01]  /*11790*/  LOP3.LUT R79, R75, R79, RZ, 0xfc, !PT ;  /* 0x0000004f4b4f7212 */ /* 0x000fe200078efcff */
[----:B0-----:R-:W-:Y:S01]  /*117a0*/  IMAD.WIDE.U32 R76, R83, 0x8, R76 ;  /* 0x00000008534c7825 */ /* 0x001fe200078e004c */
[----:B------:R-:W-:-:S05]  /*117b0*/  LOP3.LUT R78, R81, 0xff, R6, 0xf8, !PT ;  /* 0x000000ff514e7812 */ /* 0x000fca00078ef806 */
[----:B------:R0:W-:Y:S02]  /*117c0*/  STG.E.64 desc[UR8][R76.64], R78 ;  /* 0x0000004e4c007986 */ /* 0x0001e4000c101b08 */
.L_x_18537:
[----:B------:R-:W-:Y:S05]  /*117d0*/  BSYNC.RECONVERGENT B1 ;  /* 0x0000000000017941 */ /* 0x000fea0003800200 */
.L_x_18536:
[----:B------:R-:W-:Y:S01]  /*117e0*/  UMOV UR32, 0xffffffff ;  /* 0xffffffff00207882 */ /* 0x000fe20000000000 */
[----:B------:R-:W-:Y:S02]  /*117f0*/  FADD.FTZ R82, R82, R59 ;  /* 0x0000003b52527221 */ /* 0x000fe40000010000 */
[----:B------:R-:W-:Y:S05]  /*11800*/  BRA.DIV UR32, `(.L_x_18538) ;  /* 0x0000000e20c07947 */ /* 0x000fea000b800000 */
        /* <DEDUP_REMOVED lines=69> */
.L_x_18553:
        /* <DEDUP_REMOVED lines=14> */
[----:B------:R-:W-:-:S13]  /*11d40*/  ISETP.GE.AND P0, PT, R71, 0x1, PT ;  /* 0x000000014700780c */ /* 0x000fda0003f06270 */
[----:B0-----:R-:W-:Y:S05]  /*11d50*/  @!P0 BRA `(.L_x_18540) ;  /* 0x0000000800508947 */ /* 0x001fea0003800000 */
[----:B------:R-:W-:Y:S01]  /*11d60*/  IADD3 R76, PT, PT, R71, -0x1, RZ ;  /* 0xffffffff474c7810 */ /* 0x000fe20007ffe0ff */
[----:B------:R-:W-:Y:S01]  /*11d70*/  HADD2.F32 R71, -RZ, R43.H0_H0 ;  /* 0x2000002bff477230 */ /* 0x000fe20000004100 */
        /* <DEDUP_REMOVED lines=12> */
[----:B------:R-:W-:Y:S01]  /*11e40*/  FMUL.FTZ R76, R75, R76 ;  /* 0x0000004c4b4c7220 */ /* 0x000fe20000410000 */
[----:B------:R-:W-:Y:S02]  /*11e50*/  HADD2.F32 R17, -RZ, R52.H1_H1 ;  /* 0x30000034ff117230 */ /* 0x000fe40000004100 */
[C---:B------:R-:W-:Y:S01]  /*11e60*/  FADD.FTZ R20, -R69.reuse, R20 ;  /* 0x0000001445147221 */ /* 0x040fe20000010100 */
[----:B------:R-:W-:Y:S02]  /*11e70*/  HADD2.F32 R15, -RZ, R40.H1_H1 ;  /* 0x30000028ff0f7230 */ /* 0x000fe40000004100 */
[C---:B------:R-:W-:Y:S01]  /*11e80*/  FADD.FTZ R26, -R69.reuse, R26 ;  /* 0x0000001a451a7221 */ /* 0x040fe20000010100 */
[C---:B------:R-:W-:Y:S01]  /*11e90*/  FADD.FTZ R78, -R69.reuse, R27 ;  /* 0x0000001b454e7221 */ /* 0x040fe20000010100 */
[C---:B------:R-:W-:Y:S01]  /*11ea0*/  FADD.FTZ R80, -R69.reuse, R21 ;  /* 0x0000001545507221 */ /* 0x040fe20000010100 */
[C---:B------:R-:W-:Y:S01]  /*11eb0*/  FADD.FTZ R82, -R69.reuse, R23 ;  /* 0x0000001745527221 */ /* 0x040fe20000010100 */
[----:B------:R-:W-:Y:S01]  /*11ec0*/  FADD.FTZ R92, -R69, R61 ;  /* 0x0000003d455c7221 */ /* 0x000fe20000010100 */
[----:B------:R-:W-:Y:S01]  /*11ed0*/  FFMA.FTZ R19, R24, R19, R13 ;  /* 0x0000001318137223 */ /* 0x000fe2000001000d */
[----:B------:R-:W-:Y:S01]  /*11ee0*/  FFMA.FTZ R76, R76, R17, R15 ;  /* 0x000000114c4c7223 */ /* 0x000fe2000001000f */
[----:B------:R-:W-:-:S02]  /*11ef0*/  HADD2.F32 R23, -RZ, R54.H0_H0 ;  /* 0x20000036ff177230 */ /* 0x000fc40000004100 */
[----:B------:R-:W-:Y:S01]  /*11f00*/  FMUL.FTZ R20, R75, R20 ;  /* 0x000000144b147220 */ /* 0x000fe20000410000 */
[----:B------:R-:W-:Y:S02]  /*11f10*/  HADD2.F32 R25, -RZ, R42.H0_H0 ;  /* 0x2000002aff197230 */ /* 0x000fe40000004100 */
[----:B------:R-:W-:Y:S01]  /*11f20*/  FADD.FTZ R22, -R69, R22 ;  /* 0x0000001645167221 */ /* 0x000fe20000010100 */
[----:B------:R-:W-:Y:S02]  /*11f30*/  HADD2.F32 R17, -RZ, R53.H0_H0 ;  /* 0x20000035ff117230 */ /* 0x000fe40000004100 */
[C---:B------:R-:W-:Y:S01]  /*11f40*/  FMUL.FTZ R26, R75.reuse, R26 ;  /* 0x0000001a4b1a7220 */ /* 0x040fe20000410000 */
[----:B------:R-:W-:Y:S02]  /*11f50*/  HADD2.F32 R13, -RZ, R41.H0_H0 ;  /* 0x20000029ff0d7230 */ /* 0x000fe40000004100 */
[----:B------:R-:W-:Y:S01]  /*11f60*/  FMUL.FTZ R78, R75, R78 ;  /* 0x0000004e4b4e7220 */ /* 0x000fe20000410000 */
[----:B------:R-:W-:-:S02]  /*11f70*/  HADD2.F32 R15, -RZ, R53.H1_H1 ;  /* 0x30000035ff0f7230 */ /* 0x000fc40000004100 */
[----:B------:R-:W-:Y:S01]  /*11f80*/  FMUL.FTZ R80, R75, R80 ;  /* 0x000000504b507220 */ /* 0x000fe20000410000 */
[----:B------:R-:W-:Y:S02]  /*11f90*/  HADD2.F32 R21, -RZ, R41.H1_H1 ;  /* 0x30000029ff157230 */ /* 0x000fe40000004100 */
[C---:B------:R-:W-:Y:S01]  /*11fa0*/  FADD.FTZ R16, -R69.reuse, R16 ;  /* 0x0000001045107221 */ /* 0x040fe20000010100 */
[----:B------:R-:W-:Y:S02]  /*11fb0*/  HADD2.F32 R27, -RZ, R54.H1_H1 ;  /* 0x30000036ff1b7230 */ /* 0x000fe40000004100 */
[C---:B------:R-:W-:Y:S01]  /*11fc0*/  FADD.FTZ R18, -R69.reuse, R18 ;  /* 0x0000001245127221 */ /* 0x040fe20000010100 */
[----:B------:R-:W-:Y:S02]  /*11fd0*/  HADD2.F32 R61, -RZ, R42.H1_H1 ;  /* 0x3000002aff3d7230 */ /* 0x000fe40000004100 */
        /* <DEDUP_REMOVED lines=10> */
[----:B------:R-:W-:Y:S01]  /*12080*/  FFMA.FTZ R20, R20, R23, R25 ;  /* 0x0000001714147223 */ /* 0x000fe20000010019 */
[C---:B------:R-:W-:Y:S01]  /*12090*/  FMUL.FTZ R22, R75.reuse, R22 ;  /* 0x000000164b167220 */ /* 0x040fe20000410000 */
[----:B------:R-:W-:Y:S01]  /*120a0*/  FFMA.FTZ R17, R26, R17, R13 ;  /* 0x000000111a117223 */ /* 0x000fe2000001000d */
[----:B------:R-:W-:Y:S01]  /*120b0*/  FFMA.FTZ R78, R78, R15, R21 ;  /* 0x0000000f4e4e7223 */ /* 0x000fe20000010015 */
[----:B------:R-:W-:Y:S01]  /*120c0*/  FFMA.FTZ R23, R80, R27, R61 ;  /* 0x0000001b50177223 */ /* 0x000fe2000001003d */
[----:B------:R-:W-:Y:S02]  /*120d0*/  HADD2.F32 R13, -RZ, R55.H1_H1 ;  /* 0x30000037ff0d7230 */ /* 0x000fe40000004100 */
[C---:B------:R-:W-:Y:S01]  /*120e0*/  FMUL.FTZ R82, R75.reuse, R82 ;  /* 0x000000524b527220 */ /* 0x040fe20000410000 */
[----:B------:R-:W-:Y:S02]  /*120f0*/  HADD2.F32 R21, -RZ, R43.H1_H1 ;  /* 0x3000002bff157230 */ /* 0x000fe40000004100 */
[----:B------:R-:W-:Y:S01]  /*12100*/  FMUL.FTZ R16, R75, R16 ;  /* 0x000000104b107220 */ /* 0x000fe20000410000 */
[----:B------:R-:W-:-:S02]  /*12110*/  HADD2.F32 R25, -RZ, R48.H0_H0 ;  /* 0x20000030ff197230 */ /* 0x000fc40000004100 */
[----:B------:R-:W-:Y:S01]  /*12120*/  FFMA.FTZ R15, R22, R69, R71 ;  /* 0x00000045160f7223 */ /* 0x000fe20000010047 */
[----:B------:R-:W-:Y:S02]  /*12130*/  HADD2.F32 R27, -RZ, R36.H0_H0 ;  /* 0x20000024ff1b7230 */ /* 0x000fe40000004100 */
        /* <DEDUP_REMOVED lines=15> */
[----:B------:R-:W-:-:S02]  /*12230*/  HADD2.F32 R61, -RZ, R48.H1_H1 ;  /* 0x30000030ff3d7230 */ /* 0x000fc40000004100 */
[----:B------:R-:W-:Y:S01]  /*12240*/  FFMA.FTZ R82, R82, R13, R21 ;  /* 0x0000000d52527223 */ /* 0x000fe20000010015 */
[----:B------:R-:W-:Y:S02]  /*12250*/  HADD2.F32 R69, -RZ, R36.H1_H1 ;  /* 0x30000024ff457230 */ /* 0x000fe40000004100 */
[----:B------:R-:W-:Y:S01]  /*12260*/  FFMA.FTZ R16, R16, R25, R27 ;  /* 0x0000001910107223 */ /* 0x000fe2000001001b */
[----:B------:R-:W-:Y:S02]  /*12270*/  HADD2.F32 R71, -RZ, R49.H0_H0 ;  /* 0x20000031ff477230 */ /* 0x000fe40000004100 */
[--C-:B------:R-:W-:Y:S02]  /*12280*/  HADD2.F32 R75, -RZ, R37.reuse.H0_H0 ;  /* 0x20000025ff4b7230 */ /* 0x100fe40000004100 */
[----:B------:R-:W-:Y:S01]  /*12290*/  FFMA.FTZ R21, R84, R61, R69 ;  /* 0x0000003d54157223 */ /* 0x000fe20000010045 */
[----:B------:R-:W-:Y:S01]  /*122a0*/  HADD2.F32 R79, -RZ, R37.H1_H1 ;  /* 0x30000025ff4f7230 */ /* 0x000fe20000004100 */
[----:B------:R-:W-:Y:S01]  /*122b0*/  F2FP.F16.F32.PACK_AB R15, R82, R15 ;  /* 0x0000000f520f723e */ /* 0x000fe200000000ff */
[----:B------:R-:W-:-:S02]  /*122c0*/  HADD2.F32 R13, -RZ, R50.H0_H0 ;  /* 0x20000032ff0d7230 */ /* 0x000fc40000004100 */
[----:B------:R-:W-:Y:S01]  /*122d0*/  FFMA.FTZ R22, R18, R71, R75 ;  /* 0x0000004712167223 */ /* 0x000fe2000001004b */
[----:B------:R-:W-:Y:S02]  /*122e0*/  HADD2.F32 R25, -RZ, R38.H0_H0 ;  /* 0x20000026ff197230 */ /* 0x000fe40000004100 */
[----:B------:R-:W-:Y:S01]  /*122f0*/  FFMA.FTZ R61, R86, R77, R79 ;  /* 0x0000004d563d7223 */ /* 0x000fe2000001004f */
[----:B------:R-:W-:Y:S01]  /*12300*/  HADD2.F32 R75, -RZ, R50.H1_H1 ;  /* 0x30000032ff4b7230 */ /* 0x000fe20000004100 */
[----:B------:R-:W-:Y:S01]  /*12310*/  F2FP.F16.F32.PACK_AB R16, R21, R16 ;  /* 0x000000101510723e */ /* 0x000fe200000000ff */
        /* <DEDUP_REMOVED lines=9> */
[----:B------:R-:W-:Y:S01]  /*123b0*/  HADD2.F32 R81, -RZ, R44.H0_H0 ;  /* 0x2000002cff517230 */ /* 0x000fe20000004100 */
[----:B------:R-:W-:Y:S01]  /*123c0*/  SHF.R.S32.HI R14, RZ, 0x1f, R73 ;  /* 0x0000001fff0e7819 */ /* 0x000fe20000011449 */
[----:B------:R-:W-:Y:S02]  /*123d0*/  HADD2.F32 R83, -RZ, R32.H0_H0 ;  /* 0x20000020ff537230 */ /* 0x000fe40000004100 */
[----:B------:R-:W-:Y:S01]  /*123e0*/  FFMA.FTZ R90, R90, R71, R79 ;  /* 0x000000475a5a7223 */ /* 0x000fe2000001004f */
[----:B------:R-:W-:Y:S01]  /*123f0*/  HADD2.F32 R27, -RZ, R45.H0_H0 ;  /* 0x2000002dff1b7230 */ /* 0x000fe20000004100 */
[----:B------:R-:W-:Y:S01]  /*12400*/  LEA.HI R14, R14, R73, RZ, 0x3 ;  /* 0x000000490e0e7211 */ /* 0x000fe200078f18ff */
[----:B------:R-:W-:-:S02]  /*12410*/  HADD2.F32 R69, -RZ, R33.H0_H0 ;  /* 0x20000021ff457230 */ /* 0x000fc40000004100 */
[----:B------:R-:W-:Y:S01]  /*12420*/  FFMA.FTZ R60, R60, R81, R83 ;  /* 0x000000513c3c7223 */ /* 0x000fe20000010053 */
[----:B------:R-:W-:Y:S01]  /*12430*/  HADD2.F32 R24, -RZ, R45.H1_H1 ;  /* 0x3000002dff187230 */ /* 0x000fe20000004100 */
[----:B------:R-:W-:Y:S01]  /*12440*/  F2FP.F16.F32.PACK_AB R18, R75, R18 ;  /* 0x000000124b12723e */ /* 0x000fe200000000ff */
[----:B------:R-:W-:Y:S02]  /*12450*/  HADD2.F32 R26, -RZ, R33.H1_H1 ;  /* 0x30000021ff1a7230 */ /* 0x000fe40000004100 */
[----:B------:R-:W-:Y:S01]  /*12460*/  FFMA.FTZ R62, R62, R27, R69 ;  /* 0x0000001b3e3e7223 */ /* 0x000fe20000010045 */
[----:B------:R-:W-:Y:S01]  /*12470*/  HADD2.F32 R71, -RZ, R44.H1_H1 ;  /* 0x3000002cff477230 */ /* 0x000fe20000004100 */
[----:B------:R-:W-:Y:S01]  /*12480*/  LOP3.LUT R69, R70, 0x1f, RZ, 0xc0, !PT ;  /* 0x0000001f46457812 */ /* 0x000fe200078ec0ff */
[----:B------:R-:W-:Y:S02]  /*12490*/  HADD2.F32 R25, -RZ, R32.H1_H1 ;  /* 0x30000020ff197230 */ /* 0x000fe40000004100 */
[----:B------:R-:W-:Y:S01]  /*124a0*/  FFMA.FTZ R63, R63, R24, R26 ;  /* 0x000000183f3f7223 */ /* 0x000fe2000001001a */
[----:B------:R-:W-:-:S02]  /*124b0*/  HADD2.F32 R79, -RZ, R46.H0_H0 ;  /* 0x2000002eff4f7230 */ /* 0x000fc40000004100 */
[----:B------:R-:W-:Y:S02]  /*124c0*/  HADD2.F32 R81, -RZ, R34.H0_H0 ;  /* 0x20000022ff517230 */ /* 0x000fe40000004100 */
[----:B------:R-:W-:Y:S01]  /*124d0*/  FFMA.FTZ R71, R92, R71, R25 ;  /* 0x000000475c477223 */ /* 0x000fe20000010019 */
[----:B------:R-:W-:Y:S01]  /*124e0*/  HADD2.F32 R70, -RZ, R46.H1_H1 ;  /* 0x3000002eff467230 */ /* 0x000fe20000004100 */
[----:B------:R-:W-:Y:S01]  /*124f0*/  LEA.HI.SX32 R25, R14, R69, 0x1d ;  /* 0x000000450e197211 */ /* 0x000fe200078feaff */
[----:B------:R-:W-:Y:S02]  /*12500*/  HADD2.F32 R24, -RZ, R34.H1_H1 ;  /* 0x30000022ff187230 */ /* 0x000fe40000004100 */
[----:B------:R-:W-:Y:S01]  /*12510*/  FFMA.FTZ R79, R56, R79, R81 ;  /* 0x0000004f384f7223 */ /* 0x000fe20000010051 */
[----:B------:R-:W-:Y:S01]  /*12520*/  HADD2.F32 R73, -RZ, R47.H0_H0 ;  /* 0x2000002fff497230 */ /* 0x000fe20000004100 */
[----:B------:R-:W-:Y:S01]  /*12530*/  F2FP.F16.F32.PACK_AB R21, R63, R62 ;  /* 0x0000003e3f15723e */ /* 0x000fe200000000ff */
[----:B------:R-:W-:-:S02]  /*12540*/  HADD2.F32 R81, -RZ, R35.H0_H0 ;  /* 0x20000023ff517230 */ /* 0x000fc40000004100 */
[----:B------:R-:W-:Y:S01]  /*12550*/  FFMA.FTZ R70, R57, R70, R24 ;  /* 0x0000004639467223 */ /* 0x000fe20000010018 */
[----:B------:R-:W-:Y:S01]  /*12560*/  HADD2.F32 R14, -RZ, R47.H1_H1 ;  /* 0x3000002fff0e7230 */ /* 0x000fe20000004100 */
[C---:B------:R-:W-:Y:S01]  /*12570*/  IADD3 R57, PT, PT, R25.reuse, 0x40, RZ ;  /* 0x0000004019397810 */ /* 0x040fe20007ffe0ff */
[----:B------:R-:W-:Y:S02]  /*12580*/  HADD2.F32 R26, -RZ, R35.H1_H1 ;  /* 0x30000023ff1a7230 */ /* 0x000fe40000004100 */
[----:B------:R-:W-:Y:S01]  /*12590*/  FFMA.FTZ R58, R58, R73, R81 ;  /* 0x000000493a3a7223 */ /* 0x000fe20000010051 */
[C---:B------:R-:W-:Y:S02]  /*125a0*/  VIADD R27, R25.reuse, 0x20 ;  /* 0x00000020191b7836 */ /* 0x040fe40000000000 */
[----:B0-----:R-:W-:-:S04]  /*125b0*/  IMAD.WIDE.U32 R24, R25, 0x10, R12 ;  /* 0x0000001019187825 */ /* 0x001fc800078e000c */
[----:B------:R-:W-:Y:S01]  /*125c0*/  FFMA.FTZ R59, R59, R14, R26 ;  /* 0x0000000e3b3b7223 */ /* 0x000fe2000001001a */
[----:B------:R-:W-:Y:S01]  /*125d0*/  F2FP.F16.F32.PACK_AB R14, R23, R20 ;  /* 0x00000014170e723e */ /* 0x000fe200000000ff */
[--C-:B------:R-:W-:Y:S01]  /*125e0*/  IMAD.WIDE.U32 R26, R27, 0x10, R12.reuse ;  /* 0x000000101b1a7825 */ /* 0x100fe200078e000c */
[----:B------:R-:W-:Y:S02]  /*125f0*/  F2FP.F16.F32.PACK_AB R20, R71, R60 ;  /* 0x0000003c4714723e */ /* 0x000fe400000000ff */
[----:B------:R-:W-:Y:S01]  /*12600*/  F2FP.F16.F32.PACK_AB R23, R59, R58 ;  /* 0x0000003a3b17723e */ /* 0x000fe200000000ff */
[----:B------:R-:W-:Y:S01]  /*12610*/  IMAD.WIDE.U32 R56, R57, 0x10, R12 ;  /* 0x0000001039387825 */ /* 0x000fe200078e000c */
[----:B------:R-:W-:Y:S02]  /*12620*/  F2FP.F16.F32.PACK_AB R13, R78, R17 ;  /* 0x000000114e0d723e */ /* 0x000fe400000000ff */
[----:B------:R-:W-:Y:S02]  /*12630*/  F2FP.F16.F32.PACK_AB R12, R76, R19 ;  /* 0x000000134c0c723e */ /* 0x000fe400000000ff */
[----:B------:R-:W-:-:S02]  /*12640*/  F2FP.F16.F32.PACK_AB R19, R90, R77 ;  /* 0x0000004d5a13723e */ /* 0x000fc400000000ff */
[----:B------:R-:W-:Y:S01]  /*12650*/  F2FP.F16.F32.PACK_AB R17, R61, R22 ;  /* 0x000000163d11723e */ /* 0x000fe200000000ff */
[----:B------:R0:W-:Y:S01]  /*12660*/  STG.E.128 desc[UR8][R24.64], R12 ;  /* 0x0000000c18007986 */ /* 0x0001e2000c101d08 */
[----:B------:R-:W-:-:S03]  /*12670*/  F2FP.F16.F32.PACK_AB R22, R70, R79 ;  /* 0x0000004f4616723e */ /* 0x000fc600000000ff */
[----:B------:R0:W-:Y:S04]  /*12680*/  STG.E.128 desc[UR8][R26.64], R16 ;  /* 0x000000101a007986 */ /* 0x0001e8000c101d08 */
[----:B------:R0:W-:Y:S02]  /*12690*/  STG.E.128 desc[UR8][R56.64], R20 ;  /* 0x0000001438007986 */ /* 0x0001e4000c101d08 */
.L_x_18540:
[----:B------:R-:W-:Y:S05]  /*126a0*/  BSYNC.RECONVERGENT B1 ;  /* 0x0000000000017941 */ /* 0x000fea0003800200 */
.L_x_18539:
[----:B0-----:R-:W0:Y:S02]  /*126b0*/  LDC.64 R12, c[0x0][0x380] ;  /* 0x0000e000ff0c7b82 */ /* 0x001e240000000a00 */
[----:B0-----:R-:W-:-:S05]  /*126c0*/  IMAD R68, R12, 0x4, R68 ;  /* 0x000000040c447824 */ /* 0x001fca00078e0244 */
[----:B------:R-:W-:-:S13]  /*126d0*/  ISETP.GE.AND P0, PT, R68, R13, PT ;  /* 0x0000000d4400720c */ /* 0x000fda0003f06270 */
[----:B------:R-:W-:Y:S05]  /*126e0*/  @!P0 BRA `(.L_x_18541) ;  /* 0xfffffee0006c8947 */ /* 0x000fea000383ffff */
[----:B------:R-:W-:Y:S05]  /*126f0*/  BSYNC B0 ;  /* 0x0000000000007941 */ /* 0x000fea0003800000 */
.L_x_18194:
[----:B------:R-:W-:Y:S05]  /*12700*/  EXIT ;  /* 0x000000000000794d */ /* 0x000fea0003800000 */
.L_x_18538:
        /* <DEDUP_REMOVED lines=8> */
.L_x_18543:
[----:B------:R-:W-:Y:S05]  /*12790*/  BSYNC B1 ;  /* 0x0000000000017941 */ /* 0x000fea0003800000 */
.L_x_18542:
        /* <DEDUP_REMOVED lines=10> */
.L_x_18544:
[----:B------:R-:W-:Y:S02]  /*12840*/  IMAD.MOV.U32 R85, RZ, RZ, 0x4 ;  /* 0x00000004ff557424 */ /* 0x000fe400078e00ff */
[----:B------:R-:W-:-:S04]  /*12850*/  IMAD.MOV.U32 R75, RZ, RZ, R84 ;  /* 0x000000ffff4b7224 */ /* 0x000fc800078e0054 */
[----:B------:R-:W-:-:S05]  /*12860*/  FADD.FTZ R77, R76, R75 ;  /* 0x0000004b4c4d7221 */ /* 0x000fca0000010000 */
[----:B------:R-:W-:-:S07]  /*12870*/  MOV R86, R77 ;  /* 0x0000004d00567202 */ /* 0x000fce0000000f00 */
[----:B------:R-:W-:Y:S05]  /*12880*/  WARPSYNC.COLLECTIVE R83, `(.L_x_18545) ;  /* 0x0000000053087348 */ /* 0x000fea0003c00000 */
[----:B------:R0:W1:Y:S02]  /*12890*/  SHFL.BFLY P1, R84, R86, R85, R88 ;  /* 0x0c00005556547389 */ /* 0x0000640000020058 */
[----:B01----:R-:W-:Y:S05]  /*128a0*/  ENDCOLLECTIVE ;  /* 0x000000000000791b */ /* 0x003fea0003800000 */
.L_x_18545:
[----:B------:R-:W-:Y:S01]  /*128b0*/  HFMA2 R85, -RZ, RZ, 0, 4.76837158203125e-07 ;  /* 0x00000008ff557431 */ /* 0x000fe200000001ff */
[----:B------:R-:W-:-:S05]  /*128c0*/  MOV R78, R84 ;  /* 0x00000054004e7202 */ /* 0x000fca0000000f00 */
[----:B------:R-:W-:-:S04]  /*128d0*/  FADD.FTZ R78, R77, R78 ;  /* 0x0000004e4d4e7221 */ /* 0x000fc80000010000 */
[----:B------:R-:W-:-:S07]  /*128e0*/  IMAD.MOV.U32 R86, RZ, RZ, R78 ;  /* 0x000000ffff567224 */ /* 0x000fce00078e004e */
[----:B------:R-:W-:Y:S05]  /*128f0*/  WARPSYNC.COLLECTIVE R83, `(.L_x_18546) ;  /* 0x0000000053087348 */ /* 0x000fea0003c00000 */
[----:B------:R0:W1:Y:S02]  /*12900*/  SHFL.BFLY P1, R84, R86, R85, R88 ;  /* 0x0c00005556547389 */ /* 0x0000640000020058 */
[----:B01----:R-:W-:Y:S05]  /*12910*/  ENDCOLLECTIVE ;  /* 0x000000000000791b */ /* 0x003fea0003800000 */
.L_x_18546:
[----:B------:R-:W-:Y:S02]  /*12920*/  IMAD.MOV.U32 R85, RZ, RZ, 0x10 ;  /* 0x00000010ff557424 */ /* 0x000fe400078e00ff */
[----:B------:R-:W-:-:S04]  /*12930*/  IMAD.MOV.U32 R75, RZ, RZ, R84 ;  /* 0x000000ffff4b7224 */ /* 0x000fc800078e0054 */
[----:B------:R-:W-:-:S05]  /*12940*/  FADD.FTZ R79, R78, R75 ;  /* 0x0000004b4e4f7221 */ /* 0x000fca0000010000 */
[----:B------:R-:W-:-:S07]  /*12950*/  MOV R86, R79 ;  /* 0x0000004f00567202 */ /* 0x000fce0000000f00 */
[----:B------:R-:W-:Y:S05]  /*12960*/  WARPSYNC.COLLECTIVE R83, `(.L_x_18547) ;  /* 0x0000000053087348 */ /* 0x000fea0003c00000 */
[----:B------:R0:W1:Y:S02]  /*12970*/  SHFL.BFLY P1, R84, R86, R85, R88 ;  /* 0x0c00005556547389 */ /* 0x0000640000020058 */
[----:B01----:R-:W-:Y:S05]  /*12980*/  ENDCOLLECTIVE ;  /* 0x000000000000791b */ /* 0x003fea0003800000 */
.L_x_18547:
[----:B------:R-:W-:Y:S02]  /*12990*/  IMAD.MOV.U32 R85, RZ, RZ, 0x1 ;  /* 0x00000001ff557424 */ /* 0x000fe400078e00ff */
        /* <DEDUP_REMOVED lines=54> */
.L_x_18548:
[----:B------:R-:W-:Y:S01]  /*12d00*/  HFMA2 R85, -RZ, RZ, 0, 1.1920928955078125e-07 ;  /* 0x00000002ff557431 */ /* 0x000fe200000001ff */
[----:B------:R-:W-:-:S05]  /*12d10*/  MOV R76, R84 ;  /* 0x00000054004c7202 */ /* 0x000fca0000000f00 */
[----:B------:R-:W-:-:S04]  /*12d20*/  FADD.FTZ R76, R75, R76 ;  /* 0x0000004c4b4c7221 */ /* 0x000fc80000010000 */
[----:B------:R-:W-:-:S07]  /*12d30*/  IMAD.MOV.U32 R86, RZ, RZ, R76 ;  /* 0x000000ffff567224 */ /* 0x000fce00078e004c */
[----:B------:R-:W-:Y:S05]  /*12d40*/  WARPSYNC.COLLECTIVE R83, `(.L_x_18549) ;  /* 0x0000000053087348 */ /* 0x000fea0003c00000 */
[----:B------:R0:W1:Y:S02]  /*12d50*/  SHFL.BFLY P1, R84, R86, R85, R88 ;  /* 0x0c00005556547389 */ /* 0x0000640000020058 */
[----:B01----:R-:W-:Y:S05]  /*12d60*/  ENDCOLLECTIVE ;  /* 0x000000000000791b */ /* 0x003fea0003800000 */
.L_x_18549:
[----:B------:R-:W-:Y:S02]  /*12d70*/  IMAD.MOV.U32 R85, RZ, RZ, 0x4 ;  /* 0x00000004ff557424 */ /* 0x000fe400078e00ff */
[----:B------:R-:W-:-:S04]  /*12d80*/  IMAD.MOV.U32 R77, RZ, RZ, R84 ;  /* 0x000000ffff4d7224 */ /* 0x000fc800078e0054 */
[----:B------:R-:W-:-:S05]  /*12d90*/  FADD.FTZ R77, R76, R77 ;  /* 0x0000004d4c4d7221 */ /* 0x000fca0000010000 */
[----:B------:R-:W-:-:S07]  /*12da0*/  MOV R86, R77 ;  /* 0x0000004d00567202 */ /* 0x000fce0000000f00 */
[----:B------:R-:W-:Y:S05]  /*12db0*/  WARPSYNC.COLLECTIVE R83, `(.L_x_18550) ;  /* 0x0000000053087348 */ /* 0x000fea0003c00000 */
[----:B------:R0:W1:Y:S02]  /*12dc0*/  SHFL.BFLY P1, R84, R86, R85, R88 ;  /* 0x0c00005556547389 */ /* 0x0000640000020058 */
[----:B01----:R-:W-:Y:S05]  /*12dd0*/  ENDCOLLECTIVE ;  /* 0x000000000000791b */ /* 0x003fea0003800000 */
.L_x_18550:
[----:B------:R-:W-:Y:S01]  /*12de0*/  HFMA2 R85, -RZ, RZ, 0, 4.76837158203125e-07 ;  /* 0x00000008ff557431 */ /* 0x000fe200000001ff */
[----:B------:R-:W-:-:S05]  /*12df0*/  MOV R78, R84 ;  /* 0x00000054004e7202 */ /* 0x000fca0000000f00 */
[----:B------:R-:W-:-:S04]  /*12e00*/  FADD.FTZ R78, R77, R78 ;  /* 0x0000004e4d4e7221 */ /* 0x000fc80000010000 */
[----:B------:R-:W-:-:S07]  /*12e10*/  IMAD.MOV.U32 R86, RZ, RZ, R78 ;  /* 0x000000ffff567224 */ /* 0x000fce00078e004e */
[----:B------:R-:W-:Y:S05]  /*12e20*/  WARPSYNC.COLLECTIVE R83, `(.L_x_18551) ;  /* 0x0000000053087348 */ /* 0x000fea0003c00000 */
[----:B------:R0:W1:Y:S02]  /*12e30*/  SHFL.BFLY P1, R84, R86, R85, R88 ;  /* 0x0c00005556547389 */ /* 0x0000640000020058 */
[----:B01----:R-:W-:Y:S05]  /*12e40*/  ENDCOLLECTIVE ;  /* 0x000000000000791b */ /* 0x003fea0003800000 */
.L_x_18551:
[----:B------:R-:W-:Y:S02]  /*12e50*/  IMAD.MOV.U32 R85, RZ, RZ, 0x10 ;  /* 0x00000010ff557424 */ /* 0x000fe400078e00ff */
[----:B------:R-:W-:-:S04]  /*12e60*/  IMAD.MOV.U32 R79, RZ, RZ, R84 ;  /* 0x000000ffff4f7224 */ /* 0x000fc800078e0054 */
[----:B------:R-:W-:-:S05]  /*12e70*/  FADD.FTZ R79, R78, R79 ;  /* 0x0000004f4e4f7221 */ /* 0x000fca0000010000 */
[----:B------:R-:W-:-:S07]  /*12e80*/  MOV R86, R79 ;  /* 0x0000004f00567202 */ /* 0x000fce0000000f00 */
[----:B------:R-:W-:Y:S05]  /*12e90*/  WARPSYNC.COLLECTIVE R83, `(.L_x_18552) ;  /* 0x0000000053087348 */ /* 0x000fea0003c00000 */
[----:B------:R0:W1:Y:S02]  /*12ea0*/  SHFL.BFLY P1, R84, R86, R85, R88 ;  /* 0x0c00005556547389 */ /* 0x0000640000020058 */
[----:B01----:R-:W-:Y:S05]  /*12eb0*/  ENDCOLLECTIVE ;  /* 0x000000000000791b */ /* 0x003fea0003800000 */
.L_x_18552:
[----:B------:R-:W-:Y:S01]  /*12ec0*/  MOV R82, R84 ;  /* 0x0000005400527202 */ /* 0x000fe20000000f00 */
[----:B------:R-:W-:Y:S06]  /*12ed0*/  BRA `(.L_x_18553) ;  /* 0xffffffec00607947 */ /* 0x000fec000383ffff */
.L_x_18554:
        /* <DEDUP_REMOVED lines=10> */
.L_x_28809:


//--------------------- .text._ZN10layer_norm13ln_fwd_kernelINS_13Kernel_traitsI6__halfS2_fS2_fjLj768ELj1ELj4ELj1ELj16ENS_18Kernel_traits_baseILj768ES2_S2_fS2_fjLj128EEEEELb1ELb1ELb0ELb0EEEvNS_9FwdParamsE --------------------------
	.section	.text._ZN10layer_norm13ln_fwd_kernelINS_13Kernel_traitsI6__halfS2_fS2_fjLj768ELj1ELj4ELj1ELj16ENS_18Kernel_traits_baseILj768ES2_S2_fS2_fjLj128EEEEELb1ELb1ELb0ELb0EEEvNS_9FwdParamsE,"ax",@progbits
	.align	128
        .global         _ZN10layer_norm13ln_fwd_kernelINS_13Kernel_traitsI6__halfS2_fS2_fjLj768ELj1ELj4ELj1ELj16ENS_18Kernel_traits_baseILj768ES2_S2_fS2_fjLj128EEEEELb1ELb1ELb0ELb0EEEvNS_9FwdParamsE
        .type           _ZN10layer_norm13ln_fwd_kernelINS_13Kernel_traitsI6__halfS2_fS2_fjLj768ELj1ELj4ELj1ELj16ENS_18Kernel_traits_baseILj768ES2_S2_fS2_fjLj128EEEEELb1ELb1ELb0ELb0EEEvNS_9FwdParamsE,@function
        .size           _ZN10layer_norm13ln_fwd_kernelINS_13Kernel_traitsI6__halfS2_fS2_fjLj768ELj1ELj4ELj1ELj16ENS_18Kernel_traits_baseILj768ES2_S2_fS2_fjLj128EEEEELb1ELb1ELb0ELb0EEEvNS_9FwdParamsE,(.L_x_28810 - _ZN10layer_norm13ln_fwd_kernelINS_13Kernel_traitsI6__halfS2_fS2_fjLj768ELj1ELj4ELj1ELj16ENS_18Kernel_traits_baseILj768ES2_S2_fS2_fjLj128EEEEELb1ELb1ELb0ELb0EEEvNS_9FwdParamsE)
        .other          _ZN10layer_norm13ln_fwd_kernelINS_13Kernel_traitsI6__halfS2_fS2_fjLj768ELj1ELj4ELj1ELj16ENS_18Kernel_traits_baseILj768ES2_S2_fS2_fjLj128EEEEELb1ELb1ELb0ELb0EEEvNS_9FwdParamsE,@"STO_CUDA_ENTRY STV_DEFAULT"
_ZN10layer_norm13ln_fwd_kernelINS_13Kernel_traitsI6__halfS2_fS2_fjLj768ELj1ELj4ELj1ELj16ENS_18Kernel_traits_baseILj768ES2_S2_fS2_fjLj128EEEEELb1ELb1ELb0ELb0EEEvNS_9FwdParamsE:
.text._ZN10layer_norm13ln_fwd_kernelINS_13Kernel_traitsI6__halfS2_fS2_fjLj768ELj1ELj4ELj1ELj16ENS_18Kernel_traits_baseILj768ES2_S2_fS2_fjLj128EEEEELb1ELb1ELb0ELb0EEEvNS_9FwdParamsE:
        /* <DEDUP_REMOVED lines=10> */
[----:B--2---:R-:W-:Y:S02]  /*00a0*/  MOV R2, UR6 ;  /* 0x0000000600027c02 */ /* 0x004fe40008000f00 */
[----:B------:R-:W-:-:S09]  /*00b0*/  MOV R3, UR7 ;  /* 0x0000000700037c02 */ /* 0x000fd20008000f00 */
        /* <DEDUP_REMOVED lines=17> */
[C---:B------:R-:W-:Y:S02]  /*01d0*/  LOP3.LUT R3, R84.reuse, 0x1f, RZ, 0xc, !PT ;  /* 0x0000001f54037812 */ /* 0x040fe400078e0cff */
[----:B------:R-:W-:Y:S01]  /*01e0*/  LOP3.LUT R84, R84, 0x1f, RZ, 0xc0, !PT ;  /* 0x0000001f54547812 */ /* 0x000fe200078ec0ff */
        /* <DEDUP_REMOVED lines=58> */
.L_x_18556:
        /* <DEDUP_REMOVED lines=25> */
[----:B------:R-:W-:Y:S01]  /*0720*/  CS2R R24, SRZ ;  /* 0x0000000000187805 */ /* 0x000fe2000001ff00 */
[----:B------:R-:W-:Y:S01]  /*0730*/  IMAD.MOV.U32 R14, RZ, RZ, RZ ;  /* 0x000000ffff0e7224 */ /* 0x000fe200078e00ff */
[----:B------:R-:W-:Y:S02]  /*0740*/  CS2R R12, SRZ ;  /* 0x00000000000c7805 */ /* 0x000fe4000001ff00 */
[----:B------:R-:W-:Y:S02]  /*0750*/  @P2 CS2R R38, SRZ ;  /* 0x0000000000262805 */ /* 0x000fe4000001ff00 */
[----:B------:R-:W-:Y:S02]  /*0760*/  @P2 CS2R R36, SRZ ;  /* 0x0000000000242805 */ /* 0x000fe4000001ff00 */
[----:B------:R-:W-:Y:S01]  /*0770*/  @P1 MOV R27, RZ ;  /* 0x000000ff001b1202 */ /* 0x000fe20000000f00 */
[----:B0-----:R-:W-:-:S07]  /*0780*/  @P0 IMAD.MOV.U32 R15, RZ, RZ, RZ ;  /* 0x000000ffff0f0224 */ /* 0x001fce00078e00ff */
.L_x_18557:
[----:B------:R-:W-:Y:S05]  /*0790*/  BSYNC.RECONVERGENT B0 ;  /* 0x0000000000007941 */ /* 0x000fea0003800200 */
.L_x_18555:
        /* <DEDUP_REMOVED lines=70> */
[----:B------:R-:W-:Y:S02]  /*0c00*/  HFMA2 R3, -RZ, RZ, 0, 0 ;  /* 0x00000000ff037431 */ /* 0x000fe400000001ff */
[----:B------:R-:W-:Y:S01]  /*0c10*/  IMAD R2, R0, -0x2daee0ad, RZ ;  /* 0xd2511f5300027824 */ /* 0x000fe200078e02ff */
[----:B------:R-:W-:Y:S01]  /*0c20*/  LOP3.LUT R5, R44, UR31, R5, 0x96, !PT ;  /* 0x0000001f2c057c12 */ /* 0x000fe2000f8e9605 */
[----:B0-23--:R-:W-:-:S07]  /*0c30*/  IMAD R0, R45, -0x326172a9, RZ ;  /* 0xcd9e8d572d007824 */ /* 0x00dfce00078e02ff */
.L_x_18817:
[----:B0-----:R-:W0:Y:S01]  /*0c40*/  @UP0 LDCU.64 UR4, c[0x0][0x3e0] ;  /* 0x00007c00ff0407ac */ /* 0x001e220008000a00 */
        /* <DEDUP_REMOVED lines=10> */
[----:B------:R-:W-:Y:S02]  /*0cf0*/  LEA.HI R77, R77, R76, RZ, 0x3 ;  /* 0x0000004c4d4d7211 */ /* 0x000fe400078f18ff */
[----:B------:R-:W-:Y:S02]  /*0d00*/  MOV R76, 0x3f800000 ;  /* 0x3f800000004c7802 */ /* 0x000fe40000000f00 */
[----:B------:R-:W-:Y:S02]  /*0d10*/  LEA.HI.SX32 R85, R77, R84, 0x1d ;  /* 0x000000544d557211 */ /* 0x000fe400078feaff */
[----:B------:R-:W-:-:S03]  /*0d20*/  P2R R77, PR, RZ, 0x4 ;  /* 0x00000004ff4d7803 */ /* 0x000fc60000000000 */
        /* <DEDUP_REMOVED lines=16> */
[----:B------:R-:W-:Y:S01]  /*0e30*/  IMAD.MOV.U32 R52, RZ, RZ, R0 ;  /* 0x000000ffff347224 */ /* 0x000fe200078e0000 */
[----:B------:R-:W-:-:S09]  /*0e40*/  MOV R86, R2 ;  /* 0x0000000200567202 */ /* 0x000fd20000000f00 */
[----:B0-----:R-:W-:Y:S05]  /*0e50*/  @!P0 BRA `(.L_x_18563) ;  /* 0x0000000400188947 */ /* 0x001fea0003800000 */
[----:B------:R-:W-:-:S05]  /*0e60*/  IMAD.MOV.U32 R53, RZ, RZ, 0x2 ;  /* 0x00000002ff357424 */ /* 0x000fca00078e00ff */
[----:B------:R-:W-:-:S04]  /*0e70*/  VIADDMNMX.U32 R52, R4, 0xfffffffe, R53, PT ;  /* 0xfffffffe04347846 */ /* 0x000fc80003800035 */
[----:B------:R-:W-:-:S04]  /*0e80*/  SHF.L.U32 R54, R52, 0x2, RZ ;  /* 0x0000000234367819 */ /* 0x000fc800000006ff */
[----:B------:R-:W0:Y:S02]  /*0e90*/  LDC R52, c[0x2][R54] ;  /* 0x0080000036347b82 */ /* 0x000e240000000800 */
[----:B0-----:R-:W-:-:S04]  /*0ea0*/  SHF.R.S32.HI R53, RZ, 0x1f, R52 ;  /* 0x0000001fff357819 */ /* 0x001fc80000011434 */
.L_x_28646:
[----:B------:R-:W-:Y:S05]  /*0eb0*/  BRX R52 -0xec0                                         (*"BRANCH_TARGETS .L_x_28647,.L_x_28648,.L_x_28649"*) ;  /* 0xfffffff034507949 */ /* 0x000fea000383ffff */
.L_x_28649:
[----:B------:R-:W-:Y:S01]  /*0ec0*/  VIADD R53, R4, 0x1 ;  /* 0x0000000104357836 */ /* 0x000fe20000000000 */
[----:B------:R-:W-:Y:S01]  /*0ed0*/  MOV R86, R2 ;  /* 0x0000000200567202 */ /* 0x000fe20000000f00 */
[----:B------:R-:W-:Y:S01]  /*0ee0*/  IMAD.MOV.U32 R52, RZ, RZ, R5 ;  /* 0x000000ffff347224 */ /* 0x000fe200078e0005 */
[----:B------:R-:W-:Y:S06]  /*0ef0*/  BRA `(.L_x_18563) ;  /* 0x0000000000f07947 */ /* 0x000fec0003800000 */
.L_x_28647:
[----:B------:R-:W-:Y:S01]  /*0f00*/  MOV R86, R2 ;  /* 0x0000000200567202 */ /* 0x000fe20000000f00 */
[----:B------:R-:W-:Y:S01]  /*0f10*/  IMAD.MOV.U32 R53, RZ, RZ, 0x3 ;  /* 0x00000003ff357424 */ /* 0x000fe200078e00ff */
[----:B------:R-:W-:Y:S01]  /*0f20*/  MOV R52, R6 ;  /* 0x0000000600347202 */ /* 0x000fe20000000f00 */
[----:B------:R-:W-:Y:S06]  /*0f30*/  BRA `(.L_x_18563) ;  /* 0x0000000000e07947 */ /* 0x000fec0003800000 */
.L_x_28648:
        /* <DEDUP_REMOVED lines=13> */
.L_x_18565:
[----:B------:R-:W-:Y:S05]  /*1010*/  BSYNC.RECONVERGENT B3 ;  /* 0x0000000000037941 */ /* 0x000fea0003800200 */
.L_x_18564:
        /* <DEDUP_REMOVED lines=42> */
.L_x_18563:
[----:B------:R-:W-:Y:S05]  /*12c0*/  BSYNC.RECONVERGENT B2 ;  /* 0x0000000000027941 */ /* 0x000fea0003800200 */
.L_x_18562:
        /* <DEDUP_REMOVED lines=9> */
[----:B------:R-:W-:Y:S01]  /*1360*/  FFMA.FTZ R2, R55, R88, 1.1641532182693481445e-10 ;  /* 0x2f00000037027423 */ /* 0x000fe20000010058 */
[----:B------:R-:W-:-:S02]  /*1370*/  HFMA2 R78, -RZ, RZ, 0, 1.1920928955078125e-07 ;  /* 0x00000002ff4e7431 */ /* 0x000fc400000001ff */
[----:B0-----:R-:W-:Y:S02]  /*1380*/  FMUL.FTZ R4, R4, R77 ;  /* 0x0000004d04047220 */ /* 0x001fe40000410000 */
[----:B-1----:R-:W-:-:S04]  /*1390*/  FSETP.GTU.FTZ.AND P0, PT, R2, R87, PT ;  /* 0x000000570200720b */ /* 0x002fc80003f1c000 */
        /* <DEDUP_REMOVED lines=14> */
.L_x_18568:
        /* <DEDUP_REMOVED lines=13> */
.L_x_18570:
[----:B------:R-:W-:Y:S05]  /*1550*/  BSYNC.RECONVERGENT B3 ;  /* 0x0000000000037941 */ /* 0x000fea0003800200 */
.L_x_18569:
        /* <DEDUP_REMOVED lines=43> */
.L_x_18567:
[----:B------:R-:W-:Y:S05]  /*1810*/  BSYNC.RECONVERGENT B2 ;  /* 0x0000000000027941 */ /* 0x000fea0003800200 */
.L_x_18566:
        /* <DEDUP_REMOVED lines=23> */
.L_x_18573:
        /* <DEDUP_REMOVED lines=13> */
.L_x_18575:
[----:B------:R-:W-:Y:S05]  /*1a60*/  BSYNC.RECONVERGENT B3 ;  /* 0x0000000000037941 */ /* 0x000fea0003800200 */
.L_x_18574:
        /* <DEDUP_REMOVED lines=43> */
.L_x_18572:
[----:B------:R-:W-:Y:S05]  /*1d20*/  BSYNC.RECONVERGENT B2 ;  /* 0x0000000000027941 */ /* 0x000fea0003800200 */
.L_x_18571:
        /* <DEDUP_REMOVED lines=10> */
[----:B------:R-:W-:Y:S01]  /*1dd0*/  FSEL R55, R54, RZ, !P1 ;  /* 0x000000ff36377208 */ /* 0x000fe20004800000 */
[----:B------:R-:W-:Y:S01]  /*1de0*/  HADD2.F32 R54, -RZ, R17.H0_H0 ;  /* 0x20000011ff367230 */ /* 0x000fe20000004100 */
[----:B------:R-:W-:-:S04]  /*1df0*/  PLOP3.LUT P1, PT, P1, PT, PT, 0x8, 0x80 ;  /* 0x000000000080781c */ /* 0x000fc80000f2e170 */
[----:B------:R-:W-:Y:S01]  /*1e00*/  FFMA.FTZ R54, R55, R54, R46 ;  /* 0x0000003637367223 */ /* 0x000fe2000001002e */
        /* <DEDUP_REMOVED lines=9> */
.L_x_18578:
        /* <DEDUP_REMOVED lines=13> */
.L_x_18580:
[----:B------:R-:W-:Y:S05]  /*1f70*/  BSYNC.RECONVERGENT B3 ;  /* 0x0000000000037941 */ /* 0x000fea0003800200 */
.L_x_18579:
        /* <DEDUP_REMOVED lines=43> */
.L_x_18577:
[----:B------:R-:W-:Y:S05]  /*2230*/  BSYNC.RECONVERGENT B2 ;  /* 0x0000000000027941 */ /* 0x000fea0003800200 */
.L_x_18576:
        /* <DEDUP_REMOVED lines=23> */
.L_x_18583:
        /* <DEDUP_REMOVED lines=13> */
.L_x_18585:
[----:B------:R-:W-:Y:S05]  /*2480*/  BSYNC.RECONVERGENT B3 ;  /* 0x0000000000037941 */ /* 0x000fea0003800200 */
.L_x_18584:
        /* <DEDUP_REMOVED lines=43> */
.L_x_18582:
[----:B------:R-:W-:Y:S05]  /*2740*/  BSYNC.RECONVERGENT B2 ;  /* 0x0000000000027941 */ /* 0x000fea0003800200 */
.L_x_18581:
        /* <DEDUP_REMOVED lines=23> */
.L_x_18588:
        /* <DEDUP_REMOVED lines=13> */
.L_x_18590:
[----:B------:R-:W-:Y:S05]  /*2990*/  BSYNC.RECONVERGENT B3 ;  /* 0x0000000000037941 */ /* 0x000fea0003800200 */
.L_x_18589:
        /* <DEDUP_REMOVED lines=43> */
.L_x_18587:
[----:B------:R-:W-:Y:S05]  /*2c50*/  BSYNC.RECONVERGENT B2 ;  /* 0x0000000000027941 */ /* 0x000fea0003800200 */
.L_x_18586:
        /* <DEDUP_REMOVED lines=23> */
.L_x_18593:
        /* <DEDUP_REMOVED lines=13> */
.L_x_18595:
[----:B------:R-:W-:Y:S05]  /*2ea0*/  BSYNC.RECONVERGENT B3 ;  /* 0x0000000000037941 */ /* 0x000fea0003800200 */
.L_x_18594:
        /* <DEDUP_REMOVED lines=37> */
[----:B------:R-:W-:Y:S01]  /*3100*/  IMAD.MOV.U32 R90, RZ, RZ, RZ ;  /* 0x000000ffff5a7224 */ /* 0x000fe200078e00ff */
[----:B------:R-:W-:Y:S01]  /*3110*/  MOV R0, R78 ;  /* 0x0000004e00007202 */ /* 0x000fe20000000f00 */
[----:B------:R-:W-:-:S05]  /*3120*/  IMAD.WIDE.U32 R78, R6, -0x2daee0ad, RZ ;  /* 0xd2511f53064e7825 */ /* 0x000fca00078e00ff */
[----:B------:R-:W-:Y:S01]  /*3130*/  LOP3.LUT R6, R4, UR32, R79, 0x96, !PT ;  /* 0x0000002004067c12 */ /* 0x000fe2000f8e964f */
[----:B------:R-:W-:Y:S01]  /*3140*/  IMAD.MOV.U32 R4, RZ, RZ, R86 ;  /* 0x000000ffff047224 */ /* 0x000fe200078e0056 */
[----:B------:R-:W-:-:S07]  /*3150*/  MOV R86, R78 ;  /* 0x0000004e00567202 */ /* 0x000fce0000000f00 */
.L_x_18592:
[----:B------:R-:W-:Y:S05]  /*3160*/  BSYNC.RECONVERGENT B2 ;  /* 0x0000000000027941 */ /* 0x000fea0003800200 */
.L_x_18591:
        /* <DEDUP_REMOVED lines=12> */
[----:B------:R-:W-:Y:S01]  /*3230*/  FFMA.FTZ R58, R79, R58, R50 ;  /* 0x0000003a4f3a7223 */ /* 0x000fe20000010032 */
        /* <DEDUP_REMOVED lines=10> */
.L_x_18598:
        /* <DEDUP_REMOVED lines=15> */
.L_x_18600:
[----:B------:R-:W-:Y:S05]  /*33d0*/  BSYNC.RECONVERGENT B3 ;  /* 0x0000000000037941 */ /* 0x000fea0003800200 */
.L_x_18599:
        /* <DEDUP_REMOVED lines=40> */
[----:B------:R-:W-:Y:S01]  /*3660*/  HFMA2 R4, -RZ, RZ, 0, 0 ;  /* 0x00000000ff047431 */ /* 0x000fe200000001ff */
[----:B------:R-:W-:Y:S01]  /*3670*/  MOV R79, R86 ;  /* 0x00000056004f7202 */ /* 0x000fe20000000f00 */
[----:B------:R-:W-:-:S07]  /*3680*/  IMAD.MOV.U32 R86, RZ, RZ, R78 ;  /* 0x000000ffff567224 */ /* 0x000fce00078e004e */
.L_x_18597:
[----:B------:R-:W-:Y:S05]  /*3690*/  BSYNC.RECONVERGENT B2 ;  /* 0x0000000000027941 */ /* 0x000fea0003800200 */
.L_x_18596:
[----:B------:R-:W-:Y:S01]  /*36a0*/  I2FP.F32.U32 R79, R79 ;  /* 0x0000004f004f7245 */ /* 0x000fe20000201000 */
[----:B------:R-:W-:-:S04]  /*36b0*/  HADD2.F32 R59, -RZ, R59.H1_H1 ;  /* 0x3000003bff3b7230 */ /* 0x000fc80000004100 */
        /* <DEDUP_REMOVED lines=8> */
[----:B------:R-:W-:Y:S09]  /*3740*/  BRA `(.L_x_18601) ;  /* 0x0000002800407947 */ /* 0x000ff20003800000 */
.L_x_18561:
        /* <DEDUP_REMOVED lines=16> */
.L_x_18604:
        /* <DEDUP_REMOVED lines=13> */
.L_x_18606:
[----:B------:R-:W-:Y:S05]  /*3920*/  BSYNC.RECONVERGENT B3 ;  /* 0x0000000000037941 */ /* 0x000fea0003800200 */
.L_x_18605:
        /* <DEDUP_REMOVED lines=42> */
.L_x_18603:
[----:B------:R-:W-:Y:S05]  /*3bd0*/  BSYNC.RECONVERGENT B2 ;  /* 0x0000000000027941 */ /* 0x000fea0003800200 */
.L_x_18602:
        /* <DEDUP_REMOVED lines=9> */
[----:B------:R-:W-:Y:S01]  /*3c70*/  FFMA.FTZ R2, R53, R88, 1.1641532182693481445e-10 ;  /* 0x2f00000035027423 */ /* 0x000fe20000010058 */
[----:B------:R-:W-:-:S02]  /*3c80*/  HADD2.F32 R53, -RZ, R16.H0_H0 ;  /* 0x20000010ff357230 */ /* 0x000fc40000004100 */
[----:B0-----:R-:W-:Y:S02]  /*3c90*/  FMUL.FTZ R4, R4, R77 ;  /* 0x0000004d04047220 */ /* 0x001fe40000410000 */
[----:B-1----:R-:W-:-:S04]  /*3ca0*/  FSETP.GTU.FTZ.AND P0, PT, R2, R87, PT ;  /* 0x000000570200720b */ /* 0x002fc80003f1c000 */
        /* <DEDUP_REMOVED lines=14> */
.L_x_18609:
        /* <DEDUP_REMOVED lines=13> */
.L_x_18611:
[----:B------:R-:W-:Y:S05]  /*3e60*/  BSYNC.RECONVERGENT B3 ;  /* 0x0000000000037941 */ /* 0x000fea0003800200 */
.L_x_18610:
        /* <DEDUP_REMOVED lines=39> */
[----:B------:R-:W-:Y:S01]  /*40e0*/  IMAD.MOV.U32 R78, RZ, RZ, RZ ;  /* 0x000000ffff4e7224 */ /* 0x000fe200078e00ff */
[----:B------:R-:W-:Y:S01]  /*40f0*/  LOP3.LUT R6, R4, UR32, R55, 0x96, !PT ;  /* 0x0000002004067c12 */ /* 0x000fe2000f8e9637 */
[----:B------:R-:W-:Y:S01]  /*4100*/  IMAD.MOV.U32 R4, RZ, RZ, R86 ;  /* 0x000000ffff047224 */ /* 0x000fe200078e0056 */
[----:B------:R-:W-:-:S07]  /*4110*/  MOV R86, R54 ;  /* 0x0000003600567202 */ /* 0x000fce0000000f00 */
.L_x_18608:
[----:B------:R-:W-:Y:S05]  /*4120*/  BSYNC.RECONVERGENT B2 ;  /* 0x0000000000027941 */ /* 0x000fea0003800200 */
.L_x_18607:
        /* <DEDUP_REMOVED lines=23> */
.L_x_18614:
        /* <DEDUP_REMOVED lines=13> */
.L_x_18616:
[----:B------:R-:W-:Y:S05]  /*4370*/  BSYNC.RECONVERGENT B3 ;  /* 0x0000000000037941 */ /* 0x000fea0003800200 */
.L_x_18615:
        /* <DEDUP_REMOVED lines=43> */
.L_x_18613:
[----:B------:R-:W-:Y:S05]  /*4630*/  BSYNC.RECONVERGENT B2 ;  /* 0x0000000000027941 */ /* 0x000fea0003800200 */
.L_x_18612:
        /* <DEDUP_REMOVED lines=23> */
.L_x_18619:
        /* <DEDUP_REMOVED lines=13> */
.L_x_18621:
[----:B------:R-:W-:Y:S05]  /*4880*/  BSYNC.RECONVERGENT B3 ;  /* 0x0000000000037941 */ /* 0x000fea0003800200 */
.L_x_18620:
        /* <DEDUP_REMOVED lines=43> */
.L_x_18618:
[----:B------:R-:W-:Y:S05]  /*4b40*/  BSYNC.RECONVERGENT B2 ;  /* 0x0000000000027941 */ /* 0x000fea0003800200 */
.L_x_18617:
        /* <DEDUP_REMOVED lines=23> */
.L_x_18624:
        /* <DEDUP_REMOVED lines=13> */
.L_x_18626:
[----:B------:R-:W-:Y:S05]  /*4d90*/  BSYNC.RECONVERGENT B3 ;  /* 0x0000000000037941 */ /* 0x000fea0003800200 */
.L_x_18625:
        /* <DEDUP_REMOVED lines=43> */
.L_x_18623:
[----:B------:R-:W-:Y:S05]  /*5050*/  BSYNC.RECONVERGENT B2 ;  /* 0x0000000000027941 */ /* 0x000fea0003800200 */
.L_x_18622:
        /* <DEDUP_REMOVED lines=23> */
.L_x_18629:
        /* <DEDUP_REMOVED lines=13> */
.L_x_18631:
[----:B------:R-:W-:Y:S05]  /*52a0*/  BSYNC.RECONVERGENT B3 ;  /* 0x0000000000037941 */ /* 0x000fea0003800200 */
.L_x_18630:
        /* <DEDUP_REMOVED lines=43> */
.L_x_18628:
[----:B------:R-:W-:Y:S05]  /*5560*/  BSYNC.RECONVERGENT B2 ;  /* 0x0000000000027941 */ /* 0x000fea0003800200 */
.L_x_18627:
        /* <DEDUP_REMOVED lines=23> */
.L_x_18634:
        /* <DEDUP_REMOVED lines=13> */
.L_x_18636:
[----:B------:R-:W-:Y:S05]  /*57b0*/  BSYNC.RECONVERGENT B3 ;  /* 0x0000000000037941 */ /* 0x000fea0003800200 */
.L_x_18635:
        /* <DEDUP_REMOVED lines=43> */
.L_x_18633:
[----:B------:R-:W-:Y:S05]  /*5a70*/  BSYNC.RECONVERGENT B2 ;  /* 0x0000000000027941 */ /* 0x000fea0003800200 */
.L_x_18632:
        /* <DEDUP_REMOVED lines=9> */
[----:B------:R-:W-:-:S03]  /*5b10*/  IMAD.MOV.U32 R4, RZ, RZ, 0x2 ;  /* 0x00000002ff047424 */ /* 0x000fc600078e00ff */
        /* <DEDUP_REMOVED lines=13> */
.L_x_18639:
        /* <DEDUP_REMOVED lines=15> */
.L_x_18641:
[----:B------:R-:W-:Y:S05]  /*5ce0*/  BSYNC.RECONVERGENT B3 ;  /* 0x0000000000037941 */ /* 0x000fea0003800200 */
.L_x_18640:
        /* <DEDUP_REMOVED lines=43> */
.L_x_18638:
[----:B------:R-:W-:Y:S05]  /*5fa0*/  BSYNC.RECONVERGENT B2 ;  /* 0x0000000000027941 */ /* 0x000fea0003800200 */
.L_x_18637:
[----:B------:R-:W-:Y:S01]  /*5fb0*/  I2FP.F32.U32 R79, R79 ;  /* 0x0000004f004f7245 */ /* 0x000fe20000201000 */
[----:B------:R-:W-:-:S04]  /*5fc0*/  HADD2.F32 R59, -RZ, R59.H1_H1 ;  /* 0x3000003bff3b7230 */ /* 0x000fc80000004100 */
[----:B------:R-:W-:Y:S01]  /*5fd0*/  FFMA.FTZ R88, R79, R88, 1.1641532182693481445e-10 ;  /* 0x2f0000004f587423 */ /* 0x000fe20000010058 */
[----:B------:R-:W-:-:S04]  /*5fe0*/  FMUL.FTZ R78, R59, R76 ;  /* 0x0000004c3b4e7220 */ /* 0x000fc80000410000 */
[----:B------:R-:W-:Y:S01]  /*5ff0*/  FMUL.FTZ R59, R78, R77 ;  /* 0x0000004d4e3b7220 */ /* 0x000fe20000410000 */
[----:B------:R-:W-:Y:S01]  /*6000*/  FSETP.GTU.FTZ.AND P6, PT, R88, R87, PT ;  /* 0x000000575800720b */ /* 0x000fe20003fdc000 */
[----:B------:R-:W-:-:S03]  /*6010*/  HADD2.F32 R78, -RZ, R19.H1_H1 ;  /* 0x30000013ff4e7230 */ /* 0x000fc60000004100 */
[----:B------:R-:W-:Y:S02]  /*6020*/  FSEL R59, R59, RZ, !P6 ;  /* 0x000000ff3b3b7208 */ /* 0x000fe40007000000 */
[----:B------:R-:W-:-:S03]  /*6030*/  PLOP3.LUT P6, PT, P6, PT, PT, 0x8, 0x80 ;  /* 0x000000000080781c */ /* 0x000fc600037ce170 */
[----:B------:R-:W-:-:S10]  /*6040*/  FMUL.FTZ R59, R59, R78 ;  /* 0x0000004e3b3b7220 */ /* 0x000fd40000410000 */
.L_x_18601:
[----:B------:R-:W0:Y:S01]  /*6050*/  LDC.64 R78, c[0x0][0x3a8] ;  /* 0x0000ea00ff4e7b82 */ /* 0x000e220000000a00 */
[----:B------:R-:W-:Y:S02]  /*6060*/  SEL R77, RZ, 0x1000000, !P6 ;  /* 0x01000000ff4d7807 */ /* 0x000fe40007000000 */
[----:B------:R-:W-:Y:S02]  /*6070*/  ISETP.NE.AND P6, PT, R2, RZ, PT ;  /* 0x000000ff0200720c */ /* 0x000fe40003fc5270 */
[----:B------:R-:W-:Y:S02]  /*6080*/  SEL R2, RZ, 0x10000, !P5 ;  /* 0x00010000ff027807 */ /* 0x000fe40006800000 */
[----:B------:R-:W-:Y:S02]  /*6090*/  SEL R89, RZ, 0x100, !P4 ;  /* 0x00000100ff597807 */ /* 0x000fe40006000000 */
        /* <DEDUP_REMOVED lines=8> */
[C---:B0-----:R-:W-:Y:S01]  /*6120*/  IMAD.WIDE.U32 R90, R85.reuse, 0x20, R78 ;  /* 0x00000020555a7825 */ /* 0x041fe200078e004e */
[----:B------:R-:W-:Y:S01]  /*6130*/  LOP3.LUT R88, R2, R77, RZ, 0xfc, !PT ;  /* 0x0000004d02587212 */ /* 0x000fe200078efcff */
[----:B------:R-:W0:Y:S01]  /*6140*/  LDC.64 R78, c[0x0][0x3b0] ;  /* 0x0000ec00ff4e7b82 */ /* 0x000e220000000a00 */
[----:B------:R-:W-:Y:S01]  /*6150*/  MOV R2, R86 ;  /* 0x0000005600027202 */ /* 0x000fe20000000f00 */
[C---:B------:R-:W-:Y:S01]  /*6160*/  VIADD R77, R85.reuse, 0x20 ;  /* 0x00000020554d7836 */ /* 0x040fe20000000000 */
[----:B------:R1:W-:Y:S04]  /*6170*/  STG.E.128 desc[UR8][R90.64], R52 ;  /* 0x000000345a007986 */ /* 0x0003e8000c101d08 */
[----:B------:R1:W-:Y:S01]  /*6180*/  STG.E.128 desc[UR8][R90.64+0x10], R56 ;  /* 0x000010385a007986 */ /* 0x0003e2000c101d08 */
[----:B0-----:R-:W-:-:S05]  /*6190*/  IMAD.WIDE.U32 R78, R85, 0x8, R78 ;  /* 0x00000008554e7825 */ /* 0x001fca00078e004e */
[----:B------:R1:W-:Y:S02]  /*61a0*/  STG.E.64 desc[UR8][R78.64], R88 ;  /* 0x000000584e007986 */ /* 0x0003e4000c101b08 */
.L_x_18560:
[----:B------:R-:W-:Y:S05]  /*61b0*/  BSYNC.RECONVERGENT B1 ;  /* 0x0000000000017941 */ /* 0x000fea0003800200 */
.L_x_18559:
        /* <DEDUP_REMOVED lines=30> */
.L_x_18647:
        /* <DEDUP_REMOVED lines=13> */
.L_x_18649:
[----:B------:R-:W-:Y:S05]  /*6470*/  BSYNC.RECONVERGENT B3 ;  /* 0x0000000000037941 */ /* 0x000fea0003800200 */
.L_x_18648:
        /* <DEDUP_REMOVED lines=42> */
.L_x_18646:
[----:B------:R-:W-:Y:S05]  /*6720*/  BSYNC.RECONVERGENT B2 ;  /* 0x0000000000027941 */ /* 0x000fea0003800200 */
.L_x_18645:
        /* <DEDUP_REMOVED lines=9> */
[----:B------:R-:W-:Y:S01]  /*67c0*/  FMUL.FTZ R2, R63, R76 ;  /* 0x0000004c3f027220 */ /* 0x000fe20000410000 */
[----:B------:R-:W-:-:S02]  /*67d0*/  HFMA2 R88, -RZ, RZ, 0, 1.1920928955078125e-07 ;  /* 0x00000002ff587431 */ /* 0x000fc400000001ff */
        /* <DEDUP_REMOVED lines=16> */
.L_x_18652:
        /* <DEDUP_REMOVED lines=13> */
.L_x_18654:
[----:B------:R-:W-:Y:S05]  /*69b0*/  BSYNC.RECONVERGENT B3 ;  /* 0x0000000000037941 */ /* 0x000fea0003800200 */
.L_x_18653:
        /* <DEDUP_REMOVED lines=43> */
.L_x_18651:
[----:B------:R-:W-:Y:S05]  /*6c70*/  BSYNC.RECONVERGENT B2 ;  /* 0x0000000000027941 */ /* 0x000fea0003800200 */
.L_x_18650:
        /* <DEDUP_REMOVED lines=23> */
.L_x_18657:
        /* <DEDUP_REMOVED lines=13> */
.L_x_18659:
[----:B------:R-:W-:Y:S05]  /*6ec0*/  BSYNC.RECONVERGENT B3 ;  /* 0x0000000000037941 */ /* 0x000fea0003800200 */
.L_x_18658:
        /* <DEDUP_REMOVED lines=43> */
.L_x_18656:
[----:B------:R-:W-:Y:S05]  /*7180*/  BSYNC.RECONVERGENT B2 ;  /* 0x0000000000027941 */ /* 0x000fea0003800200 */
.L_x_18655:
        /* <DEDUP_REMOVED lines=23> */
.L_x_18662:
        /* <DEDUP_REMOVED lines=13> */
.L_x_18664:
[----:B------:R-:W-:Y:S05]  /*73d0*/  BSYNC.RECONVERGENT B3 ;  /* 0x0000000000037941 */ /* 0x000fea0003800200 */
.L_x_18663:
        /* <DEDUP_REMOVED lines=43> */
.L_x_18661:
[----:B------:R-:W-:Y:S05]  /*7690*/  BSYNC.RECONVERGENT B2 ;  /* 0x0000000000027941 */ /* 0x000fea0003800200 */
.L_x_18660:
        /* <DEDUP_REMOVED lines=23> */
.L_x_18667:
        /* <DEDUP_REMOVED lines=13> */
.L_x_18669:
[----:B------:R-:W-:Y:S05]  /*78e0*/  BSYNC.RECONVERGENT B3 ;  /* 0x0000000000037941 */ /* 0x000fea0003800200 */
.L_x_18668:
        /* <DEDUP_REMOVED lines=43> */
.L_x_18666:
[----:B------:R-:W-:Y:S05]  /*7ba0*/  BSYNC.RECONVERGENT B2 ;  /* 0x0000000000027941 */ /* 0x000fea0003800200 */
.L_x_18665:
        /* <DEDUP_REMOVED lines=23> */
.L_x_18672:
        /* <DEDUP_REMOVED lines=13> */
.L_x_18674:
[----:B------:R-:W-:Y:S05]  /*7df0*/  BSYNC.RECONVERGENT B3 ;  /* 0x0000000000037941 */ /* 0x000fea0003800200 */
.L_x_18673:
        /* <DEDUP_REMOVED lines=43> */
.L_x_18671:
[----:B------:R-:W-:Y:S05]  /*80b0*/  BSYNC.RECONVERGENT B2 ;  /* 0x0000000000027941 */ /* 0x000fea0003800200 */
.L_x_18670:
        /* <DEDUP_REMOVED lines=23> */
.L_x_18677:
        /* <DEDUP_REMOVED lines=13> */
.L_x_18679:
[----:B------:R-:W-:Y:S05]  /*8300*/  BSYNC.RECONVERGENT B3 ;  /* 0x0000000000037941 */ /* 0x000fea0003800200 */
.L_x_18678:
        /* <DEDUP_REMOVED lines=43> */
.L_x_18676:
[----:B------:R-:W-:Y:S05]  /*85c0*/  BSYNC.RECONVERGENT B2 ;  /* 0x0000000000027941 */ /* 0x000fea0003800200 */
.L_x_18675:
        /* <DEDUP_REMOVED lines=23> */
.L_x_18682:
        /* <DEDUP_REMOVED lines=15> */
.L_x_18684:
[----:B------:R-:W-:Y:S05]  /*8830*/  BSYNC.RECONVERGENT B3 ;  /* 0x0000000000037941 */ /* 0x000fea0003800200 */
.L_x_18683:
        /* <DEDUP_REMOVED lines=40> */
[----:B------:R-:W-:Y:S02]  /*8ac0*/  IMAD.MOV.U32 R78, RZ, RZ, R4 ;  /* 0x000000ffff4e7224 */ /* 0x000fe400078e0004 */
[----:B------:R-:W-:Y:S01]  /*8ad0*/  HFMA2 R4, -RZ, RZ, 0, 0 ;  /* 0x00000000ff047431 */ /* 0x000fe200000001ff */
[----:B------:R-:W-:-:S07]  /*8ae0*/  LOP3.LUT R5, R90, UR31, R89, 0x96, !PT ;  /* 0x0000001f5a057c12 */ /* 0x000fce000f8e9659 */
.L_x_18681:
[----:B------:R-:W-:Y:S05]  /*8af0*/  BSYNC.RECONVERGENT B2 ;  /* 0x0000000000027941 */ /* 0x000fea0003800200 */
.L_x_18680:
        /* <DEDUP_REMOVED lines=11> */
.L_x_18644:
        /* <DEDUP_REMOVED lines=16> */
.L_x_18688:
        /* <DEDUP_REMOVED lines=13> */
.L_x_18690:
[----:B------:R-:W-:Y:S05]  /*8d80*/  BSYNC.RECONVERGENT B3 ;  /* 0x0000000000037941 */ /* 0x000fea0003800200 */
.L_x_18689:
        /* <DEDUP_REMOVED lines=42> */
.L_x_18687:
[----:B------:R-:W-:Y:S05]  /*9030*/  BSYNC.RECONVERGENT B2 ;  /* 0x0000000000027941 */ /* 0x000fea0003800200 */
.L_x_18686:
[----:B------:R-:W0:Y:S01]  /*9040*/  LDC R79, c[0x0][0x408] ;  /* 0x00010200ff4f7b82 */ /* 0x000e220000000800 */
[----:B------:R-:W-:Y:S01]  /*9050*/  HFMA2 R87, -RZ, RZ, 0.1171875, 0 ;  /* 0x2f800000ff577431 */ /* 0x000fe200000001ff */
[----:B------:R-:W-:Y:S01]  /*9060*/  I2FP.F32.U32 R2, R60 ;  /* 0x0000003c00027245 */ /* 0x000fe20000201000 */
[----:B-----5:R-:W-:Y:S01]  /*9070*/  HADD2.F32 R63, -RZ, R64.H0_H0 ;  /* 0x20000040ff3f7230 */ /* 0x020fe20000004100 */
[----:B------:R-:W-:Y:S01]  /*9080*/  ISETP.NE.AND P1, PT, R62, 0x1, PT ;  /* 0x000000013e00780c */ /* 0x000fe20003f25270 */
[----:B------:R-:W-:Y:S01]  /*9090*/  BSSY.RECONVERGENT B2, `(.L_x_18691) ;  /* 0x000004f000027945 */ /* 0x000fe20003800200 */
[----:B------:R-:W-:Y:S01]  /*90a0*/  IMAD.MOV.U32 R88, RZ, RZ, 0x2 ;  /* 0x00000002ff587424 */ /* 0x000fe200078e00ff */
[----:B------:R-:W-:Y:S01]  /*90b0*/  MOV R4, R0 ;  /* 0x0000000000047202 */ /* 0x000fe20000000f00 */
        /* <DEDUP_REMOVED lines=19> */
.L_x_18693:
        /* <DEDUP_REMOVED lines=13> */
.L_x_18695:
[----:B------:R-:W-:Y:S05]  /*92c0*/  BSYNC.RECONVERGENT B3 ;  /* 0x0000000000037941 */ /* 0x000fea0003800200 */
.L_x_18694:
        /* <DEDUP_REMOVED lines=43> */
.L_x_18692:
[----:B------:R-:W-:Y:S05]  /*9580*/  BSYNC.RECONVERGENT B2 ;  /* 0x0000000000027941 */ /* 0x000fea0003800200 */
.L_x_18691:
        /* <DEDUP_REMOVED lines=23> */
.L_x_18698:
        /* <DEDUP_REMOVED lines=13> */
.L_x_18700:
[----:B------:R-:W-:Y:S05]  /*97d0*/  BSYNC.RECONVERGENT B3 ;  /* 0x0000000000037941 */ /* 0x000fea0003800200 */
.L_x_18699:
        /* <DEDUP_REMOVED lines=43> */
.L_x_18697:
[----:B------:R-:W-:Y:S05]  /*9a90*/  BSYNC.RECONVERGENT B2 ;  /* 0x0000000000027941 */ /* 0x000fea0003800200 */
.L_x_18696:
        /* <DEDUP_REMOVED lines=23> */
.L_x_18703:
        /* <DEDUP_REMOVED lines=13> */
.L_x_18705:
[----:B------:R-:W-:Y:S05]  /*9ce0*/  BSYNC.RECONVERGENT B3 ;  /* 0x0000000000037941 */ /* 0x000fea0003800200 */
.L_x_18704:
        /* <DEDUP_REMOVED lines=43> */
.L_x_18702:
[----:B------:R-:W-:Y:S05]  /*9fa0*/  BSYNC.RECONVERGENT B2 ;  /* 0x0000000000027941 */ /* 0x000fea0003800200 */
.L_x_18701:
        /* <DEDUP_REMOVED lines=23> */
.L_x_18708:
        /* <DEDUP_REMOVED lines=13> */
.L_x_18710:
[----:B------:R-:W-:Y:S05]  /*a1f0*/  BSYNC.RECONVERGENT B3 ;  /* 0x0000000000037941 */ /* 0x000fea0003800200 */
.L_x_18709:
        /* <DEDUP_REMOVED lines=37> */
[----:B------:R-:W-:Y:S01]  /*a450*/  IMAD.MOV.U32 R0, RZ, RZ, R64 ;  /* 0x000000ffff007224 */ /* 0x000fe200078e0040 */
[----:B------:R-:W-:Y:S01]  /*a460*/  LOP3.LUT R5, R88, UR31, R65, 0x96, !PT ;  /* 0x0000001f58057c12 */ /* 0x000fe2000f8e9641 */
[----:B------:R-:W-:-:S05]  /*a470*/  IMAD.WIDE.U32 R64, R6, -0x2daee0ad, RZ ;  /* 0xd2511f5306407825 */ /* 0x000fca00078e00ff */
[----:B------:R-:W-:Y:S02]  /*a480*/  LOP3.LUT R6, R4, UR32, R65, 0x96, !PT ;  /* 0x0000002004067c12 */ /* 0x000fe4000f8e9641 */
[----:B------:R-:W-:Y:S01]  /*a490*/  MOV R4, R78 ;  /* 0x0000004e00047202 */ /* 0x000fe20000000f00 */
[----:B------:R-:W-:-:S07]  /*a4a0*/  IMAD.MOV.U32 R78, RZ, RZ, R64 ;  /* 0x000000ffff4e7224 */ /* 0x000fce00078e0040 */
.L_x_18707:
[----:B------:R-:W-:Y:S05]  /*a4b0*/  BSYNC.RECONVERGENT B2 ;  /* 0x0000000000027941 */ /* 0x000fea0003800200 */
.L_x_18706:
        /* <DEDUP_REMOVED lines=23> */
.L_x_18713:
        /* <DEDUP_REMOVED lines=13> */
.L_x_18715:
[----:B------:R-:W-:Y:S05]  /*a700*/  BSYNC.RECONVERGENT B3 ;  /* 0x0000000000037941 */ /* 0x000fea0003800200 */
.L_x_18714:
        /* <DEDUP_REMOVED lines=43> */
.L_x_18712:
[----:B------:R-:W-:Y:S05]  /*a9c0*/  BSYNC.RECONVERGENT B2 ;  /* 0x0000000000027941 */ /* 0x000fea0003800200 */
.L_x_18711:
        /* <DEDUP_REMOVED lines=23> */
.L_x_18718:
        /* <DEDUP_REMOVED lines=13> */
.L_x_18720:
[----:B------:R-:W-:Y:S05]  /*ac10*/  BSYNC.RECONVERGENT B3 ;  /* 0x0000000000037941 */ /* 0x000fea0003800200 */
.L_x_18719:
        /* <DEDUP_REMOVED lines=43> */
.L_x_18717:
[----:B------:R-:W-:Y:S05]  /*aed0*/  BSYNC.RECONVERGENT B2 ;  /* 0x0000000000027941 */ /* 0x000fea0003800200 */
.L_x_18716:
        /* <DEDUP_REMOVED lines=23> */
.L_x_18723:
        /* <DEDUP_REMOVED lines=15> */
.L_x_18725:
[----:B------:R-:W-:Y:S05]  /*b140*/  BSYNC.RECONVERGENT B3 ;  /* 0x0000000000037941 */ /* 0x000fea0003800200 */
.L_x_18724:
        /* <DEDUP_REMOVED lines=40> */
[----:B------:R-:W-:Y:S01]  /*b3d0*/  MOV R78, R4 ;  /* 0x00000004004e7202 */ /* 0x000fe20000000f00 */
[----:B------:R-:W-:Y:S01]  /*b3e0*/  IMAD.MOV.U32 R4, RZ, RZ, RZ ;  /* 0x000000ffff047224 */ /* 0x000fe200078e00ff */
[----:B------:R-:W-:-:S07]  /*b3f0*/  LOP3.LUT R5, R90, UR31, R89, 0x96, !PT ;  /* 0x0000001f5a057c12 */ /* 0x000fce000f8e9659 */
.L_x_18722:
[----:B------:R-:W-:Y:S05]  /*b400*/  BSYNC.RECONVERGENT B2 ;  /* 0x0000000000027941 */ /* 0x000fea0003800200 */
.L_x_18721:
        /* <DEDUP_REMOVED lines=10> */
.L_x_18685:
        /* <DEDUP_REMOVED lines=13> */
[----:B------:R-:W-:Y:S01]  /*b580*/  LOP3.LUT R89, R89, R88, RZ, 0xfc, !PT ;  /* 0x0000005859597212 */ /* 0x000fe200078efcff */
[----:B------:R-:W0:Y:S01]  /*b590*/  LDC.64 R86, c[0x0][0x3b0] ;  /* 0x0000ec00ff567b82 */ /* 0x000e220000000a00 */
[----:B------:R-:W-:Y:S02]  /*b5a0*/  LOP3.LUT R88, R2, R79, RZ, 0xfc, !PT ;  /* 0x0000004f02587212 */ /* 0x000fe400078efcff */
[----:B------:R1:W-:Y:S01]  /*b5b0*/  STG.E.128 desc[UR8][R90.64], R60 ;  /* 0x0000003c5a007986 */ /* 0x0003e2000c101d08 */
[----:B------:R-:W-:-:S03]  /*b5c0*/  MOV R2, R78 ;  /* 0x0000004e00027202 */ /* 0x000fc60000000f00 */
[----:B------:R1:W-:Y:S01]  /*b5d0*/  STG.E.128 desc[UR8][R90.64+0x10], R64 ;  /* 0x000010405a007986 */ /* 0x0003e2000c101d08 */
[----:B0-----:R-:W-:-:S04]  /*b5e0*/  IMAD.WIDE.U32 R86, R77, 0x8, R86 ;  /* 0x000000084d567825 */ /* 0x001fc800078e0056 */
[----:B------:R-:W-:Y:S01]  /*b5f0*/  VIADD R77, R77, 0x20 ;  /* 0x000000204d4d7836 */ /* 0x000fe20000000000 */
[----:B------:R1:W-:Y:S06]  /*b600*/  STG.E.64 desc[UR8][R86.64], R88 ;  /* 0x0000005856007986 */ /* 0x0003ec000c101b08 */
.L_x_18643:
[----:B------:R-:W-:Y:S05]  /*b610*/  BSYNC.RECONVERGENT B1 ;  /* 0x0000000000017941 */ /* 0x000fea0003800200 */
.L_x_18642:
[----:B------:R-:W-:Y:S01]  /*b620*/  ISETP.GE.U32.AND P0, PT, R82, 0x60, PT ;  /* 0x000000605200780c */ /* 0x000fe20003f06070 */
[----:B------:R-:W-:-:S12]  /*b630*/  BSSY.RECONVERGENT B1, `(.L_x_18726) ;  /* 0x0000545000017945 */ /* 0x000fd80003800200 */
[----:B------:R-:W-:Y:S05]  /*b640*/  @!P0 BRA `(.L_x_18727) ;  /* 0x00000054000c8947 */ /* 0x000fea0003800000 */
[----:B------:R-:W-:Y:S01]  /*b650*/  ISETP.NE.U32.AND P1, PT, RZ, UR12, PT ;  /* 0x0000000cff007c0c */ /* 0x000fe2000bf25070 */
[----:B------:R-:W0:Y:S03]  /*b660*/  LDC.64 R72, c[0x0][0x390] ;  /* 0x0000e400ff487b82 */ /* 0x000e260000000a00 */
[----:B------:R-:W-:-:S13]  /*b670*/  ISETP.NE.AND.EX P1, PT, RZ, UR13, PT, P1 ;  /* 0x0000000dff007c0c */ /* 0x000fda000bf25310 */
[----:B------:R-:W2:Y:S01]  /*b680*/  @P1 LDC.64 R68, c[0x0][0x3a0] ;  /* 0x0000e800ff441b82 */ /* 0x000ea20000000a00 */
[----:B0-----:R-:W-:-:S06]  /*b690*/  IMAD.WIDE.U32 R72, R77, 0x10, R72 ;  /* 0x000000104d487825 */ /* 0x001fcc00078e0048 */
[----:B------:R-:W5:Y:S01]  /*b6a0*/  LDG.E.128 R72, desc[UR8][R72.64] ;  /* 0x0000000848487981 */ /* 0x000f62000c1e1d00 */
[----:B--2---:R-:W-:-:S05]  /*b6b0*/  @P1 IMAD.WIDE.U32 R68, R77, 0x20, R68 ;  /* 0x000000204d441825 */ /* 0x004fca00078e0044 */
        /* <DEDUP_REMOVED lines=19> */
.L_x_18731:
        /* <DEDUP_REMOVED lines=13> */
.L_x_18733:
[----:B------:R-:W-:Y:S05]  /*b8c0*/  BSYNC.RECONVERGENT B3 ;  /* 0x0000000000037941 */ /* 0x000fea0003800200 */
.L_x_18732:
        /* <DEDUP_REMOVED lines=42> */
.L_x_18730:
[----:B------:R-:W-:Y:S05]  /*bb70*/  BSYNC.RECONVERGENT B2 ;  /* 0x0000000000027941 */ /* 0x000fea0003800200 */
.L_x_18729:
[----:B-1----:R-:W0:Y:S01]  /*bb80*/  LDC R86, c[0x0][0x408] ;  /* 0x00010200ff567b82 */ /* 0x002e220000000800 */
        /* <DEDUP_REMOVED lines=26> */
.L_x_18736:
        /* <DEDUP_REMOVED lines=13> */
.L_x_18738:
[----:B------:R-:W-:Y:S05]  /*be00*/  BSYNC.RECONVERGENT B3 ;  /* 0x0000000000037941 */ /* 0x000fea0003800200 */
.L_x_18737:
        /* <DEDUP_REMOVED lines=43> */
.L_x_18735:
[----:B------:R-:W-:Y:S05]  /*c0c0*/  BSYNC.RECONVERGENT B2 ;  /* 0x0000000000027941 */ /* 0x000fea0003800200 */
.L_x_18734:
        /* <DEDUP_REMOVED lines=24> */
.L_x_18741:
        /* <DEDUP_REMOVED lines=13> */
.L_x_18743:
[----:B------:R-:W-:Y:S05]  /*c320*/  BSYNC.RECONVERGENT B3 ;  /* 0x0000000000037941 */ /* 0x000fea0003800200 */
.L_x_18742:
        /* <DEDUP_REMOVED lines=43> */
.L_x_18740:
[----:B------:R-:W-:Y:S05]  /*c5e0*/  BSYNC.RECONVERGENT B2 ;  /* 0x0000000000027941 */ /* 0x000fea0003800200 */
.L_x_18739:
        /* <DEDUP_REMOVED lines=23> */
.L_x_18746:
        /* <DEDUP_REMOVED lines=13> */
.L_x_18748:
[----:B------:R-:W-:Y:S05]  /*c830*/  BSYNC.RECONVERGENT B3 ;  /* 0x0000000000037941 */ /* 0x000fea0003800200 */
.L_x_18747:
        /* <DEDUP_REMOVED lines=43> */
.L_x_18745:
[----:B------:R-:W-:Y:S05]  /*caf0*/  BSYNC.RECONVERGENT B2 ;  /* 0x0000000000027941 */ /* 0x000fea0003800200 */
.L_x_18744:
        /* <DEDUP_REMOVED lines=23> */
.L_x_18751:
        /* <DEDUP_REMOVED lines=13> */
.L_x_18753:
[----:B------:R-:W-:Y:S05]  /*cd40*/  BSYNC.RECONVERGENT B3 ;  /* 0x0000000000037941 */ /* 0x000fea0003800200 */
.L_x_18752:
        /* <DEDUP_REMOVED lines=43> */
.L_x_18750:
[----:B------:R-:W-:Y:S05]  /*d000*/  BSYNC.RECONVERGENT B2 ;  /* 0x0000000000027941 */ /* 0x000fea0003800200 */
.L_x_18749:
        /* <DEDUP_REMOVED lines=23> */
.L_x_18756:
        /* <DEDUP_REMOVED lines=13> */
.L_x_18758:
[----:B------:R-:W-:Y:S05]  /*d250*/  BSYNC.RECONVERGENT B3 ;  /* 0x0000000000037941 */ /* 0x000fea0003800200 */
.L_x_18757:
        /* <DEDUP_REMOVED lines=43> */
.L_x_18755:
[----:B------:R-:W-:Y:S05]  /*d510*/  BSYNC.RECONVERGENT B2 ;  /* 0x0000000000027941 */ /* 0x000fea0003800200 */
.L_x_18754:
        /* <DEDUP_REMOVED lines=23> */
.L_x_18761:
        /* <DEDUP_REMOVED lines=13> */
.L_x_18763:
[----:B------:R-:W-:Y:S05]  /*d760*/  BSYNC.RECONVERGENT B3 ;  /* 0x0000000000037941 */ /* 0x000fea0003800200 */
.L_x_18762:
        /* <DEDUP_REMOVED lines=43> */
.L_x_18760:
[----:B------:R-:W-:Y:S05]  /*da20*/  BSYNC.RECONVERGENT B2 ;  /* 0x0000000000027941 */ /* 0x000fea0003800200 */
.L_x_18759:
        /* <DEDUP_REMOVED lines=23> */
.L_x_18766:
        /* <DEDUP_REMOVED lines=15> */
.L_x_18768:
[----:B------:R-:W-:Y:S05]  /*dc90*/  BSYNC.RECONVERGENT B3 ;  /* 0x0000000000037941 */ /* 0x000fea0003800200 */
.L_x_18767:
        /* <DEDUP_REMOVED lines=40> */
[----:B------:R-:W-:Y:S02]  /*df20*/  HFMA2 R4, -RZ, RZ, 0, 0 ;  /* 0x00000000ff047431 */ /* 0x000fe400000001ff */
[----:B------:R-:W-:Y:S01]  /*df30*/  IMAD.MOV.U32 R0, RZ, RZ, R90 ;  /* 0x000000ffff007224 */ /* 0x000fe200078e005a */
[----:B------:R-:W-:-:S07]  /*df40*/  LOP3.LUT R5, R92, UR31, R91, 0x96, !PT ;  /* 0x0000001f5c057c12 */ /* 0x000fce000f8e965b */
.L_x_18765:
[----:B------:R-:W-:Y:S05]  /*df50*/  BSYNC.RECONVERGENT B2 ;  /* 0x0000000000027941 */ /* 0x000fea0003800200 */
.L_x_18764:
[----:B------:R-:W-:Y:S01]  /*df60*/  I2FP.F32.U32 R89, R89 ;  /* 0x0000005900597245 */ /* 0x000fe20000201000 */
[----:B------:R-:W-:-:S04]  /*df70*/  HADD2.F32 R75, -RZ, R75.H1_H1 ;  /* 0x3000004bff4b7230 */ /* 0x000fc80000004100 */
[----:B------:R-:W-:Y:S01]  /*df80*/  FFMA.FTZ R88, R89, R88, 1.1641532182693481445e-10 ;  /* 0x2f00000059587423 */ /* 0x000fe20000010058 */
[----:B------:R-:W-:-:S04]  /*df90*/  FMUL.FTZ R75, R75, R76 ;  /* 0x0000004c4b4b7220 */ /* 0x000fc80000410000 */
[----:B------:R-:W-:Y:S01]  /*dfa0*/  FMUL.FTZ R75, R75, R86 ;  /* 0x000000564b4b7220 */ /* 0x000fe20000410000 */
[----:B------:R-:W-:-:S04]  /*dfb0*/  FSETP.GTU.FTZ.AND P6, PT, R88, R87, PT ;  /* 0x000000575800720b */ /* 0x000fc80003fdc000 */
[----:B------:R-:W-:Y:S01]  /*dfc0*/  FSEL R76, R75, RZ, !P6 ;  /* 0x000000ff4b4c7208 */ /* 0x000fe20007000000 */
[----:B------:R-:W-:Y:S01]  /*dfd0*/  HADD2.F32 R75, -RZ, R43.H1_H1 ;  /* 0x3000002bff4b7230 */ /* 0x000fe20000004100 */
[----:B------:R-:W-:-:S04]  /*dfe0*/  PLOP3.LUT P6, PT, P6, PT, PT, 0x8, 0x80 ;  /* 0x000000000080781c */ /* 0x000fc800037ce170 */
[----:B------:R-:W-:Y:S01]  /*dff0*/  FFMA.FTZ R75, R76, R75, R51 ;  /* 0x0000004b4c4b7223 */ /* 0x000fe20000010033 */
[----:B------:R-:W-:Y:S08]  /*e000*/  BRA `(.L_x_18769) ;  /* 0x0000002800447947 */ /* 0x000ff00003800000 */
.L_x_18728:
        /* <DEDUP_REMOVED lines=16> */
.L_x_18772:
        /* <DEDUP_REMOVED lines=13> */
.L_x_18774:
[----:B------:R-:W-:Y:S05]  /*e1e0*/  BSYNC.RECONVERGENT B3 ;  /* 0x0000000000037941 */ /* 0x000fea0003800200 */
.L_x_18773:
        /* <DEDUP_REMOVED lines=42> */
.L_x_18771:
[----:B------:R-:W-:Y:S05]  /*e490*/  BSYNC.RECONVERGENT B2 ;  /* 0x0000000000027941 */ /* 0x000fea0003800200 */
.L_x_18770:
[----:B-1----:R-:W0:Y:S01]  /*e4a0*/  LDC R86, c[0x0][0x408] ;  /* 0x00010200ff567b82 */ /* 0x002e220000000800 */
        /* <DEDUP_REMOVED lines=8> */
[----:B------:R-:W-:Y:S01]  /*e530*/  FMUL.FTZ R71, R71, R76 ;  /* 0x0000004c47477220 */ /* 0x000fe20000410000 */
[----:B------:R-:W-:Y:S01]  /*e540*/  FFMA.FTZ R2, R69, R88, 1.1641532182693481445e-10 ;  /* 0x2f00000045027423 */ /* 0x000fe20000010058 */
[----:B------:R-:W-:-:S02]  /*e550*/  HADD2.F32 R69, -RZ, R40.H0_H0 ;  /* 0x20000028ff457230 */ /* 0x000fc40000004100 */
[----:B0-----:R-:W-:Y:S02]  /*e560*/  FMUL.FTZ R68, R71, R86 ;  /* 0x0000005647447220 */ /* 0x001fe40000410000 */
[----:B-1----:R-:W-:-:S04]  /*e570*/  FSETP.GTU.FTZ.AND P1, PT, R2, R87, PT ;  /* 0x000000570200720b */ /* 0x002fc80003f3c000 */
        /* <DEDUP_REMOVED lines=13> */
.L_x_18777:
        /* <DEDUP_REMOVED lines=13> */
.L_x_18779:
[----:B------:R-:W-:Y:S05]  /*e720*/  BSYNC.RECONVERGENT B3 ;  /* 0x0000000000037941 */ /* 0x000fea0003800200 */
.L_x_18778:
        /* <DEDUP_REMOVED lines=43> */
.L_x_18776:
[----:B------:R-:W-:Y:S05]  /*e9e0*/  BSYNC.RECONVERGENT B2 ;  /* 0x0000000000027941 */ /* 0x000fea0003800200 */
.L_x_18775:
        /* <DEDUP_REMOVED lines=24> */
.L_x_18782:
        /* <DEDUP_REMOVED lines=13> */
.L_x_18784:
[----:B------:R-:W-:Y:S05]  /*ec40*/  BSYNC.RECONVERGENT B3 ;  /* 0x0000000000037941 */ /* 0x000fea0003800200 */
.L_x_18783:
        /* <DEDUP_REMOVED lines=43> */
.L_x_18781:
[----:B------:R-:W-:Y:S05]  /*ef00*/  BSYNC.RECONVERGENT B2 ;  /* 0x0000000000027941 */ /* 0x000fea0003800200 */
.L_x_18780:
        /* <DEDUP_REMOVED lines=23> */
.L_x_18787:
        /* <DEDUP_REMOVED lines=13> */
.L_x_18789:
[----:B------:R-:W-:Y:S05]  /*f150*/  BSYNC.RECONVERGENT B3 ;  /* 0x0000000000037941 */ /* 0x000fea0003800200 */
.L_x_18788:
        /* <DEDUP_REMOVED lines=43> */
.L_x_18786:
[----:B------:R-:W-:Y:S05]  /*f410*/  BSYNC.RECONVERGENT B2 ;  /* 0x0000000000027941 */ /* 0x000fea0003800200 */
.L_x_18785:
        /* <DEDUP_REMOVED lines=23> */
.L_x_18792:
        /* <DEDUP_REMOVED lines=13> */
.L_x_18794:
[----:B------:R-:W-:Y:S05]  /*f660*/  BSYNC.RECONVERGENT B3 ;  /* 0x0000000000037941 */ /* 0x000fea0003800200 */
.L_x_18793:
        /* <DEDUP_REMOVED lines=43> */
.L_x_18791:
[----:B------:R-:W-:Y:S05]  /*f920*/  BSYNC.RECONVERGENT B2 ;  /* 0x0000000000027941 */ /* 0x000fea0003800200 */
.L_x_18790:
        /* <DEDUP_REMOVED lines=9> */
[----:B------:R-:W-:Y:S01]  /*f9c0*/  IMAD.MOV.U32 R89, RZ, RZ, 0x2 ;  /* 0x00000002ff597424 */ /* 0x000fe200078e00ff */
        /* <DEDUP_REMOVED lines=13> */
.L_x_18797:
        /* <DEDUP_REMOVED lines=13> */
.L_x_18799:
[----:B------:R-:W-:Y:S05]  /*fb70*/  BSYNC.RECONVERGENT B3 ;  /* 0x0000000000037941 */ /* 0x000fea0003800200 */
.L_x_18798:
        /* <DEDUP_REMOVED lines=43> */
.L_x_18796:
[----:B------:R-:W-:Y:S05]  /*fe30*/  BSYNC.RECONVERGENT B2 ;  /* 0x0000000000027941 */ /* 0x000fea0003800200 */
.L_x_18795:
        /* <DEDUP_REMOVED lines=23> */
.L_x_18802:
        /* <DEDUP_REMOVED lines=13> */
.L_x_18804:
[----:B------:R-:W-:Y:S05]  /*10080*/  BSYNC.RECONVERGENT B3 ;  /* 0x0000000000037941 */ /* 0x000fea0003800200 */
.L_x_18803:
        /* <DEDUP_REMOVED lines=43> */
.L_x_18801:
[----:B------:R-:W-:Y:S05]  /*10340*/  BSYNC.RECONVERGENT B2 ;  /* 0x0000000000027941 */ /* 0x000fea0003800200 */
.L_x_18800:
        /* <DEDUP_REMOVED lines=23> */
.L_x_18807:
        /* <DEDUP_REMOVED lines=15> */
.L_x_18809:
[----:B------:R-:W-:Y:S05]  /*105b0*/  BSYNC.RECONVERGENT B3 ;  /* 0x0000000000037941 */ /* 0x000fea0003800200 */
.L_x_18808:
        /* <DEDUP_REMOVED lines=40> */
[----:B------:R-:W-:Y:S01]  /*10840*/  IMAD.MOV.U32 R4, RZ, RZ, RZ ;  /* 0x000000ffff047224 */ /* 0x000fe200078e00ff */
[----:B------:R-:W-:Y:S02]  /*10850*/  LOP3.LUT R5, R92, UR31, R91, 0x96, !PT ;  /* 0x0000001f5c057c12 */ /* 0x000fe4000f8e965b */
[----:B------:R-:W-:-:S07]  /*10860*/  MOV R0, R90 ;  /* 0x0000005a00007202 */ /* 0x000fce0000000f00 */
.L_x_18806:
[----:B------:R-:W-:Y:S05]  /*10870*/  BSYNC.RECONVERGENT B2 ;  /* 0x0000000000027941 */ /* 0x000fea0003800200 */
.L_x_18805:
        /* <DEDUP_REMOVED lines=9> */
[----:B------:R-:W-:-:S10]  /*10910*/  FMUL.FTZ R75, R76, R75 ;  /* 0x0000004b4c4b7220 */ /* 0x000fd40000410000 */
.L_x_18769:
[----:B------:R-:W-:Y:S01]  /*10920*/  SEL R86, RZ, 0x1000000, !P6 ;  /* 0x01000000ff567807 */ /* 0x000fe20007000000 */
[----:B------:R-:W0:Y:S01]  /*10930*/  LDC.64 R88, c[0x0][0x3a8] ;  /* 0x0000ea00ff587b82 */ /* 0x000e220000000a00 */
[----:B------:R-:W-:Y:S02]  /*10940*/  ISETP.NE.AND P6, PT, R2, RZ, PT ;  /* 0x000000ff0200720c */ /* 0x000fe40003fc5270 */
[----:B------:R-:W-:Y:S02]  /*10950*/  SEL R2, RZ, 0x10000, !P5 ;  /* 0x00010000ff027807 */ /* 0x000fe40006800000 */
[----:B------:R-:W-:Y:S02]  /*10960*/  SEL R91, RZ, 0x100, !P4 ;  /* 0x00000100ff5b7807 */ /* 0x000fe40006000000 */
[----:B------:R-:W-:Y:S02]  /*10970*/  ISETP.NE.AND P5, PT, R79, RZ, PT ;  /* 0x000000ff4f00720c */ /* 0x000fe40003fa5270 */
[----:B------:R-:W-:-:S02]  /*10980*/  LOP3.LUT R91, R91, R86, R2, 0xfe, !PT ;  /* 0x000000565b5b7212 */ /* 0x000fc400078efe02 */
[----:B------:R-:W1:Y:S01]  /*10990*/  LDC.64 R86, c[0x0][0x3b0] ;  /* 0x0000ec00ff567b82 */ /* 0x000e620000000a00 */
[----:B------:R-:W-:Y:S02]  /*109a0*/  SEL R76, RZ, 0x1000000, !P2 ;  /* 0x01000000ff4c7807 */ /* 0x000fe40005000000 */
[----:B------:R-:W-:Y:S02]  /*109b0*/  SEL R79, RZ, 0x10000, !P1 ;  /* 0x00010000ff4f7807 */ /* 0x000fe40004800000 */
[----:B------:R-:W-:Y:S02]  /*109c0*/  SEL R2, RZ, 0x100, !P5 ;  /* 0x00000100ff027807 */ /* 0x000fe40006800000 */
[----:B------:R-:W-:Y:S02]  /*109d0*/  SEL R90, RZ, 0x1, !P3 ;  /* 0x00000001ff5a7807 */ /* 0x000fe40005800000 */
[----:B------:R-:W-:Y:S02]  /*109e0*/  LOP3.LUT R2, R2, R76, R79, 0xfe, !PT ;  /* 0x0000004c02027212 */ /* 0x000fe400078efe4f */
[----:B------:R-:W-:-:S02]  /*109f0*/  SEL R79, RZ, 0x1, !P6 ;  /* 0x00000001ff4f7807 */ /* 0x000fc40007000000 */
[----:B------:R-:W-:Y:S01]  /*10a00*/  LOP3.LUT R91, R91, R90, RZ, 0xfc, !PT ;  /* 0x0000005a5b5b7212 */ /* 0x000fe200078efcff */
[C---:B0-----:R-:W-:Y:S01]  /*10a10*/  IMAD.WIDE.U32 R88, R77.reuse, 0x20, R88 ;  /* 0x000000204d587825 */ /* 0x041fe200078e0058 */
[----:B------:R-:W-:Y:S02]  /*10a20*/  LOP3.LUT R90, R2, R79, RZ, 0xfc, !PT ;  /* 0x0000004f025a7212 */ /* 0x000fe400078efcff */
[----:B------:R-:W-:Y:S02]  /*10a30*/  MOV R2, R78 ;  /* 0x0000004e00027202 */ /* 0x000fe40000000f00 */
[----:B------:R0:W-:Y:S04]  /*10a40*/  STG.E.128 desc[UR8][R88.64], R68 ;  /* 0x0000004458007986 */ /* 0x0001e8000c101d08 */
[----:B------:R0:W-:Y:S01]  /*10a50*/  STG.E.128 desc[UR8][R88.64+0x10], R72 ;  /* 0x0000104858007986 */ /* 0x0001e2000c101d08 */
[----:B-1----:R-:W-:-:S05]  /*10a60*/  IMAD.WIDE.U32 R86, R77, 0x8, R86 ;  /* 0x000000084d567825 */ /* 0x002fca00078e0056 */
[----:B------:R0:W-:Y:S02]  /*10a70*/  STG.E.64 desc[UR8][R86.64], R90 ;  /* 0x0000005a56007986 */ /* 0x0001e4000c101b08 */
.L_x_18727:
[----:B------:R-:W-:Y:S05]  /*10a80*/  BSYNC.RECONVERGENT B1 ;  /* 0x0000000000017941 */ /* 0x000fea0003800200 */
.L_x_18726:
        /* <DEDUP_REMOVED lines=31> */
[----:B01----:R-:W0:Y:S01]  /*10c80*/  SHFL.BFLY PT, R89, R77, 0x1, 0x1f ;  /* 0x0c201f004d597f89 */ /* 0x003e2200000e0000 */
        /* <DEDUP_REMOVED lines=69> */
.L_x_18829:
[----:B-1----:R-:W-:Y:S01]  /*110e0*/  FADD.FTZ R89, R92, R89 ;  /* 0x000000595c597221 */ /* 0x002fe20000010000 */
[----:B------:R-:W-:Y:S01]  /*110f0*/  FMUL.FTZ R76, R87, R87 ;  /* 0x00000057574c7220 */ /* 0x000fe20000410000 */
[----:B------:R-:W-:Y:S01]  /*11100*/  PLOP3.LUT P2, PT, PT, PT, UP2, 0x40, 0x4 ;  /* 0x000000000004781c */ /* 0x000fe20003f4e828 */
[----:B------:R-:W-:Y:S01]  /*11110*/  BSSY.RECONVERGENT B1, `(.L_x_18811) ;  /* 0x000003e000017945 */ /* 0x000fe20003800200 */
[----:B------:R-:W-:Y:S02]  /*11120*/  FFMA.FTZ R86, R89, R78, UR14 ;  /* 0x0000000e59567e23 */ /* 0x000fe4000801004e */
[----:B------:R-:W1:Y:S01]  /*11130*/  @!P1 LDC.64 R78, c[0x0][0x3c0] ;  /* 0x0000f000ff4e9b82 */ /* 0x000e620000000a00 */
[----:B------:R-:W-:-:S05]  /*11140*/  FSEL R89, R76, RZ, !P2 ;  /* 0x000000ff4c597208 */ /* 0x000fca0005000000 */
[----:B------:R-:W-:Y:S02]  /*11150*/  FADD.FTZ R89, R86, R89 ;  /* 0x0000005956597221 */ /* 0x000fe40000010000 */
[----:B------:R-:W2:Y:S04]  /*11160*/  @!P1 LDC.64 R76, c[0x0][0x3c8] ;  /* 0x0000f200ff4c9b82 */ /* 0x000ea80000000a00 */
[----:B------:R-:W3:Y:S01]  /*11170*/  MUFU.RSQ R89, R89 ;  /* 0x0000005900597308 */ /* 0x000ee20000001400 */
[----:B-1----:R-:W-:-:S05]  /*11180*/  @!P1 IMAD.WIDE R78, R83, 0x4, R78 ;  /* 0x00000004534e9825 */ /* 0x002fca00078e024e */
[----:B------:R1:W-:Y:S01]  /*11190*/  @!P1 STG.E desc[UR8][R78.64], R87 ;  /* 0x000000574e009986 */ /* 0x0003e2000c101908 */
[----:B--2---:R-:W-:-:S05]  /*111a0*/  @!P1 IMAD.WIDE R76, R83, 0x4, R76 ;  /* 0x00000004534c9825 */ /* 0x004fca00078e024c */
[----:B---3--:R1:W-:Y:S01]  /*111b0*/  @!P1 STG.E desc[UR8][R76.64], R89 ;  /* 0x000000594c009986 */ /* 0x0083e2000c101908 */
[----:B------:R-:W-:-:S04]  /*111c0*/  PLOP3.LUT P1, PT, PT, PT, UP2, 0x40, 0x4 ;  /* 0x000000000004781c */ /* 0x000fc80003f2e828 */
[----:B------:R-:W-:Y:S01]  /*111d0*/  FSEL R88, R87, RZ, P1 ;  /* 0x000000ff57587208 */ /* 0x000fe20000800000 */
[----:B------:R-:W-:Y:S08]  /*111e0*/  @!P5 BRA `(.L_x_18812) ;  /* 0x0000000000c0d947 */ /* 0x000ff00003800000 */
[--C-:B-1----:R-:W-:Y:S01]  /*111f0*/  FADD.FTZ R76, R52, -R88.reuse ;  /* 0x80000058344c7221 */ /* 0x102fe20000010000 */
[----:B-----5:R-:W-:Y:S02]  /*11200*/  HADD2.F32 R77, -RZ, R8.H0_H0 ;  /* 0x20000008ff4d7230 */ /* 0x020fe40000004100 */
[----:B------:R-:W-:Y:S01]  /*11210*/  FADD.FTZ R78, R53, -R88 ;  /* 0x80000058354e7221 */ /* 0x000fe20000010000 */
[----:B------:R-:W-:Y:S02]  /*11220*/  HADD2.F32 R79, -RZ, R12.H0_H0 ;  /* 0x2000000cff4f7230 */ /* 0x000fe40000004100 */
[C---:B------:R-:W-:Y:S01]  /*11230*/  FMUL.FTZ R76, R89.reuse, R76 ;  /* 0x0000004c594c7220 */ /* 0x040fe20000410000 */
[----:B------:R-:W-:Y:S02]  /*11240*/  HADD2.F32 R87, -RZ, R8.H1_H1 ;  /* 0x30000008ff577230 */ /* 0x000fe40000004100 */
[----:B------:R-:W-:Y:S01]  /*11250*/  FMUL.FTZ R78, R89, R78 ;  /* 0x0000004e594e7220 */ /* 0x000fe20000410000 */
[----:B------:R-:W-:-:S02]  /*11260*/  HADD2.F32 R86, -RZ, R13.H0_H0 ;  /* 0x2000000dff567230 */ /* 0x000fc40000004100 */
[----:B------:R-:W-:Y:S01]  /*11270*/  FFMA.FTZ R76, R76, R77, R79 ;  /* 0x0000004d4c4c7223 */ /* 0x000fe2000001004f */
[----:B------:R-:W-:Y:S02]  /*11280*/  HADD2.F32 R77, -RZ, R12.H1_H1 ;  /* 0x3000000cff4d7230 */ /* 0x000fe40000004100 */
[--C-:B------:R-:W-:Y:S01]  /*11290*/  FADD.FTZ R90, R57, -R88.reuse ;  /* 0x80000058395a7221 */ /* 0x100fe20000010000 */
[----:B------:R-:W-:Y:S02]  /*112a0*/  HADD2.F32 R79, -RZ, R9.H1_H1 ;  /* 0x30000009ff4f7230 */ /* 0x000fe40000004100 */
[----:B------:R-:W-:Y:S02]  /*112b0*/  HADD2.F32 R91, -RZ, R13.H1_H1 ;  /* 0x3000000dff5b7230 */ /* 0x000fe40000004100 */
[----:B------:R-:W-:Y:S01]  /*112c0*/  FFMA.FTZ R87, R78, R87, R77 ;  /* 0x000000574e577223 */ /* 0x000fe2000001004d */
[----:B------:R-:W-:Y:S01]  /*112d0*/  FADD.FTZ R78, R54, -R88 ;  /* 0x80000058364e7221 */ /* 0x000fe20000010000 */
[----:B------:R-:W-:Y:S01]  /*112e0*/  FMUL.FTZ R90, R89, R90 ;  /* 0x0000005a595a7220 */ /* 0x000fe20000410000 */
[----:B0-----:R-:W-:-:S02]  /*112f0*/  HADD2.F32 R92, -RZ, R15.H0_H0 ;  /* 0x2000000fff5c7230 */ /* 0x001fc40000004100 */
[----:B------:R-:W-:Y:S01]  /*11300*/  FMUL.FTZ R77, R89, R78 ;  /* 0x0000004e594d7220 */ /* 0x000fe20000410000 */
[----:B------:R-:W-:Y:S01]  /*11310*/  HADD2.F32 R78, -RZ, R9.H0_H0 ;  /* 0x20000009ff4e7230 */ /* 0x000fe20000004100 */
[----:B------:R-:W-:Y:S01]  /*11320*/  F2FP.F16.F32.PACK_AB R76, R87, R76 ;  /* 0x0000004c574c723e */ /* 0x000fe200000000ff */
[----:B------:R-:W-:-:S03]  /*11330*/  HADD2.F32 R93, -RZ, R11.H1_H1 ;  /* 0x3000000bff5d7230 */ /* 0x000fc60000004100 */
[----:B------:R-:W-:Y:S01]  /*11340*/  FFMA.FTZ R77, R77, R78, R86 ;  /* 0x0000004e4d4d7223 */ /* 0x000fe20000010056 */
[----:B------:R-:W-:-:S04]  /*11350*/  FADD.FTZ R78, R55, -R88 ;  /* 0x80000058374e7221 */ /* 0x000fc80000010000 */
[----:B------:R-:W-:-:S04]  /*11360*/  FMUL.FTZ R78, R89, R78 ;  /* 0x0000004e594e7220 */ /* 0x000fc80000410000 */
[----:B------:R-:W-:Y:S01]  /*11370*/  FFMA.FTZ R86, R78, R79, R91 ;  /* 0x0000004f4e567223 */ /* 0x000fe2000001005b */
[----:B------:R-:W-:Y:S01]  /*11380*/  FADD.FTZ R78, R56, -R88 ;  /* 0x80000058384e7221 */ /* 0x000fe20000010000 */
[----:B------:R-:W-:Y:S02]  /*11390*/  HADD2.F32 R79, -RZ, R10.H0_H0 ;  /* 0x2000000aff4f7230 */ /* 0x000fe40000004100 */
[----:B------:R-:W-:Y:S02]  /*113a0*/  HADD2.F32 R91, -RZ, R14.H0_H0 ;  /* 0x2000000eff5b7230 */ /* 0x000fe40000004100 */
[----:B------:R-:W-:Y:S01]  /*113b0*/  FMUL.FTZ R78, R89, R78 ;  /* 0x0000004e594e7220 */ /* 0x000fe20000410000 */
[----:B------:R-:W-:Y:S02]  /*113c0*/  F2FP.F16.F32.PACK_AB R77, R86, R77 ;  /* 0x0000004d564d723e */ /* 0x000fe400000000ff */
[----:B------:R-:W0:Y:S01]  /*113d0*/  LDC.64 R86, c[0x0][0x428] ;  /* 0x00010a00ff567b82 */ /* 0x000e220000000a00 */
[----:B------:R-:W-:Y:S01]  /*113e0*/  FFMA.FTZ R78, R78, R79, R91 ;  /* 0x0000004f4e4e7223 */ /* 0x000fe2000001005b */
[----:B------:R-:W-:-:S02]  /*113f0*/  HADD2.F32 R91, -RZ, R10.H1_H1 ;  /* 0x3000000aff5b7230 */ /* 0x000fc40000004100 */
[----:B------:R-:W-:-:S05]  /*11400*/  HADD2.F32 R79, -RZ, R14.H1_H1 ;  /* 0x3000000eff4f7230 */ /* 0x000fca0000004100 */
[----:B------:R-:W-:Y:S01]  /*11410*/  FFMA.FTZ R91, R90, R91, R79 ;  /* 0x0000005b5a5b7223 */ /* 0x000fe2000001004f */
[----:B------:R-:W-:-:S04]  /*11420*/  FADD.FTZ R90, R58, -R88 ;  /* 0x800000583a5a7221 */ /* 0x000fc80000010000 */
[----:B------:R-:W-:Y:S01]  /*11430*/  FMUL.FTZ R79, R89, R90 ;  /* 0x0000005a594f7220 */ /* 0x000fe20000410000 */
[----:B------:R-:W-:Y:S01]  /*11440*/  HADD2.F32 R90, -RZ, R11.H0_H0 ;  /* 0x2000000bff5a7230 */ /* 0x000fe20000004100 */
[----:B------:R-:W-:-:S04]  /*11450*/  F2FP.F16.F32.PACK_AB R78, R91, R78 ;  /* 0x0000004e5b4e723e */ /* 0x000fc800000000ff */
[----:B------:R-:W-:Y:S01]  /*11460*/  FFMA.FTZ R79, R79, R90, R92 ;  /* 0x0000005a4f4f7223 */ /* 0x000fe2000001005c */
[----:B------:R-:W-:Y:S01]  /*11470*/  FADD.FTZ R90, R59, -R88 ;  /* 0x800000583b5a7221 */ /* 0x000fe20000010000 */
[----:B------:R-:W-:Y:S02]  /*11480*/  HADD2.F32 R92, -RZ, R15.H1_H1 ;  /* 0x3000000fff5c7230 */ /* 0x000fe40000004100 */
[----:B0-----:R-:W-:-:S04]  /*11490*/  IMAD.WIDE.U32 R86, R85, 0x10, R86 ;  /* 0x0000001055567825 */ /* 0x001fc800078e0056 */
[----:B------:R-:W-:Y:S01]  /*114a0*/  FMUL.FTZ R90, R89, R90 ;  /* 0x0000005a595a7220 */ /* 0x000fe20000410000 */
[----:B------:R-:W-:-:S03]  /*114b0*/  VIADD R85, R85, 0x20 ;  /* 0x0000002055557836 */ /* 0x000fc60000000000 */
[----:B------:R-:W-:-:S05]  /*114c0*/  FFMA.FTZ R90, R90, R93, R92 ;  /* 0x0000005d5a5a7223 */ /* 0x000fca000001005c */
[----:B------:R-:W-:-:S05]  /*114d0*/  F2FP.F16.F32.PACK_AB R79, R90, R79 ;  /* 0x0000004f5a4f723e */ /* 0x000fca00000000ff */
[----:B------:R2:W-:Y:S02]  /*114e0*/  STG.E.128 desc[UR8][R86.64], R76 ;  /* 0x0000004c56007986 */ /* 0x0005e4000c101d08 */
.L_x_18812:
[----:B------:R-:W-:Y:S05]  /*114f0*/  BSYNC.RECONVERGENT B1 ;  /* 0x0000000000017941 */ /* 0x000fea0003800200 */
.L_x_18811:
[----:B------:R-:W-:Y:S01]  /*11500*/  ISETP.GE.U32.AND P1, PT, R82, 0x40, PT ;  /* 0x000000405200780c */ /* 0x000fe20003f26070 */
[----:B------:R-:W-:-:S12]  /*11510*/  BSSY.RECONVERGENT B1, `(.L_x_18813) ;  /* 0x0000032000017945 */ /* 0x000fd80003800200 */
[----:B------:R-:W-:Y:S05]  /*11520*/  @!P1 BRA `(.L_x_18814) ;  /* 0x0000000000c09947 */ /* 0x000fea0003800000 */
[--C-:B-12---:R-:W-:Y:S01]  /*11530*/  FADD.FTZ R76, R60, -R88.reuse ;  /* 0x800000583c4c7221 */ /* 0x106fe20000010000 */
        /* <DEDUP_REMOVED lines=43> */
[----:B------:R-:W-:-:S03]  /*117f0*/  IADD3 R85, PT, PT, R85, 0x20, RZ ;  /* 0x0000002055557810 */ /* 0x000fc60007ffe0ff */
[----:B------:R-:W-:-:S05]  /*11800*/  FFMA.FTZ R90, R90, R93, R92 ;  /* 0x0000005d5a5a7223 */ /* 0x000fca000001005c */
[----:B------:R-:W-:-:S05]  /*11810*/  F2FP.F16.F32.PACK_AB R79, R90, R79 ;  /* 0x0000004f5a4f723e */ /* 0x000fca00000000ff */
[----:B------:R3:W-:Y:S02]  /*11820*/  STG.E.128 desc[UR8][R86.64], R76 ;  /* 0x0000004c56007986 */ /* 0x0007e4000c101d08 */
.L_x_18814:
[----:B------:R-:W-:Y:S05]  /*11830*/  BSYNC.RECONVERGENT B1 ;  /* 0x0000000000017941 */ /* 0x000fea0003800200 */
.L_x_18813:
[----:B------:R-:W-:Y:S04]  /*11840*/  BSSY.RECONVERGENT B1, `(.L_x_18815) ;  /* 0x0000031000017945 */ /* 0x000fe80003800200 */
[----:B------:R-:W-:Y:S05]  /*11850*/  @!P0 BRA `(.L_x_18816) ;  /* 0x0000000000bc8947 */ /* 0x000fea0003800000 */
[--C-:B-123--:R-:W-:Y:S01]  /*11860*/  FADD.FTZ R76, R68, -R88.reuse ;  /* 0x80000058444c7221 */ /* 0x10efe20000010000 */
[----:B-----5:R-:W-:Y:S02]  /*11870*/  HADD2.F32 R91, -RZ, R32.H0_H0 ;  /* 0x20000020ff5b7230 */ /* 0x020fe40000004100 */
[----:B------:R-:W-:Y:S01]  /*11880*/  FADD.FTZ R78, R70, -R88 ;  /* 0x80000058464e7221 */ /* 0x000fe20000010000 */
[--C-:B------:R-:W-:Y:S02]  /*11890*/  HADD2.F32 R77, -RZ, R36.reuse.H0_H0 ;  /* 0x20000024ff4d7230 */ /* 0x100fe40000004100 */
[C---:B------:R-:W-:Y:S01]  /*118a0*/  FMUL.FTZ R76, R89.reuse, R76 ;  /* 0x0000004c594c7220 */ /* 0x040fe20000410000 */
[----:B------:R-:W-:Y:S02]  /*118b0*/  HADD2.F32 R79, -RZ, R36.H1_H1 ;  /* 0x30000024ff4f7230 */ /* 0x000fe40000004100 */
[----:B------:R-:W-:Y:S01]  /*118c0*/  FMUL.FTZ R78, R89, R78 ;  /* 0x0000004e594e7220 */ /* 0x000fe20000410000 */
[----:B------:R-:W-:-:S02]  /*118d0*/  HADD2.F32 R86, -RZ, R37.H1_H1 ;  /* 0x30000025ff567230 */ /* 0x000fc40000004100 */
[----:B------:R-:W-:Y:S01]  /*118e0*/  FFMA.FTZ R91, R76, R91, R77 ;  /* 0x0000005b4c5b7223 */ /* 0x000fe2000001004d */
[----:B------:R-:W-:Y:S01]  /*118f0*/  FADD.FTZ R76, R69, -R88 ;  /* 0x80000058454c7221 */ /* 0x000fe20000010000 */
[----:B------:R-:W-:Y:S02]  /*11900*/  HADD2.F32 R77, -RZ, R32.H1_H1 ;  /* 0x30000020ff4d7230 */ /* 0x000fe40000004100 */
[----:B------:R-:W-:Y:S02]  /*11910*/  HADD2.F32 R87, -RZ, R38.H0_H0 ;  /* 0x20000026ff577230 */ /* 0x000fe40000004100 */
[----:B------:R-:W-:Y:S01]  /*11920*/  FMUL.FTZ R76, R89, R76 ;  /* 0x0000004c594c7220 */ /* 0x000fe20000410000 */
[--C-:B0-----:R-:W-:Y:S02]  /*11930*/  HADD2.F32 R92, -RZ, R39.reuse.H0_H0 ;  /* 0x20000027ff5c7230 */ /* 0x101fe40000004100 */
[----:B------:R-:W-:Y:S02]  /*11940*/  HADD2.F32 R93, -RZ, R39.H1_H1 ;  /* 0x30000027ff5d7230 */ /* 0x000fe40000004100 */
[----:B------:R-:W-:Y:S01]  /*11950*/  FFMA.FTZ R76, R76, R77, R79 ;  /* 0x0000004d4c4c7223 */ /* 0x000fe2000001004f */
[----:B------:R-:W-:-:S02]  /*11960*/  HADD2.F32 R77, -RZ, R33.H0_H0 ;  /* 0x20000021ff4d7230 */ /* 0x000fc40000004100 */
[----:B------:R-:W-:Y:S02]  /*11970*/  HADD2.F32 R79, -RZ, R37.H0_H0 ;  /* 0x20000025ff4f7230 */ /* 0x000fe40000004100 */
[----:B------:R-:W-:-:S03]  /*11980*/  F2FP.F16.F32.PACK_AB R76, R76, R91 ;  /* 0x0000005b4c4c723e */ /* 0x000fc600000000ff */
[----:B------:R-:W-:Y:S01]  /*11990*/  FFMA.FTZ R90, R78, R77, R79 ;  /* 0x0000004d4e5a7223 */ /* 0x000fe2000001004f */
[----:B------:R-:W-:Y:S01]  /*119a0*/  FADD.FTZ R78, R71, -R88 ;  /* 0x80000058474e7221 */ /* 0x000fe20000010000 */
[----:B------:R-:W-:-:S03]  /*119b0*/  HADD2.F32 R79, -RZ, R34.H0_H0 ;  /* 0x20000022ff4f7230 */ /* 0x000fc60000004100 */
[----:B------:R-:W-:Y:S01]  /*119c0*/  FMUL.FTZ R77, R89, R78 ;  /* 0x0000004e594d7220 */ /* 0x000fe20000410000 */
[----:B------:R-:W-:-:S05]  /*119d0*/  HADD2.F32 R78, -RZ, R33.H1_H1 ;  /* 0x30000021ff4e7230 */ /* 0x000fca0000004100 */
[----:B------:R-:W-:Y:S01]  /*119e0*/  FFMA.FTZ R77, R77, R78, R86 ;  /* 0x0000004e4d4d7223 */ /* 0x000fe20000010056 */
[--C-:B------:R-:W-:Y:S01]  /*119f0*/  FADD.FTZ R78, R72, -R88.reuse ;  /* 0x80000058484e7221 */ /* 0x100fe20000010000 */
[----:B------:R-:W-:-:S03]  /*11a00*/  FADD.FTZ R86, R73, -R88 ;  /* 0x8000005849567221 */ /* 0x000fc60000010000 */
[C---:B------:R-:W-:Y:S01]  /*11a10*/  FMUL.FTZ R78, R89.reuse, R78 ;  /* 0x0000004e594e7220 */ /* 0x040fe20000410000 */
[----:B------:R-:W-:Y:S01]  /*11a20*/  FMUL.FTZ R86, R89, R86 ;  /* 0x0000005659567220 */ /* 0x000fe20000410000 */
[----:B------:R-:W-:Y:S02]  /*11a30*/  F2FP.F16.F32.PACK_AB R77, R77, R90 ;  /* 0x0000005a4d4d723e */ /* 0x000fe400000000ff */
[----:B------:R-:W-:Y:S01]  /*11a40*/  FFMA.FTZ R78, R78, R79, R87 ;  /* 0x0000004f4e4e7223 */ /* 0x000fe20000010057 */
[----:B------:R-:W-:Y:S02]  /*11a50*/  HADD2.F32 R87, -RZ, R34.H1_H1 ;  /* 0x30000022ff577230 */ /* 0x000fe40000004100 */
[----:B------:R-:W-:-:S05]  /*11a60*/  HADD2.F32 R79, -RZ, R38.H1_H1 ;  /* 0x30000026ff4f7230 */ /* 0x000fca0000004100 */
[----:B------:R-:W-:Y:S01]  /*11a70*/  FFMA.FTZ R87, R86, R87, R79 ;  /* 0x0000005756577223 */ /* 0x000fe2000001004f */
[--C-:B------:R-:W-:Y:S01]  /*11a80*/  FADD.FTZ R86, R74, -R88.reuse ;  /* 0x800000584a567221 */ /* 0x100fe20000010000 */
[----:B------:R-:W-:-:S03]  /*11a90*/  FADD.FTZ R88, R75, -R88 ;  /* 0x800000584b587221 */ /* 0x000fc60000010000 */
[----:B------:R-:W-:Y:S01]  /*11aa0*/  FMUL.FTZ R79, R89, R86 ;  /* 0x00000056594f7220 */ /* 0x000fe20000410000 */
[--C-:B------:R-:W-:Y:S01]  /*11ab0*/  HADD2.F32 R86, -RZ, R35.reuse.H0_H0 ;  /* 0x20000023ff567230 */ /* 0x100fe20000004100 */
[----:B------:R-:W-:Y:S01]  /*11ac0*/  F2FP.F16.F32.PACK_AB R78, R87, R78 ;  /* 0x0000004e574e723e */ /* 0x000fe200000000ff */
[----:B------:R-:W-:Y:S01]  /*11ad0*/  FMUL.FTZ R88, R89, R88 ;  /* 0x0000005859587220 */ /* 0x000fe20000410000 */
[----:B------:R-:W-:Y:S02]  /*11ae0*/  HADD2.F32 R89, -RZ, R35.H1_H1 ;  /* 0x30000023ff597230 */ /* 0x000fe40000004100 */
[----:B------:R-:W-:Y:S02]  /*11af0*/  FFMA.FTZ R79, R79, R86, R92 ;  /* 0x000000564f4f7223 */ /* 0x000fe4000001005c */
[----:B------:R-:W0:Y:S01]  /*11b00*/  LDC.64 R86, c[0x0][0x428] ;  /* 0x00010a00ff567b82 */ /* 0x000e220000000a00 */
[----:B------:R-:W-:-:S05]  /*11b10*/  FFMA.FTZ R88, R88, R89, R93 ;  /* 0x0000005958587223 */ /* 0x000fca000001005d */
[----:B------:R-:W-:Y:S01]  /*11b20*/  F2FP.F16.F32.PACK_AB R79, R88, R79 ;  /* 0x0000004f584f723e */ /* 0x000fe200000000ff */
[----:B0-----:R-:W-:-:S05]  /*11b30*/  IMAD.WIDE.U32 R86, R85, 0x10, R86 ;  /* 0x0000001055567825 */ /* 0x001fca00078e0056 */
[----:B------:R4:W-:Y:S02]  /*11b40*/  STG.E.128 desc[UR8][R86.64], R76 ;  /* 0x0000004c56007986 */ /* 0x0009e4000c101d08 */
.L_x_18816:
[----:B------:R-:W-:Y:S05]  /*11b50*/  BSYNC.RECONVERGENT B1 ;  /* 0x0000000000017941 */ /* 0x000fea0003800200 */
.L_x_18815:
[----:B-1234-:R-:W1:Y:S02]  /*11b60*/  LDC.64 R76, c[0x0][0x380] ;  /* 0x0000e000ff4c7b82 */ /* 0x01ee640000000a00 */
[----:B-1----:R-:W-:-:S05]  /*11b70*/  IMAD R83, R76, 0x4, R83 ;  /* 0x000000044c537824 */ /* 0x002fca00078e0253 */
[----:B------:R-:W-:-:S13]  /*11b80*/  ISETP.GE.AND P0, PT, R83, R77, PT ;  /* 0x0000004d5300720c */ /* 0x000fda0003f06270 */
[----:B------:R-:W-:Y:S05]  /*11b90*/  @!P0 BRA `(.L_x_18817) ;  /* 0xfffffef000288947 */ /* 0x000fea000383ffff */
[----:B------:R-:W-:Y:S05]  /*11ba0*/  BSYNC B0 ;  /* 0x0000000000007941 */ /* 0x000fea0003800000 */
.L_x_18558:
[----:B------:R-:W-:Y:S05]  /*11bb0*/  EXIT ;  /* 0x000000000000794d */ /* 0x000fea0003800000 */
.L_x_18810:
[----:B01----:R-:W-:Y:S01]  /*11bc0*/  HFMA2 R86, -RZ, RZ, 0, 1.847743988037109375e-06 ;  /* 0x0000001fff567431 */ /* 0x003fe200000001ff */
[----:B------:R-:W-:Y:S01]  /*11bd0*/  BSSY B1, `(.L_x_18818) ;  /* 0x0000007000017945 */ /* 0x000fe20003800000 */
[----:B------:R-:W-:Y:S01]  /*11be0*/  MOV R93, R77 ;  /* 0x0000004d005d7202 */ /* 0x000fe20000000f00 */
[----:B------:R-:W-:Y:S02]  /*11bf0*/  IMAD.MOV.U32 R88, RZ, RZ, 0x1 ;  /* 0x00000001ff587424 */ /* 0x000fe400078e00ff */
[----:B------:R-:W-:-:S07]  /*11c00*/  IMAD.MOV.U32 R79, RZ, RZ, -0x1 ;  /* 0xffffffffff4f7424 */ /* 0x000fce00078e00ff */
[----:B-----5:R-:W-:Y:S05]  /*11c10*/  WARPSYNC.COLLECTIVE R79, `(.L_x_18819) ;  /* 0x000000004f087348 */ /* 0x020fea0003c00000 */
[----:B------:R0:W1:Y:S02]  /*11c20*/  SHFL.BFLY P4, R89, R93, R88, R86 ;  /* 0x0c0000585d597389 */ /* 0x0000640000080056 */
[----:B01---5:R-:W-:Y:S05]  /*11c30*/  ENDCOLLECTIVE ;  /* 0x000000000000791b */ /* 0x023fea0003800000 */
.L_x_18819:
[----:B------:R-:W-:Y:S05]  /*11c40*/  BSYNC B1 ;  /* 0x0000000000017941 */ /* 0x000fea0003800000 */
.L_x_18818:
[----:B------:R-:W-:Y:S01]  /*11c50*/  FADD.FTZ R90, R77, R89 ;  /* 0x000000594d5a7221 */ /* 0x000fe20000010000 */
[----:B------:R-:W-:Y:S02]  /*11c60*/  HFMA2 R86, -RZ, RZ, 0, 1.847743988037109375e-06 ;  /* 0x0000001fff567431 */ /* 0x000fe400000001ff */
[----:B------:R-:W-:Y:S01]  /*11c70*/  IMAD.MOV.U32 R88, RZ, RZ, 0x2 ;  /* 0x00000002ff587424 */ /* 0x000fe200078e00ff */
[----:B------:R-:W0:Y:S01]  /*11c80*/  LDC R78, c[0x0][0x400] ;  /* 0x00010000ff4e7b82 */ /* 0x000e220000000800 */
[----:B------:R-:W-:Y:S01]  /*11c90*/  IMAD.MOV.U32 R79, RZ, RZ, -0x1 ;  /* 0xffffffffff4f7424 */ /* 0x000fe200078e00ff */
[----:B------:R-:W-:-:S07]  /*11ca0*/  MOV R93, R90 ;  /* 0x0000005a005d7202 */ /* 0x000fce0000000f00 */
[----:B0-----:R-:W-:Y:S05]  /*11cb0*/  WARPSYNC.COLLECTIVE R79, `(.L_x_18820) ;  /* 0x000000004f087348 */ /* 0x001fea0003c00000 */
[----:B------:R1:W2:Y:S02]  /*11cc0*/  SHFL.BFLY P4, R89, R93, R88, R86 ;  /* 0x0c0000585d597389 */ /* 0x0002a40000080056 */
[----:B012---:R-:W-:Y:S05]  /*11cd0*/  ENDCOLLECTIVE ;  /* 0x000000000000791b */ /* 0x007fea0003800000 */
.L_x_18820:
[----:B------:R-:W-:Y:S02]  /*11ce0*/  IMAD.MOV.U32 R88, RZ, RZ, 0x4 ;  /* 0x00000004ff587424 */ /* 0x000fe400078e00ff */
[----:B------:R-:W-:-:S05]  /*11cf0*/  FADD.FTZ R91, R90, R89 ;  /* 0x000000595a5b7221 */ /* 0x000fca0000010000 */
[----:B------:R-:W-:-:S07]  /*11d00*/  MOV R93, R91 ;  /* 0x0000005b005d7202 */ /* 0x000fce0000000f00 */
[----:B------:R-:W-:Y:S05]  /*11d10*/  WARPSYNC.COLLECTIVE R79, `(.L_x_18821) ;  /* 0x000000004f087348 */ /* 0x000fea0003c00000 */
[----:B------:R0:W1:Y:S02]  /*11d20*/  SHFL.BFLY P4, R89, R93, R88, R86 ;  /* 0x0c0000585d597389 */ /* 0x0000640000080056 */
[----:B01----:R-:W-:Y:S05]  /*11d30*/  ENDCOLLECTIVE ;  /* 0x000000000000791b */ /* 0x003fea0003800000 */
.L_x_18821:
[----:B------:R-:W-:Y:S02]  /*11d40*/  IMAD.MOV.U32 R88, RZ, RZ, 0x8 ;  /* 0x00000008ff587424 */ /* 0x000fe400078e00ff */
[----:B------:R-:W-:-:S05]  /*11d50*/  FADD.FTZ R92, R91, R89 ;  /* 0x000000595b5c7221 */ /* 0x000fca0000010000 */
[----:B------:R-:W-:-:S07]  /*11d60*/  MOV R93, R92 ;  /* 0x0000005c005d7202 */ /* 0x000fce0000000f00 */
[----:B------:R-:W-:Y:S05]  /*11d70*/  WARPSYNC.COLLECTIVE R79, `(.L_x_18822) ;  /* 0x000000004f087348 */ /* 0x000fea0003c00000 */
[----:B------:R0:W1:Y:S02]  /*11d80*/  SHFL.BFLY P4, R89, R93, R88, R86 ;  /* 0x0c0000585d597389 */ /* 0x0000640000080056 */
[----:B01----:R-:W-:Y:S05]  /*11d90*/  ENDCOLLECTIVE ;  /* 0x000000000000791b */ /* 0x003fea0003800000 */
.L_x_18822:
[----:B------:R-:W-:Y:S02]  /*11da0*/  HFMA2 R88, -RZ, RZ, 0, 9.5367431640625e-07 ;  /* 0x00000010ff587431 */ /* 0x000fe400000001ff */
[----:B------:R-:W-:-:S07]  /*11db0*/  FADD.FTZ R93, R92, R89 ;  /* 0x000000595c5d7221 */ /* 0x000fce0000010000 */
[----:B------:R-:W-:Y:S05]  /*11dc0*/  WARPSYNC.COLLECTIVE R79, `(.L_x_18823) ;  /* 0x000000004f087348 */ /* 0x000fea0003c00000 */
[----:B------:R0:W1:Y:S02]  /*11dd0*/  SHFL.BFLY P4, R89, R93, R88, R86 ;  /* 0x0c0000585d597389 */ /* 0x0000640000080056 */
[----:B01----:R-:W-:Y:S05]  /*11de0*/  ENDCOLLECTIVE ;  /* 0x000000000000791b */ /* 0x003fea0003800000 */
.L_x_18823:
        /* <DEDUP_REMOVED lines=52> */
[----:B------:R-:W-:-:S03]  /*12130*/  IMAD.MOV.U32 R86, RZ, RZ, 0x1f ;  /* 0x0000001fff567424 */ /* 0x000fc600078e00ff */
[----:B------:R-:W-:-:S07]  /*12140*/  IMAD.MOV.U32 R93, RZ, RZ, R76 ;  /* 0x000000ffff5d7224 */ /* 0x000fce00078e004c */
[----:B------:R-:W-:Y:S05]  /*12150*/  WARPSYNC.COLLECTIVE R79, `(.L_x_18824) ;  /* 0x000000004f087348 */ /* 0x000fea0003c00000 */
[----:B------:R0:W1:Y:S02]  /*12160*/  SHFL.BFLY P4, R89, R93, R88, R86 ;  /* 0x0c0000585d597389 */ /* 0x0000640000080056 */
[----:B01----:R-:W-:Y:S05]  /*12170*/  ENDCOLLECTIVE ;  /* 0x000000000000791b */ /* 0x003fea0003800000 */
.L_x_18824:
[----:B------:R-:W-:Y:S02]  /*12180*/  IMAD.MOV.U32 R88, RZ, RZ, 0x2 ;  /* 0x00000002ff587424 */ /* 0x000fe400078e00ff */
[----:B------:R-:W-:-:S05]  /*12190*/  FADD.FTZ R77, R76, R89 ;  /* 0x000000594c4d7221 */ /* 0x000fca0000010000 */
[----:B------:R-:W-:-:S07]  /*121a0*/  MOV R93, R77 ;  /* 0x0000004d005d7202 */ /* 0x000fce0000000f00 */
[----:B------:R-:W-:Y:S05]  /*121b0*/  WARPSYNC.COLLECTIVE R79, `(.L_x_18825) ;  /* 0x000000004f087348 */ /* 0x000fea0003c00000 */
[----:B------:R0:W1:Y:S02]  /*121c0*/  SHFL.BFLY P4, R89, R93, R88, R86 ;  /* 0x0c0000585d597389 */ /* 0x0000640000080056 */
[----:B01----:R-:W-:Y:S05]  /*121d0*/  ENDCOLLECTIVE ;  /* 0x000000000000791b */ /* 0x003fea0003800000 */
.L_x_18825:
[----:B------:R-:W-:Y:S02]  /*121e0*/  IMAD.MOV.U32 R88, RZ, RZ, 0x4 ;  /* 0x00000004ff587424 */ /* 0x000fe400078e00ff */
[----:B------:R-:W-:-:S05]  /*121f0*/  FADD.FTZ R90, R77, R89 ;  /* 0x000000594d5a7221 */ /* 0x000fca0000010000 */
[----:B------:R-:W-:-:S07]  /*12200*/  MOV R93, R90 ;  /* 0x0000005a005d7202 */ /* 0x000fce0000000f00 */
[----:B------:R-:W-:Y:S05]  /*12210*/  WARPSYNC.COLLECTIVE R79, `(.L_x_18826) ;  /* 0x000000004f087348 */ /* 0x000fea0003c00000 */
[----:B------:R0:W1:Y:S02]  /*12220*/  SHFL.BFLY P4, R89, R93, R88, R86 ;  /* 0x0c0000585d597389 */ /* 0x0000640000080056 */
[----:B01----:R-:W-:Y:S05]  /*12230*/  ENDCOLLECTIVE ;  /* 0x000000000000791b */ /* 0x003fea0003800000 */
.L_x_18826:
[----:B------:R-:W-:Y:S02]  /*12240*/  IMAD.MOV.U32 R88, RZ, RZ, 0x8 ;  /* 0x00000008ff587424 */ /* 0x000fe400078e00ff */
[----:B------:R-:W-:-:S05]  /*12250*/  FADD.FTZ R91, R90, R89 ;  /* 0x000000595a5b7221 */ /* 0x000fca0000010000 */
[----:B------:R-:W-:-:S07]  /*12260*/  MOV R93, R91 ;  /* 0x0000005b005d7202 */ /* 0x000fce0000000f00 */
[----:B------:R-:W-:Y:S05]  /*12270*/  WARPSYNC.COLLECTIVE R79, `(.L_x_18827) ;  /* 0x000000004f087348 */ /* 0x000fea0003c00000 */
[----:B------:R0:W1:Y:S02]  /*12280*/  SHFL.BFLY P4, R89, R93, R88, R86 ;  /* 0x0c0000585d597389 */ /* 0x0000640000080056 */
[----:B01----:R-:W-:Y:S05]  /*12290*/  ENDCOLLECTIVE ;  /* 0x000000000000791b */ /* 0x003fea0003800000 */
.L_x_18827:
[----:B------:R-:W-:Y:S02]  /*122a0*/  IMAD.MOV.U32 R88, RZ, RZ, 0x10 ;  /* 0x00000010ff587424 */ /* 0x000fe400078e00ff */
[----:B------:R-:W-:-:S05]  /*122b0*/  FADD.FTZ R92, R91, R89 ;  /* 0x000000595b5c7221 */ /* 0x000fca0000010000 */
[----:B------:R-:W-:-:S07]  /*122c0*/  MOV R93, R92 ;  /* 0x0000005c005d7202 */ /* 0x000fce0000000f00 */
[----:B------:R-:W-:Y:S05]  /*122d0*/  WARPSYNC.COLLECTIVE R79, `(.L_x_18828) ;  /* 0x000000004f087348 */ /* 0x000fea0003c00000 */
[----:B------:R0:W1:Y:S02]  /*122e0*/  SHFL.BFLY P4, R89, R93, R88, R86 ;  /* 0x0c0000585d597389 */ /* 0x0000640000080056 */
[----:B01----:R-:W-:Y:S05]  /*122f0*/  ENDCOLLECTIVE ;  /* 0x000000000000791b */ /* 0x003fea0003800000 */
.L_x_18828:
[----:B------:R-:W-:Y:S05]  /*12300*/  BRA `(.L_x_18829) ;  /* 0xffffffec00747947 */ /* 0x000fea000383ffff */
.L_x_18830:
        /* <DEDUP_REMOVED lines=15> */
.L_x_28810:


//--------------------- .text._ZN10layer_norm13ln_fwd_kernelINS_13Kernel_traitsI6__halfS2_fS2_fjLj768ELj1ELj4ELj1ELj16ENS_18Kernel_traits_baseILj768ES2_S2_fS2_fjLj128EEEEELb1ELb1ELb0ELb1EEEvNS_9FwdParamsE --------------------------
	.section	.text._ZN10layer_norm13ln_fwd_kernelINS_13Kernel_traitsI6__halfS2_fS2_fjLj768ELj1ELj4ELj1ELj16ENS_18Kernel_traits_baseILj768ES2_S2_fS2_fjLj128EEEEELb1ELb1ELb0ELb1EEEvNS_9FwdParamsE,"ax",@progbits
	.align	128
        .global         _ZN10layer_norm13ln_fwd_kernelINS_13Kernel_traitsI6__halfS2_fS2_fjLj768ELj1ELj4ELj1ELj16ENS_18Kernel_traits_baseILj768ES2_S2_fS2_fjLj128EEEEELb1ELb1ELb0ELb1EEEvNS_9FwdParamsE
        .type           _ZN10layer_norm13ln_fwd_kernelINS_13Kernel_traitsI6__halfS2_fS2_fjLj768ELj1ELj4ELj1ELj16ENS_18Kernel_traits_baseILj768ES2_S2_fS2_fjLj128EEEEELb1ELb1ELb0ELb1EEEvNS_9FwdParamsE,@function
        .size           _ZN10layer_norm13ln_fwd_kernelINS_13Kernel_traitsI6__halfS2_fS2_fjLj768ELj1ELj4ELj1ELj16ENS_18Kernel_traits_baseILj768ES2_S2_fS2_fjLj128EEEEELb1ELb1ELb0ELb1EEEvNS_9FwdParamsE,(.L_x_28811 - _ZN10layer_norm13ln_fwd_kernelINS_13Kernel_traitsI6__halfS2_fS2_fjLj768ELj1ELj4ELj1ELj16ENS_18Kernel_traits_baseILj768ES2_S2_fS2_fjLj128EEEEELb1ELb1ELb0ELb1EEEvNS_9FwdParamsE)
        .other          _ZN10layer_norm13ln_fwd_kernelINS_13Kernel_traitsI6__halfS2_fS2_fjLj768ELj1ELj4ELj1ELj16ENS_18Kernel_traits_baseILj768ES2_S2_fS2_fjLj128EEEEELb1ELb1ELb0ELb1EEEvNS_9FwdParamsE,@"STO_CUDA_ENTRY STV_DEFAULT"
_ZN10layer_norm13ln_fwd_kernelINS_13Kernel_traitsI6__halfS2_fS2_fjLj768ELj1ELj4ELj1ELj16ENS_18Kernel_traits_baseILj768ES2_S2_fS2_fjLj128EEEEELb1ELb1ELb0ELb1EEEvNS_9FwdParamsE:
.text._ZN10layer_norm13ln_fwd_kernelINS_13Kernel_traitsI6__halfS2_fS2_fjLj768ELj1ELj4ELj1ELj16ENS_18Kernel_traits_baseILj768ES2_S2_fS2_fjLj128EEEEELb1ELb1ELb0ELb1EEEvNS_9FwdParamsE:
        /* <DEDUP_REMOVED lines=11> */
[----:B---3--:R-:W-:Y:S01]  /*00b0*/  MOV R2, UR6 ;  /* 0x0000000600027c02 */ /* 0x008fe20008000f00 */
[----:B------:R-:W-:-:S04]  /*00c0*/  IMAD.U32 R3, RZ, RZ, UR7 ;  /* 0x00000007ff037e24 */ /* 0x000fc8000f8e00ff */
        /* <DEDUP_REMOVED lines=18> */
[----:B--2---:R-:W2:Y:S02]  /*01f0*/  LDC R45, c[0x0][0x360] ;  /* 0x0000d800ff2d7b82 */ /* 0x004ea40000000800 */
[----:B------:R3:W5:Y:S01]  /*0200*/  LDG.E.128 R8, desc[UR8][R22.64+0x400] ;  /* 0x0004000816087981 */ /* 0x000762000c1e1d00 */
[----:B0-----:R-:W-:-:S05]  /*0210*/  @P0 IMAD.WIDE.U32 R46, R58, 0x10, R46 ;  /* 0x000000103a2e0825 */ /* 0x001fca00078e002e */
[----:B------:R0:W5:Y:S04]  /*0220*/  @P0 LDG.E.128 R32, desc[UR8][R46.64] ;  /* 0x000000082e200981 */ /* 0x000168000c1e1d00 */
[----:B------:R0:W5:Y:S04]  /*0230*/  @P0 LDG.E.128 R28, desc[UR8][R46.64+0x200] ;  /* 0x000200082e1c0981 */ /* 0x000168000c1e1d00 */
[----:B------:R0:W5:Y:S01]  /*0240*/  @P0 LDG.E.128 R24, desc[UR8][R46.64+0x400] ;  /* 0x000400082e180981 */ /* 0x000162000c1e1d00 */
[----:B------:R-:W-:-:S06]  /*0250*/  USHF.L.U32 UR4, UR5, 0x2, URZ ;  /* 0x0000000205047899 */ /* 0x000fcc00080006ff */
[----:B------:R-:W-:Y:S01]  /*0260*/  LOP3.LUT R57, R57, UR4, RZ, 0xfc, !PT ;  /* 0x0000000439397c12 */ /* 0x000fe2000f8efcff */
[----:B--2---:R-:W-:Y:S01]  /*0270*/  IMAD R0, R45, UR5, R0 ;  /* 0x000000052d007c24 */ /* 0x004fe2000f8e0200 */
[----:B----4-:R-:W-:Y:S02]  /*0280*/  @P1 R2UR UR6, R2 ;  /* 0x00000000020612ca */ /* 0x010fe400000e0000 */
[----:B-1----:R-:W-:Y:S02]  /*0290*/  @P1 IADD3 R44, P2, PT, R20, R53, RZ ;  /* 0x00000035142c1210 */ /* 0x002fe40007f5e0ff */
[----:B------:R-:W-:Y:S02]  /*02a0*/  @P1 R2UR UR7, R3 ;  /* 0x00000000030712ca */ /* 0x000fe400000e0000 */
[----:B------:R-:W-:Y:S02]  /*02b0*/  @P1 IADD3.X R51, PT, PT, RZ, R21, RZ, P2, !PT ;  /* 0x00000015ff331210 */ /* 0x000fe400017fe4ff */
[----:B------:R-:W-:Y:S01]  /*02c0*/  ISETP.GE.AND P1, PT, R57, UR10, PT ;  /* 0x0000000a39007c0c */ /* 0x000fe2000bf26270 */
[----:B------:R-:W-:Y:S01]  /*02d0*/  @P0 IMAD.MOV.U32 R75, RZ, RZ, R16 ;  /* 0x000000ffff4b0224 */ /* 0x000fe200078e0010 */
[----:B------:R-:W-:Y:S01]  /*02e0*/  @P0 MOV R77, R17 ;  /* 0x00000011004d0202 */ /* 0x000fe20000000f00 */
[----:B------:R-:W-:Y:S01]  /*02f0*/  @P0 IMAD.MOV.U32 R79, RZ, RZ, R18 ;  /* 0x000000ffff4f0224 */ /* 0x000fe200078e0012 */
[----:B------:R-:W-:Y:S01]  /*0300*/  @P0 MOV R81, R19 ;  /* 0x0000001300510202 */ /* 0x000fe20000000f00 */
[----:B------:R-:W-:Y:S01]  /*0310*/  @!P0 IMAD.MOV.U32 R75, RZ, RZ, R16 ;  /* 0x000000ffff4b8224 */ /* 0x000fe200078e0010 */
[----:B------:R-:W-:Y:S01]  /*0320*/  @!P0 MOV R77, R17 ;  /* 0x00000011004d8202 */ /* 0x000fe20000000f00 */
[----:B------:R-:W-:Y:S01]  /*0330*/  @!P0 IMAD.MOV.U32 R79, RZ, RZ, R18 ;  /* 0x000000ffff4f8224 */ /* 0x000fe200078e0012 */
[----:B------:R-:W-:Y:S01]  /*0340*/  @!P0 MOV R81, R19 ;  /* 0x0000001300518202 */ /* 0x000fe20000000f00 */
[--C-:B---3--:R-:W-:Y:S01]  /*0350*/  @P0 IMAD.MOV.U32 R56, RZ, RZ, R40.reuse ;  /* 0x000000ffff380224 */ /* 0x108fe200078e0028 */
[----:B------:R-:W-:Y:S01]  /*0360*/  @P0 MOV R23, R41 ;  /* 0x0000002900170202 */ /* 0x000fe20000000f00 */
[----:B------:R-:W-:-:S02]  /*0370*/  @!P0 IMAD.MOV.U32 R56, RZ, RZ, R40 ;  /* 0x000000ffff388224 */ /* 0x000fc400078e0028 */
[----:B0-----:R-:W-:Y:S05]  /*0380*/  @P1 EXIT ;  /* 0x000000000000194d */ /* 0x001fea0003800000 */
[--C-:B------:R-:W-:Y:S01]  /*0390*/  SHF.R.U64 R22, R44, 0x2, R51.reuse ;  /* 0x000000022c167819 */ /* 0x100fe20000001233 */
[----:B------:R-:W-:Y:S01]  /*03a0*/  IMAD.MOV.U32 R21, RZ, RZ, R0 ;  /* 0x000000ffff157224 */ /* 0x000fe200078e0000 */
[----:B------:R-:W-:Y:S01]  /*03b0*/  SHF.R.U32.HI R18, RZ, 0x2, R51 ;  /* 0x00000002ff127819 */ /* 0x000fe20000011633 */
[----:B------:R-:W-:Y:S01]  /*03c0*/  UIADD3 UR14, UPT, UPT, UR6, -0x61c88647, URZ ;  /* 0x9e3779b9060e7890 */ /* 0x000fe2000fffe0ff */
[----:B------:R-:W-:Y:S01]  /*03d0*/  @!P0 MOV R23, R41 ;  /* 0x0000002900178202 */ /* 0x000fe20000000f00 */
[----:B------:R-:W-:Y:S01]  /*03e0*/  IMAD.HI.U32 R0, R22, -0x2daee0ad, RZ ;  /* 0xd2511f5316007827 */ /* 0x000fe200078e00ff */
[----:B------:R-:W-:Y:S01]  /*03f0*/  UIADD3 UR15, UPT, UPT, UR7, -0x4498517b, URZ ;  /* 0xbb67ae85070f7890 */ /* 0x000fe2000fffe0ff */
[----:B-----5:R-:W-:Y:S01]  /*0400*/  @P0 MOV R90, R8 ;  /* 0x00000008005a0202 */ /* 0x020fe20000000f00 */
[----:B------:R-:W-:Y:S01]  /*0410*/  UIADD3 UR17, UPT, UPT, UR7, 0x76cf5d0a, URZ ;  /* 0x76cf5d0a07117890 */ /* 0x000fe2000fffe0ff */
[C---:B------:R-:W-:Y:S01]  /*0420*/  IMAD.HI.U32 R3, R21.reuse, -0x326172a9, RZ ;  /* 0xcd9e8d5715037827 */ /* 0x040fe200078e00ff */
[----:B------:R-:W-:Y:S01]  /*0430*/  LOP3.LUT R0, R0, UR7, RZ, 0x3c, !PT ;  /* 0x0000000700007c12 */ /* 0x000fe2000f8e3cff */
[----:B------:R-:W-:Y:S01]  /*0440*/  UIADD3 UR16, UPT, UPT, UR6, 0x3c6ef372, URZ ;  /* 0x3c6ef37206107890 */ /* 0x000fe2000fffe0ff */
[----:B------:R-:W-:Y:S01]  /*0450*/  @!P0 CS2R R34, SRZ ;  /* 0x0000000000228805 */ /* 0x000fe2000001ff00 */
        /* <DEDUP_REMOVED lines=10> */
[----:B------:R-:W-:Y:S01]  /*0500*/  @P0 MOV R97, R11 ;  /* 0x0000000b00610202 */ /* 0x000fe20000000f00 */
[----:B------:R-:W-:Y:S01]  /*0510*/  UIADD3 UR20, UPT, UPT, UR6, 0x78dde6e4, URZ ;  /* 0x78dde6e406147890 */ /* 0x000fe2000fffe0ff */
[----:B------:R-:W-:Y:S01]  /*0520*/  @P0 IMAD.MOV.U32 R83, RZ, RZ, R12 ;  /* 0x000000ffff530224 */ /* 0x000fe200078e000c */
[----:B------:R-:W-:Y:S01]  /*0530*/  LOP3.LUT R41, R41, UR15, R16, 0x96, !PT ;  /* 0x0000000f29297c12 */ /* 0x000fe2000f8e9610 */
[----:B------:R-:W-:Y:S01]  /*0540*/  IMAD R17, R0, -0x326172a9, RZ ;  /* 0xcd9e8d5700117824 */ /* 0x000fe200078e02ff */
[----:B------:R-:W-:Y:S01]  /*0550*/  @!P0 MOV R83, R12 ;  /* 0x0000000c00538202 */ /* 0x000fe20000000f00 */
[----:B------:R-:W-:Y:S01]  /*0560*/  IMAD R12, R3, -0x2daee0ad, RZ ;  /* 0xd2511f53030c7824 */ /* 0x000fe200078e02ff */
[----:B------:R-:W-:Y:S01]  /*0570*/  UIADD3 UR22, UPT, UPT, UR6, 0x1715609d, URZ ;  /* 0x1715609d06167890 */ /* 0x000fe2000fffe0ff */
[----:B------:R-:W-:Y:S01]  /*0580*/  IMAD.HI.U32 R3, R2, -0x2daee0ad, RZ ;  /* 0xd2511f5302037827 */ /* 0x000fe200078e00ff */
[----:B------:R-:W-:Y:S01]  /*0590*/  UIADD3 UR23, UPT, UPT, UR7, -0x56f99767, URZ ;  /* 0xa906689907177890 */ /* 0x000fe2000fffe0ff */
[----:B------:R-:W-:Y:S01]  /*05a0*/  @P0 MOV R16, R37 ;  /* 0x0000002500100202 */ /* 0x000fe20000000f00 */
[----:B------:R-:W-:Y:S01]  /*05b0*/  UIADD3 UR24, UPT, UPT, UR6, -0x4ab325aa, URZ ;  /* 0xb54cda5606187890 */ /* 0x000fe2000fffe0ff */
[----:B------:R-:W-:Y:S01]  /*05c0*/  IMAD.HI.U32 R0, R41, -0x326172a9, RZ ;  /* 0xcd9e8d5729007827 */ /* 0x000fe200078e00ff */
[----:B------:R-:W-:Y:S01]  /*05d0*/  LOP3.LUT R3, R12, UR17, R3, 0x96, !PT ;  /* 0x000000110c037c12 */ /* 0x000fe2000f8e9603 */
[----:B------:R-:W-:Y:S01]  /*05e0*/  UIADD3 UR25, UPT, UPT, UR7, 0x646e171e, URZ ;  /* 0x646e171e07197890 */ /* 0x000fe2000fffe0ff */
[----:B------:R-:W-:Y:S01]  /*05f0*/  @!P0 CS2R R30, SRZ ;  /* 0x00000000001e8805 */ /* 0x000fe2000001ff00 */
[----:B------:R-:W-:Y:S01]  /*0600*/  @P0 IMAD.MOV.U32 R85, RZ, RZ, R13 ;  /* 0x000000ffff550224 */ /* 0x000fe200078e000d */
[----:B------:R-:W-:Y:S01]  /*0610*/  LOP3.LUT R0, R17, UR16, R0, 0x96, !PT ;  /* 0x0000001011007c12 */ /* 0x000fe2000f8e9600 */
[----:B------:R-:W-:Y:S01]  /*0620*/  IMAD R41, R41, -0x326172a9, RZ ;  /* 0xcd9e8d5729297824 */ /* 0x000fe200078e02ff */
[----:B------:R-:W-:Y:S01]  /*0630*/  @!P0 MOV R85, R13 ;  /* 0x0000000d00558202 */ /* 0x000fe20000000f00 */
[----:B------:R-:W-:Y:S01]  /*0640*/  IMAD R13, R2, -0x2daee0ad, RZ ;  /* 0xd2511f53020d7824 */ /* 0x000fe200078e02ff */
[----:B------:R-:W0:Y:S01]  /*0650*/  LDCU.64 UR4, c[0x0][0x3e0] ;  /* 0x00007c00ff0477ac */ /* 0x000e220008000a00 */
[----:B------:R-:W-:Y:S01]  /*0660*/  IMAD.HI.U32 R2, R3, -0x326172a9, RZ ;  /* 0xcd9e8d5703027827 */ /* 0x000fe200078e00ff */
[----:B------:R-:W-:-:S02]  /*0670*/  @!P0 CS2R R28, SRZ ;  /* 0x00000000001c8805 */ /* 0x000fc4000001ff00 */
[----:B------:R-:W-:Y:S01]  /*0680*/  @!P0 CS2R R26, SRZ ;  /* 0x00000000001a8805 */ /* 0x000fe2000001ff00 */
[----:B------:R-:W-:Y:S01]  /*0690*/  UIADD3 UR26, UPT, UPT, UR6, 0x5384540f, URZ ;  /* 0x5384540f061a7890 */ /* 0x000fe2000fffe0ff */
[----:B------:R-:W-:Y:S01]  /*06a0*/  IMAD.HI.U32 R12, R0, -0x2daee0ad, RZ ;  /* 0xd2511f53000c7827 */ /* 0x000fe200078e00ff */
[----:B------:R-:W-:Y:S01]  /*06b0*/  LOP3.LUT R2, R41, UR18, R2, 0x96, !PT ;  /* 0x0000001229027c12 */ /* 0x000fe2000f8e9602 */
[----:B------:R-:W-:Y:S01]  /*06c0*/  UIADD3 UR27, UPT, UPT, UR7, 0x1fd5c5a3, URZ ;  /* 0x1fd5c5a3071b7890 */ /* 0x000fe2000fffe0ff */
[----:B------:R-:W-:Y:S01]  /*06d0*/  @P0 MOV R87, R14 ;  /* 0x0000000e00570202 */ /* 0x000fe20000000f00 */
[----:B------:R-:W-:Y:S01]  /*06e0*/  @P0 IMAD.MOV.U32 R17, RZ, RZ, R36 ;  /* 0x000000ffff110224 */ /* 0x000fe200078e0024 */
[----:B------:R-:W-:Y:S01]  /*06f0*/  LOP3.LUT R12, R13, UR19, R12, 0x96, !PT ;  /* 0x000000130d0c7c12 */ /* 0x000fe2000f8e960c */
[----:B------:R-:W-:Y:S01]  /*0700*/  IMAD.HI.U32 R13, R2, -0x2daee0ad, RZ ;  /* 0xd2511f53020d7827 */ /* 0x000fe200078e00ff */
[----:B------:R-:W-:Y:S01]  /*0710*/  @!P0 MOV R17, R36 ;  /* 0x0000002400118202 */ /* 0x000fe20000000f00 */
[----:B------:R-:W-:Y:S01]  /*0720*/  UIADD3 UR28, UPT, UPT, UR6, -0xe443238, URZ ;  /* 0xf1bbcdc8061c7890 */ /* 0x000fe2000fffe0ff */
[----:B------:R-:W-:Y:S01]  /*0730*/  @!P0 CS2R R24, SRZ ;  /* 0x0000000000188805 */ /* 0x000fe2000001ff00 */
[----:B------:R-:W-:Y:S01]  /*0740*/  IMAD R36, R0, -0x2daee0ad, RZ ;  /* 0xd2511f5300247824 */ /* 0x000fe200078e02ff */
[----:B------:R-:W-:Y:S01]  /*0750*/  UIADD3 UR29, UPT, UPT, UR7, -0x24c28bd8, URZ ;  /* 0xdb3d7428071d7890 */ /* 0x000fe2000fffe0ff */
[----:B------:R-:W-:Y:S01]  /*0760*/  IMAD R3, R3, -0x326172a9, RZ ;  /* 0xcd9e8d5703037824 */ /* 0x000fe200078e02ff */
[----:B0-----:R-:W-:Y:S01]  /*0770*/  UISETP.NE.U32.AND UP0, UPT, UR4, URZ, UPT ;  /* 0x000000ff0400728c */ /* 0x001fe2000bf05070 */
[----:B------:R-:W-:Y:S01]  /*0780*/  IMAD.HI.U32 R0, R12, -0x326172a9, RZ ;  /* 0xcd9e8d570c007827 */ /* 0x000fe200078e00ff */
[----:B------:R-:W-:Y:S01]  /*0790*/  LOP3.LUT R36, R36, UR21, R13, 0x96, !PT ;  /* 0x0000001524247c12 */ /* 0x000fe2000f8e960d */
[----:B------:R-:W0:Y:S01]  /*07a0*/  LDCU.U8 UR4, c[0x0][0x410] ;  /* 0x00008200ff0477ac */ /* 0x000e220008000000 */
[----:B------:R-:W-:Y:S01]  /*07b0*/  BSSY B0, `(.L_x_18831) ;  /* 0x00010d4000007945 */ /* 0x000fe20003800000 */
[----:B------:R-:W-:Y:S01]  /*07c0*/  @P0 IMAD.MOV.U32 R93, RZ, RZ, R9 ;  /* 0x000000ffff5d0224 */ /* 0x000fe200078e0009 */
[----:B------:R-:W-:Y:S01]  /*07d0*/  LOP3.LUT R0, R3, UR20, R0, 0x96, !PT ;  /* 0x0000001403007c12 */ /* 0x000fe2000f8e9600 */
[----:B------:R-:W-:Y:S01]  /*07e0*/  @!P0 IMAD.MOV.U32 R90, RZ, RZ, R8 ;  /* 0x000000ffff5a8224 */ /* 0x000fe200078e0008 */
[----:B------:R-:W-:Y:S01]  /*07f0*/  @!P0 MOV R93, R9 ;  /* 0x00000009005d8202 */ /* 0x000fe20000000f00 */
[----:B------:R-:W-:Y:S01]  /*0800*/  IMAD R9, R2, -0x2daee0ad, RZ ;  /* 0xd2511f5302097824 */ /* 0x000fe200078e02ff */
[----:B------:R-:W-:Y:S01]  /*0810*/  UIADD3 UR30, UPT, UPT, UR6, -0x700cb87f, URZ ;  /* 0x8ff34781061e7890 */ /* 0x000fe2000fffe0ff */
[----:B------:R-:W-:Y:S01]  /*0820*/  IMAD R3, R12, -0x326172a9, RZ ;  /* 0xcd9e8d570c037824 */ /* 0x000fe200078e02ff */
[----:B------:R-:W-:Y:S01]  /*0830*/  UIADD3 UR31, UPT, UPT, UR7, -0x695add53, URZ ;  /* 0x96a522ad071f7890 */ /* 0x000fe2000fffe0ff */
[----:B------:R-:W-:Y:S01]  /*0840*/  IMAD.HI.U32 R2, R36, -0x326172a9, RZ ;  /* 0xcd9e8d5724027827 */ /* 0x000fe200078e00ff */
[----:B------:R-:W-:Y:S01]  /*0850*/  @P0 MOV R19, R43 ;  /* 0x0000002b00130202 */ /* 0x000fe20000000f00 */
[----:B------:R-:W-:Y:S01]  /*0860*/  UISETP.NE.AND.EX UP0, UPT, UR5, URZ, UPT, UP0 ;  /* 0x000000ff0500728c */ /* 0x000fe2000bf05300 */
[----:B------:R-:W-:Y:S01]  /*0870*/  LOP3.LUT R103, R44, 0x3, RZ, 0xc0, !PT ;  /* 0x000000032c677812 */ /* 0x000fe200078ec0ff */
[C---:B------:R-:W-:Y:S01]  /*0880*/  IMAD.HI.U32 R8, R0.reuse, -0x2daee0ad, RZ ;  /* 0xd2511f5300087827 */ /* 0x040fe200078e00ff */
[----:B------:R-:W-:Y:S01]  /*0890*/  LOP3.LUT R2, R3, UR22, R2, 0x96, !PT ;  /* 0x0000001603027c12 */ /* 0x000fe2000f8e9602 */
[----:B------:R-:W1:Y:S02]  /*08a0*/  LDCU UR32, c[0x0][0x404] ;  /* 0x00008080ff2077ac */ /* 0x000e640008000800 */
[----:B------:R-:W-:Y:S01]  /*08b0*/  @!P0 IMAD.MOV.U32 R16, RZ, RZ, R37 ;  /* 0x000000ffff108224 */ /* 0x000fe200078e0025 */
[----:B------:R-:W-:Y:S01]  /*08c0*/  LOP3.LUT R3, R9, UR23, R8, 0x96, !PT ;  /* 0x0000001709037c12 */ /* 0x000fe2000f8e9608 */
[----:B------:R-:W-:Y:S01]  /*08d0*/  @P0 IMAD.MOV.U32 R13, RZ, RZ, R4 ;  /* 0x000000ffff0d0224 */ /* 0x000fe200078e0004 */
[----:B------:R-:W-:Y:S01]  /*08e0*/  @!P0 MOV R13, R4 ;  /* 0x00000004000d8202 */ /* 0x000fe20000000f00 */
[----:B------:R-:W-:Y:S01]  /*08f0*/  IMAD R37, R0, -0x2daee0ad, RZ ;  /* 0xd2511f5300257824 */ /* 0x000fe200078e02ff */
[----:B------:R-:W2:Y:S01]  /*0900*/  LDCU UR33, c[0x0][0x408] ;  /* 0x00008100ff2177ac */ /* 0x000ea20008000800 */
[----:B------:R-:W-:-:S02]  /*0910*/  IMAD R9, R36, -0x326172a9, RZ ;  /* 0xcd9e8d5724097824 */ /* 0x000fc400078e02ff */
[----:B------:R-:W-:Y:S01]  /*0920*/  IMAD.HI.U32 R0, R3, -0x326172a9, RZ ;  /* 0xcd9e8d5703007827 */ /* 0x000fe200078e00ff */
[----:B------:R-:W3:Y:S03]  /*0930*/  LDCU UR12, c[0x0][0x388] ;  /* 0x00007100ff0c77ac */ /* 0x000ee60008000800 */
[----:B------:R-:W-:Y:S01]  /*0940*/  IMAD.HI.U32 R4, R2, -0x2daee0ad, RZ ;  /* 0xd2511f5302047827 */ /* 0x000fe200078e00ff */
[----:B------:R-:W-:Y:S01]  /*0950*/  LOP3.LUT R36, R9, UR24, R0, 0x96, !PT ;  /* 0x0000001809247c12 */ /* 0x000fe2000f8e9600 */
[----:B------:R-:W4:Y:S02]  /*0960*/  LDCU UR13, c[0x0][0x448] ;  /* 0x00008900ff0d77ac */ /* 0x000f240008000800 */
[----:B------:R-:W-:Y:S01]  /*0970*/  @P0 IMAD.MOV.U32 R95, RZ, RZ, R10 ;  /* 0x000000ffff5f0224 */ /* 0x000fe200078e000a */
[----:B------:R-:W-:Y:S01]  /*0980*/  LOP3.LUT R37, R37, UR25, R4, 0x96, !PT ;  /* 0x0000001925257c12 */ /* 0x000fe2000f8e9604 */
[----:B------:R-:W-:Y:S01]  /*0990*/  @!P0 IMAD.MOV.U32 R97, RZ, RZ, R11 ;  /* 0x000000ffff618224 */ /* 0x000fe200078e000b */
[----:B------:R-:W-:Y:S01]  /*09a0*/  @!P0 MOV R95, R10 ;  /* 0x0000000a005f8202 */ /* 0x000fe20000000f00 */
[----:B------:R-:W-:Y:S01]  /*09b0*/  @P0 IMAD.MOV.U32 R12, RZ, RZ, R5 ;  /* 0x000000ffff0c0224 */ /* 0x000fe200078e0005 */
[----:B------:R-:W-:Y:S01]  /*09c0*/  @P0 MOV R11, R6 ;  /* 0x00000006000b0202 */ /* 0x000fe20000000f00 */
[----:B------:R-:W-:Y:S01]  /*09d0*/  @P0 IMAD.MOV.U32 R10, RZ, RZ, R7 ;  /* 0x000000ffff0a0224 */ /* 0x000fe200078e0007 */
[----:B------:R-:W-:Y:S01]  /*09e0*/  @!P0 MOV R12, R5 ;  /* 0x00000005000c8202 */ /* 0x000fe20000000f00 */
[----:B------:R-:W-:Y:S01]  /*09f0*/  @!P0 IMAD.MOV.U32 R11, RZ, RZ, R6 ;  /* 0x000000ffff0b8224 */ /* 0x000fe200078e0006 */
[----:B------:R-:W-:Y:S01]  /*0a00*/  @!P0 MOV R10, R7 ;  /* 0x00000007000a8202 */ /* 0x000fe20000000f00 */
[--C-:B------:R-:W-:Y:S01]  /*0a10*/  HADD2.F32 R9, -RZ, R35.reuse.H0_H0 ;  /* 0x20000023ff097230 */ /* 0x100fe20000004100 */
[----:B------:R-:W1:Y:S01]  /*0a20*/  LDCU.64 UR10, c[0x0][0x3a0] ;  /* 0x00007400ff0a77ac */ /* 0x000e620008000a00 */
[----:B------:R-:W-:-:S02]  /*0a30*/  HADD2.F32 R8, -RZ, R35.H1_H1 ;  /* 0x30000023ff087230 */ /* 0x000fc40000004100 */
[--C-:B------:R-:W-:Y:S01]  /*0a40*/  HADD2.F32 R7, -RZ, R34.reuse.H0_H0 ;  /* 0x20000022ff077230 */ /* 0x100fe20000004100 */
[----:B0-----:R-:W-:Y:S01]  /*0a50*/  UISETP.NE.AND UP1, UPT, UR4, URZ, UPT ;  /* 0x000000ff0400728c */ /* 0x001fe2000bf25270 */
        /* <DEDUP_REMOVED lines=13> */
[--C-:B------:R-:W-:Y:S02]  /*0b30*/  HADD2.F32 R61, -RZ, R29.reuse.H0_H0 ;  /* 0x2000001dff3d7230 */ /* 0x100fe40000004100 */
[----:B------:R-:W-:-:S02]  /*0b40*/  HADD2.F32 R64, -RZ, R29.H1_H1 ;  /* 0x3000001dff407230 */ /* 0x000fc40000004100 */
        /* <DEDUP_REMOVED lines=9> */
[--C-:B------:R-:W-:Y:S02]  /*0be0*/  HADD2.F32 R67, -RZ, R26.reuse.H0_H0 ;  /* 0x2000001aff437230 */ /* 0x100fe40000004100 */
[----:B------:R-:W-:Y:S02]  /*0bf0*/  HADD2.F32 R70, -RZ, R26.H1_H1 ;  /* 0x3000001aff467230 */ /* 0x000fe40000004100 */
[----:B------:R-:W-:Y:S02]  /*0c00*/  IMAD R34, R34, -0x326172a9, RZ ;  /* 0xcd9e8d5722227824 */ /* 0x000fe400078e02ff */
[----:B------:R-:W-:-:S02]  /*0c10*/  IMAD R26, R33, -0x2daee0ad, RZ ;  /* 0xd2511f53211a7824 */ /* 0x000fc400078e02ff */
[----:B------:R-:W-:-:S04]  /*0c20*/  IMAD.HI.U32 R101, R29, -0x2daee0ad, RZ ;  /* 0xd2511f531d657827 */ /* 0x000fc800078e00ff */
[----:B------:R-:W-:Y:S01]  /*0c30*/  IMAD.HI.U32 R99, R31, -0x326172a9, RZ ;  /* 0xcd9e8d571f637827 */ /* 0x000fe200078e00ff */
[----:B------:R-:W-:-:S03]  /*0c40*/  LOP3.LUT R101, R26, UR31, R101, 0x96, !PT ;  /* 0x0000001f1a657c12 */ /* 0x000fc6000f8e9665 */
[----:B------:R-:W-:Y:S01]  /*0c50*/  @P0 IMAD.MOV.U32 R20, RZ, RZ, R42 ;  /* 0x000000ffff140224 */ /* 0x000fe200078e002a */
[----:B------:R-:W-:Y:S01]  /*0c60*/  @!P0 MOV R20, R42 ;  /* 0x0000002a00148202 */ /* 0x000fe20000000f00 */
[----:B------:R-:W-:Y:S01]  /*0c70*/  @P0 IMAD.MOV.U32 R15, RZ, RZ, R38 ;  /* 0x000000ffff0f0224 */ /* 0x000fe200078e0026 */
[----:B------:R-:W-:Y:S01]  /*0c80*/  @!P0 MOV R15, R38 ;  /* 0x00000026000f8202 */ /* 0x000fe20000000f00 */
[----:B------:R-:W-:Y:S01]  /*0c90*/  @P0 IMAD.MOV.U32 R14, RZ, RZ, R39 ;  /* 0x000000ffff0e0224 */ /* 0x000fe200078e0027 */
[----:B------:R-:W-:Y:S01]  /*0ca0*/  @!P0 MOV R14, R39 ;  /* 0x00000027000e8202 */ /* 0x000fe20000000f00 */
[----:B------:R-:W-:Y:S01]  /*0cb0*/  HADD2.F32 R74, -RZ, R75.H0_H0 ;  /* 0x2000004bff4a7230 */ /* 0x000fe20000004100 */
[----:B------:R-:W-:Y:S01]  /*0cc0*/  LOP3.LUT R99, R34, UR30, R99, 0x96, !PT ;  /* 0x0000001e22637c12 */ /* 0x000fe2000f8e9663 */
        /* <DEDUP_REMOVED lines=37> */
.L_x_19078:
        /* <DEDUP_REMOVED lines=30> */
[----:B------:R-:W-:-:S05]  /*1100*/  HFMA2 R28, -RZ, RZ, 0, 1.1920928955078125e-07 ;  /* 0x00000002ff1c7431 */ /* 0x000fca00000001ff */
[----:B------:R-:W-:-:S05]  /*1110*/  VIADDMNMX.U32 R28, R103, 0xfffffffe, R28, PT ;  /* 0xfffffffe671c7846 */ /* 0x000fca000380001c */
[----:B------:R-:W-:-:S04]  /*1120*/  IMAD.SHL.U32 R30, R28, 0x4, RZ ;  /* 0x000000041c1e7824 */ /* 0x000fc800078e00ff */
[----:B------:R-:W0:Y:S02]  /*1130*/  LDC R28, c[0x2][R30] ;  /* 0x008000001e1c7b82 */ /* 0x000e240000000800 */
[----:B0-----:R-:W-:-:S04]  /*1140*/  SHF.R.S32.HI R29, RZ, 0x1f, R28 ;  /* 0x0000001fff1d7819 */ /* 0x001fc8000001141c */
.L_x_28650:
[----:B------:R-:W-:Y:S05]  /*1150*/  BRX R28 -0x1160                                        (*"BRANCH_TARGETS .L_x_28651,.L_x_28652,.L_x_28653"*) ;  /* 0xffffffec1ca87949 */ /* 0x000fea000383ffff */
.L_x_28653:
[----:B------:R-:W-:Y:S01]  /*1160*/  IADD3 R30, PT, PT, R103, 0x1, RZ ;  /* 0x00000001671e7810 */ /* 0x000fe20007ffe0ff */
[----:B------:R-:W-:Y:S01]  /*1170*/  IMAD.MOV.U32 R54, RZ, RZ, R102 ;  /* 0x000000ffff367224 */ /* 0x000fe200078e0066 */
[----:B------:R-:W-:Y:S01]  /*1180*/  MOV R31, R99 ;  /* 0x00000063001f7202 */ /* 0x000fe20000000f00 */
[----:B------:R-:W-:Y:S06]  /*1190*/  BRA `(.L_x_18834) ;  /* 0x0000000000ec7947 */ /* 0x000fec0003800000 */
.L_x_28651:
[----:B------:R-:W-:Y:S01]  /*11a0*/  IMAD.MOV.U32 R54, RZ, RZ, R102 ;  /* 0x000000ffff367224 */ /* 0x000fe200078e0066 */
[----:B------:R-:W-:Y:S01]  /*11b0*/  MOV R30, 0x3 ;  /* 0x00000003001e7802 */ /* 0x000fe20000000f00 */
[----:B------:R-:W-:Y:S01]  /*11c0*/  IMAD.MOV.U32 R31, RZ, RZ, R101 ;  /* 0x000000ffff1f7224 */ /* 0x000fe200078e0065 */
[----:B------:R-:W-:Y:S06]  /*11d0*/  BRA `(.L_x_18834) ;  /* 0x0000000000dc7947 */ /* 0x000fec0003800000 */
.L_x_28652:
        /* <DEDUP_REMOVED lines=13> */
.L_x_18836:
[----:B------:R-:W-:Y:S05]  /*12b0*/  BSYNC.RECONVERGENT B2 ;  /* 0x0000000000027941 */ /* 0x000fea0003800200 */
.L_x_18835:
        /* <DEDUP_REMOVED lines=41> */
.L_x_18834:
[----:B------:R-:W-:Y:S05]  /*1550*/  BSYNC.RECONVERGENT B1 ;  /* 0x0000000000017941 */ /* 0x000fea0003800200 */
.L_x_18833:
        /* <DEDUP_REMOVED lines=11> */
[----:B------:R-:W-:-:S02]  /*1610*/  FSETP.GTU.FTZ.AND P1, PT, R29, R114, PT ;  /* 0x000000721d00720b */ /* 0x000fc40003f3c000 */
[----:B------:R-:W-:Y:S02]  /*1620*/  MOV R29, R100 ;  /* 0x00000064001d7202 */ /* 0x000fe40000000f00 */
        /* <DEDUP_REMOVED lines=13> */
.L_x_18839:
        /* <DEDUP_REMOVED lines=13> */
.L_x_18841:
[----:B------:R-:W-:Y:S05]  /*17d0*/  BSYNC.RECONVERGENT B2 ;  /* 0x0000000000027941 */ /* 0x000fea0003800200 */
.L_x_18840:
        /* <DEDUP_REMOVED lines=42> */
.L_x_18838:
[----:B------:R-:W-:Y:S05]  /*1a80*/  BSYNC.RECONVERGENT B1 ;  /* 0x0000000000017941 */ /* 0x000fea0003800200 */
.L_x_18837:
        /* <DEDUP_REMOVED lines=24> */
.L_x_18844:
        /* <DEDUP_REMOVED lines=13> */
.L_x_18846:
[----:B------:R-:W-:Y:S05]  /*1ce0*/  BSYNC.RECONVERGENT B2 ;  /* 0x0000000000027941 */ /* 0x000fea0003800200 */
.L_x_18845:
        /* <DEDUP_REMOVED lines=42> */
.L_x_18843:
[----:B------:R-:W-:Y:S05]  /*1f90*/  BSYNC.RECONVERGENT B1 ;  /* 0x0000000000017941 */ /* 0x000fea0003800200 */
.L_x_18842:
[----:B------:R-:W-:Y:S01]  /*1fa0*/  I2FP.F32.U32 R29, R24 ;  /* 0x00000018001d7245 */ /* 0x000fe20000201000 */
[----:B------:R-:W-:Y:S01]  /*1fb0*/  HADD2.F32 R31, -RZ, R25.H0_H0 ;  /* 0x20000019ff1f7230 */ /* 0x000fe20000004100 */
[----:B------:R-:W-:Y:S01]  /*1fc0*/  ISETP.NE.AND P2, PT, R30, 0x1, PT ;  /* 0x000000011e00780c */ /* 0x000fe20003f45270 */
[----:B------:R-:W-:Y:S01]  /*1fd0*/  HADD2.F32 R42, -RZ, R23.H0_H0 ;  /* 0x20000017ff2a7230 */ /* 0x000fe20000004100 */
        /* <DEDUP_REMOVED lines=19> */
.L_x_18849:
        /* <DEDUP_REMOVED lines=13> */
.L_x_18851:
[----:B------:R-:W-:Y:S05]  /*21e0*/  BSYNC.RECONVERGENT B2 ;  /* 0x0000000000027941 */ /* 0x000fea0003800200 */
.L_x_18850:
        /* <DEDUP_REMOVED lines=42> */
.L_x_18848:
[----:B------:R-:W-:Y:S05]  /*2490*/  BSYNC.RECONVERGENT B1 ;  /* 0x0000000000017941 */ /* 0x000fea0003800200 */
.L_x_18847:
        /* <DEDUP_REMOVED lines=23> */
.L_x_18854:
        /* <DEDUP_REMOVED lines=13> */
.L_x_18856:
[----:B------:R-:W-:Y:S05]  /*26e0*/  BSYNC.RECONVERGENT B2 ;  /* 0x0000000000027941 */ /* 0x000fea0003800200 */
.L_x_18855:
        /* <DEDUP_REMOVED lines=42> */
.L_x_18853:
[----:B------:R-:W-:Y:S05]  /*2990*/  BSYNC.RECONVERGENT B1 ;  /* 0x0000000000017941 */ /* 0x000fea0003800200 */
.L_x_18852:
        /* <DEDUP_REMOVED lines=23> */
.L_x_18859:
        /* <DEDUP_REMOVED lines=13> */
.L_x_18861:
[----:B------:R-:W-:Y:S05]  /*2be0*/  BSYNC.RECONVERGENT B2 ;  /* 0x0000000000027941 */ /* 0x000fea0003800200 */
.L_x_18860:
        /* <DEDUP_REMOVED lines=42> */
.L_x_18858:
[----:B------:R-:W-:Y:S05]  /*2e90*/  BSYNC.RECONVERGENT B1 ;  /* 0x0000000000017941 */ /* 0x000fea0003800200 */
.L_x_18857:
        /* <DEDUP_REMOVED lines=23> */
.L_x_18864:
        /* <DEDUP_REMOVED lines=13> */
.L_x_18866:
[----:B------:R-:W-:Y:S05]  /*30e0*/  BSYNC.RECONVERGENT B2 ;  /* 0x0000000000027941 */ /* 0x000fea0003800200 */
.L_x_18865:
        /* <DEDUP_REMOVED lines=42> */
.L_x_18863:
[----:B------:R-:W-:Y:S05]  /*3390*/  BSYNC.RECONVERGENT B1 ;  /* 0x0000000000017941 */ /* 0x000fea0003800200 */
.L_x_18862:
        /* <DEDUP_REMOVED lines=23> */
.L_x_18869:
        /* <DEDUP_REMOVED lines=15> */
.L_x_18871:
[----:B------:R-:W-:Y:S05]  /*3600*/  BSYNC.RECONVERGENT B2 ;  /* 0x0000000000027941 */ /* 0x000fea0003800200 */
.L_x_18870:
        /* <DEDUP_REMOVED lines=42> */
.L_x_18868:
[----:B------:R-:W-:Y:S05]  /*38b0*/  BSYNC.RECONVERGENT B1 ;  /* 0x0000000000017941 */ /* 0x000fea0003800200 */
.L_x_18867:
[----:B------:R-:W-:Y:S01]  /*38c0*/  I2FP.F32.U32 R25, R25 ;  /* 0x0000001900197245 */ /* 0x000fe20000201000 */
[----:B------:R-:W-:Y:S02]  /*38d0*/  HADD2.F32 R27, -RZ, R27.H1_H1 ;  /* 0x3000001bff1b7230 */ /* 0x000fe40000004100 */
        /* <DEDUP_REMOVED lines=9> */
.L_x_18832:
        /* <DEDUP_REMOVED lines=16> */
.L_x_18875:
        /* <DEDUP_REMOVED lines=13> */
.L_x_18877:
[----:B------:R-:W-:Y:S05]  /*3b40*/  BSYNC.RECONVERGENT B2 ;  /* 0x0000000000027941 */ /* 0x000fea0003800200 */
.L_x_18876:
        /* <DEDUP_REMOVED lines=41> */
.L_x_18874:
[----:B------:R-:W-:Y:S05]  /*3de0*/  BSYNC.RECONVERGENT B1 ;  /* 0x0000000000017941 */ /* 0x000fea0003800200 */
.L_x_18873:
        /* <DEDUP_REMOVED lines=9> */
[----:B------:R-:W-:Y:S01]  /*3e80*/  FMUL.FTZ R31, R31, R110 ;  /* 0x0000006e1f1f7220 */ /* 0x000fe20000410000 */
[----:B------:R-:W-:Y:S01]  /*3e90*/  FSETP.GTU.FTZ.AND P1, PT, R29, R114, PT ;  /* 0x000000721d00720b */ /* 0x000fe20003f3c000 */
[----:B------:R-:W-:-:S03]  /*3ea0*/  HADD2.F32 R29, -RZ, R56.H0_H0 ;  /* 0x20000038ff1d7230 */ /* 0x000fc60000004100 */
        /* <DEDUP_REMOVED lines=14> */
.L_x_18880:
        /* <DEDUP_REMOVED lines=13> */
.L_x_18882:
[----:B------:R-:W-:Y:S05]  /*4060*/  BSYNC.RECONVERGENT B2 ;  /* 0x0000000000027941 */ /* 0x000fea0003800200 */
.L_x_18881:
        /* <DEDUP_REMOVED lines=42> */
.L_x_18879:
[----:B------:R-:W-:Y:S05]  /*4310*/  BSYNC.RECONVERGENT B1 ;  /* 0x0000000000017941 */ /* 0x000fea0003800200 */
.L_x_18878:
        /* <DEDUP_REMOVED lines=24> */
.L_x_18885:
        /* <DEDUP_REMOVED lines=13> */
.L_x_18887:
[----:B------:R-:W-:Y:S05]  /*4570*/  BSYNC.RECONVERGENT B2 ;  /* 0x0000000000027941 */ /* 0x000fea0003800200 */
.L_x_18886:
        /* <DEDUP_REMOVED lines=42> */
.L_x_18884:
[----:B------:R-:W-:Y:S05]  /*4820*/  BSYNC.RECONVERGENT B1 ;  /* 0x0000000000017941 */ /* 0x000fea0003800200 */
.L_x_18883:
        /* <DEDUP_REMOVED lines=23> */
.L_x_18890:
        /* <DEDUP_REMOVED lines=13> */
.L_x_18892:
[----:B------:R-:W-:Y:S05]  /*4a70*/  BSYNC.RECONVERGENT B2 ;  /* 0x0000000000027941 */ /* 0x000fea0003800200 */
.L_x_18891:
        /* <DEDUP_REMOVED lines=42> */
.L_x_18889:
[----:B------:R-:W-:Y:S05]  /*4d20*/  BSYNC.RECONVERGENT B1 ;  /* 0x0000000000017941 */ /* 0x000fea0003800200 */
.L_x_18888:
        /* <DEDUP_REMOVED lines=23> */
.L_x_18895:
        /* <DEDUP_REMOVED lines=13> */
.L_x_18897:
[----:B------:R-:W-:Y:S05]  /*4f70*/  BSYNC.RECONVERGENT B2 ;  /* 0x0000000000027941 */ /* 0x000fea0003800200 */
.L_x_18896:
        /* <DEDUP_REMOVED lines=42> */
.L_x_18894:
[----:B------:R-:W-:Y:S05]  /*5220*/  BSYNC.RECONVERGENT B1 ;  /* 0x0000000000017941 */ /* 0x000fea0003800200 */
.L_x_18893:
        /* <DEDUP_REMOVED lines=23> */
.L_x_18900:
        /* <DEDUP_REMOVED lines=13> */
.L_x_18902:
[----:B------:R-:W-:Y:S05]  /*5470*/  BSYNC.RECONVERGENT B2 ;  /* 0x0000000000027941 */ /* 0x000fea0003800200 */
.L_x_18901:
        /* <DEDUP_REMOVED lines=42> */
.L_x_18899:
[----:B------:R-:W-:Y:S05]  /*5720*/  BSYNC.RECONVERGENT B1 ;  /* 0x0000000000017941 */ /* 0x000fea0003800200 */
.L_x_18898:
        /* <DEDUP_REMOVED lines=23> */
.L_x_18905:
        /* <DEDUP_REMOVED lines=13> */
.L_x_18907:
[----:B------:R-:W-:Y:S05]  /*5970*/  BSYNC.RECONVERGENT B2 ;  /* 0x0000000000027941 */ /* 0x000fea0003800200 */
.L_x_18906:
        /* <DEDUP_REMOVED lines=42> */
.L_x_18904:
[----:B------:R-:W-:Y:S05]  /*5c20*/  BSYNC.RECONVERGENT B1 ;  /* 0x0000000000017941 */ /* 0x000fea0003800200 */
.L_x_18903:
        /* <DEDUP_REMOVED lines=23> */
.L_x_18910:
        /* <DEDUP_REMOVED lines=15> */
.L_x_18912:
[----:B------:R-:W-:Y:S05]  /*5e90*/  BSYNC.RECONVERGENT B2 ;  /* 0x0000000000027941 */ /* 0x000fea0003800200 */
.L_x_18911:
        /* <DEDUP_REMOVED lines=42> */
.L_x_18909:
[----:B------:R-:W-:Y:S05]  /*6140*/  BSYNC.RECONVERGENT B1 ;  /* 0x0000000000017941 */ /* 0x000fea0003800200 */
.L_x_18908:
        /* <DEDUP_REMOVED lines=9> */
[----:B------:R-:W-:-:S10]  /*61e0*/  FMUL.FTZ R39, R39, R24 ;  /* 0x0000001827277220 */ /* 0x000fd40000410000 */
.L_x_18872:
        /* <DEDUP_REMOVED lines=45> */
.L_x_18916:
        /* <DEDUP_REMOVED lines=13> */
.L_x_18918:
[----:B------:R-:W-:Y:S05]  /*6590*/  BSYNC.RECONVERGENT B2 ;  /* 0x0000000000027941 */ /* 0x000fea0003800200 */
.L_x_18917:
        /* <DEDUP_REMOVED lines=41> */
.L_x_18915:
[----:B------:R-:W-:Y:S05]  /*6830*/  BSYNC.RECONVERGENT B1 ;  /* 0x0000000000017941 */ /* 0x000fea0003800200 */
.L_x_18914:
        /* <DEDUP_REMOVED lines=24> */
.L_x_18921:
        /* <DEDUP_REMOVED lines=13> */
.L_x_18923:
[----:B------:R-:W-:Y:S05]  /*6a90*/  BSYNC.RECONVERGENT B2 ;  /* 0x0000000000027941 */ /* 0x000fea0003800200 */
.L_x_18922:
        /* <DEDUP_REMOVED lines=42> */
.L_x_18920:
[----:B------:R-:W-:Y:S05]  /*6d40*/  BSYNC.RECONVERGENT B1 ;  /* 0x0000000000017941 */ /* 0x000fea0003800200 */
.L_x_18919:
        /* <DEDUP_REMOVED lines=24> */
.L_x_18926:
        /* <DEDUP_REMOVED lines=13> */
.L_x_18928:
[----:B------:R-:W-:Y:S05]  /*6fa0*/  BSYNC.RECONVERGENT B2 ;  /* 0x0000000000027941 */ /* 0x000fea0003800200 */
.L_x_18927:
        /* <DEDUP_REMOVED lines=42> */
.L_x_18925:
[----:B------:R-:W-:Y:S05]  /*7250*/  BSYNC.RECONVERGENT B1 ;  /* 0x0000000000017941 */ /* 0x000fea0003800200 */
.L_x_18924:
[----:B------:R-:W-:Y:S01]  /*7260*/  I2FP.F32.U32 R29, R24 ;  /* 0x00000018001d7245 */ /* 0x000fe20000201000 */
[----:B------:R-:W-:Y:S01]  /*7270*/  HADD2.F32 R31, -RZ, R25.H0_H0 ;  /* 0x20000019ff1f7230 */ /* 0x000fe20000004100 */
[----:B------:R-:W-:Y:S01]  /*7280*/  ISETP.NE.AND P2, PT, R30, 0x1, PT ;  /* 0x000000011e00780c */ /* 0x000fe20003f45270 */
[----:B------:R-:W-:Y:S01]  /*7290*/  HADD2.F32 R34, -RZ, R16.H0_H0 ;  /* 0x20000010ff227230 */ /* 0x000fe20000004100 */
        /* <DEDUP_REMOVED lines=19> */
.L_x_18931:
        /* <DEDUP_REMOVED lines=13> */
.L_x_18933:
[----:B------:R-:W-:Y:S05]  /*74a0*/  BSYNC.RECONVERGENT B2 ;  /* 0x0000000000027941 */ /* 0x000fea0003800200 */
.L_x_18932:
        /* <DEDUP_REMOVED lines=42> */
.L_x_18930:
[----:B------:R-:W-:Y:S05]  /*7750*/  BSYNC.RECONVERGENT B1 ;  /* 0x0000000000017941 */ /* 0x000fea0003800200 */
.L_x_18929:
        /* <DEDUP_REMOVED lines=23> */
.L_x_18936:
        /* <DEDUP_REMOVED lines=13> */
.L_x_18938:
[----:B------:R-:W-:Y:S05]  /*79a0*/  BSYNC.RECONVERGENT B2 ;  /* 0x0000000000027941 */ /* 0x000fea0003800200 */
.L_x_18937:
        /* <DEDUP_REMOVED lines=42> */
.L_x_18935:
[----:B------:R-:W-:Y:S05]  /*7c50*/  BSYNC.RECONVERGENT B1 ;  /* 0x0000000000017941 */ /* 0x000fea0003800200 */
.L_x_18934:
        /* <DEDUP_REMOVED lines=23> */
.L_x_18941:
        /* <DEDUP_REMOVED lines=13> */
.L_x_18943:
[----:B------:R-:W-:Y:S05]  /*7ea0*/  BSYNC.RECONVERGENT B2 ;  /* 0x0000000000027941 */ /* 0x000fea0003800200 */
.L_x_18942:
        /* <DEDUP_REMOVED lines=42> */
.L_x_18940:
[----:B------:R-:W-:Y:S05]  /*8150*/  BSYNC.RECONVERGENT B1 ;  /* 0x0000000000017941 */ /* 0x000fea0003800200 */
.L_x_18939:
        /* <DEDUP_REMOVED lines=23> */
.L_x_18946:
        /* <DEDUP_REMOVED lines=13> */
.L_x_18948:
[----:B------:R-:W-:Y:S05]  /*83a0*/  BSYNC.RECONVERGENT B2 ;  /* 0x0000000000027941 */ /* 0x000fea0003800200 */
.L_x_18947:
        /* <DEDUP_REMOVED lines=42> */
.L_x_18945:
[----:B------:R-:W-:Y:S05]  /*8650*/  BSYNC.RECONVERGENT B1 ;  /* 0x0000000000017941 */ /* 0x000fea0003800200 */
.L_x_18944:
        /* <DEDUP_REMOVED lines=23> */
.L_x_18951:
        /* <DEDUP_REMOVED lines=15> */
.L_x_18953:
[----:B------:R-:W-:Y:S05]  /*88c0*/  BSYNC.RECONVERGENT B2 ;  /* 0x0000000000027941 */ /* 0x000fea0003800200 */
.L_x_18952:
        /* <DEDUP_REMOVED lines=42> */
.L_x_18950:
[----:B------:R-:W-:Y:S05]  /*8b70*/  BSYNC.RECONVERGENT B1 ;  /* 0x0000000000017941 */ /* 0x000fea0003800200 */
.L_x_18949:
        /* <DEDUP_REMOVED lines=11> */
.L_x_18913:
        /* <DEDUP_REMOVED lines=16> */
.L_x_18957:
        /* <DEDUP_REMOVED lines=13> */
.L_x_18959:
[----:B------:R-:W-:Y:S05]  /*8e00*/  BSYNC.RECONVERGENT B2 ;  /* 0x0000000000027941 */ /* 0x000fea0003800200 */
.L_x_18958:
        /* <DEDUP_REMOVED lines=41> */
.L_x_18956:
[----:B------:R-:W-:Y:S05]  /*90a0*/  BSYNC.RECONVERGENT B1 ;  /* 0x0000000000017941 */ /* 0x000fea0003800200 */
.L_x_18955:
        /* <DEDUP_REMOVED lines=24> */
.L_x_18962:
        /* <DEDUP_REMOVED lines=13> */
.L_x_18964:
[----:B------:R-:W-:Y:S05]  /*9300*/  BSYNC.RECONVERGENT B2 ;  /* 0x0000000000027941 */ /* 0x000fea0003800200 */
.L_x_18963:
        /* <DEDUP_REMOVED lines=42> */
.L_x_18961:
[----:B------:R-:W-:Y:S05]  /*95b0*/  BSYNC.RECONVERGENT B1 ;  /* 0x0000000000017941 */ /* 0x000fea0003800200 */
.L_x_18960:
        /* <DEDUP_REMOVED lines=24> */
.L_x_18967:
        /* <DEDUP_REMOVED lines=13> */
.L_x_18969:
[----:B------:R-:W-:Y:S05]  /*9810*/  BSYNC.RECONVERGENT B2 ;  /* 0x0000000000027941 */ /* 0x000fea0003800200 */
.L_x_18968:
        /* <DEDUP_REMOVED lines=42> */
.L_x_18966:
[----:B------:R-:W-:Y:S05]  /*9ac0*/  BSYNC.RECONVERGENT B1 ;  /* 0x0000000000017941 */ /* 0x000fea0003800200 */
.L_x_18965:
        /* <DEDUP_REMOVED lines=23> */
.L_x_18972:
        /* <DEDUP_REMOVED lines=13> */
.L_x_18974:
[----:B------:R-:W-:Y:S05]  /*9d10*/  BSYNC.RECONVERGENT B2 ;  /* 0x0000000000027941 */ /* 0x000fea0003800200 */
.L_x_18973:
        /* <DEDUP_REMOVED lines=42> */
.L_x_18971:
[----:B------:R-:W-:Y:S05]  /*9fc0*/  BSYNC.RECONVERGENT B1 ;  /* 0x0000000000017941 */ /* 0x000fea0003800200 */
.L_x_18970:
        /* <DEDUP_REMOVED lines=23> */
.L_x_18977:
        /* <DEDUP_REMOVED lines=13> */
.L_x_18979:
[----:B------:R-:W-:Y:S05]  /*a210*/  BSYNC.RECONVERGENT B2 ;  /* 0x0000000000027941 */ /* 0x000fea0003800200 */
.L_x_18978:
        /* <DEDUP_REMOVED lines=42> */
.L_x_18976:
[----:B------:R-:W-:Y:S05]  /*a4c0*/  BSYNC.RECONVERGENT B1 ;  /* 0x0000000000017941 */ /* 0x000fea0003800200 */
.L_x_18975:
        /* <DEDUP_REMOVED lines=23> */
.L_x_18982:
        /* <DEDUP_REMOVED lines=13> */
.L_x_18984:
[----:B------:R-:W-:Y:S05]  /*a710*/  BSYNC.RECONVERGENT B2 ;  /* 0x0000000000027941 */ /* 0x000fea0003800200 */
.L_x_18983:
        /* <DEDUP_REMOVED lines=42> */
.L_x_18981:
[----:B------:R-:W-:Y:S05]  /*a9c0*/  BSYNC.RECONVERGENT B1 ;  /* 0x0000000000017941 */ /* 0x000fea0003800200 */
.L_x_18980:
        /* <DEDUP_REMOVED lines=23> */
.L_x_18987:
        /* <DEDUP_REMOVED lines=13> */
.L_x_18989:
[----:B------:R-:W-:Y:S05]  /*ac10*/  BSYNC.RECONVERGENT B2 ;  /* 0x0000000000027941 */ /* 0x000fea0003800200 */
.L_x_18988:
        /* <DEDUP_REMOVED lines=42> */
.L_x_18986:
[----:B------:R-:W-:Y:S05]  /*aec0*/  BSYNC.RECONVERGENT B1 ;  /* 0x0000000000017941 */ /* 0x000fea0003800200 */
.L_x_18985:
        /* <DEDUP_REMOVED lines=23> */
.L_x_18992:
        /* <DEDUP_REMOVED lines=15> */
.L_x_18994:
[----:B------:R-:W-:Y:S05]  /*b130*/  BSYNC.RECONVERGENT B2 ;  /* 0x0000000000027941 */ /* 0x000fea0003800200 */
.L_x_18993:
        /* <DEDUP_REMOVED lines=42> */
.L_x_18991:
[----:B------:R-:W-:Y:S05]  /*b3e0*/  BSYNC.RECONVERGENT B1 ;  /* 0x0000000000017941 */ /* 0x000fea0003800200 */
.L_x_18990:
        /* <DEDUP_REMOVED lines=10> */
.L_x_18954:
[----:B------:R-:W0:Y:S01]  /*b490*/  @P0 LDC.64 R24, c[0x0][0x3a0] ;  /* 0x0000e800ff180b82 */ /* 0x000e220000000a00 */
[----:B------:R-:W-:Y:S01]  /*b4a0*/  SEL R103, RZ, 0x10000, !P5 ;  /* 0x00010000ff677807 */ /* 0x000fe20006800000 */
[----:B------:R-:W-:Y:S01]  /*b4b0*/  IMAD.WIDE.U32 R54, R109, 0x20, R112 ;  /* 0x000000206d367825 */ /* 0x000fe200078e0070 */
[----:B------:R-:W-:Y:S02]  /*b4c0*/  ISETP.NE.AND P5, PT, R117, RZ, PT ;  /* 0x000000ff7500720c */ /* 0x000fe40003fa5270 */
[----:B------:R-:W-:Y:S02]  /*b4d0*/  SEL R119, RZ, 0x1000000, !P6 ;  /* 0x01000000ff777807 */ /* 0x000fe40007000000 */
[----:B------:R-:W-:Y:S01]  /*b4e0*/  SEL R118, RZ, 0x100, !P4 ;  /* 0x00000100ff767807 */ /* 0x000fe20006000000 */
[----:B------:R-:W-:Y:S01]  /*b4f0*/  STG.E.128 desc[UR8][R54.64], R32 ;  /* 0x0000002036007986 */ /* 0x000fe2000c101d08 */
[----:B------:R-:W-:Y:S02]  /*b500*/  ISETP.NE.AND P6, PT, R111, RZ, PT ;  /* 0x000000ff6f00720c */ /* 0x000fe40003fc5270 */
[----:B------:R-:W-:Y:S01]  /*b510*/  SEL R102, RZ, 0x1000000, !P2 ;  /* 0x01000000ff667807 */ /* 0x000fe20005000000 */
[----:B------:R1:W-:Y:S01]  /*b520*/  STG.E.128 desc[UR8][R54.64+0x10], R28 ;  /* 0x0000101c36007986 */ /* 0x0003e2000c101d08 */
[----:B------:R-:W-:-:S02]  /*b530*/  SEL R27, RZ, 0x10000, !P1 ;  /* 0x00010000ff1b7807 */ /* 0x000fc40004800000 */
[----:B------:R-:W-:Y:S02]  /*b540*/  SEL R26, RZ, 0x100, !P5 ;  /* 0x00000100ff1a7807 */ /* 0x000fe40006800000 */
[----:B------:R-:W-:Y:S02]  /*b550*/  LOP3.LUT R118, R118, R119, R103, 0xfe, !PT ;  /* 0x0000007776767212 */ /* 0x000fe400078efe67 */
[----:B------:R-:W-:Y:S02]  /*b560*/  LOP3.LUT R26, R26, R102, R27, 0xfe, !PT ;  /* 0x000000661a1a7212 */ /* 0x000fe400078efe1b */
[----:B------:R-:W-:Y:S02]  /*b570*/  SEL R103, RZ, 0x1, !P6 ;  /* 0x00000001ff677807 */ /* 0x000fe40007000000 */
[----:B------:R-:W-:Y:S02]  /*b580*/  IADD3 R111, PT, PT, R107, 0x40, RZ ;  /* 0x000000406b6f7810 */ /* 0x000fe40007ffe0ff */
[----:B------:R-:W-:-:S02]  /*b590*/  SEL R27, RZ, 0x1, !P3 ;  /* 0x00000001ff1b7807 */ /* 0x000fc40005800000 */
[----:B------:R-:W-:Y:S01]  /*b5a0*/  LOP3.LUT R26, R26, R103, RZ, 0xfc, !PT ;  /* 0x000000671a1a7212 */ /* 0x000fe200078efcff */
[----:B------:R-:W-:Y:S01]  /*b5b0*/  IMAD.WIDE.U32 R102, R109, 0x8, R104 ;  /* 0x000000086d667825 */ /* 0x000fe200078e0068 */
[----:B------:R-:W-:-:S03]  /*b5c0*/  LOP3.LUT R27, R118, R27, RZ, 0xfc, !PT ;  /* 0x0000001b761b7212 */ /* 0x000fc600078efcff */
[C---:B------:R-:W-:Y:S02]  /*b5d0*/  IMAD.WIDE.U32 R52, R111.reuse, 0x10, R52 ;  /* 0x000000106f347825 */ /* 0x040fe400078e0034 */
[----:B------:R2:W-:Y:S02]  /*b5e0*/  STG.E.64 desc[UR8][R102.64], R26 ;  /* 0x0000001a66007986 */ /* 0x0005e4000c101b08 */
[----:B0-----:R-:W-:Y:S02]  /*b5f0*/  @P0 IMAD.WIDE.U32 R24, R111, 0x20, R24 ;  /* 0x000000206f180825 */ /* 0x001fe400078e0018 */
[----:B-1----:R-:W5:Y:S04]  /*b600*/  LDG.E.128 R52, desc[UR8][R52.64] ;  /* 0x0000000834347981 */ /* 0x002f68000c1e1d00 */
[----:B------:R2:W5:Y:S04]  /*b610*/  @P0 LDG.E.128 R48, desc[UR8][R24.64] ;  /* 0x0000000818300981 */ /* 0x000568000c1e1d00 */
[----:B------:R2:W5:Y:S01]  /*b620*/  @P0 LDG.E.128 R44, desc[UR8][R24.64+0x10] ;  /* 0x00001008182c0981 */ /* 0x000562000c1e1d00 */
[----:B------:R-:W-:Y:S05]  /*b630*/  @!P0 BRA `(.L_x_18995) ;  /* 0x0000002800188947 */ /* 0x000fea0003800000 */
[----:B------:R-:W-:Y:S01]  /*b640*/  ISETP.NE.AND P0, PT, R115, 0x1, PT ;  /* 0x000000017300780c */ /* 0x000fe20003f05270 */
[----:B------:R-:W-:Y:S01]  /*b650*/  BSSY.RECONVERGENT B1, `(.L_x_18996) ;  /* 0x0000046000017945 */ /* 0x000fe20003800200 */
[----:B--2---:R-:W-:Y:S01]  /*b660*/  IMAD.MOV.U32 R26, RZ, RZ, 0x2 ;  /* 0x00000002ff1a7424 */ /* 0x004fe200078e00ff */
        /* <DEDUP_REMOVED lines=13> */
.L_x_18998:
        /* <DEDUP_REMOVED lines=13> */
.L_x_19000:
[----:B------:R-:W-:Y:S05]  /*b810*/  BSYNC.RECONVERGENT B2 ;  /* 0x0000000000027941 */ /* 0x000fea0003800200 */
.L_x_18999:
        /* <DEDUP_REMOVED lines=41> */
.L_x_18997:
[----:B------:R-:W-:Y:S05]  /*bab0*/  BSYNC.RECONVERGENT B1 ;  /* 0x0000000000017941 */ /* 0x000fea0003800200 */
.L_x_18996:
        /* <DEDUP_REMOVED lines=24> */
.L_x_19003:
        /* <DEDUP_REMOVED lines=13> */
.L_x_19005:
[----:B------:R-:W-:Y:S05]  /*bd10*/  BSYNC.RECONVERGENT B2 ;  /* 0x0000000000027941 */ /* 0x000fea0003800200 */
.L_x_19004:
        /* <DEDUP_REMOVED lines=42> */
.L_x_19002:
[----:B------:R-:W-:Y:S05]  /*bfc0*/  BSYNC.RECONVERGENT B1 ;  /* 0x0000000000017941 */ /* 0x000fea0003800200 */
.L_x_19001:
        /* <DEDUP_REMOVED lines=23> */
.L_x_19008:
        /* <DEDUP_REMOVED lines=13> */
.L_x_19010:
[----:B------:R-:W-:Y:S05]  /*c210*/  BSYNC.RECONVERGENT B2 ;  /* 0x0000000000027941 */ /* 0x000fea0003800200 */
.L_x_19009:
        /* <DEDUP_REMOVED lines=42> */
.L_x_19007:
[----:B------:R-:W-:Y:S05]  /*c4c0*/  BSYNC.RECONVERGENT B1 ;  /* 0x0000000000017941 */ /* 0x000fea0003800200 */
.L_x_19006:
        /* <DEDUP_REMOVED lines=23> */
.L_x_19013:
        /* <DEDUP_REMOVED lines=13> */
.L_x_19015:
[----:B------:R-:W-:Y:S05]  /*c710*/  BSYNC.RECONVERGENT B2 ;  /* 0x0000000000027941 */ /* 0x000fea0003800200 */
.L_x_19014:
        /* <DEDUP_REMOVED lines=41> */
[----:B------:R-:W-:-:S07]  /*c9b0*/  LOP3.LUT R101, R118, UR31, R117, 0x96, !PT ;  /* 0x0000001f76657c12 */ /* 0x000fce000f8e9675 */
.L_x_19012:
[----:B------:R-:W-:Y:S05]  /*c9c0*/  BSYNC.RECONVERGENT B1 ;  /* 0x0000000000017941 */ /* 0x000fea0003800200 */
.L_x_19011:
        /* <DEDUP_REMOVED lines=23> */
.L_x_19018:
        /* <DEDUP_REMOVED lines=13> */
.L_x_19020:
[----:B------:R-:W-:Y:S05]  /*cc10*/  BSYNC.RECONVERGENT B2 ;  /* 0x0000000000027941 */ /* 0x000fea0003800200 */
.L_x_19019:
        /* <DEDUP_REMOVED lines=41> */
[----:B------:R-:W-:-:S07]  /*ceb0*/  IMAD.MOV.U32 R102, RZ, RZ, R52 ;  /* 0x000000ffff667224 */ /* 0x000fce00078e0034 */
.L_x_19017:
[----:B------:R-:W-:Y:S05]  /*cec0*/  BSYNC.RECONVERGENT B1 ;  /* 0x0000000000017941 */ /* 0x000fea0003800200 */
.L_x_19016:
        /* <DEDUP_REMOVED lines=23> */
.L_x_19023:
        /* <DEDUP_REMOVED lines=13> */
.L_x_19025:
[----:B------:R-:W-:Y:S05]  /*d110*/  BSYNC.RECONVERGENT B2 ;  /* 0x0000000000027941 */ /* 0x000fea0003800200 */
.L_x_19024:
        /* <DEDUP_REMOVED lines=41> */
[----:B------:R-:W-:-:S07]  /*d3b0*/  HFMA2 R117, -RZ, RZ, 0, 0 ;  /* 0x00000000ff757431 */ /* 0x000fce00000001ff */
.L_x_19022:
[----:B------:R-:W-:Y:S05]  /*d3c0*/  BSYNC.RECONVERGENT B1 ;  /* 0x0000000000017941 */ /* 0x000fea0003800200 */
.L_x_19021:
        /* <DEDUP_REMOVED lines=23> */
.L_x_19028:
        /* <DEDUP_REMOVED lines=13> */
.L_x_19030:
[----:B------:R-:W-:Y:S05]  /*d610*/  BSYNC.RECONVERGENT B2 ;  /* 0x0000000000027941 */ /* 0x000fea0003800200 */
.L_x_19029:
        /* <DEDUP_REMOVED lines=39> */
[----:B------:R-:W-:Y:S02]  /*d890*/  IMAD.MOV.U32 R102, RZ, RZ, R116 ;  /* 0x000000ffff667224 */ /* 0x000fe400078e0074 */
[----:B------:R-:W-:Y:S01]  /*d8a0*/  HFMA2 R116, -RZ, RZ, 0, 0 ;  /* 0x00000000ff747431 */ /* 0x000fe200000001ff */
[----:B------:R-:W-:-:S07]  /*d8b0*/  LOP3.LUT R101, R118, UR31, R117, 0x96, !PT ;  /* 0x0000001f76657c12 */ /* 0x000fce000f8e9675 */
.L_x_19027:
[----:B------:R-:W-:Y:S05]  /*d8c0*/  BSYNC.RECONVERGENT B1 ;  /* 0x0000000000017941 */ /* 0x000fea0003800200 */
.L_x_19026:
        /* <DEDUP_REMOVED lines=23> */
.L_x_19033:
        /* <DEDUP_REMOVED lines=15> */
.L_x_19035:
[----:B------:R-:W-:Y:S05]  /*db30*/  BSYNC.RECONVERGENT B2 ;  /* 0x0000000000027941 */ /* 0x000fea0003800200 */
.L_x_19034:
        /* <DEDUP_REMOVED lines=41> */
[----:B------:R-:W-:-:S07]  /*ddd0*/  IMAD.MOV.U32 R102, RZ, RZ, R116 ;  /* 0x000000ffff667224 */ /* 0x000fce00078e0074 */
.L_x_19032:
[----:B------:R-:W-:Y:S05]  /*dde0*/  BSYNC.RECONVERGENT B1 ;  /* 0x0000000000017941 */ /* 0x000fea0003800200 */
.L_x_19031:
        /* <DEDUP_REMOVED lines=11> */
.L_x_18995:
        /* <DEDUP_REMOVED lines=16> */
.L_x_19039:
        /* <DEDUP_REMOVED lines=13> */
.L_x_19041:
[----:B------:R-:W-:Y:S05]  /*e070*/  BSYNC.RECONVERGENT B2 ;  /* 0x0000000000027941 */ /* 0x000fea0003800200 */
.L_x_19040:
        /* <DEDUP_REMOVED lines=41> */
.L_x_19038:
[----:B------:R-:W-:Y:S05]  /*e310*/  BSYNC.RECONVERGENT B1 ;  /* 0x0000000000017941 */ /* 0x000fea0003800200 */
.L_x_19037:
        /* <DEDUP_REMOVED lines=24> */
.L_x_19044:
        /* <DEDUP_REMOVED lines=13> */
.L_x_19046:
[----:B------:R-:W-:Y:S05]  /*e570*/  BSYNC.RECONVERGENT B2 ;  /* 0x0000000000027941 */ /* 0x000fea0003800200 */
.L_x_19045:
        /* <DEDUP_REMOVED lines=42> */
.L_x_19043:
[----:B------:R-:W-:Y:S05]  /*e820*/  BSYNC.RECONVERGENT B1 ;  /* 0x0000000000017941 */ /* 0x000fea0003800200 */
.L_x_19042:
        /* <DEDUP_REMOVED lines=23> */
.L_x_19049:
        /* <DEDUP_REMOVED lines=13> */
.L_x_19051:
[----:B------:R-:W-:Y:S05]  /*ea70*/  BSYNC.RECONVERGENT B2 ;  /* 0x0000000000027941 */ /* 0x000fea0003800200 */
.L_x_19050:
        /* <DEDUP_REMOVED lines=42> */
.L_x_19048:
[----:B------:R-:W-:Y:S05]  /*ed20*/  BSYNC.RECONVERGENT B1 ;  /* 0x0000000000017941 */ /* 0x000fea0003800200 */
.L_x_19047:
        /* <DEDUP_REMOVED lines=8> */
[----:B------:R-:W-:Y:S02]  /*edb0*/  HADD2.F32 R27, -RZ, R12.H0_H0 ;  /* 0x2000000cff1b7230 */ /* 0x000fe40000004100 */
[----:B------:R-:W-:Y:S01]  /*edc0*/  IMAD.MOV.U32 R103, RZ, RZ, 0x2 ;  /* 0x00000002ff677424 */ /* 0x000fe200078e00ff */
        /* <DEDUP_REMOVED lines=13> */
.L_x_19054:
        /* <DEDUP_REMOVED lines=13> */
.L_x_19056:
[----:B------:R-:W-:Y:S05]  /*ef70*/  BSYNC.RECONVERGENT B2 ;  /* 0x0000000000027941 */ /* 0x000fea0003800200 */
.L_x_19055:
        /* <DEDUP_REMOVED lines=42> */
.L_x_19053:
[----:B------:R-:W-:Y:S05]  /*f220*/  BSYNC.RECONVERGENT B1 ;  /* 0x0000000000017941 */ /* 0x000fea0003800200 */
.L_x_19052:
        /* <DEDUP_REMOVED lines=23> */
.L_x_19059:
        /* <DEDUP_REMOVED lines=13> */
.L_x_19061:
[----:B------:R-:W-:Y:S05]  /*f470*/  BSYNC.RECONVERGENT B2 ;  /* 0x0000000000027941 */ /* 0x000fea0003800200 */
.L_x_19060:
        /* <DEDUP_REMOVED lines=42> */
.L_x_19058:
[----:B------:R-:W-:Y:S05]  /*f720*/  BSYNC.RECONVERGENT B1 ;  /* 0x0000000000017941 */ /* 0x000fea0003800200 */
.L_x_19057:
        /* <DEDUP_REMOVED lines=23> */
.L_x_19064:
        /* <DEDUP_REMOVED lines=13> */
.L_x_19066:
[----:B------:R-:W-:Y:S05]  /*f970*/  BSYNC.RECONVERGENT B2 ;  /* 0x0000000000027941 */ /* 0x000fea0003800200 */
.L_x_19065:
        /* <DEDUP_REMOVED lines=42> */
.L_x_19063:
[----:B------:R-:W-:Y:S05]  /*fc20*/  BSYNC.RECONVERGENT B1 ;  /* 0x0000000000017941 */ /* 0x000fea0003800200 */
.L_x_19062:
        /* <DEDUP_REMOVED lines=8> */
[----:B------:R-:W-:Y:S01]  /*fcb0*/  FSETP.GTU.FTZ.AND P4, PT, R53, R114, PT ;  /* 0x000000723500720b */ /* 0x000fe20003f9c000 */
        /* <DEDUP_REMOVED lines=14> */
.L_x_19069:
        /* <DEDUP_REMOVED lines=13> */
.L_x_19071:
[----:B------:R-:W-:Y:S05]  /*fe70*/  BSYNC.RECONVERGENT B2 ;  /* 0x0000000000027941 */ /* 0x000fea0003800200 */
.L_x_19070:
        /* <DEDUP_REMOVED lines=42> */
.L_x_19068:
[----:B------:R-:W-:Y:S05]  /*10120*/  BSYNC.RECONVERGENT B1 ;  /* 0x0000000000017941 */ /* 0x000fea0003800200 */
.L_x_19067:
        /* <DEDUP_REMOVED lines=8> */
[----:B------:R-:W-:Y:S01]  /*101b0*/  HADD2.F32 R103, -RZ, R10.H0_H0 ;  /* 0x2000000aff677230 */ /* 0x000fe20000004100 */
        /* <DEDUP_REMOVED lines=14> */
.L_x_19074:
        /* <DEDUP_REMOVED lines=15> */
.L_x_19076:
[----:B------:R-:W-:Y:S05]  /*10390*/  BSYNC.RECONVERGENT B2 ;  /* 0x0000000000027941 */ /* 0x000fea0003800200 */
.L_x_19075:
        /* <DEDUP_REMOVED lines=42> */
.L_x_19073:
[----:B------:R-:W-:Y:S05]  /*10640*/  BSYNC.RECONVERGENT B1 ;  /* 0x0000000000017941 */ /* 0x000fea0003800200 */
.L_x_19072:
        /* <DEDUP_REMOVED lines=10> */
.L_x_19036:
        /* <DEDUP_REMOVED lines=11> */
[----:B------:R-:W-:Y:S01]  /*107a0*/  LOP3.LUT R119, R119, R106, R110, 0xfe, !PT ;  /* 0x0000006a77777212 */ /* 0x000fe200078efe6e */
[----:B------:R-:W-:Y:S01]  /*107b0*/  FADD.FTZ R115, R108, R43 ;  /* 0x0000002b6c737221 */ /* 0x000fe20000010000 */
[----:B------:R-:W-:Y:S01]  /*107c0*/  SEL R106, RZ, 0x1000000, !P2 ;  /* 0x01000000ff6a7807 */ /* 0x000fe20005000000 */
[----:B------:R0:W-:Y:S01]  /*107d0*/  STG.E.128 desc[UR8][R112.64+0x10], R52 ;  /* 0x0000103470007986 */ /* 0x0001e2000c101d08 */
[----:B------:R-:W-:Y:S01]  /*107e0*/  SEL R114, RZ, 0x1, !P3 ;  /* 0x00000001ff727807 */ /* 0x000fe20005800000 */
[----:B------:R-:W-:Y:S01]  /*107f0*/  FADD.FTZ R108, R115, R36 ;  /* 0x00000024736c7221 */ /* 0x000fe20000010000 */
[----:B------:R-:W-:-:S03]  /*10800*/  UMOV UR4, 0xffffffff ;  /* 0xffffffff00047882 */ /* 0x000fc60000000000 */
        /* <DEDUP_REMOVED lines=9> */
[----:B------:R-:W-:Y:S02]  /*108a0*/  SEL R108, RZ, 0x100, !P0 ;  /* 0x00000100ff6c7807 */ /* 0x000fe40004000000 */
[----:B------:R-:W-:Y:S02]  /*108b0*/  ISETP.NE.AND P0, PT, R58, RZ, PT ;  /* 0x000000ff3a00720c */ /* 0x000fe40003f05270 */
[----:B------:R-:W-:Y:S01]  /*108c0*/  LOP3.LUT R108, R108, R106, R117, 0xfe, !PT ;  /* 0x0000006a6c6c7212 */ /* 0x000fe200078efe75 */
[----:B------:R-:W-:Y:S01]  /*108d0*/  FADD.FTZ R106, R115, R30 ;  /* 0x0000001e736a7221 */ /* 0x000fe20000010000 */
[----:B------:R-:W-:Y:S02]  /*108e0*/  LOP3.LUT R115, R119, R114, RZ, 0xfc, !PT ;  /* 0x0000007277737212 */ /* 0x000fe400078efcff */
[----:B------:R-:W-:Y:S01]  /*108f0*/  SEL R119, RZ, 0x1, !P6 ;  /* 0x00000001ff777807 */ /* 0x000fe20007000000 */
[----:B------:R-:W-:-:S03]  /*10900*/  FADD.FTZ R117, R106, R31 ;  /* 0x0000001f6a757221 */ /* 0x000fc60000010000 */
        /* <DEDUP_REMOVED lines=80> */
.L_x_19090:
        /* <DEDUP_REMOVED lines=20> */
[C---:B-1----:R-:W-:Y:S01]  /*10f50*/  FADD.FTZ R114, -R108.reuse, R54 ;  /* 0x000000366c727221 */ /* 0x042fe20000010100 */
        /* <DEDUP_REMOVED lines=17> */
[----:B------:R-:W-:Y:S01]  /*11070*/  FADD.FTZ R121, -R108, R33 ;  /* 0x000000216c797221 */ /* 0x000fe20000010100 */
[----:B0-----:R-:W-:Y:S01]  /*11080*/  IMAD.WIDE.U32 R40, R107, 0x10, R104 ;  /* 0x000000106b287825 */ /* 0x001fe200078e0068 */
[----:B------:R-:W-:-:S03]  /*11090*/  F2FP.F16.F32.PACK_AB R25, R36, R25 ;  /* 0x000000192419723e */ /* 0x000fc600000000ff */
[----:B------:R-:W-:Y:S01]  /*110a0*/  FMUL.FTZ R36, R42, R37 ;  /* 0x000000252a247220 */ /* 0x000fe20000410000 */
[C---:B------:R-:W-:Y:S01]  /*110b0*/  FADD.FTZ R34, -R108.reuse, R34 ;  /* 0x000000226c227221 */ /* 0x040fe20000010100 */
[C---:B------:R-:W-:Y:S01]  /*110c0*/  FADD.FTZ R35, -R108.reuse, R35 ;  /* 0x000000236c237221 */ /* 0x040fe20000010100 */
[C---:B------:R-:W-:Y:S01]  /*110d0*/  FADD.FTZ R33, -R108.reuse, R24 ;  /* 0x000000186c217221 */ /* 0x040fe20000010100 */
[C---:B------:R-:W-:Y:S01]  /*110e0*/  FADD.FTZ R52, -R108.reuse, R52 ;  /* 0x000000346c347221 */ /* 0x040fe20000010100 */
[----:B------:R-:W-:Y:S01]  /*110f0*/  FADD.FTZ R53, -R108, R53 ;  /* 0x000000356c357221 */ /* 0x000fe20000010100 */
[----:B------:R-:W-:-:S04]  /*11100*/  IMAD.WIDE.U32 R38, R109, 0x10, R104 ;  /* 0x000000106d267825 */ /* 0x000fc800078e0068 */
[C---:B------:R-:W-:Y:S01]  /*11110*/  FMUL.FTZ R110, R42.reuse, R28 ;  /* 0x0000001c2a6e7220 */ /* 0x040fe20000410000 */
[C---:B------:R-:W-:Y:S01]  /*11120*/  FMUL.FTZ R37, R42.reuse, R29 ;  /* 0x0000001d2a257220 */ /* 0x040fe20000410000 */
[C---:B------:R-:W-:Y:S01]  /*11130*/  FMUL.FTZ R43, R42.reuse, R30 ;  /* 0x0000001e2a2b7220 */ /* 0x040fe20000410000 */
[----:B------:R-:W-:Y:S01]  /*11140*/  FMUL.FTZ R107, R42, R31 ;  /* 0x0000001f2a6b7220 */ /* 0x000fe20000410000 */
[----:B------:R-:W-:Y:S01]  /*11150*/  F2FP.F16.F32.PACK_AB R27, R54, R27 ;  /* 0x0000001b361b723e */ /* 0x000fe200000000ff */
[----:B------:R-:W0:Y:S01]  /*11160*/  @!P0 LDC.64 R108, c[0x0][0x3c0] ;  /* 0x0000f000ff6c8b82 */ /* 0x000e220000000a00 */
[----:B------:R-:W-:Y:S01]  /*11170*/  FFMA.FTZ R28, R36, R82, R63 ;  /* 0x00000052241c7223 */ /* 0x000fe2000001003f */
[----:B------:R-:W-:Y:S01]  /*11180*/  FFMA.FTZ R30, R110, R86, R59 ;  /* 0x000000566e1e7223 */ /* 0x000fe2000001003b */
[----:B------:R-:W-:Y:S01]  /*11190*/  FFMA.FTZ R31, R43, R89, R0 ;  /* 0x000000592b1f7223 */ /* 0x000fe20000010000 */
[----:B------:R-:W-:Y:S01]  /*111a0*/  FFMA.FTZ R36, R107, R91, R60 ;  /* 0x0000005b6b247223 */ /* 0x000fe2000001003c */
[----:B------:R-:W-:Y:S01]  /*111b0*/  FFMA.FTZ R37, R37, R87, R62 ;  /* 0x0000005725257223 */ /* 0x000fe2000001003e */
[C---:B------:R-:W-:Y:S01]  /*111c0*/  FMUL.FTZ R34, R42.reuse, R34 ;  /* 0x000000222a227220 */ /* 0x040fe20000410000 */
[----:B------:R-:W-:Y:S01]  /*111d0*/  FMUL.FTZ R35, R42, R35 ;  /* 0x000000232a237220 */ /* 0x000fe20000410000 */
[----:B------:R-:W1:Y:S01]  /*111e0*/  @!P0 LDC.64 R54, c[0x0][0x3c8] ;  /* 0x0000f200ff368b82 */ /* 0x000e620000000a00 */
[----:B------:R-:W-:Y:S01]  /*111f0*/  IMAD.WIDE.U32 R104, R111, 0x10, R104 ;  /* 0x000000106f687825 */ /* 0x000fe200078e0068 */
[----:B------:R-:W-:-:S03]  /*11200*/  F2FP.F16.F32.PACK_AB R31, R36, R31 ;  /* 0x0000001f241f723e */ /* 0x000fc600000000ff */
[C---:B------:R-:W-:Y:S01]  /*11210*/  FMUL.FTZ R114, R42.reuse, R114 ;  /* 0x000000722a727220 */ /* 0x040fe20000410000 */
[----:B------:R-:W-:Y:S01]  /*11220*/  F2FP.F16.F32.PACK_AB R30, R37, R30 ;  /* 0x0000001e251e723e */ /* 0x000fe200000000ff */
[----:B------:R-:W-:Y:S01]  /*11230*/  FMUL.FTZ R111, R42, R116 ;  /* 0x000000742a6f7220 */ /* 0x000fe20000410000 */
[----:B------:R-:W-:Y:S01]  /*11240*/  FFMA.FTZ R29, R34, R84, R61 ;  /* 0x00000054221d7223 */ /* 0x000fe2000001003d */
[----:B------:R-:W-:Y:S01]  /*11250*/  FFMA.FTZ R34, R35, R85, R64 ;  /* 0x0000005523227223 */ /* 0x000fe20000010040 */
[----:B------:R-:W2:Y:S01]  /*11260*/  LDC.64 R36, c[0x0][0x380] ;  /* 0x0000e000ff247b82 */ /* 0x000ea20000000a00 */
        /* <DEDUP_REMOVED lines=35> */
[----:B------:R-:W-:Y:S01]  /*114a0*/  ISETP.GE.AND P0, PT, R57, R37, PT ;  /* 0x000000253900720c */ /* 0x000fe20003f06270 */
[----:B------:R0:W-:Y:S04]  /*114b0*/  STG.E.128 desc[UR8][R40.64], R24 ;  /* 0x0000001828007986 */ /* 0x0001e8000c101d08 */
[----:B------:R0:W-:Y:S04]  /*114c0*/  STG.E.128 desc[UR8][R38.64], R28 ;  /* 0x0000001c26007986 */ /* 0x0001e8000c101d08 */
[----:B------:R0:W-:Y:S04]  /*114d0*/  STG.E.128 desc[UR8][R104.64], R32 ;  /* 0x0000002068007986 */ /* 0x0001e8000c101d08 */
[----:B------:R-:W-:Y:S05]  /*114e0*/  @!P0 BRA `(.L_x_19078) ;  /* 0xfffffef8008c8947 */ /* 0x000fea000383ffff */
[----:B------:R-:W-:Y:S05]  /*114f0*/  BSYNC B0 ;  /* 0x0000000000007941 */ /* 0x000fea0003800000 */
.L_x_18831:
[----:B------:R-:W-:Y:S05]  /*11500*/  EXIT ;  /* 0x000000000000794d */ /* 0x000fea0003800000 */
.L_x_19077:
        /* <DEDUP_REMOVED lines=8> */
.L_x_19080:
[----:B------:R-:W-:Y:S05]  /*11590*/  BSYNC B1 ;  /* 0x0000000000017941 */ /* 0x000fea0003800000 */
.L_x_19079:
        /* <DEDUP_REMOVED lines=9> */
.L_x_19081:
[----:B------:R-:W-:Y:S02]  /*11630*/  HFMA2 R116, -RZ, RZ, 0, 2.384185791015625e-07 ;  /* 0x00000004ff747431 */ /* 0x000fe400000001ff */
[----:B------:R-:W-:-:S04]  /*11640*/  IMAD.MOV.U32 R105, RZ, RZ, R117 ;  /* 0x000000ffff697224 */ /* 0x000fc800078e0075 */
[----:B------:R-:W-:-:S05]  /*11650*/  FADD.FTZ R110, R108, R105 ;  /* 0x000000696c6e7221 */ /* 0x000fca0000010000 */
[----:B------:R-:W-:-:S07]  /*11660*/  MOV R119, R110 ;  /* 0x0000006e00777202 */ /* 0x000fce0000000f00 */
[----:B------:R-:W-:Y:S05]  /*11670*/  WARPSYNC.COLLECTIVE R114, `(.L_x_19082) ;  /* 0x0000000072087348 */ /* 0x000fea0003c00000 */
[----:B------:R0:W1:Y:S02]  /*11680*/  SHFL.BFLY P1, R117, R119, R116, R121 ;  /* 0x0c00007477757389 */ /* 0x0000640000020079 */
[----:B01----:R-:W-:Y:S05]  /*11690*/  ENDCOLLECTIVE ;  /* 0x000000000000791b */ /* 0x003fea0003800000 */
.L_x_19082:
[----:B------:R-:W-:Y:S02]  /*116a0*/  HFMA2 R116, -RZ, RZ, 0, 4.76837158203125e-07 ;  /* 0x00000008ff747431 */ /* 0x000fe400000001ff */
[----:B------:R-:W-:-:S04]  /*116b0*/  IMAD.MOV.U32 R105, RZ, RZ, R117 ;  /* 0x000000ffff697224 */ /* 0x000fc800078e0075 */
[----:B------:R-:W-:-:S05]  /*116c0*/  FADD.FTZ R112, R110, R105 ;  /* 0x000000696e707221 */ /* 0x000fca0000010000 */
[----:B------:R-:W-:-:S07]  /*116d0*/  MOV R119, R112 ;  /* 0x0000007000777202 */ /* 0x000fce0000000f00 */
[----:B------:R-:W-:Y:S05]  /*116e0*/  WARPSYNC.COLLECTIVE R114, `(.L_x_19083) ;  /* 0x0000000072087348 */ /* 0x000fea0003c00000 */
[----:B------:R0:W1:Y:S02]  /*116f0*/  SHFL.BFLY P1, R117, R119, R116, R121 ;  /* 0x0c00007477757389 */ /* 0x0000640000020079 */
[----:B01----:R-:W-:Y:S05]  /*11700*/  ENDCOLLECTIVE ;  /* 0x000000000000791b */ /* 0x003fea0003800000 */
.L_x_19083:
[----:B------:R-:W-:Y:S02]  /*11710*/  HFMA2 R116, -RZ, RZ, 0, 9.5367431640625e-07 ;  /* 0x00000010ff747431 */ /* 0x000fe400000001ff */
[----:B------:R-:W-:-:S04]  /*11720*/  IMAD.MOV.U32 R105, RZ, RZ, R117 ;  /* 0x000000ffff697224 */ /* 0x000fc800078e0075 */
[----:B------:R-:W-:Y:S02]  /*11730*/  FADD.FTZ R113, R112, R105 ;  /* 0x0000006970717221 */ /* 0x000fe40000010000 */
[----:B------:R-:W0:Y:S03]  /*11740*/  LDC R105, c[0x0][0x400] ;  /* 0x00010000ff697b82 */ /* 0x000e260000000800 */
[----:B------:R-:W-:-:S07]  /*11750*/  MOV R119, R113 ;  /* 0x0000007100777202 */ /* 0x000fce0000000f00 */
[----:B0-----:R-:W-:Y:S05]  /*11760*/  WARPSYNC.COLLECTIVE R114, `(.L_x_19084) ;  /* 0x0000000072087348 */ /* 0x001fea0003c00000 */
[----:B------:R1:W2:Y:S02]  /*11770*/  SHFL.BFLY P1, R117, R119, R116, R121 ;  /* 0x0c00007477757389 */ /* 0x0002a40000020079 */
[----:B012---:R-:W-:Y:S05]  /*11780*/  ENDCOLLECTIVE ;  /* 0x000000000000791b */ /* 0x007fea0003800000 */
.L_x_19084:
[----:B------:R-:W-:Y:S02]  /*11790*/  HFMA2 R116, -RZ, RZ, 0, 5.9604644775390625e-08 ;  /* 0x00000001ff747431 */ /* 0x000fe400000001ff */
        /* <DEDUP_REMOVED lines=55> */
.L_x_19085:
[----:B------:R-:W-:Y:S02]  /*11b10*/  HFMA2 R116, -RZ, RZ, 0, 1.1920928955078125e-07 ;  /* 0x00000002ff747431 */ /* 0x000fe400000001ff */
[----:B------:R-:W-:-:S04]  /*11b20*/  IMAD.MOV.U32 R113, RZ, RZ, R117 ;  /* 0x000000ffff717224 */ /* 0x000fc800078e0075 */
[----:B------:R-:W-:-:S05]  /*11b30*/  FADD.FTZ R113, R104, R113 ;  /* 0x0000007168717221 */ /* 0x000fca0000010000 */
[----:B------:R-:W-:-:S07]  /*11b40*/  MOV R119, R113 ;  /* 0x0000007100777202 */ /* 0x000fce0000000f00 */
[----:B------:R-:W-:Y:S05]  /*11b50*/  WARPSYNC.COLLECTIVE R114, `(.L_x_19086) ;  /* 0x0000000072087348 */ /* 0x000fea0003c00000 */
[----:B------:R0:W1:Y:S02]  /*11b60*/  SHFL.BFLY P1, R117, R119, R116, R121 ;  /* 0x0c00007477757389 */ /* 0x0000640000020079 */
[----:B01----:R-:W-:Y:S05]  /*11b70*/  ENDCOLLECTIVE ;  /* 0x000000000000791b */ /* 0x003fea0003800000 */
.L_x_19086:
[----:B------:R-:W-:Y:S02]  /*11b80*/  HFMA2 R116, -RZ, RZ, 0, 2.384185791015625e-07 ;  /* 0x00000004ff747431 */ /* 0x000fe400000001ff */
[----:B------:R-:W-:-:S04]  /*11b90*/  IMAD.MOV.U32 R108, RZ, RZ, R117 ;  /* 0x000000ffff6c7224 */ /* 0x000fc800078e0075 */
[----:B------:R-:W-:-:S05]  /*11ba0*/  FADD.FTZ R108, R113, R108 ;  /* 0x0000006c716c7221 */ /* 0x000fca0000010000 */
[----:B------:R-:W-:-:S07]  /*11bb0*/  MOV R119, R108 ;  /* 0x0000006c00777202 */ /* 0x000fce0000000f00 */
[----:B------:R-:W-:Y:S05]  /*11bc0*/  WARPSYNC.COLLECTIVE R114, `(.L_x_19087) ;  /* 0x0000000072087348 */ /* 0x000fea0003c00000 */
[----:B------:R0:W1:Y:S02]  /*11bd0*/  SHFL.BFLY P1, R117, R119, R116, R121 ;  /* 0x0c00007477757389 */ /* 0x0000640000020079 */
[----:B01----:R-:W-:Y:S05]  /*11be0*/  ENDCOLLECTIVE ;  /* 0x000000000000791b */ /* 0x003fea0003800000 */
.L_x_19087:
[----:B------:R-:W-:Y:S02]  /*11bf0*/  HFMA2 R116, -RZ, RZ, 0, 4.76837158203125e-07 ;  /* 0x00000008ff747431 */ /* 0x000fe400000001ff */
[----:B------:R-:W-:-:S04]  /*11c00*/  IMAD.MOV.U32 R115, RZ, RZ, R117 ;  /* 0x000000ffff737224 */ /* 0x000fc800078e0075 */
[----:B------:R-:W-:-:S05]  /*11c10*/  FADD.FTZ R115, R108, R115 ;  /* 0x000000736c737221 */ /* 0x000fca0000010000 */
[----:B------:R-:W-:-:S07]  /*11c20*/  MOV R119, R115 ;  /* 0x0000007300777202 */ /* 0x000fce0000000f00 */
[----:B------:R-:W-:Y:S05]  /*11c30*/  WARPSYNC.COLLECTIVE R114, `(.L_x_19088) ;  /* 0x0000000072087348 */ /* 0x000fea0003c00000 */
[----:B------:R0:W1:Y:S02]  /*11c40*/  SHFL.BFLY P1, R117, R119, R116, R121 ;  /* 0x0c00007477757389 */ /* 0x0000640000020079 */
[----:B01----:R-:W-:Y:S05]  /*11c50*/  ENDCOLLECTIVE ;  /* 0x000000000000791b */ /* 0x003fea0003800000 */
.L_x_19088:
[----:B------:R-:W-:Y:S02]  /*11c60*/  HFMA2 R116, -RZ, RZ, 0, 9.5367431640625e-07 ;  /* 0x00000010ff747431 */ /* 0x000fe400000001ff */
[----:B------:R-:W-:-:S04]  /*11c70*/  IMAD.MOV.U32 R110, RZ, RZ, R117 ;  /* 0x000000ffff6e7224 */ /* 0x000fc800078e0075 */
[----:B------:R-:W-:-:S05]  /*11c80*/  FADD.FTZ R110, R115, R110 ;  /* 0x0000006e736e7221 */ /* 0x000fca0000010000 */
[----:B------:R-:W-:-:S07]  /*11c90*/  MOV R119, R110 ;  /* 0x0000006e00777202 */ /* 0x000fce0000000f00 */
[----:B------:R-:W-:Y:S05]  /*11ca0*/  WARPSYNC.COLLECTIVE R114, `(.L_x_19089) ;  /* 0x0000000072087348 */ /* 0x000fea0003c00000 */
[----:B------:R0:W1:Y:S02]  /*11cb0*/  SHFL.BFLY P1, R117, R119, R116, R121 ;  /* 0x0c00007477757389 */ /* 0x0000640000020079 */
[----:B01----:R-:W-:Y:S05]  /*11cc0*/  ENDCOLLECTIVE ;  /* 0x000000000000791b */ /* 0x003fea0003800000 */
.L_x_19089:
[----:B------:R-:W-:Y:S05]  /*11cd0*/  BRA `(.L_x_19090) ;  /* 0xfffffff0004c7947 */ /* 0x000fea000383ffff */
.L_x_19091:
        /* <DEDUP_REMOVED lines=10> */
.L_x_28811:


//--------------------- .text._ZN10layer_norm13ln_fwd_kernelINS_13Kernel_traitsI6__halfS2_fS2_fjLj768ELj1ELj4ELj1ELj16ENS_18Kernel_traits_baseILj768ES2_S2_fS2_fjLj128EEEEELb1ELb1ELb1ELb0EEEvNS_9FwdParamsE --------------------------
	.section	.text._ZN10layer_norm13ln_fwd_kernelINS_13Kernel_traitsI6__halfS2_fS2_fjLj768ELj1ELj4ELj1ELj16ENS_18Kernel_traits_baseILj768ES2_S2_fS2_fjLj128EEEEELb1ELb1ELb1ELb0EEEvNS_9FwdParamsE,"ax",@progbits
	.align	128
        .global         _ZN10layer_norm13ln_fwd_kernelINS_13Kernel_traitsI6__halfS2_fS2_fjLj768ELj1ELj4ELj1ELj16ENS_18Kernel_traits_baseILj768ES2_S2_fS2_fjLj128EEEEELb1ELb1ELb1ELb0EEEvNS_9FwdParamsE
        .type           _ZN10layer_norm13ln_fwd_kernelINS_13Kernel_traitsI6__halfS2_fS2_fjLj768ELj1ELj4ELj1ELj16ENS_18Kernel_traits_baseILj768ES2_S2_fS2_fjLj128EEEEELb1ELb1ELb1ELb0EEEvNS_9FwdParamsE,@function
        .size           _ZN10layer_norm13ln_fwd_kernelINS_13Kernel_traitsI6__halfS2_fS2_fjLj768ELj1ELj4ELj1ELj16ENS_18Kernel_traits_baseILj768ES2_S2_fS2_fjLj128EEEEELb1ELb1ELb1ELb0EEEvNS_9FwdParamsE,(.L_x_28812 - _ZN10layer_norm13ln_fwd_kernelINS_13Kernel_traitsI6__halfS2_fS2_fjLj768ELj1ELj4ELj1ELj16ENS_18Kernel_traits_baseILj768ES2_S2_fS2_fjLj128EEEEELb1ELb1ELb1ELb0EEEvNS_9FwdParamsE)
        .other          _ZN10layer_norm13ln_fwd_kernelINS_13Kernel_traitsI6__halfS2_fS2_fjLj768ELj1ELj4ELj1ELj16ENS_18Kernel_traits_baseILj768ES2_S2_fS2_fjLj128EEEEELb1ELb1ELb1ELb0EEEvNS_9FwdParamsE,@"STO_CUDA_ENTRY STV_DEFAULT"
_ZN10layer_norm13ln_fwd_kernelINS_13Kernel_traitsI6__halfS2_fS2_fjLj768ELj1ELj4ELj1ELj16ENS_18Kernel_traits_baseILj768ES2_S2_fS2_fjLj128EEEEELb1ELb1ELb1ELb0EEEvNS_9FwdParamsE:
.text._ZN10layer_norm13ln_fwd_kernelINS_13Kernel_traitsI6__halfS2_fS2_fjLj768ELj1ELj4ELj1ELj16ENS_18Kernel_traits_baseILj768ES2_S2_fS2_fjLj128EEEEELb1ELb1ELb1ELb0EEEvNS_9FwdParamsE:
        /* <DEDUP_REMOVED lines=9> */
[----:B0-----:R-:W-:-:S02]  /*0090*/  ISETP.NE.AND P0, PT, RZ, UR4, PT ;  /* 0x00000004ff007c0c */ /* 0x001fc4000bf05270 */
[----:B--2---:R-:W-:Y:S01]  /*00a0*/  MOV R2, UR6 ;  /* 0x0000000600027c02 */ /* 0x004fe20008000f00 */
        /* <DEDUP_REMOVED lines=13> */
[----:B------:R-:W-:Y:S02]  /*0180*/  LOP3.LUT R81, R81, UR4, RZ, 0xfc, !PT ;  /* 0x0000000451517c12 */ /* 0x000fe4000f8efcff */
        /* <DEDUP_REMOVED lines=9> */
[----:B---3--:R-:W-:Y:S01]  /*0220*/  IMAD R3, R7, UR5, R80 ;  /* 0x0000000507037c24 */ /* 0x008fe2000f8e0250 */
[----:B------:R-:W-:Y:S01]  /*0230*/  LOP3.LUT R80, R80, 0x1f, RZ, 0xc0, !PT ;  /* 0x0000001f50507812 */ /* 0x000fe200078ec0ff */
        /* <DEDUP_REMOVED lines=55> */
.L_x_19093:
        /* <DEDUP_REMOVED lines=9> */
[----:B0-----:R-:W-:-:S04]  /*0640*/  @P1 IMAD.WIDE.U32 R32, R47, 0x10, R32 ;  /* 0x000000102f201825 */ /* 0x001fc800078e0020 */
[----:B------:R-:W-:Y:S01]  /*0650*/  HFMA2 R34, -RZ, RZ, 0, 0 ;  /* 0x00000000ff227431 */ /* 0x000fe200000001ff */
[----:B------:R-:W-:Y:S02]  /*0660*/  @P2 CS2R R10, SRZ ;  /* 0x00000000000a2805 */ /* 0x000fe4000001ff00 */
[----:B------:R-:W-:Y:S01]  /*0670*/  @P2 CS2R R8, SRZ ;  /* 0x0000000000082805 */ /* 0x000fe2000001ff00 */
[----:B------:R-:W-:Y:S01]  /*0680*/  IMAD.MOV.U32 R22, RZ, RZ, RZ ;  /* 0x000000ffff167224 */ /* 0x000fe200078e00ff */
        /* <DEDUP_REMOVED lines=15> */
[----:B------:R-:W-:Y:S01]  /*0780*/  CS2R R32, SRZ ;  /* 0x0000000000207805 */ /* 0x000fe2000001ff00 */
[----:B------:R-:W-:Y:S01]  /*0790*/  @P1 IMAD.MOV.U32 R23, RZ, RZ, RZ ;  /* 0x000000ffff171224 */ /* 0x000fe200078e00ff */
[----:B------:R-:W-:-:S07]  /*07a0*/  @P0 MOV R35, RZ ;  /* 0x000000ff00230202 */ /* 0x000fce0000000f00 */
.L_x_19094:
[----:B------:R-:W-:Y:S05]  /*07b0*/  BSYNC.RECONVERGENT B0 ;  /* 0x0000000000007941 */ /* 0x000fea0003800200 */
.L_x_19092:
[----:B------:R-:W0:Y:S02]  /*07c0*/  LDCU UR4, c[0x0][0x384] ;  /* 0x00007080ff0477ac */ /* 0x000e240008000800 */
[----:B0-----:R-:W-:-:S13]  /*07d0*/  ISETP.GE.AND P0, PT, R81, UR4, PT ;  /* 0x0000000451007c0c */ /* 0x001fda000bf06270 */
[----:B------:R-:W-:Y:S05]  /*07e0*/  @P0 EXIT ;  /* 0x000000000000094d */ /* 0x000fea0003800000 */
[----:B-1----:R-:W-:Y:S01]  /*07f0*/  IMAD.HI.U32 R41, R3, -0x326172a9, RZ ;  /* 0xcd9e8d5703297827 */ /* 0x002fe200078e00ff */
[----:B------:R-:W-:Y:S01]  /*0800*/  BSSY B0, `(.L_x_19095) ;  /* 0x0001260000007945 */ /* 0x000fe20003800000 */
[----:B------:R-:W-:Y:S01]  /*0810*/  LOP3.LUT R85, R0, 0x3, RZ, 0xc0, !PT ;  /* 0x0000000300557812 */ /* 0x000fe200078ec0ff */
[----:B------:R-:W0:Y:S01]  /*0820*/  LDCU UR14, c[0x0][0x448] ;  /* 0x00008900ff0e77ac */ /* 0x000e220008000800 */
[----:B------:R-:W-:Y:S01]  /*0830*/  IMAD.HI.U32 R40, R97, -0x2daee0ad, RZ ;  /* 0xd2511f5361287827 */ /* 0x000fe200078e00ff */
[----:B------:R-:W-:Y:S01]  /*0840*/  LOP3.LUT R41, R82, UR6, R41, 0x96, !PT ;  /* 0x0000000652297c12 */ /* 0x000fe2000f8e9629 */
[----:B------:R-:W1:Y:S02]  /*0850*/  LDCU.64 UR12, c[0x0][0x408] ;  /* 0x00008100ff0c77ac */ /* 0x000e640008000a00 */
[----:B------:R-:W-:Y:S01]  /*0860*/  IMAD R43, R3, -0x326172a9, RZ ;  /* 0xcd9e8d57032b7824 */ /* 0x000fe200078e02ff */
[----:B------:R-:W-:Y:S01]  /*0870*/  LOP3.LUT R40, R40, UR7, RZ, 0x3c, !PT ;  /* 0x0000000728287c12 */ /* 0x000fe2000f8e3cff */
        /* <DEDUP_REMOVED lines=8> */
[----:B------:R-:W-:Y:S01]  /*0900*/  IMAD R43, R40, -0x326172a9, RZ ;  /* 0xcd9e8d57282b7824 */ /* 0x000fe200078e02ff */
[----:B------:R-:W4:Y:S01]  /*0910*/  LDCU UR10, c[0x0][0x404] ;  /* 0x00008080ff0a77ac */ /* 0x000f220008000800 */
        /* <DEDUP_REMOVED lines=49> */
.L_x_19448:
        /* <DEDUP_REMOVED lines=9> */
[----:B--2---:R-:W-:Y:S02]  /*0cc0*/  IMAD R0, R81, R104, RZ ;  /* 0x0000006851007224 */ /* 0x004fe400078e02ff */
[----:B------:R-:W-:Y:S01]  /*0cd0*/  IMAD.MOV.U32 R103, RZ, RZ, RZ ;  /* 0x000000ffff677224 */ /* 0x000fe200078e00ff */
        /* <DEDUP_REMOVED lines=15> */
.L_x_19099:
[----:B------:R-:W-:Y:S05]  /*0dd0*/  BSYNC.RECONVERGENT B2 ;  /* 0x0000000000027941 */ /* 0x000fea0003800200 */
.L_x_19098:
[----:B------:R-:W-:Y:S01]  /*0de0*/  UISETP.NE.U32.AND UP0, UPT, UR4, URZ, UPT ;  /* 0x000000ff0400728c */ /* 0x000fe2000bf05070 */
[----:B------:R-:W-:Y:S01]  /*0df0*/  MOV R77, UR7 ;  /* 0x00000007004d7c02 */ /* 0x000fe20008000f00 */
[----:B------:R-:W-:Y:S01]  /*0e00*/  IMAD.U32 R78, RZ, RZ, UR6 ;  /* 0x00000006ff4e7e24 */ /* 0x000fe2000f8e00ff */
[----:B------:R-:W-:Y:S01]  /*0e10*/  BSSY.RECONVERGENT B2, `(.L_x_19100) ;  /* 0x000057d000027945 */ /* 0x000fe20003800200 */
[----:B------:R-:W-:Y:S01]  /*0e20*/  UISETP.NE.AND.EX UP0, UPT, UR5, URZ, UPT, UP0 ;  /* 0x000000ff0500728c */ /* 0x000fe2000bf05300 */
[----:B------:R-:W-:Y:S01]  /*0e30*/  IADD3 R77, PT, PT, R77, -0x4498517b, RZ ;  /* 0xbb67ae854d4d7810 */ /* 0x000fe20007ffe0ff */
[----:B------:R-:W-:-:S07]  /*0e40*/  VIADD R78, R78, 0x9e3779b9 ;  /* 0x9e3779b94e4e7836 */ /* 0x000fce0000000000 */
        /* <DEDUP_REMOVED lines=27> */
.L_x_19106:
        /* <DEDUP_REMOVED lines=13> */
.L_x_19108:
[----:B------:R-:W-:Y:S05]  /*10d0*/  BSYNC.RECONVERGENT B5 ;  /* 0x0000000000057941 */ /* 0x000fea0003800200 */
.L_x_19107:
[----:B------:R-:W-:Y:S01]  /*10e0*/  IMAD.WIDE.U32 R56, R3, -0x326172a9, RZ ;  /* 0xcd9e8d5703387825 */ /* 0x000fe200078e00ff */
[----:B------:R-:W-:-:S04]  /*10f0*/  LOP3.LUT R52, R86, UR7, R55, 0x96, !PT ;  /* 0x0000000756347c12 */ /* 0x000fc8000f8e9637 */
[----:B------:R-:W-:Y:S01]  /*1100*/  LOP3.LUT R58, R82, UR6, R57, 0x96, !PT ;  /* 0x00000006523a7c12 */ /* 0x000fe2000f8e9639 */
[----:B------:R-:W-:-:S04]  /*1110*/  IMAD.WIDE.U32 R52, R52, -0x326172a9, RZ ;  /* 0xcd9e8d5734347825 */ /* 0x000fc800078e00ff */
[----:B------:R-:W-:Y:S01]  /*1120*/  IMAD.WIDE.U32 R58, R58, -0x2daee0ad, RZ ;  /* 0xd2511f533a3a7825 */ /* 0x000fe200078e00ff */
[----:B------:R-:W-:-:S04]  /*1130*/  LOP3.LUT R55, R78, R56, R53, 0x96, !PT ;  /* 0x000000384e377212 */ /* 0x000fc800078e9635 */
        /* <DEDUP_REMOVED lines=37> */
.L_x_19105:
[----:B------:R-:W-:Y:S05]  /*1390*/  BSYNC.RECONVERGENT B4 ;  /* 0x0000000000047941 */ /* 0x000fea0003800200 */
.L_x_19104:
        /* <DEDUP_REMOVED lines=11> */
.L_x_19103:
[----:B------:R-:W-:Y:S05]  /*1450*/  BSYNC.RECONVERGENT B3 ;  /* 0x0000000000037941 */ /* 0x000fea0003800200 */
.L_x_19102:
        /* <DEDUP_REMOVED lines=17> */
.L_x_19113:
        /* <DEDUP_REMOVED lines=13> */
.L_x_19115:
[----:B------:R-:W-:Y:S05]  /*1640*/  BSYNC.RECONVERGENT B5 ;  /* 0x0000000000057941 */ /* 0x000fea0003800200 */
.L_x_19114:
[----:B------:R-:W-:Y:S01]  /*1650*/  IMAD.WIDE.U32 R84, R3, -0x326172a9, RZ ;  /* 0xcd9e8d5703547825 */ /* 0x000fe200078e00ff */
[----:B------:R-:W-:Y:S02]  /*1660*/  LOP3.LUT R54, R86, UR7, R59, 0x96, !PT ;  /* 0x0000000756367c12 */ /* 0x000fe4000f8e963b */
[----:B------:R-:W-:Y:S02]  /*1670*/  MOV R53, R76 ;  /* 0x0000004c00357202 */ /* 0x000fe40000000f00 */
        /* <DEDUP_REMOVED lines=40> */
.L_x_19112:
[----:B------:R-:W-:Y:S05]  /*1900*/  BSYNC.RECONVERGENT B4 ;  /* 0x0000000000047941 */ /* 0x000fea0003800200 */
.L_x_19111:
        /* <DEDUP_REMOVED lines=11> */
.L_x_19110:
[----:B------:R-:W-:Y:S05]  /*19c0*/  BSYNC.RECONVERGENT B3 ;  /* 0x0000000000037941 */ /* 0x000fea0003800200 */
.L_x_19109:
        /* <DEDUP_REMOVED lines=17> */
.L_x_19120:
        /* <DEDUP_REMOVED lines=13> */
.L_x_19122:
[----:B------:R-:W-:Y:S05]  /*1bb0*/  BSYNC.RECONVERGENT B5 ;  /* 0x0000000000057941 */ /* 0x000fea0003800200 */
.L_x_19121:
        /* <DEDUP_REMOVED lines=42> */
.L_x_19119:
[----:B------:R-:W-:Y:S05]  /*1e60*/  BSYNC.RECONVERGENT B4 ;  /* 0x0000000000047941 */ /* 0x000fea0003800200 */
.L_x_19118:
        /* <DEDUP_REMOVED lines=11> */
.L_x_19117:
[----:B------:R-:W-:Y:S05]  /*1f20*/  BSYNC.RECONVERGENT B3 ;  /* 0x0000000000037941 */ /* 0x000fea0003800200 */
.L_x_19116:
        /* <DEDUP_REMOVED lines=17> */
.L_x_19127:
        /* <DEDUP_REMOVED lines=13> */
.L_x_19129:
[----:B------:R-:W-:Y:S05]  /*2110*/  BSYNC.RECONVERGENT B5 ;  /* 0x0000000000057941 */ /* 0x000fea0003800200 */
.L_x_19128:
[----:B------:R-:W-:Y:S01]  /*2120*/  IMAD.WIDE.U32 R98, R3, -0x326172a9, RZ ;  /* 0xcd9e8d5703627825 */ /* 0x000fe200078e00ff */
[----:B------:R-:W-:-:S03]  /*2130*/  LOP3.LUT R56, R86, UR7, R85, 0x96, !PT ;  /* 0x0000000756387c12 */ /* 0x000fc6000f8e9655 */
[----:B------:R-:W-:Y:S01]  /*2140*/  IMAD.MOV.U32 R55, RZ, RZ, R76 ;  /* 0x000000ffff377224 */ /* 0x000fe200078e004c */
        /* <DEDUP_REMOVED lines=40> */
.L_x_19126:
[----:B------:R-:W-:Y:S05]  /*23d0*/  BSYNC.RECONVERGENT B4 ;  /* 0x0000000000047941 */ /* 0x000fea0003800200 */
.L_x_19125:
        /* <DEDUP_REMOVED lines=11> */
.L_x_19124:
[----:B------:R-:W-:Y:S05]  /*2490*/  BSYNC.RECONVERGENT B3 ;  /* 0x0000000000037941 */ /* 0x000fea0003800200 */
.L_x_19123:
[----:B------:R-:W-:Y:S01]  /*24a0*/  BSSY.RECONVERGENT B3, `(.L_x_19130) ;  /* 0x0000056000037945 */ /* 0x000fe20003800200 */
[----:B------:R-:W-:Y:S01]  /*24b0*/  IMAD.MOV.U32 R58, RZ, RZ, R57 ;  /* 0x000000ffff3a7224 */ /* 0x000fe200078e0039 */
[----:B-----5:R-:W-:Y:S02]  /*24c0*/  MOV R56, R48 ;  /* 0x0000003000387202 */ /* 0x020fe40000000f00 */
        /* <DEDUP_REMOVED lines=14> */
.L_x_19134:
        /* <DEDUP_REMOVED lines=13> */
.L_x_19136:
[----:B------:R-:W-:Y:S05]  /*2680*/  BSYNC.RECONVERGENT B5 ;  /* 0x0000000000057941 */ /* 0x000fea0003800200 */
.L_x_19135:
        /* <DEDUP_REMOVED lines=43> */
.L_x_19133:
[----:B------:R-:W-:Y:S05]  /*2940*/  BSYNC.RECONVERGENT B4 ;  /* 0x0000000000047941 */ /* 0x000fea0003800200 */
.L_x_19132:
[----:B------:R-:W-:Y:S01]  /*2950*/  HFMA2 R59, -RZ, RZ, 0.1171875, 0 ;  /* 0x2f800000ff3b7431 */ /* 0x000fe200000001ff */
[----:B------:R-:W-:Y:S01]  /*2960*/  I2FP.F32.U32 R56, R56 ;  /* 0x0000003800387245 */ /* 0x000fe20000201000 */
[----:B------:R-:W-:-:S05]  /*2970*/  HADD2.F32 R57, -RZ, R42.H0_H0 ;  /* 0x2000002aff397230 */ /* 0x000fca0000004100 */
        /* <DEDUP_REMOVED lines=8> */
.L_x_19131:
[----:B------:R-:W-:Y:S05]  /*2a00*/  BSYNC.RECONVERGENT B3 ;  /* 0x0000000000037941 */ /* 0x000fea0003800200 */
.L_x_19130:
        /* <DEDUP_REMOVED lines=17> */
.L_x_19141:
        /* <DEDUP_REMOVED lines=13> */
.L_x_19143:
[----:B------:R-:W-:Y:S05]  /*2bf0*/  BSYNC.RECONVERGENT B5 ;  /* 0x0000000000057941 */ /* 0x000fea0003800200 */
.L_x_19142:
        /* <DEDUP_REMOVED lines=43> */
.L_x_19140:
[----:B------:R-:W-:Y:S05]  /*2eb0*/  BSYNC.RECONVERGENT B4 ;  /* 0x0000000000047941 */ /* 0x000fea0003800200 */
.L_x_19139:
[----:B------:R-:W-:Y:S01]  /*2ec0*/  HFMA2 R88, -RZ, RZ, 0.1171875, 0 ;  /* 0x2f800000ff587431 */ /* 0x000fe200000001ff */
[----:B------:R-:W-:Y:S01]  /*2ed0*/  I2FP.F32.U32 R57, R57 ;  /* 0x0000003900397245 */ /* 0x000fe20000201000 */
[----:B------:R-:W-:-:S05]  /*2ee0*/  HADD2.F32 R58, -RZ, R42.H1_H1 ;  /* 0x3000002aff3a7230 */ /* 0x000fca0000004100 */
        /* <DEDUP_REMOVED lines=8> */
.L_x_19138:
[----:B------:R-:W-:Y:S05]  /*2f70*/  BSYNC.RECONVERGENT B3 ;  /* 0x0000000000037941 */ /* 0x000fea0003800200 */
.L_x_19137:
        /* <DEDUP_REMOVED lines=17> */
.L_x_19148:
        /* <DEDUP_REMOVED lines=13> */
.L_x_19150:
[----:B------:R-:W-:Y:S05]  /*3160*/  BSYNC.RECONVERGENT B5 ;  /* 0x0000000000057941 */ /* 0x000fea0003800200 */
.L_x_19149:
[----:B------:R-:W-:Y:S01]  /*3170*/  IMAD.WIDE.U32 R84, R3, -0x326172a9, RZ ;  /* 0xcd9e8d5703547825 */ /* 0x000fe200078e00ff */
[----:B------:R-:W-:-:S03]  /*3180*/  LOP3.LUT R98, R86, UR7, R59, 0x96, !PT ;  /* 0x0000000756627c12 */ /* 0x000fc6000f8e963b */
[----:B------:R-:W-:Y:S01]  /*3190*/  IMAD.MOV.U32 R79, RZ, RZ, RZ ;  /* 0x000000ffff4f7224 */ /* 0x000fe200078e00ff */
        /* <DEDUP_REMOVED lines=40> */
.L_x_19147:
[----:B------:R-:W-:Y:S05]  /*3420*/  BSYNC.RECONVERGENT B4 ;  /* 0x0000000000047941 */ /* 0x000fea0003800200 */
.L_x_19146:
        /* <DEDUP_REMOVED lines=11> */
.L_x_19145:
[----:B------:R-:W-:Y:S05]  /*34e0*/  BSYNC.RECONVERGENT B3 ;  /* 0x0000000000037941 */ /* 0x000fea0003800200 */
.L_x_19144:
        /* <DEDUP_REMOVED lines=16> */
.L_x_19154:
        /* <DEDUP_REMOVED lines=13> */
.L_x_19156:
[----:B------:R-:W-:Y:S05]  /*36c0*/  BSYNC.RECONVERGENT B4 ;  /* 0x0000000000047941 */ /* 0x000fea0003800200 */
.L_x_19155:
        /* <DEDUP_REMOVED lines=43> */
.L_x_19153:
[----:B------:R-:W-:Y:S05]  /*3980*/  BSYNC.RECONVERGENT B3 ;  /* 0x0000000000037941 */ /* 0x000fea0003800200 */
.L_x_19152:
        /* <DEDUP_REMOVED lines=10> */
[----:B------:R-:W-:Y:S01]  /*3a30*/  FFMA.FTZ R59, R78, R59, R51 ;  /* 0x0000003b4e3b7223 */ /* 0x000fe20000010033 */
[----:B------:R-:W-:Y:S06]  /*3a40*/  BRA `(.L_x_19151) ;  /* 0x0000002800e47947 */ /* 0x000fec0003800000 */
.L_x_19101:
[----:B------:R-:W-:Y:S01]  /*3a50*/  BSSY.RECONVERGENT B3, `(.L_x_19157) ;  /* 0x000005a000037945 */ /* 0x000fe20003800200 */
        /* <DEDUP_REMOVED lines=20> */
.L_x_19161:
        /* <DEDUP_REMOVED lines=13> */
.L_x_19163:
[----:B------:R-:W-:Y:S05]  /*3c70*/  BSYNC.RECONVERGENT B5 ;  /* 0x0000000000057941 */ /* 0x000fea0003800200 */
.L_x_19162:
        /* <DEDUP_REMOVED lines=43> */
.L_x_19160:
[----:B------:R-:W-:Y:S05]  /*3f30*/  BSYNC.RECONVERGENT B4 ;  /* 0x0000000000047941 */ /* 0x000fea0003800200 */
.L_x_19159:
        /* <DEDUP_REMOVED lines=11> */
.L_x_19158:
[----:B------:R-:W-:Y:S05]  /*3ff0*/  BSYNC.RECONVERGENT B3 ;  /* 0x0000000000037941 */ /* 0x000fea0003800200 */
.L_x_19157:
        /* <DEDUP_REMOVED lines=17> */
.L_x_19168:
        /* <DEDUP_REMOVED lines=13> */
.L_x_19170:
[----:B------:R-:W-:Y:S05]  /*41e0*/  BSYNC.RECONVERGENT B5 ;  /* 0x0000000000057941 */ /* 0x000fea0003800200 */
.L_x_19169:
        /* <DEDUP_REMOVED lines=43> */
.L_x_19167:
[----:B------:R-:W-:Y:S05]  /*44a0*/  BSYNC.RECONVERGENT B4 ;  /* 0x0000000000047941 */ /* 0x000fea0003800200 */
.L_x_19166:
        /* <DEDUP_REMOVED lines=11> */
.L_x_19165:
[----:B------:R-:W-:Y:S05]  /*4560*/  BSYNC.RECONVERGENT B3 ;  /* 0x0000000000037941 */ /* 0x000fea0003800200 */
.L_x_19164:
        /* <DEDUP_REMOVED lines=17> */
.L_x_19175:
        /* <DEDUP_REMOVED lines=13> */
.L_x_19177:
[----:B------:R-:W-:Y:S05]  /*4750*/  BSYNC.RECONVERGENT B5 ;  /* 0x0000000000057941 */ /* 0x000fea0003800200 */
.L_x_19176:
        /* <DEDUP_REMOVED lines=42> */
.L_x_19174:
[----:B------:R-:W-:Y:S05]  /*4a00*/  BSYNC.RECONVERGENT B4 ;  /* 0x0000000000047941 */ /* 0x000fea0003800200 */
.L_x_19173:
        /* <DEDUP_REMOVED lines=11> */
.L_x_19172:
[----:B------:R-:W-:Y:S05]  /*4ac0*/  BSYNC.RECONVERGENT B3 ;  /* 0x0000000000037941 */ /* 0x000fea0003800200 */
.L_x_19171:
        /* <DEDUP_REMOVED lines=17> */
.L_x_19182:
        /* <DEDUP_REMOVED lines=13> */
.L_x_19184:
[----:B------:R-:W-:Y:S05]  /*4cb0*/  BSYNC.RECONVERGENT B5 ;  /* 0x0000000000057941 */ /* 0x000fea0003800200 */
.L_x_19183:
        /* <DEDUP_REMOVED lines=43> */
.L_x_19181:
[----:B------:R-:W-:Y:S05]  /*4f70*/  BSYNC.RECONVERGENT B4 ;  /* 0x0000000000047941 */ /* 0x000fea0003800200 */
.L_x_19180:
        /* <DEDUP_REMOVED lines=11> */
.L_x_19179:
[----:B------:R-:W-:Y:S05]  /*5030*/  BSYNC.RECONVERGENT B3 ;  /* 0x0000000000037941 */ /* 0x000fea0003800200 */
.L_x_19178:
        /* <DEDUP_REMOVED lines=17> */
.L_x_19189:
        /* <DEDUP_REMOVED lines=13> */
.L_x_19191:
[----:B------:R-:W-:Y:S05]  /*5220*/  BSYNC.RECONVERGENT B5 ;  /* 0x0000000000057941 */ /* 0x000fea0003800200 */
.L_x_19190:
        /* <DEDUP_REMOVED lines=43> */
.L_x_19188:
[----:B------:R-:W-:Y:S05]  /*54e0*/  BSYNC.RECONVERGENT B4 ;  /* 0x0000000000047941 */ /* 0x000fea0003800200 */
.L_x_19187:
        /* <DEDUP_REMOVED lines=11> */
.L_x_19186:
[----:B------:R-:W-:Y:S05]  /*55a0*/  BSYNC.RECONVERGENT B3 ;  /* 0x0000000000037941 */ /* 0x000fea0003800200 */
.L_x_19185:
        /* <DEDUP_REMOVED lines=17> */
.L_x_19196:
        /* <DEDUP_REMOVED lines=13> */
.L_x_19198:
[----:B------:R-:W-:Y:S05]  /*5790*/  BSYNC.RECONVERGENT B5 ;  /* 0x0000000000057941 */ /* 0x000fea0003800200 */
.L_x_19197:
        /* <DEDUP_REMOVED lines=43> */
.L_x_19195:
[----:B------:R-:W-:Y:S05]  /*5a50*/  BSYNC.RECONVERGENT B4 ;  /* 0x0000000000047941 */ /* 0x000fea0003800200 */
.L_x_19194:
        /* <DEDUP_REMOVED lines=11> */
.L_x_19193:
[----:B------:R-:W-:Y:S05]  /*5b10*/  BSYNC.RECONVERGENT B3 ;  /* 0x0000000000037941 */ /* 0x000fea0003800200 */
.L_x_19192:
        /* <DEDUP_REMOVED lines=17> */
.L_x_19203:
        /* <DEDUP_REMOVED lines=13> */
.L_x_19205:
[----:B------:R-:W-:Y:S05]  /*5d00*/  BSYNC.RECONVERGENT B5 ;  /* 0x0000000000057941 */ /* 0x000fea0003800200 */
.L_x_19204:
[----:B------:R-:W-:Y:S01]  /*5d10*/  IMAD.WIDE.U32 R84, R3, -0x326172a9, RZ ;  /* 0xcd9e8d5703547825 */ /* 0x000fe200078e00ff */
[----:B------:R-:W-:-:S03]  /*5d20*/  LOP3.LUT R98, R86, UR7, R59, 0x96, !PT ;  /* 0x0000000756627c12 */ /* 0x000fc6000f8e963b */
[----:B------:R-:W-:Y:S01]  /*5d30*/  HFMA2 R79, -RZ, RZ, 0, 0 ;  /* 0x00000000ff4f7431 */ /* 0x000fe200000001ff */
        /* <DEDUP_REMOVED lines=40> */
.L_x_19202:
[----:B------:R-:W-:Y:S05]  /*5fc0*/  BSYNC.RECONVERGENT B4 ;  /* 0x0000000000047941 */ /* 0x000fea0003800200 */
.L_x_19201:
        /* <DEDUP_REMOVED lines=11> */
.L_x_19200:
[----:B------:R-:W-:Y:S05]  /*6080*/  BSYNC.RECONVERGENT B3 ;  /* 0x0000000000037941 */ /* 0x000fea0003800200 */
.L_x_19199:
        /* <DEDUP_REMOVED lines=16> */
.L_x_19208:
        /* <DEDUP_REMOVED lines=13> */
.L_x_19210:
[----:B------:R-:W-:Y:S05]  /*6260*/  BSYNC.RECONVERGENT B4 ;  /* 0x0000000000047941 */ /* 0x000fea0003800200 */
.L_x_19209:
        /* <DEDUP_REMOVED lines=43> */
.L_x_19207:
[----:B------:R-:W-:Y:S05]  /*6520*/  BSYNC.RECONVERGENT B3 ;  /* 0x0000000000037941 */ /* 0x000fea0003800200 */
.L_x_19206:
        /* <DEDUP_REMOVED lines=11> */
.L_x_19151:
[----:B------:R-:W-:Y:S05]  /*65e0*/  BSYNC.RECONVERGENT B2 ;  /* 0x0000000000027941 */ /* 0x000fea0003800200 */
.L_x_19100:
        /* <DEDUP_REMOVED lines=27> */
.L_x_19212:
[----:B------:R-:W-:Y:S05]  /*67a0*/  BSYNC.RECONVERGENT B2 ;  /* 0x0000000000027941 */ /* 0x000fea0003800200 */
.L_x_19211:
[----:B------:R-:W-:Y:S01]  /*67b0*/  IADD3 R0, PT, PT, R0, 0x20, RZ ;  /* 0x0000002000007810 */ /* 0x000fe20007ffe0ff */
[----:B------:R-:W-:-:S07]  /*67c0*/  VIADD R103, R103, 0x20 ;  /* 0x0000002067677836 */ /* 0x000fce0000000000 */
.L_x_19097:
[----:B------:R-:W-:Y:S05]  /*67d0*/  BSYNC.RECONVERGENT B1 ;  /* 0x0000000000017941 */ /* 0x000fea0003800200 */
.L_x_19096:
        /* <DEDUP_REMOVED lines=12> */
[----:B-1----:R-:W-:Y:S01]  /*68a0*/  MOV R77, UR7 ;  /* 0x00000007004d7c02 */ /* 0x002fe20008000f00 */
[----:B0-----:R-:W-:Y:S01]  /*68b0*/  IMAD.U32 R78, RZ, RZ, UR6 ;  /* 0x00000006ff4e7e24 */ /* 0x001fe2000f8e00ff */
[----:B------:R-:W-:Y:S02]  /*68c0*/  BSSY.RECONVERGENT B1, `(.L_x_19215) ;  /* 0x0000578000017945 */ /* 0x000fe40003800200 */
[----:B------:R-:W-:Y:S01]  /*68d0*/  IADD3 R77, PT, PT, R77, -0x4498517b, RZ ;  /* 0xbb67ae854d4d7810 */ /* 0x000fe20007ffe0ff */
[----:B------:R-:W-:Y:S01]  /*68e0*/  VIADD R78, R78, 0x9e3779b9 ;  /* 0x9e3779b94e4e7836 */ /* 0x000fe20000000000 */
[----:B------:R-:W-:Y:S06]  /*68f0*/  @!P0 BRA `(.L_x_19216) ;  /* 0x0000002800ec8947 */ /* 0x000fec0003800000 */
        /* <DEDUP_REMOVED lines=22> */
.L_x_19221:
        /* <DEDUP_REMOVED lines=13> */
.L_x_19223:
[----:B------:R-:W-:Y:S05]  /*6b30*/  BSYNC.RECONVERGENT B5 ;  /* 0x0000000000057941 */ /* 0x000fea0003800200 */
.L_x_19222:
        /* <DEDUP_REMOVED lines=43> */
.L_x_19220:
[----:B------:R-:W-:Y:S05]  /*6df0*/  BSYNC.RECONVERGENT B4 ;  /* 0x0000000000047941 */ /* 0x000fea0003800200 */
.L_x_19219:
[----:B------:R-:W-:Y:S01]  /*6e00*/  I2FP.F32.U32 R60, R60 ;  /* 0x0000003c003c7245 */ /* 0x000fe20000201000 */
[----:B------:R-:W-:Y:S02]  /*6e10*/  HADD2.F32 R63, -RZ, R40.H0_H0 ;  /* 0x20000028ff3f7230 */ /* 0x000fe40000004100 */
        /* <DEDUP_REMOVED lines=9> */
.L_x_19218:
[----:B------:R-:W-:Y:S05]  /*6eb0*/  BSYNC.RECONVERGENT B3 ;  /* 0x0000000000037941 */ /* 0x000fea0003800200 */
.L_x_19217:
        /* <DEDUP_REMOVED lines=17> */
.L_x_19228:
        /* <DEDUP_REMOVED lines=13> */
.L_x_19230:
[----:B------:R-:W-:Y:S05]  /*70a0*/  BSYNC.RECONVERGENT B5 ;  /* 0x0000000000057941 */ /* 0x000fea0003800200 */
.L_x_19229:
        /* <DEDUP_REMOVED lines=43> */
.L_x_19227:
[----:B------:R-:W-:Y:S05]  /*7360*/  BSYNC.RECONVERGENT B4 ;  /* 0x0000000000047941 */ /* 0x000fea0003800200 */
.L_x_19226:
        /* <DEDUP_REMOVED lines=11> */
.L_x_19225:
[----:B------:R-:W-:Y:S05]  /*7420*/  BSYNC.RECONVERGENT B3 ;  /* 0x0000000000037941 */ /* 0x000fea0003800200 */
.L_x_19224:
        /* <DEDUP_REMOVED lines=17> */
.L_x_19235:
        /* <DEDUP_REMOVED lines=13> */
.L_x_19237:
[----:B------:R-:W-:Y:S05]  /*7610*/  BSYNC.RECONVERGENT B5 ;  /* 0x0000000000057941 */ /* 0x000fea0003800200 */
.L_x_19236:
        /* <DEDUP_REMOVED lines=42> */
.L_x_19234:
[----:B------:R-:W-:Y:S05]  /*78c0*/  BSYNC.RECONVERGENT B4 ;  /* 0x0000000000047941 */ /* 0x000fea0003800200 */
.L_x_19233:
        /* <DEDUP_REMOVED lines=11> */
.L_x_19232:
[----:B------:R-:W-:Y:S05]  /*7980*/  BSYNC.RECONVERGENT B3 ;  /* 0x0000000000037941 */ /* 0x000fea0003800200 */
.L_x_19231:
        /* <DEDUP_REMOVED lines=17> */
.L_x_19242:
        /* <DEDUP_REMOVED lines=13> */
.L_x_19244:
[----:B------:R-:W-:Y:S05]  /*7b70*/  BSYNC.RECONVERGENT B5 ;  /* 0x0000000000057941 */ /* 0x000fea0003800200 */
.L_x_19243:
        /* <DEDUP_REMOVED lines=43> */
.L_x_19241:
[----:B------:R-:W-:Y:S05]  /*7e30*/  BSYNC.RECONVERGENT B4 ;  /* 0x0000000000047941 */ /* 0x000fea0003800200 */
.L_x_19240:
        /* <DEDUP_REMOVED lines=11> */
.L_x_19239:
[----:B------:R-:W-:Y:S05]  /*7ef0*/  BSYNC.RECONVERGENT B3 ;  /* 0x0000000000037941 */ /* 0x000fea0003800200 */
.L_x_19238:
        /* <DEDUP_REMOVED lines=17> */
.L_x_19249:
        /* <DEDUP_REMOVED lines=13> */
.L_x_19251:
[----:B------:R-:W-:Y:S05]  /*80e0*/  BSYNC.RECONVERGENT B5 ;  /* 0x0000000000057941 */ /* 0x000fea0003800200 */
.L_x_19250:
        /* <DEDUP_REMOVED lines=43> */
.L_x_19248:
[----:B------:R-:W-:Y:S05]  /*83a0*/  BSYNC.RECONVERGENT B4 ;  /* 0x0000000000047941 */ /* 0x000fea0003800200 */
.L_x_19247:
        /* <DEDUP_REMOVED lines=11> */
.L_x_19246:
[----:B------:R-:W-:Y:S05]  /*8460*/  BSYNC.RECONVERGENT B3 ;  /* 0x0000000000037941 */ /* 0x000fea0003800200 */
.L_x_19245:
        /* <DEDUP_REMOVED lines=17> */
.L_x_19256:
        /* <DEDUP_REMOVED lines=13> */
.L_x_19258:
[----:B------:R-:W-:Y:S05]  /*8650*/  BSYNC.RECONVERGENT B5 ;  /* 0x0000000000057941 */ /* 0x000fea0003800200 */
.L_x_19257:
        /* <DEDUP_REMOVED lines=43> */
.L_x_19255:
[----:B------:R-:W-:Y:S05]  /*8910*/  BSYNC.RECONVERGENT B4 ;  /* 0x0000000000047941 */ /* 0x000fea0003800200 */
.L_x_19254:
        /* <DEDUP_REMOVED lines=11> */
.L_x_19253:
[----:B------:R-:W-:Y:S05]  /*89d0*/  BSYNC.RECONVERGENT B3 ;  /* 0x0000000000037941 */ /* 0x000fea0003800200 */
.L_x_19252:
        /* <DEDUP_REMOVED lines=17> */
.L_x_19263:
        /* <DEDUP_REMOVED lines=13> */
.L_x_19265:
[----:B------:R-:W-:Y:S05]  /*8bc0*/  BSYNC.RECONVERGENT B5 ;  /* 0x0000000000057941 */ /* 0x000fea0003800200 */
.L_x_19264:
        /* <DEDUP_REMOVED lines=43> */
.L_x_19262:
[----:B------:R-:W-:Y:S05]  /*8e80*/  BSYNC.RECONVERGENT B4 ;  /* 0x0000000000047941 */ /* 0x000fea0003800200 */
.L_x_19261:
        /* <DEDUP_REMOVED lines=11> */
.L_x_19260:
[----:B------:R-:W-:Y:S05]  /*8f40*/  BSYNC.RECONVERGENT B3 ;  /* 0x0000000000037941 */ /* 0x000fea0003800200 */
.L_x_19259:
        /* <DEDUP_REMOVED lines=16> */
.L_x_19269:
        /* <DEDUP_REMOVED lines=13> */
.L_x_19271:
[----:B------:R-:W-:Y:S05]  /*9120*/  BSYNC.RECONVERGENT B4 ;  /* 0x0000000000047941 */ /* 0x000fea0003800200 */
.L_x_19270:
        /* <DEDUP_REMOVED lines=43> */
.L_x_19268:
[----:B------:R-:W-:Y:S05]  /*93e0*/  BSYNC.RECONVERGENT B3 ;  /* 0x0000000000037941 */ /* 0x000fea0003800200 */
.L_x_19267:
        /* <DEDUP_REMOVED lines=12> */
.L_x_19216:
[----:B------:R-:W-:Y:S01]  /*94b0*/  BSSY.RECONVERGENT B3, `(.L_x_19272) ;  /* 0x000005a000037945 */ /* 0x000fe20003800200 */
[----:B------:R-:W-:Y:S01]  /*94c0*/  IMAD.MOV.U32 R76, RZ, RZ, R88 ;  /* 0x000000ffff4c7224 */ /* 0x000fe200078e0058 */
[----:B--2---:R-:W-:Y:S01]  /*94d0*/  MOV R62, R85 ;  /* 0x00000055003e7202 */ /* 0x004fe20000000f00 */
        /* <DEDUP_REMOVED lines=18> */
.L_x_19276:
        /* <DEDUP_REMOVED lines=13> */
.L_x_19278:
[----:B------:R-:W-:Y:S05]  /*96d0*/  BSYNC.RECONVERGENT B5 ;  /* 0x0000000000057941 */ /* 0x000fea0003800200 */
.L_x_19277:
        /* <DEDUP_REMOVED lines=43> */
.L_x_19275:
[----:B------:R-:W-:Y:S05]  /*9990*/  BSYNC.RECONVERGENT B4 ;  /* 0x0000000000047941 */ /* 0x000fea0003800200 */
.L_x_19274:
        /* <DEDUP_REMOVED lines=11> */
.L_x_19273:
[----:B------:R-:W-:Y:S05]  /*9a50*/  BSYNC.RECONVERGENT B3 ;  /* 0x0000000000037941 */ /* 0x000fea0003800200 */
.L_x_19272:
        /* <DEDUP_REMOVED lines=17> */
.L_x_19283:
        /* <DEDUP_REMOVED lines=13> */
.L_x_19285:
[----:B------:R-:W-:Y:S05]  /*9c40*/  BSYNC.RECONVERGENT B5 ;  /* 0x0000000000057941 */ /* 0x000fea0003800200 */
.L_x_19284:
        /* <DEDUP_REMOVED lines=43> */
.L_x_19282:
[----:B------:R-:W-:Y:S05]  /*9f00*/  BSYNC.RECONVERGENT B4 ;  /* 0x0000000000047941 */ /* 0x000fea0003800200 */
.L_x_19281:
        /* <DEDUP_REMOVED lines=11> */
.L_x_19280:
[----:B------:R-:W-:Y:S05]  /*9fc0*/  BSYNC.RECONVERGENT B3 ;  /* 0x0000000000037941 */ /* 0x000fea0003800200 */
.L_x_19279:
        /* <DEDUP_REMOVED lines=17> */
.L_x_19290:
        /* <DEDUP_REMOVED lines=13> */
.L_x_19292:
[----:B------:R-:W-:Y:S05]  /*a1b0*/  BSYNC.RECONVERGENT B5 ;  /* 0x0000000000057941 */ /* 0x000fea0003800200 */
.L_x_19291:
        /* <DEDUP_REMOVED lines=42> */
.L_x_19289:
[----:B------:R-:W-:Y:S05]  /*a460*/  BSYNC.RECONVERGENT B4 ;  /* 0x0000000000047941 */ /* 0x000fea0003800200 */
.L_x_19288:
        /* <DEDUP_REMOVED lines=11> */
.L_x_19287:
[----:B------:R-:W-:Y:S05]  /*a520*/  BSYNC.RECONVERGENT B3 ;  /* 0x0000000000037941 */ /* 0x000fea0003800200 */
.L_x_19286:
        /* <DEDUP_REMOVED lines=17> */
.L_x_19297:
        /* <DEDUP_REMOVED lines=13> */
.L_x_19299:
[----:B------:R-:W-:Y:S05]  /*a710*/  BSYNC.RECONVERGENT B5 ;  /* 0x0000000000057941 */ /* 0x000fea0003800200 */
.L_x_19298:
        /* <DEDUP_REMOVED lines=43> */
.L_x_19296:
[----:B------:R-:W-:Y:S05]  /*a9d0*/  BSYNC.RECONVERGENT B4 ;  /* 0x0000000000047941 */ /* 0x000fea0003800200 */
.L_x_19295:
        /* <DEDUP_REMOVED lines=11> */
.L_x_19294:
[----:B------:R-:W-:Y:S05]  /*aa90*/  BSYNC.RECONVERGENT B3 ;  /* 0x0000000000037941 */ /* 0x000fea0003800200 */
.L_x_19293:
        /* <DEDUP_REMOVED lines=17> */
.L_x_19304:
        /* <DEDUP_REMOVED lines=13> */
.L_x_19306:
[----:B------:R-:W-:Y:S05]  /*ac80*/  BSYNC.RECONVERGENT B5 ;  /* 0x0000000000057941 */ /* 0x000fea0003800200 */
.L_x_19305:
        /* <DEDUP_REMOVED lines=43> */
.L_x_19303:
[----:B------:R-:W-:Y:S05]  /*af40*/  BSYNC.RECONVERGENT B4 ;  /* 0x0000000000047941 */ /* 0x000fea0003800200 */
.L_x_19302:
        /* <DEDUP_REMOVED lines=11> */
.L_x_19301:
[----:B------:R-:W-:Y:S05]  /*b000*/  BSYNC.RECONVERGENT B3 ;  /* 0x0000000000037941 */ /* 0x000fea0003800200 */
.L_x_19300:
        /* <DEDUP_REMOVED lines=17> */
.L_x_19311:
        /* <DEDUP_REMOVED lines=13> */
.L_x_19313:
[----:B------:R-:W-:Y:S05]  /*b1f0*/  BSYNC.RECONVERGENT B5 ;  /* 0x0000000000057941 */ /* 0x000fea0003800200 */
.L_x_19312:
        /* <DEDUP_REMOVED lines=43> */
.L_x_19310:
[----:B------:R-:W-:Y:S05]  /*b4b0*/  BSYNC.RECONVERGENT B4 ;  /* 0x0000000000047941 */ /* 0x000fea0003800200 */
.L_x_19309:
        /* <DEDUP_REMOVED lines=11> */
.L_x_19308:
[----:B------:R-:W-:Y:S05]  /*b570*/  BSYNC.RECONVERGENT B3 ;  /* 0x0000000000037941 */ /* 0x000fea0003800200 */
.L_x_19307:
        /* <DEDUP_REMOVED lines=17> */
.L_x_19318:
        /* <DEDUP_REMOVED lines=13> */
.L_x_19320:
[----:B------:R-:W-:Y:S05]  /*b760*/  BSYNC.RECONVERGENT B5 ;  /* 0x0000000000057941 */ /* 0x000fea0003800200 */
.L_x_19319:
        /* <DEDUP_REMOVED lines=43> */
.L_x_19317:
[----:B------:R-:W-:Y:S05]  /*ba20*/  BSYNC.RECONVERGENT B4 ;  /* 0x0000000000047941 */ /* 0x000fea0003800200 */
.L_x_19316:
        /* <DEDUP_REMOVED lines=11> */
.L_x_19315:
[----:B------:R-:W-:Y:S05]  /*bae0*/  BSYNC.RECONVERGENT B3 ;  /* 0x0000000000037941 */ /* 0x000fea0003800200 */
.L_x_19314:
        /* <DEDUP_REMOVED lines=16> */
.L_x_19323:
        /* <DEDUP_REMOVED lines=13> */
.L_x_19325:
[----:B------:R-:W-:Y:S05]  /*bcc0*/  BSYNC.RECONVERGENT B4 ;  /* 0x0000000000047941 */ /* 0x000fea0003800200 */
.L_x_19324:
        /* <DEDUP_REMOVED lines=43> */
.L_x_19322:
[----:B------:R-:W-:Y:S05]  /*bf80*/  BSYNC.RECONVERGENT B3 ;  /* 0x0000000000037941 */ /* 0x000fea0003800200 */
.L_x_19321:
        /* <DEDUP_REMOVED lines=11> */
.L_x_19266:
[----:B------:R-:W-:Y:S05]  /*c040*/  BSYNC.RECONVERGENT B1 ;  /* 0x0000000000017941 */ /* 0x000fea0003800200 */
.L_x_19215:
        /* <DEDUP_REMOVED lines=27> */
.L_x_19327:
[----:B------:R-:W-:Y:S05]  /*c200*/  BSYNC.RECONVERGENT B1 ;  /* 0x0000000000017941 */ /* 0x000fea0003800200 */
.L_x_19326:
[----:B------:R-:W-:Y:S01]  /*c210*/  IADD3 R0, PT, PT, R0, 0x20, RZ ;  /* 0x0000002000007810 */ /* 0x000fe20007ffe0ff */
[----:B------:R-:W-:-:S07]  /*c220*/  VIADD R103, R103, 0x20 ;  /* 0x0000002067677836 */ /* 0x000fce0000000000 */
.L_x_19214:
[----:B------:R-:W-:Y:S05]  /*c230*/  BSYNC.RECONVERGENT B2 ;  /* 0x0000000000027941 */ /* 0x000fea0003800200 */
.L_x_19213:
        /* <DEDUP_REMOVED lines=13> */
[----:B------:R-:W-:Y:S01]  /*c310*/  IMAD.U32 R77, RZ, RZ, UR6 ;  /* 0x00000006ff4d7e24 */ /* 0x000fe2000f8e00ff */
[----:B------:R-:W-:Y:S02]  /*c320*/  BSSY.RECONVERGENT B1, `(.L_x_19330) ;  /* 0x000057e000017945 */ /* 0x000fe40003800200 */
[----:B------:R-:W-:Y:S01]  /*c330*/  IADD3 R76, PT, PT, R76, -0x4498517b, RZ ;  /* 0xbb67ae854c4c7810 */ /* 0x000fe20007ffe0ff */
[----:B------:R-:W-:Y:S01]  /*c340*/  VIADD R77, R77, 0x9e3779b9 ;  /* 0x9e3779b94d4d7836 */ /* 0x000fe20000000000 */
[----:B------:R-:W-:Y:S06]  /*c350*/  @!P0 BRA `(.L_x_19331) ;  /* 0x0000002800f88947 */ /* 0x000fec0003800000 */
[----:B------:R-:W-:Y:S01]  /*c360*/  ISETP.GT.AND P0, PT, R105, RZ, PT ;  /* 0x000000ff6900720c */ /* 0x000fe20003f04270 */
[----:B------:R-:W-:Y:S01]  /*c370*/  BSSY.RECONVERGENT B3, `(.L_x_19332) ;  /* 0x0000059000037945 */ /* 0x000fe20003800200 */
[----:B0-----:R-:W-:Y:S01]  /*c380*/  MOV R78, R88 ;  /* 0x00000058004e7202 */ /* 0x001fe20000000f00 */
        /* <DEDUP_REMOVED lines=19> */
.L_x_19336:
        /* <DEDUP_REMOVED lines=13> */
.L_x_19338:
[----:B------:R-:W-:Y:S05]  /*c590*/  BSYNC.RECONVERGENT B5 ;  /* 0x0000000000057941 */ /* 0x000fea0003800200 */
.L_x_19337:
        /* <DEDUP_REMOVED lines=42> */
.L_x_19335:
[----:B------:R-:W-:Y:S05]  /*c840*/  BSYNC.RECONVERGENT B4 ;  /* 0x0000000000047941 */ /* 0x000fea0003800200 */
.L_x_19334:
        /* <DEDUP_REMOVED lines=11> */
.L_x_19333:
[----:B------:R-:W-:Y:S05]  /*c900*/  BSYNC.RECONVERGENT B3 ;  /* 0x0000000000037941 */ /* 0x000fea0003800200 */
.L_x_19332:
        /* <DEDUP_REMOVED lines=17> */
.L_x_19343:
        /* <DEDUP_REMOVED lines=13> */
.L_x_19345:
[----:B------:R-:W-:Y:S05]  /*caf0*/  BSYNC.RECONVERGENT B5 ;  /* 0x0000000000057941 */ /* 0x000fea0003800200 */
.L_x_19344:
        /* <DEDUP_REMOVED lines=43> */
.L_x_19342:
[----:B------:R-:W-:Y:S05]  /*cdb0*/  BSYNC.RECONVERGENT B4 ;  /* 0x0000000000047941 */ /* 0x000fea0003800200 */
.L_x_19341:
        /* <DEDUP_REMOVED lines=11> */
.L_x_19340:
[----:B------:R-:W-:Y:S05]  /*ce70*/  BSYNC.RECONVERGENT B3 ;  /* 0x0000000000037941 */ /* 0x000fea0003800200 */
.L_x_19339:
        /* <DEDUP_REMOVED lines=17> */
.L_x_19350:
        /* <DEDUP_REMOVED lines=13> */
.L_x_19352:
[----:B------:R-:W-:Y:S05]  /*d060*/  BSYNC.RECONVERGENT B5 ;  /* 0x0000000000057941 */ /* 0x000fea0003800200 */
.L_x_19351:
        /* <DEDUP_REMOVED lines=41> */
[----:B------:R-:W-:-:S07]  /*d300*/  HFMA2 R72, -RZ, RZ, 0, 0 ;  /* 0x00000000ff487431 */ /* 0x000fce00000001ff */
.L_x_19349:
[----:B------:R-:W-:Y:S05]  /*d310*/  BSYNC.RECONVERGENT B4 ;  /* 0x0000000000047941 */ /* 0x000fea0003800200 */
.L_x_19348:
        /* <DEDUP_REMOVED lines=11> */
.L_x_19347:
[----:B------:R-:W-:Y:S05]  /*d3d0*/  BSYNC.RECONVERGENT B3 ;  /* 0x0000000000037941 */ /* 0x000fea0003800200 */
.L_x_19346:
        /* <DEDUP_REMOVED lines=17> */
.L_x_19357:
        /* <DEDUP_REMOVED lines=13> */
.L_x_19359:
[----:B------:R-:W-:Y:S05]  /*d5c0*/  BSYNC.RECONVERGENT B5 ;  /* 0x0000000000057941 */ /* 0x000fea0003800200 */
.L_x_19358:
        /* <DEDUP_REMOVED lines=43> */
.L_x_19356:
[----:B------:R-:W-:Y:S05]  /*d880*/  BSYNC.RECONVERGENT B4 ;  /* 0x0000000000047941 */ /* 0x000fea0003800200 */
.L_x_19355:
        /* <DEDUP_REMOVED lines=11> */
.L_x_19354:
[----:B------:R-:W-:Y:S05]  /*d940*/  BSYNC.RECONVERGENT B3 ;  /* 0x0000000000037941 */ /* 0x000fea0003800200 */
.L_x_19353:
        /* <DEDUP_REMOVED lines=17> */
.L_x_19364:
        /* <DEDUP_REMOVED lines=13> */
.L_x_19366:
[----:B------:R-:W-:Y:S05]  /*db30*/  BSYNC.RECONVERGENT B5 ;  /* 0x0000000000057941 */ /* 0x000fea0003800200 */
.L_x_19365:
        /* <DEDUP_REMOVED lines=43> */
.L_x_19363:
[----:B------:R-:W-:Y:S05]  /*ddf0*/  BSYNC.RECONVERGENT B4 ;  /* 0x0000000000047941 */ /* 0x000fea0003800200 */
.L_x_19362:
        /* <DEDUP_REMOVED lines=11> */
.L_x_19361:
[----:B------:R-:W-:Y:S05]  /*deb0*/  BSYNC.RECONVERGENT B3 ;  /* 0x0000000000037941 */ /* 0x000fea0003800200 */
.L_x_19360:
        /* <DEDUP_REMOVED lines=17> */
.L_x_19371:
        /* <DEDUP_REMOVED lines=13> */
.L_x_19373:
[----:B------:R-:W-:Y:S05]  /*e0a0*/  BSYNC.RECONVERGENT B5 ;  /* 0x0000000000057941 */ /* 0x000fea0003800200 */
.L_x_19372:
        /* <DEDUP_REMOVED lines=43> */
.L_x_19370:
[----:B------:R-:W-:Y:S05]  /*e360*/  BSYNC.RECONVERGENT B4 ;  /* 0x0000000000047941 */ /* 0x000fea0003800200 */
.L_x_19369:
        /* <DEDUP_REMOVED lines=11> */
.L_x_19368:
[----:B------:R-:W-:Y:S05]  /*e420*/  BSYNC.RECONVERGENT B3 ;  /* 0x0000000000037941 */ /* 0x000fea0003800200 */
.L_x_19367:
        /* <DEDUP_REMOVED lines=17> */
.L_x_19378:
        /* <DEDUP_REMOVED lines=13> */
.L_x_19380:
[----:B------:R-:W-:Y:S05]  /*e610*/  BSYNC.RECONVERGENT B5 ;  /* 0x0000000000057941 */ /* 0x000fea0003800200 */
.L_x_19379:
        /* <DEDUP_REMOVED lines=43> */
.L_x_19377:
[----:B------:R-:W-:Y:S05]  /*e8d0*/  BSYNC.RECONVERGENT B4 ;  /* 0x0000000000047941 */ /* 0x000fea0003800200 */
.L_x_19376:
        /* <DEDUP_REMOVED lines=11> */
.L_x_19375:
[----:B------:R-:W-:Y:S05]  /*e990*/  BSYNC.RECONVERGENT B3 ;  /* 0x0000000000037941 */ /* 0x000fea0003800200 */
.L_x_19374:
        /* <DEDUP_REMOVED lines=20> */
.L_x_19384:
        /* <DEDUP_REMOVED lines=13> */
.L_x_19386:
[----:B------:R-:W-:Y:S05]  /*ebb0*/  BSYNC.RECONVERGENT B4 ;  /* 0x0000000000047941 */ /* 0x000fea0003800200 */
.L_x_19385:
        /* <DEDUP_REMOVED lines=43> */
.L_x_19383:
[----:B------:R-:W-:Y:S05]  /*ee70*/  BSYNC.RECONVERGENT B3 ;  /* 0x0000000000037941 */ /* 0x000fea0003800200 */
.L_x_19382:
        /* <DEDUP_REMOVED lines=12> */
.L_x_19331:
[----:B------:R-:W-:Y:S01]  /*ef40*/  BSSY.RECONVERGENT B3, `(.L_x_19387) ;  /* 0x0000059000037945 */ /* 0x000fe20003800200 */
[----:B--2---:R-:W-:Y:S01]  /*ef50*/  HFMA2 R68, -RZ, RZ, 0, 0 ;  /* 0x00000000ff447431 */ /* 0x004fe200000001ff */
[----:B0-----:R-:W-:Y:S01]  /*ef60*/  MOV R78, R88 ;  /* 0x00000058004e7202 */ /* 0x001fe20000000f00 */
        /* <DEDUP_REMOVED lines=18> */
.L_x_19391:
        /* <DEDUP_REMOVED lines=13> */
.L_x_19393:
[----:B------:R-:W-:Y:S05]  /*f160*/  BSYNC.RECONVERGENT B5 ;  /* 0x0000000000057941 */ /* 0x000fea0003800200 */
.L_x_19392:
        /* <DEDUP_REMOVED lines=42> */
.L_x_19390:
[----:B------:R-:W-:Y:S05]  /*f410*/  BSYNC.RECONVERGENT B4 ;  /* 0x0000000000047941 */ /* 0x000fea0003800200 */
.L_x_19389:
        /* <DEDUP_REMOVED lines=11> */
.L_x_19388:
[----:B------:R-:W-:Y:S05]  /*f4d0*/  BSYNC.RECONVERGENT B3 ;  /* 0x0000000000037941 */ /* 0x000fea0003800200 */
.L_x_19387:
        /* <DEDUP_REMOVED lines=17> */
.L_x_19398:
        /* <DEDUP_REMOVED lines=13> */
.L_x_19400:
[----:B------:R-:W-:Y:S05]  /*f6c0*/  BSYNC.RECONVERGENT B5 ;  /* 0x0000000000057941 */ /* 0x000fea0003800200 */
.L_x_19399:
        /* <DEDUP_REMOVED lines=43> */
.L_x_19397:
[----:B------:R-:W-:Y:S05]  /*f980*/  BSYNC.RECONVERGENT B4 ;  /* 0x0000000000047941 */ /* 0x000fea0003800200 */
.L_x_19396:
        /* <DEDUP_REMOVED lines=11> */
.L_x_19395:
[----:B------:R-:W-:Y:S05]  /*fa40*/  BSYNC.RECONVERGENT B3 ;  /* 0x0000000000037941 */ /* 0x000fea0003800200 */
.L_x_19394:
        /* <DEDUP_REMOVED lines=17> */
.L_x_19405:
        /* <DEDUP_REMOVED lines=13> */
.L_x_19407:
[----:B------:R-:W-:Y:S05]  /*fc30*/  BSYNC.RECONVERGENT B5 ;  /* 0x0000000000057941 */ /* 0x000fea0003800200 */
.L_x_19406:
        /* <DEDUP_REMOVED lines=42> */
.L_x_19404:
[----:B------:R-:W-:Y:S05]  /*fee0*/  BSYNC.RECONVERGENT B4 ;  /* 0x0000000000047941 */ /* 0x000fea0003800200 */
.L_x_19403:
        /* <DEDUP_REMOVED lines=11> */
.L_x_19402:
[----:B------:R-:W-:Y:S05]  /*ffa0*/  BSYNC.RECONVERGENT B3 ;  /* 0x0000000000037941 */ /* 0x000fea0003800200 */
.L_x_19401:
        /* <DEDUP_REMOVED lines=17> */
.L_x_19412:
        /* <DEDUP_REMOVED lines=13> */
.L_x_19414:
[----:B------:R-:W-:Y:S05]  /*10190*/  BSYNC.RECONVERGENT B5 ;  /* 0x0000000000057941 */ /* 0x000fea0003800200 */
.L_x_19413:
        /* <DEDUP_REMOVED lines=43> */
.L_x_19411:
[----:B------:R-:W-:Y:S05]  /*10450*/  BSYNC.RECONVERGENT B4 ;  /* 0x0000000000047941 */ /* 0x000fea0003800200 */
.L_x_19410:
        /* <DEDUP_REMOVED lines=11> */
.L_x_19409:
[----:B------:R-:W-:Y:S05]  /*10510*/  BSYNC.RECONVERGENT B3 ;  /* 0x0000000000037941 */ /* 0x000fea0003800200 */
.L_x_19408:
        /* <DEDUP_REMOVED lines=17> */
.L_x_19419:
        /* <DEDUP_REMOVED lines=13> */
.L_x_19421:
[----:B------:R-:W-:Y:S05]  /*10700*/  BSYNC.RECONVERGENT B5 ;  /* 0x0000000000057941 */ /* 0x000fea0003800200 */
.L_x_19420:
        /* <DEDUP_REMOVED lines=43> */
.L_x_19418:
[----:B------:R-:W-:Y:S05]  /*109c0*/  BSYNC.RECONVERGENT B4 ;  /* 0x0000000000047941 */ /* 0x000fea0003800200 */
.L_x_19417:
        /* <DEDUP_REMOVED lines=11> */
.L_x_19416:
[----:B------:R-:W-:Y:S05]  /*10a80*/  BSYNC.RECONVERGENT B3 ;  /* 0x0000000000037941 */ /* 0x000fea0003800200 */
.L_x_19415:
        /* <DEDUP_REMOVED lines=17> */
.L_x_19426:
        /* <DEDUP_REMOVED lines=13> */
.L_x_19428:
[----:B------:R-:W-:Y:S05]  /*10c70*/  BSYNC.RECONVERGENT B5 ;  /* 0x0000000000057941 */ /* 0x000fea0003800200 */
.L_x_19427:
        /* <DEDUP_REMOVED lines=43> */
.L_x_19425:
[----:B------:R-:W-:Y:S05]  /*10f30*/  BSYNC.RECONVERGENT B4 ;  /* 0x0000000000047941 */ /* 0x000fea0003800200 */
.L_x_19424:
        /* <DEDUP_REMOVED lines=11> */
.L_x_19423:
[----:B------:R-:W-:Y:S05]  /*10ff0*/  BSYNC.RECONVERGENT B3 ;  /* 0x0000000000037941 */ /* 0x000fea0003800200 */
.L_x_19422:
[----:B------:R-:W-:Y:S01]  /*11000*/  BSSY.RECONVERGENT B3, `(.L_x_19429) ;  /* 0x0000056000037945 */ /* 0x000fe20003800200 */
[----:B------:R-:W-:Y:S01]  /*11010*/  MOV R79, R75 ;  /* 0x0000004b004f7202 */ /* 0x000fe20000000f00 */
[----:B------:R-:W-:Y:S02]  /*11020*/  IMAD.MOV.U32 R74, RZ, RZ, RZ ;  /* 0x000000ffff4a7224 */ /* 0x000fe400078e00ff */
[----:B------:R-:W-:Y:S05]  /*11030*/  @!P3 BRA `(.L_x_19430) ;  /* 0x000000040048b947 */ /* 0x000fea0003800000 */
[----:B------:R-:W-:Y:S01]  /*11040*/  ISETP.NE.AND P0, PT, R75, 0x1, PT ;  /* 0x000000014b00780c */ /* 0x000fe20003f05270 */
[----:B------:R-:W-:Y:S01]  /*11050*/  BSSY.RECONVERGENT B4, `(.L_x_19431) ;  /* 0x0000045000047945 */ /* 0x000fe20003800200 */
[----:B------:R-:W-:Y:S01]  /*11060*/  HFMA2 R79, -RZ, RZ, 0, 1.1920928955078125e-07 ;  /* 0x00000002ff4f7431 */ /* 0x000fe200000001ff */
[----:B------:R-:W-:-:S10]  /*11070*/  MOV R74, R90 ;  /* 0x0000005a004a7202 */ /* 0x000fd40000000f00 */
[----:B------:R-:W-:Y:S05]  /*11080*/  @!P0 BRA `(.L_x_19432) ;  /* 0x0000000400048947 */ /* 0x000fea0003800000 */
[----:B------:R-:W-:-:S13]  /*11090*/  ISETP.NE.AND P0, PT, R75, 0x3, PT ;  /* 0x000000034b00780c */ /* 0x000fda0003f05270 */
[----:B------:R-:W-:Y:S05]  /*110a0*/  @!P0 BRA `(.L_x_19433) ;  /* 0x0000000000188947 */ /* 0x000fea0003800000 */
[----:B------:R-:W-:-:S13]  /*110b0*/  ISETP.NE.AND P0, PT, R75, 0x2, PT ;  /* 0x000000024b00780c */ /* 0x000fda0003f05270 */
[----:B------:R-:W-:Y:S01]  /*110c0*/  @!P0 IMAD.MOV.U32 R79, RZ, RZ, 0x3 ;  /* 0x00000003ff4f8424 */ /* 0x000fe200078e00ff */
[----:B------:R-:W-:Y:S01]  /*110d0*/  @!P0 MOV R74, R83 ;  /* 0x00000053004a8202 */ /* 0x000fe20000000f00 */
[----:B------:R-:W-:Y:S01]  /*110e0*/  @P0 IMAD.MOV.U32 R74, RZ, RZ, R84 ;  /* 0x000000ffff4a0224 */ /* 0x000fe200078e0054 */
[----:B------:R-:W-:Y:S01]  /*110f0*/  @P0 IADD3 R79, PT, PT, R75, 0x1, RZ ;  /* 0x000000014b4f0810 */ /* 0x000fe20007ffe0ff */
[----:B------:R-:W-:Y:S06]  /*11100*/  BRA `(.L_x_19432) ;  /* 0x0000000000e47947 */ /* 0x000fec0003800000 */
.L_x_19433:
[----:B------:R-:W-:Y:S01]  /*11110*/  IADD3 R97, PT, PT, R97, 0x1, RZ ;  /* 0x0000000161617810 */ /* 0x000fe20007ffe0ff */
[----:B------:R-:W-:Y:S03]  /*11120*/  BSSY.RECONVERGENT B5, `(.L_x_19434) ;  /* 0x000000c000057945 */ /* 0x000fe60003800200 */
[C---:B------:R-:W-:Y:S01]  /*11130*/  ISETP.NE.AND P0, PT, R97.reuse, RZ, PT ;  /* 0x000000ff6100720c */ /* 0x040fe20003f05270 */
[----:B------:R-:W-:-:S12]  /*11140*/  IMAD.WIDE.U32 R98, R97, -0x2daee0ad, RZ ;  /* 0xd2511f5361627825 */ /* 0x000fd800078e00ff */
[----:B------:R-:W-:Y:S05]  /*11150*/  @P0 BRA `(.L_x_19435) ;  /* 0x0000000000200947 */ /* 0x000fea0003800000 */
[----:B------:R-:W-:-:S04]  /*11160*/  IADD3 R82, PT, PT, R82, 0x1, RZ ;  /* 0x0000000152527810 */ /* 0x000fc80007ffe0ff */
[----:B------:R-:W-:-:S13]  /*11170*/  ISETP.NE.AND P0, PT, R82, RZ, PT ;  /* 0x000000ff5200720c */ /* 0x000fda0003f05270 */
[----:B------:R-:W-:Y:S01]  /*11180*/  @!P0 VIADD R3, R3, 0x1 ;  /* 0x0000000103038836 */ /* 0x000fe20000000000 */
[----:B------:R-:W-:Y:S01]  /*11190*/  @!P0 IADD3 R74, PT, PT, R86, 0x1, RZ ;  /* 0x00000001564a8810 */ /* 0x000fe20007ffe0ff */
[----:B------:R-:W-:-:S03]  /*111a0*/  @!P0 IMAD.MOV.U32 R82, RZ, RZ, RZ ;  /* 0x000000ffff528224 */ /* 0x000fc600078e00ff */
[----:B------:R-:W-:-:S13]  /*111b0*/  ISETP.NE.AND P5, PT, R3, RZ, !P0 ;  /* 0x000000ff0300720c */ /* 0x000fda00047a5270 */
[----:B------:R-:W-:-:S04]  /*111c0*/  @P5 IADD3 R74, PT, PT, R86, RZ, RZ ;  /* 0x000000ff564a5210 */ /* 0x000fc80007ffe0ff */
[----:B------:R-:W-:-:S07]  /*111d0*/  @!P0 MOV R86, R74 ;  /* 0x0000004a00568202 */ /* 0x000fce0000000f00 */
.L_x_19435:
[----:B------:R-:W-:Y:S05]  /*111e0*/  BSYNC.RECONVERGENT B5 ;  /* 0x0000000000057941 */ /* 0x000fea0003800200 */
.L_x_19434:
        /* <DEDUP_REMOVED lines=43> */
.L_x_19432:
[----:B------:R-:W-:Y:S05]  /*114a0*/  BSYNC.RECONVERGENT B4 ;  /* 0x0000000000047941 */ /* 0x000fea0003800200 */
.L_x_19431:
        /* <DEDUP_REMOVED lines=11> */
.L_x_19430:
[----:B------:R-:W-:Y:S05]  /*11560*/  BSYNC.RECONVERGENT B3 ;  /* 0x0000000000037941 */ /* 0x000fea0003800200 */
.L_x_19429:
[----:B------:R-:W-:Y:S01]  /*11570*/  MOV R88, R78 ;  /* 0x0000004e00587202 */ /* 0x000fe20000000f00 */
[----:B------:R-:W-:Y:S01]  /*11580*/  IMAD.MOV.U32 R75, RZ, RZ, RZ ;  /* 0x000000ffff4b7224 */ /* 0x000fe200078e00ff */
[----:B------:R-:W-:Y:S01]  /*11590*/  MOV R85, R79 ;  /* 0x0000004f00557202 */ /* 0x000fe20000000f00 */
[----:B------:R-:W-:Y:S06]  /*115a0*/  @!P3 BRA `(.L_x_19381) ;  /* 0x000000040054b947 */ /* 0x000fec0003800000 */
[----:B------:R-:W-:Y:S01]  /*115b0*/  ISETP.NE.AND P0, PT, R79, 0x1, PT ;  /* 0x000000014f00780c */ /* 0x000fe20003f05270 */
[----:B------:R-:W-:Y:S01]  /*115c0*/  BSSY.RECONVERGENT B3, `(.L_x_19436) ;  /* 0x0000048000037945 */ /* 0x000fe20003800200 */
[----:B------:R-:W-:Y:S01]  /*115d0*/  HFMA2 R85, -RZ, RZ, 0, 1.1920928955078125e-07 ;  /* 0x00000002ff557431 */ /* 0x000fe200000001ff */
        /* <DEDUP_REMOVED lines=8> */
[-C--:B------:R-:W-:Y:S01]  /*11660*/  @!P0 MOV R88, R78.reuse ;  /* 0x0000004e00588202 */ /* 0x080fe20000000f00 */
[----:B------:R-:W-:Y:S01]  /*11670*/  @P0 IMAD.MOV.U32 R75, RZ, RZ, R84 ;  /* 0x000000ffff4b0224 */ /* 0x000fe200078e0054 */
[----:B------:R-:W-:Y:S02]  /*11680*/  @P0 IADD3 R85, PT, PT, R79, 0x1, RZ ;  /* 0x000000014f550810 */ /* 0x000fe40007ffe0ff */
[----:B------:R-:W-:Y:S01]  /*11690*/  @P0 MOV R88, R78 ;  /* 0x0000004e00580202 */ /* 0x000fe20000000f00 */
[----:B------:R-:W-:Y:S06]  /*116a0*/  BRA `(.L_x_19437) ;  /* 0x0000000000e47947 */ /* 0x000fec0003800000 */
.L_x_19438:
        /* <DEDUP_REMOVED lines=13> */
.L_x_19440:
[----:B------:R-:W-:Y:S05]  /*11780*/  BSYNC.RECONVERGENT B4 ;  /* 0x0000000000047941 */ /* 0x000fea0003800200 */
.L_x_19439:
        /* <DEDUP_REMOVED lines=43> */
.L_x_19437:
[----:B------:R-:W-:Y:S05]  /*11a40*/  BSYNC.RECONVERGENT B3 ;  /* 0x0000000000037941 */ /* 0x000fea0003800200 */
.L_x_19436:
        /* <DEDUP_REMOVED lines=11> */
.L_x_19381:
[----:B------:R-:W-:Y:S05]  /*11b00*/  BSYNC.RECONVERGENT B1 ;  /* 0x0000000000017941 */ /* 0x000fea0003800200 */
.L_x_19330:
        /* <DEDUP_REMOVED lines=25> */
.L_x_19329:
[----:B------:R-:W-:Y:S05]  /*11ca0*/  BSYNC.RECONVERGENT B2 ;  /* 0x0000000000027941 */ /* 0x000fea0003800200 */
.L_x_19328:
        /* <DEDUP_REMOVED lines=100> */
.L_x_19460:
        /* <DEDUP_REMOVED lines=34> */
[----:B------:R-:W-:Y:S01]  /*12510*/  FADD.FTZ R105, R56, -R100 ;  /* 0x8000006438697221 */ /* 0x000fe20000010000 */
[----:B------:R-:W-:Y:S02]  /*12520*/  HADD2.F32 R106, -RZ, R39.H0_H0 ;  /* 0x20000027ff6a7230 */ /* 0x000fe40000004100 */
[C---:B------:R-:W-:Y:S01]  /*12530*/  FMUL.FTZ R107, R0.reuse, R107 ;  /* 0x0000006b006b7220 */ /* 0x040fe20000410000 */
[----:B------:R-:W-:Y:S01]  /*12540*/  FFMA.FTZ R77, R77, R78, R98 ;  /* 0x0000004e4d4d7223 */ /* 0x000fe20000010062 */
[----:B------:R-:W-:Y:S01]  /*12550*/  HADD2.F32 R108, -RZ, R35.H0_H0 ;  /* 0x20000023ff6c7230 */ /* 0x000fe20000004100 */
[----:B------:R-:W0:Y:S01]  /*12560*/  LDC.64 R98, c[0x0][0x428] ;  /* 0x00010a00ff627b82 */ /* 0x000e220000000a00 */
[----:B------:R-:W-:Y:S02]  /*12570*/  HADD2.F32 R102, -RZ, R38.H0_H0 ;  /* 0x20000026ff667230 */ /* 0x000fe40000004100 */
[----:B------:R-:W-:Y:S01]  /*12580*/  FMUL.FTZ R105, R0, R105 ;  /* 0x0000006900697220 */ /* 0x000fe20000410000 */
[----:B------:R-:W-:-:S02]  /*12590*/  HADD2.F32 R104, -RZ, R34.H0_H0 ;  /* 0x20000022ff687230 */ /* 0x000fc40000004100 */
[----:B------:R-:W-:Y:S01]  /*125a0*/  FFMA.FTZ R109, R107, R106, R108 ;  /* 0x0000006a6b6d7223 */ /* 0x000fe2000001006c */
        /* <DEDUP_REMOVED lines=28> */
.L_x_19445:
[----:B------:R-:W-:Y:S05]  /*12770*/  BSYNC.RECONVERGENT B2 ;  /* 0x0000000000027941 */ /* 0x000fea0003800200 */
.L_x_19444:
        /* <DEDUP_REMOVED lines=50> */
.L_x_19447:
[----:B------:R-:W-:Y:S05]  /*12aa0*/  BSYNC.RECONVERGENT B2 ;  /* 0x0000000000027941 */ /* 0x000fea0003800200 */
.L_x_19446:
        /* <DEDUP_REMOVED lines=10> */
[----:B------:R-:W-:Y:S02]  /*12b50*/  HADD2.F32 R104, -RZ, R13.H0_H0 ;  /* 0x2000000dff687230 */ /* 0x000fe40000004100 */
[----:B------:R-:W-:Y:S01]  /*12b60*/  FMUL.FTZ R105, R0, R105 ;  /* 0x0000006900697220 */ /* 0x000fe20000410000 */
        /* <DEDUP_REMOVED lines=18> */
[----:B------:R-:W-:Y:S02]  /*12c90*/  HADD2.F32 R100, -RZ, R13.H1_H1 ;  /* 0x3000000dff647230 */ /* 0x000fe40000004100 */
[----:B------:R-:W-:Y:S01]  /*12ca0*/  FFMA.FTZ R107, R98, R105, R107 ;  /* 0x00000069626b7223 */ /* 0x000fe2000001006b */
[----:B------:R-:W-:Y:S02]  /*12cb0*/  HADD2.F32 R106, -RZ, R15.H0_H0 ;  /* 0x2000000fff6a7230 */ /* 0x000fe40000004100 */
[----:B------:R-:W-:Y:S02]  /*12cc0*/  HADD2.F32 R110, -RZ, R11.H0_H0 ;  /* 0x2000000bff6e7230 */ /* 0x000fe40000004100 */
[----:B------:R-:W-:Y:S02]  /*12cd0*/  HADD2.F32 R112, -RZ, R15.H1_H1 ;  /* 0x3000000fff707230 */ /* 0x000fe40000004100 */
[----:B------:R-:W-:Y:S02]  /*12ce0*/  HADD2.F32 R114, -RZ, R11.H1_H1 ;  /* 0x3000000bff727230 */ /* 0x000fe40000004100 */
[----:B------:R-:W-:Y:S01]  /*12cf0*/  FFMA.FTZ R106, R113, R106, R110 ;  /* 0x0000006a716a7223 */ /* 0x000fe2000001006e */
[----:B------:R-:W-:-:S02]  /*12d00*/  HADD2.F32 R102, -RZ, R9.H1_H1 ;  /* 0x30000009ff667230 */ /* 0x000fc40000004100 */
[----:B------:R-:W-:Y:S02]  /*12d10*/  HADD2.F32 R103, -RZ, R8.H1_H1 ;  /* 0x30000008ff677230 */ /* 0x000fe40000004100 */
[----:B------:R-:W-:Y:S01]  /*12d20*/  FFMA.FTZ R115, R115, R112, R114 ;  /* 0x0000007073737223 */ /* 0x000fe20000010072 */
[----:B------:R-:W-:Y:S02]  /*12d30*/  FFMA.FTZ R105, R79, R100, R102 ;  /* 0x000000644f697223 */ /* 0x000fe40000010066 */
[----:B------:R-:W-:Y:S01]  /*12d40*/  FFMA.FTZ R103, R78, R99, R103 ;  /* 0x000000634e677223 */ /* 0x000fe20000010067 */
[----:B0-----:R-:W-:Y:S01]  /*12d50*/  IMAD.WIDE.U32 R98, R101, 0x10, R76 ;  /* 0x0000001065627825 */ /* 0x001fe200078e004c */
[----:B------:R-:W-:Y:S02]  /*12d60*/  F2FP.F16.F32.PACK_AB R79, R115, R106 ;  /* 0x0000006a734f723e */ /* 0x000fe400000000ff */
[----:B------:R-:W-:Y:S02]  /*12d70*/  F2FP.F16.F32.PACK_AB R78, R107, R108 ;  /* 0x0000006c6b4e723e */ /* 0x000fe400000000ff */
[----:B------:R-:W-:-:S02]  /*12d80*/  F2FP.F16.F32.PACK_AB R77, R105, R104 ;  /* 0x00000068694d723e */ /* 0x000fc400000000ff */
[----:B------:R-:W-:-:S05]  /*12d90*/  F2FP.F16.F32.PACK_AB R76, R103, R0 ;  /* 0x00000000674c723e */ /* 0x000fca00000000ff */
[----:B------:R2:W-:Y:S02]  /*12da0*/  STG.E.128 desc[UR8][R98.64], R76 ;  /* 0x0000004c62007986 */ /* 0x0005e4000c101d08 */
.L_x_19443:
[----:B------:R-:W-:Y:S05]  /*12db0*/  BSYNC.RECONVERGENT B1 ;  /* 0x0000000000017941 */ /* 0x000fea0003800200 */
.L_x_19442:
[----:B012---:R-:W0:Y:S02]  /*12dc0*/  LDC.64 R76, c[0x0][0x380] ;  /* 0x0000e000ff4c7b82 */ /* 0x007e240000000a00 */
[----:B0-----:R-:W-:-:S04]  /*12dd0*/  LEA R81, R76, R81, 0x2 ;  /* 0x000000514c517211 */ /* 0x001fc800078e10ff */
[----:B------:R-:W-:-:S13]  /*12de0*/  ISETP.GE.AND P0, PT, R81, R77, PT ;  /* 0x0000004d5100720c */ /* 0x000fda0003f06270 */
[----:B------:R-:W-:Y:S05]  /*12df0*/  @!P0 BRA `(.L_x_19448) ;  /* 0xfffffedc008c8947 */ /* 0x000fea000383ffff */
[----:B------:R-:W-:Y:S05]  /*12e00*/  BSYNC B0 ;  /* 0x0000000000007941 */ /* 0x000fea0003800000 */
.L_x_19095:
[----:B------:R-:W-:Y:S05]  /*12e10*/  EXIT ;  /* 0x000000000000794d */ /* 0x000fea0003800000 */
.L_x_19441:
[----:B------:R-:W-:Y:S01]  /*12e20*/  HFMA2 R105, -RZ, RZ, 0, 5.9604644775390625e-08 ;  /* 0x00000001ff697431 */ /* 0x000fe200000001ff */
[----:B------:R-:W-:Y:S01]  /*12e30*/  BSSY B1, `(.L_x_19449) ;  /* 0x0000007000017945 */ /* 0x000fe20003800000 */
[----:B------:R-:W-:Y:S01]  /*12e40*/  IMAD.MOV.U32 R106, RZ, RZ, R77 ;  /* 0x000000ffff6a7224 */ /* 0x000fe200078e004d */
[----:B------:R-:W-:Y:S01]  /*12e50*/  MOV R108, 0x1f ;  /* 0x0000001f006c7802 */ /* 0x000fe20000000f00 */
[----:B------:R-:W-:-:S07]  /*12e60*/  IMAD.MOV.U32 R103, RZ, RZ, -0x1 ;  /* 0xffffffffff677424 */ /* 0x000fce00078e00ff */
[----:B-----5:R-:W-:Y:S05]  /*12e70*/  WARPSYNC.COLLECTIVE R103, `(.L_x_19450) ;  /* 0x0000000067087348 */ /* 0x020fea0003c00000 */
[----:B------:R0:W1:Y:S02]  /*12e80*/  SHFL.BFLY P6, R101, R106, R105, R108 ;  /* 0x0c0000696a657389 */ /* 0x00006400000c006c */
[----:B01---5:R-:W-:Y:S05]  /*12e90*/  ENDCOLLECTIVE ;  /* 0x000000000000791b */ /* 0x023fea0003800000 */
.L_x_19450:
[----:B------:R-:W-:Y:S05]  /*12ea0*/  BSYNC B1 ;  /* 0x0000000000017941 */ /* 0x000fea0003800000 */
.L_x_19449:
        /* <DEDUP_REMOVED lines=10> */
.L_x_19451:
[----:B------:R-:W-:Y:S02]  /*12f50*/  HFMA2 R105, -RZ, RZ, 0, 2.384185791015625e-07 ;  /* 0x00000004ff697431 */ /* 0x000fe400000001ff */
[----:B------:R-:W-:-:S04]  /*12f60*/  IMAD.MOV.U32 R79, RZ, RZ, R101 ;  /* 0x000000ffff4f7224 */ /* 0x000fc800078e0065 */
[----:B------:R-:W-:-:S05]  /*12f70*/  FADD.FTZ R79, R76, R79 ;  /* 0x0000004f4c4f7221 */ /* 0x000fca0000010000 */
[----:B------:R-:W-:-:S07]  /*12f80*/  MOV R106, R79 ;  /* 0x0000004f006a7202 */ /* 0x000fce0000000f00 */
[----:B------:R-:W-:Y:S05]  /*12f90*/  WARPSYNC.COLLECTIVE R103, `(.L_x_19452) ;  /* 0x0000000067087348 */ /* 0x000fea0003c00000 */
[----:B------:R0:W1:Y:S02]  /*12fa0*/  SHFL.BFLY P6, R101, R106, R105, R108 ;  /* 0x0c0000696a657389 */ /* 0x00006400000c006c */
[----:B01----:R-:W-:Y:S05]  /*12fb0*/  ENDCOLLECTIVE ;  /* 0x000000000000791b */ /* 0x003fea0003800000 */
.L_x_19452:
[----:B------:R-:W-:Y:S02]  /*12fc0*/  HFMA2 R105, -RZ, RZ, 0, 4.76837158203125e-07 ;  /* 0x00000008ff697431 */ /* 0x000fe400000001ff */
[----:B------:R-:W-:-:S04]  /*12fd0*/  IMAD.MOV.U32 R0, RZ, RZ, R101 ;  /* 0x000000ffff007224 */ /* 0x000fc800078e0065 */
[----:B------:R-:W-:-:S05]  /*12fe0*/  FADD.FTZ R78, R79, R0 ;  /* 0x000000004f4e7221 */ /* 0x000fca0000010000 */
[----:B------:R-:W-:-:S07]  /*12ff0*/  MOV R106, R78 ;  /* 0x0000004e006a7202 */ /* 0x000fce0000000f00 */
[----:B------:R-:W-:Y:S05]  /*13000*/  WARPSYNC.COLLECTIVE R103, `(.L_x_19453) ;  /* 0x0000000067087348 */ /* 0x000fea0003c00000 */
[----:B------:R0:W1:Y:S02]  /*13010*/  SHFL.BFLY P6, R101, R106, R105, R108 ;  /* 0x0c0000696a657389 */ /* 0x00006400000c006c */
[----:B01----:R-:W-:Y:S05]  /*13020*/  ENDCOLLECTIVE ;  /* 0x000000000000791b */ /* 0x003fea0003800000 */
.L_x_19453:
[----:B------:R-:W-:Y:S02]  /*13030*/  HFMA2 R105, -RZ, RZ, 0, 9.5367431640625e-07 ;  /* 0x00000010ff697431 */ /* 0x000fe400000001ff */
[----:B------:R-:W-:-:S04]  /*13040*/  IMAD.MOV.U32 R99, RZ, RZ, R101 ;  /* 0x000000ffff637224 */ /* 0x000fc800078e0065 */
[----:B------:R-:W-:-:S05]  /*13050*/  FADD.FTZ R100, R78, R99 ;  /* 0x000000634e647221 */ /* 0x000fca0000010000 */
[----:B------:R-:W-:-:S07]  /*13060*/  MOV R106, R100 ;  /* 0x00000064006a7202 */ /* 0x000fce0000000f00 */
[----:B------:R-:W-:Y:S05]  /*13070*/  WARPSYNC.COLLECTIVE R103, `(.L_x_19454) ;  /* 0x0000000067087348 */ /* 0x000fea0003c00000 */
[----:B------:R0:W1:Y:S02]  /*13080*/  SHFL.BFLY P6, R101, R106, R105, R108 ;  /* 0x0c0000696a657389 */ /* 0x00006400000c006c */
[----:B01----:R-:W-:Y:S05]  /*13090*/  ENDCOLLECTIVE ;  /* 0x000000000000791b */ /* 0x003fea0003800000 */
.L_x_19454:
        /* <DEDUP_REMOVED lines=57> */
.L_x_19455:
[----:B------:R-:W-:Y:S02]  /*13430*/  HFMA2 R105, -RZ, RZ, 0, 1.1920928955078125e-07 ;  /* 0x00000002ff697431 */ /* 0x000fe400000001ff */
[----:B------:R-:W-:-:S04]  /*13440*/  IMAD.MOV.U32 R77, RZ, RZ, R101 ;  /* 0x000000ffff4d7224 */ /* 0x000fc800078e0065 */
[----:B------:R-:W-:-:S05]  /*13450*/  FADD.FTZ R77, R0, R77 ;  /* 0x0000004d004d7221 */ /* 0x000fca0000010000 */
[----:B------:R-:W-:-:S07]  /*13460*/  MOV R106, R77 ;  /* 0x0000004d006a7202 */ /* 0x000fce0000000f00 */
[----:B------:R-:W-:Y:S05]  /*13470*/  WARPSYNC.COLLECTIVE R103, `(.L_x_19456) ;  /* 0x0000000067087348 */ /* 0x000fea0003c00000 */
[----:B------:R0:W1:Y:S02]  /*13480*/  SHFL.BFLY P6, R101, R106, R105, R108 ;  /* 0x0c0000696a657389 */ /* 0x00006400000c006c */
[----:B01----:R-:W-:Y:S05]  /*13490*/  ENDCOLLECTIVE ;  /* 0x000000000000791b */ /* 0x003fea0003800000 */
.L_x_19456:
[----:B------:R-:W-:Y:S02]  /*134a0*/  HFMA2 R105, -RZ, RZ, 0, 2.384185791015625e-07 ;  /* 0x00000004ff697431 */ /* 0x000fe400000001ff */
[----:B------:R-:W-:-:S04]  /*134b0*/  IMAD.MOV.U32 R76, RZ, RZ, R101 ;  /* 0x000000ffff4c7224 */ /* 0x000fc800078e0065 */
[----:B------:R-:W-:-:S05]  /*134c0*/  FADD.FTZ R76, R77, R76 ;  /* 0x0000004c4d4c7221 */ /* 0x000fca0000010000 */
[----:B------:R-:W-:-:S07]  /*134d0*/  MOV R106, R76 ;  /* 0x0000004c006a7202 */ /* 0x000fce0000000f00 */
[----:B------:R-:W-:Y:S05]  /*134e0*/  WARPSYNC.COLLECTIVE R103, `(.L_x_19457) ;  /* 0x0000000067087348 */ /* 0x000fea0003c00000 */
[----:B------:R0:W1:Y:S02]  /*134f0*/  SHFL.BFLY P6, R101, R106, R105, R108 ;  /* 0x0c0000696a657389 */ /* 0x00006400000c006c */
[----:B01----:R-:W-:Y:S05]  /*13500*/  ENDCOLLECTIVE ;  /* 0x000000000000791b */ /* 0x003fea0003800000 */
.L_x_19457:
[----:B------:R-:W-:Y:S02]  /*13510*/  HFMA2 R105, -RZ, RZ, 0, 4.76837158203125e-07 ;  /* 0x00000008ff697431 */ /* 0x000fe400000001ff */
[----:B------:R-:W-:-:S04]  /*13520*/  IMAD.MOV.U32 R79, RZ, RZ, R101 ;  /* 0x000000ffff4f7224 */ /* 0x000fc800078e0065 */
[----:B------:R-:W-:-:S05]  /*13530*/  FADD.FTZ R79, R76, R79 ;  /* 0x0000004f4c4f7221 */ /* 0x000fca0000010000 */
[----:B------:R-:W-:-:S07]  /*13540*/  MOV R106, R79 ;  /* 0x0000004f006a7202 */ /* 0x000fce0000000f00 */
[----:B------:R-:W-:Y:S05]  /*13550*/  WARPSYNC.COLLECTIVE R103, `(.L_x_19458) ;  /* 0x0000000067087348 */ /* 0x000fea0003c00000 */
[----:B------:R0:W1:Y:S02]  /*13560*/  SHFL.BFLY P6, R101, R106, R105, R108 ;  /* 0x0c0000696a657389 */ /* 0x00006400000c006c */
[----:B01----:R-:W-:Y:S05]  /*13570*/  ENDCOLLECTIVE ;  /* 0x000000000000791b */ /* 0x003fea0003800000 */
.L_x_19458:
[----:B------:R-:W-:Y:S02]  /*13580*/  HFMA2 R105, -RZ, RZ, 0, 9.5367431640625e-07 ;  /* 0x00000010ff697431 */ /* 0x000fe400000001ff */
[----:B------:R-:W-:-:S04]  /*13590*/  IMAD.MOV.U32 R78, RZ, RZ, R101 ;  /* 0x000000ffff4e7224 */ /* 0x000fc800078e0065 */
[----:B------:R-:W-:-:S05]  /*135a0*/  FADD.FTZ R78, R79, R78 ;  /* 0x0000004e4f4e7221 */ /* 0x000fca0000010000 */
[----:B------:R-:W-:-:S07]  /*135b0*/  MOV R106, R78 ;  /* 0x0000004e006a7202 */ /* 0x000fce0000000f00 */
[----:B------:R-:W-:Y:S05]  /*135c0*/  WARPSYNC.COLLECTIVE R103, `(.L_x_19459) ;  /* 0x0000000067087348 */ /* 0x000fea0003c00000 */
[----:B------:R0:W1:Y:S02]  /*135d0*/  SHFL.BFLY P6, R101, R106, R105, R108 ;  /* 0x0c0000696a657389 */ /* 0x00006400000c006c */
[----:B01----:R-:W-:Y:S05]  /*135e0*/  ENDCOLLECTIVE ;  /* 0x000000000000791b */ /* 0x003fea0003800000 */
.L_x_19459:
[----:B------:R-:W-:Y:S05]  /*135f0*/  BRA `(.L_x_19460) ;  /* 0xffffffec003c7947 */ /* 0x000fea000383ffff */
.L_x_19461:
        /* <DEDUP_REMOVED lines=16> */
.L_x_28812:


//--------------------- .text._ZN10layer_norm13ln_fwd_kernelINS_13Kernel_traitsI6__halfS2_fS2_fjLj768ELj1ELj4ELj1ELj16ENS_18Kernel_traits_baseILj768ES2_S2_fS2_fjLj128EEEEELb1ELb1ELb1ELb1EEEvNS_9FwdParamsE --------------------------
	.section	.text._ZN10layer_norm13ln_fwd_kernelINS_13Kernel_traitsI6__halfS2_fS2_fjLj768ELj1ELj4ELj1ELj16ENS_18Kernel_traits_baseILj768ES2_S2_fS2_fjLj128EEEEELb1ELb1ELb1ELb1EEEvNS_9FwdParamsE,"ax",@progbits
	.align	128
        .global         _ZN10layer_norm13ln_fwd_kernelINS_13Kernel_traitsI6__halfS2_fS2_fjLj768ELj1ELj4ELj1ELj16ENS_18Kernel_traits_baseILj768ES2_S2_fS2_fjLj128EEEEELb1ELb1ELb1ELb1EEEvNS_9FwdParamsE
        .type           _ZN10layer_norm13ln_fwd_kernelINS_13Kernel_traitsI6__halfS2_fS2_fjLj768ELj1ELj4ELj1ELj16ENS_18Kernel_traits_baseILj768ES2_S2_fS2_fjLj128EEEEELb1ELb1ELb1ELb1EEEvNS_9FwdParamsE,@function
        .size           _ZN10layer_norm13ln_fwd_kernelINS_13Kernel_traitsI6__halfS2_fS2_fjLj768ELj1ELj4ELj1ELj16ENS_18Kernel_traits_baseILj768ES2_S2_fS2_fjLj128EEEEELb1ELb1ELb1ELb1EEEvNS_9FwdParamsE,(.L_x_28813 - _ZN10layer_norm13ln_fwd_kernelINS_13Kernel_traitsI6__halfS2_fS2_fjLj768ELj1ELj4ELj1ELj16ENS_18Kernel_traits_baseILj768ES2_S2_fS2_fjLj128EEEEELb1ELb1ELb1ELb1EEEvNS_9FwdParamsE)
        .other          _ZN10layer_norm13ln_fwd_kernelINS_13Kernel_traitsI6__halfS2_fS2_fjLj768ELj1ELj4ELj1ELj16ENS_18Kernel_traits_baseILj768ES2_S2_fS2_fjLj128EEEEELb1ELb1ELb1ELb1EEEvNS_9FwdParamsE,@"STO_CUDA_ENTRY STV_DEFAULT"
_ZN10layer_norm13ln_fwd_kernelINS_13Kernel_traitsI6__halfS2_fS2_fjLj768ELj1ELj4ELj1ELj16ENS_18Kernel_traits_baseILj768ES2_S2_fS2_fjLj128EEEEELb1ELb1ELb1ELb1EEEvNS_9FwdParamsE:
.text._ZN10layer_norm13ln_fwd_kernelINS_13Kernel_traitsI6__halfS2_fS2_fjLj768ELj1ELj4ELj1ELj16ENS_18Kernel_traits_baseILj768ES2_S2_fS2_fjLj128EEEEELb1ELb1ELb1ELb1EEEvNS_9FwdParamsE:
        /* <DEDUP_REMOVED lines=53> */
[-C--:B------:R-:W-:Y:S01]  /*0350*/  @P0 MOV R75, R33.reuse ;  /* 0x00000021004b0202 */ /* 0x080fe20000000f00 */
[----:B------:R-:W-:Y:S01]  /*0360*/  IMAD R48, R72, -0x2daee0ad, RZ ;  /* 0xd2511f5348307824 */ /* 0x000fe200078e02ff */
[----:B------:R-:W-:Y:S01]  /*0370*/  LOP3.LUT R45, R6, UR7, RZ, 0x3c, !PT ;  /* 0x00000007062d7c12 */ /* 0x000fe2000f8e3cff */
[----:B------:R-:W-:Y:S01]  /*0380*/  IMAD R6, R71, -0x326172a9, RZ ;  /* 0xcd9e8d5747067824 */ /* 0x000fe200078e02ff */
[----:B------:R-:W-:Y:S01]  /*0390*/  UIADD3 UR17, UPT, UPT, UR6, 0x3c6ef372, URZ ;  /* 0x3c6ef37206117890 */ /* 0x000fe2000fffe0ff */
[----:B------:R-:W-:Y:S01]  /*03a0*/  IMAD.HI.U32 R7, R44, -0x2daee0ad, RZ ;  /* 0xd2511f532c077827 */ /* 0x000fe200078e00ff */
[----:B------:R-:W-:Y:S01]  /*03b0*/  UIADD3 UR18, UPT, UPT, UR7, 0x76cf5d0a, URZ ;  /* 0x76cf5d0a07127890 */ /* 0x000fe2000fffe0ff */
[----:B------:R-:W-:Y:S01]  /*03c0*/  @!P0 MOV R75, R33 ;  /* 0x00000021004b8202 */ /* 0x000fe20000000f00 */
[----:B------:R-:W-:Y:S01]  /*03d0*/  UIADD3 UR19, UPT, UPT, UR6, -0x255992d5, URZ ;  /* 0xdaa66d2b06137890 */ /* 0x000fe2000fffe0ff */
[C---:B------:R-:W-:Y:S01]  /*03e0*/  IMAD.HI.U32 R5, R45.reuse, -0x326172a9, RZ ;  /* 0xcd9e8d572d057827 */ /* 0x040fe200078e00ff */
[----:B------:R-:W-:Y:S01]  /*03f0*/  LOP3.LUT R48, R48, UR16, R7, 0x96, !PT ;  /* 0x0000001030307c12 */ /* 0x000fe2000f8e9607 */
[----:B------:R-:W-:Y:S01]  /*0400*/  UIADD3 UR20, UPT, UPT, UR7, 0x32370b8f, URZ ;  /* 0x32370b8f07147890 */ /* 0x000fe2000fffe0ff */
[----:B------:R-:W-:Y:S01]  /*0410*/  BSSY B0, `(.L_x_19462) ;  /* 0x0001269000007945 */ /* 0x000fe20003800000 */
        /* <DEDUP_REMOVED lines=15> */
[----:B------:R-:W-:Y:S01]  /*0510*/  @P0 MOV R77, R35 ;  /* 0x00000023004d0202 */ /* 0x000fe20000000f00 */
[----:B------:R-:W-:Y:S01]  /*0520*/  @P0 IMAD.MOV.U32 R5, RZ, RZ, R11 ;  /* 0x000000ffff050224 */ /* 0x000fe200078e000b */
[----:B------:R-:W-:Y:S01]  /*0530*/  LOP3.LUT R44, R44, UR18, R9, 0x96, !PT ;  /* 0x000000122c2c7c12 */ /* 0x000fe2000f8e9609 */
[----:B------:R-:W-:Y:S01]  /*0540*/  @P0 IMAD.MOV.U32 R7, RZ, RZ, R13 ;  /* 0x000000ffff070224 */ /* 0x000fe200078e000d */
[----:B------:R-:W-:Y:S01]  /*0550*/  @!P0 MOV R5, R11 ;  /* 0x0000000b00058202 */ /* 0x000fe20000000f00 */
[----:B------:R-:W-:Y:S01]  /*0560*/  @!P0 IMAD.MOV.U32 R6, RZ, RZ, R12 ;  /* 0x000000ffff068224 */ /* 0x000fe200078e000c */
[----:B------:R-:W-:Y:S01]  /*0570*/  @!P0 MOV R7, R13 ;  /* 0x0000000d00078202 */ /* 0x000fe20000000f00 */
[----:B------:R-:W-:Y:S01]  /*0580*/  IMAD R48, R48, -0x326172a9, RZ ;  /* 0xcd9e8d5730307824 */ /* 0x000fe200078e02ff */
[----:B------:R-:W-:Y:S01]  /*0590*/  @P0 MOV R9, R15 ;  /* 0x0000000f00090202 */ /* 0x000fe20000000f00 */
[----:B------:R-:W-:Y:S01]  /*05a0*/  IMAD R13, R46, -0x2daee0ad, RZ ;  /* 0xd2511f532e0d7824 */ /* 0x000fe200078e02ff */
[----:B------:R-:W-:Y:S01]  /*05b0*/  UIADD3 UR25, UPT, UPT, UR6, -0x4ab325aa, URZ ;  /* 0xb54cda5606197890 */ /* 0x000fe2000fffe0ff */
[----:B------:R-:W-:Y:S01]  /*05c0*/  IMAD.HI.U32 R11, R44, -0x326172a9, RZ ;  /* 0xcd9e8d572c0b7827 */ /* 0x000fe200078e00ff */
[----:B------:R-:W-:Y:S01]  /*05d0*/  UIADD3 UR26, UPT, UPT, UR7, 0x646e171e, URZ ;  /* 0x646e171e071a7890 */ /* 0x000fe2000fffe0ff */
[----:B------:R-:W-:Y:S01]  /*05e0*/  @!P0 MOV R69, R39 ;  /* 0x0000002700458202 */ /* 0x000fe20000000f00 */
[----:B------:R-:W-:Y:S01]  /*05f0*/  UIADD3 UR27, UPT, UPT, UR6, 0x5384540f, URZ ;  /* 0x5384540f061b7890 */ /* 0x000fe2000fffe0ff */
[----:B------:R-:W-:Y:S01]  /*0600*/  IMAD.HI.U32 R12, R45, -0x2daee0ad, RZ ;  /* 0xd2511f532d0c7827 */ /* 0x000fe200078e00ff */
[----:B------:R-:W-:Y:S01]  /*0610*/  LOP3.LUT R48, R48, UR19, R11, 0x96, !PT ;  /* 0x0000001330307c12 */ /* 0x000fe2000f8e960b */
[----:B------:R-:W-:Y:S01]  /*0620*/  UIADD3 UR28, UPT, UPT, UR7, 0x1fd5c5a3, URZ ;  /* 0x1fd5c5a3071c7890 */ /* 0x000fe2000fffe0ff */
[----:B------:R-:W-:Y:S01]  /*0630*/  @!P0 MOV R77, R35 ;  /* 0x00000023004d8202 */ /* 0x000fe20000000f00 */
[----:B------:R-:W-:Y:S01]  /*0640*/  @P0 IMAD.MOV.U32 R4, RZ, RZ, R10 ;  /* 0x000000ffff040224 */ /* 0x000fe200078e000a */
[----:B------:R-:W-:Y:S01]  /*0650*/  LOP3.LUT R46, R13, UR20, R12, 0x96, !PT ;  /* 0x000000140d2e7c12 */ /* 0x000fe2000f8e960c */
[----:B------:R-:W-:Y:S01]  /*0660*/  @P0 IMAD.MOV.U32 R8, RZ, RZ, R14 ;  /* 0x000000ffff080224 */ /* 0x000fe200078e000e */
[----:B------:R-:W-:Y:S01]  /*0670*/  @!P0 MOV R4, R10 ;  /* 0x0000000a00048202 */ /* 0x000fe20000000f00 */
        /* <DEDUP_REMOVED lines=9> */
[----:B------:R-:W-:Y:S01]  /*0710*/  UIADD3 UR30, UPT, UPT, UR7, -0x24c28bd8, URZ ;  /* 0xdb3d7428071e7890 */ /* 0x000fe2000fffe0ff */
[----:B------:R-:W-:Y:S01]  /*0720*/  @!P0 CS2R R30, SRZ ;  /* 0x00000000001e8805 */ /* 0x000fe2000001ff00 */
[----:B------:R-:W-:Y:S01]  /*0730*/  UIADD3 UR31, UPT, UPT, UR6, -0x700cb87f, URZ ;  /* 0x8ff34781061f7890 */ /* 0x000fe2000fffe0ff */
        /* <DEDUP_REMOVED lines=11> */
[----:B------:R-:W-:Y:S01]  /*07f0*/  @!P0 CS2R R28, SRZ ;  /* 0x00000000001c8805 */ /* 0x000fe2000001ff00 */
[----:B------:R-:W-:Y:S01]  /*0800*/  IMAD R19, R48, -0x2daee0ad, RZ ;  /* 0xd2511f5330137824 */ /* 0x000fe200078e02ff */
[----:B------:R-:W-:Y:S01]  /*0810*/  @!P0 CS2R R26, SRZ ;  /* 0x00000000001a8805 */ /* 0x000fe2000001ff00 */
[----:B------:R-:W-:Y:S01]  /*0820*/  IMAD.HI.U32 R17, R45, -0x326172a9, RZ ;  /* 0xcd9e8d572d117827 */ /* 0x000fe200078e00ff */
[----:B------:R-:W-:-:S02]  /*0830*/  @!P0 CS2R R24, SRZ ;  /* 0x0000000000188805 */ /* 0x000fc4000001ff00 */
[----:B------:R-:W-:Y:S02]  /*0840*/  @!P0 CS2R R22, SRZ ;  /* 0x0000000000168805 */ /* 0x000fe4000001ff00 */
[----:B------:R-:W-:Y:S01]  /*0850*/  @!P0 CS2R R20, SRZ ;  /* 0x0000000000148805 */ /* 0x000fe2000001ff00 */
[----:B------:R-:W-:Y:S01]  /*0860*/  IMAD.HI.U32 R18, R44, -0x2daee0ad, RZ ;  /* 0xd2511f532c127827 */ /* 0x000fe200078e00ff */
[----:B------:R-:W-:Y:S01]  /*0870*/  LOP3.LUT R46, R46, UR23, R17, 0x96, !PT ;  /* 0x000000172e2e7c12 */ /* 0x000fe2000f8e9611 */
[----:B------:R-:W0:Y:S01]  /*0880*/  LDCU UR10, c[0x0][0x404] ;  /* 0x00008080ff0a77ac */ /* 0x000e220008000800 */
[----:B------:R-:W-:Y:S01]  /*0890*/  LOP3.LUT R102, R102, 0x3, RZ, 0xc0, !PT ;  /* 0x0000000366667812 */ /* 0x000fe200078ec0ff */
[----:B------:R-:W-:Y:S01]  /*08a0*/  @P0 IMAD.MOV.U32 R14, RZ, RZ, R40 ;  /* 0x000000ffff0e0224 */ /* 0x000fe200078e0028 */
        /* <DEDUP_REMOVED lines=8> */
[----:B------:R-:W1:Y:S01]  /*0930*/  LDCU.U8 UR11, c[0x0][0x410] ;  /* 0x00008200ff0b77ac */ /* 0x000e620008000000 */
[----:B------:R-:W-:Y:S01]  /*0940*/  IMAD.HI.U32 R41, R40, -0x326172a9, RZ ;  /* 0xcd9e8d5728297827 */ /* 0x000fe200078e00ff */
[----:B------:R-:W2:Y:S03]  /*0950*/  LDCU UR14, c[0x0][0x448] ;  /* 0x00008900ff0e77ac */ /* 0x000ea60008000800 */
[----:B------:R-:W-:Y:S01]  /*0960*/  IMAD.HI.U32 R44, R46, -0x2daee0ad, RZ ;  /* 0xd2511f532e2c7827 */ /* 0x000fe200078e00ff */
[----:B------:R-:W-:Y:S01]  /*0970*/  LOP3.LUT R41, R42, UR25, R41, 0x96, !PT ;  /* 0x000000192a297c12 */ /* 0x000fe2000f8e9629 */
[----:B------:R-:W3:Y:S02]  /*0980*/  LDCU.64 UR12, c[0x0][0x408] ;  /* 0x00008100ff0c77ac */ /* 0x000ee40008000a00 */
[----:B------:R-:W-:Y:S01]  /*0990*/  @P0 IMAD.MOV.U32 R19, RZ, RZ, R37 ;  /* 0x000000ffff130224 */ /* 0x000fe200078e0025 */
[----:B------:R-:W-:Y:S01]  /*09a0*/  LOP3.LUT R44, R45, UR26, R44, 0x96, !PT ;  /* 0x0000001a2d2c7c12 */ /* 0x000fe2000f8e962c */
[----:B------:R-:W-:Y:S01]  /*09b0*/  @P0 IMAD.MOV.U32 R17, RZ, RZ, R43 ;  /* 0x000000ffff110224 */ /* 0x000fe200078e002b */
[----:B------:R-:W-:Y:S01]  /*09c0*/  @!P0 MOV R19, R37 ;  /* 0x0000002500138202 */ /* 0x000fe20000000f00 */
[----:B------:R-:W-:Y:S01]  /*09d0*/  @!P0 IMAD.MOV.U32 R18, RZ, RZ, R36 ;  /* 0x000000ffff128224 */ /* 0x000fe200078e0024 */
[----:B------:R-:W-:Y:S01]  /*09e0*/  @!P0 MOV R17, R43 ;  /* 0x0000002b00118202 */ /* 0x000fe20000000f00 */
[----:B------:R-:W-:Y:S01]  /*09f0*/  IMAD R37, R40, -0x326172a9, RZ ;  /* 0xcd9e8d5728257824 */ /* 0x000fe200078e02ff */
[----:B------:R-:W4:Y:S01]  /*0a00*/  LDCU.64 UR4, c[0x0][0x3a0] ;  /* 0x00007400ff0477ac */ /* 0x000f220008000a00 */
        /* <DEDUP_REMOVED lines=23> */
[----:B------:R-:W-:Y:S02]  /*0b80*/  IMAD.MOV.U32 R81, RZ, RZ, RZ ;  /* 0x000000ffff517224 */ /* 0x000fe400078e00ff */
[----:B------:R-:W-:-:S02]  /*0b90*/  IMAD R98, R37, -0x2daee0ad, RZ ;  /* 0xd2511f5325627824 */ /* 0x000fc400078e02ff */
[----:B01234-:R-:W-:-:S07]  /*0ba0*/  IMAD R80, R38, -0x326172a9, RZ ;  /* 0xcd9e8d5726507824 */ /* 0x01ffce00078e02ff */
.L_x_19805:
[----:B0-----:R-:W0:Y:S08]  /*0bb0*/  LDC.64 R48, c[0x0][0x3f0] ;  /* 0x0000fc00ff307b82 */ /* 0x001e300000000a00 */
[----:B------:R-:W1:Y:S08]  /*0bc0*/  LDC R100, c[0x0][0x388] ;  /* 0x0000e200ff647b82 */ /* 0x000e700000000800 */
[----:B------:R-:W2:Y:S01]  /*0bd0*/  LDC.64 R46, c[0x0][0x3f8] ;  /* 0x0000fe00ff2e7b82 */ /* 0x000ea20000000a00 */
[----:B0-----:R-:W-:-:S05]  /*0be0*/  IMAD.WIDE R48, R73, 0x4, R48 ;  /* 0x0000000449307825 */ /* 0x001fca00078e0230 */
[----:B------:R-:W3:Y:S01]  /*0bf0*/  LDG.E R90, desc[UR8][R48.64] ;  /* 0x00000008305a7981 */ /* 0x000ee2000c1e1900 */
        /* <DEDUP_REMOVED lines=46> */
.L_x_19469:
        /* <DEDUP_REMOVED lines=13> */
.L_x_19471:
[----:B------:R-:W-:Y:S05]  /*0fb0*/  BSYNC.RECONVERGENT B4 ;  /* 0x0000000000047941 */ /* 0x000fea0003800200 */
.L_x_19470:
        /* <DEDUP_REMOVED lines=42> */
.L_x_19468:
[----:B------:R-:W-:Y:S05]  /*1260*/  BSYNC.RECONVERGENT B3 ;  /* 0x0000000000037941 */ /* 0x000fea0003800200 */
.L_x_19467:
        /* <DEDUP_REMOVED lines=11> */
.L_x_19466:
[----:B------:R-:W-:Y:S05]  /*1320*/  BSYNC.RECONVERGENT B2 ;  /* 0x0000000000027941 */ /* 0x000fea0003800200 */
.L_x_19465:
        /* <DEDUP_REMOVED lines=17> */
.L_x_19476:
        /* <DEDUP_REMOVED lines=13> */
.L_x_19478:
[----:B------:R-:W-:Y:S05]  /*1510*/  BSYNC.RECONVERGENT B4 ;  /* 0x0000000000047941 */ /* 0x000fea0003800200 */
.L_x_19477:
        /* <DEDUP_REMOVED lines=43> */
.L_x_19475:
[----:B------:R-:W-:Y:S05]  /*17d0*/  BSYNC.RECONVERGENT B3 ;  /* 0x0000000000037941 */ /* 0x000fea0003800200 */
.L_x_19474:
        /* <DEDUP_REMOVED lines=11> */
.L_x_19473:
[----:B------:R-:W-:Y:S05]  /*1890*/  BSYNC.RECONVERGENT B2 ;  /* 0x0000000000027941 */ /* 0x000fea0003800200 */
.L_x_19472:
        /* <DEDUP_REMOVED lines=17> */
.L_x_19483:
        /* <DEDUP_REMOVED lines=13> */
.L_x_19485:
[----:B------:R-:W-:Y:S05]  /*1a80*/  BSYNC.RECONVERGENT B4 ;  /* 0x0000000000047941 */ /* 0x000fea0003800200 */
.L_x_19484:
        /* <DEDUP_REMOVED lines=43> */
.L_x_19482:
[----:B------:R-:W-:Y:S05]  /*1d40*/  BSYNC.RECONVERGENT B3 ;  /* 0x0000000000037941 */ /* 0x000fea0003800200 */
.L_x_19481:
        /* <DEDUP_REMOVED lines=11> */
.L_x_19480:
[----:B------:R-:W-:Y:S05]  /*1e00*/  BSYNC.RECONVERGENT B2 ;  /* 0x0000000000027941 */ /* 0x000fea0003800200 */
.L_x_19479:
        /* <DEDUP_REMOVED lines=17> */
.L_x_19490:
        /* <DEDUP_REMOVED lines=13> */
.L_x_19492:
[----:B------:R-:W-:Y:S05]  /*1ff0*/  BSYNC.RECONVERGENT B4 ;  /* 0x0000000000047941 */ /* 0x000fea0003800200 */
.L_x_19491:
        /* <DEDUP_REMOVED lines=43> */
.L_x_19489:
[----:B------:R-:W-:Y:S05]  /*22b0*/  BSYNC.RECONVERGENT B3 ;  /* 0x0000000000037941 */ /* 0x000fea0003800200 */
.L_x_19488:
        /* <DEDUP_REMOVED lines=11> */
.L_x_19487:
[----:B------:R-:W-:Y:S05]  /*2370*/  BSYNC.RECONVERGENT B2 ;  /* 0x0000000000027941 */ /* 0x000fea0003800200 */
.L_x_19486:
        /* <DEDUP_REMOVED lines=17> */
.L_x_19497:
        /* <DEDUP_REMOVED lines=13> */
.L_x_19499:
[----:B------:R-:W-:Y:S05]  /*2560*/  BSYNC.RECONVERGENT B4 ;  /* 0x0000000000047941 */ /* 0x000fea0003800200 */
.L_x_19498:
        /* <DEDUP_REMOVED lines=43> */
.L_x_19496:
[----:B------:R-:W-:Y:S05]  /*2820*/  BSYNC.RECONVERGENT B3 ;  /* 0x0000000000037941 */ /* 0x000fea0003800200 */
.L_x_19495:
[----:B------:R-:W-:Y:S01]  /*2830*/  I2FP.F32.U32 R48, R51 ;  /* 0x0000003300307245 */ /* 0x000fe20000201000 */
[----:B------:R-:W-:Y:S02]  /*2840*/  HFMA2 R51, -RZ, RZ, 0.1171875, 0 ;  /* 0x2f800000ff337431 */ /* 0x000fe400000001ff */
        /* <DEDUP_REMOVED lines=9> */
.L_x_19494:
[----:B------:R-:W-:Y:S05]  /*28e0*/  BSYNC.RECONVERGENT B2 ;  /* 0x0000000000027941 */ /* 0x000fea0003800200 */
.L_x_19493:
        /* <DEDUP_REMOVED lines=17> */
.L_x_19504:
        /* <DEDUP_REMOVED lines=13> */
.L_x_19506:
[----:B------:R-:W-:Y:S05]  /*2ad0*/  BSYNC.RECONVERGENT B4 ;  /* 0x0000000000047941 */ /* 0x000fea0003800200 */
.L_x_19505:
        /* <DEDUP_REMOVED lines=43> */
.L_x_19503:
[----:B------:R-:W-:Y:S05]  /*2d90*/  BSYNC.RECONVERGENT B3 ;  /* 0x0000000000037941 */ /* 0x000fea0003800200 */
.L_x_19502:
        /* <DEDUP_REMOVED lines=11> */
.L_x_19501:
[----:B------:R-:W-:Y:S05]  /*2e50*/  BSYNC.RECONVERGENT B2 ;  /* 0x0000000000027941 */ /* 0x000fea0003800200 */
.L_x_19500:
        /* <DEDUP_REMOVED lines=17> */
.L_x_19511:
        /* <DEDUP_REMOVED lines=13> */
.L_x_19513:
[----:B------:R-:W-:Y:S05]  /*3040*/  BSYNC.RECONVERGENT B4 ;  /* 0x0000000000047941 */ /* 0x000fea0003800200 */
.L_x_19512:
        /* <DEDUP_REMOVED lines=43> */
.L_x_19510:
[----:B------:R-:W-:Y:S05]  /*3300*/  BSYNC.RECONVERGENT B3 ;  /* 0x0000000000037941 */ /* 0x000fea0003800200 */
.L_x_19509:
        /* <DEDUP_REMOVED lines=11> */
.L_x_19508:
[----:B------:R-:W-:Y:S05]  /*33c0*/  BSYNC.RECONVERGENT B2 ;  /* 0x0000000000027941 */ /* 0x000fea0003800200 */
.L_x_19507:
        /* <DEDUP_REMOVED lines=16> */
.L_x_19517:
        /* <DEDUP_REMOVED lines=13> */
.L_x_19519:
[----:B------:R-:W-:Y:S05]  /*35a0*/  BSYNC.RECONVERGENT B3 ;  /* 0x0000000000037941 */ /* 0x000fea0003800200 */
.L_x_19518:
        /* <DEDUP_REMOVED lines=43> */
.L_x_19516:
[----:B------:R-:W-:Y:S05]  /*3860*/  BSYNC.RECONVERGENT B2 ;  /* 0x0000000000027941 */ /* 0x000fea0003800200 */
.L_x_19515:
        /* <DEDUP_REMOVED lines=12> */
.L_x_19464:
        /* <DEDUP_REMOVED lines=21> */
.L_x_19524:
        /* <DEDUP_REMOVED lines=13> */
.L_x_19526:
[----:B------:R-:W-:Y:S05]  /*3b50*/  BSYNC.RECONVERGENT B4 ;  /* 0x0000000000047941 */ /* 0x000fea0003800200 */
.L_x_19525:
        /* <DEDUP_REMOVED lines=38> */
[----:B------:R-:W-:Y:S02]  /*3dc0*/  MOV R80, R44 ;  /* 0x0000002c00507202 */ /* 0x000fe40000000f00 */
[----:B------:R-:W-:Y:S01]  /*3dd0*/  LOP3.LUT R79, R48, UR31, R45, 0x96, !PT ;  /* 0x0000001f304f7c12 */ /* 0x000fe2000f8e962d */
[----:B------:R-:W-:Y:S01]  /*3de0*/  IMAD.MOV.U32 R44, RZ, RZ, R98 ;  /* 0x000000ffff2c7224 */ /* 0x000fe200078e0062 */
[----:B------:R-:W-:-:S07]  /*3df0*/  LOP3.LUT R78, R78, UR32, R65, 0x96, !PT ;  /* 0x000000204e4e7c12 */ /* 0x000fce000f8e9641 */
.L_x_19523:
[----:B------:R-:W-:Y:S05]  /*3e00*/  BSYNC.RECONVERGENT B3 ;  /* 0x0000000000037941 */ /* 0x000fea0003800200 */
.L_x_19522:
        /* <DEDUP_REMOVED lines=11> */
.L_x_19521:
[----:B------:R-:W-:Y:S05]  /*3ec0*/  BSYNC.RECONVERGENT B2 ;  /* 0x0000000000027941 */ /* 0x000fea0003800200 */
.L_x_19520:
        /* <DEDUP_REMOVED lines=17> */
.L_x_19531:
        /* <DEDUP_REMOVED lines=13> */
.L_x_19533:
[----:B------:R-:W-:Y:S05]  /*40b0*/  BSYNC.RECONVERGENT B4 ;  /* 0x0000000000047941 */ /* 0x000fea0003800200 */
.L_x_19532:
        /* <DEDUP_REMOVED lines=43> */
.L_x_19530:
[----:B------:R-:W-:Y:S05]  /*4370*/  BSYNC.RECONVERGENT B3 ;  /* 0x0000000000037941 */ /* 0x000fea0003800200 */
.L_x_19529:
        /* <DEDUP_REMOVED lines=11> */
.L_x_19528:
[----:B------:R-:W-:Y:S05]  /*4430*/  BSYNC.RECONVERGENT B2 ;  /* 0x0000000000027941 */ /* 0x000fea0003800200 */
.L_x_19527:
        /* <DEDUP_REMOVED lines=17> */
.L_x_19538:
        /* <DEDUP_REMOVED lines=13> */
.L_x_19540:
[----:B------:R-:W-:Y:S05]  /*4620*/  BSYNC.RECONVERGENT B4 ;  /* 0x0000000000047941 */ /* 0x000fea0003800200 */
.L_x_19539:
        /* <DEDUP_REMOVED lines=43> */
.L_x_19537:
[----:B------:R-:W-:Y:S05]  /*48e0*/  BSYNC.RECONVERGENT B3 ;  /* 0x0000000000037941 */ /* 0x000fea0003800200 */
.L_x_19536:
        /* <DEDUP_REMOVED lines=11> */
.L_x_19535:
[----:B------:R-:W-:Y:S05]  /*49a0*/  BSYNC.RECONVERGENT B2 ;  /* 0x0000000000027941 */ /* 0x000fea0003800200 */
.L_x_19534:
        /* <DEDUP_REMOVED lines=17> */
.L_x_19545:
        /* <DEDUP_REMOVED lines=13> */
.L_x_19547:
[----:B------:R-:W-:Y:S05]  /*4b90*/  BSYNC.RECONVERGENT B4 ;  /* 0x0000000000047941 */ /* 0x000fea0003800200 */
.L_x_19546:
        /* <DEDUP_REMOVED lines=43> */
.L_x_19544:
[----:B------:R-:W-:Y:S05]  /*4e50*/  BSYNC.RECONVERGENT B3 ;  /* 0x0000000000037941 */ /* 0x000fea0003800200 */
.L_x_19543:
        /* <DEDUP_REMOVED lines=11> */
.L_x_19542:
[----:B------:R-:W-:Y:S05]  /*4f10*/  BSYNC.RECONVERGENT B2 ;  /* 0x0000000000027941 */ /* 0x000fea0003800200 */
.L_x_19541:
        /* <DEDUP_REMOVED lines=17> */
.L_x_19552:
        /* <DEDUP_REMOVED lines=13> */
.L_x_19554:
[----:B------:R-:W-:Y:S05]  /*5100*/  BSYNC.RECONVERGENT B4 ;  /* 0x0000000000047941 */ /* 0x000fea0003800200 */
.L_x_19553:
        /* <DEDUP_REMOVED lines=39> */
[----:B------:R-:W-:Y:S02]  /*5380*/  HFMA2 R50, -RZ, RZ, 0, 0 ;  /* 0x00000000ff327431 */ /* 0x000fe400000001ff */
[----:B------:R-:W-:Y:S01]  /*5390*/  IMAD.MOV.U32 R80, RZ, RZ, R52 ;  /* 0x000000ffff507224 */ /* 0x000fe200078e0034 */
[----:B------:R-:W-:Y:S01]  /*53a0*/  LOP3.LUT R78, R78, UR32, R49, 0x96, !PT ;  /* 0x000000204e4e7c12 */ /* 0x000fe2000f8e9631 */
[----:B------:R-:W-:-:S07]  /*53b0*/  IMAD.MOV.U32 R64, RZ, RZ, R48 ;  /* 0x000000ffff407224 */ /* 0x000fce00078e0030 */
.L_x_19551:
[----:B------:R-:W-:Y:S05]  /*53c0*/  BSYNC.RECONVERGENT B3 ;  /* 0x0000000000037941 */ /* 0x000fea0003800200 */
.L_x_19550:
        /* <DEDUP_REMOVED lines=11> */
.L_x_19549:
[----:B------:R-:W-:Y:S05]  /*5480*/  BSYNC.RECONVERGENT B2 ;  /* 0x0000000000027941 */ /* 0x000fea0003800200 */
.L_x_19548:
        /* <DEDUP_REMOVED lines=17> */
.L_x_19559:
        /* <DEDUP_REMOVED lines=13> */
.L_x_19561:
[----:B------:R-:W-:Y:S05]  /*5670*/  BSYNC.RECONVERGENT B4 ;  /* 0x0000000000047941 */ /* 0x000fea0003800200 */
.L_x_19560:
        /* <DEDUP_REMOVED lines=43> */
.L_x_19558:
[----:B------:R-:W-:Y:S05]  /*5930*/  BSYNC.RECONVERGENT B3 ;  /* 0x0000000000037941 */ /* 0x000fea0003800200 */
.L_x_19557:
        /* <DEDUP_REMOVED lines=11> */
.L_x_19556:
[----:B------:R-:W-:Y:S05]  /*59f0*/  BSYNC.RECONVERGENT B2 ;  /* 0x0000000000027941 */ /* 0x000fea0003800200 */
.L_x_19555:
        /* <DEDUP_REMOVED lines=17> */
.L_x_19566:
        /* <DEDUP_REMOVED lines=13> */
.L_x_19568:
[----:B------:R-:W-:Y:S05]  /*5be0*/  BSYNC.RECONVERGENT B4 ;  /* 0x0000000000047941 */ /* 0x000fea0003800200 */
.L_x_19567:
        /* <DEDUP_REMOVED lines=43> */
.L_x_19565:
[----:B------:R-:W-:Y:S05]  /*5ea0*/  BSYNC.RECONVERGENT B3 ;  /* 0x0000000000037941 */ /* 0x000fea0003800200 */
.L_x_19564:
        /* <DEDUP_REMOVED lines=11> */
.L_x_19563:
[----:B------:R-:W-:Y:S05]  /*5f60*/  BSYNC.RECONVERGENT B2 ;  /* 0x0000000000027941 */ /* 0x000fea0003800200 */
.L_x_19562:
        /* <DEDUP_REMOVED lines=16> */
.L_x_19571:
        /* <DEDUP_REMOVED lines=13> */
.L_x_19573:
[----:B------:R-:W-:Y:S05]  /*6140*/  BSYNC.RECONVERGENT B3 ;  /* 0x0000000000037941 */ /* 0x000fea0003800200 */
.L_x_19572:
        /* <DEDUP_REMOVED lines=43> */
.L_x_19570:
[----:B------:R-:W-:Y:S05]  /*6400*/  BSYNC.RECONVERGENT B2 ;  /* 0x0000000000027941 */ /* 0x000fea0003800200 */
.L_x_19569:
        /* <DEDUP_REMOVED lines=11> */
.L_x_19514:
[----:B------:R-:W-:Y:S05]  /*64c0*/  BSYNC.RECONVERGENT B1 ;  /* 0x0000000000017941 */ /* 0x000fea0003800200 */
.L_x_19463:
        /* <DEDUP_REMOVED lines=32> */
.L_x_19575:
[----:B------:R-:W-:Y:S05]  /*66d0*/  BSYNC.RECONVERGENT B1 ;  /* 0x0000000000017941 */ /* 0x000fea0003800200 */
.L_x_19574:
[----:B-----5:R2:W5:Y:S04]  /*66e0*/  @P1 LDG.E.128 R32, desc[UR8][R56.64] ;  /* 0x0000000838201981 */ /* 0x020568000c1e1d00 */
[----:B------:R2:W5:Y:S04]  /*66f0*/  @P0 LDG.E.128 R36, desc[UR8][R52.64] ;  /* 0x0000000834240981 */ /* 0x000568000c1e1d00 */
[----:B------:R2:W5:Y:S01]  /*6700*/  @P0 LDG.E.128 R40, desc[UR8][R52.64+0x10] ;  /* 0x0000100834280981 */ /* 0x000562000c1e1d00 */
[----:B------:R-:W-:Y:S04]  /*6710*/  BSSY.RECONVERGENT B1, `(.L_x_19576) ;  /* 0x0000578000017945 */ /* 0x000fe80003800200 */
[----:B------:R-:W-:Y:S05]  /*6720*/  @!P0 BRA `(.L_x_19577) ;  /* 0x0000002800f08947 */ /* 0x000fea0003800000 */
[----:B------:R-:W-:Y:S01]  /*6730*/  ISETP.GT.AND P2, PT, R90, RZ, PT ;  /* 0x000000ff5a00720c */ /* 0x000fe20003f44270 */
[----:B------:R-:W-:Y:S01]  /*6740*/  BSSY.RECONVERGENT B2, `(.L_x_19578) ;  /* 0x000005a000027945 */ /* 0x000fe20003800200 */
[----:B------:R-:W-:Y:S01]  /*6750*/  IMAD.MOV.U32 R102, RZ, RZ, R64 ;  /* 0x000000ffff667224 */ /* 0x000fe200078e0040 */
[----:B01----:R-:W-:Y:S01]  /*6760*/  MOV R54, R65 ;  /* 0x0000004100367202 */ /* 0x003fe20000000f00 */
[----:B--2--5:R-:W-:-:S09]  /*6770*/  IMAD.MOV.U32 R52, RZ, RZ, R36 ;  /* 0x000000ffff347224 */ /* 0x024fd200078e0024 */
        /* <DEDUP_REMOVED lines=17> */
.L_x_19582:
        /* <DEDUP_REMOVED lines=13> */
.L_x_19584:
[----:B------:R-:W-:Y:S05]  /*6960*/  BSYNC.RECONVERGENT B4 ;  /* 0x0000000000047941 */ /* 0x000fea0003800200 */
.L_x_19583:
        /* <DEDUP_REMOVED lines=43> */
.L_x_19581:
[----:B------:R-:W-:Y:S05]  /*6c20*/  BSYNC.RECONVERGENT B3 ;  /* 0x0000000000037941 */ /* 0x000fea0003800200 */
.L_x_19580:
        /* <DEDUP_REMOVED lines=11> */
.L_x_19579:
[----:B------:R-:W-:Y:S05]  /*6ce0*/  BSYNC.RECONVERGENT B2 ;  /* 0x0000000000027941 */ /* 0x000fea0003800200 */
.L_x_19578:
        /* <DEDUP_REMOVED lines=17> */
.L_x_19589:
        /* <DEDUP_REMOVED lines=13> */
.L_x_19591:
[----:B------:R-:W-:Y:S05]  /*6ed0*/  BSYNC.RECONVERGENT B4 ;  /* 0x0000000000047941 */ /* 0x000fea0003800200 */
.L_x_19590:
        /* <DEDUP_REMOVED lines=43> */
.L_x_19588:
[----:B------:R-:W-:Y:S05]  /*7190*/  BSYNC.RECONVERGENT B3 ;  /* 0x0000000000037941 */ /* 0x000fea0003800200 */
.L_x_19587:
        /* <DEDUP_REMOVED lines=11> */
.L_x_19586:
[----:B------:R-:W-:Y:S05]  /*7250*/  BSYNC.RECONVERGENT B2 ;  /* 0x0000000000027941 */ /* 0x000fea0003800200 */
.L_x_19585:
        /* <DEDUP_REMOVED lines=17> */
.L_x_19596:
        /* <DEDUP_REMOVED lines=13> */
.L_x_19598:
[----:B------:R-:W-:Y:S05]  /*7440*/  BSYNC.RECONVERGENT B4 ;  /* 0x0000000000047941 */ /* 0x000fea0003800200 */
.L_x_19597:
        /* <DEDUP_REMOVED lines=43> */
.L_x_19595:
[----:B------:R-:W-:Y:S05]  /*7700*/  BSYNC.RECONVERGENT B3 ;  /* 0x0000000000037941 */ /* 0x000fea0003800200 */
.L_x_19594:
        /* <DEDUP_REMOVED lines=11> */
.L_x_19593:
[----:B------:R-:W-:Y:S05]  /*77c0*/  BSYNC.RECONVERGENT B2 ;  /* 0x0000000000027941 */ /* 0x000fea0003800200 */
.L_x_19592:
        /* <DEDUP_REMOVED lines=17> */
.L_x_19603:
        /* <DEDUP_REMOVED lines=13> */
.L_x_19605:
[----:B------:R-:W-:Y:S05]  /*79b0*/  BSYNC.RECONVERGENT B4 ;  /* 0x0000000000047941 */ /* 0x000fea0003800200 */
.L_x_19604:
        /* <DEDUP_REMOVED lines=43> */
.L_x_19602:
[----:B------:R-:W-:Y:S05]  /*7c70*/  BSYNC.RECONVERGENT B3 ;  /* 0x0000000000037941 */ /* 0x000fea0003800200 */
.L_x_19601:
        /* <DEDUP_REMOVED lines=11> */
.L_x_19600:
[----:B------:R-:W-:Y:S05]  /*7d30*/  BSYNC.RECONVERGENT B2 ;  /* 0x0000000000027941 */ /* 0x000fea0003800200 */
.L_x_19599:
        /* <DEDUP_REMOVED lines=17> */
.L_x_19610:
        /* <DEDUP_REMOVED lines=13> */
.L_x_19612:
[----:B------:R-:W-:Y:S05]  /*7f20*/  BSYNC.RECONVERGENT B4 ;  /* 0x0000000000047941 */ /* 0x000fea0003800200 */
.L_x_19611:
        /* <DEDUP_REMOVED lines=43> */
.L_x_19609:
[----:B------:R-:W-:Y:S05]  /*81e0*/  BSYNC.RECONVERGENT B3 ;  /* 0x0000000000037941 */ /* 0x000fea0003800200 */
.L_x_19608:
        /* <DEDUP_REMOVED lines=11> */
.L_x_19607:
[----:B------:R-:W-:Y:S05]  /*82a0*/  BSYNC.RECONVERGENT B2 ;  /* 0x0000000000027941 */ /* 0x000fea0003800200 */
.L_x_19606:
        /* <DEDUP_REMOVED lines=17> */
.L_x_19617:
        /* <DEDUP_REMOVED lines=13> */
.L_x_19619:
[----:B------:R-:W-:Y:S05]  /*8490*/  BSYNC.RECONVERGENT B4 ;  /* 0x0000000000047941 */ /* 0x000fea0003800200 */
.L_x_19618:
        /* <DEDUP_REMOVED lines=43> */
.L_x_19616:
[----:B------:R-:W-:Y:S05]  /*8750*/  BSYNC.RECONVERGENT B3 ;  /* 0x0000000000037941 */ /* 0x000fea0003800200 */
.L_x_19615:
        /* <DEDUP_REMOVED lines=11> */
.L_x_19614:
[----:B------:R-:W-:Y:S05]  /*8810*/  BSYNC.RECONVERGENT B2 ;  /* 0x0000000000027941 */ /* 0x000fea0003800200 */
.L_x_19613:
        /* <DEDUP_REMOVED lines=17> */
.L_x_19624:
        /* <DEDUP_REMOVED lines=13> */
.L_x_19626:
[----:B------:R-:W-:Y:S05]  /*8a00*/  BSYNC.RECONVERGENT B4 ;  /* 0x0000000000047941 */ /* 0x000fea0003800200 */
.L_x_19625:
        /* <DEDUP_REMOVED lines=43> */
.L_x_19623:
[----:B------:R-:W-:Y:S05]  /*8cc0*/  BSYNC.RECONVERGENT B3 ;  /* 0x0000000000037941 */ /* 0x000fea0003800200 */
.L_x_19622:
        /* <DEDUP_REMOVED lines=11> */
.L_x_19621:
[----:B------:R-:W-:Y:S05]  /*8d80*/  BSYNC.RECONVERGENT B2 ;  /* 0x0000000000027941 */ /* 0x000fea0003800200 */
.L_x_19620:
        /* <DEDUP_REMOVED lines=16> */
.L_x_19630:
        /* <DEDUP_REMOVED lines=13> */
.L_x_19632:
[----:B------:R-:W-:Y:S05]  /*8f60*/  BSYNC.RECONVERGENT B3 ;  /* 0x0000000000037941 */ /* 0x000fea0003800200 */
.L_x_19631:
        /* <DEDUP_REMOVED lines=43> */
.L_x_19629:
[----:B------:R-:W-:Y:S05]  /*9220*/  BSYNC.RECONVERGENT B2 ;  /* 0x0000000000027941 */ /* 0x000fea0003800200 */
.L_x_19628:
        /* <DEDUP_REMOVED lines=12> */
.L_x_19577:
[----:B------:R-:W-:Y:S01]  /*92f0*/  BSSY.RECONVERGENT B2, `(.L_x_19633) ;  /* 0x000005a000027945 */ /* 0x000fe20003800200 */
[----:B------:R-:W-:Y:S01]  /*9300*/  IMAD.MOV.U32 R102, RZ, RZ, R64 ;  /* 0x000000ffff667224 */ /* 0x000fe200078e0040 */
[----:B01----:R-:W-:Y:S01]  /*9310*/  MOV R54, R65 ;  /* 0x0000004100367202 */ /* 0x003fe20000000f00 */
[----:B--2---:R-:W-:Y:S01]  /*9320*/  IMAD.MOV.U32 R52, RZ, RZ, RZ ;  /* 0x000000ffff347224 */ /* 0x004fe200078e00ff */
        /* <DEDUP_REMOVED lines=17> */
.L_x_19637:
        /* <DEDUP_REMOVED lines=13> */
.L_x_19639:
[----:B------:R-:W-:Y:S05]  /*9510*/  BSYNC.RECONVERGENT B4 ;  /* 0x0000000000047941 */ /* 0x000fea0003800200 */
.L_x_19638:
        /* <DEDUP_REMOVED lines=43> */
.L_x_19636:
[----:B------:R-:W-:Y:S05]  /*97d0*/  BSYNC.RECONVERGENT B3 ;  /* 0x0000000000037941 */ /* 0x000fea0003800200 */
.L_x_19635:
        /* <DEDUP_REMOVED lines=11> */
.L_x_19634:
[----:B------:R-:W-:Y:S05]  /*9890*/  BSYNC.RECONVERGENT B2 ;  /* 0x0000000000027941 */ /* 0x000fea0003800200 */
.L_x_19633:
        /* <DEDUP_REMOVED lines=17> */
.L_x_19644:
        /* <DEDUP_REMOVED lines=13> */
.L_x_19646:
[----:B------:R-:W-:Y:S05]  /*9a80*/  BSYNC.RECONVERGENT B4 ;  /* 0x0000000000047941 */ /* 0x000fea0003800200 */
.L_x_19645:
        /* <DEDUP_REMOVED lines=43> */
.L_x_19643:
[----:B------:R-:W-:Y:S05]  /*9d40*/  BSYNC.RECONVERGENT B3 ;  /* 0x0000000000037941 */ /* 0x000fea0003800200 */
.L_x_19642:
        /* <DEDUP_REMOVED lines=11> */
.L_x_19641:
[----:B------:R-:W-:Y:S05]  /*9e00*/  BSYNC.RECONVERGENT B2 ;  /* 0x0000000000027941 */ /* 0x000fea0003800200 */
.L_x_19640:
        /* <DEDUP_REMOVED lines=17> */
.L_x_19651:
        /* <DEDUP_REMOVED lines=13> */
.L_x_19653:
[----:B------:R-:W-:Y:S05]  /*9ff0*/  BSYNC.RECONVERGENT B4 ;  /* 0x0000000000047941 */ /* 0x000fea0003800200 */
.L_x_19652:
        /* <DEDUP_REMOVED lines=43> */
.L_x_19650:
[----:B------:R-:W-:Y:S05]  /*a2b0*/  BSYNC.RECONVERGENT B3 ;  /* 0x0000000000037941 */ /* 0x000fea0003800200 */
.L_x_19649:
        /* <DEDUP_REMOVED lines=11> */
.L_x_19648:
[----:B------:R-:W-:Y:S05]  /*a370*/  BSYNC.RECONVERGENT B2 ;  /* 0x0000000000027941 */ /* 0x000fea0003800200 */
.L_x_19647:
        /* <DEDUP_REMOVED lines=17> */
.L_x_19658:
        /* <DEDUP_REMOVED lines=13> */
.L_x_19660:
[----:B------:R-:W-:Y:S05]  /*a560*/  BSYNC.RECONVERGENT B4 ;  /* 0x0000000000047941 */ /* 0x000fea0003800200 */
.L_x_19659:
        /* <DEDUP_REMOVED lines=43> */
.L_x_19657:
[----:B------:R-:W-:Y:S05]  /*a820*/  BSYNC.RECONVERGENT B3 ;  /* 0x0000000000037941 */ /* 0x000fea0003800200 */
.L_x_19656:
        /* <DEDUP_REMOVED lines=11> */
.L_x_19655:
[----:B------:R-:W-:Y:S05]  /*a8e0*/  BSYNC.RECONVERGENT B2 ;  /* 0x0000000000027941 */ /* 0x000fea0003800200 */
.L_x_19654:
        /* <DEDUP_REMOVED lines=17> */
.L_x_19665:
        /* <DEDUP_REMOVED lines=13> */
.L_x_19667:
[----:B------:R-:W-:Y:S05]  /*aad0*/  BSYNC.RECONVERGENT B4 ;  /* 0x0000000000047941 */ /* 0x000fea0003800200 */
.L_x_19666:
        /* <DEDUP_REMOVED lines=43> */
.L_x_19664:
[----:B------:R-:W-:Y:S05]  /*ad90*/  BSYNC.RECONVERGENT B3 ;  /* 0x0000000000037941 */ /* 0x000fea0003800200 */
.L_x_19663:
        /* <DEDUP_REMOVED lines=11> */
.L_x_19662:
[----:B------:R-:W-:Y:S05]  /*ae50*/  BSYNC.RECONVERGENT B2 ;  /* 0x0000000000027941 */ /* 0x000fea0003800200 */
.L_x_19661:
        /* <DEDUP_REMOVED lines=17> */
.L_x_19672:
        /* <DEDUP_REMOVED lines=13> */
.L_x_19674:
[----:B------:R-:W-:Y:S05]  /*b040*/  BSYNC.RECONVERGENT B4 ;  /* 0x0000000000047941 */ /* 0x000fea0003800200 */
.L_x_19673:
        /* <DEDUP_REMOVED lines=43> */
.L_x_19671:
[----:B------:R-:W-:Y:S05]  /*b300*/  BSYNC.RECONVERGENT B3 ;  /* 0x0000000000037941 */ /* 0x000fea0003800200 */
.L_x_19670:
        /* <DEDUP_REMOVED lines=11> */
.L_x_19669:
[----:B------:R-:W-:Y:S05]  /*b3c0*/  BSYNC.RECONVERGENT B2 ;  /* 0x0000000000027941 */ /* 0x000fea0003800200 */
.L_x_19668:
        /* <DEDUP_REMOVED lines=17> */
.L_x_19679:
        /* <DEDUP_REMOVED lines=13> */
.L_x_19681:
[----:B------:R-:W-:Y:S05]  /*b5b0*/  BSYNC.RECONVERGENT B4 ;  /* 0x0000000000047941 */ /* 0x000fea0003800200 */
.L_x_19680:
        /* <DEDUP_REMOVED lines=43> */
.L_x_19678:
[----:B------:R-:W-:Y:S05]  /*b870*/  BSYNC.RECONVERGENT B3 ;  /* 0x0000000000037941 */ /* 0x000fea0003800200 */
.L_x_19677:
        /* <DEDUP_REMOVED lines=11> */
.L_x_19676:
[----:B------:R-:W-:Y:S05]  /*b930*/  BSYNC.RECONVERGENT B2 ;  /* 0x0000000000027941 */ /* 0x000fea0003800200 */
.L_x_19675:
        /* <DEDUP_REMOVED lines=16> */
.L_x_19684:
        /* <DEDUP_REMOVED lines=13> */
.L_x_19686:
[----:B------:R-:W-:Y:S05]  /*bb10*/  BSYNC.RECONVERGENT B3 ;  /* 0x0000000000037941 */ /* 0x000fea0003800200 */
.L_x_19685:
        /* <DEDUP_REMOVED lines=43> */
.L_x_19683:
[----:B------:R-:W-:Y:S05]  /*bdd0*/  BSYNC.RECONVERGENT B2 ;  /* 0x0000000000027941 */ /* 0x000fea0003800200 */
.L_x_19682:
        /* <DEDUP_REMOVED lines=11> */
.L_x_19627:
[----:B------:R-:W-:Y:S05]  /*be90*/  BSYNC.RECONVERGENT B1 ;  /* 0x0000000000017941 */ /* 0x000fea0003800200 */
.L_x_19576:
        /* <DEDUP_REMOVED lines=33> */
.L_x_19688:
[----:B------:R-:W-:Y:S05]  /*c0b0*/  BSYNC.RECONVERGENT B1 ;  /* 0x0000000000017941 */ /* 0x000fea0003800200 */
.L_x_19687:
        /* <DEDUP_REMOVED lines=27> */
.L_x_19695:
        /* <DEDUP_REMOVED lines=13> */
.L_x_19697:
[----:B------:R-:W-:Y:S05]  /*c340*/  BSYNC.RECONVERGENT B4 ;  /* 0x0000000000047941 */ /* 0x000fea0003800200 */
.L_x_19696:
[----:B0-----:R-:W-:Y:S01]  /*c350*/  IMAD.WIDE.U32 R64, R71, -0x326172a9, RZ ;  /* 0xcd9e8d5747407825 */ /* 0x001fe200078e00ff */
        /* <DEDUP_REMOVED lines=42> */
.L_x_19694:
[----:B------:R-:W-:Y:S05]  /*c600*/  BSYNC.RECONVERGENT B3 ;  /* 0x0000000000037941 */ /* 0x000fea0003800200 */
.L_x_19693:
        /* <DEDUP_REMOVED lines=11> */
.L_x_19692:
[----:B------:R-:W-:Y:S05]  /*c6c0*/  BSYNC.RECONVERGENT B2 ;  /* 0x0000000000027941 */ /* 0x000fea0003800200 */
.L_x_19691:
        /* <DEDUP_REMOVED lines=17> */
.L_x_19702:
        /* <DEDUP_REMOVED lines=13> */
.L_x_19704:
[----:B------:R-:W-:Y:S05]  /*c8b0*/  BSYNC.RECONVERGENT B4 ;  /* 0x0000000000047941 */ /* 0x000fea0003800200 */
.L_x_19703:
        /* <DEDUP_REMOVED lines=43> */
.L_x_19701:
[----:B------:R-:W-:Y:S05]  /*cb70*/  BSYNC.RECONVERGENT B3 ;  /* 0x0000000000037941 */ /* 0x000fea0003800200 */
.L_x_19700:
[----:B------:R-:W-:Y:S01]  /*cb80*/  I2FP.F32.U32 R61, R61 ;  /* 0x0000003d003d7245 */ /* 0x000fe20000201000 */
[----:B0-----:R-:W-:Y:S02]  /*cb90*/  HADD2.F32 R64, -RZ, R32.H1_H1 ;  /* 0x30000020ff407230 */ /* 0x001fe40000004100 */
        /* <DEDUP_REMOVED lines=9> */
.L_x_19699:
[----:B------:R-:W-:Y:S05]  /*cc30*/  BSYNC.RECONVERGENT B2 ;  /* 0x0000000000027941 */ /* 0x000fea0003800200 */
.L_x_19698:
[----:B------:R-:W-:Y:S01]  /*cc40*/  BSSY.RECONVERGENT B2, `(.L_x_19705) ;  /* 0x0000056000027945 */ /* 0x000fe20003800200 */
[----:B0-----:R-:W-:Y:S01]  /*cc50*/  MOV R64, R63 ;  /* 0x0000003f00407202 */ /* 0x001fe20000000f00 */
        /* <DEDUP_REMOVED lines=15> */
.L_x_19709:
        /* <DEDUP_REMOVED lines=13> */
.L_x_19711:
[----:B------:R-:W-:Y:S05]  /*ce20*/  BSYNC.RECONVERGENT B4 ;  /* 0x0000000000047941 */ /* 0x000fea0003800200 */
.L_x_19710:
        /* <DEDUP_REMOVED lines=43> */
.L_x_19708:
[----:B------:R-:W-:Y:S05]  /*d0e0*/  BSYNC.RECONVERGENT B3 ;  /* 0x0000000000037941 */ /* 0x000fea0003800200 */
.L_x_19707:
        /* <DEDUP_REMOVED lines=11> */
.L_x_19706:
[----:B------:R-:W-:Y:S05]  /*d1a0*/  BSYNC.RECONVERGENT B2 ;  /* 0x0000000000027941 */ /* 0x000fea0003800200 */
.L_x_19705:
        /* <DEDUP_REMOVED lines=17> */
.L_x_19716:
        /* <DEDUP_REMOVED lines=13> */
.L_x_19718:
[----:B------:R-:W-:Y:S05]  /*d390*/  BSYNC.RECONVERGENT B4 ;  /* 0x0000000000047941 */ /* 0x000fea0003800200 */
.L_x_19717:
        /* <DEDUP_REMOVED lines=43> */
.L_x_19715:
[----:B------:R-:W-:Y:S05]  /*d650*/  BSYNC.RECONVERGENT B3 ;  /* 0x0000000000037941 */ /* 0x000fea0003800200 */
.L_x_19714:
        /* <DEDUP_REMOVED lines=11> */
.L_x_19713:
[----:B------:R-:W-:Y:S05]  /*d710*/  BSYNC.RECONVERGENT B2 ;  /* 0x0000000000027941 */ /* 0x000fea0003800200 */
.L_x_19712:
        /* <DEDUP_REMOVED lines=17> */
.L_x_19723:
        /* <DEDUP_REMOVED lines=13> */
.L_x_19725:
[----:B------:R-:W-:Y:S05]  /*d900*/  BSYNC.RECONVERGENT B4 ;  /* 0x0000000000047941 */ /* 0x000fea0003800200 */
.L_x_19724:
        /* <DEDUP_REMOVED lines=43> */
.L_x_19722:
[----:B------:R-:W-:Y:S05]  /*dbc0*/  BSYNC.RECONVERGENT B3 ;  /* 0x0000000000037941 */ /* 0x000fea0003800200 */
.L_x_19721:
        /* <DEDUP_REMOVED lines=11> */
.L_x_19720:
[----:B------:R-:W-:Y:S05]  /*dc80*/  BSYNC.RECONVERGENT B2 ;  /* 0x0000000000027941 */ /* 0x000fea0003800200 */
.L_x_19719:
        /* <DEDUP_REMOVED lines=17> */
.L_x_19730:
        /* <DEDUP_REMOVED lines=13> */
.L_x_19732:
[----:B------:R-:W-:Y:S05]  /*de70*/  BSYNC.RECONVERGENT B4 ;  /* 0x0000000000047941 */ /* 0x000fea0003800200 */
.L_x_19731:
        /* <DEDUP_REMOVED lines=43> */
.L_x_19729:
[----:B------:R-:W-:Y:S05]  /*e130*/  BSYNC.RECONVERGENT B3 ;  /* 0x0000000000037941 */ /* 0x000fea0003800200 */
.L_x_19728:
        /* <DEDUP_REMOVED lines=11> */
.L_x_19727:
[----:B------:R-:W-:Y:S05]  /*e1f0*/  BSYNC.RECONVERGENT B2 ;  /* 0x0000000000027941 */ /* 0x000fea0003800200 */
.L_x_19726:
        /* <DEDUP_REMOVED lines=17> */
.L_x_19737:
        /* <DEDUP_REMOVED lines=13> */
.L_x_19739:
[----:B------:R-:W-:Y:S05]  /*e3e0*/  BSYNC.RECONVERGENT B4 ;  /* 0x0000000000047941 */ /* 0x000fea0003800200 */
.L_x_19738:
        /* <DEDUP_REMOVED lines=43> */
.L_x_19736:
[----:B------:R-:W-:Y:S05]  /*e6a0*/  BSYNC.RECONVERGENT B3 ;  /* 0x0000000000037941 */ /* 0x000fea0003800200 */
.L_x_19735:
        /* <DEDUP_REMOVED lines=11> */
.L_x_19734:
[----:B------:R-:W-:Y:S05]  /*e760*/  BSYNC.RECONVERGENT B2 ;  /* 0x0000000000027941 */ /* 0x000fea0003800200 */
.L_x_19733:
        /* <DEDUP_REMOVED lines=16> */
.L_x_19743:
        /* <DEDUP_REMOVED lines=13> */
.L_x_19745:
[----:B------:R-:W-:Y:S05]  /*e940*/  BSYNC.RECONVERGENT B3 ;  /* 0x0000000000037941 */ /* 0x000fea0003800200 */
.L_x_19744:
        /* <DEDUP_REMOVED lines=43> */
.L_x_19742:
[----:B------:R-:W-:Y:S05]  /*ec00*/  BSYNC.RECONVERGENT B2 ;  /* 0x0000000000027941 */ /* 0x000fea0003800200 */
.L_x_19741:
        /* <DEDUP_REMOVED lines=12> */
.L_x_19690:
        /* <DEDUP_REMOVED lines=21> */
.L_x_19750:
        /* <DEDUP_REMOVED lines=13> */
.L_x_19752:
[----:B------:R-:W-:Y:S05]  /*eef0*/  BSYNC.RECONVERGENT B4 ;  /* 0x0000000000047941 */ /* 0x000fea0003800200 */
.L_x_19751:
        /* <DEDUP_REMOVED lines=43> */
.L_x_19749:
[----:B------:R-:W-:Y:S05]  /*f1b0*/  BSYNC.RECONVERGENT B3 ;  /* 0x0000000000037941 */ /* 0x000fea0003800200 */
.L_x_19748:
        /* <DEDUP_REMOVED lines=11> */
.L_x_19747:
[----:B------:R-:W-:Y:S05]  /*f270*/  BSYNC.RECONVERGENT B2 ;  /* 0x0000000000027941 */ /* 0x000fea0003800200 */
.L_x_19746:
        /* <DEDUP_REMOVED lines=17> */
.L_x_19757:
        /* <DEDUP_REMOVED lines=13> */
.L_x_19759:
[----:B------:R-:W-:Y:S05]  /*f460*/  BSYNC.RECONVERGENT B4 ;  /* 0x0000000000047941 */ /* 0x000fea0003800200 */
.L_x_19758:
        /* <DEDUP_REMOVED lines=43> */
.L_x_19756:
[----:B------:R-:W-:Y:S05]  /*f720*/  BSYNC.RECONVERGENT B3 ;  /* 0x0000000000037941 */ /* 0x000fea0003800200 */
.L_x_19755:
[----:B------:R-:W-:Y:S01]  /*f730*/  I2FP.F32.U32 R61, R61 ;  /* 0x0000003d003d7245 */ /* 0x000fe20000201000 */
[----:B0----5:R-:W-:Y:S02]  /*f740*/  HADD2.F32 R64, -RZ, R32.H1_H1 ;  /* 0x30000020ff407230 */ /* 0x021fe40000004100 */
        /* <DEDUP_REMOVED lines=9> */
.L_x_19754:
[----:B------:R-:W-:Y:S05]  /*f7e0*/  BSYNC.RECONVERGENT B2 ;  /* 0x0000000000027941 */ /* 0x000fea0003800200 */
.L_x_19753:
[----:B------:R-:W-:Y:S01]  /*f7f0*/  BSSY.RECONVERGENT B2, `(.L_x_19760) ;  /* 0x0000056000027945 */ /* 0x000fe20003800200 */
[----:B0-----:R-:W-:Y:S01]  /*f800*/  MOV R64, R63 ;  /* 0x0000003f00407202 */ /* 0x001fe20000000f00 */
        /* <DEDUP_REMOVED lines=15> */
.L_x_19764:
        /* <DEDUP_REMOVED lines=13> */
.L_x_19766:
[----:B------:R-:W-:Y:S05]  /*f9d0*/  BSYNC.RECONVERGENT B4 ;  /* 0x0000000000047941 */ /* 0x000fea0003800200 */
.L_x_19765:
        /* <DEDUP_REMOVED lines=43> */
.L_x_19763:
[----:B------:R-:W-:Y:S05]  /*fc90*/  BSYNC.RECONVERGENT B3 ;  /* 0x0000000000037941 */ /* 0x000fea0003800200 */
.L_x_19762:
        /* <DEDUP_REMOVED lines=11> */
.L_x_19761:
[----:B------:R-:W-:Y:S05]  /*fd50*/  BSYNC.RECONVERGENT B2 ;  /* 0x0000000000027941 */ /* 0x000fea0003800200 */
.L_x_19760:
        /* <DEDUP_REMOVED lines=17> */
.L_x_19771:
        /* <DEDUP_REMOVED lines=13> */
.L_x_19773:
[----:B------:R-:W-:Y:S05]  /*ff40*/  BSYNC.RECONVERGENT B4 ;  /* 0x0000000000047941 */ /* 0x000fea0003800200 */
.L_x_19772:
        /* <DEDUP_REMOVED lines=43> */
.L_x_19770:
[----:B------:R-:W-:Y:S05]  /*10200*/  BSYNC.RECONVERGENT B3 ;  /* 0x0000000000037941 */ /* 0x000fea0003800200 */
.L_x_19769:
        /* <DEDUP_REMOVED lines=11> */
.L_x_19768:
[----:B------:R-:W-:Y:S05]  /*102c0*/  BSYNC.RECONVERGENT B2 ;  /* 0x0000000000027941 */ /* 0x000fea0003800200 */
.L_x_19767:
        /* <DEDUP_REMOVED lines=17> */
.L_x_19778:
[----:B------:R-:W-:Y:S01]  /*103e0*/  IADD3 R72, PT, PT, R72, 0x1, RZ ;  /* 0x0000000148487810 */ /* 0x000fe20007ffe0ff */
[----:B------:R-:W-:Y:S03]  /*103f0*/  BSSY.RECONVERGENT B4, `(.L_x_19779) ;  /* 0x000000c000047945 */ /* 0x000fe60003800200 */
[C---:B------:R-:W-:Y:S01]  /*10400*/  ISETP.NE.AND P0, PT, R72.reuse, RZ, PT ;  /* 0x000000ff4800720c */ /* 0x040fe20003f05270 */
[----:B------:R-:W-:-:S12]  /*10410*/  IMAD.WIDE.U32 R86, R72, -0x2daee0ad, RZ ;  /* 0xd2511f5348567825 */ /* 0x000fd800078e00ff */
[----:B------:R-:W-:Y:S05]  /*10420*/  @P0 BRA `(.L_x_19780) ;  /* 0x0000000000200947 */ /* 0x000fea0003800000 */
[----:B------:R-:W-:-:S05]  /*10430*/  VIADD R70, R70, 0x1 ;  /* 0x0000000146467836 */ /* 0x000fca0000000000 */
[----:B------:R-:W-:-:S13]  /*10440*/  ISETP.NE.AND P0, PT, R70, RZ, PT ;  /* 0x000000ff4600720c */ /* 0x000fda0003f05270 */
[----:B------:R-:W-:Y:S02]  /*10450*/  @!P0 IADD3 R71, PT, PT, R71, 0x1, RZ ;  /* 0x0000000147478810 */ /* 0x000fe40007ffe0ff */
[----:B------:R-:W-:Y:S02]  /*10460*/  @!P0 IADD3 R64, PT, PT, R81, 0x1, RZ ;  /* 0x0000000151408810 */ /* 0x000fe40007ffe0ff */
[----:B------:R-:W-:Y:S02]  /*10470*/  ISETP.NE.AND P2, PT, R71, RZ, !P0 ;  /* 0x000000ff4700720c */ /* 0x000fe40004745270 */
[----:B------:R-:W-:-:S11]  /*10480*/  @!P0 MOV R70, RZ ;  /* 0x000000ff00468202 */ /* 0x000fd60000000f00 */
[----:B------:R-:W-:-:S05]  /*10490*/  @P2 IMAD.MOV R64, RZ, RZ, R81 ;  /* 0x000000ffff402224 */ /* 0x000fca00078e0251 */
[----:B------:R-:W-:-:S07]  /*104a0*/  @!P0 MOV R81, R64 ;  /* 0x0000004000518202 */ /* 0x000fce0000000f00 */
.L_x_19780:
[----:B------:R-:W-:Y:S05]  /*104b0*/  BSYNC.RECONVERGENT B4 ;  /* 0x0000000000047941 */ /* 0x000fea0003800200 */
.L_x_19779:
        /* <DEDUP_REMOVED lines=43> */
.L_x_19777:
[----:B------:R-:W-:Y:S05]  /*10770*/  BSYNC.RECONVERGENT B3 ;  /* 0x0000000000037941 */ /* 0x000fea0003800200 */
.L_x_19776:
        /* <DEDUP_REMOVED lines=11> */
.L_x_19775:
[----:B------:R-:W-:Y:S05]  /*10830*/  BSYNC.RECONVERGENT B2 ;  /* 0x0000000000027941 */ /* 0x000fea0003800200 */
.L_x_19774:
        /* <DEDUP_REMOVED lines=17> */
.L_x_19785:
        /* <DEDUP_REMOVED lines=13> */
.L_x_19787:
[----:B------:R-:W-:Y:S05]  /*10a20*/  BSYNC.RECONVERGENT B4 ;  /* 0x0000000000047941 */ /* 0x000fea0003800200 */
.L_x_19786:
        /* <DEDUP_REMOVED lines=41> */
[----:B------:R-:W-:Y:S01]  /*10cc0*/  HFMA2 R67, -RZ, RZ, 0, 0 ;  /* 0x00000000ff437431 */ /* 0x000fe200000001ff */
[----:B------:R-:W-:-:S07]  /*10cd0*/  MOV R98, R66 ;  /* 0x0000004200627202 */ /* 0x000fce0000000f00 */
.L_x_19784:
[----:B------:R-:W-:Y:S05]  /*10ce0*/  BSYNC.RECONVERGENT B3 ;  /* 0x0000000000037941 */ /* 0x000fea0003800200 */
.L_x_19783:
        /* <DEDUP_REMOVED lines=11> */
.L_x_19782:
[----:B------:R-:W-:Y:S05]  /*10da0*/  BSYNC.RECONVERGENT B2 ;  /* 0x0000000000027941 */ /* 0x000fea0003800200 */
.L_x_19781:
[----:B------:R-:W-:Y:S01]  /*10db0*/  BSSY.RECONVERGENT B2, `(.L_x_19788) ;  /* 0x0000056000027945 */ /* 0x000fe20003800200 */
[----:B------:R-:W-:Y:S01]  /*10dc0*/  HFMA2 R66, -RZ, RZ, 0, 0 ;  /* 0x00000000ff427431 */ /* 0x000fe200000001ff */
        /* <DEDUP_REMOVED lines=10> */
[----:B------:R-:W-:Y:S01]  /*10e70*/  @!P0 MOV R86, 0x3 ;  /* 0x0000000300568802 */ /* 0x000fe20000000f00 */
[----:B------:R-:W-:Y:S01]  /*10e80*/  @!P0 IMAD.MOV.U32 R87, RZ, RZ, R78 ;  /* 0x000000ffff578224 */ /* 0x000fe200078e004e */
[----:B------:R-:W-:Y:S02]  /*10e90*/  @P0 IADD3 R86, PT, PT, R67, 0x1, RZ ;  /* 0x0000000143560810 */ /* 0x000fe40007ffe0ff */
[----:B------:R-:W-:Y:S01]  /*10ea0*/  @P0 MOV R87, R79 ;  /* 0x0000004f00570202 */ /* 0x000fe20000000f00 */
[----:B------:R-:W-:Y:S06]  /*10eb0*/  BRA `(.L_x_19791) ;  /* 0x0000000000e47947 */ /* 0x000fec0003800000 */
.L_x_19792:
[----:B------:R-:W-:Y:S01]  /*10ec0*/  VIADD R72, R72, 0x1 ;  /* 0x0000000148487836 */ /* 0x000fe20000000000 */
[----:B------:R-:W-:Y:S03]  /*10ed0*/  BSSY.RECONVERGENT B4, `(.L_x_19793) ;  /* 0x000000c000047945 */ /* 0x000fe60003800200 */
[C---:B------:R-:W-:Y:S01]  /*10ee0*/  IMAD.WIDE.U32 R88, R72.reuse, -0x2daee0ad, RZ ;  /* 0xd2511f5348587825 */ /* 0x040fe200078e00ff */
[----:B------:R-:W-:-:S13]  /*10ef0*/  ISETP.NE.AND P0, PT, R72, RZ, PT ;  /* 0x000000ff4800720c */ /* 0x000fda0003f05270 */
[----:B------:R-:W-:Y:S05]  /*10f00*/  @P0 BRA `(.L_x_19794) ;  /* 0x0000000000200947 */ /* 0x000fea0003800000 */
[----:B------:R-:W-:-:S04]  /*10f10*/  IADD3 R70, PT, PT, R70, 0x1, RZ ;  /* 0x0000000146467810 */ /* 0x000fc80007ffe0ff */
[----:B------:R-:W-:-:S13]  /*10f20*/  ISETP.NE.AND P0, PT, R70, RZ, PT ;  /* 0x000000ff4600720c */ /* 0x000fda0003f05270 */
[----:B------:R-:W-:Y:S01]  /*10f30*/  @!P0 IADD3 R71, PT, PT, R71, 0x1, RZ ;  /* 0x0000000147478810 */ /* 0x000fe20007ffe0ff */
[----:B------:R-:W-:Y:S01]  /*10f40*/  @!P0 VIADD R66, R81, 0x1 ;  /* 0x0000000151428836 */ /* 0x000fe20000000000 */
[----:B------:R-:W-:Y:S02]  /*10f50*/  @!P0 MOV R70, RZ ;  /* 0x000000ff00468202 */ /* 0x000fe40000000f00 */
[----:B------:R-:W-:-:S13]  /*10f60*/  ISETP.NE.AND P2, PT, R71, RZ, !P0 ;  /* 0x000000ff4700720c */ /* 0x000fda0004745270 */
[----:B------:R-:W-:-:S05]  /*10f70*/  @P2 IADD3 R66, PT, PT, R81, RZ, RZ ;  /* 0x000000ff51422210 */ /* 0x000fca0007ffe0ff */
[----:B------:R-:W-:-:S07]  /*10f80*/  @!P0 IMAD.MOV.U32 R81, RZ, RZ, R66 ;  /* 0x000000ffff518224 */ /* 0x000fce00078e0042 */
.L_x_19794:
[----:B------:R-:W-:Y:S05]  /*10f90*/  BSYNC.RECONVERGENT B4 ;  /* 0x0000000000047941 */ /* 0x000fea0003800200 */
.L_x_19793:
        /* <DEDUP_REMOVED lines=40> */
[----:B------:R-:W-:Y:S01]  /*11220*/  MOV R87, R98 ;  /* 0x0000006200577202 */ /* 0x000fe20000000f00 */
[----:B------:R-:W-:Y:S01]  /*11230*/  IMAD.MOV.U32 R98, RZ, RZ, R66 ;  /* 0x000000ffff627224 */ /* 0x000fe200078e0042 */
[----:B------:R-:W-:-:S07]  /*11240*/  LOP3.LUT R78, R78, UR32, R67, 0x96, !PT ;  /* 0x000000204e4e7c12 */ /* 0x000fce000f8e9643 */
.L_x_19791:
[----:B------:R-:W-:Y:S05]  /*11250*/  BSYNC.RECONVERGENT B3 ;  /* 0x0000000000037941 */ /* 0x000fea0003800200 */
.L_x_19790:
[----:B------:R-:W-:Y:S01]  /*11260*/  I2FP.F32.U32 R66, R87 ;  /* 0x0000005700427245 */ /* 0x000fe20000201000 */
[----:B-----5:R-:W-:Y:S01]  /*11270*/  HADD2.F32 R87, -RZ, R35.H0_H0 ;  /* 0x20000023ff577230 */ /* 0x020fe20000004100 */
[----:B------:R-:W-:-:S04]  /*11280*/  MOV R67, 0x2f800000 ;  /* 0x2f80000000437802 */ /* 0x000fc80000000f00 */
        /* <DEDUP_REMOVED lines=8> */
.L_x_19789:
[----:B------:R-:W-:Y:S05]  /*11310*/  BSYNC.RECONVERGENT B2 ;  /* 0x0000000000027941 */ /* 0x000fea0003800200 */
.L_x_19788:
[----:B------:R-:W-:Y:S02]  /*11320*/  HFMA2 R67, -RZ, RZ, 0, 0 ;  /* 0x00000000ff437431 */ /* 0x000fe400000001ff */
        /* <DEDUP_REMOVED lines=10> */
[----:B------:R-:W-:Y:S01]  /*113d0*/  @!P0 MOV R102, 0x3 ;  /* 0x0000000300668802 */ /* 0x000fe20000000f00 */
[----:B------:R-:W-:Y:S01]  /*113e0*/  @P0 VIADD R102, R86, 0x1 ;  /* 0x0000000156660836 */ /* 0x000fe20000000000 */
[----:B------:R-:W-:Y:S02]  /*113f0*/  @!P0 MOV R67, R78 ;  /* 0x0000004e00438202 */ /* 0x000fe40000000f00 */
[----:B------:R-:W-:Y:S01]  /*11400*/  @P0 MOV R67, R79 ;  /* 0x0000004f00430202 */ /* 0x000fe20000000f00 */
[----:B------:R-:W-:Y:S06]  /*11410*/  BRA `(.L_x_19796) ;  /* 0x0000000000e47947 */ /* 0x000fec0003800000 */
.L_x_19797:
        /* <DEDUP_REMOVED lines=13> */
.L_x_19799:
[----:B------:R-:W-:Y:S05]  /*114f0*/  BSYNC.RECONVERGENT B3 ;  /* 0x0000000000037941 */ /* 0x000fea0003800200 */
.L_x_19798:
        /* <DEDUP_REMOVED lines=43> */
.L_x_19796:
[----:B------:R-:W-:Y:S05]  /*117b0*/  BSYNC.RECONVERGENT B2 ;  /* 0x0000000000027941 */ /* 0x000fea0003800200 */
.L_x_19795:
        /* <DEDUP_REMOVED lines=11> */
.L_x_19740:
[----:B------:R-:W-:Y:S05]  /*11870*/  BSYNC.RECONVERGENT B1 ;  /* 0x0000000000017941 */ /* 0x000fea0003800200 */
.L_x_19689:
        /* <DEDUP_REMOVED lines=49> */
.L_x_19801:
[----:B------:R-:W-:Y:S05]  /*11b90*/  BSYNC.RECONVERGENT B1 ;  /* 0x0000000000017941 */ /* 0x000fea0003800200 */
.L_x_19800:
        /* <DEDUP_REMOVED lines=72> */
.L_x_19817:
        /* <DEDUP_REMOVED lines=17> */
[----:B------:R-:W-:Y:S02]  /*12130*/  VIADD R99, R99, 0xffffffff ;  /* 0xffffffff63637836 */ /* 0x000fe40000000000 */
[--C-:B------:R-:W-:Y:S02]  /*12140*/  HADD2.F32 R85, -RZ, R2.reuse.H1_H1 ;  /* 0x30000002ff557230 */ /* 0x100fe40000004100 */
        /* <DEDUP_REMOVED lines=27> */
[--C-:B------:R-:W-:Y:S02]  /*12300*/  HADD2.F32 R67, -RZ, R28.reuse.H0_H0 ;  /* 0x2000001cff437230 */ /* 0x100fe40000004100 */
[C---:B------:R-:W-:Y:S01]  /*12310*/  FMUL.FTZ R84, R91.reuse, R84 ;  /* 0x000000545b547220 */ /* 0x040fe20000410000 */
[----:B------:R-:W-:Y:S02]  /*12320*/  HADD2.F32 R87, -RZ, R28.H1_H1 ;  /* 0x3000001cff577230 */ /* 0x000fe40000004100 */
        /* <DEDUP_REMOVED lines=22> */
[----:B------:R-:W-:Y:S01]  /*12490*/  FMUL.FTZ R91, R91, R89 ;  /* 0x000000595b5b7220 */ /* 0x000fe20000410000 */
[----:B------:R-:W-:Y:S01]  /*124a0*/  FFMA.FTZ R49, R84, R85, R87 ;  /* 0x0000005554317223 */ /* 0x000fe20000010057 */
[----:B------:R-:W-:-:S02]  /*124b0*/  HADD2.F32 R67, -RZ, R3.H0_H0 ;  /* 0x20000003ff437230 */ /* 0x000fc40000004100 */
[----:B------:R-:W-:Y:S02]  /*124c0*/  HADD2.F32 R85, -RZ, R29.H0_H0 ;  /* 0x2000001dff557230 */ /* 0x000fe40000004100 */
[----:B------:R-:W-:Y:S01]  /*124d0*/  HADD2.F32 R87, -RZ, R4.H0_H0 ;  /* 0x20000004ff577230 */ /* 0x000fe20000004100 */
[----:B------:R-:W-:Y:S01]  /*124e0*/  F2FP.F16.F32.PACK_AB R44, R49, R44 ;  /* 0x0000002c312c723e */ /* 0x000fe200000000ff */
        /* <DEDUP_REMOVED lines=20> */
[----:B------:R-:W-:-:S02]  /*12630*/  HADD2.F32 R88, -RZ, R11.H0_H0 ;  /* 0x2000000bff587230 */ /* 0x000fc40000004100 */
[----:B------:R-:W-:Y:S02]  /*12640*/  HADD2.F32 R90, -RZ, R25.H0_H0 ;  /* 0x20000019ff5a7230 */ /* 0x000fe40000004100 */
[----:B------:R-:W-:Y:S01]  /*12650*/  FFMA.FTZ R67, R64, R89, R99 ;  /* 0x0000005940437223 */ /* 0x000fe20000010063 */
[----:B------:R-:W-:Y:S02]  /*12660*/  HADD2.F32 R86, -RZ, R27.H0_H0 ;  /* 0x2000001bff567230 */ /* 0x000fe40000004100 */
[--C-:B------:R-:W-:Y:S02]  /*12670*/  HADD2.F32 R99, -RZ, R13.reuse.H1_H1 ;  /* 0x3000000dff637230 */ /* 0x100fe40000004100 */
[----:B------:R-:W-:Y:S01]  /*12680*/  FFMA.FTZ R65, R65, R88, R90 ;  /* 0x0000005841417223 */ /* 0x000fe2000001005a */
[----:B------:R-:W-:Y:S02]  /*12690*/  HADD2.F32 R88, -RZ, R13.H0_H0 ;  /* 0x2000000dff587230 */ /* 0x000fe40000004100 */
[----:B------:R-:W-:-:S02]  /*126a0*/  HADD2.F32 R89, -RZ, R27.H1_H1 ;  /* 0x3000001bff597230 */ /* 0x000fc40000004100 */
[----:B------:R-:W-:Y:S02]  /*126b0*/  HADD2.F32 R90, -RZ, R18.H0_H0 ;  /* 0x20000012ff5a7230 */ /* 0x000fe40000004100 */
[----:B------:R-:W-:Y:S01]  /*126c0*/  FFMA.FTZ R88, R57, R88, R86 ;  /* 0x0000005839587223 */ /* 0x000fe20000010056 */
[----:B------:R-:W-:Y:S02]  /*126d0*/  HADD2.F32 R104, -RZ, R20.H0_H0 ;  /* 0x20000014ff687230 */ /* 0x000fe40000004100 */
[----:B------:R-:W-:Y:S01]  /*126e0*/  FFMA.FTZ R99, R56, R99, R89 ;  /* 0x0000006338637223 */ /* 0x000fe20000010059 */
[----:B------:R-:W-:Y:S01]  /*126f0*/  HADD2.F32 R101, -RZ, R11.H1_H1 ;  /* 0x3000000bff657230 */ /* 0x000fe20000004100 */
[----:B------:R-:W0:Y:S01]  /*12700*/  LDC.64 R56, c[0x0][0x428] ;  /* 0x00010a00ff387b82 */ /* 0x000e220000000a00 */
        /* <DEDUP_REMOVED lines=8> */
[----:B------:R-:W-:Y:S01]  /*12790*/  HADD2.F32 R87, -RZ, R12.H1_H1 ;  /* 0x3000000cff577230 */ /* 0x000fe20000004100 */
[----:B------:R-:W-:Y:S01]  /*127a0*/  SHF.R.S32.HI R55, RZ, 0x1f, R100 ;  /* 0x0000001fff377819 */ /* 0x000fe20000011464 */
[----:B------:R-:W-:-:S02]  /*127b0*/  HADD2.F32 R61, -RZ, R26.H1_H1 ;  /* 0x3000001aff3d7230 */ /* 0x000fc40000004100 */
[----:B------:R-:W-:Y:S01]  /*127c0*/  FFMA.FTZ R84, R59, R84, R60 ;  /* 0x000000543b547223 */ /* 0x000fe2000001003c */
[----:B------:R-:W-:Y:S01]  /*127d0*/  HADD2.F32 R60, -RZ, R21.H0_H0 ;  /* 0x20000015ff3c7230 */ /* 0x000fe20000004100 */
[----:B------:R-:W-:Y:S01]  /*127e0*/  LEA.HI R55, R55, R100, RZ, 0x3 ;  /* 0x0000006437377211 */ /* 0x000fe200078f18ff */
[----:B------:R-:W-:Y:S02]  /*127f0*/  HADD2.F32 R90, -RZ, R68.H0_H0 ;  /* 0x20000044ff5a7230 */ /* 0x000fe40000004100 */
[----:B------:R-:W-:Y:S01]  /*12800*/  FFMA.FTZ R87, R58, R87, R61 ;  /* 0x000000573a577223 */ /* 0x000fe2000001003d */
[--C-:B------:R-:W-:Y:S01]  /*12810*/  HADD2.F32 R58, -RZ, R19.reuse.H0_H0 ;  /* 0x20000013ff3a7230 */ /* 0x100fe20000004100 */
[----:B------:R-:W-:Y:S01]  /*12820*/  LEA.HI.SX32 R55, R55, R0, 0x1d ;  /* 0x0000000037377211 */ /* 0x000fe200078feaff */
[----:B------:R-:W-:Y:S01]  /*12830*/  HADD2.F32 R104, -RZ, R22.H0_H0 ;  /* 0x20000016ff687230 */ /* 0x000fe20000004100 */
[----:B------:R-:W-:Y:S01]  /*12840*/  F2FP.F16.F32.PACK_AB R49, R64, R65 ;  /* 0x000000414031723e */ /* 0x000fe200000000ff */
[----:B------:R-:W-:-:S02]  /*12850*/  HADD2.F32 R101, -RZ, R19.H1_H1 ;  /* 0x30000013ff657230 */ /* 0x000fc40000004100 */
[----:B------:R-:W-:Y:S01]  /*12860*/  FFMA.FTZ R52, R51, R58, R60 ;  /* 0x0000003a33347223 */ /* 0x000fe2000001003c */
[----:B------:R-:W-:Y:S02]  /*12870*/  HADD2.F32 R59, -RZ, R21.H1_H1 ;  /* 0x30000015ff3b7230 */ /* 0x000fe40000004100 */
[----:B------:R-:W-:Y:S01]  /*12880*/  FFMA.FTZ R90, R47, R90, R104 ;  /* 0x0000005a2f5a7223 */ /* 0x000fe20000010068 */
[----:B------:R-:W-:Y:S02]  /*12890*/  HADD2.F32 R47, -RZ, R68.H1_H1 ;  /* 0x30000044ff2f7230 */ /* 0x000fe40000004100 */
[----:B------:R-:W-:Y:S02]  /*128a0*/  HADD2.F32 R51, -RZ, R22.H1_H1 ;  /* 0x30000016ff337230 */ /* 0x000fe40000004100 */
[----:B------:R-:W-:Y:S01]  /*128b0*/  FFMA.FTZ R101, R50, R101, R59 ;  /* 0x0000006532657223 */ /* 0x000fe2000001003b */
[----:B------:R-:W-:Y:S01]  /*128c0*/  HADD2.F32 R50, -RZ, R69.H0_H0 ;  /* 0x20000045ff327230 */ /* 0x000fe20000004100 */
[----:B------:R-:W-:Y:S01]  /*128d0*/  IADD3 R59, PT, PT, R55, 0x20, RZ ;  /* 0x00000020373b7810 */ /* 0x000fe20007ffe0ff */
[----:B------:R-:W-:-:S02]  /*128e0*/  HADD2.F32 R58, -RZ, R23.H0_H0 ;  /* 0x20000017ff3a7230 */ /* 0x000fc40000004100 */
[----:B------:R-:W-:Y:S01]  /*128f0*/  FFMA.FTZ R103, R46, R47, R51 ;  /* 0x0000002f2e677223 */ /* 0x000fe20000010033 */
[----:B------:R-:W-:Y:S01]  /*12900*/  HADD2.F32 R60, -RZ, R69.H1_H1 ;  /* 0x30000045ff3c7230 */ /* 0x000fe20000004100 */
[----:B------:R-:W-:Y:S01]  /*12910*/  IADD3 R47, PT, PT, R55, 0x40, RZ ;  /* 0x00000040372f7810 */ /* 0x000fe20007ffe0ff */
[----:B------:R-:W-:Y:S02]  /*12920*/  HADD2.F32 R104, -RZ, R23.H1_H1 ;  /* 0x30000017ff687230 */ /* 0x000fe40000004100 */
[----:B------:R-:W-:Y:S01]  /*12930*/  FFMA.FTZ R100, R45, R50, R58 ;  /* 0x000000322d647223 */ /* 0x000fe2000001003a */
[----:B0-----:R-:W-:Y:S01]  /*12940*/  IMAD.WIDE.U32 R58, R59, 0x10, R56 ;  /* 0x000000103b3a7825 */ /* 0x001fe200078e0038 */
[----:B------:R-:W-:-:S03]  /*12950*/  F2FP.F16.F32.PACK_AB R46, R63, R54 ;  /* 0x000000363f2e723e */ /* 0x000fc600000000ff */
[----:B------:R-:W-:Y:S01]  /*12960*/  FFMA.FTZ R91, R91, R60, R104 ;  /* 0x0000003c5b5b7223 */ /* 0x000fe20000010068 */
        /* <DEDUP_REMOVED lines=11> */
[----:B------:R-:W-:Y:S02]  /*12a20*/  F2FP.F16.F32.PACK_AB R54, R103, R90 ;  /* 0x0000005a6736723e */ /* 0x000fe400000000ff */
[----:B------:R-:W-:-:S05]  /*12a30*/  F2FP.F16.F32.PACK_AB R52, R89, R86 ;  /* 0x000000565934723e */ /* 0x000fca00000000ff */
[----:B------:R1:W-:Y:S02]  /*12a40*/  STG.E.128 desc[UR8][R56.64], R52 ;  /* 0x0000003438007986 */ /* 0x0003e4000c101d08 */
.L_x_19804:
[----:B------:R-:W-:Y:S05]  /*12a50*/  BSYNC.RECONVERGENT B1 ;  /* 0x0000000000017941 */ /* 0x000fea0003800200 */
.L_x_19803:
[----:B-1----:R-:W1:Y:S02]  /*12a60*/  LDC.64 R44, c[0x0][0x380] ;  /* 0x0000e000ff2c7b82 */ /* 0x002e640000000a00 */
[----:B-1----:R-:W-:-:S05]  /*12a70*/  IMAD R73, R44, 0x4, R73 ;  /* 0x000000042c497824 */ /* 0x002fca00078e0249 */
[----:B------:R-:W-:-:S13]  /*12a80*/  ISETP.GE.AND P0, PT, R73, R45, PT ;  /* 0x0000002d4900720c */ /* 0x000fda0003f06270 */
[----:B------:R-:W-:Y:S05]  /*12a90*/  @!P0 BRA `(.L_x_19805) ;  /* 0xfffffee000448947 */ /* 0x000fea000383ffff */
[----:B------:R-:W-:Y:S05]  /*12aa0*/  BSYNC B0 ;  /* 0x0000000000007941 */ /* 0x000fea0003800000 */
.L_x_19462:
[----:B------:R-:W-:Y:S05]  /*12ab0*/  EXIT ;  /* 0x000000000000794d */ /* 0x000fea0003800000 */
.L_x_19802:
[----:B------:R-:W-:Y:S01]  /*12ac0*/  HFMA2 R103, -RZ, RZ, 0, 5.9604644775390625e-08 ;  /* 0x00000001ff677431 */ /* 0x000fe200000001ff */
[----:B------:R-:W-:Y:S01]  /*12ad0*/  BSSY B1, `(.L_x_19806) ;  /* 0x0000006000017945 */ /* 0x000fe20003800000 */
[----:B------:R-:W-:Y:S01]  /*12ae0*/  MOV R106, 0x1f ;  /* 0x0000001f006a7802 */ /* 0x000fe20000000f00 */
[----:B------:R-:W-:-:S07]  /*12af0*/  IMAD.MOV.U32 R101, RZ, RZ, -0x1 ;  /* 0xffffffffff657424 */ /* 0x000fce00078e00ff */
[----:B0----5:R-:W-:Y:S05]  /*12b00*/  WARPSYNC.COLLECTIVE R101, `(.L_x_19807) ;  /* 0x0000000065087348 */ /* 0x021fea0003c00000 */
[----:B------:R1:W2:Y:S02]  /*12b10*/  SHFL.BFLY P0, R91, R104, R103, R106 ;  /* 0x0c000067685b7389 */ /* 0x0002a4000000006a */
[----:B012--5:R-:W-:Y:S05]  /*12b20*/  ENDCOLLECTIVE ;  /* 0x000000000000791b */ /* 0x027fea0003800000 */
.L_x_19807:
[----:B------:R-:W-:Y:S05]  /*12b30*/  BSYNC B1 ;  /* 0x0000000000017941 */ /* 0x000fea0003800000 */
.L_x_19806:
        /* <DEDUP_REMOVED lines=10> */
.L_x_19808:
[----:B------:R-:W-:Y:S02]  /*12be0*/  HFMA2 R103, -RZ, RZ, 0, 2.384185791015625e-07 ;  /* 0x00000004ff677431 */ /* 0x000fe400000001ff */
[----:B------:R-:W-:-:S04]  /*12bf0*/  IMAD.MOV.U32 R84, RZ, RZ, R91 ;  /* 0x000000ffff547224 */ /* 0x000fc800078e005b */
[----:B------:R-:W-:-:S05]  /*12c00*/  FADD.FTZ R86, R85, R84 ;  /* 0x0000005455567221 */ /* 0x000fca0000010000 */
[----:B------:R-:W-:-:S07]  /*12c10*/  MOV R104, R86 ;  /* 0x0000005600687202 */ /* 0x000fce0000000f00 */
[----:B------:R-:W-:Y:S05]  /*12c20*/  WARPSYNC.COLLECTIVE R101, `(.L_x_19809) ;  /* 0x0000000065087348 */ /* 0x000fea0003c00000 */
[----:B------:R0:W1:Y:S02]  /*12c30*/  SHFL.BFLY P0, R91, R104, R103, R106 ;  /* 0x0c000067685b7389 */ /* 0x000064000000006a */
[----:B01----:R-:W-:Y:S05]  /*12c40*/  ENDCOLLECTIVE ;  /* 0x000000000000791b */ /* 0x003fea0003800000 */
.L_x_19809:
[----:B------:R-:W-:Y:S02]  /*12c50*/  HFMA2 R103, -RZ, RZ, 0, 4.76837158203125e-07 ;  /* 0x00000008ff677431 */ /* 0x000fe400000001ff */
[----:B------:R-:W-:-:S04]  /*12c60*/  IMAD.MOV.U32 R87, RZ, RZ, R91 ;  /* 0x000000ffff577224 */ /* 0x000fc800078e005b */
[----:B------:R-:W-:-:S05]  /*12c70*/  FADD.FTZ R87, R86, R87 ;  /* 0x0000005756577221 */ /* 0x000fca0000010000 */
[----:B------:R-:W-:-:S07]  /*12c80*/  MOV R104, R87 ;  /* 0x0000005700687202 */ /* 0x000fce0000000f00 */
[----:B------:R-:W-:Y:S05]  /*12c90*/  WARPSYNC.COLLECTIVE R101, `(.L_x_19810) ;  /* 0x0000000065087348 */ /* 0x000fea0003c00000 */
[----:B------:R0:W1:Y:S02]  /*12ca0*/  SHFL.BFLY P0, R91, R104, R103, R106 ;  /* 0x0c000067685b7389 */ /* 0x000064000000006a */
[----:B01----:R-:W-:Y:S05]  /*12cb0*/  ENDCOLLECTIVE ;  /* 0x000000000000791b */ /* 0x003fea0003800000 */
.L_x_19810:
[----:B------:R-:W-:Y:S02]  /*12cc0*/  HFMA2 R103, -RZ, RZ, 0, 9.5367431640625e-07 ;  /* 0x00000010ff677431 */ /* 0x000fe400000001ff */
[----:B------:R-:W-:-:S04]  /*12cd0*/  IMAD.MOV.U32 R84, RZ, RZ, R91 ;  /* 0x000000ffff547224 */ /* 0x000fc800078e005b */
[----:B------:R-:W-:-:S05]  /*12ce0*/  FADD.FTZ R90, R87, R84 ;  /* 0x00000054575a7221 */ /* 0x000fca0000010000 */
[----:B------:R-:W-:-:S07]  /*12cf0*/  MOV R104, R90 ;  /* 0x0000005a00687202 */ /* 0x000fce0000000f00 */
[----:B------:R-:W-:Y:S05]  /*12d00*/  WARPSYNC.COLLECTIVE R101, `(.L_x_19811) ;  /* 0x0000000065087348 */ /* 0x000fea0003c00000 */
[----:B------:R0:W1:Y:S02]  /*12d10*/  SHFL.BFLY P0, R91, R104, R103, R106 ;  /* 0x0c000067685b7389 */ /* 0x000064000000006a */
[----:B01----:R-:W-:Y:S05]  /*12d20*/  ENDCOLLECTIVE ;  /* 0x000000000000791b */ /* 0x003fea0003800000 */
.L_x_19811:
        /* <DEDUP_REMOVED lines=56> */
.L_x_19812:
[----:B------:R-:W-:Y:S02]  /*130b0*/  HFMA2 R103, -RZ, RZ, 0, 1.1920928955078125e-07 ;  /* 0x00000002ff677431 */ /* 0x000fe400000001ff */
[----:B------:R-:W-:-:S04]  /*130c0*/  IMAD.MOV.U32 R85, RZ, RZ, R91 ;  /* 0x000000ffff557224 */ /* 0x000fc800078e005b */
[----:B------:R-:W-:-:S05]  /*130d0*/  FADD.FTZ R85, R84, R85 ;  /* 0x0000005554557221 */ /* 0x000fca0000010000 */
[----:B------:R-:W-:-:S07]  /*130e0*/  MOV R104, R85 ;  /* 0x0000005500687202 */ /* 0x000fce0000000f00 */
[----:B------:R-:W-:Y:S05]  /*130f0*/  WARPSYNC.COLLECTIVE R101, `(.L_x_19813) ;  /* 0x0000000065087348 */ /* 0x000fea0003c00000 */
[----:B------:R0:W1:Y:S02]  /*13100*/  SHFL.BFLY P0, R91, R104, R103, R106 ;  /* 0x0c000067685b7389 */ /* 0x000064000000006a */
[----:B01----:R-:W-:Y:S05]  /*13110*/  ENDCOLLECTIVE ;  /* 0x000000000000791b */ /* 0x003fea0003800000 */
.L_x_19813:
[----:B------:R-:W-:Y:S02]  /*13120*/  HFMA2 R103, -RZ, RZ, 0, 2.384185791015625e-07 ;  /* 0x00000004ff677431 */ /* 0x000fe400000001ff */
[----:B------:R-:W-:-:S04]  /*13130*/  IMAD.MOV.U32 R86, RZ, RZ, R91 ;  /* 0x000000ffff567224 */ /* 0x000fc800078e005b */
[----:B------:R-:W-:-:S05]  /*13140*/  FADD.FTZ R86, R85, R86 ;  /* 0x0000005655567221 */ /* 0x000fca0000010000 */
[----:B------:R-:W-:-:S07]  /*13150*/  MOV R104, R86 ;  /* 0x0000005600687202 */ /* 0x000fce0000000f00 */
[----:B------:R-:W-:Y:S05]  /*13160*/  WARPSYNC.COLLECTIVE R101, `(.L_x_19814) ;  /* 0x0000000065087348 */ /* 0x000fea0003c00000 */
[----:B------:R0:W1:Y:S02]  /*13170*/  SHFL.BFLY P0, R91, R104, R103, R106 ;  /* 0x0c000067685b7389 */ /* 0x000064000000006a */
[----:B01----:R-:W-:Y:S05]  /*13180*/  ENDCOLLECTIVE ;  /* 0x000000000000791b */ /* 0x003fea0003800000 */
.L_x_19814:
[----:B------:R-:W-:Y:S02]  /*13190*/  HFMA2 R103, -RZ, RZ, 0, 4.76837158203125e-07 ;  /* 0x00000008ff677431 */ /* 0x000fe400000001ff */
[----:B------:R-:W-:-:S04]  /*131a0*/  IMAD.MOV.U32 R87, RZ, RZ, R91 ;  /* 0x000000ffff577224 */ /* 0x000fc800078e005b */
[----:B------:R-:W-:-:S05]  /*131b0*/  FADD.FTZ R87, R86, R87 ;  /* 0x0000005756577221 */ /* 0x000fca0000010000 */
[----:B------:R-:W-:-:S07]  /*131c0*/  MOV R104, R87 ;  /* 0x0000005700687202 */ /* 0x000fce0000000f00 */
[----:B------:R-:W-:Y:S05]  /*131d0*/  WARPSYNC.COLLECTIVE R101, `(.L_x_19815) ;  /* 0x0000000065087348 */ /* 0x000fea0003c00000 */
[----:B------:R0:W1:Y:S02]  /*131e0*/  SHFL.BFLY P0, R91, R104, R103, R106 ;  /* 0x0c000067685b7389 */ /* 0x000064000000006a */
[----:B01----:R-:W-:Y:S05]  /*131f0*/  ENDCOLLECTIVE ;  /* 0x000000000000791b */ /* 0x003fea0003800000 */
.L_x_19815:
[----:B------:R-:W-:Y:S02]  /*13200*/  HFMA2 R103, -RZ, RZ, 0, 9.5367431640625e-07 ;  /* 0x00000010ff677431 */ /* 0x000fe400000001ff */
[----:B------:R-:W-:-:S04]  /*13210*/  IMAD.MOV.U32 R90, RZ, RZ, R91 ;  /* 0x000000ffff5a7224 */ /* 0x000fc800078e005b */
[----:B------:R-:W-:-:S05]  /*13220*/  FADD.FTZ R90, R87, R90 ;  /* 0x0000005a575a7221 */ /* 0x000fca0000010000 */
[----:B------:R-:W-:-:S07]  /*13230*/  MOV R104, R90 ;  /* 0x0000005a00687202 */ /* 0x000fce0000000f00 */
[----:B------:R-:W-:Y:S05]  /*13240*/  WARPSYNC.COLLECTIVE R101, `(.L_x_19816) ;  /* 0x0000000065087348 */ /* 0x000fea0003c00000 */
[----:B------:R0:W1:Y:S02]  /*13250*/  SHFL.BFLY P0, R91, R104, R103, R106 ;  /* 0x0c000067685b7389 */ /* 0x000064000000006a */
[----:B01----:R-:W-:Y:S05]  /*13260*/  ENDCOLLECTIVE ;  /* 0x000000000000791b */ /* 0x003fea0003800000 */
.L_x_19816:
[----:B------:R-:W-:Y:S05]  /*13270*/  BRA `(.L_x_19817) ;  /* 0xffffffec00687947 */ /* 0x000fea000383ffff */
.L_x_19818:
        /* <DEDUP_REMOVED lines=16> */
.L_x_28813:


//--------------------- .text._ZN10layer_norm13ln_fwd_kernelINS_13Kernel_traitsIf6__halffS2_fjLj768ELj1ELj4ELj1ELj16ENS_18Kernel_traits_baseILj768EfS2_fS2_fjLj128EEEEELb0ELb0ELb0ELb0EEEvNS_9FwdParamsE --------------------------
	.section	.text._ZN10layer_norm13ln_fwd_kernelINS_13Kernel_traitsIf6__halffS2_fjLj768ELj1ELj4ELj1ELj16ENS_18Kernel_traits_baseILj768EfS2_fS2_fjLj128EEEEELb0ELb0ELb0ELb0EEEvNS_9FwdParamsE,"ax",@progbits
	.align	128
        .global         _ZN10layer_norm13ln_fwd_kernelINS_13Kernel_traitsIf6__halffS2_fjLj768ELj1ELj4ELj1ELj16ENS_18Kernel_traits_baseILj768EfS2_fS2_fjLj128EEEEELb0ELb0ELb0ELb0EEEvNS_9FwdParamsE
        .type           _ZN10layer_norm13ln_fwd_kernelINS_13Kernel_traitsIf6__halffS2_fjLj768ELj1ELj4ELj1ELj16ENS_18Kernel_traits_baseILj768EfS2_fS2_fjLj128EEEEELb0ELb0ELb0ELb0EEEvNS_9FwdParamsE,@function
        .size           _ZN10layer_norm13ln_fwd_kernelINS_13Kernel_traitsIf6__halffS2_fjLj768ELj1ELj4ELj1ELj16ENS_18Kernel_traits_baseILj768EfS2_fS2_fjLj128EEEEELb0ELb0ELb0ELb0EEEvNS_9FwdParamsE,(.L_x_28814 - _ZN10layer_norm13ln_fwd_kernelINS_13Kernel_traitsIf6__halffS2_fjLj768ELj1ELj4ELj1ELj16ENS_18Kernel_traits_baseILj768EfS2_fS2_fjLj128EEEEELb0ELb0ELb0ELb0EEEvNS_9FwdParamsE)
        .other          _ZN10layer_norm13ln_fwd_kernelINS_13Kernel_traitsIf6__halffS2_fjLj768ELj1ELj4ELj1ELj16ENS_18Kernel_traits_baseILj768EfS2_fS2_fjLj128EEEEELb0ELb0ELb0ELb0EEEvNS_9FwdParamsE,@"STO_CUDA_ENTRY STV_DEFAULT"
_ZN10layer_norm13ln_fwd_kernelINS_13Kernel_traitsIf6__halffS2_fjLj768ELj1ELj4ELj1ELj16ENS_18Kernel_traits_baseILj768EfS2_fS2_fjLj128EEEEELb0ELb0ELb0ELb0EEEvNS_9FwdParamsE:
.text._ZN10layer_norm13ln_fwd_kernelINS_13Kernel_traitsIf6__halffS2_fjLj768ELj1ELj4ELj1ELj16ENS_18Kernel_traits_baseILj768EfS2_fS2_fjLj128EEEEELb0ELb0ELb0ELb0EEEvNS_9FwdParamsE:
        /* <DEDUP_REMOVED lines=50> */
.L_x_19820:
        /* <DEDUP_REMOVED lines=30> */
.L_x_19821:
[----:B------:R-:W-:Y:S05]  /*0500*/  BSYNC.RECONVERGENT B0 ;  /* 0x0000000000007941 */ /* 0x000fea0003800200 */
.L_x_19819:
        /* <DEDUP_REMOVED lines=10> */
.L_x_19841:
        /* <DEDUP_REMOVED lines=40> */
.L_x_19824:
        /* <DEDUP_REMOVED lines=16> */
.L_x_19825:
[----:B------:R-:W0:Y:S01]  /*0930*/  LDC.64 R72, c[0x0][0x3a8] ;  /* 0x0000ea00ff487b82 */ /* 0x000e220000000a00 */
[C---:B------:R-:W-:Y:S01]  /*0940*/  IADD3 R82, PT, PT, R80.reuse, 0x20, RZ ;  /* 0x0000002050527810 */ /* 0x040fe20007ffe0ff */
[----:B0-----:R-:W-:-:S05]  /*0950*/  IMAD.WIDE.U32 R72, R80, 0x20, R72 ;  /* 0x0000002050487825 */ /* 0x001fca00078e0048 */
[----:B------:R0:W-:Y:S04]  /*0960*/  STG.E.128 desc[UR6][R72.64], R4 ;  /* 0x0000000448007986 */ /* 0x0001e8000c101d06 */
[----:B------:R0:W-:Y:S02]  /*0970*/  STG.E.128 desc[UR6][R72.64+0x10], R76 ;  /* 0x0000104c48007986 */ /* 0x0001e4000c101d06 */
.L_x_19823:
[----:B------:R-:W-:Y:S05]  /*0980*/  BSYNC.RECONVERGENT B0 ;  /* 0x0000000000007941 */ /* 0x000fea0003800200 */
.L_x_19822:
        /* <DEDUP_REMOVED lines=14> */
[--C-:B-----5:R-:W-:Y:S02]  /*0a70*/  HADD2.F32 R83, -RZ, R60.reuse.H0_H0 ;  /* 0x2000003cff537230 */ /* 0x120fe40000004100 */
[----:B------:R-:W-:Y:S02]  /*0a80*/  HADD2.F32 R60, -RZ, R60.H1_H1 ;  /* 0x3000003cff3c7230 */ /* 0x000fe40000004100 */
[----:B------:R-:W-:Y:S02]  /*0a90*/  HADD2.F32 R87, -RZ, R61.H0_H0 ;  /* 0x2000003dff577230 */ /* 0x000fe40000004100 */
[----:B0-----:R-:W-:-:S02]  /*0aa0*/  HADD2.F32 R84, -RZ, R63.H1_H1 ;  /* 0x3000003fff547230 */ /* 0x001fc40000004100 */
[-C--:B--2---:R-:W-:Y:S01]  /*0ab0*/  FFMA.FTZ R57, R60, R81.reuse, R57 ;  /* 0x000000513c397223 */ /* 0x084fe20000010039 */
[----:B------:R-:W-:Y:S02]  /*0ac0*/  HADD2.F32 R60, -RZ, R61.H1_H1 ;  /* 0x3000003dff3c7230 */ /* 0x000fe40000004100 */
[-C--:B------:R-:W-:Y:S01]  /*0ad0*/  FFMA.FTZ R56, R83, R81.reuse, R56 ;  /* 0x0000005153387223 */ /* 0x080fe20000010038 */
[--C-:B------:R-:W-:Y:S02]  /*0ae0*/  HADD2.F32 R61, -RZ, R62.reuse.H0_H0 ;  /* 0x2000003eff3d7230 */ /* 0x100fe40000004100 */
[-C--:B------:R-:W-:Y:S01]  /*0af0*/  FFMA.FTZ R58, R87, R81.reuse, R58 ;  /* 0x00000051573a7223 */ /* 0x080fe2000001003a */
[----:B------:R-:W-:Y:S02]  /*0b00*/  HADD2.F32 R62, -RZ, R62.H1_H1 ;  /* 0x3000003eff3e7230 */ /* 0x000fe40000004100 */
[----:B------:R-:W-:Y:S01]  /*0b10*/  FFMA.FTZ R59, R60, R81, R59 ;  /* 0x000000513c3b7223 */ /* 0x000fe2000001003b */
[----:B------:R-:W-:-:S02]  /*0b20*/  HADD2.F32 R83, -RZ, R63.H0_H0 ;  /* 0x2000003fff537230 */ /* 0x000fc40000004100 */
[-C--:B---3--:R-:W-:Y:S01]  /*0b30*/  FFMA.FTZ R60, R61, R81.reuse, R72 ;  /* 0x000000513d3c7223 */ /* 0x088fe20000010048 */
[-C--:B------:R-:W-:Y:S01]  /*0b40*/  FFMA.FTZ R63, R84, R81.reuse, R75 ;  /* 0x00000051543f7223 */ /* 0x080fe2000001004b */
[-C--:B------:R-:W-:Y:S01]  /*0b50*/  FFMA.FTZ R61, R62, R81.reuse, R73 ;  /* 0x000000513e3d7223 */ /* 0x080fe20000010049 */
[----:B------:R-:W-:Y:S01]  /*0b60*/  FFMA.FTZ R62, R83, R81, R74 ;  /* 0x00000051533e7223 */ /* 0x000fe2000001004a */
[----:B------:R-:W-:Y:S06]  /*0b70*/  BRA `(.L_x_19829) ;  /* 0x0000000000407947 */ /* 0x000fec0003800000 */
.L_x_19828:
[----:B-----5:R-:W-:Y:S02]  /*0b80*/  HADD2.F32 R56, -RZ, R60.H0_H0 ;  /* 0x2000003cff387230 */ /* 0x020fe40000004100 */
[----:B------:R-:W-:Y:S02]  /*0b90*/  HADD2.F32 R74, -RZ, R62.H0_H0 ;  /* 0x2000003eff4a7230 */ /* 0x000fe40000004100 */
[----:B------:R-:W-:Y:S02]  /*0ba0*/  HADD2.F32 R60, -RZ, R60.H1_H1 ;  /* 0x3000003cff3c7230 */ /* 0x000fe40000004100 */
[-C--:B------:R-:W-:Y:S01]  /*0bb0*/  FMUL.FTZ R56, R56, R81.reuse ;  /* 0x0000005138387220 */ /* 0x080fe20000410000 */
        /* <DEDUP_REMOVED lines=12> */
.L_x_19829:
[----:B------:R-:W0:Y:S02]  /*0c80*/  LDC.64 R72, c[0x0][0x3a8] ;  /* 0x0000ea00ff487b82 */ /* 0x000e240000000a00 */
[C---:B0-----:R-:W-:Y:S01]  /*0c90*/  IMAD.WIDE.U32 R72, R82.reuse, 0x20, R72 ;  /* 0x0000002052487825 */ /* 0x041fe200078e0048 */
[----:B------:R-:W-:-:S04]  /*0ca0*/  IADD3 R82, PT, PT, R82, 0x20, RZ ;  /* 0x0000002052527810 */ /* 0x000fc80007ffe0ff */
[----:B------:R0:W-:Y:S04]  /*0cb0*/  STG.E.128 desc[UR6][R72.64], R56 ;  /* 0x0000003848007986 */ /* 0x0001e8000c101d06 */
[----:B------:R0:W-:Y:S02]  /*0cc0*/  STG.E.128 desc[UR6][R72.64+0x10], R60 ;  /* 0x0000103c48007986 */ /* 0x0001e4000c101d06 */
.L_x_19827:
[----:B------:R-:W-:Y:S05]  /*0cd0*/  BSYNC.RECONVERGENT B0 ;  /* 0x0000000000007941 */ /* 0x000fea0003800200 */
.L_x_19826:
        /* <DEDUP_REMOVED lines=12> */
[----:B0-----:R0:W3:Y:S01]  /*0da0*/  LDG.E.128 R72, desc[UR6][R84.64+0x10] ;  /* 0x0000100654487981 */ /* 0x0010e2000c1e1d00 */
        /* <DEDUP_REMOVED lines=17> */
.L_x_19832:
        /* <DEDUP_REMOVED lines=16> */
.L_x_19833:
[----:B------:R-:W0:Y:S02]  /*0fc0*/  LDC.64 R72, c[0x0][0x3a8] ;  /* 0x0000ea00ff487b82 */ /* 0x000e240000000a00 */
[----:B0-----:R-:W-:-:S05]  /*0fd0*/  IMAD.WIDE.U32 R72, R82, 0x20, R72 ;  /* 0x0000002052487825 */ /* 0x001fca00078e0048 */
[----:B------:R1:W-:Y:S04]  /*0fe0*/  STG.E.128 desc[UR6][R72.64], R64 ;  /* 0x0000004048007986 */ /* 0x0003e8000c101d06 */
[----:B------:R1:W-:Y:S02]  /*0ff0*/  STG.E.128 desc[UR6][R72.64+0x10], R68 ;  /* 0x0000104448007986 */ /* 0x0003e4000c101d06 */
.L_x_19831:
[----:B------:R-:W-:Y:S05]  /*1000*/  BSYNC.RECONVERGENT B0 ;  /* 0x0000000000007941 */ /* 0x000fea0003800200 */
.L_x_19830:
        /* <DEDUP_REMOVED lines=100> */
.L_x_19853:
        /* <DEDUP_REMOVED lines=48> */
.L_x_19836:
[----:B------:R-:W-:Y:S05]  /*1950*/  BSYNC.RECONVERGENT B0 ;  /* 0x0000000000007941 */ /* 0x000fea0003800200 */
.L_x_19835:
        /* <DEDUP_REMOVED lines=35> */
.L_x_19838:
[----:B------:R-:W-:Y:S05]  /*1b90*/  BSYNC.RECONVERGENT B0 ;  /* 0x0000000000007941 */ /* 0x000fea0003800200 */
.L_x_19837:
        /* <DEDUP_REMOVED lines=33> */
.L_x_19840:
[----:B------:R-:W-:Y:S05]  /*1db0*/  BSYNC.RECONVERGENT B0 ;  /* 0x0000000000007941 */ /* 0x000fea0003800200 */
.L_x_19839:
[----:B0123--:R-:W0:Y:S02]  /*1dc0*/  LDC.64 R72, c[0x0][0x380] ;  /* 0x0000e000ff487b82 */ /* 0x00fe240000000a00 */
[----:B0-----:R-:W-:-:S04]  /*1dd0*/  LEA R0, R72, R0, 0x2 ;  /* 0x0000000048007211 */ /* 0x001fc800078e10ff */
[----:B------:R-:W-:-:S13]  /*1de0*/  ISETP.GE.AND P1, PT, R0, R73, PT ;  /* 0x000000490000720c */ /* 0x000fda0003f26270 */
[----:B------:R-:W-:Y:S05]  /*1df0*/  @!P1 BRA `(.L_x_19841) ;  /* 0xffffffe400ec9947 */ /* 0x000fea000383ffff */
[----:B------:R-:W-:Y:S05]  /*1e00*/  EXIT ;  /* 0x000000000000794d */ /* 0x000fea0003800000 */
.L_x_19834:
        /* <DEDUP_REMOVED lines=8> */
.L_x_19843:
[----:B------:R-:W-:Y:S05]  /*1e90*/  BSYNC B0 ;  /* 0x0000000000007941 */ /* 0x000fea0003800000 */
.L_x_19842:
        /* <DEDUP_REMOVED lines=10> */
.L_x_19844:
[----:B------:R-:W-:Y:S01]  /*1f40*/  HFMA2 R87, -RZ, RZ, 0, 2.384185791015625e-07 ;  /* 0x00000004ff577431 */ /* 0x000fe200000001ff */
[----:B------:R-:W-:-:S05]  /*1f50*/  MOV R72, R86 ;  /* 0x0000005600487202 */ /* 0x000fca0000000f00 */
[----:B------:R-:W-:-:S05]  /*1f60*/  FADD.FTZ R81, R75, R72 ;  /* 0x000000484b517221 */ /* 0x000fca0000010000 */
[----:B------:R-:W-:-:S07]  /*1f70*/  MOV R88, R81 ;  /* 0x0000005100587202 */ /* 0x000fce0000000f00 */
[----:B------:R-:W-:Y:S05]  /*1f80*/  WARPSYNC.COLLECTIVE R85, `(.L_x_19845) ;  /* 0x0000000055087348 */ /* 0x000fea0003c00000 */
[----:B------:R0:W1:Y:S02]  /*1f90*/  SHFL.BFLY P6, R86, R88, R87, R90 ;  /* 0x0c00005758567389 */ /* 0x00006400000c005a */
[----:B01----:R-:W-:Y:S05]  /*1fa0*/  ENDCOLLECTIVE ;  /* 0x000000000000791b */ /* 0x003fea0003800000 */
.L_x_19845:
[----:B------:R-:W-:Y:S01]  /*1fb0*/  HFMA2 R87, -RZ, RZ, 0, 4.76837158203125e-07 ;  /* 0x00000008ff577431 */ /* 0x000fe200000001ff */
[----:B------:R-:W-:-:S05]  /*1fc0*/  MOV R72, R86 ;  /* 0x0000005600487202 */ /* 0x000fca0000000f00 */
[----:B------:R-:W-:-:S05]  /*1fd0*/  FADD.FTZ R82, R81, R72 ;  /* 0x0000004851527221 */ /* 0x000fca0000010000 */
[----:B------:R-:W-:-:S07]  /*1fe0*/  MOV R88, R82 ;  /* 0x0000005200587202 */ /* 0x000fce0000000f00 */
[----:B------:R-:W-:Y:S05]  /*1ff0*/  WARPSYNC.COLLECTIVE R85, `(.L_x_19846) ;  /* 0x0000000055087348 */ /* 0x000fea0003c00000 */
[----:B------:R0:W1:Y:S02]  /*2000*/  SHFL.BFLY P6, R86, R88, R87, R90 ;  /* 0x0c00005758567389 */ /* 0x00006400000c005a */
[----:B01----:R-:W-:Y:S05]  /*2010*/  ENDCOLLECTIVE ;  /* 0x000000000000791b */ /* 0x003fea0003800000 */
.L_x_19846:
[----:B------:R-:W-:Y:S01]  /*2020*/  HFMA2 R87, -RZ, RZ, 0, 9.5367431640625e-07 ;  /* 0x00000010ff577431 */ /* 0x000fe200000001ff */
[----:B------:R-:W-:-:S05]  /*2030*/  MOV R83, R86 ;  /* 0x0000005600537202 */ /* 0x000fca0000000f00 */
[----:B------:R-:W-:-:S05]  /*2040*/  FADD.FTZ R83, R82, R83 ;  /* 0x0000005352537221 */ /* 0x000fca0000010000 */
[----:B------:R-:W-:-:S07]  /*2050*/  MOV R88, R83 ;  /* 0x0000005300587202 */ /* 0x000fce0000000f00 */
[----:B------:R-:W-:Y:S05]  /*2060*/  WARPSYNC.COLLECTIVE R85, `(.L_x_19847) ;  /* 0x0000000055087348 */ /* 0x000fea0003c00000 */
[----:B------:R0:W1:Y:S02]  /*2070*/  SHFL.BFLY P6, R86, R88, R87, R90 ;  /* 0x0c00005758567389 */ /* 0x00006400000c005a */
[----:B01----:R-:W-:Y:S05]  /*2080*/  ENDCOLLECTIVE ;  /* 0x000000000000791b */ /* 0x003fea0003800000 */
.L_x_19847:
        /* <DEDUP_REMOVED lines=57> */
.L_x_19848:
[----:B------:R-:W-:Y:S01]  /*2420*/  HFMA2 R87, -RZ, RZ, 0, 1.1920928955078125e-07 ;  /* 0x00000002ff577431 */ /* 0x000fe200000001ff */
[----:B------:R-:W-:-:S05]  /*2430*/  MOV R75, R86 ;  /* 0x00000056004b7202 */ /* 0x000fca0000000f00 */
[----:B------:R-:W-:-:S05]  /*2440*/  FADD.FTZ R75, R72, R75 ;  /* 0x0000004b484b7221 */ /* 0x000fca0000010000 */
[----:B------:R-:W-:-:S07]  /*2450*/  MOV R88, R75 ;  /* 0x0000004b00587202 */ /* 0x000fce0000000f00 */
[----:B------:R-:W-:Y:S05]  /*2460*/  WARPSYNC.COLLECTIVE R85, `(.L_x_19849) ;  /* 0x0000000055087348 */ /* 0x000fea0003c00000 */
[----:B------:R0:W1:Y:S02]  /*2470*/  SHFL.BFLY P6, R86, R88, R87, R90 ;  /* 0x0c00005758567389 */ /* 0x00006400000c005a */
[----:B01----:R-:W-:Y:S05]  /*2480*/  ENDCOLLECTIVE ;  /* 0x000000000000791b */ /* 0x003fea0003800000 */
.L_x_19849:
[----:B------:R-:W-:Y:S01]  /*2490*/  HFMA2 R87, -RZ, RZ, 0, 2.384185791015625e-07 ;  /* 0x00000004ff577431 */ /* 0x000fe200000001ff */
[----:B------:R-:W-:-:S05]  /*24a0*/  MOV R82, R86 ;  /* 0x0000005600527202 */ /* 0x000fca0000000f00 */
[----:B------:R-:W-:-:S05]  /*24b0*/  FADD.FTZ R82, R75, R82 ;  /* 0x000000524b527221 */ /* 0x000fca0000010000 */
[----:B------:R-:W-:-:S07]  /*24c0*/  MOV R88, R82 ;  /* 0x0000005200587202 */ /* 0x000fce0000000f00 */
[----:B------:R-:W-:Y:S05]  /*24d0*/  WARPSYNC.COLLECTIVE R85, `(.L_x_19850) ;  /* 0x0000000055087348 */ /* 0x000fea0003c00000 */
[----:B------:R0:W1:Y:S02]  /*24e0*/  SHFL.BFLY P6, R86, R88, R87, R90 ;  /* 0x0c00005758567389 */ /* 0x00006400000c005a */
[----:B01----:R-:W-:Y:S05]  /*24f0*/  ENDCOLLECTIVE ;  /* 0x000000000000791b */ /* 0x003fea0003800000 */
.L_x_19850:
[----:B------:R-:W-:Y:S01]  /*2500*/  HFMA2 R87, -RZ, RZ, 0, 4.76837158203125e-07 ;  /* 0x00000008ff577431 */ /* 0x000fe200000001ff */
[----:B------:R-:W-:-:S05]  /*2510*/  MOV R81, R86 ;  /* 0x0000005600517202 */ /* 0x000fca0000000f00 */
[----:B------:R-:W-:-:S05]  /*2520*/  FADD.FTZ R81, R82, R81 ;  /* 0x0000005152517221 */ /* 0x000fca0000010000 */
[----:B------:R-:W-:-:S07]  /*2530*/  MOV R88, R81 ;  /* 0x0000005100587202 */ /* 0x000fce0000000f00 */
[----:B------:R-:W-:Y:S05]  /*2540*/  WARPSYNC.COLLECTIVE R85, `(.L_x_19851) ;  /* 0x0000000055087348 */ /* 0x000fea0003c00000 */
[----:B------:R0:W1:Y:S02]  /*2550*/  SHFL.BFLY P6, R86, R88, R87, R90 ;  /* 0x0c00005758567389 */ /* 0x00006400000c005a */
[----:B01----:R-:W-:Y:S05]  /*2560*/  ENDCOLLECTIVE ;  /* 0x000000000000791b */ /* 0x003fea0003800000 */
.L_x_19851:
[----:B------:R-:W-:Y:S01]  /*2570*/  HFMA2 R87, -RZ, RZ, 0, 9.5367431640625e-07 ;  /* 0x00000010ff577431 */ /* 0x000fe200000001ff */
[----:B------:R-:W-:-:S05]  /*2580*/  MOV R84, R86 ;  /* 0x0000005600547202 */ /* 0x000fca0000000f00 */
[----:B------:R-:W-:-:S05]  /*2590*/  FADD.FTZ R84, R81, R84 ;  /* 0x0000005451547221 */ /* 0x000fca0000010000 */
[----:B------:R-:W-:-:S07]  /*25a0*/  MOV R88, R84 ;  /* 0x0000005400587202 */ /* 0x000fce0000000f00 */
[----:B------:R-:W-:Y:S05]  /*25b0*/  WARPSYNC.COLLECTIVE R85, `(.L_x_19852) ;  /* 0x0000000055087348 */ /* 0x000fea0003c00000 */
[----:B------:R0:W1:Y:S02]  /*25c0*/  SHFL.BFLY P6, R86, R88, R87, R90 ;  /* 0x0c00005758567389 */ /* 0x00006400000c005a */
[----:B01----:R-:W-:Y:S05]  /*25d0*/  ENDCOLLECTIVE ;  /* 0x000000000000791b */ /* 0x003fea0003800000 */
.L_x_19852:
[----:B------:R-:W-:Y:S01]  /*25e0*/  MOV R83, R86 ;  /* 0x0000005600537202 */ /* 0x000fe20000000f00 */
[----:B------:R-:W-:Y:S06]  /*25f0*/  BRA `(.L_x_19853) ;  /* 0xfffffff000147947 */ /* 0x000fec000383ffff */
.L_x_19854:
        /* <DEDUP_REMOVED lines=16> */
.L_x_28814:


//--------------------- .text._ZN10layer_norm13ln_fwd_kernelINS_13Kernel_traitsIf6__halffS2_fjLj768ELj1ELj4ELj1ELj16ENS_18Kernel_traits_baseILj768EfS2_fS2_fjLj128EEEEELb0ELb0ELb0ELb1EEEvNS_9FwdParamsE --------------------------
	.section	.text._ZN10layer_norm13ln_fwd_kernelINS_13Kernel_traitsIf6__halffS2_fjLj768ELj1ELj4ELj1ELj16ENS_18Kernel_traits_baseILj768EfS2_fS2_fjLj128EEEEELb0ELb0ELb0ELb1EEEvNS_9FwdParamsE,"ax",@progbits
	.align	128
        .global         _ZN10layer_norm13ln_fwd_kernelINS_13Kernel_traitsIf6__halffS2_fjLj768ELj1ELj4ELj1ELj16ENS_18Kernel_traits_baseILj768EfS2_fS2_fjLj128EEEEELb0ELb0ELb0ELb1EEEvNS_9FwdParamsE
        .type           _ZN10layer_norm13ln_fwd_kernelINS_13Kernel_traitsIf6__halffS2_fjLj768ELj1ELj4ELj1ELj16ENS_18Kernel_traits_baseILj768EfS2_fS2_fjLj128EEEEELb0ELb0ELb0ELb1EEEvNS_9FwdParamsE,@function
        .size           _ZN10layer_norm13ln_fwd_kernelINS_13Kernel_traitsIf6__halffS2_fjLj768ELj1ELj4ELj1ELj16ENS_18Kernel_traits_baseILj768EfS2_fS2_fjLj128EEEEELb0ELb0ELb0ELb1EEEvNS_9FwdParamsE,(.L_x_28815 - _ZN10layer_norm13ln_fwd_kernelINS_13Kernel_traitsIf6__halffS2_fjLj768ELj1ELj4ELj1ELj16ENS_18Kernel_traits_baseILj768EfS2_fS2_fjLj128EEEEELb0ELb0ELb0ELb1EEEvNS_9FwdParamsE)
        .other          _ZN10layer_norm13ln_fwd_kernelINS_13Kernel_traitsIf6__halffS2_fjLj768ELj1ELj4ELj1ELj16ENS_18Kernel_traits_baseILj768EfS2_fS2_fjLj128EEEEELb0ELb0ELb0ELb1EEEvNS_9FwdParamsE,@"STO_CUDA_ENTRY STV_DEFAULT"
_ZN10layer_norm13ln_fwd_kernelINS_13Kernel_traitsIf6__halffS2_fjLj768ELj1ELj4ELj1ELj16ENS_18Kernel_traits_baseILj768EfS2_fS2_fjLj128EEEEELb0ELb0ELb0ELb1EEEvNS_9FwdParamsE:
.text._ZN10layer_norm13ln_fwd_kernelINS_13Kernel_traitsIf6__halffS2_fjLj768ELj1ELj4ELj1ELj16ENS_18Kernel_traits_baseILj768EfS2_fS2_fjLj128EEEEELb0ELb0ELb0ELb1EEEvNS_9FwdParamsE:
        /* <DEDUP_REMOVED lines=29> */
.L_x_19855:
        /* <DEDUP_REMOVED lines=20> */
.L_x_19856:
        /* <DEDUP_REMOVED lines=15> */
.L_x_19866:
        /* <DEDUP_REMOVED lines=11> */
[----:B---3--:R-:W-:-:S03]  /*04b0*/  HADD2.F32 R0, -RZ, R0.H0_H0 ;  /* 0x20000000ff007230 */ /* 0x008fc60000004100 */
[----:B------:R-:W-:Y:S05]  /*04c0*/  @!P1 BRA `(.L_x_19859) ;  /* 0x0000000000549947 */ /* 0x000fea0003800000 */
        /* <DEDUP_REMOVED lines=21> */
.L_x_19859:
[--C-:B-----5:R-:W-:Y:S02]  /*0620*/  HADD2.F32 R61, -RZ, R57.reuse.H0_H0 ;  /* 0x20000039ff3d7230 */ /* 0x120fe40000004100 */
[----:B------:R-:W-:Y:S02]  /*0630*/  HADD2.F32 R63, -RZ, R57.H1_H1 ;  /* 0x30000039ff3f7230 */ /* 0x000fe40000004100 */
[--C-:B------:R-:W-:Y:S02]  /*0640*/  HADD2.F32 R3, -RZ, R56.reuse.H0_H0 ;  /* 0x20000038ff037230 */ /* 0x100fe40000004100 */
[----:B------:R-:W-:Y:S02]  /*0650*/  HADD2.F32 R7, -RZ, R56.H1_H1 ;  /* 0x30000038ff077230 */ /* 0x000fe40000004100 */
[--C-:B------:R-:W-:Y:S02]  /*0660*/  HADD2.F32 R65, -RZ, R58.reuse.H0_H0 ;  /* 0x2000003aff417230 */ /* 0x100fe40000004100 */
[----:B------:R-:W-:Y:S01]  /*0670*/  FMUL.FTZ R56, R0, R3 ;  /* 0x0000000300387220 */ /* 0x000fe20000410000 */
[----:B------:R-:W-:-:S02]  /*0680*/  HADD2.F32 R67, -RZ, R58.H1_H1 ;  /* 0x3000003aff437230 */ /* 0x000fc40000004100 */
        /* <DEDUP_REMOVED lines=8> */
[----:B------:R-:W-:-:S07]  /*0710*/  FMUL.FTZ R63, R0, R71 ;  /* 0x00000047003f7220 */ /* 0x000fce0000410000 */
.L_x_19860:
[----:B-1----:R-:W-:Y:S05]  /*0720*/  BSYNC.RECONVERGENT B0 ;  /* 0x0000000000007941 */ /* 0x002fea0003800200 */
.L_x_19858:
        /* <DEDUP_REMOVED lines=32> */
.L_x_19861:
[--C-:B-----5:R-:W-:Y:S02]  /*0930*/  HADD2.F32 R69, -RZ, R64.reuse.H1_H1 ;  /* 0x30000040ff457230 */ /* 0x120fe40000004100 */
[--C-:B------:R-:W-:Y:S02]  /*0940*/  HADD2.F32 R71, -RZ, R65.reuse.H0_H0 ;  /* 0x20000041ff477230 */ /* 0x100fe40000004100 */
[----:B------:R-:W-:Y:S02]  /*0950*/  HADD2.F32 R7, -RZ, R64.H0_H0 ;  /* 0x20000040ff077230 */ /* 0x000fe40000004100 */
[----:B------:R-:W-:Y:S02]  /*0960*/  HADD2.F32 R73, -RZ, R65.H1_H1 ;  /* 0x30000041ff497230 */ /* 0x000fe40000004100 */
[C---:B------:R-:W-:Y:S01]  /*0970*/  FMUL.FTZ R65, R0.reuse, R69 ;  /* 0x0000004500417220 */ /* 0x040fe20000410000 */
        /* <DEDUP_REMOVED lines=11> */
.L_x_19862:
        /* <DEDUP_REMOVED lines=11> */
[--C-:B-----5:R-:W-:Y:S02]  /*0ae0*/  HADD2.F32 R7, -RZ, R76.reuse.H0_H0 ;  /* 0x2000004cff077230 */ /* 0x120fe40000004100 */
[--C-:B------:R-:W-:Y:S02]  /*0af0*/  HADD2.F32 R83, -RZ, R77.reuse.H0_H0 ;  /* 0x2000004dff537230 */ /* 0x100fe40000004100 */
[----:B------:R-:W-:Y:S02]  /*0b00*/  HADD2.F32 R4, -RZ, R77.H1_H1 ;  /* 0x3000004dff047230 */ /* 0x000fe40000004100 */
[----:B------:R-:W-:-:S02]  /*0b10*/  HADD2.F32 R76, -RZ, R76.H1_H1 ;  /* 0x3000004cff4c7230 */ /* 0x000fc40000004100 */
[C---:B--2---:R-:W-:Y:S01]  /*0b20*/  FFMA.FTZ R72, R0.reuse, R7, R72 ;  /* 0x0000000700487223 */ /* 0x044fe20000010048 */
[--C-:B------:R-:W-:Y:S02]  /*0b30*/  HADD2.F32 R7, -RZ, R78.reuse.H0_H0 ;  /* 0x2000004eff077230 */ /* 0x100fe40000004100 */
[C---:B------:R-:W-:Y:S01]  /*0b40*/  FFMA.FTZ R74, R0.reuse, R83, R74 ;  /* 0x00000053004a7223 */ /* 0x040fe2000001004a */
[C---:B------:R-:W-:Y:S01]  /*0b50*/  FFMA.FTZ R75, R0.reuse, R4, R75 ;  /* 0x00000004004b7223 */ /* 0x040fe2000001004b */
[----:B------:R-:W-:Y:S02]  /*0b60*/  HADD2.F32 R78, -RZ, R78.H1_H1 ;  /* 0x3000004eff4e7230 */ /* 0x000fe40000004100 */
[C---:B------:R-:W-:Y:S01]  /*0b70*/  FFMA.FTZ R73, R0.reuse, R76, R73 ;  /* 0x0000004c00497223 */ /* 0x040fe20000010049 */
[--C-:B------:R-:W-:Y:S02]  /*0b80*/  HADD2.F32 R83, -RZ, R79.reuse.H0_H0 ;  /* 0x2000004fff537230 */ /* 0x100fe40000004100 */
[----:B---3--:R-:W-:Y:S01]  /*0b90*/  FFMA.FTZ R76, R0, R7, R84 ;  /* 0x00000007004c7223 */ /* 0x008fe20000010054 */
[----:B------:R-:W-:-:S02]  /*0ba0*/  HADD2.F32 R4, -RZ, R79.H1_H1 ;  /* 0x3000004fff047230 */ /* 0x000fc40000004100 */
[C---:B------:R-:W-:Y:S01]  /*0bb0*/  FFMA.FTZ R77, R0.reuse, R78, R85 ;  /* 0x0000004e004d7223 */ /* 0x040fe20000010055 */
[C---:B------:R-:W-:Y:S02]  /*0bc0*/  FFMA.FTZ R78, R0.reuse, R83, R86 ;  /* 0x00000053004e7223 */ /* 0x040fe40000010056 */
[----:B------:R-:W-:Y:S01]  /*0bd0*/  FFMA.FTZ R79, R0, R4, R87 ;  /* 0x00000004004f7223 */ /* 0x000fe20000010057 */
[----:B------:R-:W-:Y:S06]  /*0be0*/  BRA `(.L_x_19864) ;  /* 0x0000000000407947 */ /* 0x000fec0003800000 */
.L_x_19863:
[--C-:B-----5:R-:W-:Y:S02]  /*0bf0*/  HADD2.F32 R75, -RZ, R77.reuse.H0_H0 ;  /* 0x2000004dff4b7230 */ /* 0x120fe40000004100 */
[----:B------:R-:W-:Y:S02]  /*0c00*/  HADD2.F32 R77, -RZ, R77.H1_H1 ;  /* 0x3000004dff4d7230 */ /* 0x000fe40000004100 */
[----:B------:R-:W-:Y:S02]  /*0c10*/  HADD2.F32 R87, -RZ, R79.H0_H0 ;  /* 0x2000004fff577230 */ /* 0x000fe40000004100 */
[C---:B------:R-:W-:Y:S01]  /*0c20*/  FMUL.FTZ R74, R0.reuse, R75 ;  /* 0x0000004b004a7220 */ /* 0x040fe20000410000 */
[--C-:B------:R-:W-:Y:S02]  /*0c30*/  HADD2.F32 R7, -RZ, R76.reuse.H0_H0 ;  /* 0x2000004cff077230 */ /* 0x100fe40000004100 */
[----:B------:R-:W-:Y:S01]  /*0c40*/  FMUL.FTZ R75, R0, R77 ;  /* 0x0000004d004b7220 */ /* 0x000fe20000410000 */
[----:B0-----:R-:W-:-:S02]  /*0c50*/  HADD2.F32 R73, -RZ, R76.H1_H1 ;  /* 0x3000004cff497230 */ /* 0x001fc40000004100 */
[--C-:B------:R-:W-:Y:S02]  /*0c60*/  HADD2.F32 R83, -RZ, R78.reuse.H0_H0 ;  /* 0x2000004eff537230 */ /* 0x100fe40000004100 */
[C---:B------:R-:W-:Y:S01]  /*0c70*/  FMUL.FTZ R72, R0.reuse, R7 ;  /* 0x0000000700487220 */ /* 0x040fe20000410000 */
[----:B------:R-:W-:Y:S02]  /*0c80*/  HADD2.F32 R85, -RZ, R78.H1_H1 ;  /* 0x3000004eff557230 */ /* 0x000fe40000004100 */
[C---:B------:R-:W-:Y:S01]  /*0c90*/  FMUL.FTZ R73, R0.reuse, R73 ;  /* 0x0000004900497220 */ /* 0x040fe20000410000 */
[----:B------:R-:W-:Y:S02]  /*0ca0*/  HADD2.F32 R79, -RZ, R79.H1_H1 ;  /* 0x3000004fff4f7230 */ /* 0x000fe40000004100 */
[C---:B------:R-:W-:Y:S01]  /*0cb0*/  FMUL.FTZ R76, R0.reuse, R83 ;  /* 0x00000053004c7220 */ /* 0x040fe20000410000 */
[C---:B------:R-:W-:Y:S01]  /*0cc0*/  FMUL.FTZ R78, R0.reuse, R87 ;  /* 0x00000057004e7220 */ /* 0x040fe20000410000 */
[C---:B------:R-:W-:Y:S01]  /*0cd0*/  FMUL.FTZ R77, R0.reuse, R85 ;  /* 0x00000055004d7220 */ /* 0x040fe20000410000 */
[----:B------:R-:W-:-:S07]  /*0ce0*/  FMUL.FTZ R79, R0, R79 ;  /* 0x0000004f004f7220 */ /* 0x000fce0000410000 */
.L_x_19864:
        /* <DEDUP_REMOVED lines=99> */
.L_x_19887:
        /* <DEDUP_REMOVED lines=52> */
[----:B------:R-:W-:Y:S01]  /*1660*/  F2FP.F16.F32.PACK_AB R58, R80, R63 ;  /* 0x0000003f503a723e */ /* 0x000fe200000000ff */
[----:B------:R-:W1:Y:S01]  /*1670*/  @!P2 LDC.64 R86, c[0x0][0x3c0] ;  /* 0x0000f000ff56ab82 */ /* 0x000e620000000a00 */
[----:B------:R-:W-:Y:S01]  /*1680*/  F2FP.F16.F32.PACK_AB R56, R61, R60 ;  /* 0x0000003c3d38723e */ /* 0x000fe200000000ff */
[----:B------:R-:W-:Y:S01]  /*1690*/  FMUL.FTZ R61, R4, R64 ;  /* 0x00000040043d7220 */ /* 0x000fe20000410000 */
[----:B------:R-:W-:Y:S01]  /*16a0*/  F2FP.F16.F32.PACK_AB R57, R62, R57 ;  /* 0x000000393e39723e */ /* 0x000fe200000000ff */
        /* <DEDUP_REMOVED lines=19> */
[----:B------:R-:W-:Y:S01]  /*17e0*/  F2FP.F16.F32.PACK_AB R61, R60, R61 ;  /* 0x0000003d3c3d723e */ /* 0x000fe200000000ff */
        /* <DEDUP_REMOVED lines=33> */
.L_x_19857:
[----:B------:R-:W1:Y:S01]  /*1a00*/  LDCU.64 UR4, c[0x0][0x3a0] ;  /* 0x00007400ff0477ac */ /* 0x000e620008000a00 */
[----:B------:R-:W2:Y:S01]  /*1a10*/  LDCU UR9, c[0x0][0x388] ;  /* 0x00007100ff0977ac */ /* 0x000ea20008000800 */
[----:B------:R-:W3:Y:S01]  /*1a20*/  LDCU UR10, c[0x0][0x448] ;  /* 0x00008900ff0a77ac */ /* 0x000ee20008000800 */
[----:B-1----:R-:W-:-:S04]  /*1a30*/  UISETP.NE.U32.AND UP0, UPT, UR4, URZ, UPT ;  /* 0x000000ff0400728c */ /* 0x002fc8000bf05070 */
[----:B------:R-:W-:Y:S01]  /*1a40*/  UISETP.NE.AND.EX UP0, UPT, UR5, URZ, UPT, UP0 ;  /* 0x000000ff0500728c */ /* 0x000fe2000bf05300 */
[----:B------:R-:W1:Y:S05]  /*1a50*/  LDCU.64 UR4, c[0x0][0x3a0] ;  /* 0x00007400ff0477ac */ /* 0x000e6a0008000a00 */
[----:B--23--:R-:W-:-:S13]  /*1a60*/  PLOP3.LUT P1, PT, PT, PT, UP0, 0x80, 0x8 ;  /* 0x000000000008781c */ /* 0x00cfda0003f2f008 */
.L_x_19875:
        /* <DEDUP_REMOVED lines=30> */
.L_x_19868:
        /* <DEDUP_REMOVED lines=8> */
.L_x_19869:
[----:B-1----:R-:W-:Y:S05]  /*1cd0*/  BSYNC.RECONVERGENT B0 ;  /* 0x0000000000007941 */ /* 0x002fea0003800200 */
.L_x_19867:
        /* <DEDUP_REMOVED lines=32> */
.L_x_19870:
        /* <DEDUP_REMOVED lines=8> */
.L_x_19871:
        /* <DEDUP_REMOVED lines=15> */
[----:B--2---:R-:W-:Y:S01]  /*2050*/  FADD.FTZ R72, R72, R7 ;  /* 0x0000000748487221 */ /* 0x004fe20000010000 */
[--C-:B------:R-:W-:Y:S02]  /*2060*/  HADD2.F32 R7, -RZ, R78.reuse.H0_H0 ;  /* 0x2000004eff077230 */ /* 0x100fe40000004100 */
[----:B------:R-:W-:Y:S01]  /*2070*/  FADD.FTZ R74, R74, R83 ;  /* 0x000000534a4a7221 */ /* 0x000fe20000010000 */
[----:B------:R-:W-:Y:S01]  /*2080*/  FADD.FTZ R75, R75, R0 ;  /* 0x000000004b4b7221 */ /* 0x000fe20000010000 */
[----:B------:R-:W-:Y:S02]  /*2090*/  HADD2.F32 R78, -RZ, R78.H1_H1 ;  /* 0x3000004eff4e7230 */ /* 0x000fe40000004100 */
[----:B------:R-:W-:Y:S01]  /*20a0*/  FADD.FTZ R73, R73, R76 ;  /* 0x0000004c49497221 */ /* 0x000fe20000010000 */
[--C-:B------:R-:W-:Y:S02]  /*20b0*/  HADD2.F32 R83, -RZ, R79.reuse.H0_H0 ;  /* 0x2000004fff537230 */ /* 0x100fe40000004100 */
[----:B---3--:R-:W-:Y:S01]  /*20c0*/  FADD.FTZ R76, R84, R7 ;  /* 0x00000007544c7221 */ /* 0x008fe20000010000 */
[----:B------:R-:W-:-:S02]  /*20d0*/  HADD2.F32 R0, -RZ, R79.H1_H1 ;  /* 0x3000004fff007230 */ /* 0x000fc40000004100 */
[----:B------:R-:W-:Y:S01]  /*20e0*/  FADD.FTZ R77, R85, R78 ;  /* 0x0000004e554d7221 */ /* 0x000fe20000010000 */
[----:B------:R-:W-:Y:S02]  /*20f0*/  FADD.FTZ R78, R86, R83 ;  /* 0x00000053564e7221 */ /* 0x000fe40000010000 */
[----:B------:R-:W-:Y:S01]  /*2100*/  FADD.FTZ R79, R87, R0 ;  /* 0x00000000574f7221 */ /* 0x000fe20000010000 */
[----:B------:R-:W-:Y:S06]  /*2110*/  BRA `(.L_x_19873) ;  /* 0x0000000000207947 */ /* 0x000fec0003800000 */
.L_x_19872:
        /* <DEDUP_REMOVED lines=8> */
.L_x_19873:
        /* <DEDUP_REMOVED lines=99> */
.L_x_19899:
        /* <DEDUP_REMOVED lines=111> */
.L_x_19865:
[----:B------:R-:W-:Y:S01]  /*2ec0*/  HFMA2 R3, -RZ, RZ, 0, 5.9604644775390625e-08 ;  /* 0x00000001ff037431 */ /* 0x000fe200000001ff */
[----:B------:R-:W-:Y:S01]  /*2ed0*/  BSSY B0, `(.L_x_19876) ;  /* 0x0000006000007945 */ /* 0x000fe20003800000 */
[----:B------:R-:W-:Y:S02]  /*2ee0*/  MOV R2, 0x1f ;  /* 0x0000001f00027802 */ /* 0x000fe40000000f00 */
[----:B------:R-:W-:-:S07]  /*2ef0*/  MOV R0, 0xffffffff ;  /* 0xffffffff00007802 */ /* 0x000fce0000000f00 */
[----:B------:R-:W-:Y:S05]  /*2f00*/  WARPSYNC.COLLECTIVE R0, `(.L_x_19877) ;  /* 0x0000000000087348 */ /* 0x000fea0003c00000 */
[----:B------:R0:W1:Y:S02]  /*2f10*/  SHFL.BFLY P0, R7, R4, R3, R2 ;  /* 0x0c00000304077389 */ /* 0x0000640000000002 */
[----:B01----:R-:W-:Y:S05]  /*2f20*/  ENDCOLLECTIVE ;  /* 0x000000000000791b */ /* 0x003fea0003800000 */
.L_x_19877:
[----:B------:R-:W-:Y:S05]  /*2f30*/  BSYNC B0 ;  /* 0x0000000000007941 */ /* 0x000fea0003800000 */
.L_x_19876:
        /* <DEDUP_REMOVED lines=8> */
.L_x_19878:
[----:B------:R-:W-:Y:S02]  /*2fc0*/  HFMA2 R3, -RZ, RZ, 0, 2.384185791015625e-07 ;  /* 0x00000004ff037431 */ /* 0x000fe400000001ff */
[----:B------:R-:W-:-:S05]  /*2fd0*/  FADD.FTZ R85, R4, R7 ;  /* 0x0000000704557221 */ /* 0x000fca0000010000 */
[----:B------:R-:W-:-:S07]  /*2fe0*/  MOV R4, R85 ;  /* 0x0000005500047202 */ /* 0x000fce0000000f00 */
[----:B------:R-:W-:Y:S05]  /*2ff0*/  WARPSYNC.COLLECTIVE R0, `(.L_x_19879) ;  /* 0x0000000000087348 */ /* 0x000fea0003c00000 */
[----:B------:R0:W1:Y:S02]  /*3000*/  SHFL.BFLY P0, R7, R4, R3, R2 ;  /* 0x0c00000304077389 */ /* 0x0000640000000002 */
[----:B01----:R-:W-:Y:S05]  /*3010*/  ENDCOLLECTIVE ;  /* 0x000000000000791b */ /* 0x003fea0003800000 */
.L_x_19879:
[----:B------:R-:W-:Y:S02]  /*3020*/  HFMA2 R3, -RZ, RZ, 0, 4.76837158203125e-07 ;  /* 0x00000008ff037431 */ /* 0x000fe400000001ff */
[----:B------:R-:W-:-:S05]  /*3030*/  FADD.FTZ R86, R85, R7 ;  /* 0x0000000755567221 */ /* 0x000fca0000010000 */
[----:B------:R-:W-:-:S07]  /*3040*/  MOV R4, R86 ;  /* 0x0000005600047202 */ /* 0x000fce0000000f00 */
[----:B------:R-:W-:Y:S05]  /*3050*/  WARPSYNC.COLLECTIVE R0, `(.L_x_19880) ;  /* 0x0000000000087348 */ /* 0x000fea0003c00000 */
[----:B------:R0:W1:Y:S02]  /*3060*/  SHFL.BFLY P0, R7, R4, R3, R2 ;  /* 0x0c00000304077389 */ /* 0x0000640000000002 */
[----:B01----:R-:W-:Y:S05]  /*3070*/  ENDCOLLECTIVE ;  /* 0x000000000000791b */ /* 0x003fea0003800000 */
.L_x_19880:
[----:B------:R-:W-:Y:S02]  /*3080*/  HFMA2 R3, -RZ, RZ, 0, 9.5367431640625e-07 ;  /* 0x00000010ff037431 */ /* 0x000fe400000001ff */
[----:B------:R-:W-:-:S05]  /*3090*/  FADD.FTZ R87, R86, R7 ;  /* 0x0000000756577221 */ /* 0x000fca0000010000 */
[----:B------:R-:W-:-:S07]  /*30a0*/  MOV R4, R87 ;  /* 0x0000005700047202 */ /* 0x000fce0000000f00 */
[----:B------:R-:W-:Y:S05]  /*30b0*/  WARPSYNC.COLLECTIVE R0, `(.L_x_19881) ;  /* 0x0000000000087348 */ /* 0x000fea0003c00000 */
[----:B------:R0:W1:Y:S02]  /*30c0*/  SHFL.BFLY P0, R7, R4, R3, R2 ;  /* 0x0c00000304077389 */ /* 0x0000640000000002 */
[----:B01----:R-:W-:Y:S05]  /*30d0*/  ENDCOLLECTIVE ;  /* 0x000000000000791b */ /* 0x003fea0003800000 */
.L_x_19881:
        /* <DEDUP_REMOVED lines=55> */
.L_x_19882:
[----:B------:R-:W-:Y:S02]  /*3450*/  HFMA2 R3, -RZ, RZ, 0, 1.1920928955078125e-07 ;  /* 0x00000002ff037431 */ /* 0x000fe400000001ff */
[----:B------:R-:W-:-:S05]  /*3460*/  FADD.FTZ R85, R4, R7 ;  /* 0x0000000704557221 */ /* 0x000fca0000010000 */
[----:B------:R-:W-:-:S07]  /*3470*/  MOV R4, R85 ;  /* 0x0000005500047202 */ /* 0x000fce0000000f00 */
[----:B------:R-:W-:Y:S05]  /*3480*/  WARPSYNC.COLLECTIVE R0, `(.L_x_19883) ;  /* 0x0000000000087348 */ /* 0x000fea0003c00000 */
[----:B------:R0:W1:Y:S02]  /*3490*/  SHFL.BFLY P0, R7, R4, R3, R2 ;  /* 0x0c00000304077389 */ /* 0x0000640000000002 */
[----:B01----:R-:W-:Y:S05]  /*34a0*/  ENDCOLLECTIVE ;  /* 0x000000000000791b */ /* 0x003fea0003800000 */
.L_x_19883:
[----:B------:R-:W-:Y:S02]  /*34b0*/  HFMA2 R3, -RZ, RZ, 0, 2.384185791015625e-07 ;  /* 0x00000004ff037431 */ /* 0x000fe400000001ff */
[----:B------:R-:W-:-:S05]  /*34c0*/  FADD.FTZ R86, R85, R7 ;  /* 0x0000000755567221 */ /* 0x000fca0000010000 */
[----:B------:R-:W-:-:S07]  /*34d0*/  MOV R4, R86 ;  /* 0x0000005600047202 */ /* 0x000fce0000000f00 */
[----:B------:R-:W-:Y:S05]  /*34e0*/  WARPSYNC.COLLECTIVE R0, `(.L_x_19884) ;  /* 0x0000000000087348 */ /* 0x000fea0003c00000 */
[----:B------:R0:W1:Y:S02]  /*34f0*/  SHFL.BFLY P0, R7, R4, R3, R2 ;  /* 0x0c00000304077389 */ /* 0x0000640000000002 */
[----:B01----:R-:W-:Y:S05]  /*3500*/  ENDCOLLECTIVE ;  /* 0x000000000000791b */ /* 0x003fea0003800000 */
.L_x_19884:
[----:B------:R-:W-:Y:S02]  /*3510*/  HFMA2 R3, -RZ, RZ, 0, 4.76837158203125e-07 ;  /* 0x00000008ff037431 */ /* 0x000fe400000001ff */
[----:B------:R-:W-:-:S05]  /*3520*/  FADD.FTZ R87, R86, R7 ;  /* 0x0000000756577221 */ /* 0x000fca0000010000 */
[----:B------:R-:W-:-:S07]  /*3530*/  MOV R4, R87 ;  /* 0x0000005700047202 */ /* 0x000fce0000000f00 */
[----:B------:R-:W-:Y:S05]  /*3540*/  WARPSYNC.COLLECTIVE R0, `(.L_x_19885) ;  /* 0x0000000000087348 */ /* 0x000fea0003c00000 */
[----:B------:R0:W1:Y:S02]  /*3550*/  SHFL.BFLY P0, R7, R4, R3, R2 ;  /* 0x0c00000304077389 */ /* 0x0000640000000002 */
[----:B01----:R-:W-:Y:S05]  /*3560*/  ENDCOLLECTIVE ;  /* 0x000000000000791b */ /* 0x003fea0003800000 */
.L_x_19885:
[----:B------:R-:W-:Y:S02]  /*3570*/  HFMA2 R3, -RZ, RZ, 0, 9.5367431640625e-07 ;  /* 0x00000010ff037431 */ /* 0x000fe400000001ff */
[----:B------:R-:W-:-:S05]  /*3580*/  FADD.FTZ R88, R87, R7 ;  /* 0x0000000757587221 */ /* 0x000fca0000010000 */
[----:B------:R-:W-:-:S07]  /*3590*/  MOV R4, R88 ;  /* 0x0000005800047202 */ /* 0x000fce0000000f00 */
[----:B------:R-:W-:Y:S05]  /*35a0*/  WARPSYNC.COLLECTIVE R0, `(.L_x_19886) ;  /* 0x0000000000087348 */ /* 0x000fea0003c00000 */
[----:B------:R0:W1:Y:S02]  /*35b0*/  SHFL.BFLY P0, R7, R4, R3, R2 ;  /* 0x0c00000304077389 */ /* 0x0000640000000002 */
[----:B01----:R-:W-:Y:S05]  /*35c0*/  ENDCOLLECTIVE ;  /* 0x000000000000791b */ /* 0x003fea0003800000 */
.L_x_19886:
[----:B------:R-:W-:Y:S05]  /*35d0*/  BRA `(.L_x_19887) ;  /* 0xffffffdc00507947 */ /* 0x000fea000383ffff */
.L_x_19874:
[----:B------:R-:W-:Y:S01]  /*35e0*/  HFMA2 R2, -RZ, RZ, 0, 1.847743988037109375e-06 ;  /* 0x0000001fff027431 */ /* 0x000fe200000001ff */
[----:B------:R-:W-:Y:S01]  /*35f0*/  BSSY B0, `(.L_x_19888) ;  /* 0x0000006000007945 */ /* 0x000fe20003800000 */
[----:B------:R-:W-:Y:S02]  /*3600*/  MOV R3, 0x1 ;  /* 0x0000000100037802 */ /* 0x000fe40000000f00 */
[----:B------:R-:W-:-:S07]  /*3610*/  MOV R0, 0xffffffff ;  /* 0xffffffff00007802 */ /* 0x000fce0000000f00 */
[----:B------:R-:W-:Y:S05]  /*3620*/  WARPSYNC.COLLECTIVE R0, `(.L_x_19889) ;  /* 0x0000000000087348 */ /* 0x000fea0003c00000 */
[----:B------:R0:W1:Y:S02]  /*3630*/  SHFL.BFLY P0, R7, R4, R3, R2 ;  /* 0x0c00000304077389 */ /* 0x0000640000000002 */
[----:B01----:R-:W-:Y:S05]  /*3640*/  ENDCOLLECTIVE ;  /* 0x000000000000791b */ /* 0x003fea0003800000 */
.L_x_19889:
[----:B------:R-:W-:Y:S05]  /*3650*/  BSYNC B0 ;  /* 0x0000000000007941 */ /* 0x000fea0003800000 */
.L_x_19888:
        /* <DEDUP_REMOVED lines=8> */
.L_x_19890:
[----:B------:R-:W-:Y:S02]  /*36e0*/  HFMA2 R3, -RZ, RZ, 0, 2.384185791015625e-07 ;  /* 0x00000004ff037431 */ /* 0x000fe400000001ff */
[----:B------:R-:W-:-:S05]  /*36f0*/  FADD.FTZ R85, R4, R7 ;  /* 0x0000000704557221 */ /* 0x000fca0000010000 */
[----:B------:R-:W-:-:S07]  /*3700*/  MOV R4, R85 ;  /* 0x0000005500047202 */ /* 0x000fce0000000f00 */
[----:B------:R-:W-:Y:S05]  /*3710*/  WARPSYNC.COLLECTIVE R0, `(.L_x_19891) ;  /* 0x0000000000087348 */ /* 0x000fea0003c00000 */
[----:B------:R0:W1:Y:S02]  /*3720*/  SHFL.BFLY P0, R7, R4, R3, R2 ;  /* 0x0c00000304077389 */ /* 0x0000640000000002 */
[----:B01----:R-:W-:Y:S05]  /*3730*/  ENDCOLLECTIVE ;  /* 0x000000000000791b */ /* 0x003fea0003800000 */
.L_x_19891:
[----:B------:R-:W-:Y:S02]  /*3740*/  HFMA2 R3, -RZ, RZ, 0, 4.76837158203125e-07 ;  /* 0x00000008ff037431 */ /* 0x000fe400000001ff */
[----:B------:R-:W-:-:S05]  /*3750*/  FADD.FTZ R86, R85, R7 ;  /* 0x0000000755567221 */ /* 0x000fca0000010000 */
[----:B------:R-:W-:-:S07]  /*3760*/  MOV R4, R86 ;  /* 0x0000005600047202 */ /* 0x000fce0000000f00 */
[----:B------:R-:W-:Y:S05]  /*3770*/  WARPSYNC.COLLECTIVE R0, `(.L_x_19892) ;  /* 0x0000000000087348 */ /* 0x000fea0003c00000 */
[----:B------:R0:W1:Y:S02]  /*3780*/  SHFL.BFLY P0, R7, R4, R3, R2 ;  /* 0x0c00000304077389 */ /* 0x0000640000000002 */
[----:B01----:R-:W-:Y:S05]  /*3790*/  ENDCOLLECTIVE ;  /* 0x000000000000791b */ /* 0x003fea0003800000 */
.L_x_19892:
[----:B------:R-:W-:Y:S02]  /*37a0*/  HFMA2 R3, -RZ, RZ, 0, 9.5367431640625e-07 ;  /* 0x00000010ff037431 */ /* 0x000fe400000001ff */
[----:B------:R-:W-:-:S05]  /*37b0*/  FADD.FTZ R87, R86, R7 ;  /* 0x0000000756577221 */ /* 0x000fca0000010000 */
[----:B------:R-:W-:-:S07]  /*37c0*/  MOV R4, R87 ;  /* 0x0000005700047202 */ /* 0x000fce0000000f00 */
[----:B------:R-:W-:Y:S05]  /*37d0*/  WARPSYNC.COLLECTIVE R0, `(.L_x_19893) ;  /* 0x0000000000087348 */ /* 0x000fea0003c00000 */
[----:B------:R0:W1:Y:S02]  /*37e0*/  SHFL.BFLY P0, R7, R4, R3, R2 ;  /* 0x0c00000304077389 */ /* 0x0000640000000002 */
[----:B01----:R-:W-:Y:S05]  /*37f0*/  ENDCOLLECTIVE ;  /* 0x000000000000791b */ /* 0x003fea0003800000 */
.L_x_19893:
        /* <DEDUP_REMOVED lines=55> */
.L_x_19894:
[----:B------:R-:W-:Y:S02]  /*3b70*/  HFMA2 R3, -RZ, RZ, 0, 1.1920928955078125e-07 ;  /* 0x00000002ff037431 */ /* 0x000fe400000001ff */
[----:B------:R-:W-:-:S05]  /*3b80*/  FADD.FTZ R85, R4, R7 ;  /* 0x0000000704557221 */ /* 0x000fca0000010000 */
[----:B------:R-:W-:-:S07]  /*3b90*/  MOV R4, R85 ;  /* 0x0000005500047202 */ /* 0x000fce0000000f00 */
[----:B------:R-:W-:Y:S05]  /*3ba0*/  WARPSYNC.COLLECTIVE R0, `(.L_x_19895) ;  /* 0x0000000000087348 */ /* 0x000fea0003c00000 */
[----:B------:R0:W1:Y:S02]  /*3bb0*/  SHFL.BFLY P0, R7, R4, R3, R2 ;  /* 0x0c00000304077389 */ /* 0x0000640000000002 */
[----:B01----:R-:W-:Y:S05]  /*3bc0*/  ENDCOLLECTIVE ;  /* 0x000000000000791b */ /* 0x003fea0003800000 */
.L_x_19895:
[----:B------:R-:W-:Y:S02]  /*3bd0*/  HFMA2 R3, -RZ, RZ, 0, 2.384185791015625e-07 ;  /* 0x00000004ff037431 */ /* 0x000fe400000001ff */
[----:B------:R-:W-:-:S05]  /*3be0*/  FADD.FTZ R86, R85, R7 ;  /* 0x0000000755567221 */ /* 0x000fca0000010000 */
[----:B------:R-:W-:-:S07]  /*3bf0*/  MOV R4, R86 ;  /* 0x0000005600047202 */ /* 0x000fce0000000f00 */
[----:B------:R-:W-:Y:S05]  /*3c00*/  WARPSYNC.COLLECTIVE R0, `(.L_x_19896) ;  /* 0x0000000000087348 */ /* 0x000fea0003c00000 */
[----:B------:R0:W1:Y:S02]  /*3c10*/  SHFL.BFLY P0, R7, R4, R3, R2 ;  /* 0x0c00000304077389 */ /* 0x0000640000000002 */
[----:B01----:R-:W-:Y:S05]  /*3c20*/  ENDCOLLECTIVE ;  /* 0x000000000000791b */ /* 0x003fea0003800000 */
.L_x_19896:
[----:B------:R-:W-:Y:S02]  /*3c30*/  HFMA2 R3, -RZ, RZ, 0, 4.76837158203125e-07 ;  /* 0x00000008ff037431 */ /* 0x000fe400000001ff */
[----:B------:R-:W-:-:S05]  /*3c40*/  FADD.FTZ R87, R86, R7 ;  /* 0x0000000756577221 */ /* 0x000fca0000010000 */
[----:B------:R-:W-:-:S07]  /*3c50*/  MOV R4, R87 ;  /* 0x0000005700047202 */ /* 0x000fce0000000f00 */
[----:B------:R-:W-:Y:S05]  /*3c60*/  WARPSYNC.COLLECTIVE R0, `(.L_x_19897) ;  /* 0x0000000000087348 */ /* 0x000fea0003c00000 */
[----:B------:R0:W1:Y:S02]  /*3c70*/  SHFL.BFLY P0, R7, R4, R3, R2 ;  /* 0x0c00000304077389 */ /* 0x0000640000000002 */
[----:B01----:R-:W-:Y:S05]  /*3c80*/  ENDCOLLECTIVE ;  /* 0x000000000000791b */ /* 0x003fea0003800000 */
.L_x_19897:
[----:B------:R-:W-:Y:S02]  /*3c90*/  HFMA2 R3, -RZ, RZ, 0, 9.5367431640625e-07 ;  /* 0x00000010ff037431 */ /* 0x000fe400000001ff */
[----:B------:R-:W-:-:S05]  /*3ca0*/  FADD.FTZ R88, R87, R7 ;  /* 0x0000000757587221 */ /* 0x000fca0000010000 */
[----:B------:R-:W-:-:S07]  /*3cb0*/  MOV R4, R88 ;  /* 0x0000005800047202 */ /* 0x000fce0000000f00 */
[----:B------:R-:W-:Y:S05]  /*3cc0*/  WARPSYNC.COLLECTIVE R0, `(.L_x_19898) ;  /* 0x0000000000087348 */ /* 0x000fea0003c00000 */
[----:B------:R0:W1:Y:S02]  /*3cd0*/  SHFL.BFLY P0, R7, R4, R3, R2 ;  /* 0x0c00000304077389 */ /* 0x0000640000000002 */
[----:B01----:R-:W-:Y:S05]  /*3ce0*/  ENDCOLLECTIVE ;  /* 0x000000000000791b */ /* 0x003fea0003800000 */
.L_x_19898:
[----:B------:R-:W-:Y:S05]  /*3cf0*/  BRA `(.L_x_19899) ;  /* 0xffffffe800b47947 */ /* 0x000fea000383ffff */
.L_x_19900:
        /* <DEDUP_REMOVED lines=16> */
.L_x_28815:


//--------------------- .text._ZN10layer_norm13ln_fwd_kernelINS_13Kernel_traitsIf6__halffS2_fjLj768ELj1ELj4ELj1ELj16ENS_18Kernel_traits_baseILj768EfS2_fS2_fjLj128EEEEELb0ELb0ELb1ELb0EEEvNS_9FwdParamsE --------------------------
	.section	.text._ZN10layer_norm13ln_fwd_kernelINS_13Kernel_traitsIf6__halffS2_fjLj768ELj1ELj4ELj1ELj16ENS_18Kernel_traits_baseILj768EfS2_fS2_fjLj128EEEEELb0ELb0ELb1ELb0EEEvNS_9FwdParamsE,"ax",@progbits
	.align	128
        .global         _ZN10layer_norm13ln_fwd_kernelINS_13Kernel_traitsIf6__halffS2_fjLj768ELj1ELj4ELj1ELj16ENS_18Kernel_traits_baseILj768EfS2_fS2_fjLj128EEEEELb0ELb0ELb1ELb0EEEvNS_9FwdParamsE
        .type           _ZN10layer_norm13ln_fwd_kernelINS_13Kernel_traitsIf6__halffS2_fjLj768ELj1ELj4ELj1ELj16ENS_18Kernel_traits_baseILj768EfS2_fS2_fjLj128EEEEELb0ELb0ELb1ELb0EEEvNS_9FwdParamsE,@function
        .size           _ZN10layer_norm13ln_fwd_kernelINS_13Kernel_traitsIf6__halffS2_fjLj768ELj1ELj4ELj1ELj16ENS_18Kernel_traits_baseILj768EfS2_fS2_fjLj128EEEEELb0ELb0ELb1ELb0EEEvNS_9FwdParamsE,(.L_x_28816 - _ZN10layer_norm13ln_fwd_kernelINS_13Kernel_traitsIf6__halffS2_fjLj768ELj1ELj4ELj1ELj16ENS_18Kernel_traits_baseILj768EfS2_fS2_fjLj128EEEEELb0ELb0ELb1ELb0EEEvNS_9FwdParamsE)
        .other          _ZN10layer_norm13ln_fwd_kernelINS_13Kernel_traitsIf6__halffS2_fjLj768ELj1ELj4ELj1ELj16ENS_18Kernel_traits_baseILj768EfS2_fS2_fjLj128EEEEELb0ELb0ELb1ELb0EEEvNS_9FwdParamsE,@"STO_CUDA_ENTRY STV_DEFAULT"
_ZN10layer_norm13ln_fwd_kernelINS_13Kernel_traitsIf6__halffS2_fjLj768ELj1ELj4ELj1ELj16ENS_18Kernel_traits_baseILj768EfS2_fS2_fjLj128EEEEELb0ELb0ELb1ELb0EEEvNS_9FwdParamsE:
.text._ZN10layer_norm13ln_fwd_kernelINS_13Kernel_traitsIf6__halffS2_fjLj768ELj1ELj4ELj1ELj16ENS_18Kernel_traits_baseILj768EfS2_fS2_fjLj128EEEEELb0ELb0ELb1ELb0EEEvNS_9FwdParamsE:
        /* <DEDUP_REMOVED lines=50> */
.L_x_19902:
        /* <DEDUP_REMOVED lines=30> */
.L_x_19903:
[----:B------:R-:W-:Y:S05]  /*0500*/  BSYNC.RECONVERGENT B0 ;  /* 0x0000000000007941 */ /* 0x000fea0003800200 */
.L_x_19901:
[----:B------:R-:W1:Y:S01]  /*0510*/  LDCU UR4, c[0x0][0x384] ;  /* 0x00007080ff0477ac */ /* 0x000e620008000800 */
[----:B------:R-:W2:Y:S01]  /*0520*/  LDCU.U8 UR5, c[0x0][0x410] ;  /* 0x00008200ff0577ac */ /* 0x000ea20008000000 */
[----:B------:R-:W3:Y:S01]  /*0530*/  LDCU UR10, c[0x0][0x448] ;  /* 0x00008900ff0a77ac */ /* 0x000ee20008000800 */
[----:B------:R-:W4:Y:S01]  /*0540*/  LDCU.64 UR8, c[0x0][0x3a0] ;  /* 0x00007400ff0877ac */ /* 0x000f220008000a00 */
[----:B-1----:R-:W-:-:S13]  /*0550*/  ISETP.GE.AND P0, PT, R3, UR4, PT ;  /* 0x0000000403007c0c */ /* 0x002fda000bf06270 */
[----:B--234-:R-:W-:Y:S05]  /*0560*/  @P0 EXIT ;  /* 0x000000000000094d */ /* 0x01cfea0003800000 */
.L_x_19929:
        /* <DEDUP_REMOVED lines=26> */
.L_x_19907:
[----:B------:R-:W-:Y:S05]  /*0710*/  BSYNC.RECONVERGENT B1 ;  /* 0x0000000000017941 */ /* 0x000fea0003800200 */
.L_x_19906:
        /* <DEDUP_REMOVED lines=9> */
[----:B-----5:R-:W-:Y:S02]  /*07b0*/  @P1 HADD2.F32 R85, -RZ, R52.H0_H0 ;  /* 0x20000034ff551230 */ /* 0x020fe40000004100 */
[----:B-1----:R-:W-:-:S05]  /*07c0*/  @P1 HADD2.F32 R86, -RZ, R53.H1_H1 ;  /* 0x30000035ff561230 */ /* 0x002fca0000004100 */
[----:B------:R-:W1:Y:S08]  /*07d0*/  @P1 LDC R89, c[0x0][0x40c] ;  /* 0x00010300ff591b82 */ /* 0x000e700000000800 */
[----:B------:R-:W4:Y:S01]  /*07e0*/  @P1 LDC R87, c[0x0][0x40c] ;  /* 0x00010300ff571b82 */ /* 0x000f220000000800 */
[----:B--2---:R-:W-:Y:S01]  /*07f0*/  @P1 FFMA.FTZ R56, R85, R88, R56 ;  /* 0x0000005855381223 */ /* 0x004fe20000010038 */
[----:B------:R-:W-:-:S02]  /*0800*/  @P1 HADD2.F32 R88, -RZ, R52.H1_H1 ;  /* 0x30000034ff581230 */ /* 0x000fc40000004100 */
[----:B----4-:R-:W-:Y:S01]  /*0810*/  @P1 FFMA.FTZ R59, R86, R87, R59 ;  /* 0x00000057563b1223 */ /* 0x010fe2000001003b */
[----:B------:R-:W-:-:S03]  /*0820*/  @P1 HADD2.F32 R85, -RZ, R53.H0_H0 ;  /* 0x20000035ff551230 */ /* 0x000fc60000004100 */
[----:B------:R-:W2:Y:S01]  /*0830*/  @P1 LDC R87, c[0x0][0x40c] ;  /* 0x00010300ff571b82 */ /* 0x000ea20000000800 */
[----:B------:R-:W-:Y:S02]  /*0840*/  @P1 HADD2.F32 R86, -RZ, R54.H1_H1 ;  /* 0x30000036ff561230 */ /* 0x000fe40000004100 */
[----:B-1----:R-:W-:-:S05]  /*0850*/  @P1 FFMA.FTZ R57, R88, R89, R57 ;  /* 0x0000005958391223 */ /* 0x002fca0000010039 */
[----:B------:R-:W1:Y:S08]  /*0860*/  @P1 LDC R88, c[0x0][0x40c] ;  /* 0x00010300ff581b82 */ /* 0x000e700000000800 */
[----:B------:R-:W3:Y:S01]  /*0870*/  @P1 LDC R89, c[0x0][0x40c] ;  /* 0x00010300ff591b82 */ /* 0x000ee20000000800 */
[----:B-1----:R-:W-:Y:S01]  /*0880*/  @P1 FFMA.FTZ R58, R85, R88, R58 ;  /* 0x00000058553a1223 */ /* 0x002fe2000001003a */
[----:B------:R-:W-:-:S06]  /*0890*/  @P1 HADD2.F32 R85, -RZ, R54.H0_H0 ;  /* 0x20000036ff551230 */ /* 0x000fcc0000004100 */
[----:B------:R-:W1:Y:S01]  /*08a0*/  @P1 LDC R88, c[0x0][0x40c] ;  /* 0x00010300ff581b82 */ /* 0x000e620000000800 */
[----:B---3--:R-:W-:-:S07]  /*08b0*/  @P1 FFMA.FTZ R60, R85, R89, R60 ;  /* 0x00000059553c1223 */ /* 0x008fce000001003c */
[----:B------:R-:W3:Y:S02]  /*08c0*/  @P1 LDC R85, c[0x0][0x40c] ;  /* 0x00010300ff551b82 */ /* 0x000ee40000000800 */
[----:B---3--:R-:W-:Y:S01]  /*08d0*/  @P1 FFMA.FTZ R61, R86, R85, R61 ;  /* 0x00000055563d1223 */ /* 0x008fe2000001003d */
[--C-:B------:R-:W-:Y:S02]  /*08e0*/  @P1 HADD2.F32 R85, -RZ, R55.reuse.H0_H0 ;  /* 0x20000037ff551230 */ /* 0x100fe40000004100 */
[----:B------:R-:W-:-:S03]  /*08f0*/  @P1 HADD2.F32 R86, -RZ, R55.H1_H1 ;  /* 0x30000037ff561230 */ /* 0x000fc60000004100 */
[----:B--2---:R-:W-:Y:S02]  /*0900*/  @P1 FFMA.FTZ R62, R85, R87, R62 ;  /* 0x00000057553e1223 */ /* 0x004fe4000001003e */
[----:B-1----:R-:W-:Y:S01]  /*0910*/  @P1 FFMA.FTZ R63, R86, R88, R63 ;  /* 0x00000058563f1223 */ /* 0x002fe2000001003f */
[----:B------:R-:W-:Y:S06]  /*0920*/  BRA `(.L_x_19909) ;  /* 0x0000000000807947 */ /* 0x000fec0003800000 */
.L_x_19908:
[----:B------:R-:W1:Y:S01]  /*0930*/  @P3 LDC R58, c[0x0][0x40c] ;  /* 0x00010300ff3a3b82 */ /* 0x000e620000000800 */
[--C-:B-----5:R-:W-:Y:S01]  /*0940*/  @P3 HADD2.F32 R57, -RZ, R52.reuse.H0_H0 ;  /* 0x20000034ff393230 */ /* 0x120fe20000004100 */
[----:B------:R-:W-:Y:S01]  /*0950*/  MOV R56, RZ ;  /* 0x000000ff00387202 */ /* 0x000fe20000000f00 */
[----:B------:R-:W-:Y:S02]  /*0960*/  @P3 HADD2.F32 R59, -RZ, R52.H1_H1 ;  /* 0x30000034ff3b3230 */ /* 0x000fe40000004100 */
[----:B------:R-:W-:-:S03]  /*0970*/  @P3 HADD2.F32 R61, -RZ, R53.H0_H0 ;  /* 0x20000035ff3d3230 */ /* 0x000fc60000004100 */
        /* <DEDUP_REMOVED lines=8> */
[----:B------:R-:W-:Y:S02]  /*0a00*/  HFMA2 R59, -RZ, RZ, 0, 0 ;  /* 0x00000000ff3b7431 */ /* 0x000fe400000001ff */
[----:B------:R-:W-:-:S04]  /*0a10*/  @P3 HADD2.F32 R60, -RZ, R53.H1_H1 ;  /* 0x30000035ff3c3230 */ /* 0x000fc80000004100 */
[----:B------:R-:W2:Y:S01]  /*0a20*/  @P3 LDC R85, c[0x0][0x40c] ;  /* 0x00010300ff553b82 */ /* 0x000ea20000000800 */
[----:B---3--:R-:W-:Y:S01]  /*0a30*/  @P3 FMUL.FTZ R58, R61, R62 ;  /* 0x0000003e3d3a3220 */ /* 0x008fe20000410000 */
[--C-:B------:R-:W-:Y:S02]  /*0a40*/  @P3 HADD2.F32 R61, -RZ, R54.reuse.H0_H0 ;  /* 0x20000036ff3d3230 */ /* 0x100fe40000004100 */
[----:B------:R-:W-:-:S04]  /*0a50*/  @P3 HADD2.F32 R62, -RZ, R54.H1_H1 ;  /* 0x30000036ff3e3230 */ /* 0x000fc80000004100 */
[----:B------:R-:W3:Y:S01]  /*0a60*/  @P3 LDC R88, c[0x0][0x40c] ;  /* 0x00010300ff583b82 */ /* 0x000ee20000000800 */
[----:B----4-:R-:W-:Y:S01]  /*0a70*/  @P3 FMUL.FTZ R59, R60, R63 ;  /* 0x0000003f3c3b3220 */ /* 0x010fe20000410000 */
[----:B------:R-:W-:Y:S01]  /*0a80*/  MOV R60, RZ ;  /* 0x000000ff003c7202 */ /* 0x000fe20000000f00 */
[--C-:B------:R-:W-:Y:S02]  /*0a90*/  @P3 HADD2.F32 R63, -RZ, R55.reuse.H0_H0 ;  /* 0x20000037ff3f3230 */ /* 0x100fe40000004100 */
[----:B-1----:R-:W-:Y:S01]  /*0aa0*/  @P3 FMUL.FTZ R60, R61, R86 ;  /* 0x000000563d3c3220 */ /* 0x002fe20000410000 */
[----:B------:R-:W-:Y:S02]  /*0ab0*/  HFMA2 R61, -RZ, RZ, 0, 0 ;  /* 0x00000000ff3d7431 */ /* 0x000fe400000001ff */
[----:B------:R-:W1:Y:S01]  /*0ac0*/  @P3 LDC R86, c[0x0][0x40c] ;  /* 0x00010300ff563b82 */ /* 0x000e620000000800 */
[----:B--2---:R-:W-:Y:S01]  /*0ad0*/  @P3 FMUL.FTZ R61, R62, R85 ;  /* 0x000000553e3d3220 */ /* 0x004fe20000410000 */
[----:B------:R-:W-:Y:S01]  /*0ae0*/  MOV R62, RZ ;  /* 0x000000ff003e7202 */ /* 0x000fe20000000f00 */
[----:B------:R-:W-:-:S02]  /*0af0*/  @P3 HADD2.F32 R85, -RZ, R55.H1_H1 ;  /* 0x30000037ff553230 */ /* 0x000fc40000004100 */
[----:B---3--:R-:W-:Y:S01]  /*0b00*/  @P3 FMUL.FTZ R62, R63, R88 ;  /* 0x000000583f3e3220 */ /* 0x008fe20000410000 */
[----:B------:R-:W-:Y:S02]  /*0b10*/  HFMA2 R63, -RZ, RZ, 0, 0 ;  /* 0x00000000ff3f7431 */ /* 0x000fe400000001ff */
[----:B-1----:R-:W-:-:S07]  /*0b20*/  @P3 FMUL.FTZ R63, R85, R86 ;  /* 0x00000056553f3220 */ /* 0x002fce0000410000 */
.L_x_19909:
[----:B------:R-:W1:Y:S01]  /*0b30*/  LDC.64 R86, c[0x0][0x3a8] ;  /* 0x0000ea00ff567b82 */ /* 0x000e620000000a00 */
[----:B------:R-:W-:Y:S01]  /*0b40*/  IADD3 R84, PT, PT, R84, 0x20, RZ ;  /* 0x0000002054547810 */ /* 0x000fe20007ffe0ff */
[C---:B-1----:R-:W-:Y:S01]  /*0b50*/  IMAD.WIDE.U32 R86, R83.reuse, 0x20, R86 ;  /* 0x0000002053567825 */ /* 0x042fe200078e0056 */
[----:B------:R-:W-:-:S04]  /*0b60*/  IADD3 R83, PT, PT, R83, 0x20, RZ ;  /* 0x0000002053537810 */ /* 0x000fc80007ffe0ff */
[----:B------:R1:W-:Y:S04]  /*0b70*/  STG.E.128 desc[UR6][R86.64], R56 ;  /* 0x0000003856007986 */ /* 0x0003e8000c101d06 */
[----:B------:R1:W-:Y:S02]  /*0b80*/  STG.E.128 desc[UR6][R86.64+0x10], R60 ;  /* 0x0000103c56007986 */ /* 0x0003e4000c101d06 */
.L_x_19905:
[----:B------:R-:W-:Y:S05]  /*0b90*/  BSYNC.RECONVERGENT B0 ;  /* 0x0000000000007941 */ /* 0x000fea0003800200 */
.L_x_19904:
        /* <DEDUP_REMOVED lines=8> */
.L_x_19913:
[----:B------:R-:W-:Y:S05]  /*0c20*/  BSYNC.RECONVERGENT B1 ;  /* 0x0000000000017941 */ /* 0x000fea0003800200 */
.L_x_19912:
        /* <DEDUP_REMOVED lines=33> */
.L_x_19914:
[----:B------:R-:W2:Y:S01]  /*0e40*/  @P3 LDC R66, c[0x0][0x40c] ;  /* 0x00010300ff423b82 */ /* 0x000ea20000000800 */
[--C-:B-----5:R-:W-:Y:S01]  /*0e50*/  @P3 HADD2.F32 R65, -RZ, R52.reuse.H0_H0 ;  /* 0x20000034ff413230 */ /* 0x120fe20000004100 */
[----:B------:R-:W-:Y:S01]  /*0e60*/  MOV R64, RZ ;  /* 0x000000ff00407202 */ /* 0x000fe20000000f00 */
[----:B------:R-:W-:Y:S02]  /*0e70*/  @P3 HADD2.F32 R67, -RZ, R52.H1_H1 ;  /* 0x30000034ff433230 */ /* 0x000fe40000004100 */
[----:B------:R-:W-:-:S03]  /*0e80*/  @P3 HADD2.F32 R69, -RZ, R53.H0_H0 ;  /* 0x20000035ff453230 */ /* 0x000fc60000004100 */
[----:B------:R-:W3:Y:S08]  /*0e90*/  @P3 LDC R68, c[0x0][0x40c] ;  /* 0x00010300ff443b82 */ /* 0x000ef00000000800 */
[----:B------:R-:W4:Y:S08]  /*0ea0*/  @P3 LDC R70, c[0x0][0x40c] ;  /* 0x00010300ff463b82 */ /* 0x000f300000000800 */
[----:B------:R-:W0:Y:S01]  /*0eb0*/  @P3 LDC R71, c[0x0][0x40c] ;  /* 0x00010300ff473b82 */ /* 0x000e220000000800 */
[----:B--2---:R-:W-:Y:S01]  /*0ec0*/  @P3 FMUL.FTZ R64, R65, R66 ;  /* 0x0000004241403220 */ /* 0x004fe20000410000 */
[----:B------:R-:W-:Y:S01]  /*0ed0*/  HFMA2 R65, -RZ, RZ, 0, 0 ;  /* 0x00000000ff417431 */ /* 0x000fe200000001ff */
[----:B------:R-:W-:-:S05]  /*0ee0*/  MOV R66, RZ ;  /* 0x000000ff00427202 */ /* 0x000fca0000000f00 */
[----:B-1----:R-:W1:Y:S01]  /*0ef0*/  @P3 LDC R86, c[0x0][0x40c] ;  /* 0x00010300ff563b82 */ /* 0x002e620000000800 */
[----:B---3--:R-:W-:Y:S01]  /*0f00*/  @P3 FMUL.FTZ R65, R67, R68 ;  /* 0x0000004443413220 */ /* 0x008fe20000410000 */
[----:B------:R-:W-:Y:S02]  /*0f10*/  HFMA2 R67, -RZ, RZ, 0, 0 ;  /* 0x00000000ff437431 */ /* 0x000fe400000001ff */
[----:B------:R-:W-:-:S04]  /*0f20*/  @P3 HADD2.F32 R68, -RZ, R53.H1_H1 ;  /* 0x30000035ff443230 */ /* 0x000fc80000004100 */
[----:B------:R-:W2:Y:S01]  /*0f30*/  @P3 LDC R85, c[0x0][0x40c] ;  /* 0x00010300ff553b82 */ /* 0x000ea20000000800 */
[----:B----4-:R-:W-:Y:S01]  /*0f40*/  @P3 FMUL.FTZ R66, R69, R70 ;  /* 0x0000004645423220 */ /* 0x010fe20000410000 */
[--C-:B------:R-:W-:Y:S02]  /*0f50*/  @P3 HADD2.F32 R69, -RZ, R54.reuse.H0_H0 ;  /* 0x20000036ff453230 */ /* 0x100fe40000004100 */
[----:B------:R-:W-:-:S04]  /*0f60*/  @P3 HADD2.F32 R70, -RZ, R54.H1_H1 ;  /* 0x30000036ff463230 */ /* 0x000fc80000004100 */
[----:B------:R-:W3:Y:S01]  /*0f70*/  @P3 LDC R88, c[0x0][0x40c] ;  /* 0x00010300ff583b82 */ /* 0x000ee20000000800 */
[----:B0-----:R-:W-:Y:S01]  /*0f80*/  @P3 FMUL.FTZ R67, R68, R71 ;  /* 0x0000004744433220 */ /* 0x001fe20000410000 */
[----:B------:R-:W-:Y:S01]  /*0f90*/  MOV R68, RZ ;  /* 0x000000ff00447202 */ /* 0x000fe20000000f00 */
[--C-:B------:R-:W-:Y:S02]  /*0fa0*/  @P3 HADD2.F32 R71, -RZ, R55.reuse.H0_H0 ;  /* 0x20000037ff473230 */ /* 0x100fe40000004100 */
[----:B-1----:R-:W-:Y:S01]  /*0fb0*/  @P3 FMUL.FTZ R68, R69, R86 ;  /* 0x0000005645443220 */ /* 0x002fe20000410000 */
[----:B------:R-:W-:Y:S02]  /*0fc0*/  HFMA2 R69, -RZ, RZ, 0, 0 ;  /* 0x00000000ff457431 */ /* 0x000fe400000001ff */
[----:B------:R-:W0:Y:S01]  /*0fd0*/  @P3 LDC R86, c[0x0][0x40c] ;  /* 0x00010300ff563b82 */ /* 0x000e220000000800 */
[----:B--2---:R-:W-:Y:S01]  /*0fe0*/  @P3 FMUL.FTZ R69, R70, R85 ;  /* 0x0000005546453220 */ /* 0x004fe20000410000 */
[----:B------:R-:W-:Y:S01]  /*0ff0*/  MOV R70, RZ ;  /* 0x000000ff00467202 */ /* 0x000fe20000000f00 */
[----:B------:R-:W-:-:S02]  /*1000*/  @P3 HADD2.F32 R85, -RZ, R55.H1_H1 ;  /* 0x30000037ff553230 */ /* 0x000fc40000004100 */
[----:B---3--:R-:W-:Y:S01]  /*1010*/  @P3 FMUL.FTZ R70, R71, R88 ;  /* 0x0000005847463220 */ /* 0x008fe20000410000 */
[----:B------:R-:W-:Y:S02]  /*1020*/  HFMA2 R71, -RZ, RZ, 0, 0 ;  /* 0x00000000ff477431 */ /* 0x000fe400000001ff */
[----:B0-----:R-:W-:-:S07]  /*1030*/  @P3 FMUL.FTZ R71, R85, R86 ;  /* 0x0000005655473220 */ /* 0x001fce0000410000 */
.L_x_19915:
[----:B------:R-:W1:Y:S01]  /*1040*/  LDC.64 R86, c[0x0][0x3a8] ;  /* 0x0000ea00ff567b82 */ /* 0x000e620000000a00 */
[----:B------:R-:W-:Y:S01]  /*1050*/  IADD3 R84, PT, PT, R84, 0x20, RZ ;  /* 0x0000002054547810 */ /* 0x000fe20007ffe0ff */
[C---:B-1----:R-:W-:Y:S01]  /*1060*/  IMAD.WIDE.U32 R86, R83.reuse, 0x20, R86 ;  /* 0x0000002053567825 */ /* 0x042fe200078e0056 */
[----:B------:R-:W-:-:S04]  /*1070*/  IADD3 R83, PT, PT, R83, 0x20, RZ ;  /* 0x0000002053537810 */ /* 0x000fc80007ffe0ff */
[----:B------:R2:W-:Y:S04]  /*1080*/  STG.E.128 desc[UR6][R86.64], R64 ;  /* 0x0000004056007986 */ /* 0x0005e8000c101d06 */
[----:B------:R2:W-:Y:S02]  /*1090*/  STG.E.128 desc[UR6][R86.64+0x10], R68 ;  /* 0x0000104456007986 */ /* 0x0005e4000c101d06 */
.L_x_19911:
[----:B------:R-:W-:Y:S05]  /*10a0*/  BSYNC.RECONVERGENT B0 ;  /* 0x0000000000007941 */ /* 0x000fea0003800200 */
.L_x_19910:
        /* <DEDUP_REMOVED lines=8> */
.L_x_19919:
[----:B------:R-:W-:Y:S05]  /*1130*/  BSYNC.RECONVERGENT B1 ;  /* 0x0000000000017941 */ /* 0x000fea0003800200 */
.L_x_19918:
        /* <DEDUP_REMOVED lines=9> */
[----:B-12--5:R-:W-:Y:S02]  /*11d0*/  @P3 HADD2.F32 R87, -RZ, R52.H0_H0 ;  /* 0x20000034ff573230 */ /* 0x026fe40000004100 */
[----:B----4-:R-:W-:-:S05]  /*11e0*/  @P3 HADD2.F32 R85, -RZ, R53.H0_H0 ;  /* 0x20000035ff553230 */ /* 0x010fca0000004100 */
[----:B------:R-:W1:Y:S08]  /*11f0*/  @P3 LDC R86, c[0x0][0x40c] ;  /* 0x00010300ff563b82 */ /* 0x000e700000000800 */
[----:B------:R-:W2:Y:S01]  /*1200*/  @P3 LDC R84, c[0x0][0x40c] ;  /* 0x00010300ff543b82 */ /* 0x000ea20000000800 */
[----:B---3--:R-:W-:Y:S01]  /*1210*/  @P3 FFMA.FTZ R72, R87, R82, R72 ;  /* 0x0000005257483223 */ /* 0x008fe20000010048 */
[----:B------:R-:W-:-:S06]  /*1220*/  @P3 HADD2.F32 R82, -RZ, R52.H1_H1 ;  /* 0x30000034ff523230 */ /* 0x000fcc0000004100 */
[----:B------:R-:W3:Y:S01]  /*1230*/  @P3 LDC R87, c[0x0][0x40c] ;  /* 0x00010300ff573b82 */ /* 0x000ee20000000800 */
[----:B-1----:R-:W-:Y:S01]  /*1240*/  @P3 FFMA.FTZ R73, R82, R86, R73 ;  /* 0x0000005652493223 */ /* 0x002fe20000010049 */
[----:B------:R-:W-:-:S06]  /*1250*/  @P3 HADD2.F32 R82, -RZ, R53.H1_H1 ;  /* 0x30000035ff523230 */ /* 0x000fcc0000004100 */
[----:B------:R-:W1:Y:S01]  /*1260*/  @P3 LDC R86, c[0x0][0x40c] ;  /* 0x00010300ff563b82 */ /* 0x000e620000000800 */
[----:B--2---:R-:W-:Y:S01]  /*1270*/  @P3 FFMA.FTZ R75, R82, R84, R75 ;  /* 0x00000054524b3223 */ /* 0x004fe2000001004b */
[----:B------:R-:W-:-:S06]  /*1280*/  @P3 HADD2.F32 R82, -RZ, R54.H1_H1 ;  /* 0x30000036ff523230 */ /* 0x000fcc0000004100 */
[----:B------:R-:W2:Y:S01]  /*1290*/  @P3 LDC R84, c[0x0][0x40c] ;  /* 0x00010300ff543b82 */ /* 0x000ea20000000800 */
[----:B---3--:R-:W-:Y:S01]  /*12a0*/  @P3 FFMA.FTZ R74, R85, R87, R74 ;  /* 0x00000057554a3223 */ /* 0x008fe2000001004a */
[----:B------:R-:W-:-:S06]  /*12b0*/  @P3 HADD2.F32 R85, -RZ, R54.H0_H0 ;  /* 0x20000036ff553230 */ /* 0x000fcc0000004100 */
[----:B------:R-:W3:Y:S01]  /*12c0*/  @P3 LDC R87, c[0x0][0x40c] ;  /* 0x00010300ff573b82 */ /* 0x000ee20000000800 */
[----:B-1----:R-:W-:Y:S01]  /*12d0*/  @P3 FFMA.FTZ R76, R85, R86, R76 ;  /* 0x00000056554c3223 */ /* 0x002fe2000001004c */
[----:B------:R-:W-:-:S06]  /*12e0*/  @P3 HADD2.F32 R85, -RZ, R55.H0_H0 ;  /* 0x20000037ff553230 */ /* 0x000fcc0000004100 */
[----:B------:R-:W1:Y:S01]  /*12f0*/  @P3 LDC R86, c[0x0][0x40c] ;  /* 0x00010300ff563b82 */ /* 0x000e620000000800 */
[----:B--2---:R-:W-:Y:S01]  /*1300*/  @P3 FFMA.FTZ R77, R82, R84, R77 ;  /* 0x00000054524d3223 */ /* 0x004fe2000001004d */
[----:B------:R-:W-:-:S05]  /*1310*/  @P3 HADD2.F32 R82, -RZ, R55.H1_H1 ;  /* 0x30000037ff523230 */ /* 0x000fca0000004100 */
[----:B---3--:R-:W-:Y:S01]  /*1320*/  @P3 FFMA.FTZ R79, R82, R87, R79 ;  /* 0x00000057524f3223 */ /* 0x008fe2000001004f */
[----:B-1----:R-:W-:Y:S01]  /*1330*/  @P3 FFMA.FTZ R78, R85, R86, R78 ;  /* 0x00000056554e3223 */ /* 0x002fe2000001004e */
[----:B------:R-:W-:Y:S06]  /*1340*/  BRA `(.L_x_19921) ;  /* 0x00000000007c7947 */ /* 0x000fec0003800000 */
.L_x_19920:
[----:B------:R-:W3:Y:S01]  /*1350*/  @P3 LDC R74, c[0x0][0x40c] ;  /* 0x00010300ff4a3b82 */ /* 0x000ee20000000800 */
[--C-:B-----5:R-:W-:Y:S01]  /*1360*/  @P3 HADD2.F32 R73, -RZ, R52.reuse.H0_H0 ;  /* 0x20000034ff493230 */ /* 0x120fe20000004100 */
[----:B------:R-:W-:Y:S01]  /*1370*/  MOV R72, RZ ;  /* 0x000000ff00487202 */ /* 0x000fe20000000f00 */
[----:B------:R-:W-:Y:S02]  /*1380*/  @P3 HADD2.F32 R75, -RZ, R52.H1_H1 ;  /* 0x30000034ff4b3230 */ /* 0x000fe40000004100 */
[----:B------:R-:W-:-:S03]  /*1390*/  @P3 HADD2.F32 R77, -RZ, R53.H0_H0 ;  /* 0x20000035ff4d3230 */ /* 0x000fc60000004100 */
[----:B------:R-:W4:Y:S08]  /*13a0*/  @P3 LDC R76, c[0x0][0x40c] ;  /* 0x00010300ff4c3b82 */ /* 0x000f300000000800 */
[----:B------:R-:W0:Y:S08]  /*13b0*/  @P3 LDC R78, c[0x0][0x40c] ;  /* 0x00010300ff4e3b82 */ /* 0x000e300000000800 */
[----:B------:R-:W1:Y:S01]  /*13c0*/  @P3 LDC R79, c[0x0][0x40c] ;  /* 0x00010300ff4f3b82 */ /* 0x000e620000000800 */
[----:B---3--:R-:W-:Y:S01]  /*13d0*/  @P3 FMUL.FTZ R72, R73, R74 ;  /* 0x0000004a49483220 */ /* 0x008fe20000410000 */
[----:B------:R-:W-:-:S06]  /*13e0*/  HFMA2 R73, -RZ, RZ, 0, 0 ;  /* 0x00000000ff497431 */ /* 0x000fcc00000001ff */
[----:B------:R-:W3:Y:S01]  /*13f0*/  @P3 LDC R82, c[0x0][0x40c] ;  /* 0x00010300ff523b82 */ /* 0x000ee20000000800 */
[----:B----4-:R-:W-:Y:S01]  /*1400*/  @P3 FMUL.FTZ R73, R75, R76 ;  /* 0x0000004c4b493220 */ /* 0x010fe20000410000 */
[----:B------:R-:W-:Y:S01]  /*1410*/  CS2R R74, SRZ ;  /* 0x00000000004a7805 */ /* 0x000fe2000001ff00 */
[----:B------:R-:W-:-:S05]  /*1420*/  @P3 HADD2.F32 R76, -RZ, R53.H1_H1 ;  /* 0x30000035ff4c3230 */ /* 0x000fca0000004100 */
[----:B------:R-:W4:Y:S01]  /*1430*/  @P3 LDC R85, c[0x0][0x40c] ;  /* 0x00010300ff553b82 */ /* 0x000f220000000800 */
[----:B0-----:R-:W-:Y:S01]  /*1440*/  @P3 FMUL.FTZ R74, R77, R78 ;  /* 0x0000004e4d4a3220 */ /* 0x001fe20000410000 */
[--C-:B------:R-:W-:Y:S02]  /*1450*/  @P3 HADD2.F32 R77, -RZ, R54.reuse.H0_H0 ;  /* 0x20000036ff4d3230 */ /* 0x100fe40000004100 */
[----:B------:R-:W-:-:S04]  /*1460*/  @P3 HADD2.F32 R78, -RZ, R54.H1_H1 ;  /* 0x30000036ff4e3230 */ /* 0x000fc80000004100 */
[----:B------:R-:W0:Y:S01]  /*1470*/  @P3 LDC R84, c[0x0][0x40c] ;  /* 0x00010300ff543b82 */ /* 0x000e220000000800 */
[----:B-1----:R-:W-:Y:S01]  /*1480*/  @P3 FMUL.FTZ R75, R76, R79 ;  /* 0x0000004f4c4b3220 */ /* 0x002fe20000410000 */
[----:B------:R-:W-:Y:S01]  /*1490*/  MOV R76, RZ ;  /* 0x000000ff004c7202 */ /* 0x000fe20000000f00 */
[----:B------:R-:W-:-:S05]  /*14a0*/  @P3 HADD2.F32 R79, -RZ, R55.H0_H0 ;  /* 0x20000037ff4f3230 */ /* 0x000fca0000004100 */
[----:B--2---:R-:W1:Y:S01]  /*14b0*/  @P3 LDC R87, c[0x0][0x40c] ;  /* 0x00010300ff573b82 */ /* 0x004e620000000800 */
[----:B---3--:R-:W-:Y:S01]  /*14c0*/  @P3 FMUL.FTZ R76, R77, R82 ;  /* 0x000000524d4c3220 */ /* 0x008fe20000410000 */
[----:B------:R-:W-:Y:S02]  /*14d0*/  HFMA2 R77, -RZ, RZ, 0, 0 ;  /* 0x00000000ff4d7431 */ /* 0x000fe400000001ff */
[----:B------:R-:W-:Y:S02]  /*14e0*/  @P3 HADD2.F32 R82, -RZ, R55.H1_H1 ;  /* 0x30000037ff523230 */ /* 0x000fe40000004100 */
[----:B----4-:R-:W-:Y:S01]  /*14f0*/  @P3 FMUL.FTZ R77, R78, R85 ;  /* 0x000000554e4d3220 */ /* 0x010fe20000410000 */
[----:B------:R-:W-:Y:S01]  /*1500*/  MOV R78, RZ ;  /* 0x000000ff004e7202 */ /* 0x000fe20000000f00 */
[----:B0-----:R-:W-:Y:S01]  /*1510*/  @P3 FMUL.FTZ R78, R79, R84 ;  /* 0x000000544f4e3220 */ /* 0x001fe20000410000 */
[----:B------:R-:W-:Y:S02]  /*1520*/  HFMA2 R79, -RZ, RZ, 0, 0 ;  /* 0x00000000ff4f7431 */ /* 0x000fe400000001ff */
[----:B-1----:R-:W-:-:S07]  /*1530*/  @P3 FMUL.FTZ R79, R82, R87 ;  /* 0x00000057524f3220 */ /* 0x002fce0000410000 */
.L_x_19921:
[----:B------:R-:W1:Y:S02]  /*1540*/  LDC.64 R84, c[0x0][0x3a8] ;  /* 0x0000ea00ff547b82 */ /* 0x000e640000000a00 */
[----:B-1----:R-:W-:-:S05]  /*1550*/  IMAD.WIDE.U32 R82, R83, 0x20, R84 ;  /* 0x0000002053527825 */ /* 0x002fca00078e0054 */
[----:B------:R3:W-:Y:S04]  /*1560*/  STG.E.128 desc[UR6][R82.64], R72 ;  /* 0x0000004852007986 */ /* 0x0007e8000c101d06 */
[----:B------:R3:W-:Y:S02]  /*1570*/  STG.E.128 desc[UR6][R82.64+0x10], R76 ;  /* 0x0000104c52007986 */ /* 0x0007e4000c101d06 */
.L_x_19917:
[----:B------:R-:W-:Y:S05]  /*1580*/  BSYNC.RECONVERGENT B0 ;  /* 0x0000000000007941 */ /* 0x000fea0003800200 */
.L_x_19916:
        /* <DEDUP_REMOVED lines=100> */
.L_x_19941:
        /* <DEDUP_REMOVED lines=37> */
[----:B------:R-:W-:Y:S01]  /*1e20*/  F2FP.F16.F32.PACK_AB R81, R82, R81 ;  /* 0x000000515251723e */ /* 0x000fe200000000ff */
[----:B------:R-:W-:Y:S01]  /*1e30*/  FADD.FTZ R82, R62, -R88 ;  /* 0x800000583e527221 */ /* 0x000fe20000010000 */
[----:B------:R-:W-:-:S03]  /*1e40*/  FMUL.FTZ R80, R85, R80 ;  /* 0x0000005055507220 */ /* 0x000fc60000410000 */
[----:B------:R-:W-:Y:S01]  /*1e50*/  FMUL.FTZ R87, R85, R82 ;  /* 0x0000005255577220 */ /* 0x000fe20000410000 */
[----:B------:R-:W-:Y:S01]  /*1e60*/  FFMA.FTZ R82, R83, R8, R16 ;  /* 0x0000000853527223 */ /* 0x000fe20000010010 */
[----:B------:R-:W-:Y:S02]  /*1e70*/  FFMA.FTZ R83, R80, R9, R17 ;  /* 0x0000000950537223 */ /* 0x000fe40000010011 */
[----:B------:R-:W-:Y:S02]  /*1e80*/  FFMA.FTZ R80, R87, R10, R18 ;  /* 0x0000000a57507223 */ /* 0x000fe40000010012 */
[----:B------:R-:W2:Y:S01]  /*1e90*/  LDC.64 R86, c[0x0][0x428] ;  /* 0x00010a00ff567b82 */ /* 0x000ea20000000a00 */
[----:B------:R-:W-:Y:S02]  /*1ea0*/  F2FP.F16.F32.PACK_AB R82, R83, R82 ;  /* 0x000000525352723e */ /* 0x000fe400000000ff */
[----:B------:R-:W-:Y:S01]  /*1eb0*/  F2FP.F16.F32.PACK_AB R83, R89, R80 ;  /* 0x000000505953723e */ /* 0x000fe200000000ff */
[----:B------:R-:W-:Y:S01]  /*1ec0*/  FADD.FTZ R80, R57, -R88 ;  /* 0x8000005839507221 */ /* 0x000fe20000010000 */
[----:B------:R-:W-:-:S03]  /*1ed0*/  FMUL.FTZ R89, R85, R90 ;  /* 0x0000005a55597220 */ /* 0x000fc60000410000 */
[----:B------:R-:W-:Y:S01]  /*1ee0*/  FMUL.FTZ R80, R85, R80 ;  /* 0x0000005055507220 */ /* 0x000fe20000410000 */
[----:B------:R-:W-:-:S03]  /*1ef0*/  FFMA.FTZ R89, R89, R4, R12 ;  /* 0x0000000459597223 */ /* 0x000fc6000001000c */
[----:B------:R-:W-:-:S05]  /*1f00*/  FFMA.FTZ R80, R80, R5, R13 ;  /* 0x0000000550507223 */ /* 0x000fca000001000d */
[----:B------:R-:W-:Y:S01]  /*1f10*/  F2FP.F16.F32.PACK_AB R80, R80, R89 ;  /* 0x000000595050723e */ /* 0x000fe200000000ff */
[C---:B--2---:R-:W-:Y:S01]  /*1f20*/  IMAD.WIDE.U32 R86, R84.reuse, 0x10, R86 ;  /* 0x0000001054567825 */ /* 0x044fe200078e0056 */
[----:B------:R-:W-:-:S04]  /*1f30*/  IADD3 R84, PT, PT, R84, 0x20, RZ ;  /* 0x0000002054547810 */ /* 0x000fc80007ffe0ff */
[----:B------:R2:W-:Y:S03]  /*1f40*/  STG.E.128 desc[UR6][R86.64], R80 ;  /* 0x0000005056007986 */ /* 0x0005e6000c101d06 */
.L_x_19926:
[----:B------:R-:W-:Y:S05]  /*1f50*/  BSYNC.RECONVERGENT B1 ;  /* 0x0000000000017941 */ /* 0x000fea0003800200 */
.L_x_19925:
        /* <DEDUP_REMOVED lines=16> */
[----:B------:R-:W-:Y:S01]  /*2060*/  F2FP.F16.F32.PACK_AB R80, R81, R80 ;  /* 0x000000505150723e */ /* 0x000fe200000000ff */
        /* <DEDUP_REMOVED lines=8> */
[----:B------:R-:W-:Y:S02]  /*20f0*/  F2FP.F16.F32.PACK_AB R81, R82, R81 ;  /* 0x000000515251723e */ /* 0x000fe400000000ff */
[----:B------:R-:W-:Y:S01]  /*2100*/  F2FP.F16.F32.PACK_AB R82, R90, R83 ;  /* 0x000000535a52723e */ /* 0x000fe200000000ff */
[----:B------:R-:W-:Y:S01]  /*2110*/  FADD.FTZ R90, R70, -R88 ;  /* 0x80000058465a7221 */ /* 0x000fe20000010000 */
[----:B--2---:R-:W-:-:S04]  /*2120*/  IMAD.WIDE.U32 R86, R84, 0x10, R86 ;  /* 0x0000001054567825 */ /* 0x004fc800078e0056 */
[----:B------:R-:W-:Y:S01]  /*2130*/  FMUL.FTZ R83, R85, R90 ;  /* 0x0000005a55537220 */ /* 0x000fe20000410000 */
[----:B------:R-:W-:-:S03]  /*2140*/  IADD3 R84, PT, PT, R84, 0x20, RZ ;  /* 0x0000002054547810 */ /* 0x000fc60007ffe0ff */
[----:B------:R-:W-:-:S05]  /*2150*/  FFMA.FTZ R83, R83, R26, R34 ;  /* 0x0000001a53537223 */ /* 0x000fca0000010022 */
[----:B------:R-:W-:-:S05]  /*2160*/  F2FP.F16.F32.PACK_AB R83, R92, R83 ;  /* 0x000000535c53723e */ /* 0x000fca00000000ff */
[----:B------:R3:W-:Y:S02]  /*2170*/  STG.E.128 desc[UR6][R86.64], R80 ;  /* 0x0000005056007986 */ /* 0x0007e4000c101d06 */
.L_x_19928:
[----:B------:R-:W-:Y:S05]  /*2180*/  BSYNC.RECONVERGENT B1 ;  /* 0x0000000000017941 */ /* 0x000fea0003800200 */
.L_x_19927:
        /* <DEDUP_REMOVED lines=28> */
[----:B------:R-:W-:Y:S02]  /*2350*/  F2FP.F16.F32.PACK_AB R81, R88, R81 ;  /* 0x000000515851723e */ /* 0x000fe400000000ff */
[----:B------:R-:W-:Y:S01]  /*2360*/  F2FP.F16.F32.PACK_AB R80, R80, R85 ;  /* 0x000000555050723e */ /* 0x000fe200000000ff */
[----:B-1----:R-:W-:-:S05]  /*2370*/  IMAD.WIDE.U32 R86, R84, 0x10, R86 ;  /* 0x0000001054567825 */ /* 0x002fca00078e0056 */
[----:B------:R4:W-:Y:S02]  /*2380*/  STG.E.128 desc[UR6][R86.64], R80 ;  /* 0x0000005056007986 */ /* 0x0009e4000c101d06 */
.L_x_19924:
[----:B------:R-:W-:Y:S05]  /*2390*/  BSYNC.RECONVERGENT B0 ;  /* 0x0000000000007941 */ /* 0x000fea0003800200 */
.L_x_19923:
[----:B--234-:R-:W2:Y:S02]  /*23a0*/  LDC.64 R80, c[0x0][0x380] ;  /* 0x0000e000ff507b82 */ /* 0x01cea40000000a00 */
[----:B--2---:R-:W-:-:S04]  /*23b0*/  LEA R3, R80, R3, 0x2 ;  /* 0x0000000350037211 */ /* 0x004fc800078e10ff */
[----:B------:R-:W-:-:S13]  /*23c0*/  ISETP.GE.AND P0, PT, R3, R81, PT ;  /* 0x000000510300720c */ /* 0x000fda0003f06270 */
[----:B------:R-:W-:Y:S05]  /*23d0*/  @!P0 BRA `(.L_x_19929) ;  /* 0xffffffe000648947 */ /* 0x000fea000383ffff */
[----:B------:R-:W-:Y:S05]  /*23e0*/  EXIT ;  /* 0x000000000000794d */ /* 0x000fea0003800000 */
.L_x_19922:
        /* <DEDUP_REMOVED lines=8> */
.L_x_19931:
[----:B------:R-:W-:Y:S05]  /*2470*/  BSYNC B0 ;  /* 0x0000000000007941 */ /* 0x000fea0003800000 */
.L_x_19930:
        /* <DEDUP_REMOVED lines=8> */
.L_x_19932:
[----:B------:R-:W-:Y:S02]  /*2500*/  HFMA2 R87, -RZ, RZ, 0, 2.384185791015625e-07 ;  /* 0x00000004ff577431 */ /* 0x000fe400000001ff */
[----:B------:R-:W-:-:S05]  /*2510*/  FADD.FTZ R91, R90, R88 ;  /* 0x000000585a5b7221 */ /* 0x000fca0000010000 */
[----:B------:R-:W-:-:S07]  /*2520*/  MOV R90, R91 ;  /* 0x0000005b005a7202 */ /* 0x000fce0000000f00 */
[----:B------:R-:W-:Y:S05]  /*2530*/  WARPSYNC.COLLECTIVE R85, `(.L_x_19933) ;  /* 0x0000000055087348 */ /* 0x000fea0003c00000 */
[----:B------:R0:W1:Y:S02]  /*2540*/  SHFL.BFLY P6, R88, R90, R87, R86 ;  /* 0x0c0000575a587389 */ /* 0x00006400000c0056 */
[----:B01----:R-:W-:Y:S05]  /*2550*/  ENDCOLLECTIVE ;  /* 0x000000000000791b */ /* 0x003fea0003800000 */
.L_x_19933:
[----:B------:R-:W-:Y:S02]  /*2560*/  HFMA2 R87, -RZ, RZ, 0, 4.76837158203125e-07 ;  /* 0x00000008ff577431 */ /* 0x000fe400000001ff */
[----:B------:R-:W-:-:S05]  /*2570*/  FADD.FTZ R92, R91, R88 ;  /* 0x000000585b5c7221 */ /* 0x000fca0000010000 */
[----:B------:R-:W-:-:S07]  /*2580*/  MOV R90, R92 ;  /* 0x0000005c005a7202 */ /* 0x000fce0000000f00 */
[----:B------:R-:W-:Y:S05]  /*2590*/  WARPSYNC.COLLECTIVE R85, `(.L_x_19934) ;  /* 0x0000000055087348 */ /* 0x000fea0003c00000 */
[----:B------:R0:W1:Y:S02]  /*25a0*/  SHFL.BFLY P6, R88, R90, R87, R86 ;  /* 0x0c0000575a587389 */ /* 0x00006400000c0056 */
[----:B01----:R-:W-:Y:S05]  /*25b0*/  ENDCOLLECTIVE ;  /* 0x000000000000791b */ /* 0x003fea0003800000 */
.L_x_19934:
[----:B------:R-:W-:Y:S02]  /*25c0*/  HFMA2 R87, -RZ, RZ, 0, 9.5367431640625e-07 ;  /* 0x00000010ff577431 */ /* 0x000fe400000001ff */
[----:B------:R-:W-:-:S05]  /*25d0*/  FADD.FTZ R93, R92, R88 ;  /* 0x000000585c5d7221 */ /* 0x000fca0000010000 */
[----:B------:R-:W-:-:S07]  /*25e0*/  MOV R90, R93 ;  /* 0x0000005d005a7202 */ /* 0x000fce0000000f00 */
[----:B------:R-:W-:Y:S05]  /*25f0*/  WARPSYNC.COLLECTIVE R85, `(.L_x_19935) ;  /* 0x0000000055087348 */ /* 0x000fea0003c00000 */
[----:B------:R0:W1:Y:S02]  /*2600*/  SHFL.BFLY P6, R88, R90, R87, R86 ;  /* 0x0c0000575a587389 */ /* 0x00006400000c0056 */
[----:B01----:R-:W-:Y:S05]  /*2610*/  ENDCOLLECTIVE ;  /* 0x000000000000791b */ /* 0x003fea0003800000 */
.L_x_19935:
        /* <DEDUP_REMOVED lines=57> */
.L_x_19936:
[----:B------:R-:W-:Y:S02]  /*29b0*/  HFMA2 R87, -RZ, RZ, 0, 1.1920928955078125e-07 ;  /* 0x00000002ff577431 */ /* 0x000fe400000001ff */
[----:B------:R-:W-:-:S05]  /*29c0*/  FADD.FTZ R83, R82, R88 ;  /* 0x0000005852537221 */ /* 0x000fca0000010000 */
[----:B------:R-:W-:-:S07]  /*29d0*/  MOV R90, R83 ;  /* 0x00000053005a7202 */ /* 0x000fce0000000f00 */
[----:B------:R-:W-:Y:S05]  /*29e0*/  WARPSYNC.COLLECTIVE R85, `(.L_x_19937) ;  /* 0x0000000055087348 */ /* 0x000fea0003c00000 */
[----:B------:R0:W1:Y:S02]  /*29f0*/  SHFL.BFLY P6, R88, R90, R87, R86 ;  /* 0x0c0000575a587389 */ /* 0x00006400000c0056 */
[----:B01----:R-:W-:Y:S05]  /*2a00*/  ENDCOLLECTIVE ;  /* 0x000000000000791b */ /* 0x003fea0003800000 */
.L_x_19937:
[----:B------:R-:W-:Y:S01]  /*2a10*/  MOV R87, 0x4 ;  /* 0x0000000400577802 */ /* 0x000fe20000000f00 */
[----:B------:R-:W-:-:S07]  /*2a20*/  FADD.FTZ R90, R83, R88 ;  /* 0x00000058535a7221 */ /* 0x000fce0000010000 */
[----:B------:R-:W-:Y:S05]  /*2a30*/  WARPSYNC.COLLECTIVE R85, `(.L_x_19938) ;  /* 0x0000000055087348 */ /* 0x000fea0003c00000 */
[----:B------:R0:W1:Y:S02]  /*2a40*/  SHFL.BFLY P6, R88, R90, R87, R86 ;  /* 0x0c0000575a587389 */ /* 0x00006400000c0056 */
[----:B01----:R-:W-:Y:S05]  /*2a50*/  ENDCOLLECTIVE ;  /* 0x000000000000791b */ /* 0x003fea0003800000 */
.L_x_19938:
[----:B------:R-:W-:Y:S02]  /*2a60*/  HFMA2 R87, -RZ, RZ, 0, 4.76837158203125e-07 ;  /* 0x00000008ff577431 */ /* 0x000fe400000001ff */
[----:B------:R-:W-:-:S05]  /*2a70*/  FADD.FTZ R91, R90, R88 ;  /* 0x000000585a5b7221 */ /* 0x000fca0000010000 */
[----:B------:R-:W-:-:S07]  /*2a80*/  MOV R90, R91 ;  /* 0x0000005b005a7202 */ /* 0x000fce0000000f00 */
[----:B------:R-:W-:Y:S05]  /*2a90*/  WARPSYNC.COLLECTIVE R85, `(.L_x_19939) ;  /* 0x0000000055087348 */ /* 0x000fea0003c00000 */
[----:B------:R0:W1:Y:S02]  /*2aa0*/  SHFL.BFLY P6, R88, R90, R87, R86 ;  /* 0x0c0000575a587389 */ /* 0x00006400000c0056 */
[----:B01----:R-:W-:Y:S05]  /*2ab0*/  ENDCOLLECTIVE ;  /* 0x000000000000791b */ /* 0x003fea0003800000 */
.L_x_19939:
[----:B------:R-:W-:Y:S02]  /*2ac0*/  HFMA2 R87, -RZ, RZ, 0, 9.5367431640625e-07 ;  /* 0x00000010ff577431 */ /* 0x000fe400000001ff */
[----:B------:R-:W-:-:S05]  /*2ad0*/  FADD.FTZ R92, R91, R88 ;  /* 0x000000585b5c7221 */ /* 0x000fca0000010000 */
[----:B------:R-:W-:-:S07]  /*2ae0*/  MOV R90, R92 ;  /* 0x0000005c005a7202 */ /* 0x000fce0000000f00 */
[----:B------:R-:W-:Y:S05]  /*2af0*/  WARPSYNC.COLLECTIVE R85, `(.L_x_19940) ;  /* 0x0000000055087348 */ /* 0x000fea0003c00000 */
[----:B------:R0:W1:Y:S02]  /*2b00*/  SHFL.BFLY P6, R88, R90, R87, R86 ;  /* 0x0c0000575a587389 */ /* 0x00006400000c0056 */
[----:B01----:R-:W-:Y:S05]  /*2b10*/  ENDCOLLECTIVE ;  /* 0x000000000000791b */ /* 0x003fea0003800000 */
.L_x_19940:
[----:B------:R-:W-:Y:S05]  /*2b20*/  BRA `(.L_x_19941) ;  /* 0xfffffff000287947 */ /* 0x000fea000383ffff */
.L_x_19942:
        /* <DEDUP_REMOVED lines=13> */
.L_x_28816:


//--------------------- .text._ZN10layer_norm13ln_fwd_kernelINS_13Kernel_traitsIf6__halffS2_fjLj768ELj1ELj4ELj1ELj16ENS_18Kernel_traits_baseILj768EfS2_fS2_fjLj128EEEEELb0ELb0ELb1ELb1EEEvNS_9FwdParamsE --------------------------
	.section	.text._ZN10layer_norm13ln_fwd_kernelINS_13Kernel_traitsIf6__halffS2_fjLj768ELj1ELj4ELj1ELj16ENS_18Kernel_traits_baseILj768EfS2_fS2_fjLj128EEEEELb0ELb0ELb1ELb1EEEvNS_9FwdParamsE,"ax",@progbits
	.align	128
        .global         _ZN10layer_norm13ln_fwd_kernelINS_13Kernel_traitsIf6__halffS2_fjLj768ELj1ELj4ELj1ELj16ENS_18Kernel_traits_baseILj768EfS2_fS2_fjLj128EEEEELb0ELb0ELb1ELb1EEEvNS_9FwdParamsE
        .type           _ZN10layer_norm13ln_fwd_kernelINS_13Kernel_traitsIf6__halffS2_fjLj768ELj1ELj4ELj1ELj16ENS_18Kernel_traits_baseILj768EfS2_fS2_fjLj128EEEEELb0ELb0ELb1ELb1EEEvNS_9FwdParamsE,@function
        .size           _ZN10layer_norm13ln_fwd_kernelINS_13Kernel_traitsIf6__halffS2_fjLj768ELj1ELj4ELj1ELj16ENS_18Kernel_traits_baseILj768EfS2_fS2_fjLj128EEEEELb0ELb0ELb1ELb1EEEvNS_9FwdParamsE,(.L_x_28817 - _ZN10layer_norm13ln_fwd_kernelINS_13Kernel_traitsIf6__halffS2_fjLj768ELj1ELj4ELj1ELj16ENS_18Kernel_traits_baseILj768EfS2_fS2_fjLj128EEEEELb0ELb0ELb1ELb1EEEvNS_9FwdParamsE)
        .other          _ZN10layer_norm13ln_fwd_kernelINS_13Kernel_traitsIf6__halffS2_fjLj768ELj1ELj4ELj1ELj16ENS_18Kernel_traits_baseILj768EfS2_fS2_fjLj128EEEEELb0ELb0ELb1ELb1EEEvNS_9FwdParamsE,@"STO_CUDA_ENTRY STV_DEFAULT"
_ZN10layer_norm13ln_fwd_kernelINS_13Kernel_traitsIf6__halffS2_fjLj768ELj1ELj4ELj1ELj16ENS_18Kernel_traits_baseILj768EfS2_fS2_fjLj128EEEEELb0ELb0ELb1ELb1EEEvNS_9FwdParamsE:
.text._ZN10layer_norm13ln_fwd_kernelINS_13Kernel_traitsIf6__halffS2_fjLj768ELj1ELj4ELj1ELj16ENS_18Kernel_traits_baseILj768EfS2_fS2_fjLj128EEEEELb0ELb0ELb1ELb1EEEvNS_9FwdParamsE:
        /* <DEDUP_REMOVED lines=29> */
.L_x_19943:
        /* <DEDUP_REMOVED lines=20> */
.L_x_19944:
[----:B------:R-:W1:Y:S01]  /*0310*/  LDCU UR4, c[0x0][0x384] ;  /* 0x00007080ff0477ac */ /* 0x000e620008000800 */
[----:B------:R-:W2:Y:S01]  /*0320*/  LDCU.U8 UR5, c[0x0][0x410] ;  /* 0x00008200ff0577ac */ /* 0x000ea20008000000 */
[----:B------:R-:W3:Y:S01]  /*0330*/  LDCU UR10, c[0x0][0x448] ;  /* 0x00008900ff0a77ac */ /* 0x000ee20008000800 */
[----:B------:R-:W4:Y:S01]  /*0340*/  LDCU.64 UR8, c[0x0][0x3a0] ;  /* 0x00007400ff0877ac */ /* 0x000f220008000a00 */
[----:B-1----:R-:W-:-:S13]  /*0350*/  ISETP.GE.AND P0, PT, R2, UR4, PT ;  /* 0x0000000402007c0c */ /* 0x002fda000bf06270 */
[----:B--234-:R-:W-:Y:S05]  /*0360*/  @P0 EXIT ;  /* 0x000000000000094d */ /* 0x01cfea0003800000 */
.L_x_19958:
        /* <DEDUP_REMOVED lines=16> */
[----:B0-----:R1:W5:Y:S01]  /*0470*/  @P1 LDG.E.128 R52, desc[UR6][R58.64] ;  /* 0x000000063a341981 */ /* 0x001362000c1e1d00 */
        /* <DEDUP_REMOVED lines=12> */
[----:B------:R-:W2:Y:S01]  /*0540*/  @P2 LDC R62, c[0x0][0x40c] ;  /* 0x00010300ff3e2b82 */ /* 0x000ea20000000800 */
[--C-:B-----5:R-:W-:Y:S02]  /*0550*/  @P2 HADD2.F32 R59, -RZ, R52.reuse.H0_H0 ;  /* 0x20000034ff3b2230 */ /* 0x120fe40000004100 */
[----:B------:R-:W-:Y:S02]  /*0560*/  @P2 HADD2.F32 R58, -RZ, R52.H1_H1 ;  /* 0x30000034ff3a2230 */ /* 0x000fe40000004100 */
[--C-:B0-----:R-:W-:Y:S02]  /*0570*/  @P2 HADD2.F32 R57, -RZ, R53.reuse.H0_H0 ;  /* 0x20000035ff392230 */ /* 0x101fe40000004100 */
[----:B------:R-:W-:Y:S01]  /*0580*/  @P2 HADD2.F32 R56, -RZ, R53.H1_H1 ;  /* 0x30000035ff382230 */ /* 0x000fe20000004100 */
[----:B------:R-:W0:Y:S08]  /*0590*/  @P2 LDC R63, c[0x0][0x40c] ;  /* 0x00010300ff3f2b82 */ /* 0x000e300000000800 */
        /* <DEDUP_REMOVED lines=8> */
[----:B-1----:R-:W-:Y:S01]  /*0620*/  @P2 FFMA.FTZ R78, R57, R68, R78 ;  /* 0x00000044394e2223 */ /* 0x002fe2000001004e */
[----:B------:R-:W-:-:S02]  /*0630*/  @P2 HADD2.F32 R57, -RZ, R54.H0_H0 ;  /* 0x20000036ff392230 */ /* 0x000fc40000004100 */
[----:B----4-:R-:W-:Y:S01]  /*0640*/  @P2 FFMA.FTZ R79, R56, R69, R79 ;  /* 0x00000045384f2223 */ /* 0x010fe2000001004f */
[----:B------:R-:W-:Y:S02]  /*0650*/  @P2 HADD2.F32 R58, -RZ, R54.H1_H1 ;  /* 0x30000036ff3a2230 */ /* 0x000fe40000004100 */
[--C-:B------:R-:W-:Y:S02]  /*0660*/  @P2 HADD2.F32 R59, -RZ, R55.reuse.H0_H0 ;  /* 0x20000037ff3b2230 */ /* 0x100fe40000004100 */
[----:B---3--:R-:W-:Y:S01]  /*0670*/  @P2 FFMA.FTZ R64, R57, R70, R64 ;  /* 0x0000004639402223 */ /* 0x008fe20000010040 */
[----:B------:R-:W-:Y:S02]  /*0680*/  @P2 HADD2.F32 R62, -RZ, R55.H1_H1 ;  /* 0x30000037ff3e2230 */ /* 0x000fe40000004100 */
[----:B------:R-:W-:Y:S01]  /*0690*/  @P2 FFMA.FTZ R65, R58, R71, R65 ;  /* 0x000000473a412223 */ /* 0x000fe20000010041 */
[----:B------:R-:W-:Y:S02]  /*06a0*/  @P2 FFMA.FTZ R66, R59, R72, R66 ;  /* 0x000000483b422223 */ /* 0x000fe40000010042 */
[----:B------:R-:W-:Y:S01]  /*06b0*/  @P2 FFMA.FTZ R67, R62, R73, R67 ;  /* 0x000000493e432223 */ /* 0x000fe20000010043 */
[----:B------:R-:W-:Y:S06]  /*06c0*/  BRA `(.L_x_19946) ;  /* 0x0000000000707947 */ /* 0x000fec0003800000 */
.L_x_19945:
        /* <DEDUP_REMOVED lines=28> */
.L_x_19946:
        /* <DEDUP_REMOVED lines=10> */
.L_x_19948:
[----:B------:R-:W-:Y:S05]  /*0930*/  BSYNC.RECONVERGENT B0 ;  /* 0x0000000000007941 */ /* 0x000fea0003800200 */
.L_x_19947:
        /* <DEDUP_REMOVED lines=14> */
[----:B------:R-:W4:Y:S01]  /*0a20*/  @P2 LDC R85, c[0x0][0x40c] ;  /* 0x00010300ff552b82 */ /* 0x000f220000000800 */
[----:B--2---:R-:W-:Y:S01]  /*0a30*/  @P2 FFMA.FTZ R68, R73, R72, R68 ;  /* 0x0000004849442223 */ /* 0x004fe20000010044 */
[----:B0-----:R-:W-:-:S06]  /*0a40*/  @P2 FFMA.FTZ R69, R74, R75, R69 ;  /* 0x0000004b4a452223 */ /* 0x001fcc0000010045 */
[----:B------:R-:W3:Y:S01]  /*0a50*/  @P2 LDC R72, c[0x0][0x40c] ;  /* 0x00010300ff482b82 */ /* 0x000ee20000000800 */
[----:B-1----:R-:W-:Y:S01]  /*0a60*/  @P2 FFMA.FTZ R70, R63, R84, R70 ;  /* 0x000000543f462223 */ /* 0x002fe20000010046 */
[----:B----4-:R-:W-:Y:S01]  /*0a70*/  @P2 FFMA.FTZ R71, R62, R85, R71 ;  /* 0x000000553e472223 */ /* 0x010fe20000010047 */
[--C-:B------:R-:W-:Y:S02]  /*0a80*/  @P2 HADD2.F32 R63, -RZ, R54.reuse.H0_H0 ;  /* 0x20000036ff3f2230 */ /* 0x100fe40000004100 */
[----:B------:R-:W-:-:S03]  /*0a90*/  @P2 HADD2.F32 R62, -RZ, R54.H1_H1 ;  /* 0x30000036ff3e2230 */ /* 0x000fc60000004100 */
[----:B------:R-:W0:Y:S08]  /*0aa0*/  @P2 LDC R73, c[0x0][0x40c] ;  /* 0x00010300ff492b82 */ /* 0x000e300000000800 */
[----:B------:R-:W1:Y:S08]  /*0ab0*/  @P2 LDC R74, c[0x0][0x40c] ;  /* 0x00010300ff4a2b82 */ /* 0x000e700000000800 */
[----:B------:R-:W2:Y:S01]  /*0ac0*/  @P2 LDC R75, c[0x0][0x40c] ;  /* 0x00010300ff4b2b82 */ /* 0x000ea20000000800 */
[----:B---3--:R-:W-:Y:S01]  /*0ad0*/  @P2 FFMA.FTZ R56, R63, R72, R56 ;  /* 0x000000483f382223 */ /* 0x008fe20000010038 */
[----:B------:R-:W-:-:S02]  /*0ae0*/  @P2 HADD2.F32 R63, -RZ, R55.H0_H0 ;  /* 0x20000037ff3f2230 */ /* 0x000fc40000004100 */
[----:B0-----:R-:W-:Y:S01]  /*0af0*/  @P2 FFMA.FTZ R57, R62, R73, R57 ;  /* 0x000000493e392223 */ /* 0x001fe20000010039 */
[----:B------:R-:W-:Y:S02]  /*0b00*/  @P2 HADD2.F32 R62, -RZ, R55.H1_H1 ;  /* 0x30000037ff3e2230 */ /* 0x000fe40000004100 */
[----:B-1----:R-:W-:-:S03]  /*0b10*/  @P2 FFMA.FTZ R58, R63, R74, R58 ;  /* 0x0000004a3f3a2223 */ /* 0x002fc6000001003a */
[----:B--2---:R-:W-:Y:S01]  /*0b20*/  @P2 FFMA.FTZ R59, R62, R75, R59 ;  /* 0x0000004b3e3b2223 */ /* 0x004fe2000001003b */
[----:B------:R-:W-:Y:S06]  /*0b30*/  BRA `(.L_x_19950) ;  /* 0x0000000000747947 */ /* 0x000fec0003800000 */
.L_x_19949:
[----:B0-----:R-:W0:Y:S01]  /*0b40*/  @P1 LDC R57, c[0x0][0x40c] ;  /* 0x00010300ff391b82 */ /* 0x001e220000000800 */
[--C-:B-----5:R-:W-:Y:S01]  /*0b50*/  @P1 HADD2.F32 R56, -RZ, R52.reuse.H0_H0 ;  /* 0x20000034ff381230 */ /* 0x120fe20000004100 */
[----:B------:R-:W-:Y:S01]  /*0b60*/  CS2R R68, SRZ ;  /* 0x0000000000447805 */ /* 0x000fe2000001ff00 */
[----:B------:R-:W-:Y:S01]  /*0b70*/  @P1 HADD2.F32 R58, -RZ, R52.H1_H1 ;  /* 0x30000034ff3a1230 */ /* 0x000fe20000004100 */
[----:B------:R-:W-:-:S04]  /*0b80*/  CS2R R70, SRZ ;  /* 0x0000000000467805 */ /* 0x000fc8000001ff00 */
[----:B------:R-:W1:Y:S08]  /*0b90*/  @P1 LDC R59, c[0x0][0x40c] ;  /* 0x00010300ff3b1b82 */ /* 0x000e700000000800 */
[----:B------:R-:W2:Y:S08]  /*0ba0*/  @P1 LDC R62, c[0x0][0x40c] ;  /* 0x00010300ff3e1b82 */ /* 0x000eb00000000800 */
[----:B------:R-:W3:Y:S01]  /*0bb0*/  @P1 LDC R63, c[0x0][0x40c] ;  /* 0x00010300ff3f1b82 */ /* 0x000ee20000000800 */
[----:B0-----:R-:W-:Y:S01]  /*0bc0*/  @P1 FMUL.FTZ R68, R56, R57 ;  /* 0x0000003938441220 */ /* 0x001fe20000410000 */
[----:B------:R-:W-:Y:S01]  /*0bd0*/  @P1 HADD2.F32 R57, -RZ, R53.H0_H0 ;  /* 0x20000035ff391230 */ /* 0x000fe20000004100 */
[----:B------:R-:W-:-:S05]  /*0be0*/  MOV R56, RZ ;  /* 0x000000ff00387202 */ /* 0x000fca0000000f00 */
[----:B------:R-:W0:Y:S01]  /*0bf0*/  @P1 LDC R72, c[0x0][0x40c] ;  /* 0x00010300ff481b82 */ /* 0x000e220000000800 */
[----:B-1----:R-:W-:Y:S01]  /*0c00*/  @P1 FMUL.FTZ R69, R58, R59 ;  /* 0x0000003b3a451220 */ /* 0x002fe20000410000 */
[----:B------:R-:W-:Y:S02]  /*0c10*/  @P1 HADD2.F32 R58, -RZ, R53.H1_H1 ;  /* 0x30000035ff3a1230 */ /* 0x000fe40000004100 */
[----:B------:R-:W-:-:S04]  /*0c20*/  @P1 HADD2.F32 R59, -RZ, R54.H0_H0 ;  /* 0x20000036ff3b1230 */ /* 0x000fc80000004100 */
[----:B------:R-:W1:Y:S01]  /*0c30*/  @P1 LDC R73, c[0x0][0x40c] ;  /* 0x00010300ff491b82 */ /* 0x000e620000000800 */
[----:B--2---:R-:W-:Y:S01]  /*0c40*/  @P1 FMUL.FTZ R70, R57, R62 ;  /* 0x0000003e39461220 */ /* 0x004fe20000410000 */
[----:B------:R-:W-:Y:S02]  /*0c50*/  HFMA2 R57, -RZ, RZ, 0, 0 ;  /* 0x00000000ff397431 */ /* 0x000fe400000001ff */
[----:B------:R-:W-:-:S04]  /*0c60*/  @P1 HADD2.F32 R62, -RZ, R54.H1_H1 ;  /* 0x30000036ff3e1230 */ /* 0x000fc80000004100 */
[----:B------:R-:W2:Y:S01]  /*0c70*/  @P1 LDC R74, c[0x0][0x40c] ;  /* 0x00010300ff4a1b82 */ /* 0x000ea20000000800 */
[----:B---3--:R-:W-:Y:S01]  /*0c80*/  @P1 FMUL.FTZ R71, R58, R63 ;  /* 0x0000003f3a471220 */ /* 0x008fe20000410000 */
[----:B------:R-:W-:-:S06]  /*0c90*/  @P1 HADD2.F32 R63, -RZ, R55.H0_H0 ;  /* 0x20000037ff3f1230 */ /* 0x000fcc0000004100 */
[----:B------:R-:W3:Y:S01]  /*0ca0*/  @P1 LDC R75, c[0x0][0x40c] ;  /* 0x00010300ff4b1b82 */ /* 0x000ee20000000800 */
[----:B0-----:R-:W-:Y:S01]  /*0cb0*/  @P1 FMUL.FTZ R56, R59, R72 ;  /* 0x000000483b381220 */ /* 0x001fe20000410000 */
[----:B------:R-:W-:Y:S01]  /*0cc0*/  @P1 HADD2.F32 R72, -RZ, R55.H1_H1 ;  /* 0x30000037ff481230 */ /* 0x000fe20000004100 */
[----:B------:R-:W-:Y:S01]  /*0cd0*/  CS2R R58, SRZ ;  /* 0x00000000003a7805 */ /* 0x000fe2000001ff00 */
[----:B-1----:R-:W-:Y:S01]  /*0ce0*/  @P1 FMUL.FTZ R57, R62, R73 ;  /* 0x000000493e391220 */ /* 0x002fe20000410000 */
[----:B--2---:R-:W-:Y:S02]  /*0cf0*/  @P1 FMUL.FTZ R58, R63, R74 ;  /* 0x0000004a3f3a1220 */ /* 0x004fe40000410000 */
[----:B---3--:R-:W-:-:S07]  /*0d00*/  @P1 FMUL.FTZ R59, R72, R75 ;  /* 0x0000004b483b1220 */ /* 0x008fce0000410000 */
.L_x_19950:
        /* <DEDUP_REMOVED lines=10> */
.L_x_19952:
[----:B------:R-:W-:Y:S05]  /*0db0*/  BSYNC.RECONVERGENT B0 ;  /* 0x0000000000007941 */ /* 0x000fea0003800200 */
.L_x_19951:
        /* <DEDUP_REMOVED lines=8> */
[----:B-----5:R-:W-:-:S07]  /*0e40*/  @P0 HADD2.F32 R3, -RZ, R52.H0_H0 ;  /* 0x20000034ff030230 */ /* 0x020fce0000004100 */
[----:B------:R-:W1:Y:S08]  /*0e50*/  @P0 LDC R88, c[0x0][0x40c] ;  /* 0x00010300ff580b82 */ /* 0x000e700000000800 */
[----:B0-----:R-:W3:Y:S08]  /*0e60*/  @P0 LDC R87, c[0x0][0x40c] ;  /* 0x00010300ff570b82 */ /* 0x001ef00000000800 */
[----:B------:R-:W0:Y:S01]  /*0e70*/  @P0 LDC R86, c[0x0][0x40c] ;  /* 0x00010300ff560b82 */ /* 0x000e220000000800 */
[----:B--2---:R-:W-:Y:S01]  /*0e80*/  @P0 FFMA.FTZ R60, R3, R84, R60 ;  /* 0x00000054033c0223 */ /* 0x004fe2000001003c */
[----:B------:R-:W-:-:S02]  /*0e90*/  @P0 HADD2.F32 R84, -RZ, R52.H1_H1 ;  /* 0x30000034ff540230 */ /* 0x000fc40000004100 */
[----:B------:R-:W-:-:S03]  /*0ea0*/  @P0 HADD2.F32 R3, -RZ, R53.H0_H0 ;  /* 0x20000035ff030230 */ /* 0x000fc60000004100 */
[----:B-1----:R-:W-:Y:S02]  /*0eb0*/  @P0 FFMA.FTZ R61, R84, R88, R61 ;  /* 0x00000058543d0223 */ /* 0x002fe4000001003d */
[----:B------:R-:W1:Y:S02]  /*0ec0*/  @P0 LDC R84, c[0x0][0x40c] ;  /* 0x00010300ff540b82 */ /* 0x000e640000000800 */
[----:B-1----:R-:W-:Y:S01]  /*0ed0*/  @P0 FFMA.FTZ R62, R3, R84, R62 ;  /* 0x00000054033e0223 */ /* 0x002fe2000001003e */
[----:B------:R-:W-:Y:S02]  /*0ee0*/  @P0 HADD2.F32 R3, -RZ, R54.H0_H0 ;  /* 0x20000036ff030230 */ /* 0x000fe40000004100 */
[----:B------:R-:W-:-:S03]  /*0ef0*/  @P0 HADD2.F32 R84, -RZ, R53.H1_H1 ;  /* 0x30000035ff540230 */ /* 0x000fc60000004100 */
[----:B---3--:R-:W-:Y:S02]  /*0f00*/  @P0 FFMA.FTZ R72, R3, R87, R72 ;  /* 0x0000005703480223 */ /* 0x008fe40000010048 */
[----:B------:R-:W1:Y:S01]  /*0f10*/  @P0 LDC R3, c[0x0][0x40c] ;  /* 0x00010300ff030b82 */ /* 0x000e620000000800 */
[----:B0-----:R-:W-:Y:S01]  /*0f20*/  @P0 FFMA.FTZ R63, R84, R86, R63 ;  /* 0x00000056543f0223 */ /* 0x001fe2000001003f */
[----:B------:R-:W-:-:S06]  /*0f30*/  @P0 HADD2.F32 R84, -RZ, R54.H1_H1 ;  /* 0x30000036ff540230 */ /* 0x000fcc0000004100 */
[----:B------:R-:W0:Y:S08]  /*0f40*/  @P0 LDC R86, c[0x0][0x40c] ;  /* 0x00010300ff560b82 */ /* 0x000e300000000800 */
[----:B------:R-:W2:Y:S01]  /*0f50*/  @P0 LDC R87, c[0x0][0x40c] ;  /* 0x00010300ff570b82 */ /* 0x000ea20000000800 */
[----:B-1----:R-:W-:Y:S01]  /*0f60*/  @P0 FFMA.FTZ R73, R84, R3, R73 ;  /* 0x0000000354490223 */ /* 0x002fe20000010049 */
[----:B------:R-:W-:-:S02]  /*0f70*/  @P0 HADD2.F32 R3, -RZ, R55.H0_H0 ;  /* 0x20000037ff030230 */ /* 0x000fc40000004100 */
[----:B------:R-:W-:-:S03]  /*0f80*/  @P0 HADD2.F32 R84, -RZ, R55.H1_H1 ;  /* 0x30000037ff540230 */ /* 0x000fc60000004100 */
[----:B0-----:R-:W-:Y:S02]  /*0f90*/  @P0 FFMA.FTZ R74, R3, R86, R74 ;  /* 0x00000056034a0223 */ /* 0x001fe4000001004a */
[----:B--2---:R-:W-:Y:S01]  /*0fa0*/  @P0 FFMA.FTZ R75, R84, R87, R75 ;  /* 0x00000057544b0223 */ /* 0x004fe2000001004b */
[----:B------:R-:W-:Y:S06]  /*0fb0*/  BRA `(.L_x_19954) ;  /* 0x0000000000747947 */ /* 0x000fec0003800000 */
.L_x_19953:
[----:B0-----:R-:W0:Y:S01]  /*0fc0*/  @P1 LDC R62, c[0x0][0x40c] ;  /* 0x00010300ff3e1b82 */ /* 0x001e220000000800 */
[--C-:B-----5:R-:W-:Y:S01]  /*0fd0*/  @P1 HADD2.F32 R3, -RZ, R52.reuse.H0_H0 ;  /* 0x20000034ff031230 */ /* 0x120fe20000004100 */
[----:B------:R-:W-:Y:S01]  /*0fe0*/  CS2R R60, SRZ ;  /* 0x00000000003c7805 */ /* 0x000fe2000001ff00 */
[----:B------:R-:W-:-:S05]  /*0ff0*/  @P1 HADD2.F32 R63, -RZ, R52.H1_H1 ;  /* 0x30000034ff3f1230 */ /* 0x000fca0000004100 */
        /* <DEDUP_REMOVED lines=8> */
[----:B------:R-:W-:Y:S01]  /*1080*/  HFMA2 R63, -RZ, RZ, 0, 0 ;  /* 0x00000000ff3f7431 */ /* 0x000fe200000001ff */
[----:B------:R-:W-:-:S05]  /*1090*/  CS2R R72, SRZ ;  /* 0x0000000000487805 */ /* 0x000fca000001ff00 */
[----:B------:R-:W1:Y:S01]  /*10a0*/  @P1 LDC R88, c[0x0][0x40c] ;  /* 0x00010300ff581b82 */ /* 0x000e620000000800 */
[----:B--2---:R-:W-:Y:S01]  /*10b0*/  @P1 FMUL.FTZ R62, R3, R74 ;  /* 0x0000004a033e1220 */ /* 0x004fe20000410000 */
[----:B------:R-:W-:Y:S01]  /*10c0*/  @P1 HADD2.F32 R3, -RZ, R53.H1_H1 ;  /* 0x30000035ff031230 */ /* 0x000fe20000004100 */
[----:B------:R-:W-:-:S05]  /*10d0*/  CS2R R74, SRZ ;  /* 0x00000000004a7805 */ /* 0x000fca000001ff00 */
[----:B------:R-:W2:Y:S01]  /*10e0*/  @P1 LDC R90, c[0x0][0x40c] ;  /* 0x00010300ff5a1b82 */ /* 0x000ea20000000800 */
[----:B---3--:R-:W-:Y:S01]  /*10f0*/  @P1 FMUL.FTZ R63, R3, R84 ;  /* 0x00000054033f1220 */ /* 0x008fe20000410000 */
[----:B------:R-:W-:-:S06]  /*1100*/  @P1 HADD2.F32 R3, -RZ, R54.H0_H0 ;  /* 0x20000036ff031230 */ /* 0x000fcc0000004100 */
[----:B------:R-:W3:Y:S01]  /*1110*/  @P1 LDC R84, c[0x0][0x40c] ;  /* 0x00010300ff541b82 */ /* 0x000ee20000000800 */
[----:B0-----:R-:W-:Y:S01]  /*1120*/  @P1 FMUL.FTZ R72, R3, R86 ;  /* 0x0000005603481220 */ /* 0x001fe20000410000 */
[----:B------:R-:W-:-:S05]  /*1130*/  @P1 HADD2.F32 R3, -RZ, R54.H1_H1 ;  /* 0x30000036ff031230 */ /* 0x000fca0000004100 */
[----:B-1----:R-:W-:Y:S01]  /*1140*/  @P1 FMUL.FTZ R73, R3, R88 ;  /* 0x0000005803491220 */ /* 0x002fe20000410000 */
[----:B------:R-:W-:-:S05]  /*1150*/  @P1 HADD2.F32 R3, -RZ, R55.H0_H0 ;  /* 0x20000037ff031230 */ /* 0x000fca0000004100 */
[----:B--2---:R-:W-:Y:S01]  /*1160*/  @P1 FMUL.FTZ R74, R3, R90 ;  /* 0x0000005a034a1220 */ /* 0x004fe20000410000 */
[----:B------:R-:W-:-:S05]  /*1170*/  @P1 HADD2.F32 R3, -RZ, R55.H1_H1 ;  /* 0x30000037ff031230 */ /* 0x000fca0000004100 */
[----:B---3--:R-:W-:-:S07]  /*1180*/  @P1 FMUL.FTZ R75, R3, R84 ;  /* 0x00000054034b1220 */ /* 0x008fce0000410000 */
.L_x_19954:
        /* <DEDUP_REMOVED lines=99> */
.L_x_19970:
        /* <DEDUP_REMOVED lines=78> */
[----:B------:R-:W-:Y:S01]  /*1ca0*/  F2FP.F16.F32.PACK_AB R58, R3, R58 ;  /* 0x0000003a033a723e */ /* 0x000fe200000000ff */
        /* <DEDUP_REMOVED lines=28> */
[----:B------:R1:W-:Y:S01]  /*1e70*/  STG.E.128 desc[UR6][R64.64], R56 ;  /* 0x0000003840007986 */ /* 0x0003e2000c101d06 */
[----:B------:R-:W-:Y:S02]  /*1e80*/  F2FP.F16.F32.PACK_AB R60, R90, R75 ;  /* 0x0000004b5a3c723e */ /* 0x000fe400000000ff */
[----:B------:R-:W-:Y:S02]  /*1e90*/  F2FP.F16.F32.PACK_AB R71, R80, R71 ;  /* 0x000000475047723e */ /* 0x000fe400000000ff */
[----:B------:R-:W-:Y:S01]  /*1ea0*/  F2FP.F16.F32.PACK_AB R70, R74, R93 ;  /* 0x0000005d4a46723e */ /* 0x000fe200000000ff */
[----:B------:R1:W-:Y:S01]  /*1eb0*/  STG.E.128 desc[UR6][R66.64], R60 ;  /* 0x0000003c42007986 */ /* 0x0003e2000c101d06 */
[----:B------:R-:W-:-:S02]  /*1ec0*/  F2FP.F16.F32.PACK_AB R69, R72, R69 ;  /* 0x000000454845723e */ /* 0x000fc400000000ff */
[----:B------:R-:W-:-:S05]  /*1ed0*/  F2FP.F16.F32.PACK_AB R68, R3, R68 ;  /* 0x000000440344723e */ /* 0x000fca00000000ff */
[----:B------:R1:W-:Y:S02]  /*1ee0*/  STG.E.128 desc[UR6][R78.64], R68 ;  /* 0x000000444e007986 */ /* 0x0003e4000c101d06 */
.L_x_19957:
[----:B------:R-:W-:Y:S05]  /*1ef0*/  BSYNC.RECONVERGENT B0 ;  /* 0x0000000000007941 */ /* 0x000fea0003800200 */
.L_x_19956:
[----:B-1----:R-:W1:Y:S02]  /*1f00*/  LDC.64 R56, c[0x0][0x380] ;  /* 0x0000e000ff387b82 */ /* 0x002e640000000a00 */
[----:B-1----:R-:W-:-:S04]  /*1f10*/  LEA R2, R56, R2, 0x2 ;  /* 0x0000000238027211 */ /* 0x002fc800078e10ff */
[----:B------:R-:W-:-:S13]  /*1f20*/  ISETP.GE.AND P0, PT, R2, R57, PT ;  /* 0x000000390200720c */ /* 0x000fda0003f06270 */
[----:B------:R-:W-:Y:S05]  /*1f30*/  @!P0 BRA `(.L_x_19958) ;  /* 0xffffffe4000c8947 */ /* 0x000fea000383ffff */
[----:B------:R-:W-:Y:S05]  /*1f40*/  EXIT ;  /* 0x000000000000794d */ /* 0x000fea0003800000 */
.L_x_19955:
        /* <DEDUP_REMOVED lines=8> */
.L_x_19960:
[----:B------:R-:W-:Y:S05]  /*1fd0*/  BSYNC B0 ;  /* 0x0000000000007941 */ /* 0x000fea0003800000 */
.L_x_19959:
        /* <DEDUP_REMOVED lines=9> */
.L_x_19961:
[----:B------:R-:W-:Y:S01]  /*2070*/  HFMA2 R86, -RZ, RZ, 0, 2.384185791015625e-07 ;  /* 0x00000004ff567431 */ /* 0x000fe200000001ff */
[----:B------:R-:W-:-:S05]  /*2080*/  MOV R82, R91 ;  /* 0x0000005b00527202 */ /* 0x000fca0000000f00 */
[----:B------:R-:W-:-:S05]  /*2090*/  FADD.FTZ R88, R87, R82 ;  /* 0x0000005257587221 */ /* 0x000fca0000010000 */
[----:B------:R-:W-:-:S07]  /*20a0*/  MOV R93, R88 ;  /* 0x00000058005d7202 */ /* 0x000fce0000000f00 */
[----:B------:R-:W-:Y:S05]  /*20b0*/  WARPSYNC.COLLECTIVE R84, `(.L_x_19962) ;  /* 0x0000000054087348 */ /* 0x000fea0003c00000 */
[----:B------:R0:W1:Y:S02]  /*20c0*/  SHFL.BFLY P0, R91, R93, R86, R85 ;  /* 0x0c0000565d5b7389 */ /* 0x0000640000000055 */
[----:B01----:R-:W-:Y:S05]  /*20d0*/  ENDCOLLECTIVE ;  /* 0x000000000000791b */ /* 0x003fea0003800000 */
.L_x_19962:
        /* <DEDUP_REMOVED lines=8> */
.L_x_19963:
[----:B------:R-:W-:Y:S01]  /*2160*/  HFMA2 R86, -RZ, RZ, 0, 9.5367431640625e-07 ;  /* 0x00000010ff567431 */ /* 0x000fe200000001ff */
[----:B------:R-:W-:-:S05]  /*2170*/  MOV R82, R91 ;  /* 0x0000005b00527202 */ /* 0x000fca0000000f00 */
[----:B------:R-:W-:-:S05]  /*2180*/  FADD.FTZ R90, R89, R82 ;  /* 0x00000052595a7221 */ /* 0x000fca0000010000 */
[----:B------:R-:W-:-:S07]  /*2190*/  MOV R93, R90 ;  /* 0x0000005a005d7202 */ /* 0x000fce0000000f00 */
[----:B------:R-:W-:Y:S05]  /*21a0*/  WARPSYNC.COLLECTIVE R84, `(.L_x_19964) ;  /* 0x0000000054087348 */ /* 0x000fea0003c00000 */
[----:B------:R0:W1:Y:S02]  /*21b0*/  SHFL.BFLY P0, R91, R93, R86, R85 ;  /* 0x0c0000565d5b7389 */ /* 0x0000640000000055 */
[----:B01----:R-:W-:Y:S05]  /*21c0*/  ENDCOLLECTIVE ;  /* 0x000000000000791b */ /* 0x003fea0003800000 */
.L_x_19964:
        /* <DEDUP_REMOVED lines=56> */
.L_x_19965:
[----:B------:R-:W-:Y:S01]  /*2550*/  HFMA2 R86, -RZ, RZ, 0, 1.1920928955078125e-07 ;  /* 0x00000002ff567431 */ /* 0x000fe200000001ff */
[----:B------:R-:W-:-:S05]  /*2560*/  MOV R88, R91 ;  /* 0x0000005b00587202 */ /* 0x000fca0000000f00 */
[----:B------:R-:W-:-:S05]  /*2570*/  FADD.FTZ R88, R3, R88 ;  /* 0x0000005803587221 */ /* 0x000fca0000010000 */
[----:B------:R-:W-:-:S07]  /*2580*/  MOV R93, R88 ;  /* 0x00000058005d7202 */ /* 0x000fce0000000f00 */
[----:B------:R-:W-:Y:S05]  /*2590*/  WARPSYNC.COLLECTIVE R84, `(.L_x_19966) ;  /* 0x0000000054087348 */ /* 0x000fea0003c00000 */
[----:B------:R0:W1:Y:S02]  /*25a0*/  SHFL.BFLY P0, R91, R93, R86, R85 ;  /* 0x0c0000565d5b7389 */ /* 0x0000640000000055 */
[----:B01----:R-:W-:Y:S05]  /*25b0*/  ENDCOLLECTIVE ;  /* 0x000000000000791b */ /* 0x003fea0003800000 */
.L_x_19966:
[----:B------:R-:W-:Y:S01]  /*25c0*/  HFMA2 R86, -RZ, RZ, 0, 2.384185791015625e-07 ;  /* 0x00000004ff567431 */ /* 0x000fe200000001ff */
[----:B------:R-:W-:-:S05]  /*25d0*/  MOV R87, R91 ;  /* 0x0000005b00577202 */ /* 0x000fca0000000f00 */
[----:B------:R-:W-:-:S05]  /*25e0*/  FADD.FTZ R87, R88, R87 ;  /* 0x0000005758577221 */ /* 0x000fca0000010000 */
[----:B------:R-:W-:-:S07]  /*25f0*/  MOV R93, R87 ;  /* 0x00000057005d7202 */ /* 0x000fce0000000f00 */
[----:B------:R-:W-:Y:S05]  /*2600*/  WARPSYNC.COLLECTIVE R84, `(.L_x_19967) ;  /* 0x0000000054087348 */ /* 0x000fea0003c00000 */
[----:B------:R0:W1:Y:S02]  /*2610*/  SHFL.BFLY P0, R91, R93, R86, R85 ;  /* 0x0c0000565d5b7389 */ /* 0x0000640000000055 */
[----:B01----:R-:W-:Y:S05]  /*2620*/  ENDCOLLECTIVE ;  /* 0x000000000000791b */ /* 0x003fea0003800000 */
.L_x_19967:
[----:B------:R-:W-:Y:S01]  /*2630*/  HFMA2 R86, -RZ, RZ, 0, 4.76837158203125e-07 ;  /* 0x00000008ff567431 */ /* 0x000fe200000001ff */
[----:B------:R-:W-:-:S05]  /*2640*/  MOV R90, R91 ;  /* 0x0000005b005a7202 */ /* 0x000fca0000000f00 */
[----:B------:R-:W-:-:S05]  /*2650*/  FADD.FTZ R90, R87, R90 ;  /* 0x0000005a575a7221 */ /* 0x000fca0000010000 */
[----:B------:R-:W-:-:S07]  /*2660*/  MOV R93, R90 ;  /* 0x0000005a005d7202 */ /* 0x000fce0000000f00 */
[----:B------:R-:W-:Y:S05]  /*2670*/  WARPSYNC.COLLECTIVE R84, `(.L_x_19968) ;  /* 0x0000000054087348 */ /* 0x000fea0003c00000 */
[----:B------:R0:W1:Y:S02]  /*2680*/  SHFL.BFLY P0, R91, R93, R86, R85 ;  /* 0x0c0000565d5b7389 */ /* 0x0000640000000055 */
[----:B01----:R-:W-:Y:S05]  /*2690*/  ENDCOLLECTIVE ;  /* 0x000000000000791b */ /* 0x003fea0003800000 */
.L_x_19968:
[----:B------:R-:W-:Y:S01]  /*26a0*/  HFMA2 R86, -RZ, RZ, 0, 9.5367431640625e-07 ;  /* 0x00000010ff567431 */ /* 0x000fe200000001ff */
[----:B------:R-:W-:-:S05]  /*26b0*/  MOV R89, R91 ;  /* 0x0000005b00597202 */ /* 0x000fca0000000f00 */
[----:B------:R-:W-:-:S05]  /*26c0*/  FADD.FTZ R89, R90, R89 ;  /* 0x000000595a597221 */ /* 0x000fca0000010000 */
[----:B------:R-:W-:-:S07]  /*26d0*/  MOV R93, R89 ;  /* 0x00000059005d7202 */ /* 0x000fce0000000f00 */
[----:B------:R-:W-:Y:S05]  /*26e0*/  WARPSYNC.COLLECTIVE R84, `(.L_x_19969) ;  /* 0x0000000054087348 */ /* 0x000fea0003c00000 */
[----:B------:R0:W1:Y:S02]  /*26f0*/  SHFL.BFLY P0, R91, R93, R86, R85 ;  /* 0x0c0000565d5b7389 */ /* 0x0000640000000055 */
[----:B01----:R-:W-:Y:S05]  /*2700*/  ENDCOLLECTIVE ;  /* 0x000000000000791b */ /* 0x003fea0003800000 */
.L_x_19969:
[----:B------:R-:W-:Y:S01]  /*2710*/  MOV R92, R91 ;  /* 0x0000005b005c7202 */ /* 0x000fe20000000f00 */
[----:B------:R-:W-:Y:S06]  /*2720*/  BRA `(.L_x_19970) ;  /* 0xfffffff000247947 */ /* 0x000fec000383ffff */
.L_x_19971:
        /* <DEDUP_REMOVED lines=13> */
.L_x_28817:


//--------------------- .text._ZN10layer_norm13ln_fwd_kernelINS_13Kernel_traitsIf6__halffS2_fjLj768ELj1ELj4ELj1ELj16ENS_18Kernel_traits_baseILj768EfS2_fS2_fjLj128EEEEELb0ELb1ELb0ELb0EEEvNS_9FwdParamsE --------------------------
	.section	.text._ZN10layer_norm13ln_fwd_kernelINS_13Kernel_traitsIf6__halffS2_fjLj768ELj1ELj4ELj1ELj16ENS_18Kernel_traits_baseILj768EfS2_fS2_fjLj128EEEEELb0ELb1ELb0ELb0EEEvNS_9FwdParamsE,"ax",@progbits
	.align	128
        .global         _ZN10layer_norm13ln_fwd_kernelINS_13Kernel_traitsIf6__halffS2_fjLj768ELj1ELj4ELj1ELj16ENS_18Kernel_traits_baseILj768EfS2_fS2_fjLj128EEEEELb0ELb1ELb0ELb0EEEvNS_9FwdParamsE
        .type           _ZN10layer_norm13ln_fwd_kernelINS_13Kernel_traitsIf6__halffS2_fjLj768ELj1ELj4ELj1ELj16ENS_18Kernel_traits_baseILj768EfS2_fS2_fjLj128EEEEELb0ELb1ELb0ELb0EEEvNS_9FwdParamsE,@function
        .size           _ZN10layer_norm13ln_fwd_kernelINS_13Kernel_traitsIf6__halffS2_fjLj768ELj1ELj4ELj1ELj16ENS_18Kernel_traits_baseILj768EfS2_fS2_fjLj128EEEEELb0ELb1ELb0ELb0EEEvNS_9FwdParamsE,(.L_x_28818 - _ZN10layer_norm13ln_fwd_kernelINS_13Kernel_traitsIf6__halffS2_fjLj768ELj1ELj4ELj1ELj16ENS_18Kernel_traits_baseILj768EfS2_fS2_fjLj128EEEEELb0ELb1ELb0ELb0EEEvNS_9FwdParamsE)
        .other          _ZN10layer_norm13ln_fwd_kernelINS_13Kernel_traitsIf6__halffS2_fjLj768ELj1ELj4ELj1ELj16ENS_18Kernel_traits_baseILj768EfS2_fS2_fjLj128EEEEELb0ELb1ELb0ELb0EEEvNS_9FwdParamsE,@"STO_CUDA_ENTRY STV_DEFAULT"
_ZN10layer_norm13ln_fwd_kernelINS_13Kernel_traitsIf6__halffS2_fjLj768ELj1ELj4ELj1ELj16ENS_18Kernel_traits_baseILj768EfS2_fS2_fjLj128EEEEELb0ELb1ELb0ELb0EEEvNS_9FwdParamsE:
.text._ZN10layer_norm13ln_fwd_kernelINS_13Kernel_traitsIf6__halffS2_fjLj768ELj1ELj4ELj1ELj16ENS_18Kernel_traits_baseILj768EfS2_fS2_fjLj128EEEEELb0ELb1ELb0ELb0EEEvNS_9FwdParamsE:
        /* <DEDUP_REMOVED lines=62> */
.L_x_19973:
        /* <DEDUP_REMOVED lines=42> */
.L_x_19974:
[----:B------:R-:W-:Y:S05]  /*0680*/  BSYNC.RECONVERGENT B0 ;  /* 0x0000000000007941 */ /* 0x000fea0003800200 */
.L_x_19972:
        /* <DEDUP_REMOVED lines=10> */
.L_x_19994:
        /* <DEDUP_REMOVED lines=24> */
[--C-:B------:R-:W-:Y:S02]  /*08b0*/  HADD2.F32 R91, -RZ, R84.reuse.H0_H0 ;  /* 0x20000054ff5b7230 */ /* 0x100fe40000004100 */
[----:B------:R-:W-:Y:S02]  /*08c0*/  HADD2.F32 R109, -RZ, R84.H1_H1 ;  /* 0x30000054ff6d7230 */ /* 0x000fe40000004100 */
[----:B------:R-:W-:Y:S01]  /*08d0*/  FMUL.FTZ R111, R111, R0 ;  /* 0x000000006f6f7220 */ /* 0x000fe20000410000 */
[----:B------:R-:W-:-:S02]  /*08e0*/  HADD2.F32 R85, -RZ, R85.H1_H1 ;  /* 0x30000055ff557230 */ /* 0x000fc40000004100 */
[-C--:B------:R-:W-:Y:S01]  /*08f0*/  FMUL.FTZ R91, R91, R0.reuse ;  /* 0x000000005b5b7220 */ /* 0x080fe20000410000 */
[--C-:B------:R-:W-:Y:S02]  /*0900*/  HADD2.F32 R117, -RZ, R86.reuse.H1_H1 ;  /* 0x30000056ff757230 */ /* 0x100fe40000004100 */
[--C-:B------:R-:W-:Y:S02]  /*0910*/  HADD2.F32 R119, -RZ, R87.reuse.H0_H0 ;  /* 0x20000057ff777230 */ /* 0x100fe40000004100 */
[-C--:B0-----:R-:W-:Y:S01]  /*0920*/  FMUL.FTZ R88, R85, R0.reuse ;  /* 0x0000000055587220 */ /* 0x081fe20000410000 */
[----:B------:R-:W-:Y:S02]  /*0930*/  HADD2.F32 R115, -RZ, R86.H0_H0 ;  /* 0x20000056ff737230 */ /* 0x000fe40000004100 */
[-C--:B------:R-:W-:Y:S01]  /*0940*/  FMUL.FTZ R86, R109, R0.reuse ;  /* 0x000000006d567220 */ /* 0x080fe20000410000 */
[----:B------:R-:W-:Y:S02]  /*0950*/  HADD2.F32 R87, -RZ, R87.H1_H1 ;  /* 0x30000057ff577230 */ /* 0x000fe40000004100 */
[-C--:B------:R-:W-:Y:S01]  /*0960*/  FMUL.FTZ R90, R117, R0.reuse ;  /* 0x00000000755a7220 */ /* 0x080fe20000410000 */
[-C--:B------:R-:W-:Y:S01]  /*0970*/  FMUL.FTZ R119, R119, R0.reuse ;  /* 0x0000000077777220 */ /* 0x080fe20000410000 */
[-C--:B------:R-:W-:Y:S01]  /*0980*/  FMUL.FTZ R115, R115, R0.reuse ;  /* 0x0000000073737220 */ /* 0x080fe20000410000 */
        /* <DEDUP_REMOVED lines=10> */
.L_x_19977:
[--C-:B-----5:R-:W-:Y:S02]  /*0a30*/  HADD2.F32 R89, -RZ, R84.reuse.H0_H0 ;  /* 0x20000054ff597230 */ /* 0x120fe40000004100 */
[--C-:B------:R-:W-:Y:S02]  /*0a40*/  HADD2.F32 R109, -RZ, R85.reuse.H0_H0 ;  /* 0x20000055ff6d7230 */ /* 0x100fe40000004100 */
[----:B------:R-:W-:Y:S02]  /*0a50*/  HADD2.F32 R91, -RZ, R84.H1_H1 ;  /* 0x30000054ff5b7230 */ /* 0x000fe40000004100 */
[-C--:B------:R-:W-:Y:S01]  /*0a60*/  FMUL.FTZ R89, R89, R0.reuse ;  /* 0x0000000059597220 */ /* 0x080fe20000410000 */
[----:B------:R-:W-:Y:S02]  /*0a70*/  HADD2.F32 R85, -RZ, R85.H1_H1 ;  /* 0x30000055ff557230 */ /* 0x000fe40000004100 */
[----:B------:R-:W-:Y:S01]  /*0a80*/  FMUL.FTZ R109, R109, R0 ;  /* 0x000000006d6d7220 */ /* 0x000fe20000410000 */
[----:B------:R-:W-:-:S02]  /*0a90*/  HADD2.F32 R115, -RZ, R86.H1_H1 ;  /* 0x30000056ff737230 */ /* 0x000fc40000004100 */
[----:B------:R-:W-:Y:S01]  /*0aa0*/  FMUL.FTZ R84, R89, R20 ;  /* 0x0000001459547220 */ /* 0x000fe20000410000 */
[--C-:B------:R-:W-:Y:S02]  /*0ab0*/  HADD2.F32 R117, -RZ, R87.reuse.H0_H0 ;  /* 0x20000057ff757230 */ /* 0x100fe40000004100 */
[-C--:B------:R-:W-:Y:S01]  /*0ac0*/  FMUL.FTZ R88, R85, R0.reuse ;  /* 0x0000000055587220 */ /* 0x080fe20000410000 */
[----:B------:R-:W-:Y:S02]  /*0ad0*/  HADD2.F32 R111, -RZ, R86.H0_H0 ;  /* 0x20000056ff6f7230 */ /* 0x000fe40000004100 */
        /* <DEDUP_REMOVED lines=13> */
.L_x_19978:
[----:B------:R-:W0:Y:S01]  /*0bb0*/  LDC.64 R110, c[0x0][0x3a8] ;  /* 0x0000ea00ff6e7b82 */ /* 0x000e220000000a00 */
[C---:B------:R-:W-:Y:S01]  /*0bc0*/  IADD3 R108, PT, PT, R2.reuse, 0x20, RZ ;  /* 0x00000020026c7810 */ /* 0x040fe20007ffe0ff */
[----:B0-----:R-:W-:-:S05]  /*0bd0*/  IMAD.WIDE.U32 R110, R2, 0x20, R110 ;  /* 0x00000020026e7825 */ /* 0x001fca00078e006e */
[----:B------:R0:W-:Y:S04]  /*0be0*/  STG.E.128 desc[UR6][R110.64], R84 ;  /* 0x000000546e007986 */ /* 0x0001e8000c101d06 */
[----:B------:R0:W-:Y:S02]  /*0bf0*/  STG.E.128 desc[UR6][R110.64+0x10], R88 ;  /* 0x000010586e007986 */ /* 0x0001e4000c101d06 */
.L_x_19976:
[----:B------:R-:W-:Y:S05]  /*0c00*/  BSYNC.RECONVERGENT B0 ;  /* 0x0000000000007941 */ /* 0x000fea0003800200 */
.L_x_19975:
        /* <DEDUP_REMOVED lines=14> */
[--C-:B-1---5:R-:W-:Y:S02]  /*0cf0*/  HADD2.F32 R97, -RZ, R92.reuse.H0_H0 ;  /* 0x2000005cff617230 */ /* 0x122fe40000004100 */
[--C-:B------:R-:W-:Y:S02]  /*0d00*/  HADD2.F32 R109, -RZ, R93.reuse.H0_H0 ;  /* 0x2000005dff6d7230 */ /* 0x100fe40000004100 */
[----:B------:R-:W-:Y:S02]  /*0d10*/  HADD2.F32 R99, -RZ, R92.H1_H1 ;  /* 0x3000005cff637230 */ /* 0x000fe40000004100 */
[-C--:B------:R-:W-:Y:S01]  /*0d20*/  FMUL.FTZ R97, R97, R0.reuse ;  /* 0x0000000061617220 */ /* 0x080fe20000410000 */
[----:B------:R-:W-:Y:S02]  /*0d30*/  HADD2.F32 R93, -RZ, R93.H1_H1 ;  /* 0x3000005dff5d7230 */ /* 0x000fe40000004100 */
[----:B------:R-:W-:Y:S01]  /*0d40*/  FMUL.FTZ R109, R109, R0 ;  /* 0x000000006d6d7220 */ /* 0x000fe20000410000 */
[----:B------:R-:W-:-:S02]  /*0d50*/  HADD2.F32 R115, -RZ, R94.H1_H1 ;  /* 0x3000005eff737230 */ /* 0x000fc40000004100 */
[----:B------:R-:W-:Y:S01]  /*0d60*/  FFMA.FTZ R92, R97, R44, R76 ;  /* 0x0000002c615c7223 */ /* 0x000fe2000001004c */
[--C-:B------:R-:W-:Y:S02]  /*0d70*/  HADD2.F32 R117, -RZ, R95.reuse.H0_H0 ;  /* 0x2000005fff757230 */ /* 0x100fe40000004100 */
[-C--:B------:R-:W-:Y:S01]  /*0d80*/  FMUL.FTZ R96, R93, R0.reuse ;  /* 0x000000005d607220 */ /* 0x080fe20000410000 */
[----:B0-----:R-:W-:Y:S02]  /*0d90*/  HADD2.F32 R111, -RZ, R94.H0_H0 ;  /* 0x2000005eff6f7230 */ /* 0x001fe40000004100 */
[-C--:B------:R-:W-:Y:S01]  /*0da0*/  FMUL.FTZ R94, R99, R0.reuse ;  /* 0x00000000635e7220 */ /* 0x080fe20000410000 */
[----:B------:R-:W-:Y:S02]  /*0db0*/  HADD2.F32 R95, -RZ, R95.H1_H1 ;  /* 0x3000005fff5f7230 */ /* 0x000fe40000004100 */
        /* <DEDUP_REMOVED lines=12> */
.L_x_19981:
[--C-:B-1---5:R-:W-:Y:S02]  /*0e80*/  HADD2.F32 R97, -RZ, R92.reuse.H0_H0 ;  /* 0x2000005cff617230 */ /* 0x122fe40000004100 */
        /* <DEDUP_REMOVED lines=23> */
.L_x_19982:
[----:B------:R-:W0:Y:S02]  /*1000*/  LDC.64 R110, c[0x0][0x3a8] ;  /* 0x0000ea00ff6e7b82 */ /* 0x000e240000000a00 */
[C---:B0-----:R-:W-:Y:S01]  /*1010*/  IMAD.WIDE.U32 R110, R108.reuse, 0x20, R110 ;  /* 0x000000206c6e7825 */ /* 0x041fe200078e006e */
[----:B------:R-:W-:-:S04]  /*1020*/  IADD3 R108, PT, PT, R108, 0x20, RZ ;  /* 0x000000206c6c7810 */ /* 0x000fc80007ffe0ff */
[----:B------:R1:W-:Y:S04]  /*1030*/  STG.E.128 desc[UR6][R110.64], R92 ;  /* 0x0000005c6e007986 */ /* 0x0003e8000c101d06 */
[----:B------:R1:W-:Y:S02]  /*1040*/  STG.E.128 desc[UR6][R110.64+0x10], R96 ;  /* 0x000010606e007986 */ /* 0x0003e4000c101d06 */
.L_x_19980:
[----:B------:R-:W-:Y:S05]  /*1050*/  BSYNC.RECONVERGENT B0 ;  /* 0x0000000000007941 */ /* 0x000fea0003800200 */
.L_x_19979:
        /* <DEDUP_REMOVED lines=14> */
[--C-:B------:R-:W-:Y:S02]  /*1140*/  HADD2.F32 R109, -RZ, R101.reuse.H0_H0 ;  /* 0x20000065ff6d7230 */ /* 0x100fe40000004100 */
[----:B------:R-:W-:Y:S02]  /*1150*/  HADD2.F32 R107, -RZ, R100.H1_H1 ;  /* 0x30000064ff6b7230 */ /* 0x000fe40000004100 */
[-C--:B------:R-:W-:Y:S01]  /*1160*/  FMUL.FTZ R105, R105, R0.reuse ;  /* 0x0000000069697220 */ /* 0x080fe20000410000 */
[----:B------:R-:W-:Y:S02]  /*1170*/  HADD2.F32 R101, -RZ, R101.H1_H1 ;  /* 0x30000065ff657230 */ /* 0x000fe40000004100 */
[----:B------:R-:W-:Y:S01]  /*1180*/  FMUL.FTZ R109, R109, R0 ;  /* 0x000000006d6d7220 */ /* 0x000fe20000410000 */
[----:B01----:R-:W-:-:S02]  /*1190*/  HADD2.F32 R111, -RZ, R102.H0_H0 ;  /* 0x20000066ff6f7230 */ /* 0x003fc40000004100 */
[----:B------:R-:W-:Y:S01]  /*11a0*/  FFMA.FTZ R100, R105, R68, R76 ;  /* 0x0000004469647223 */ /* 0x000fe2000001004c */
        /* <DEDUP_REMOVED lines=17> */
.L_x_19985:
[--C-:B--2--5:R-:W-:Y:S02]  /*12c0*/  HADD2.F32 R105, -RZ, R100.reuse.H0_H0 ;  /* 0x20000064ff697230 */ /* 0x124fe40000004100 */
[--C-:B------:R-:W-:Y:S02]  /*12d0*/  HADD2.F32 R109, -RZ, R101.reuse.H0_H0 ;  /* 0x20000065ff6d7230 */ /* 0x100fe40000004100 */
[----:B------:R-:W-:Y:S02]  /*12e0*/  HADD2.F32 R107, -RZ, R100.H1_H1 ;  /* 0x30000064ff6b7230 */ /* 0x000fe40000004100 */
[-C--:B------:R-:W-:Y:S01]  /*12f0*/  FMUL.FTZ R105, R105, R0.reuse ;  /* 0x0000000069697220 */ /* 0x080fe20000410000 */
[----:B------:R-:W-:Y:S02]  /*1300*/  HADD2.F32 R101, -RZ, R101.H1_H1 ;  /* 0x30000065ff657230 */ /* 0x000fe40000004100 */
[----:B------:R-:W-:Y:S01]  /*1310*/  FMUL.FTZ R109, R109, R0 ;  /* 0x000000006d6d7220 */ /* 0x000fe20000410000 */
[----:B01----:R-:W-:-:S02]  /*1320*/  HADD2.F32 R111, -RZ, R102.H0_H0 ;  /* 0x20000066ff6f7230 */ /* 0x003fc40000004100 */
[----:B------:R-:W-:Y:S01]  /*1330*/  FMUL.FTZ R100, R105, R68 ;  /* 0x0000004469647220 */ /* 0x000fe20000410000 */
        /* <DEDUP_REMOVED lines=16> */
.L_x_19986:
[----:B------:R-:W0:Y:S02]  /*1440*/  LDC.64 R110, c[0x0][0x3a8] ;  /* 0x0000ea00ff6e7b82 */ /* 0x000e240000000a00 */
[----:B0-----:R-:W-:-:S05]  /*1450*/  IMAD.WIDE.U32 R108, R108, 0x20, R110 ;  /* 0x000000206c6c7825 */ /* 0x001fca00078e006e */
[----:B------:R2:W-:Y:S04]  /*1460*/  STG.E.128 desc[UR6][R108.64], R100 ;  /* 0x000000646c007986 */ /* 0x0005e8000c101d06 */
[----:B------:R2:W-:Y:S02]  /*1470*/  STG.E.128 desc[UR6][R108.64+0x10], R104 ;  /* 0x000010686c007986 */ /* 0x0005e4000c101d06 */
.L_x_19984:
[----:B------:R-:W-:Y:S05]  /*1480*/  BSYNC.RECONVERGENT B0 ;  /* 0x0000000000007941 */ /* 0x000fea0003800200 */
.L_x_19983:
        /* <DEDUP_REMOVED lines=100> */
.L_x_20006:
        /* <DEDUP_REMOVED lines=30> */
[----:B------:R-:W-:Y:S01]  /*1cb0*/  F2FP.F16.F32.PACK_AB R108, R109, R108 ;  /* 0x0000006c6d6c723e */ /* 0x000fe200000000ff */
        /* <DEDUP_REMOVED lines=13> */
[----:B------:R-:W-:Y:S02]  /*1d90*/  F2FP.F16.F32.PACK_AB R109, R110, R109 ;  /* 0x0000006d6e6d723e */ /* 0x000fe400000000ff */
[----:B------:R-:W-:Y:S02]  /*1da0*/  F2FP.F16.F32.PACK_AB R110, R118, R115 ;  /* 0x00000073766e723e */ /* 0x000fe400000000ff */
[----:B------:R-:W-:-:S05]  /*1db0*/  F2FP.F16.F32.PACK_AB R111, R120, R111 ;  /* 0x0000006f786f723e */ /* 0x000fca00000000ff */
[----:B------:R1:W-:Y:S02]  /*1dc0*/  STG.E.128 desc[UR6][R116.64], R108 ;  /* 0x0000006c74007986 */ /* 0x0003e4000c101d06 */
.L_x_19989:
[----:B------:R-:W-:Y:S05]  /*1dd0*/  BSYNC.RECONVERGENT B0 ;  /* 0x0000000000007941 */ /* 0x000fea0003800200 */
.L_x_19988:
        /* <DEDUP_REMOVED lines=35> */
.L_x_19991:
[----:B------:R-:W-:Y:S05]  /*2010*/  BSYNC.RECONVERGENT B0 ;  /* 0x0000000000007941 */ /* 0x000fea0003800200 */
.L_x_19990:
        /* <DEDUP_REMOVED lines=33> */
.L_x_19993:
[----:B------:R-:W-:Y:S05]  /*2230*/  BSYNC.RECONVERGENT B0 ;  /* 0x0000000000007941 */ /* 0x000fea0003800200 */
.L_x_19992:
[----:B0123--:R-:W0:Y:S02]  /*2240*/  LDC.64 R108, c[0x0][0x380] ;  /* 0x0000e000ff6c7b82 */ /* 0x00fe240000000a00 */
[----:B0-----:R-:W-:-:S04]  /*2250*/  LEA R3, R108, R3, 0x2 ;  /* 0x000000036c037211 */ /* 0x001fc800078e10ff */
[----:B------:R-:W-:-:S13]  /*2260*/  ISETP.GE.AND P1, PT, R3, R109, PT ;  /* 0x0000006d0300720c */ /* 0x000fda0003f26270 */
[----:B------:R-:W-:Y:S05]  /*2270*/  @!P1 BRA `(.L_x_19994) ;  /* 0xffffffe4002c9947 */ /* 0x000fea000383ffff */
[----:B------:R-:W-:Y:S05]  /*2280*/  EXIT ;  /* 0x000000000000794d */ /* 0x000fea0003800000 */
.L_x_19987:
        /* <DEDUP_REMOVED lines=8> */
.L_x_19996:
[----:B------:R-:W-:Y:S05]  /*2310*/  BSYNC B0 ;  /* 0x0000000000007941 */ /* 0x000fea0003800000 */
.L_x_19995:
        /* <DEDUP_REMOVED lines=9> */
.L_x_19997:
[----:B------:R-:W-:Y:S01]  /*23b0*/  HFMA2 R120, -RZ, RZ, 0, 2.384185791015625e-07 ;  /* 0x00000004ff787431 */ /* 0x000fe200000001ff */
[----:B------:R-:W-:-:S05]  /*23c0*/  MOV R109, R117 ;  /* 0x00000075006d7202 */ /* 0x000fca0000000f00 */
[----:B------:R-:W-:-:S05]  /*23d0*/  FADD.FTZ R114, R110, R109 ;  /* 0x0000006d6e727221 */ /* 0x000fca0000010000 */
[----:B------:R-:W-:-:S07]  /*23e0*/  MOV R119, R114 ;  /* 0x0000007200777202 */ /* 0x000fce0000000f00 */
[----:B------:R-:W-:Y:S05]  /*23f0*/  WARPSYNC.COLLECTIVE R118, `(.L_x_19998) ;  /* 0x0000000076087348 */ /* 0x000fea0003c00000 */
[----:B------:R0:W1:Y:S02]  /*2400*/  SHFL.BFLY P6, R117, R119, R120, R121 ;  /* 0x0c00007877757389 */ /* 0x00006400000c0079 */
[----:B01----:R-:W-:Y:S05]  /*2410*/  ENDCOLLECTIVE ;  /* 0x000000000000791b */ /* 0x003fea0003800000 */
.L_x_19998:
        /* <DEDUP_REMOVED lines=8> */
.L_x_19999:
[----:B------:R-:W-:Y:S01]  /*24a0*/  HFMA2 R120, -RZ, RZ, 0, 9.5367431640625e-07 ;  /* 0x00000010ff787431 */ /* 0x000fe200000001ff */
[----:B------:R-:W-:-:S05]  /*24b0*/  MOV R0, R117 ;  /* 0x0000007500007202 */ /* 0x000fca0000000f00 */
[----:B------:R-:W-:-:S05]  /*24c0*/  FADD.FTZ R116, R115, R0 ;  /* 0x0000000073747221 */ /* 0x000fca0000010000 */
[----:B------:R-:W-:-:S07]  /*24d0*/  MOV R119, R116 ;  /* 0x0000007400777202 */ /* 0x000fce0000000f00 */
[----:B------:R-:W-:Y:S05]  /*24e0*/  WARPSYNC.COLLECTIVE R118, `(.L_x_20000) ;  /* 0x0000000076087348 */ /* 0x000fea0003c00000 */
[----:B------:R0:W1:Y:S02]  /*24f0*/  SHFL.BFLY P6, R117, R119, R120, R121 ;  /* 0x0c00007877757389 */ /* 0x00006400000c0079 */
[----:B01----:R-:W-:Y:S05]  /*2500*/  ENDCOLLECTIVE ;  /* 0x000000000000791b */ /* 0x003fea0003800000 */
.L_x_20000:
        /* <DEDUP_REMOVED lines=56> */
.L_x_20001:
[----:B------:R-:W-:Y:S01]  /*2890*/  HFMA2 R120, -RZ, RZ, 0, 1.1920928955078125e-07 ;  /* 0x00000002ff787431 */ /* 0x000fe200000001ff */
[----:B------:R-:W-:-:S05]  /*28a0*/  MOV R111, R117 ;  /* 0x00000075006f7202 */ /* 0x000fca0000000f00 */
[----:B------:R-:W-:-:S05]  /*28b0*/  FADD.FTZ R111, R0, R111 ;  /* 0x0000006f006f7221 */ /* 0x000fca0000010000 */
[----:B------:R-:W-:-:S07]  /*28c0*/  MOV R119, R111 ;  /* 0x0000006f00777202 */ /* 0x000fce0000000f00 */
[----:B------:R-:W-:Y:S05]  /*28d0*/  WARPSYNC.COLLECTIVE R118, `(.L_x_20002) ;  /* 0x0000000076087348 */ /* 0x000fea0003c00000 */
[----:B------:R0:W1:Y:S02]  /*28e0*/  SHFL.BFLY P6, R117, R119, R120, R121 ;  /* 0x0c00007877757389 */ /* 0x00006400000c0079 */
[----:B01----:R-:W-:Y:S05]  /*28f0*/  ENDCOLLECTIVE ;  /* 0x000000000000791b */ /* 0x003fea0003800000 */
.L_x_20002:
[----:B------:R-:W-:Y:S01]  /*2900*/  HFMA2 R120, -RZ, RZ, 0, 2.384185791015625e-07 ;  /* 0x00000004ff787431 */ /* 0x000fe200000001ff */
[----:B------:R-:W-:-:S05]  /*2910*/  MOV R110, R117 ;  /* 0x00000075006e7202 */ /* 0x000fca0000000f00 */
[----:B------:R-:W-:-:S05]  /*2920*/  FADD.FTZ R110, R111, R110 ;  /* 0x0000006e6f6e7221 */ /* 0x000fca0000010000 */
[----:B------:R-:W-:-:S07]  /*2930*/  MOV R119, R110 ;  /* 0x0000006e00777202 */ /* 0x000fce0000000f00 */
[----:B------:R-:W-:Y:S05]  /*2940*/  WARPSYNC.COLLECTIVE R118, `(.L_x_20003) ;  /* 0x0000000076087348 */ /* 0x000fea0003c00000 */
[----:B------:R0:W1:Y:S02]  /*2950*/  SHFL.BFLY P6, R117, R119, R120, R121 ;  /* 0x0c00007877757389 */ /* 0x00006400000c0079 */
[----:B01----:R-:W-:Y:S05]  /*2960*/  ENDCOLLECTIVE ;  /* 0x000000000000791b */ /* 0x003fea0003800000 */
.L_x_20003:
[----:B------:R-:W-:Y:S01]  /*2970*/  HFMA2 R120, -RZ, RZ, 0, 4.76837158203125e-07 ;  /* 0x00000008ff787431 */ /* 0x000fe200000001ff */
[----:B------:R-:W-:-:S05]  /*2980*/  MOV R115, R117 ;  /* 0x0000007500737202 */ /* 0x000fca0000000f00 */
[----:B------:R-:W-:-:S05]  /*2990*/  FADD.FTZ R115, R110, R115 ;  /* 0x000000736e737221 */ /* 0x000fca0000010000 */
[----:B------:R-:W-:-:S07]  /*29a0*/  MOV R119, R115 ;  /* 0x0000007300777202 */ /* 0x000fce0000000f00 */
[----:B------:R-:W-:Y:S05]  /*29b0*/  WARPSYNC.COLLECTIVE R118, `(.L_x_20004) ;  /* 0x0000000076087348 */ /* 0x000fea0003c00000 */
[----:B------:R0:W1:Y:S02]  /*29c0*/  SHFL.BFLY P6, R117, R119, R120, R121 ;  /* 0x0c00007877757389 */ /* 0x00006400000c0079 */
[----:B01----:R-:W-:Y:S05]  /*29d0*/  ENDCOLLECTIVE ;  /* 0x000000000000791b */ /* 0x003fea0003800000 */
.L_x_20004:
[----:B------:R-:W-:Y:S01]  /*29e0*/  HFMA2 R120, -RZ, RZ, 0, 9.5367431640625e-07 ;  /* 0x00000010ff787431 */ /* 0x000fe200000001ff */
[----:B------:R-:W-:-:S05]  /*29f0*/  MOV R114, R117 ;  /* 0x0000007500727202 */ /* 0x000fca0000000f00 */
[----:B------:R-:W-:-:S05]  /*2a00*/  FADD.FTZ R114, R115, R114 ;  /* 0x0000007273727221 */ /* 0x000fca0000010000 */
[----:B------:R-:W-:-:S07]  /*2a10*/  MOV R119, R114 ;  /* 0x0000007200777202 */ /* 0x000fce0000000f00 */
[----:B------:R-:W-:Y:S05]  /*2a20*/  WARPSYNC.COLLECTIVE R118, `(.L_x_20005) ;  /* 0x0000000076087348 */ /* 0x000fea0003c00000 */
[----:B------:R0:W1:Y:S02]  /*2a30*/  SHFL.BFLY P6, R117, R119, R120, R121 ;  /* 0x0c00007877757389 */ /* 0x00006400000c0079 */
[----:B01----:R-:W-:Y:S05]  /*2a40*/  ENDCOLLECTIVE ;  /* 0x000000000000791b */ /* 0x003fea0003800000 */
.L_x_20005:
[----:B------:R-:W-:Y:S05]  /*2a50*/  BRA `(.L_x_20006) ;  /* 0xfffffff0001c7947 */ /* 0x000fea000383ffff */
.L_x_20007:
        /* <DEDUP_REMOVED lines=10> */
.L_x_28818:


//--------------------- .text._ZN10layer_norm13ln_fwd_kernelINS_13Kernel_traitsIf6__halffS2_fjLj768ELj1ELj4ELj1ELj16ENS_18Kernel_traits_baseILj768EfS2_fS2_fjLj128EEEEELb0ELb1ELb0ELb1EEEvNS_9FwdParamsE --------------------------
	.section	.text._ZN10layer_norm13ln_fwd_kernelINS_13Kernel_traitsIf6__halffS2_fjLj768ELj1ELj4ELj1ELj16ENS_18Kernel_traits_baseILj768EfS2_fS2_fjLj128EEEEELb0ELb1ELb0ELb1EEEvNS_9FwdParamsE,"ax",@progbits
	.align	128
        .global         _ZN10layer_norm13ln_fwd_kernelINS_13Kernel_traitsIf6__halffS2_fjLj768ELj1ELj4ELj1ELj16ENS_18Kernel_traits_baseILj768EfS2_fS2_fjLj128EEEEELb0ELb1ELb0ELb1EEEvNS_9FwdParamsE
        .type           _ZN10layer_norm13ln_fwd_kernelINS_13Kernel_traitsIf6__halffS2_fjLj768ELj1ELj4ELj1ELj16ENS_18Kernel_traits_baseILj768EfS2_fS2_fjLj128EEEEELb0ELb1ELb0ELb1EEEvNS_9FwdParamsE,@function
        .size           _ZN10layer_norm13ln_fwd_kernelINS_13Kernel_traitsIf6__halffS2_fjLj768ELj1ELj4ELj1ELj16ENS_18Kernel_traits_baseILj768EfS2_fS2_fjLj128EEEEELb0ELb1ELb0ELb1EEEvNS_9FwdParamsE,(.L_x_28819 - _ZN10layer_norm13ln_fwd_kernelINS_13Kernel_traitsIf6__halffS2_fjLj768ELj1ELj4ELj1ELj16ENS_18Kernel_traits_baseILj768EfS2_fS2_fjLj128EEEEELb0ELb1ELb0ELb1EEEvNS_9FwdParamsE)
        .other          _ZN10layer_norm13ln_fwd_kernelINS_13Kernel_traitsIf6__halffS2_fjLj768ELj1ELj4ELj1ELj16ENS_18Kernel_traits_baseILj768EfS2_fS2_fjLj128EEEEELb0ELb1ELb0ELb1EEEvNS_9FwdParamsE,@"STO_CUDA_ENTRY STV_DEFAULT"
_ZN10layer_norm13ln_fwd_kernelINS_13Kernel_traitsIf6__halffS2_fjLj768ELj1ELj4ELj1ELj16ENS_18Kernel_traits_baseILj768EfS2_fS2_fjLj128EEEEELb0ELb1ELb0ELb1EEEvNS_9FwdParamsE:
.text._ZN10layer_norm13ln_fwd_kernelINS_13Kernel_traitsIf6__halffS2_fjLj768ELj1ELj4ELj1ELj16ENS_18Kernel_traits_baseILj768EfS2_fS2_fjLj128EEEEELb0ELb1ELb0ELb1EEEvNS_9FwdParamsE:
        /* <DEDUP_REMOVED lines=37> */
.L_x_20008:
        /* <DEDUP_REMOVED lines=28> */
.L_x_20009:
        /* <DEDUP_REMOVED lines=11> */
.L_x_20017:
        /* <DEDUP_REMOVED lines=19> */
[--C-:B-----5:R-:W-:Y:S02]  /*05f0*/  HADD2.F32 R12, -RZ, R8.reuse.H0_H0 ;  /* 0x20000008ff0c7230 */ /* 0x120fe40000004100 */
[----:B------:R-:W-:Y:S02]  /*0600*/  HADD2.F32 R8, -RZ, R8.H1_H1 ;  /* 0x30000008ff087230 */ /* 0x000fe40000004100 */
[--C-:B------:R-:W-:Y:S02]  /*0610*/  HADD2.F32 R98, -RZ, R10.reuse.H0_H0 ;  /* 0x2000000aff627230 */ /* 0x100fe40000004100 */
[----:B------:R-:W-:Y:S01]  /*0620*/  FMUL.FTZ R7, R12, R3 ;  /* 0x000000030c077220 */ /* 0x000fe20000410000 */
[----:B------:R-:W-:-:S02]  /*0630*/  HADD2.F32 R10, -RZ, R10.H1_H1 ;  /* 0x3000000aff0a7230 */ /* 0x000fc40000004100 */
[-C--:B------:R-:W-:Y:S01]  /*0640*/  FMUL.FTZ R8, R8, R3.reuse ;  /* 0x0000000308087220 */ /* 0x080fe20000410000 */
[----:B------:R-:W-:Y:S02]  /*0650*/  HADD2.F32 R100, -RZ, R11.H0_H0 ;  /* 0x2000000bff647230 */ /* 0x000fe40000004100 */
[--C-:B------:R-:W-:Y:S02]  /*0660*/  HADD2.F32 R14, -RZ, R9.reuse.H0_H0 ;  /* 0x20000009ff0e7230 */ /* 0x100fe40000004100 */
[-C--:B------:R-:W-:Y:S01]  /*0670*/  FMUL.FTZ R10, R10, R3.reuse ;  /* 0x000000030a0a7220 */ /* 0x080fe20000410000 */
[----:B------:R-:W-:Y:S02]  /*0680*/  HADD2.F32 R96, -RZ, R9.H1_H1 ;  /* 0x30000009ff607230 */ /* 0x000fe40000004100 */
[-C--:B------:R-:W-:Y:S01]  /*0690*/  FMUL.FTZ R9, R98, R3.reuse ;  /* 0x0000000362097220 */ /* 0x080fe20000410000 */
[----:B------:R-:W-:Y:S02]  /*06a0*/  HADD2.F32 R102, -RZ, R11.H1_H1 ;  /* 0x3000000bff667230 */ /* 0x000fe40000004100 */
[-C--:B------:R-:W-:Y:S01]  /*06b0*/  FMUL.FTZ R11, R100, R3.reuse ;  /* 0x00000003640b7220 */ /* 0x080fe20000410000 */
[-C--:B0-----:R-:W-:Y:S01]  /*06c0*/  FMUL.FTZ R5, R14, R3.reuse ;  /* 0x000000030e057220 */ /* 0x081fe20000410000 */
        /* <DEDUP_REMOVED lines=11> */
.L_x_20010:
[--C-:B-----5:R-:W-:Y:S02]  /*0780*/  HADD2.F32 R4, -RZ, R8.reuse.H0_H0 ;  /* 0x20000008ff047230 */ /* 0x120fe40000004100 */
[----:B------:R-:W-:Y:S02]  /*0790*/  HADD2.F32 R8, -RZ, R8.H1_H1 ;  /* 0x30000008ff087230 */ /* 0x000fe40000004100 */
[--C-:B------:R-:W-:Y:S02]  /*07a0*/  HADD2.F32 R96, -RZ, R10.reuse.H0_H0 ;  /* 0x2000000aff607230 */ /* 0x100fe40000004100 */
[-C--:B------:R-:W-:Y:S01]  /*07b0*/  FMUL.FTZ R5, R4, R3.reuse ;  /* 0x0000000304057220 */ /* 0x080fe20000410000 */
[----:B------:R-:W-:Y:S02]  /*07c0*/  HADD2.F32 R10, -RZ, R10.H1_H1 ;  /* 0x3000000aff0a7230 */ /* 0x000fe40000004100 */
[----:B------:R-:W-:Y:S01]  /*07d0*/  FMUL.FTZ R8, R8, R3 ;  /* 0x0000000308087220 */ /* 0x000fe20000410000 */
[----:B------:R-:W-:-:S02]  /*07e0*/  HADD2.F32 R98, -RZ, R11.H0_H0 ;  /* 0x2000000bff627230 */ /* 0x000fc40000004100 */
[--C-:B------:R-:W-:Y:S02]  /*07f0*/  HADD2.F32 R12, -RZ, R9.reuse.H0_H0 ;  /* 0x20000009ff0c7230 */ /* 0x100fe40000004100 */
[-C--:B------:R-:W-:Y:S01]  /*0800*/  FMUL.FTZ R10, R10, R3.reuse ;  /* 0x000000030a0a7220 */ /* 0x080fe20000410000 */
[----:B------:R-:W-:Y:S02]  /*0810*/  HADD2.F32 R14, -RZ, R9.H1_H1 ;  /* 0x30000009ff0e7230 */ /* 0x000fe40000004100 */
[-C--:B------:R-:W-:Y:S01]  /*0820*/  FMUL.FTZ R9, R96, R3.reuse ;  /* 0x0000000360097220 */ /* 0x080fe20000410000 */
[----:B------:R-:W-:Y:S02]  /*0830*/  HADD2.F32 R100, -RZ, R11.H1_H1 ;  /* 0x3000000bff647230 */ /* 0x000fe40000004100 */
        /* <DEDUP_REMOVED lines=12> */
.L_x_20011:
        /* <DEDUP_REMOVED lines=12> */
[--C-:B0----5:R-:W-:Y:S02]  /*09c0*/  HADD2.F32 R100, -RZ, R97.reuse.H0_H0 ;  /* 0x20000061ff647230 */ /* 0x121fe40000004100 */
[----:B------:R-:W-:Y:S02]  /*09d0*/  HADD2.F32 R102, -RZ, R97.H1_H1 ;  /* 0x30000061ff667230 */ /* 0x000fe40000004100 */
        /* <DEDUP_REMOVED lines=23> */
.L_x_20012:
        /* <DEDUP_REMOVED lines=24> */
.L_x_20013:
        /* <DEDUP_REMOVED lines=11> */
[--C-:B-1---5:R-:W-:Y:S02]  /*0d80*/  HADD2.F32 R108, -RZ, R104.reuse.H0_H0 ;  /* 0x20000068ff6c7230 */ /* 0x122fe40000004100 */
[----:B------:R-:W-:Y:S02]  /*0d90*/  HADD2.F32 R104, -RZ, R104.H1_H1 ;  /* 0x30000068ff687230 */ /* 0x000fe40000004100 */
[----:B------:R-:W-:Y:S02]  /*0da0*/  HADD2.F32 R110, -RZ, R105.H0_H0 ;  /* 0x20000069ff6e7230 */ /* 0x000fe40000004100 */
[----:B------:R-:W-:Y:S01]  /*0db0*/  FMUL.FTZ R7, R108, R3 ;  /* 0x000000036c077220 */ /* 0x000fe20000410000 */
[----:B------:R-:W-:Y:S02]  /*0dc0*/  HADD2.F32 R116, -RZ, R106.H0_H0 ;  /* 0x2000006aff747230 */ /* 0x000fe40000004100 */
[----:B------:R-:W-:Y:S02]  /*0dd0*/  HADD2.F32 R120, -RZ, R107.H0_H0 ;  /* 0x2000006bff787230 */ /* 0x000fe40000004100 */
        /* <DEDUP_REMOVED lines=8> */
[-C--:B------:R-:W-:Y:S01]  /*0e60*/  FMUL.FTZ R118, R118, R3.reuse ;  /* 0x0000000376767220 */ /* 0x080fe20000410000 */
        /* <DEDUP_REMOVED lines=10> */
.L_x_20014:
        /* <DEDUP_REMOVED lines=24> */
.L_x_20015:
        /* <DEDUP_REMOVED lines=99> */
.L_x_20029:
        /* <DEDUP_REMOVED lines=56> */
[----:B------:R-:W0:Y:S01]  /*1a40*/  @!P1 LDC.64 R114, c[0x0][0x3c0] ;  /* 0x0000f000ff729b82 */ /* 0x000e220000000a00 */
[----:B------:R-:W-:Y:S01]  /*1a50*/  F2FP.F16.F32.PACK_AB R7, R110, R7 ;  /* 0x000000076e07723e */ /* 0x000fe200000000ff */
[C---:B------:R-:W-:Y:S01]  /*1a60*/  FMUL.FTZ R13, R9.reuse, R96 ;  /* 0x00000060090d7220 */ /* 0x040fe20000410000 */
[----:B------:R-:W-:Y:S01]  /*1a70*/  FMUL.FTZ R10, R9, R10 ;  /* 0x0000000a090a7220 */ /* 0x000fe20000410000 */
[----:B------:R-:W-:Y:S01]  /*1a80*/  F2FP.F16.F32.PACK_AB R6, R15, R6 ;  /* 0x000000060f06723e */ /* 0x000fe200000000ff */
[C---:B------:R-:W-:Y:S01]  /*1a90*/  FMUL.FTZ R99, R9.reuse, R118 ;  /* 0x0000007609637220 */ /* 0x040fe20000410000 */
[----:B------:R-:W-:Y:S01]  /*1aa0*/  F2FP.F16.F32.PACK_AB R15, R8, R97 ;  /* 0x00000061080f723e */ /* 0x000fe200000000ff */
[----:B------:R-:W-:Y:S01]  /*1ab0*/  FMUL.FTZ R8, R9, R11 ;  /* 0x0000000b09087220 */ /* 0x000fe20000410000 */
[----:B------:R-:W1:Y:S01]  /*1ac0*/  @!P1 LDC.64 R110, c[0x0][0x3c8] ;  /* 0x0000f200ff6e9b82 */ /* 0x000e620000000a00 */
[----:B------:R-:W-:Y:S01]  /*1ad0*/  F2FP.F16.F32.PACK_AB R5, R12, R5 ;  /* 0x000000050c05723e */ /* 0x000fe200000000ff */
[----:B------:R-:W-:Y:S01]  /*1ae0*/  FFMA.FTZ R12, R13, R84, R60 ;  /* 0x000000540d0c7223 */ /* 0x000fe2000001003c */
[----:B------:R-:W-:Y:S01]  /*1af0*/  FFMA.FTZ R11, R10, R85, R61 ;  /* 0x000000550a0b7223 */ /* 0x000fe2000001003d */
[C---:B------:R-:W-:Y:S01]  /*1b00*/  FMUL.FTZ R97, R9.reuse, R98 ;  /* 0x0000006209617220 */ /* 0x040fe20000410000 */
[C---:B------:R-:W-:Y:S01]  /*1b10*/  FMUL.FTZ R122, R9.reuse, R122 ;  /* 0x0000007a097a7220 */ /* 0x040fe20000410000 */
[----:B------:R-:W-:Y:S01]  /*1b20*/  FMUL.FTZ R105, R9, R124 ;  /* 0x0000007c09697220 */ /* 0x000fe20000410000 */
[----:B------:R-:W-:Y:S01]  /*1b30*/  FFMA.FTZ R14, R99, R80, R56 ;  /* 0x00000050630e7223 */ /* 0x000fe20000010038 */
[----:B------:R-:W-:Y:S01]  /*1b40*/  F2FP.F16.F32.PACK_AB R12, R11, R12 ;  /* 0x0000000c0b0c723e */ /* 0x000fe200000000ff */
[----:B------:R-:W-:Y:S01]  /*1b50*/  FFMA.FTZ R13, R97, R86, R62 ;  /* 0x00000056610d7223 */ /* 0x000fe2000001003e */
[----:B------:R-:W2:Y:S01]  /*1b60*/  LDC.64 R10, c[0x0][0x380] ;  /* 0x0000e000ff0a7b82 */ /* 0x000ea20000000a00 */
[----:B------:R-:W-:Y:S01]  /*1b70*/  FFMA.FTZ R97, R122, R81, R57 ;  /* 0x000000517a617223 */ /* 0x000fe20000010039 */
[----:B------:R-:W-:Y:S01]  /*1b80*/  FFMA.FTZ R99, R105, R74, R50 ;  /* 0x0000004a69637223 */ /* 0x000fe20000010032 */
[----:B------:R-:W-:Y:S01]  /*1b90*/  FFMA.FTZ R8, R8, R75, R51 ;  /* 0x0000004b08087223 */ /* 0x000fe20000010033 */
[C---:B------:R-:W-:Y:S01]  /*1ba0*/  FMUL.FTZ R116, R9.reuse, R116 ;  /* 0x0000007409747220 */ /* 0x040fe20000410000 */
        /* <DEDUP_REMOVED lines=30> */
.L_x_20016:
        /* <DEDUP_REMOVED lines=8> */
.L_x_20019:
[----:B------:R-:W-:Y:S05]  /*1e10*/  BSYNC B0 ;  /* 0x0000000000007941 */ /* 0x000fea0003800000 */
.L_x_20018:
        /* <DEDUP_REMOVED lines=9> */
.L_x_20020:
[----:B------:R-:W-:Y:S01]  /*1eb0*/  HFMA2 R121, -RZ, RZ, 0, 2.384185791015625e-07 ;  /* 0x00000004ff797431 */ /* 0x000fe200000001ff */
[----:B------:R-:W-:-:S05]  /*1ec0*/  MOV R112, R118 ;  /* 0x0000007600707202 */ /* 0x000fca0000000f00 */
[----:B------:R-:W-:-:S05]  /*1ed0*/  FADD.FTZ R115, R113, R112 ;  /* 0x0000007071737221 */ /* 0x000fca0000010000 */
[----:B------:R-:W-:-:S07]  /*1ee0*/  MOV R120, R115 ;  /* 0x0000007300787202 */ /* 0x000fce0000000f00 */
[----:B------:R-:W-:Y:S05]  /*1ef0*/  WARPSYNC.COLLECTIVE R119, `(.L_x_20021) ;  /* 0x0000000077087348 */ /* 0x000fea0003c00000 */
[----:B------:R0:W1:Y:S02]  /*1f00*/  SHFL.BFLY P3, R118, R120, R121, R122 ;  /* 0x0c00007978767389 */ /* 0x000064000006007a */
[----:B01----:R-:W-:Y:S05]  /*1f10*/  ENDCOLLECTIVE ;  /* 0x000000000000791b */ /* 0x003fea0003800000 */
.L_x_20021:
        /* <DEDUP_REMOVED lines=8> */
.L_x_20022:
[----:B------:R-:W-:Y:S01]  /*1fa0*/  HFMA2 R121, -RZ, RZ, 0, 9.5367431640625e-07 ;  /* 0x00000010ff797431 */ /* 0x000fe200000001ff */
[----:B------:R-:W-:-:S05]  /*1fb0*/  MOV R3, R118 ;  /* 0x0000007600037202 */ /* 0x000fca0000000f00 */
[----:B------:R-:W-:-:S05]  /*1fc0*/  FADD.FTZ R117, R116, R3 ;  /* 0x0000000374757221 */ /* 0x000fca0000010000 */
[----:B------:R-:W-:-:S07]  /*1fd0*/  MOV R120, R117 ;  /* 0x0000007500787202 */ /* 0x000fce0000000f00 */
[----:B------:R-:W-:Y:S05]  /*1fe0*/  WARPSYNC.COLLECTIVE R119, `(.L_x_20023) ;  /* 0x0000000077087348 */ /* 0x000fea0003c00000 */
[----:B------:R0:W1:Y:S02]  /*1ff0*/  SHFL.BFLY P3, R118, R120, R121, R122 ;  /* 0x0c00007978767389 */ /* 0x000064000006007a */
[----:B01----:R-:W-:Y:S05]  /*2000*/  ENDCOLLECTIVE ;  /* 0x000000000000791b */ /* 0x003fea0003800000 */
.L_x_20023:
        /* <DEDUP_REMOVED lines=55> */
.L_x_20024:
[----:B------:R-:W-:Y:S01]  /*2380*/  HFMA2 R121, -RZ, RZ, 0, 1.1920928955078125e-07 ;  /* 0x00000002ff797431 */ /* 0x000fe200000001ff */
[----:B------:R-:W-:-:S05]  /*2390*/  MOV R114, R118 ;  /* 0x0000007600727202 */ /* 0x000fca0000000f00 */
[----:B------:R-:W-:-:S05]  /*23a0*/  FADD.FTZ R114, R7, R114 ;  /* 0x0000007207727221 */ /* 0x000fca0000010000 */
[----:B------:R-:W-:-:S07]  /*23b0*/  MOV R120, R114 ;  /* 0x0000007200787202 */ /* 0x000fce0000000f00 */
[----:B------:R-:W-:Y:S05]  /*23c0*/  WARPSYNC.COLLECTIVE R119, `(.L_x_20025) ;  /* 0x0000000077087348 */ /* 0x000fea0003c00000 */
[----:B------:R0:W1:Y:S02]  /*23d0*/  SHFL.BFLY P3, R118, R120, R121, R122 ;  /* 0x0c00007978767389 */ /* 0x000064000006007a */
[----:B01----:R-:W-:Y:S05]  /*23e0*/  ENDCOLLECTIVE ;  /* 0x000000000000791b */ /* 0x003fea0003800000 */
.L_x_20025:
[----:B------:R-:W-:Y:S01]  /*23f0*/  HFMA2 R121, -RZ, RZ, 0, 2.384185791015625e-07 ;  /* 0x00000004ff797431 */ /* 0x000fe200000001ff */
[----:B------:R-:W-:-:S05]  /*2400*/  MOV R113, R118 ;  /* 0x0000007600717202 */ /* 0x000fca0000000f00 */
[----:B------:R-:W-:-:S05]  /*2410*/  FADD.FTZ R113, R114, R113 ;  /* 0x0000007172717221 */ /* 0x000fca0000010000 */
[----:B------:R-:W-:-:S07]  /*2420*/  MOV R120, R113 ;  /* 0x0000007100787202 */ /* 0x000fce0000000f00 */
[----:B------:R-:W-:Y:S05]  /*2430*/  WARPSYNC.COLLECTIVE R119, `(.L_x_20026) ;  /* 0x0000000077087348 */ /* 0x000fea0003c00000 */
[----:B------:R0:W1:Y:S02]  /*2440*/  SHFL.BFLY P3, R118, R120, R121, R122 ;  /* 0x0c00007978767389 */ /* 0x000064000006007a */
[----:B01----:R-:W-:Y:S05]  /*2450*/  ENDCOLLECTIVE ;  /* 0x000000000000791b */ /* 0x003fea0003800000 */
.L_x_20026:
[----:B------:R-:W-:Y:S01]  /*2460*/  HFMA2 R121, -RZ, RZ, 0, 4.76837158203125e-07 ;  /* 0x00000008ff797431 */ /* 0x000fe200000001ff */
[----:B------:R-:W-:-:S05]  /*2470*/  MOV R116, R118 ;  /* 0x0000007600747202 */ /* 0x000fca0000000f00 */
[----:B------:R-:W-:-:S05]  /*2480*/  FADD.FTZ R116, R113, R116 ;  /* 0x0000007471747221 */ /* 0x000fca0000010000 */
[----:B------:R-:W-:-:S07]  /*2490*/  MOV R120, R116 ;  /* 0x0000007400787202 */ /* 0x000fce0000000f00 */
[----:B------:R-:W-:Y:S05]  /*24a0*/  WARPSYNC.COLLECTIVE R119, `(.L_x_20027) ;  /* 0x0000000077087348 */ /* 0x000fea0003c00000 */
[----:B------:R0:W1:Y:S02]  /*24b0*/  SHFL.BFLY P3, R118, R120, R121, R122 ;  /* 0x0c00007978767389 */ /* 0x000064000006007a */
[----:B01----:R-:W-:Y:S05]  /*24c0*/  ENDCOLLECTIVE ;  /* 0x000000000000791b */ /* 0x003fea0003800000 */
.L_x_20027:
[----:B------:R-:W-:Y:S01]  /*24d0*/  HFMA2 R121, -RZ, RZ, 0, 9.5367431640625e-07 ;  /* 0x00000010ff797431 */ /* 0x000fe200000001ff */
[----:B------:R-:W-:-:S05]  /*24e0*/  MOV R115, R118 ;  /* 0x0000007600737202 */ /* 0x000fca0000000f00 */
[----:B------:R-:W-:-:S05]  /*24f0*/  FADD.FTZ R115, R116, R115 ;  /* 0x0000007374737221 */ /* 0x000fca0000010000 */
[----:B------:R-:W-:-:S07]  /*2500*/  MOV R120, R115 ;  /* 0x0000007300787202 */ /* 0x000fce0000000f00 */
[----:B------:R-:W-:Y:S05]  /*2510*/  WARPSYNC.COLLECTIVE R119, `(.L_x_20028) ;  /* 0x0000000077087348 */ /* 0x000fea0003c00000 */
[----:B------:R0:W1:Y:S02]  /*2520*/  SHFL.BFLY P3, R118, R120, R121, R122 ;  /* 0x0c00007978767389 */ /* 0x000064000006007a */
[----:B01----:R-:W-:Y:S05]  /*2530*/  ENDCOLLECTIVE ;  /* 0x000000000000791b */ /* 0x003fea0003800000 */
.L_x_20028:
[----:B------:R-:W-:Y:S05]  /*2540*/  BRA `(.L_x_20029) ;  /* 0xfffffff0005c7947 */ /* 0x000fea000383ffff */
.L_x_20030:
        /* <DEDUP_REMOVED lines=11> */
.L_x_28819:


//--------------------- .text._ZN10layer_norm13ln_fwd_kernelINS_13Kernel_traitsIf6__halffS2_fjLj768ELj1ELj4ELj1ELj16ENS_18Kernel_traits_baseILj768EfS2_fS2_fjLj128EEEEELb0ELb1ELb1ELb0EEEvNS_9FwdParamsE --------------------------
	.section	.text._ZN10layer_norm13ln_fwd_kernelINS_13Kernel_traitsIf6__halffS2_fjLj768ELj1ELj4ELj1ELj16ENS_18Kernel_traits_baseILj768EfS2_fS2_fjLj128EEEEELb0ELb1ELb1ELb0EEEvNS_9FwdParamsE,"ax",@progbits
	.align	128
        .global         _ZN10layer_norm13ln_fwd_kernelINS_13Kernel_traitsIf6__halffS2_fjLj768ELj1ELj4ELj1ELj16ENS_18Kernel_traits_baseILj768EfS2_fS2_fjLj128EEEEELb0ELb1ELb1ELb0EEEvNS_9FwdParamsE
        .type           _ZN10layer_norm13ln_fwd_kernelINS_13Kernel_traitsIf6__halffS2_fjLj768ELj1ELj4ELj1ELj16ENS_18Kernel_traits_baseILj768EfS2_fS2_fjLj128EEEEELb0ELb1ELb1ELb0EEEvNS_9FwdParamsE,@function
        .size           _ZN10layer_norm13ln_fwd_kernelINS_13Kernel_traitsIf6__halffS2_fjLj768ELj1ELj4ELj1ELj16ENS_18Kernel_traits_baseILj768EfS2_fS2_fjLj128EEEEELb0ELb1ELb1ELb0EEEvNS_9FwdParamsE,(.L_x_28820 - _ZN10layer_norm13ln_fwd_kernelINS_13Kernel_traitsIf6__halffS2_fjLj768ELj1ELj4ELj1ELj16ENS_18Kernel_traits_baseILj768EfS2_fS2_fjLj128EEEEELb0ELb1ELb1ELb0EEEvNS_9FwdParamsE)
        .other          _ZN10layer_norm13ln_fwd_kernelINS_13Kernel_traitsIf6__halffS2_fjLj768ELj1ELj4ELj1ELj16ENS_18Kernel_traits_baseILj768EfS2_fS2_fjLj128EEEEELb0ELb1ELb1ELb0EEEvNS_9FwdParamsE,@"STO_CUDA_ENTRY STV_DEFAULT"
_ZN10layer_norm13ln_fwd_kernelINS_13Kernel_traitsIf6__halffS2_fjLj768ELj1ELj4ELj1ELj16ENS_18Kernel_traits_baseILj768EfS2_fS2_fjLj128EEEEELb0ELb1ELb1ELb0EEEvNS_9FwdParamsE:
.text._ZN10layer_norm13ln_fwd_kernelINS_13Kernel_traitsIf6__halffS2_fjLj768ELj1ELj4ELj1ELj16ENS_18Kernel_traits_baseILj768EfS2_fS2_fjLj128EEEEELb0ELb1ELb1ELb0EEEvNS_9FwdParamsE:
        /* <DEDUP_REMOVED lines=62> */
.L_x_20032:
        /* <DEDUP_REMOVED lines=42> */
.L_x_20033:
[----:B------:R-:W-:Y:S05]  /*0680*/  BSYNC.RECONVERGENT B0 ;  /* 0x0000000000007941 */ /* 0x000fea0003800200 */
.L_x_20031:
[----:B------:R-:W1:Y:S01]  /*0690*/  LDCU UR4, c[0x0][0x384] ;  /* 0x00007080ff0477ac */ /* 0x000e620008000800 */
[----:B------:R-:W2:Y:S01]  /*06a0*/  LDCU UR11, c[0x0][0x40c] ;  /* 0x00008180ff0b77ac */ /* 0x000ea20008000800 */
[----:B------:R-:W3:Y:S01]  /*06b0*/  LDCU.U8 UR5, c[0x0][0x410] ;  /* 0x00008200ff0577ac */ /* 0x000ee20008000000 */
[----:B------:R-:W4:Y:S01]  /*06c0*/  LDCU UR10, c[0x0][0x448] ;  /* 0x00008900ff0a77ac */ /* 0x000f220008000800 */
[----:B------:R-:W0:Y:S01]  /*06d0*/  LDCU.64 UR8, c[0x0][0x3a0] ;  /* 0x00007400ff0877ac */ /* 0x000e220008000a00 */
[----:B-1----:R-:W-:-:S13]  /*06e0*/  ISETP.GE.AND P0, PT, R3, UR4, PT ;  /* 0x0000000403007c0c */ /* 0x002fda000bf06270 */
[----:B0-234-:R-:W-:Y:S05]  /*06f0*/  @P0 EXIT ;  /* 0x000000000000094d */ /* 0x01dfea0003800000 */
.L_x_20058:
[----:B------:R-:W0:Y:S08]  /*0700*/  LDC.64 R112, c[0x0][0x3f0] ;  /* 0x0000fc00ff707b82 */ /* 0x000e300000000a00 */
[----:B------:R-:W1:Y:S08]  /*0710*/  LDC R116, c[0x0][0x388] ;  /* 0x0000e200ff747b82 */ /* 0x000e700000000800 */
[----:B------:R-:W2:Y:S01]  /*0720*/  LDC.64 R118, c[0x0][0x3f8] ;  /* 0x0000fe00ff767b82 */ /* 0x000ea20000000a00 */
[----:B0-----:R-:W-:-:S05]  /*0730*/  IMAD.WIDE R112, R3, 0x4, R112 ;  /* 0x0000000403707825 */ /* 0x001fca00078e0270 */
[----:B------:R-:W3:Y:S01]  /*0740*/  LDG.E R115, desc[UR6][R112.64] ;  /* 0x0000000670737981 */ /* 0x000ee2000c1e1900 */
[----:B------:R-:W-:Y:S01]  /*0750*/  ISETP.GE.U32.AND P2, PT, R0, 0x20, PT ;  /* 0x000000200000780c */ /* 0x000fe20003f46070 */
[----:B-1----:R-:W-:-:S05]  /*0760*/  IMAD R117, R3, R116, RZ ;  /* 0x0000007403757224 */ /* 0x002fca00078e02ff */
[----:B------:R-:W-:Y:S01]  /*0770*/  SHF.R.S32.HI R120, RZ, 0x1f, R117 ;  /* 0x0000001fff787819 */ /* 0x000fe20000011475 */
[----:B--2---:R-:W-:Y:S01]  /*0780*/  IMAD.WIDE R118, R3, 0x4, R118 ;  /* 0x0000000403767825 */ /* 0x004fe200078e0276 */
[----:B------:R-:W-:Y:S04]  /*0790*/  BSSY.RECONVERGENT B0, `(.L_x_20034) ;  /* 0x0000072000007945 */ /* 0x000fe80003800200 */
[----:B-----5:R0:W5:Y:S01]  /*07a0*/  LDG.E R114, desc[UR6][R118.64] ;  /* 0x0000000676727981 */ /* 0x020162000c1e1900 */
[----:B---3--:R-:W-:-:S13]  /*07b0*/  ISETP.GE.AND P3, PT, R115, 0x1, PT ;  /* 0x000000017300780c */ /* 0x008fda0003f66270 */
[----:B------:R-:W-:-:S05]  /*07c0*/  @P3 IADD3 R121, PT, PT, R115, -0x1, RZ ;  /* 0xffffffff73793810 */ /* 0x000fca0007ffe0ff */
[----:B------:R-:W-:Y:S01]  /*07d0*/  @P3 IMAD R122, R121, R116, RZ ;  /* 0x00000074797a3224 */ /* 0x000fe200078e02ff */
[----:B------:R-:W-:Y:S01]  /*07e0*/  LEA.HI R121, R120, R117, RZ, 0x3 ;  /* 0x0000007578797211 */ /* 0x000fe200078f18ff */
[----:B------:R-:W-:-:S03]  /*07f0*/  HFMA2 R117, -RZ, RZ, 0, 0 ;  /* 0x00000000ff757431 */ /* 0x000fc600000001ff */
[----:B------:R-:W-:Y:S02]  /*0800*/  @P3 SHF.R.S32.HI R113, RZ, 0x1f, R122 ;  /* 0x0000001fff713819 */ /* 0x000fe4000001147a */
[----:B0-----:R-:W-:Y:S02]  /*0810*/  LEA.HI.SX32 R119, R121, R2, 0x1d ;  /* 0x0000000279777211 */ /* 0x001fe400078feaff */
[----:B------:R-:W-:-:S04]  /*0820*/  @P3 LEA.HI R113, R113, R122, RZ, 0x3 ;  /* 0x0000007a71713211 */ /* 0x000fc800078f18ff */
[----:B------:R-:W-:Y:S01]  /*0830*/  @P3 LEA.HI.SX32 R117, R113, R2, 0x1d ;  /* 0x0000000271753211 */ /* 0x000fe200078feaff */
[----:B------:R-:W-:Y:S06]  /*0840*/  @!P2 BRA `(.L_x_20035) ;  /* 0x000000040098a947 */ /* 0x000fec0003800000 */
[----:B------:R-:W-:Y:S04]  /*0850*/  BSSY.RECONVERGENT B1, `(.L_x_20036) ;  /* 0x0000005000017945 */ /* 0x000fe80003800200 */
[----:B------:R-:W-:Y:S05]  /*0860*/  @!P3 BRA `(.L_x_20037) ;  /* 0x00000000000cb947 */ /* 0x000fea0003800000 */
[----:B------:R-:W0:Y:S02]  /*0870*/  LDC.64 R76, c[0x0][0x390] ;  /* 0x0000e400ff4c7b82 */ /* 0x000e240000000a00 */
[----:B0-----:R-:W-:-:S06]  /*0880*/  IMAD.WIDE.U32 R76, R117, 0x10, R76 ;  /* 0x00000010754c7825 */ /* 0x001fcc00078e004c */
[----:B------:R-:W5:Y:S02]  /*0890*/  LDG.E.128 R76, desc[UR6][R76.64] ;  /* 0x000000064c4c7981 */ /* 0x000f64000c1e1d00 */
.L_x_20037:
[----:B------:R-:W-:Y:S05]  /*08a0*/  BSYNC.RECONVERGENT B1 ;  /* 0x0000000000017941 */ /* 0x000fea0003800200 */
.L_x_20036:
        /* <DEDUP_REMOVED lines=12> */
[----:B0-----:R-:W-:-:S03]  /*0970*/  @P0 HADD2.F32 R90, -RZ, R77.H0_H0 ;  /* 0x2000004dff5a0230 */ /* 0x001fc60000004100 */
[----:B------:R-:W0:Y:S08]  /*0980*/  @P0 LDC R92, c[0x0][0x40c] ;  /* 0x00010300ff5c0b82 */ /* 0x000e300000000800 */
[----:B------:R-:W4:Y:S08]  /*0990*/  @P0 LDC R95, c[0x0][0x40c] ;  /* 0x00010300ff5f0b82 */ /* 0x000f300000000800 */
[----:B------:R-:W2:Y:S01]  /*09a0*/  @P0 LDC R113, c[0x0][0x40c] ;  /* 0x00010300ff710b82 */ /* 0x000ea20000000800 */
[----:B-1----:R-:W-:Y:S01]  /*09b0*/  @P0 FMUL.FTZ R93, R88, R93 ;  /* 0x0000005d585d0220 */ /* 0x002fe20000410000 */
[----:B0-----:R-:W-:-:S06]  /*09c0*/  @P0 FMUL.FTZ R92, R89, R92 ;  /* 0x0000005c595c0220 */ /* 0x001fcc0000410000 */
[----:B------:R-:W0:Y:S01]  /*09d0*/  @P0 LDC R94, c[0x0][0x40c] ;  /* 0x00010300ff5e0b82 */ /* 0x000e220000000800 */
[----:B----4-:R-:W-:-:S07]  /*09e0*/  @P0 FMUL.FTZ R91, R90, R95 ;  /* 0x0000005f5a5b0220 */ /* 0x010fce0000410000 */
[----:B------:R-:W1:Y:S01]  /*09f0*/  @P0 LDC R95, c[0x0][0x40c] ;  /* 0x00010300ff5f0b82 */ /* 0x000e620000000800 */
[----:B--2---:R-:W-:Y:S01]  /*0a00*/  @!P0 MOV R88, R80 ;  /* 0x0000005000588202 */ /* 0x004fe20000000f00 */
[----:B------:R-:W-:Y:S01]  /*0a10*/  @P0 FFMA.FTZ R88, R93, R20, R80 ;  /* 0x000000145d580223 */ /* 0x000fe20000010050 */
[----:B------:R-:W-:-:S05]  /*0a20*/  MOV R89, R81 ;  /* 0x0000005100597202 */ /* 0x000fca0000000f00 */
[----:B------:R-:W2:Y:S01]  /*0a30*/  @P0 LDC R93, c[0x0][0x40c] ;  /* 0x00010300ff5d0b82 */ /* 0x000ea20000000800 */
[----:B------:R-:W-:Y:S01]  /*0a40*/  @P0 FFMA.FTZ R89, R92, R21, R81 ;  /* 0x000000155c590223 */ /* 0x000fe20000010051 */
[----:B------:R-:W-:Y:S01]  /*0a50*/  @P0 HADD2.F32 R92, -RZ, R77.H1_H1 ;  /* 0x3000004dff5c0230 */ /* 0x000fe20000004100 */
[----:B------:R-:W-:Y:S01]  /*0a60*/  MOV R90, R82 ;  /* 0x00000052005a7202 */ /* 0x000fe20000000f00 */
[----:B------:R-:W-:Y:S01]  /*0a70*/  @P0 FFMA.FTZ R90, R91, R22, R82 ;  /* 0x000000165b5a0223 */ /* 0x000fe20000010052 */
[----:B------:R-:W-:Y:S02]  /*0a80*/  MOV R91, R83 ;  /* 0x00000053005b7202 */ /* 0x000fe40000000f00 */
[----:B------:R-:W-:-:S04]  /*0a90*/  @P0 FMUL.FTZ R92, R92, R113 ;  /* 0x000000715c5c0220 */ /* 0x000fc80000410000 */
[----:B------:R-:W-:Y:S01]  /*0aa0*/  @P0 FFMA.FTZ R91, R92, R23, R83 ;  /* 0x000000175c5b0223 */ /* 0x000fe20000010053 */
[----:B------:R-:W-:-:S05]  /*0ab0*/  @P0 HADD2.F32 R92, -RZ, R78.H0_H0 ;  /* 0x2000004eff5c0230 */ /* 0x000fca0000004100 */
[----:B--2---:R-:W-:Y:S01]  /*0ac0*/  @P0 FMUL.FTZ R93, R92, R93 ;  /* 0x0000005d5c5d0220 */ /* 0x004fe20000410000 */
[----:B---3--:R-:W-:-:S03]  /*0ad0*/  MOV R92, R84 ;  /* 0x00000054005c7202 */ /* 0x008fc60000000f00 */
[----:B------:R-:W-:Y:S01]  /*0ae0*/  @P0 FFMA.FTZ R92, R93, R24, R84 ;  /* 0x000000185d5c0223 */ /* 0x000fe20000010054 */
[----:B------:R-:W-:-:S05]  /*0af0*/  @P0 HADD2.F32 R93, -RZ, R78.H1_H1 ;  /* 0x3000004eff5d0230 */ /* 0x000fca0000004100 */
[----:B0-----:R-:W-:Y:S01]  /*0b00*/  @P0 FMUL.FTZ R94, R93, R94 ;  /* 0x0000005e5d5e0220 */ /* 0x001fe20000410000 */
[----:B------:R-:W-:-:S03]  /*0b10*/  MOV R93, R85 ;  /* 0x00000055005d7202 */ /* 0x000fc60000000f00 */
[----:B------:R-:W-:Y:S01]  /*0b20*/  @P0 FFMA.FTZ R93, R94, R25, R85 ;  /* 0x000000195e5d0223 */ /* 0x000fe20000010055 */
[----:B------:R-:W-:-:S05]  /*0b30*/  @P0 HADD2.F32 R94, -RZ, R79.H0_H0 ;  /* 0x2000004fff5e0230 */ /* 0x000fca0000004100 */
[----:B-1----:R-:W-:Y:S01]  /*0b40*/  @P0 FMUL.FTZ R95, R94, R95 ;  /* 0x0000005f5e5f0220 */ /* 0x002fe20000410000 */
[----:B------:R-:W-:-:S03]  /*0b50*/  MOV R94, R86 ;  /* 0x00000056005e7202 */ /* 0x000fc60000000f00 */
[----:B------:R-:W-:Y:S01]  /*0b60*/  @P0 FFMA.FTZ R94, R95, R26, R86 ;  /* 0x0000001a5f5e0223 */ /* 0x000fe20000010056 */
[----:B------:R-:W-:Y:S01]  /*0b70*/  MOV R95, R87 ;  /* 0x00000057005f7202 */ /* 0x000fe20000000f00 */
[----:B------:R-:W-:Y:S06]  /*0b80*/  @!P0 BRA `(.L_x_20040) ;  /* 0x0000000000ac8947 */ /* 0x000fec0003800000 */
[----:B------:R-:W-:-:S05]  /*0b90*/  HADD2.F32 R95, -RZ, R79.H1_H1 ;  /* 0x3000004fff5f7230 */ /* 0x000fca0000004100 */
[----:B------:R-:W-:-:S04]  /*0ba0*/  FMUL.FTZ R112, R95, UR11 ;  /* 0x0000000b5f707c20 */ /* 0x000fc80008410000 */
[----:B------:R-:W-:Y:S01]  /*0bb0*/  FFMA.FTZ R95, R112, R27, R87 ;  /* 0x0000001b705f7223 */ /* 0x000fe20000010057 */
[----:B------:R-:W-:Y:S06]  /*0bc0*/  BRA `(.L_x_20040) ;  /* 0x00000000009c7947 */ /* 0x000fec0003800000 */
.L_x_20039:
[----:B------:R-:W0:Y:S01]  /*0bd0*/  @P3 LDC R93, c[0x0][0x40c] ;  /* 0x00010300ff5d3b82 */ /* 0x000e220000000800 */
[--C-:B-----5:R-:W-:Y:S02]  /*0be0*/  @P3 HADD2.F32 R90, -RZ, R76.reuse.H1_H1 ;  /* 0x3000004cff5a3230 */ /* 0x120fe40000004100 */
[----:B------:R-:W-:-:S05]  /*0bf0*/  @P3 HADD2.F32 R88, -RZ, R76.H0_H0 ;  /* 0x2000004cff583230 */ /* 0x000fca0000004100 */
[----:B------:R-:W1:Y:S08]  /*0c00*/  @P3 LDC R89, c[0x0][0x40c] ;  /* 0x00010300ff593b82 */ /* 0x000e700000000800 */
[----:B------:R-:W2:Y:S08]  /*0c10*/  @P3 LDC R92, c[0x0][0x40c] ;  /* 0x00010300ff5c3b82 */ /* 0x000eb00000000800 */
[----:B------:R-:W3:Y:S01]  /*0c20*/  @P3 LDC R95, c[0x0][0x40c] ;  /* 0x00010300ff5f3b82 */ /* 0x000ee20000000800 */
[----:B0-----:R-:W-:-:S07]  /*0c30*/  @P3 FMUL.FTZ R90, R90, R93 ;  /* 0x0000005d5a5a3220 */ /* 0x001fce0000410000 */
[----:B------:R-:W0:Y:S01]  /*0c40*/  @P3 LDC R93, c[0x0][0x40c] ;  /* 0x00010300ff5d3b82 */ /* 0x000e220000000800 */
[----:B-1----:R-:W-:Y:S01]  /*0c50*/  @P3 FMUL.FTZ R91, R88, R89 ;  /* 0x00000059585b3220 */ /* 0x002fe20000410000 */
[----:B------:R-:W-:Y:S02]  /*0c60*/  CS2R R88, SRZ ;  /* 0x0000000000587805 */ /* 0x000fe4000001ff00 */
[----:B------:R-:W-:Y:S01]  /*0c70*/  @P3 FMUL.FTZ R89, R90, R21 ;  /* 0x000000155a593220 */ /* 0x000fe20000410000 */
[----:B------:R-:W-:Y:S01]  /*0c80*/  @P3 FMUL.FTZ R88, R91, R20 ;  /* 0x000000145b583220 */ /* 0x000fe20000410000 */
[--C-:B------:R-:W-:Y:S02]  /*0c90*/  @P3 HADD2.F32 R91, -RZ, R77.reuse.H1_H1 ;  /* 0x3000004dff5b3230 */ /* 0x100fe40000004100 */
[----:B------:R-:W-:Y:S01]  /*0ca0*/  @P3 HADD2.F32 R90, -RZ, R77.H0_H0 ;  /* 0x2000004dff5a3230 */ /* 0x000fe20000004100 */
[----:B------:R-:W1:Y:S02]  /*0cb0*/  @P3 LDC R94, c[0x0][0x40c] ;  /* 0x00010300ff5e3b82 */ /* 0x000e640000000800 */
[----:B--2---:R-:W-:Y:S01]  /*0cc0*/  @P3 FMUL.FTZ R92, R91, R92 ;  /* 0x0000005c5b5c3220 */ /* 0x004fe20000410000 */
[----:B------:R-:W-:-:S03]  /*0cd0*/  MOV R91, RZ ;  /* 0x000000ff005b7202 */ /* 0x000fc60000000f00 */
[----:B------:R-:W-:Y:S01]  /*0ce0*/  @P3 FMUL.FTZ R91, R92, R23 ;  /* 0x000000175c5b3220 */ /* 0x000fe20000410000 */
[----:B---3--:R-:W-:Y:S01]  /*0cf0*/  @P3 FMUL.FTZ R95, R90, R95 ;  /* 0x0000005f5a5f3220 */ /* 0x008fe20000410000 */
[----:B------:R-:W-:Y:S02]  /*0d00*/  HFMA2 R90, -RZ, RZ, 0, 0 ;  /* 0x00000000ff5a7431 */ /* 0x000fe400000001ff */
[----:B------:R-:W-:Y:S01]  /*0d10*/  @P3 HADD2.F32 R92, -RZ, R78.H0_H0 ;  /* 0x2000004eff5c3230 */ /* 0x000fe20000004100 */
[----:B------:R-:W2:Y:S01]  /*0d20*/  @P3 LDC R112, c[0x0][0x40c] ;  /* 0x00010300ff703b82 */ /* 0x000ea20000000800 */
[----:B------:R-:W-:-:S03]  /*0d30*/  @P3 FMUL.FTZ R90, R95, R22 ;  /* 0x000000165f5a3220 */ /* 0x000fc60000410000 */
[----:B0-----:R-:W-:Y:S01]  /*0d40*/  @P3 FMUL.FTZ R93, R92, R93 ;  /* 0x0000005d5c5d3220 */ /* 0x001fe20000410000 */
[----:B------:R-:W-:-:S03]  /*0d50*/  HFMA2 R92, -RZ, RZ, 0, 0 ;  /* 0x00000000ff5c7431 */ /* 0x000fc600000001ff */
[----:B------:R-:W0:Y:S01]  /*0d60*/  @P3 LDC R95, c[0x0][0x40c] ;  /* 0x00010300ff5f3b82 */ /* 0x000e220000000800 */
[----:B------:R-:W-:Y:S01]  /*0d70*/  @P3 FMUL.FTZ R92, R93, R24 ;  /* 0x000000185d5c3220 */ /* 0x000fe20000410000 */
[----:B------:R-:W-:-:S05]  /*0d80*/  @P3 HADD2.F32 R93, -RZ, R78.H1_H1 ;  /* 0x3000004eff5d3230 */ /* 0x000fca0000004100 */
[----:B-1----:R-:W-:Y:S01]  /*0d90*/  @P3 FMUL.FTZ R94, R93, R94 ;  /* 0x0000005e5d5e3220 */ /* 0x002fe20000410000 */
[----:B------:R-:W-:-:S03]  /*0da0*/  MOV R93, RZ ;  /* 0x000000ff005d7202 */ /* 0x000fc60000000f00 */
[----:B------:R-:W-:Y:S01]  /*0db0*/  @P3 FMUL.FTZ R93, R94, R25 ;  /* 0x000000195e5d3220 */ /* 0x000fe20000410000 */
[----:B------:R-:W-:-:S05]  /*0dc0*/  @P3 HADD2.F32 R94, -RZ, R79.H0_H0 ;  /* 0x2000004fff5e3230 */ /* 0x000fca0000004100 */
[----:B0-----:R-:W-:Y:S01]  /*0dd0*/  @P3 FMUL.FTZ R95, R94, R95 ;  /* 0x0000005f5e5f3220 */ /* 0x001fe20000410000 */
[----:B------:R-:W-:-:S03]  /*0de0*/  HFMA2 R94, -RZ, RZ, 0, 0 ;  /* 0x00000000ff5e7431 */ /* 0x000fc600000001ff */
[----:B------:R-:W-:Y:S01]  /*0df0*/  @P3 FMUL.FTZ R94, R95, R26 ;  /* 0x0000001a5f5e3220 */ /* 0x000fe20000410000 */
[----:B------:R-:W-:-:S05]  /*0e00*/  @P3 HADD2.F32 R95, -RZ, R79.H1_H1 ;  /* 0x3000004fff5f3230 */ /* 0x000fca0000004100 */
[----:B--2---:R-:W-:Y:S01]  /*0e10*/  @P3 FMUL.FTZ R112, R95, R112 ;  /* 0x000000705f703220 */ /* 0x004fe20000410000 */
[----:B------:R-:W-:-:S03]  /*0e20*/  MOV R95, RZ ;  /* 0x000000ff005f7202 */ /* 0x000fc60000000f00 */
[----:B------:R-:W-:-:S07]  /*0e30*/  @P3 FMUL.FTZ R95, R112, R27 ;  /* 0x0000001b705f3220 */ /* 0x000fce0000410000 */
.L_x_20040:
[----:B------:R-:W-:Y:S05]  /*0e40*/  BSYNC.RECONVERGENT B1 ;  /* 0x0000000000017941 */ /* 0x000fea0003800200 */
.L_x_20038:
[----:B------:R-:W0:Y:S01]  /*0e50*/  LDC.64 R112, c[0x0][0x3a8] ;  /* 0x0000ea00ff707b82 */ /* 0x000e220000000a00 */
[----:B------:R-:W-:Y:S01]  /*0e60*/  IADD3 R117, PT, PT, R117, 0x20, RZ ;  /* 0x0000002075757810 */ /* 0x000fe20007ffe0ff */
[C---:B0-----:R-:W-:Y:S01]  /*0e70*/  IMAD.WIDE.U32 R112, R119.reuse, 0x20, R112 ;  /* 0x0000002077707825 */ /* 0x041fe200078e0070 */
[----:B------:R-:W-:-:S04]  /*0e80*/  IADD3 R119, PT, PT, R119, 0x20, RZ ;  /* 0x0000002077777810 */ /* 0x000fc80007ffe0ff */
[----:B------:R0:W-:Y:S04]  /*0e90*/  STG.E.128 desc[UR6][R112.64], R88 ;  /* 0x0000005870007986 */ /* 0x0001e8000c101d06 */
[----:B------:R0:W-:Y:S02]  /*0ea0*/  STG.E.128 desc[UR6][R112.64+0x10], R92 ;  /* 0x0000105c70007986 */ /* 0x0001e4000c101d06 */
.L_x_20035:
[----:B------:R-:W-:Y:S05]  /*0eb0*/  BSYNC.RECONVERGENT B0 ;  /* 0x0000000000007941 */ /* 0x000fea0003800200 */
.L_x_20034:
        /* <DEDUP_REMOVED lines=15> */
[----:B------:R-:W2:Y:S01]  /*0fb0*/  @P0 LDC R101, c[0x0][0x40c] ;  /* 0x00010300ff650b82 */ /* 0x000ea20000000800 */
[--C-:B-1---5:R-:W-:Y:S02]  /*0fc0*/  @P0 HADD2.F32 R98, -RZ, R76.reuse.H1_H1 ;  /* 0x3000004cff620230 */ /* 0x122fe40000004100 */
[----:B------:R-:W-:-:S05]  /*0fd0*/  @P0 HADD2.F32 R96, -RZ, R76.H0_H0 ;  /* 0x2000004cff600230 */ /* 0x000fca0000004100 */
[----:B------:R-:W1:Y:S08]  /*0fe0*/  @P0 LDC R97, c[0x0][0x40c] ;  /* 0x00010300ff610b82 */ /* 0x000e700000000800 */
[----:B------:R-:W3:Y:S08]  /*0ff0*/  @P0 LDC R103, c[0x0][0x40c] ;  /* 0x00010300ff670b82 */ /* 0x000ef00000000800 */
[----:B------:R-:W4:Y:S01]  /*1000*/  @P0 LDC R100, c[0x0][0x40c] ;  /* 0x00010300ff640b82 */ /* 0x000f220000000800 */
[----:B--2---:R-:W-:-:S07]  /*1010*/  @P0 FMUL.FTZ R98, R98, R101 ;  /* 0x0000006562620220 */ /* 0x004fce0000410000 */
[----:B------:R-:W2:Y:S01]  /*1020*/  @P0 LDC R101, c[0x0][0x40c] ;  /* 0x00010300ff650b82 */ /* 0x000ea20000000800 */
[----:B-1----:R-:W-:Y:S01]  /*1030*/  @P0 FMUL.FTZ R99, R96, R97 ;  /* 0x0000006160630220 */ /* 0x002fe20000410000 */
[----:B------:R-:W-:Y:S02]  /*1040*/  MOV R96, R80 ;  /* 0x0000005000607202 */ /* 0x000fe40000000f00 */
[----:B------:R-:W-:Y:S01]  /*1050*/  MOV R97, R81 ;  /* 0x0000005100617202 */ /* 0x000fe20000000f00 */
[----:B------:R-:W-:Y:S01]  /*1060*/  @P0 FFMA.FTZ R96, R99, R44, R80 ;  /* 0x0000002c63600223 */ /* 0x000fe20000010050 */
[----:B------:R-:W-:Y:S01]  /*1070*/  @P0 FFMA.FTZ R97, R98, R45, R81 ;  /* 0x0000002d62610223 */ /* 0x000fe20000010051 */
[--C-:B------:R-:W-:Y:S01]  /*1080*/  @P0 HADD2.F32 R98, -RZ, R77.reuse.H0_H0 ;  /* 0x2000004dff620230 */ /* 0x100fe20000004100 */
[----:B------:R-:W1:Y:S01]  /*1090*/  @P0 LDC R102, c[0x0][0x40c] ;  /* 0x00010300ff660b82 */ /* 0x000e620000000800 */
[----:B------:R-:W-:-:S03]  /*10a0*/  @P0 HADD2.F32 R99, -RZ, R77.H1_H1 ;  /* 0x3000004dff630230 */ /* 0x000fc60000004100 */
[----:B---3--:R-:W-:Y:S01]  /*10b0*/  @P0 FMUL.FTZ R103, R98, R103 ;  /* 0x0000006762670220 */ /* 0x008fe20000410000 */
[----:B------:R-:W-:Y:S01]  /*10c0*/  MOV R98, R82 ;  /* 0x0000005200627202 */ /* 0x000fe20000000f00 */
[----:B----4-:R-:W-:Y:S01]  /*10d0*/  @P0 FMUL.FTZ R100, R99, R100 ;  /* 0x0000006463640220 */ /* 0x010fe20000410000 */
[----:B------:R-:W-:Y:S01]  /*10e0*/  MOV R99, R83 ;  /* 0x0000005300637202 */ /* 0x000fe20000000f00 */
[----:B------:R-:W-:Y:S02]  /*10f0*/  @P0 FFMA.FTZ R98, R103, R46, R82 ;  /* 0x0000002e67620223 */ /* 0x000fe40000010052 */
[----:B------:R-:W-:Y:S01]  /*1100*/  @P0 FFMA.FTZ R99, R100, R47, R83 ;  /* 0x0000002f64630223 */ /* 0x000fe20000010053 */
[----:B------:R-:W-:Y:S01]  /*1110*/  @P0 HADD2.F32 R100, -RZ, R78.H0_H0 ;  /* 0x2000004eff640230 */ /* 0x000fe20000004100 */
[----:B------:R-:W3:Y:S04]  /*1120*/  @P0 LDC R103, c[0x0][0x40c] ;  /* 0x00010300ff670b82 */ /* 0x000ee80000000800 */
[----:B--2---:R-:W-:Y:S01]  /*1130*/  @P0 FMUL.FTZ R101, R100, R101 ;  /* 0x0000006564650220 */ /* 0x004fe20000410000 */
[----:B------:R-:W-:-:S03]  /*1140*/  MOV R100, R84 ;  /* 0x0000005400647202 */ /* 0x000fc60000000f00 */
[----:B------:R-:W-:Y:S01]  /*1150*/  @P0 FFMA.FTZ R100, R101, R48, R84 ;  /* 0x0000003065640223 */ /* 0x000fe20000010054 */
[----:B------:R-:W-:-:S05]  /*1160*/  @P0 HADD2.F32 R101, -RZ, R78.H1_H1 ;  /* 0x3000004eff650230 */ /* 0x000fca0000004100 */
[----:B-1----:R-:W-:Y:S01]  /*1170*/  @P0 FMUL.FTZ R102, R101, R102 ;  /* 0x0000006665660220 */ /* 0x002fe20000410000 */
[----:B------:R-:W-:-:S03]  /*1180*/  MOV R101, R85 ;  /* 0x0000005500657202 */ /* 0x000fc60000000f00 */
[----:B------:R-:W-:Y:S01]  /*1190*/  @P0 FFMA.FTZ R101, R102, R49, R85 ;  /* 0x0000003166650223 */ /* 0x000fe20000010055 */
[----:B------:R-:W-:-:S05]  /*11a0*/  @P0 HADD2.F32 R102, -RZ, R79.H0_H0 ;  /* 0x2000004fff660230 */ /* 0x000fca0000004100 */
[----:B---3--:R-:W-:Y:S01]  /*11b0*/  @P0 FMUL.FTZ R103, R102, R103 ;  /* 0x0000006766670220 */ /* 0x008fe20000410000 */
[----:B------:R-:W-:-:S03]  /*11c0*/  MOV R102, R86 ;  /* 0x0000005600667202 */ /* 0x000fc60000000f00 */
[----:B------:R-:W-:Y:S01]  /*11d0*/  @P0 FFMA.FTZ R102, R103, R50, R86 ;  /* 0x0000003267660223 */ /* 0x000fe20000010056 */
[----:B------:R-:W-:Y:S01]  /*11e0*/  MOV R103, R87 ;  /* 0x0000005700677202 */ /* 0x000fe20000000f00 */
[----:B------:R-:W-:Y:S06]  /*11f0*/  @!P0 BRA `(.L_x_20045) ;  /* 0x0000000000ac8947 */ /* 0x000fec0003800000 */
[----:B------:R-:W-:-:S05]  /*1200*/  HADD2.F32 R103, -RZ, R79.H1_H1 ;  /* 0x3000004fff677230 */ /* 0x000fca0000004100 */
[----:B0-----:R-:W-:-:S04]  /*1210*/  FMUL.FTZ R112, R103, UR11 ;  /* 0x0000000b67707c20 */ /* 0x001fc80008410000 */
[----:B------:R-:W-:Y:S01]  /*1220*/  FFMA.FTZ R103, R112, R51, R87 ;  /* 0x0000003370677223 */ /* 0x000fe20000010057 */
[----:B------:R-:W-:Y:S06]  /*1230*/  BRA `(.L_x_20045) ;  /* 0x00000000009c7947 */ /* 0x000fec0003800000 */
.L_x_20044:
        /* <DEDUP_REMOVED lines=9> */
[----:B------:R-:W-:Y:S02]  /*12d0*/  CS2R R96, SRZ ;  /* 0x0000000000607805 */ /* 0x000fe4000001ff00 */
[----:B------:R-:W-:Y:S01]  /*12e0*/  @P3 FMUL.FTZ R97, R98, R45 ;  /* 0x0000002d62613220 */ /* 0x000fe20000410000 */
[----:B------:R-:W-:Y:S01]  /*12f0*/  @P3 FMUL.FTZ R96, R99, R44 ;  /* 0x0000002c63603220 */ /* 0x000fe20000410000 */
[--C-:B------:R-:W-:Y:S02]  /*1300*/  @P3 HADD2.F32 R99, -RZ, R77.reuse.H1_H1 ;  /* 0x3000004dff633230 */ /* 0x100fe40000004100 */
[----:B------:R-:W-:Y:S01]  /*1310*/  @P3 HADD2.F32 R98, -RZ, R77.H0_H0 ;  /* 0x2000004dff623230 */ /* 0x000fe20000004100 */
[----:B------:R-:W1:Y:S02]  /*1320*/  @P3 LDC R102, c[0x0][0x40c] ;  /* 0x00010300ff663b82 */ /* 0x000e640000000800 */
[----:B---3--:R-:W-:Y:S01]  /*1330*/  @P3 FMUL.FTZ R100, R99, R100 ;  /* 0x0000006463643220 */ /* 0x008fe20000410000 */
[----:B------:R-:W-:-:S03]  /*1340*/  MOV R99, RZ ;  /* 0x000000ff00637202 */ /* 0x000fc60000000f00 */
[----:B------:R-:W-:Y:S01]  /*1350*/  @P3 FMUL.FTZ R99, R100, R47 ;  /* 0x0000002f64633220 */ /* 0x000fe20000410000 */
[----:B----4-:R-:W-:Y:S01]  /*1360*/  @P3 FMUL.FTZ R103, R98, R103 ;  /* 0x0000006762673220 */ /* 0x010fe20000410000 */
[----:B------:R-:W-:Y:S02]  /*1370*/  HFMA2 R98, -RZ, RZ, 0, 0 ;  /* 0x00000000ff627431 */ /* 0x000fe400000001ff */
[----:B------:R-:W-:Y:S01]  /*1380*/  @P3 HADD2.F32 R100, -RZ, R78.H0_H0 ;  /* 0x2000004eff643230 */ /* 0x000fe20000004100 */
[----:B0-----:R-:W0:Y:S01]  /*1390*/  @P3 LDC R112, c[0x0][0x40c] ;  /* 0x00010300ff703b82 */ /* 0x001e220000000800 */
[----:B------:R-:W-:-:S03]  /*13a0*/  @P3 FMUL.FTZ R98, R103, R46 ;  /* 0x0000002e67623220 */ /* 0x000fc60000410000 */
[----:B--2---:R-:W-:Y:S01]  /*13b0*/  @P3 FMUL.FTZ R101, R100, R101 ;  /* 0x0000006564653220 */ /* 0x004fe20000410000 */
[----:B------:R-:W-:-:S03]  /*13c0*/  HFMA2 R100, -RZ, RZ, 0, 0 ;  /* 0x00000000ff647431 */ /* 0x000fc600000001ff */
[----:B------:R-:W2:Y:S01]  /*13d0*/  @P3 LDC R103, c[0x0][0x40c] ;  /* 0x00010300ff673b82 */ /* 0x000ea20000000800 */
[----:B------:R-:W-:Y:S01]  /*13e0*/  @P3 FMUL.FTZ R100, R101, R48 ;  /* 0x0000003065643220 */ /* 0x000fe20000410000 */
[----:B------:R-:W-:-:S05]  /*13f0*/  @P3 HADD2.F32 R101, -RZ, R78.H1_H1 ;  /* 0x3000004eff653230 */ /* 0x000fca0000004100 */
[----:B-1----:R-:W-:Y:S01]  /*1400*/  @P3 FMUL.FTZ R102, R101, R102 ;  /* 0x0000006665663220 */ /* 0x002fe20000410000 */
[----:B------:R-:W-:-:S03]  /*1410*/  MOV R101, RZ ;  /* 0x000000ff00657202 */ /* 0x000fc60000000f00 */
[----:B------:R-:W-:Y:S01]  /*1420*/  @P3 FMUL.FTZ R101, R102, R49 ;  /* 0x0000003166653220 */ /* 0x000fe20000410000 */
[----:B------:R-:W-:-:S05]  /*1430*/  @P3 HADD2.F32 R102, -RZ, R79.H0_H0 ;  /* 0x2000004fff663230 */ /* 0x000fca0000004100 */
[----:B--2---:R-:W-:Y:S01]  /*1440*/  @P3 FMUL.FTZ R103, R102, R103 ;  /* 0x0000006766673220 */ /* 0x004fe20000410000 */
[----:B------:R-:W-:-:S03]  /*1450*/  HFMA2 R102, -RZ, RZ, 0, 0 ;  /* 0x00000000ff667431 */ /* 0x000fc600000001ff */
[----:B------:R-:W-:Y:S01]  /*1460*/  @P3 FMUL.FTZ R102, R103, R50 ;  /* 0x0000003267663220 */ /* 0x000fe20000410000 */
[----:B------:R-:W-:-:S05]  /*1470*/  @P3 HADD2.F32 R103, -RZ, R79.H1_H1 ;  /* 0x3000004fff673230 */ /* 0x000fca0000004100 */
[----:B0-----:R-:W-:Y:S01]  /*1480*/  @P3 FMUL.FTZ R112, R103, R112 ;  /* 0x0000007067703220 */ /* 0x001fe20000410000 */
[----:B------:R-:W-:-:S03]  /*1490*/  MOV R103, RZ ;  /* 0x000000ff00677202 */ /* 0x000fc60000000f00 */
[----:B------:R-:W-:-:S07]  /*14a0*/  @P3 FMUL.FTZ R103, R112, R51 ;  /* 0x0000003370673220 */ /* 0x000fce0000410000 */
.L_x_20045:
[----:B------:R-:W-:Y:S05]  /*14b0*/  BSYNC.RECONVERGENT B1 ;  /* 0x0000000000017941 */ /* 0x000fea0003800200 */
.L_x_20043:
[----:B0-----:R-:W0:Y:S01]  /*14c0*/  LDC.64 R112, c[0x0][0x3a8] ;  /* 0x0000ea00ff707b82 */ /* 0x001e220000000a00 */
[----:B------:R-:W-:Y:S01]  /*14d0*/  IADD3 R117, PT, PT, R117, 0x20, RZ ;  /* 0x0000002075757810 */ /* 0x000fe20007ffe0ff */
[C---:B0-----:R-:W-:Y:S01]  /*14e0*/  IMAD.WIDE.U32 R112, R119.reuse, 0x20, R112 ;  /* 0x0000002077707825 */ /* 0x041fe200078e0070 */
[----:B------:R-:W-:-:S04]  /*14f0*/  IADD3 R119, PT, PT, R119, 0x20, RZ ;  /* 0x0000002077777810 */ /* 0x000fc80007ffe0ff */
[----:B------:R1:W-:Y:S04]  /*1500*/  STG.E.128 desc[UR6][R112.64], R96 ;  /* 0x0000006070007986 */ /* 0x0003e8000c101d06 */
[----:B------:R1:W-:Y:S02]  /*1510*/  STG.E.128 desc[UR6][R112.64+0x10], R100 ;  /* 0x0000106470007986 */ /* 0x0003e4000c101d06 */
.L_x_20042:
[----:B------:R-:W-:Y:S05]  /*1520*/  BSYNC.RECONVERGENT B0 ;  /* 0x0000000000007941 */ /* 0x000fea0003800200 */
.L_x_20041:
        /* <DEDUP_REMOVED lines=18> */
[----:B------:R-:W-:-:S03]  /*1650*/  @P0 HADD2.F32 R108, -RZ, R77.H0_H0 ;  /* 0x2000004dff6c0230 */ /* 0x000fc60000004100 */
[----:B------:R-:W3:Y:S08]  /*1660*/  @P0 LDC R110, c[0x0][0x40c] ;  /* 0x00010300ff6e0b82 */ /* 0x000ef00000000800 */
[----:B------:R-:W4:Y:S08]  /*1670*/  @P0 LDC R109, c[0x0][0x40c] ;  /* 0x00010300ff6d0b82 */ /* 0x000f300000000800 */
[----:B------:R-:W4:Y:S01]  /*1680*/  @P0 LDC R111, c[0x0][0x40c] ;  /* 0x00010300ff6f0b82 */ /* 0x000f220000000800 */
[----:B--2---:R-:W-:Y:S01]  /*1690*/  @P0 FMUL.FTZ R107, R104, R105 ;  /* 0x00000069686b0220 */ /* 0x004fe20000410000 */
[----:B------:R-:W-:-:S02]  /*16a0*/  MOV R104, R80 ;  /* 0x0000005000687202 */ /* 0x000fc40000000f00 */
[----:B------:R-:W-:Y:S01]  /*16b0*/  MOV R105, R81 ;  /* 0x0000005100697202 */ /* 0x000fe20000000f00 */
[----:B------:R-:W-:Y:S01]  /*16c0*/  @P0 FFMA.FTZ R104, R107, R68, R80 ;  /* 0x000000446b680223 */ /* 0x000fe20000010050 */
[----:B------:R-:W-:Y:S02]  /*16d0*/  @P0 HADD2.F32 R107, -RZ, R77.H1_H1 ;  /* 0x3000004dff6b0230 */ /* 0x000fe40000004100 */
[----:B01----:R-:W0:Y:S03]  /*16e0*/  @P0 LDC R113, c[0x0][0x40c] ;  /* 0x00010300ff710b82 */ /* 0x003e260000000800 */
[----:B---3--:R-:W-:Y:S01]  /*16f0*/  @P0 FMUL.FTZ R110, R107, R110 ;  /* 0x0000006e6b6e0220 */ /* 0x008fe20000410000 */
[----:B------:R-:W-:-:S03]  /*1700*/  MOV R107, R83 ;  /* 0x00000053006b7202 */ /* 0x000fc60000000f00 */
[----:B------:R-:W-:Y:S01]  /*1710*/  @P0 FFMA.FTZ R107, R110, R71, R83 ;  /* 0x000000476e6b0223 */ /* 0x000fe20000010053 */
[----:B------:R-:W1:Y:S01]  /*1720*/  @P0 LDC R112, c[0x0][0x40c] ;  /* 0x00010300ff700b82 */ /* 0x000e620000000800 */
[----:B----4-:R-:W-:Y:S01]  /*1730*/  @P0 FMUL.FTZ R106, R106, R109 ;  /* 0x0000006d6a6a0220 */ /* 0x010fe20000410000 */
[--C-:B------:R-:W-:Y:S02]  /*1740*/  @P0 HADD2.F32 R109, -RZ, R78.reuse.H1_H1 ;  /* 0x3000004eff6d0230 */ /* 0x100fe40000004100 */
[----:B------:R-:W-:Y:S02]  /*1750*/  @P0 HADD2.F32 R110, -RZ, R79.H0_H0 ;  /* 0x2000004fff6e0230 */ /* 0x000fe40000004100 */
[----:B------:R-:W-:Y:S01]  /*1760*/  @P0 FFMA.FTZ R105, R106, R69, R81 ;  /* 0x000000456a690223 */ /* 0x000fe20000010051 */
[----:B------:R-:W-:Y:S01]  /*1770*/  MOV R106, R82 ;  /* 0x00000052006a7202 */ /* 0x000fe20000000f00 */
[----:B------:R-:W2:Y:S01]  /*1780*/  @P0 LDC R115, c[0x0][0x40c] ;  /* 0x00010300ff730b82 */ /* 0x000ea20000000800 */
[----:B------:R-:W-:Y:S01]  /*1790*/  @P0 FMUL.FTZ R111, R108, R111 ;  /* 0x0000006f6c6f0220 */ /* 0x000fe20000410000 */
[----:B------:R-:W-:-:S03]  /*17a0*/  @P0 HADD2.F32 R108, -RZ, R78.H0_H0 ;  /* 0x2000004eff6c0230 */ /* 0x000fc60000004100 */
[----:B------:R-:W-:Y:S01]  /*17b0*/  @P0 FFMA.FTZ R106, R111, R70, R82 ;  /* 0x000000466f6a0223 */ /* 0x000fe20000010052 */
[----:B------:R-:W-:Y:S01]  /*17c0*/  MOV R111, R87 ;  /* 0x00000057006f7202 */ /* 0x000fe20000000f00 */
[----:B0-----:R-:W-:Y:S01]  /*17d0*/  @P0 FMUL.FTZ R113, R108, R113 ;  /* 0x000000716c710220 */ /* 0x001fe20000410000 */
[----:B------:R-:W-:-:S03]  /*17e0*/  MOV R108, R84 ;  /* 0x00000054006c7202 */ /* 0x000fc60000000f00 */
[----:B------:R-:W-:Y:S01]  /*17f0*/  @P0 FFMA.FTZ R108, R113, R72, R84 ;  /* 0x00000048716c0223 */ /* 0x000fe20000010054 */
[----:B-1----:R-:W-:Y:S01]  /*1800*/  @P0 FMUL.FTZ R112, R109, R112 ;  /* 0x000000706d700220 */ /* 0x002fe20000410000 */
[----:B------:R-:W-:-:S03]  /*1810*/  MOV R109, R85 ;  /* 0x00000055006d7202 */ /* 0x000fc60000000f00 */
[----:B------:R-:W-:Y:S01]  /*1820*/  @P0 FFMA.FTZ R109, R112, R73, R85 ;  /* 0x00000049706d0223 */ /* 0x000fe20000010055 */
[----:B--2---:R-:W-:Y:S01]  /*1830*/  @P0 FMUL.FTZ R115, R110, R115 ;  /* 0x000000736e730220 */ /* 0x004fe20000410000 */
[----:B------:R-:W-:-:S03]  /*1840*/  MOV R110, R86 ;  /* 0x00000056006e7202 */ /* 0x000fc60000000f00 */
[----:B------:R-:W-:Y:S01]  /*1850*/  @P0 FFMA.FTZ R110, R115, R74, R86 ;  /* 0x0000004a736e0223 */ /* 0x000fe20000010056 */
[----:B------:R-:W-:Y:S06]  /*1860*/  @!P0 BRA `(.L_x_20050) ;  /* 0x0000000000ac8947 */ /* 0x000fec0003800000 */
[----:B------:R-:W-:-:S05]  /*1870*/  HADD2.F32 R111, -RZ, R79.H1_H1 ;  /* 0x3000004fff6f7230 */ /* 0x000fca0000004100 */
[----:B------:R-:W-:-:S04]  /*1880*/  FMUL.FTZ R112, R111, UR11 ;  /* 0x0000000b6f707c20 */ /* 0x000fc80008410000 */
[----:B------:R-:W-:Y:S01]  /*1890*/  FFMA.FTZ R111, R112, R75, R87 ;  /* 0x0000004b706f7223 */ /* 0x000fe20000010057 */
[----:B------:R-:W-:Y:S06]  /*18a0*/  BRA `(.L_x_20050) ;  /* 0x00000000009c7947 */ /* 0x000fec0003800000 */
.L_x_20049:
        /* <DEDUP_REMOVED lines=8> */
[----:B------:R-:W-:-:S06]  /*1930*/  HFMA2 R104, -RZ, RZ, 0, 0 ;  /* 0x00000000ff687431 */ /* 0x000fcc00000001ff */
[----:B------:R-:W2:Y:S01]  /*1940*/  @P3 LDC R111, c[0x0][0x40c] ;  /* 0x00010300ff6f3b82 */ /* 0x000ea20000000800 */
[----:B---3--:R-:W-:Y:S01]  /*1950*/  @P3 FMUL.FTZ R106, R106, R107 ;  /* 0x0000006b6a6a3220 */ /* 0x008fe20000410000 */
[----:B------:R-:W-:Y:S02]  /*1960*/  @P3 HADD2.F32 R107, -RZ, R77.H1_H1 ;  /* 0x3000004dff6b3230 */ /* 0x000fe40000004100 */
[----:B------:R-:W-:Y:S01]  /*1970*/  @P3 FMUL.FTZ R104, R105, R68 ;  /* 0x0000004469683220 */ /* 0x000fe20000410000 */
[----:B------:R-:W-:Y:S01]  /*1980*/  MOV R105, RZ ;  /* 0x000000ff00697202 */ /* 0x000fe20000000f00 */
[----:B------:R-:W-:Y:S02]  /*1990*/  @P3 FMUL.FTZ R105, R106, R69 ;  /* 0x000000456a693220 */ /* 0x000fe40000410000 */
[----:B01----:R-:W0:Y:S01]  /*19a0*/  @P3 LDC R113, c[0x0][0x40c] ;  /* 0x00010300ff713b82 */ /* 0x003e220000000800 */
[----:B----4-:R-:W-:Y:S01]  /*19b0*/  @P3 FMUL.FTZ R109, R108, R109 ;  /* 0x0000006d6c6d3220 */ /* 0x010fe20000410000 */
[----:B------:R-:W-:-:S06]  /*19c0*/  @P3 HADD2.F32 R108, -RZ, R78.H0_H0 ;  /* 0x2000004eff6c3230 */ /* 0x000fcc0000004100 */
[----:B------:R-:W1:Y:S01]  /*19d0*/  @P3 LDC R112, c[0x0][0x40c] ;  /* 0x00010300ff703b82 */ /* 0x000e620000000800 */
[----:B------:R-:W-:Y:S01]  /*19e0*/  @P3 FMUL.FTZ R110, R107, R110 ;  /* 0x0000006e6b6e3220 */ /* 0x000fe20000410000 */
[----:B------:R-:W-:Y:S02]  /*19f0*/  CS2R R106, SRZ ;  /* 0x00000000006a7805 */ /* 0x000fe4000001ff00 */
[----:B------:R-:W-:Y:S01]  /*1a00*/  @P3 FMUL.FTZ R106, R109, R70 ;  /* 0x000000466d6a3220 */ /* 0x000fe20000410000 */
[----:B------:R-:W-:Y:S01]  /*1a10*/  @P3 FMUL.FTZ R107, R110, R71 ;  /* 0x000000476e6b3220 */ /* 0x000fe20000410000 */
[----:B------:R-:W-:Y:S02]  /*1a20*/  @P3 HADD2.F32 R110, -RZ, R79.H0_H0 ;  /* 0x2000004fff6e3230 */ /* 0x000fe40000004100 */
[----:B------:R-:W3:Y:S01]  /*1a30*/  @P3 LDC R118, c[0x0][0x40c] ;  /* 0x00010300ff763b82 */ /* 0x000ee20000000800 */
[----:B--2---:R-:W-:Y:S01]  /*1a40*/  @P3 FMUL.FTZ R111, R108, R111 ;  /* 0x0000006f6c6f3220 */ /* 0x004fe20000410000 */
[----:B------:R-:W-:-:S02]  /*1a50*/  HFMA2 R108, -RZ, RZ, 0, 0 ;  /* 0x00000000ff6c7431 */ /* 0x000fc400000001ff */
[----:B------:R-:W-:Y:S02]  /*1a60*/  @P3 HADD2.F32 R109, -RZ, R78.H1_H1 ;  /* 0x3000004eff6d3230 */ /* 0x000fe40000004100 */
[----:B------:R-:W-:Y:S01]  /*1a70*/  @P3 FMUL.FTZ R108, R111, R72 ;  /* 0x000000486f6c3220 */ /* 0x000fe20000410000 */
[----:B------:R-:W-:Y:S02]  /*1a80*/  @P3 HADD2.F32 R111, -RZ, R79.H1_H1 ;  /* 0x3000004fff6f3230 */ /* 0x000fe40000004100 */
[----:B0-----:R-:W-:Y:S01]  /*1a90*/  @P3 FMUL.FTZ R113, R110, R113 ;  /* 0x000000716e713220 */ /* 0x001fe20000410000 */
[----:B------:R-:W-:Y:S02]  /*1aa0*/  HFMA2 R110, -RZ, RZ, 0, 0 ;  /* 0x00000000ff6e7431 */ /* 0x000fe400000001ff */
[----:B-1----:R-:W-:Y:S01]  /*1ab0*/  @P3 FMUL.FTZ R112, R109, R112 ;  /* 0x000000706d703220 */ /* 0x002fe20000410000 */
[----:B------:R-:W-:Y:S01]  /*1ac0*/  MOV R109, RZ ;  /* 0x000000ff006d7202 */ /* 0x000fe20000000f00 */
[----:B------:R-:W-:-:S02]  /*1ad0*/  @P3 FMUL.FTZ R110, R113, R74 ;  /* 0x0000004a716e3220 */ /* 0x000fc40000410000 */
[----:B------:R-:W-:Y:S01]  /*1ae0*/  @P3 FMUL.FTZ R109, R112, R73 ;  /* 0x00000049706d3220 */ /* 0x000fe20000410000 */
[----:B---3--:R-:W-:Y:S01]  /*1af0*/  @P3 FMUL.FTZ R118, R111, R118 ;  /* 0x000000766f763220 */ /* 0x008fe20000410000 */
[----:B------:R-:W-:-:S03]  /*1b00*/  MOV R111, RZ ;  /* 0x000000ff006f7202 */ /* 0x000fc60000000f00 */
[----:B------:R-:W-:-:S07]  /*1b10*/  @P3 FMUL.FTZ R111, R118, R75 ;  /* 0x0000004b766f3220 */ /* 0x000fce0000410000 */
.L_x_20050:
[----:B------:R-:W-:Y:S05]  /*1b20*/  BSYNC.RECONVERGENT B1 ;  /* 0x0000000000017941 */ /* 0x000fea0003800200 */
.L_x_20048:
[----:B------:R-:W0:Y:S02]  /*1b30*/  LDC.64 R112, c[0x0][0x3a8] ;  /* 0x0000ea00ff707b82 */ /* 0x000e240000000a00 */
[----:B0-----:R-:W-:-:S05]  /*1b40*/  IMAD.WIDE.U32 R112, R119, 0x20, R112 ;  /* 0x0000002077707825 */ /* 0x001fca00078e0070 */
[----:B------:R2:W-:Y:S04]  /*1b50*/  STG.E.128 desc[UR6][R112.64], R104 ;  /* 0x0000006870007986 */ /* 0x0005e8000c101d06 */
[----:B------:R2:W-:Y:S02]  /*1b60*/  STG.E.128 desc[UR6][R112.64+0x10], R108 ;  /* 0x0000106c70007986 */ /* 0x0005e4000c101d06 */
.L_x_20047:
[----:B------:R-:W-:Y:S05]  /*1b70*/  BSYNC.RECONVERGENT B0 ;  /* 0x0000000000007941 */ /* 0x000fea0003800200 */
.L_x_20046:
        /* <DEDUP_REMOVED lines=100> */
.L_x_20070:
        /* <DEDUP_REMOVED lines=44> */
[----:B------:R-:W0:Y:S01]  /*2480*/  LDC.64 R118, c[0x0][0x428] ;  /* 0x00010a00ff767b82 */ /* 0x000e220000000a00 */
        /* <DEDUP_REMOVED lines=8> */
[C---:B0-----:R-:W-:Y:S01]  /*2510*/  IMAD.WIDE.U32 R118, R116.reuse, 0x10, R118 ;  /* 0x0000001074767825 */ /* 0x041fe200078e0076 */
[----:B------:R-:W-:-:S04]  /*2520*/  IADD3 R116, PT, PT, R116, 0x20, RZ ;  /* 0x0000002074747810 */ /* 0x000fc80007ffe0ff */
[----:B------:R0:W-:Y:S03]  /*2530*/  STG.E.128 desc[UR6][R118.64], R112 ;  /* 0x0000007076007986 */ /* 0x0001e6000c101d06 */
.L_x_20055:
[----:B------:R-:W-:Y:S05]  /*2540*/  BSYNC.RECONVERGENT B1 ;  /* 0x0000000000017941 */ /* 0x000fea0003800200 */
.L_x_20054:
        /* <DEDUP_REMOVED lines=16> */
[----:B------:R-:W-:Y:S01]  /*2650*/  F2FP.F16.F32.PACK_AB R112, R113, R112 ;  /* 0x000000707170723e */ /* 0x000fe200000000ff */
        /* <DEDUP_REMOVED lines=11> */
[----:B0-----:R-:W-:-:S04]  /*2710*/  IMAD.WIDE.U32 R118, R116, 0x10, R118 ;  /* 0x0000001074767825 */ /* 0x001fc800078e0076 */
[----:B------:R-:W-:Y:S01]  /*2720*/  FMUL.FTZ R115, R117, R122 ;  /* 0x0000007a75737220 */ /* 0x000fe20000410000 */
[----:B------:R-:W-:-:S03]  /*2730*/  IADD3 R116, PT, PT, R116, 0x20, RZ ;  /* 0x0000002074747810 */ /* 0x000fc60007ffe0ff */
[----:B------:R-:W-:-:S05]  /*2740*/  FFMA.FTZ R115, R115, R34, R42 ;  /* 0x0000002273737223 */ /* 0x000fca000001002a */
[----:B------:R-:W-:-:S05]  /*2750*/  F2FP.F16.F32.PACK_AB R115, R124, R115 ;  /* 0x000000737c73723e */ /* 0x000fca00000000ff */
[----:B------:R1:W-:Y:S02]  /*2760*/  STG.E.128 desc[UR6][R118.64], R112 ;  /* 0x0000007076007986 */ /* 0x0003e4000c101d06 */
.L_x_20057:
[----:B------:R-:W-:Y:S05]  /*2770*/  BSYNC.RECONVERGENT B1 ;  /* 0x0000000000017941 */ /* 0x000fea0003800200 */
.L_x_20056:
        /* <DEDUP_REMOVED lines=30> */
[----:B0-----:R-:W-:-:S05]  /*2960*/  IMAD.WIDE.U32 R118, R116, 0x10, R118 ;  /* 0x0000001074767825 */ /* 0x001fca00078e0076 */
[----:B------:R2:W-:Y:S02]  /*2970*/  STG.E.128 desc[UR6][R118.64], R112 ;  /* 0x0000007076007986 */ /* 0x0005e4000c101d06 */
.L_x_20053:
[----:B------:R-:W-:Y:S05]  /*2980*/  BSYNC.RECONVERGENT B0 ;  /* 0x0000000000007941 */ /* 0x000fea0003800200 */
.L_x_20052:
[----:B012---:R-:W0:Y:S02]  /*2990*/  LDC.64 R112, c[0x0][0x380] ;  /* 0x0000e000ff707b82 */ /* 0x007e240000000a00 */
[----:B0-----:R-:W-:-:S04]  /*29a0*/  LEA R3, R112, R3, 0x2 ;  /* 0x0000000370037211 */ /* 0x001fc800078e10ff */
[----:B------:R-:W-:-:S13]  /*29b0*/  ISETP.GE.AND P0, PT, R3, R113, PT ;  /* 0x000000710300720c */ /* 0x000fda0003f06270 */
[----:B------:R-:W-:Y:S05]  /*29c0*/  @!P0 BRA `(.L_x_20058) ;  /* 0xffffffdc004c8947 */ /* 0x000fea000383ffff */
[----:B------:R-:W-:Y:S05]  /*29d0*/  EXIT ;  /* 0x000000000000794d */ /* 0x000fea0003800000 */
.L_x_20051:
        /* <DEDUP_REMOVED lines=8> */
.L_x_20060:
[----:B------:R-:W-:Y:S05]  /*2a60*/  BSYNC B0 ;  /* 0x0000000000007941 */ /* 0x000fea0003800000 */
.L_x_20059:
        /* <DEDUP_REMOVED lines=9> */
.L_x_20061:
[----:B------:R-:W-:Y:S02]  /*2b00*/  HFMA2 R120, -RZ, RZ, 0, 2.384185791015625e-07 ;  /* 0x00000004ff787431 */ /* 0x000fe400000001ff */
[----:B------:R-:W-:-:S05]  /*2b10*/  FADD.FTZ R123, R122, R121 ;  /* 0x000000797a7b7221 */ /* 0x000fca0000010000 */
[----:B------:R-:W-:-:S07]  /*2b20*/  MOV R125, R123 ;  /* 0x0000007b007d7202 */ /* 0x000fce0000000f00 */
[----:B------:R-:W-:Y:S05]  /*2b30*/  WARPSYNC.COLLECTIVE R118, `(.L_x_20062) ;  /* 0x0000000076087348 */ /* 0x000fea0003c00000 */
[----:B------:R0:W1:Y:S02]  /*2b40*/  SHFL.BFLY P6, R121, R125, R120, R119 ;  /* 0x0c0000787d797389 */ /* 0x00006400000c0077 */
[----:B01----:R-:W-:Y:S05]  /*2b50*/  ENDCOLLECTIVE ;  /* 0x000000000000791b */ /* 0x003fea0003800000 */
.L_x_20062:
[----:B------:R-:W-:Y:S02]  /*2b60*/  HFMA2 R120, -RZ, RZ, 0, 4.76837158203125e-07 ;  /* 0x00000008ff787431 */ /* 0x000fe400000001ff */
[----:B------:R-:W-:-:S05]  /*2b70*/  FADD.FTZ R124, R123, R121 ;  /* 0x000000797b7c7221 */ /* 0x000fca0000010000 */
[----:B------:R-:W-:-:S07]  /*2b80*/  MOV R125, R124 ;  /* 0x0000007c007d7202 */ /* 0x000fce0000000f00 */
[----:B------:R-:W-:Y:S05]  /*2b90*/  WARPSYNC.COLLECTIVE R118, `(.L_x_20063) ;  /* 0x0000000076087348 */ /* 0x000fea0003c00000 */
[----:B------:R0:W1:Y:S02]  /*2ba0*/  SHFL.BFLY P6, R121, R125, R120, R119 ;  /* 0x0c0000787d797389 */ /* 0x00006400000c0077 */
[----:B01----:R-:W-:Y:S05]  /*2bb0*/  ENDCOLLECTIVE ;  /* 0x000000000000791b */ /* 0x003fea0003800000 */
.L_x_20063:
[----:B------:R-:W-:Y:S01]  /*2bc0*/  MOV R120, 0x10 ;  /* 0x0000001000787802 */ /* 0x000fe20000000f00 */
[----:B------:R-:W-:-:S07]  /*2bd0*/  FADD.FTZ R125, R124, R121 ;  /* 0x000000797c7d7221 */ /* 0x000fce0000010000 */
[----:B------:R-:W-:Y:S05]  /*2be0*/  WARPSYNC.COLLECTIVE R118, `(.L_x_20064) ;  /* 0x0000000076087348 */ /* 0x000fea0003c00000 */
[----:B------:R0:W1:Y:S02]  /*2bf0*/  SHFL.BFLY P6, R121, R125, R120, R119 ;  /* 0x0c0000787d797389 */ /* 0x00006400000c0077 */
[----:B01----:R-:W-:Y:S05]  /*2c00*/  ENDCOLLECTIVE ;  /* 0x000000000000791b */ /* 0x003fea0003800000 */
.L_x_20064:
        /* <DEDUP_REMOVED lines=57> */
.L_x_20065:
[----:B------:R-:W-:Y:S02]  /*2fa0*/  HFMA2 R120, -RZ, RZ, 0, 1.1920928955078125e-07 ;  /* 0x00000002ff787431 */ /* 0x000fe400000001ff */
[----:B------:R-:W-:-:S05]  /*2fb0*/  FADD.FTZ R113, R112, R121 ;  /* 0x0000007970717221 */ /* 0x000fca0000010000 */
[----:B------:R-:W-:-:S07]  /*2fc0*/  MOV R125, R113 ;  /* 0x00000071007d7202 */ /* 0x000fce0000000f00 */
[----:B------:R-:W-:Y:S05]  /*2fd0*/  WARPSYNC.COLLECTIVE R118, `(.L_x_20066) ;  /* 0x0000000076087348 */ /* 0x000fea0003c00000 */
[----:B------:R0:W1:Y:S02]  /*2fe0*/  SHFL.BFLY P6, R121, R125, R120, R119 ;  /* 0x0c0000787d797389 */ /* 0x00006400000c0077 */
[----:B01----:R-:W-:Y:S05]  /*2ff0*/  ENDCOLLECTIVE ;  /* 0x000000000000791b */ /* 0x003fea0003800000 */
.L_x_20066:
[----:B------:R-:W-:Y:S02]  /*3000*/  HFMA2 R120, -RZ, RZ, 0, 2.384185791015625e-07 ;  /* 0x00000004ff787431 */ /* 0x000fe400000001ff */
[----:B------:R-:W-:-:S05]  /*3010*/  FADD.FTZ R122, R113, R121 ;  /* 0x00000079717a7221 */ /* 0x000fca0000010000 */
[----:B------:R-:W-:-:S07]  /*3020*/  MOV R125, R122 ;  /* 0x0000007a007d7202 */ /* 0x000fce0000000f00 */
[----:B------:R-:W-:Y:S05]  /*3030*/  WARPSYNC.COLLECTIVE R118, `(.L_x_20067) ;  /* 0x0000000076087348 */ /* 0x000fea0003c00000 */
[----:B------:R0:W1:Y:S02]  /*3040*/  SHFL.BFLY P6, R121, R125, R120, R119 ;  /* 0x0c0000787d797389 */ /* 0x00006400000c0077 */
[----:B01----:R-:W-:Y:S05]  /*3050*/  ENDCOLLECTIVE ;  /* 0x000000000000791b */ /* 0x003fea0003800000 */
.L_x_20067:
[----:B------:R-:W-:Y:S02]  /*3060*/  HFMA2 R120, -RZ, RZ, 0, 4.76837158203125e-07 ;  /* 0x00000008ff787431 */ /* 0x000fe400000001ff */
[----:B------:R-:W-:-:S05]  /*3070*/  FADD.FTZ R123, R122, R121 ;  /* 0x000000797a7b7221 */ /* 0x000fca0000010000 */
[----:B------:R-:W-:-:S07]  /*3080*/  MOV R125, R123 ;  /* 0x0000007b007d7202 */ /* 0x000fce0000000f00 */
[----:B------:R-:W-:Y:S05]  /*3090*/  WARPSYNC.COLLECTIVE R118, `(.L_x_20068) ;  /* 0x0000000076087348 */ /* 0x000fea0003c00000 */
[----:B------:R0:W1:Y:S02]  /*30a0*/  SHFL.BFLY P6, R121, R125, R120, R119 ;  /* 0x0c0000787d797389 */ /* 0x00006400000c0077 */
[----:B01----:R-:W-:Y:S05]  /*30b0*/  ENDCOLLECTIVE ;  /* 0x000000000000791b */ /* 0x003fea0003800000 */
.L_x_20068:
[----:B------:R-:W-:Y:S02]  /*30c0*/  HFMA2 R120, -RZ, RZ, 0, 9.5367431640625e-07 ;  /* 0x00000010ff787431 */ /* 0x000fe400000001ff */
[----:B------:R-:W-:-:S05]  /*30d0*/  FADD.FTZ R124, R123, R121 ;  /* 0x000000797b7c7221 */ /* 0x000fca0000010000 */
[----:B------:R-:W-:-:S07]  /*30e0*/  MOV R125, R124 ;  /* 0x0000007c007d7202 */ /* 0x000fce0000000f00 */
[----:B------:R-:W-:Y:S05]  /*30f0*/  WARPSYNC.COLLECTIVE R118, `(.L_x_20069) ;  /* 0x0000000076087348 */ /* 0x000fea0003c00000 */
[----:B------:R0:W1:Y:S02]  /*3100*/  SHFL.BFLY P6, R121, R125, R120, R119 ;  /* 0x0c0000787d797389 */ /* 0x00006400000c0077 */
[----:B01----:R-:W-:Y:S05]  /*3110*/  ENDCOLLECTIVE ;  /* 0x000000000000791b */ /* 0x003fea0003800000 */
.L_x_20069:
[----:B------:R-:W-:Y:S05]  /*3120*/  BRA `(.L_x_20070) ;  /* 0xfffffff000247947 */ /* 0x000fea000383ffff */
.L_x_20071:
        /* <DEDUP_REMOVED lines=13> */
.L_x_28820:


//--------------------- .text._ZN10layer_norm13ln_fwd_kernelINS_13Kernel_traitsIf6__halffS2_fjLj768ELj1ELj4ELj1ELj16ENS_18Kernel_traits_baseILj768EfS2_fS2_fjLj128EEEEELb0ELb1ELb1ELb1EEEvNS_9FwdParamsE --------------------------
	.section	.text._ZN10layer_norm13ln_fwd_kernelINS_13Kernel_traitsIf6__halffS2_fjLj768ELj1ELj4ELj1ELj16ENS_18Kernel_traits_baseILj768EfS2_fS2_fjLj128EEEEELb0ELb1ELb1ELb1EEEvNS_9FwdParamsE,"ax",@progbits
	.align	128
        .global         _ZN10layer_norm13ln_fwd_kernelINS_13Kernel_traitsIf6__halffS2_fjLj768ELj1ELj4ELj1ELj16ENS_18Kernel_traits_baseILj768EfS2_fS2_fjLj128EEEEELb0ELb1ELb1ELb1EEEvNS_9FwdParamsE
        .type           _ZN10layer_norm13ln_fwd_kernelINS_13Kernel_traitsIf6__halffS2_fjLj768ELj1ELj4ELj1ELj16ENS_18Kernel_traits_baseILj768EfS2_fS2_fjLj128EEEEELb0ELb1ELb1ELb1EEEvNS_9FwdParamsE,@function
        .size           _ZN10layer_norm13ln_fwd_kernelINS_13Kernel_traitsIf6__halffS2_fjLj768ELj1ELj4ELj1ELj16ENS_18Kernel_traits_baseILj768EfS2_fS2_fjLj128EEEEELb0ELb1ELb1ELb1EEEvNS_9FwdParamsE,(.L_x_28821 - _ZN10layer_norm13ln_fwd_kernelINS_13Kernel_traitsIf6__halffS2_fjLj768ELj1ELj4ELj1ELj16ENS_18Kernel_traits_baseILj768EfS2_fS2_fjLj128EEEEELb0ELb1ELb1ELb1EEEvNS_9FwdParamsE)
        .other          _ZN10layer_norm13ln_fwd_kernelINS_13Kernel_traitsIf6__halffS2_fjLj768ELj1ELj4ELj1ELj16ENS_18Kernel_traits_baseILj768EfS2_fS2_fjLj128EEEEELb0ELb1ELb1ELb1EEEvNS_9FwdParamsE,@"STO_CUDA_ENTRY STV_DEFAULT"
_ZN10layer_norm13ln_fwd_kernelINS_13Kernel_traitsIf6__halffS2_fjLj768ELj1ELj4ELj1ELj16ENS_18Kernel_traits_baseILj768EfS2_fS2_fjLj128EEEEELb0ELb1ELb1ELb1EEEvNS_9FwdParamsE:
.text._ZN10layer_norm13ln_fwd_kernelINS_13Kernel_traitsIf6__halffS2_fjLj768ELj1ELj4ELj1ELj16ENS_18Kernel_traits_baseILj768EfS2_fS2_fjLj128EEEEELb0ELb1ELb1ELb1EEEvNS_9FwdParamsE:
        /* <DEDUP_REMOVED lines=37> */
.L_x_20072:
        /* <DEDUP_REMOVED lines=28> */
.L_x_20073:
[----:B------:R-:W1:Y:S01]  /*0410*/  LDCU UR4, c[0x0][0x384] ;  /* 0x00007080ff0477ac */ /* 0x000e620008000800 */
[----:B------:R-:W2:Y:S01]  /*0420*/  LDCU UR11, c[0x0][0x40c] ;  /* 0x00008180ff0b77ac */ /* 0x000ea20008000800 */
[----:B------:R-:W3:Y:S01]  /*0430*/  LDCU.U8 UR5, c[0x0][0x410] ;  /* 0x00008200ff0577ac */ /* 0x000ee20008000000 */
[----:B------:R-:W4:Y:S01]  /*0440*/  LDCU UR10, c[0x0][0x448] ;  /* 0x00008900ff0a77ac */ /* 0x000f220008000800 */
[----:B------:R-:W0:Y:S01]  /*0450*/  LDCU.64 UR8, c[0x0][0x3a0] ;  /* 0x00007400ff0877ac */ /* 0x000e220008000a00 */
[----:B-1----:R-:W-:-:S13]  /*0460*/  ISETP.GE.AND P0, PT, R2, UR4, PT ;  /* 0x0000000402007c0c */ /* 0x002fda000bf06270 */
[----:B0-234-:R-:W-:Y:S05]  /*0470*/  @P0 EXIT ;  /* 0x000000000000094d */ /* 0x01dfea0003800000 */
.L_x_20086:
[----:B0-----:R-:W0:Y:S08]  /*0480*/  LDC.64 R88, c[0x0][0x3f0] ;  /* 0x0000fc00ff587b82 */ /* 0x001e300000000a00 */
[----:B------:R-:W1:Y:S08]  /*0490*/  LDC R115, c[0x0][0x388] ;  /* 0x0000e200ff737b82 */ /* 0x000e700000000800 */
[----:B------:R-:W2:Y:S01]  /*04a0*/  LDC.64 R90, c[0x0][0x3f8] ;  /* 0x0000fe00ff5a7b82 */ /* 0x000ea20000000a00 */
[----:B0-----:R-:W-:-:S05]  /*04b0*/  IMAD.WIDE R88, R2, 0x4, R88 ;  /* 0x0000000402587825 */ /* 0x001fca00078e0258 */
[----:B------:R2:W3:Y:S02]  /*04c0*/  LDG.E R3, desc[UR6][R88.64] ;  /* 0x0000000658037981 */ /* 0x0004e4000c1e1900 */
[----:B--2---:R-:W-:-:S05]  /*04d0*/  IMAD.WIDE R88, R2, 0x4, R90 ;  /* 0x0000000402587825 */ /* 0x004fca00078e025a */
[----:B-----5:R0:W5:Y:S01]  /*04e0*/  LDG.E R114, desc[UR6][R88.64] ;  /* 0x0000000658727981 */ /* 0x020162000c1e1900 */
[----:B---3--:R-:W-:-:S13]  /*04f0*/  ISETP.GE.AND P1, PT, R3, 0x1, PT ;  /* 0x000000010300780c */ /* 0x008fda0003f26270 */
[----:B------:R-:W-:Y:S01]  /*0500*/  @P1 IADD3 R92, PT, PT, R3, -0x1, RZ ;  /* 0xffffffff035c1810 */ /* 0x000fe20007ffe0ff */
[----:B------:R-:W2:Y:S04]  /*0510*/  @P1 LDC.64 R94, c[0x0][0x390] ;  /* 0x0000e400ff5e1b82 */ /* 0x000ea80000000a00 */
[----:B-1----:R-:W-:-:S05]  /*0520*/  @P1 IMAD R92, R92, R115, RZ ;  /* 0x000000735c5c1224 */ /* 0x002fca00078e02ff */
[----:B------:R-:W-:-:S04]  /*0530*/  @P1 SHF.R.S32.HI R93, RZ, 0x1f, R92 ;  /* 0x0000001fff5d1819 */ /* 0x000fc8000001145c */
[----:B------:R-:W-:Y:S01]  /*0540*/  @P1 LEA.HI R93, R93, R92, RZ, 0x3 ;  /* 0x0000005c5d5d1211 */ /* 0x000fe200078f18ff */
[----:B------:R-:W-:-:S03]  /*0550*/  HFMA2 R92, -RZ, RZ, 0, 0 ;  /* 0x00000000ff5c7431 */ /* 0x000fc600000001ff */
        /* <DEDUP_REMOVED lines=16> */
[----:B------:R-:W0:Y:S01]  /*0660*/  @P2 LDC R95, c[0x0][0x40c] ;  /* 0x00010300ff5f2b82 */ /* 0x000e220000000800 */
[--C-:B-----5:R-:W-:Y:S02]  /*0670*/  @P2 HADD2.F32 R90, -RZ, R76.reuse.H0_H0 ;  /* 0x2000004cff5a2230 */ /* 0x120fe40000004100 */
[--C-:B------:R-:W-:Y:S02]  /*0680*/  @P2 HADD2.F32 R93, -RZ, R77.reuse.H0_H0 ;  /* 0x2000004dff5d2230 */ /* 0x100fe40000004100 */
[----:B------:R-:W-:Y:S02]  /*0690*/  @P2 HADD2.F32 R91, -RZ, R76.H1_H1 ;  /* 0x3000004cff5b2230 */ /* 0x000fe40000004100 */
[----:B------:R-:W-:Y:S01]  /*06a0*/  @P2 HADD2.F32 R94, -RZ, R77.H1_H1 ;  /* 0x3000004dff5e2230 */ /* 0x000fe20000004100 */
[----:B------:R-:W1:Y:S08]  /*06b0*/  @P2 LDC R98, c[0x0][0x40c] ;  /* 0x00010300ff622b82 */ /* 0x000e700000000800 */
[----:B------:R-:W4:Y:S08]  /*06c0*/  @P2 LDC R96, c[0x0][0x40c] ;  /* 0x00010300ff602b82 */ /* 0x000f300000000800 */
[----:B------:R-:W4:Y:S01]  /*06d0*/  @P2 LDC R99, c[0x0][0x40c] ;  /* 0x00010300ff632b82 */ /* 0x000f220000000800 */
[----:B0-----:R-:W-:Y:S01]  /*06e0*/  @P2 FMUL.FTZ R89, R90, R95 ;  /* 0x0000005f5a592220 */ /* 0x001fe20000410000 */
[----:B------:R-:W-:-:S02]  /*06f0*/  @P2 HADD2.F32 R90, -RZ, R78.H0_H0 ;  /* 0x2000004eff5a2230 */ /* 0x000fc40000004100 */
[----:B------:R-:W-:-:S04]  /*0700*/  @P2 HADD2.F32 R95, -RZ, R78.H1_H1 ;  /* 0x3000004eff5f2230 */ /* 0x000fc80000004100 */
[----:B------:R-:W0:Y:S01]  /*0710*/  @P2 LDC R100, c[0x0][0x40c] ;  /* 0x00010300ff642b82 */ /* 0x000e220000000800 */
[----:B-1----:R-:W-:Y:S01]  /*0720*/  @P2 FMUL.FTZ R93, R93, R98 ;  /* 0x000000625d5d2220 */ /* 0x002fe20000410000 */
[----:B------:R-:W-:-:S06]  /*0730*/  @P2 HADD2.F32 R98, -RZ, R79.H0_H0 ;  /* 0x2000004fff622230 */ /* 0x000fcc0000004100 */
[----:B------:R-:W1:Y:S01]  /*0740*/  @P2 LDC R97, c[0x0][0x40c] ;  /* 0x00010300ff612b82 */ /* 0x000e620000000800 */
[----:B----4-:R-:W-:-:S07]  /*0750*/  @P2 FMUL.FTZ R88, R91, R96 ;  /* 0x000000605b582220 */ /* 0x010fce0000410000 */
[----:B------:R-:W4:Y:S01]  /*0760*/  @P2 LDC R101, c[0x0][0x40c] ;  /* 0x00010300ff652b82 */ /* 0x000f220000000800 */
[----:B------:R-:W-:Y:S01]  /*0770*/  @P2 FMUL.FTZ R91, R90, R99 ;  /* 0x000000635a5b2220 */ /* 0x000fe20000410000 */
[----:B0-----:R-:W-:Y:S01]  /*0780*/  @P2 FMUL.FTZ R90, R95, R100 ;  /* 0x000000645f5a2220 */ /* 0x001fe20000410000 */
[----:B-1----:R-:W-:Y:S01]  /*0790*/  @P2 FMUL.FTZ R94, R94, R97 ;  /* 0x000000615e5e2220 */ /* 0x002fe20000410000 */
[----:B----4-:R-:W-:Y:S01]  /*07a0*/  @P2 FMUL.FTZ R95, R98, R101 ;  /* 0x00000065625f2220 */ /* 0x010fe20000410000 */
        /* <DEDUP_REMOVED lines=16> */
[----:B------:R-:W-:-:S05]  /*08b0*/  HADD2.F32 R88, -RZ, R79.H1_H1 ;  /* 0x3000004fff587230 */ /* 0x000fca0000004100 */
[----:B------:R-:W-:-:S04]  /*08c0*/  FMUL.FTZ R88, R88, UR11 ;  /* 0x0000000b58587c20 */ /* 0x000fc80008410000 */
[----:B------:R-:W-:Y:S01]  /*08d0*/  FFMA.FTZ R103, R88, R59, R87 ;  /* 0x0000003b58677223 */ /* 0x000fe20000010057 */
[----:B------:R-:W-:Y:S06]  /*08e0*/  BRA `(.L_x_20076) ;  /* 0x0000000000947947 */ /* 0x000fec0003800000 */
.L_x_20075:
[----:B------:R-:W0:Y:S01]  /*08f0*/  @P1 LDC R89, c[0x0][0x40c] ;  /* 0x00010300ff591b82 */ /* 0x000e220000000800 */
[----:B-----5:R-:W-:Y:S02]  /*0900*/  @P1 HADD2.F32 R88, -RZ, R76.H0_H0 ;  /* 0x2000004cff581230 */ /* 0x020fe40000004100 */
[--C-:B------:R-:W-:Y:S02]  /*0910*/  @P1 HADD2.F32 R90, -RZ, R77.reuse.H0_H0 ;  /* 0x2000004dff5a1230 */ /* 0x100fe40000004100 */
[----:B------:R-:W-:Y:S02]  /*0920*/  @P1 HADD2.F32 R94, -RZ, R77.H1_H1 ;  /* 0x3000004dff5e1230 */ /* 0x000fe40000004100 */
[--C-:B------:R-:W-:Y:S01]  /*0930*/  @P1 HADD2.F32 R98, -RZ, R78.reuse.H1_H1 ;  /* 0x3000004eff621230 */ /* 0x100fe20000004100 */
[----:B------:R-:W1:Y:S01]  /*0940*/  @P1 LDC R93, c[0x0][0x40c] ;  /* 0x00010300ff5d1b82 */ /* 0x000e620000000800 */
[----:B------:R-:W-:-:S07]  /*0950*/  @P1 HADD2.F32 R96, -RZ, R78.H0_H0 ;  /* 0x2000004eff601230 */ /* 0x000fce0000004100 */
[----:B------:R-:W2:Y:S08]  /*0960*/  @P1 LDC R95, c[0x0][0x40c] ;  /* 0x00010300ff5f1b82 */ /* 0x000eb00000000800 */
[----:B------:R-:W3:Y:S01]  /*0970*/  @P1 LDC R99, c[0x0][0x40c] ;  /* 0x00010300ff631b82 */ /* 0x000ee20000000800 */
[----:B0-----:R-:W-:Y:S01]  /*0980*/  @P1 FMUL.FTZ R89, R88, R89 ;  /* 0x0000005958591220 */ /* 0x001fe20000410000 */
[----:B------:R-:W-:-:S06]  /*0990*/  @P1 HADD2.F32 R88, -RZ, R76.H1_H1 ;  /* 0x3000004cff581230 */ /* 0x000fcc0000004100 */
[----:B------:R-:W0:Y:S01]  /*09a0*/  @P1 LDC R91, c[0x0][0x40c] ;  /* 0x00010300ff5b1b82 */ /* 0x000e220000000800 */
[----:B-1----:R-:W-:-:S07]  /*09b0*/  @P1 FMUL.FTZ R93, R90, R93 ;  /* 0x0000005d5a5d1220 */ /* 0x002fce0000410000 */
[----:B------:R-:W1:Y:S01]  /*09c0*/  @P1 LDC R97, c[0x0][0x40c] ;  /* 0x00010300ff611b82 */ /* 0x000e620000000800 */
[----:B--2---:R-:W-:Y:S01]  /*09d0*/  @P1 FMUL.FTZ R94, R94, R95 ;  /* 0x0000005f5e5e1220 */ /* 0x004fe20000410000 */
[----:B------:R-:W-:-:S06]  /*09e0*/  @P1 HADD2.F32 R95, -RZ, R79.H0_H0 ;  /* 0x2000004fff5f1230 */ /* 0x000fcc0000004100 */
[----:B------:R-:W2:Y:S01]  /*09f0*/  @P1 LDC R100, c[0x0][0x40c] ;  /* 0x00010300ff641b82 */ /* 0x000ea20000000800 */
[----:B---3--:R-:W-:Y:S01]  /*0a00*/  @P1 FMUL.FTZ R90, R98, R99 ;  /* 0x00000063625a1220 */ /* 0x008fe20000410000 */
[----:B------:R-:W-:Y:S01]  /*0a10*/  @P1 HADD2.F32 R99, -RZ, R79.H1_H1 ;  /* 0x3000004fff631230 */ /* 0x000fe20000004100 */
[----:B------:R-:W-:Y:S01]  /*0a20*/  MOV R98, RZ ;  /* 0x000000ff00627202 */ /* 0x000fe20000000f00 */
[----:B------:R-:W-:-:S04]  /*0a30*/  @P1 FMUL.FTZ R98, R93, R54 ;  /* 0x000000365d621220 */ /* 0x000fc80000410000 */
[----:B------:R-:W3:Y:S01]  /*0a40*/  @P1 LDC R102, c[0x0][0x40c] ;  /* 0x00010300ff661b82 */ /* 0x000ee20000000800 */
[----:B0-----:R-:W-:Y:S01]  /*0a50*/  @P1 FMUL.FTZ R88, R88, R91 ;  /* 0x0000005b58581220 */ /* 0x001fe20000410000 */
[----:B-1----:R-:W-:Y:S01]  /*0a60*/  @P1 FMUL.FTZ R91, R96, R97 ;  /* 0x00000061605b1220 */ /* 0x002fe20000410000 */
[----:B------:R-:W-:Y:S02]  /*0a70*/  CS2R R96, SRZ ;  /* 0x0000000000607805 */ /* 0x000fe4000001ff00 */
[----:B------:R-:W-:Y:S01]  /*0a80*/  @P1 FMUL.FTZ R96, R89, R52 ;  /* 0x0000003459601220 */ /* 0x000fe20000410000 */
[----:B------:R-:W-:Y:S01]  /*0a90*/  @P1 FMUL.FTZ R97, R88, R53 ;  /* 0x0000003558611220 */ /* 0x000fe20000410000 */
[----:B--2---:R-:W-:Y:S01]  /*0aa0*/  @P1 FMUL.FTZ R95, R95, R100 ;  /* 0x000000645f5f1220 */ /* 0x004fe20000410000 */
[----:B------:R-:W-:Y:S02]  /*0ab0*/  CS2R R100, SRZ ;  /* 0x0000000000647805 */ /* 0x000fe4000001ff00 */
[----:B------:R-:W-:Y:S01]  /*0ac0*/  @P1 FMUL.FTZ R100, R91, R56 ;  /* 0x000000385b641220 */ /* 0x000fe20000410000 */
[----:B------:R-:W-:Y:S01]  /*0ad0*/  @P1 FMUL.FTZ R101, R90, R57 ;  /* 0x000000395a651220 */ /* 0x000fe20000410000 */
[----:B---3--:R-:W-:Y:S01]  /*0ae0*/  @P1 FMUL.FTZ R104, R99, R102 ;  /* 0x0000006663681220 */ /* 0x008fe20000410000 */
[----:B------:R-:W-:-:S02]  /*0af0*/  CS2R R102, SRZ ;  /* 0x0000000000667805 */ /* 0x000fc4000001ff00 */
[----:B------:R-:W-:Y:S01]  /*0b00*/  MOV R99, RZ ;  /* 0x000000ff00637202 */ /* 0x000fe20000000f00 */
[----:B------:R-:W-:Y:S01]  /*0b10*/  @P1 FMUL.FTZ R99, R94, R55 ;  /* 0x000000375e631220 */ /* 0x000fe20000410000 */
[----:B------:R-:W-:Y:S01]  /*0b20*/  @P1 FMUL.FTZ R102, R95, R58 ;  /* 0x0000003a5f661220 */ /* 0x000fe20000410000 */
[----:B------:R-:W-:-:S07]  /*0b30*/  @P1 FMUL.FTZ R103, R104, R59 ;  /* 0x0000003b68671220 */ /* 0x000fce0000410000 */
.L_x_20076:
[----:B------:R-:W-:Y:S05]  /*0b40*/  BSYNC.RECONVERGENT B0 ;  /* 0x0000000000007941 */ /* 0x000fea0003800200 */
.L_x_20074:
        /* <DEDUP_REMOVED lines=15> */
[----:B------:R-:W-:Y:S02]  /*0c40*/  ISETP.GT.AND P2, PT, R3, RZ, PT ;  /* 0x000000ff0300720c */ /* 0x000fe40003f44270 */
[----:B-----5:R-:W-:-:S11]  /*0c50*/  MOV R105, R81 ;  /* 0x0000005100697202 */ /* 0x020fd60000000f00 */
[----:B0-----:R-:W0:Y:S01]  /*0c60*/  @P2 LDC R89, c[0x0][0x40c] ;  /* 0x00010300ff592b82 */ /* 0x001e220000000800 */
[--C-:B------:R-:W-:Y:S02]  /*0c70*/  @P2 HADD2.F32 R88, -RZ, R76.reuse.H0_H0 ;  /* 0x2000004cff582230 */ /* 0x100fe40000004100 */
[--C-:B------:R-:W-:Y:S02]  /*0c80*/  @P2 HADD2.F32 R93, -RZ, R77.reuse.H0_H0 ;  /* 0x2000004dff5d2230 */ /* 0x100fe40000004100 */
[----:B------:R-:W-:Y:S02]  /*0c90*/  @P2 HADD2.F32 R95, -RZ, R77.H1_H1 ;  /* 0x3000004dff5f2230 */ /* 0x000fe40000004100 */
        /* <DEDUP_REMOVED lines=12> */
[----:B------:R-:W-:Y:S01]  /*0d60*/  MOV R104, R80 ;  /* 0x0000005000687202 */ /* 0x000fe20000000f00 */
[----:B------:R-:W-:Y:S01]  /*0d70*/  @P2 FFMA.FTZ R104, R89, R60, R80 ;  /* 0x0000003c59682223 */ /* 0x000fe20000010050 */
[----:B------:R-:W-:-:S03]  /*0d80*/  MOV R89, R85 ;  /* 0x0000005500597202 */ /* 0x000fc60000000f00 */
[----:B------:R-:W2:Y:S01]  /*0d90*/  @P2 LDC R110, c[0x0][0x40c] ;  /* 0x00010300ff6e2b82 */ /* 0x000ea20000000800 */
[----:B---3--:R-:W-:-:S04]  /*0da0*/  @P2 FMUL.FTZ R90, R90, R91 ;  /* 0x0000005b5a5a2220 */ /* 0x008fc80000410000 */
[----:B------:R-:W-:Y:S01]  /*0db0*/  @P2 FFMA.FTZ R105, R90, R61, R81 ;  /* 0x0000003d5a692223 */ /* 0x000fe20000010051 */
[----:B------:R-:W-:Y:S01]  /*0dc0*/  MOV R90, R86 ;  /* 0x00000056005a7202 */ /* 0x000fe20000000f00 */
[----:B0-----:R-:W-:Y:S01]  /*0dd0*/  @P2 FMUL.FTZ R91, R88, R107 ;  /* 0x0000006b585b2220 */ /* 0x001fe20000410000 */
[----:B------:R-:W-:Y:S02]  /*0de0*/  MOV R88, R84 ;  /* 0x0000005400587202 */ /* 0x000fe40000000f00 */
[----:B------:R-:W-:Y:S01]  /*0df0*/  MOV R107, R83 ;  /* 0x00000053006b7202 */ /* 0x000fe20000000f00 */
[----:B------:R-:W-:Y:S01]  /*0e00*/  @P2 FFMA.FTZ R88, R91, R64, R84 ;  /* 0x000000405b582223 */ /* 0x000fe20000010054 */
[----:B------:R-:W-:Y:S01]  /*0e10*/  @P2 FFMA.FTZ R107, R94, R63, R83 ;  /* 0x0000003f5e6b2223 */ /* 0x000fe20000010053 */
[----:B------:R-:W-:Y:S01]  /*0e20*/  MOV R91, R87 ;  /* 0x00000057005b7202 */ /* 0x000fe20000000f00 */
[----:B-1----:R-:W-:Y:S01]  /*0e30*/  @P2 FMUL.FTZ R108, R95, R106 ;  /* 0x0000006a5f6c2220 */ /* 0x002fe20000410000 */
[----:B------:R-:W-:Y:S01]  /*0e40*/  MOV R106, R82 ;  /* 0x00000052006a7202 */ /* 0x000fe20000000f00 */
[----:B------:R-:W-:-:S02]  /*0e50*/  @P2 FFMA.FTZ R106, R93, R62, R82 ;  /* 0x0000003e5d6a2223 */ /* 0x000fc40000010052 */
[----:B------:R-:W-:Y:S01]  /*0e60*/  @P2 FFMA.FTZ R89, R108, R65, R85 ;  /* 0x000000416c592223 */ /* 0x000fe20000010055 */
[----:B--2---:R-:W-:-:S04]  /*0e70*/  @P2 FMUL.FTZ R109, R109, R110 ;  /* 0x0000006e6d6d2220 */ /* 0x004fc80000410000 */
[----:B------:R-:W-:Y:S01]  /*0e80*/  @P2 FFMA.FTZ R90, R109, R66, R86 ;  /* 0x000000426d5a2223 */ /* 0x000fe20000010056 */
[----:B------:R-:W-:Y:S06]  /*0e90*/  @!P2 BRA `(.L_x_20079) ;  /* 0x0000000000a0a947 */ /* 0x000fec0003800000 */
[----:B------:R-:W-:-:S05]  /*0ea0*/  HADD2.F32 R91, -RZ, R79.H1_H1 ;  /* 0x3000004fff5b7230 */ /* 0x000fca0000004100 */
[----:B------:R-:W-:-:S04]  /*0eb0*/  FMUL.FTZ R94, R91, UR11 ;  /* 0x0000000b5b5e7c20 */ /* 0x000fc80008410000 */
[----:B------:R-:W-:Y:S01]  /*0ec0*/  FFMA.FTZ R91, R94, R67, R87 ;  /* 0x000000435e5b7223 */ /* 0x000fe20000010057 */
[----:B------:R-:W-:Y:S06]  /*0ed0*/  BRA `(.L_x_20079) ;  /* 0x0000000000907947 */ /* 0x000fec0003800000 */
.L_x_20078:
[----:B0-----:R-:W0:Y:S01]  /*0ee0*/  @P1 LDC R90, c[0x0][0x40c] ;  /* 0x00010300ff5a1b82 */ /* 0x001e220000000800 */
[----:B-----5:R-:W-:Y:S02]  /*0ef0*/  @P1 HADD2.F32 R89, -RZ, R76.H0_H0 ;  /* 0x2000004cff591230 */ /* 0x020fe40000004100 */
[--C-:B------:R-:W-:Y:S02]  /*0f00*/  @P1 HADD2.F32 R94, -RZ, R77.reuse.H0_H0 ;  /* 0x2000004dff5e1230 */ /* 0x100fe40000004100 */
[----:B------:R-:W-:Y:S02]  /*0f10*/  @P1 HADD2.F32 R104, -RZ, R77.H1_H1 ;  /* 0x3000004dff681230 */ /* 0x000fe40000004100 */
[--C-:B------:R-:W-:Y:S01]  /*0f20*/  @P1 HADD2.F32 R106, -RZ, R78.reuse.H0_H0 ;  /* 0x2000004eff6a1230 */ /* 0x100fe20000004100 */
[----:B------:R-:W1:Y:S01]  /*0f30*/  @P1 LDC R95, c[0x0][0x40c] ;  /* 0x00010300ff5f1b82 */ /* 0x000e620000000800 */
[----:B------:R-:W-:-:S07]  /*0f40*/  @P1 HADD2.F32 R108, -RZ, R78.H1_H1 ;  /* 0x3000004eff6c1230 */ /* 0x000fce0000004100 */
        /* <DEDUP_REMOVED lines=8> */
[----:B------:R-:W-:Y:S02]  /*0fd0*/  CS2R R104, SRZ ;  /* 0x0000000000687805 */ /* 0x000fe4000001ff00 */
[----:B------:R-:W-:-:S04]  /*0fe0*/  @P1 FMUL.FTZ R104, R89, R60 ;  /* 0x0000003c59681220 */ /* 0x000fc80000410000 */
[----:B------:R-:W2:Y:S01]  /*0ff0*/  @P1 LDC R88, c[0x0][0x40c] ;  /* 0x00010300ff581b82 */ /* 0x000ea20000000800 */
[----:B---3--:R-:W-:Y:S01]  /*1000*/  @P1 FMUL.FTZ R109, R106, R107 ;  /* 0x0000006b6a6d1220 */ /* 0x008fe20000410000 */
[----:B------:R-:W-:Y:S02]  /*1010*/  CS2R R106, SRZ ;  /* 0x00000000006a7805 */ /* 0x000fe4000001ff00 */
[----:B------:R-:W-:Y:S01]  /*1020*/  @P1 FMUL.FTZ R107, R94, R63 ;  /* 0x0000003f5e6b1220 */ /* 0x000fe20000410000 */
[--C-:B------:R-:W-:Y:S02]  /*1030*/  @P1 HADD2.F32 R94, -RZ, R79.reuse.H1_H1 ;  /* 0x3000004fff5e1230 */ /* 0x100fe40000004100 */
[----:B------:R-:W-:Y:S01]  /*1040*/  @P1 FMUL.FTZ R106, R95, R62 ;  /* 0x0000003e5f6a1220 */ /* 0x000fe20000410000 */
[----:B------:R-:W3:Y:S01]  /*1050*/  @P1 LDC R93, c[0x0][0x40c] ;  /* 0x00010300ff5d1b82 */ /* 0x000ee20000000800 */
[----:B0-----:R-:W-:Y:S01]  /*1060*/  @P1 FMUL.FTZ R90, R90, R91 ;  /* 0x0000005b5a5a1220 */ /* 0x001fe20000410000 */
[----:B------:R-:W-:-:S03]  /*1070*/  @P1 HADD2.F32 R91, -RZ, R79.H0_H0 ;  /* 0x2000004fff5b1230 */ /* 0x000fc60000004100 */
[----:B------:R-:W-:Y:S01]  /*1080*/  @P1 FMUL.FTZ R105, R90, R61 ;  /* 0x0000003d5a691220 */ /* 0x000fe20000410000 */
[----:B-1----:R-:W-:Y:S01]  /*1090*/  @P1 FMUL.FTZ R108, R108, R111 ;  /* 0x0000006f6c6c1220 */ /* 0x002fe20000410000 */
[----:B--2---:R-:W-:Y:S01]  /*10a0*/  @P1 FMUL.FTZ R111, R91, R88 ;  /* 0x000000585b6f1220 */ /* 0x004fe20000410000 */
[----:B------:R-:W-:Y:S02]  /*10b0*/  CS2R R88, SRZ ;  /* 0x0000000000587805 */ /* 0x000fe4000001ff00 */
[----:B------:R-:W-:Y:S01]  /*10c0*/  CS2R R90, SRZ ;  /* 0x00000000005a7805 */ /* 0x000fe2000001ff00 */
[----:B------:R-:W-:Y:S01]  /*10d0*/  @P1 FMUL.FTZ R88, R109, R64 ;  /* 0x000000406d581220 */ /* 0x000fe20000410000 */
[----:B------:R-:W-:Y:S01]  /*10e0*/  @P1 FMUL.FTZ R89, R108, R65 ;  /* 0x000000416c591220 */ /* 0x000fe20000410000 */
[----:B------:R-:W-:Y:S01]  /*10f0*/  @P1 FMUL.FTZ R90, R111, R66 ;  /* 0x000000426f5a1220 */ /* 0x000fe20000410000 */
[----:B---3--:R-:W-:-:S04]  /*1100*/  @P1 FMUL.FTZ R94, R94, R93 ;  /* 0x0000005d5e5e1220 */ /* 0x008fc80000410000 */
[----:B------:R-:W-:-:S07]  /*1110*/  @P1 FMUL.FTZ R91, R94, R67 ;  /* 0x000000435e5b1220 */ /* 0x000fce0000410000 */
.L_x_20079:
[----:B------:R-:W-:Y:S05]  /*1120*/  BSYNC.RECONVERGENT B0 ;  /* 0x0000000000007941 */ /* 0x000fea0003800200 */
.L_x_20077:
        /* <DEDUP_REMOVED lines=15> */
[----:B------:R-:W-:Y:S02]  /*1220*/  ISETP.GT.AND P0, PT, R3, RZ, PT ;  /* 0x000000ff0300720c */ /* 0x000fe40003f04270 */
[----:B0----5:R-:W-:Y:S02]  /*1230*/  MOV R109, R85 ;  /* 0x00000055006d7202 */ /* 0x021fe40000000f00 */
[----:B------:R-:W-:-:S09]  /*1240*/  MOV R111, R87 ;  /* 0x00000057006f7202 */ /* 0x000fd20000000f00 */
[----:B------:R-:W0:Y:S01]  /*1250*/  @P0 LDC R92, c[0x0][0x40c] ;  /* 0x00010300ff5c0b82 */ /* 0x000e220000000800 */
[--C-:B------:R-:W-:Y:S02]  /*1260*/  @P0 HADD2.F32 R3, -RZ, R76.reuse.H0_H0 ;  /* 0x2000004cff030230 */ /* 0x100fe40000004100 */
[----:B------:R-:W-:-:S05]  /*1270*/  @P0 HADD2.F32 R93, -RZ, R76.H1_H1 ;  /* 0x3000004cff5d0230 */ /* 0x000fca0000004100 */
[----:B------:R-:W1:Y:S08]  /*1280*/  @P0 LDC R94, c[0x0][0x40c] ;  /* 0x00010300ff5e0b82 */ /* 0x000e700000000800 */
[----:B------:R-:W2:Y:S08]  /*1290*/  @P0 LDC R110, c[0x0][0x40c] ;  /* 0x00010300ff6e0b82 */ /* 0x000eb00000000800 */
[----:B------:R-:W3:Y:S01]  /*12a0*/  @P0 LDC R116, c[0x0][0x40c] ;  /* 0x00010300ff740b82 */ /* 0x000ee20000000800 */
[----:B0-----:R-:W-:Y:S01]  /*12b0*/  @P0 FMUL.FTZ R3, R3, R92 ;  /* 0x0000005c03030220 */ /* 0x001fe20000410000 */
[----:B------:R-:W-:-:S03]  /*12c0*/  MOV R92, R80 ;  /* 0x00000050005c7202 */ /* 0x000fc60000000f00 */
[----:B------:R-:W-:Y:S01]  /*12d0*/  @P0 FFMA.FTZ R92, R3, R68, R80 ;  /* 0x00000044035c0223 */ /* 0x000fe20000010050 */
[--C-:B------:R-:W-:Y:S02]  /*12e0*/  @P0 HADD2.F32 R3, -RZ, R77.reuse.H1_H1 ;  /* 0x3000004dff030230 */ /* 0x100fe40000004100 */
[----:B------:R-:W0:Y:S01]  /*12f0*/  @P0 LDC R118, c[0x0][0x40c] ;  /* 0x00010300ff760b82 */ /* 0x000e220000000800 */
[----:B-1----:R-:W-:Y:S01]  /*1300*/  @P0 FMUL.FTZ R108, R93, R94 ;  /* 0x0000005e5d6c0220 */ /* 0x002fe20000410000 */
[----:B------:R-:W-:Y:S01]  /*1310*/  @P0 HADD2.F32 R93, -RZ, R77.H0_H0 ;  /* 0x2000004dff5d0230 */ /* 0x000fe20000004100 */
[----:B------:R-:W-:-:S04]  /*1320*/  MOV R94, R82 ;  /* 0x00000052005e7202 */ /* 0x000fc80000000f00 */
[----:B--2---:R-:W-:Y:S01]  /*1330*/  @P0 FMUL.FTZ R95, R93, R110 ;  /* 0x0000006e5d5f0220 */ /* 0x004fe20000410000 */
[----:B------:R-:W-:Y:S01]  /*1340*/  MOV R93, R81 ;  /* 0x00000051005d7202 */ /* 0x000fe20000000f00 */
[----:B------:R-:W1:Y:S01]  /*1350*/  @P0 LDC R110, c[0x0][0x40c] ;  /* 0x00010300ff6e0b82 */ /* 0x000e620000000800 */
[----:B------:R-:W-:Y:S01]  /*1360*/  @P0 FFMA.FTZ R93, R108, R69, R81 ;  /* 0x000000456c5d0223 */ /* 0x000fe20000010051 */
[----:B------:R-:W-:Y:S01]  /*1370*/  @P0 FFMA.FTZ R94, R95, R70, R82 ;  /* 0x000000465f5e0223 */ /* 0x000fe20000010052 */
[----:B------:R-:W-:Y:S02]  /*1380*/  MOV R95, R83 ;  /* 0x00000053005f7202 */ /* 0x000fe40000000f00 */
[----:B------:R-:W-:Y:S01]  /*1390*/  MOV R108, R84 ;  /* 0x00000054006c7202 */ /* 0x000fe20000000f00 */
[----:B---3--:R-:W-:Y:S01]  /*13a0*/  @P0 FMUL.FTZ R116, R3, R116 ;  /* 0x0000007403740220 */ /* 0x008fe20000410000 */
[----:B------:R-:W-:-:S03]  /*13b0*/  @P0 HADD2.F32 R3, -RZ, R78.H0_H0 ;  /* 0x2000004eff030230 */ /* 0x000fc60000004100 */
[----:B------:R-:W-:Y:S02]  /*13c0*/  @P0 FFMA.FTZ R95, R116, R71, R83 ;  /* 0x00000047745f0223 */ /* 0x000fe40000010053 */
[----:B------:R-:W2:Y:S01]  /*13d0*/  @P0 LDC R116, c[0x0][0x40c] ;  /* 0x00010300ff740b82 */ /* 0x000ea20000000800 */
[----:B0-----:R-:W-:-:S04]  /*13e0*/  @P0 FMUL.FTZ R3, R3, R118 ;  /* 0x0000007603030220 */ /* 0x001fc80000410000 */
[----:B------:R-:W-:Y:S01]  /*13f0*/  @P0 FFMA.FTZ R108, R3, R72, R84 ;  /* 0x00000048036c0223 */ /* 0x000fe20000010054 */
[----:B------:R-:W-:-:S05]  /*1400*/  @P0 HADD2.F32 R3, -RZ, R78.H1_H1 ;  /* 0x3000004eff030230 */ /* 0x000fca0000004100 */
[----:B-1----:R-:W-:Y:S01]  /*1410*/  @P0 FMUL.FTZ R110, R3, R110 ;  /* 0x0000006e036e0220 */ /* 0x002fe20000410000 */
[----:B------:R-:W-:-:S03]  /*1420*/  @P0 HADD2.F32 R3, -RZ, R79.H0_H0 ;  /* 0x2000004fff030230 */ /* 0x000fc60000004100 */
[----:B------:R-:W-:Y:S01]  /*1430*/  @P0 FFMA.FTZ R109, R110, R73, R85 ;  /* 0x000000496e6d0223 */ /* 0x000fe20000010055 */
[----:B------:R-:W-:Y:S01]  /*1440*/  MOV R110, R86 ;  /* 0x00000056006e7202 */ /* 0x000fe20000000f00 */
[----:B--2---:R-:W-:-:S04]  /*1450*/  @P0 FMUL.FTZ R3, R3, R116 ;  /* 0x0000007403030220 */ /* 0x004fc80000410000 */
[----:B------:R-:W-:Y:S01]  /*1460*/  @P0 FFMA.FTZ R110, R3, R74, R86 ;  /* 0x0000004a036e0223 */ /* 0x000fe20000010056 */
[----:B------:R-:W-:Y:S06]  /*1470*/  @!P0 BRA `(.L_x_20082) ;  /* 0x0000000000a88947 */ /* 0x000fec0003800000 */
[----:B------:R-:W-:-:S05]  /*1480*/  HADD2.F32 R3, -RZ, R79.H1_H1 ;  /* 0x3000004fff037230 */ /* 0x000fca0000004100 */
[----:B------:R-:W-:-:S04]  /*1490*/  FMUL.FTZ R116, R3, UR11 ;  /* 0x0000000b03747c20 */ /* 0x000fc80008410000 */
[----:B------:R-:W-:Y:S01]  /*14a0*/  FFMA.FTZ R111, R116, R75, R87 ;  /* 0x0000004b746f7223 */ /* 0x000fe20000010057 */
[----:B------:R-:W-:Y:S06]  /*14b0*/  BRA `(.L_x_20082) ;  /* 0x0000000000987947 */ /* 0x000fec0003800000 */
.L_x_20081:
[----:B0-----:R-:W0:Y:S01]  /*14c0*/  @P1 LDC R92, c[0x0][0x40c] ;  /* 0x00010300ff5c1b82 */ /* 0x001e220000000800 */
[--C-:B-----5:R-:W-:Y:S02]  /*14d0*/  @P1 HADD2.F32 R3, -RZ, R76.reuse.H0_H0 ;  /* 0x2000004cff031230 */ /* 0x120fe40000004100 */
[----:B------:R-:W-:-:S05]  /*14e0*/  @P1 HADD2.F32 R93, -RZ, R76.H1_H1 ;  /* 0x3000004cff5d1230 */ /* 0x000fca0000004100 */
[----:B------:R-:W1:Y:S08]  /*14f0*/  @P1 LDC R94, c[0x0][0x40c] ;  /* 0x00010300ff5e1b82 */ /* 0x000e700000000800 */
[----:B------:R-:W2:Y:S08]  /*1500*/  @P1 LDC R110, c[0x0][0x40c] ;  /* 0x00010300ff6e1b82 */ /* 0x000eb00000000800 */
[----:B------:R-:W3:Y:S01]  /*1510*/  @P1 LDC R116, c[0x0][0x40c] ;  /* 0x00010300ff741b82 */ /* 0x000ee20000000800 */
[----:B0-----:R-:W-:Y:S01]  /*1520*/  @P1 FMUL.FTZ R3, R3, R92 ;  /* 0x0000005c03031220 */ /* 0x001fe20000410000 */
[----:B------:R-:W-:-:S06]  /*1530*/  HFMA2 R92, -RZ, RZ, 0, 0 ;  /* 0x00000000ff5c7431 */ /* 0x000fcc00000001ff */
[----:B------:R-:W0:Y:S01]  /*1540*/  @P1 LDC R118, c[0x0][0x40c] ;  /* 0x00010300ff761b82 */ /* 0x000e220000000800 */
[----:B-1----:R-:W-:Y:S01]  /*1550*/  @P1 FMUL.FTZ R108, R93, R94 ;  /* 0x0000005e5d6c1220 */ /* 0x002fe20000410000 */
[--C-:B------:R-:W-:Y:S02]  /*1560*/  @P1 HADD2.F32 R93, -RZ, R77.reuse.H0_H0 ;  /* 0x2000004dff5d1230 */ /* 0x100fe40000004100 */
[----:B------:R-:W-:Y:S01]  /*1570*/  @P1 FMUL.FTZ R92, R3, R68 ;  /* 0x00000044035c1220 */ /* 0x000fe20000410000 */
[----:B------:R-:W-:Y:S02]  /*1580*/  @P1 HADD2.F32 R3, -RZ, R77.H1_H1 ;  /* 0x3000004dff031230 */ /* 0x000fe40000004100 */
[----:B------:R-:W-:Y:S02]  /*1590*/  HFMA2 R94, -RZ, RZ, 0, 0 ;  /* 0x00000000ff5e7431 */ /* 0x000fe400000001ff */
[----:B--2---:R-:W-:Y:S01]  /*15a0*/  @P1 FMUL.FTZ R95, R93, R110 ;  /* 0x0000006e5d5f1220 */ /* 0x004fe20000410000 */
[----:B------:R-:W-:Y:S01]  /*15b0*/  MOV R93, RZ ;  /* 0x000000ff005d7202 */ /* 0x000fe20000000f00 */
[----:B------:R-:W1:Y:S01]  /*15c0*/  @P1 LDC R110, c[0x0][0x40c] ;  /* 0x00010300ff6e1b82 */ /* 0x000e620000000800 */
[----:B------:R-:W-:Y:S01]  /*15d0*/  @P1 FMUL.FTZ R93, R108, R69 ;  /* 0x000000456c5d1220 */ /* 0x000fe20000410000 */
[----:B------:R-:W-:Y:S01]  /*15e0*/  @P1 FMUL.FTZ R94, R95, R70 ;  /* 0x000000465f5e1220 */ /* 0x000fe20000410000 */
[----:B------:R-:W-:-:S02]  /*15f0*/  MOV R95, RZ ;  /* 0x000000ff005f7202 */ /* 0x000fc40000000f00 */
[----:B------:R-:W-:Y:S01]  /*1600*/  CS2R R108, SRZ ;  /* 0x00000000006c7805 */ /* 0x000fe2000001ff00 */
[----:B---3--:R-:W-:Y:S01]  /*1610*/  @P1 FMUL.FTZ R116, R3, R116 ;  /* 0x0000007403741220 */ /* 0x008fe20000410000 */
[----:B------:R-:W-:-:S03]  /*1620*/  @P1 HADD2.F32 R3, -RZ, R78.H0_H0 ;  /* 0x2000004eff031230 */ /* 0x000fc60000004100 */
[----:B------:R-:W-:Y:S02]  /*1630*/  @P1 FMUL.FTZ R95, R116, R71 ;  /* 0x00000047745f1220 */ /* 0x000fe40000410000 */
[----:B------:R-:W2:Y:S01]  /*1640*/  @P1 LDC R116, c[0x0][0x40c] ;  /* 0x00010300ff741b82 */ /* 0x000ea20000000800 */
[----:B0-----:R-:W-:-:S04]  /*1650*/  @P1 FMUL.FTZ R3, R3, R118 ;  /* 0x0000007603031220 */ /* 0x001fc80000410000 */
[----:B------:R-:W-:Y:S01]  /*1660*/  @P1 FMUL.FTZ R108, R3, R72 ;  /* 0x00000048036c1220 */ /* 0x000fe20000410000 */
[----:B------:R-:W-:Y:S02]  /*1670*/  @P1 HADD2.F32 R3, -RZ, R78.H1_H1 ;  /* 0x3000004eff031230 */ /* 0x000fe40000004100 */
[----:B------:R-:W0:Y:S03]  /*1680*/  @P1 LDC R118, c[0x0][0x40c] ;  /* 0x00010300ff761b82 */ /* 0x000e260000000800 */
[----:B-1----:R-:W-:Y:S01]  /*1690*/  @P1 FMUL.FTZ R110, R3, R110 ;  /* 0x0000006e036e1220 */ /* 0x002fe20000410000 */
[----:B------:R-:W-:-:S03]  /*16a0*/  @P1 HADD2.F32 R3, -RZ, R79.H0_H0 ;  /* 0x2000004fff031230 */ /* 0x000fc60000004100 */
[----:B------:R-:W-:Y:S01]  /*16b0*/  @P1 FMUL.FTZ R109, R110, R73 ;  /* 0x000000496e6d1220 */ /* 0x000fe20000410000 */
[----:B------:R-:W-:Y:S01]  /*16c0*/  CS2R R110, SRZ ;  /* 0x00000000006e7805 */ /* 0x000fe2000001ff00 */
[----:B--2---:R-:W-:-:S04]  /*16d0*/  @P1 FMUL.FTZ R3, R3, R116 ;  /* 0x0000007403031220 */ /* 0x004fc80000410000 */
[----:B------:R-:W-:Y:S01]  /*16e0*/  @P1 FMUL.FTZ R110, R3, R74 ;  /* 0x0000004a036e1220 */ /* 0x000fe20000410000 */
[----:B------:R-:W-:-:S05]  /*16f0*/  @P1 HADD2.F32 R3, -RZ, R79.H1_H1 ;  /* 0x3000004fff031230 */ /* 0x000fca0000004100 */
[----:B0-----:R-:W-:-:S04]  /*1700*/  @P1 FMUL.FTZ R118, R3, R118 ;  /* 0x0000007603761220 */ /* 0x001fc80000410000 */
[----:B------:R-:W-:-:S07]  /*1710*/  @P1 FMUL.FTZ R111, R118, R75 ;  /* 0x0000004b766f1220 */ /* 0x000fce0000410000 */
.L_x_20082:
[----:B------:R-:W-:Y:S05]  /*1720*/  BSYNC.RECONVERGENT B0 ;  /* 0x0000000000007941 */ /* 0x000fea0003800200 */
.L_x_20080:
        /* <DEDUP_REMOVED lines=99> */
.L_x_20098:
        /* <DEDUP_REMOVED lines=115> */
.L_x_20085:
[----:B------:R-:W-:Y:S05]  /*2490*/  BSYNC.RECONVERGENT B0 ;  /* 0x0000000000007941 */ /* 0x000fea0003800200 */
.L_x_20084:
[----:B-1----:R-:W1:Y:S02]  /*24a0*/  LDC.64 R88, c[0x0][0x380] ;  /* 0x0000e000ff587b82 */ /* 0x002e640000000a00 */
[----:B-1----:R-:W-:-:S04]  /*24b0*/  LEA R2, R88, R2, 0x2 ;  /* 0x0000000258027211 */ /* 0x002fc800078e10ff */
[----:B------:R-:W-:-:S13]  /*24c0*/  ISETP.GE.AND P0, PT, R2, R89, PT ;  /* 0x000000590200720c */ /* 0x000fda0003f06270 */
[----:B------:R-:W-:Y:S05]  /*24d0*/  @!P0 BRA `(.L_x_20086) ;  /* 0xffffffdc00e88947 */ /* 0x000fea000383ffff */
[----:B------:R-:W-:Y:S05]  /*24e0*/  EXIT ;  /* 0x000000000000794d */ /* 0x000fea0003800000 */
.L_x_20083:
        /* <DEDUP_REMOVED lines=8> */
.L_x_20088:
[----:B------:R-:W-:Y:S05]  /*2570*/  BSYNC B0 ;  /* 0x0000000000007941 */ /* 0x000fea0003800000 */
.L_x_20087:
        /* <DEDUP_REMOVED lines=10> */
.L_x_20089:
[----:B------:R-:W-:Y:S01]  /*2620*/  HFMA2 R118, -RZ, RZ, 0, 2.384185791015625e-07 ;  /* 0x00000004ff767431 */ /* 0x000fe200000001ff */
[----:B------:R-:W-:-:S05]  /*2630*/  MOV R120, R124 ;  /* 0x0000007c00787202 */ /* 0x000fca0000000f00 */
[----:B------:R-:W-:-:S05]  /*2640*/  FADD.FTZ R120, R119, R120 ;  /* 0x0000007877787221 */ /* 0x000fca0000010000 */
[----:B------:R-:W-:-:S07]  /*2650*/  MOV R123, R120 ;  /* 0x00000078007b7202 */ /* 0x000fce0000000f00 */
[----:B------:R-:W-:Y:S05]  /*2660*/  WARPSYNC.COLLECTIVE R116, `(.L_x_20090) ;  /* 0x0000000074087348 */ /* 0x000fea0003c00000 */
[----:B------:R0:W1:Y:S02]  /*2670*/  SHFL.BFLY P0, R124, R123, R118, R117 ;  /* 0x0c0000767b7c7389 */ /* 0x0000640000000075 */
[----:B01----:R-:W-:Y:S05]  /*2680*/  ENDCOLLECTIVE ;  /* 0x000000000000791b */ /* 0x003fea0003800000 */
.L_x_20090:
[----:B------:R-:W-:Y:S01]  /*2690*/  HFMA2 R118, -RZ, RZ, 0, 4.76837158203125e-07 ;  /* 0x00000008ff767431 */ /* 0x000fe200000001ff */
[----:B------:R-:W-:-:S05]  /*26a0*/  MOV R3, R124 ;  /* 0x0000007c00037202 */ /* 0x000fca0000000f00 */
[----:B------:R-:W-:-:S05]  /*26b0*/  FADD.FTZ R121, R120, R3 ;  /* 0x0000000378797221 */ /* 0x000fca0000010000 */
[----:B------:R-:W-:-:S07]  /*26c0*/  MOV R123, R121 ;  /* 0x00000079007b7202 */ /* 0x000fce0000000f00 */
[----:B------:R-:W-:Y:S05]  /*26d0*/  WARPSYNC.COLLECTIVE R116, `(.L_x_20091) ;  /* 0x0000000074087348 */ /* 0x000fea0003c00000 */
[----:B------:R0:W1:Y:S02]  /*26e0*/  SHFL.BFLY P0, R124, R123, R118, R117 ;  /* 0x0c0000767b7c7389 */ /* 0x0000640000000075 */
[----:B01----:R-:W-:Y:S05]  /*26f0*/  ENDCOLLECTIVE ;  /* 0x000000000000791b */ /* 0x003fea0003800000 */
.L_x_20091:
[----:B------:R-:W-:Y:S01]  /*2700*/  HFMA2 R118, -RZ, RZ, 0, 9.5367431640625e-07 ;  /* 0x00000010ff767431 */ /* 0x000fe200000001ff */
[----:B------:R-:W-:-:S05]  /*2710*/  MOV R122, R124 ;  /* 0x0000007c007a7202 */ /* 0x000fca0000000f00 */
[----:B------:R-:W-:-:S05]  /*2720*/  FADD.FTZ R122, R121, R122 ;  /* 0x0000007a797a7221 */ /* 0x000fca0000010000 */
[----:B------:R-:W-:-:S07]  /*2730*/  MOV R123, R122 ;  /* 0x0000007a007b7202 */ /* 0x000fce0000000f00 */
[----:B------:R-:W-:Y:S05]  /*2740*/  WARPSYNC.COLLECTIVE R116, `(.L_x_20092) ;  /* 0x0000000074087348 */ /* 0x000fea0003c00000 */
[----:B------:R0:W1:Y:S02]  /*2750*/  SHFL.BFLY P0, R124, R123, R118, R117 ;  /* 0x0c0000767b7c7389 */ /* 0x0000640000000075 */
[----:B01----:R-:W-:Y:S05]  /*2760*/  ENDCOLLECTIVE ;  /* 0x000000000000791b */ /* 0x003fea0003800000 */
.L_x_20092:
        /* <DEDUP_REMOVED lines=57> */
.L_x_20093:
[----:B------:R-:W-:Y:S01]  /*2b00*/  HFMA2 R118, -RZ, RZ, 0, 1.1920928955078125e-07 ;  /* 0x00000002ff767431 */ /* 0x000fe200000001ff */
[----:B------:R-:W-:-:S05]  /*2b10*/  MOV R120, R124 ;  /* 0x0000007c00787202 */ /* 0x000fca0000000f00 */
[----:B------:R-:W-:-:S05]  /*2b20*/  FADD.FTZ R120, R3, R120 ;  /* 0x0000007803787221 */ /* 0x000fca0000010000 */
[----:B------:R-:W-:-:S07]  /*2b30*/  MOV R123, R120 ;  /* 0x00000078007b7202 */ /* 0x000fce0000000f00 */
[----:B------:R-:W-:Y:S05]  /*2b40*/  WARPSYNC.COLLECTIVE R116, `(.L_x_20094) ;  /* 0x0000000074087348 */ /* 0x000fea0003c00000 */
[----:B------:R0:W1:Y:S02]  /*2b50*/  SHFL.BFLY P0, R124, R123, R118, R117 ;  /* 0x0c0000767b7c7389 */ /* 0x0000640000000075 */
[----:B01----:R-:W-:Y:S05]  /*2b60*/  ENDCOLLECTIVE ;  /* 0x000000000000791b */ /* 0x003fea0003800000 */
.L_x_20094:
[----:B------:R-:W-:Y:S01]  /*2b70*/  HFMA2 R118, -RZ, RZ, 0, 2.384185791015625e-07 ;  /* 0x00000004ff767431 */ /* 0x000fe200000001ff */
[----:B------:R-:W-:-:S05]  /*2b80*/  MOV R119, R124 ;  /* 0x0000007c00777202 */ /* 0x000fca0000000f00 */
[----:B------:R-:W-:-:S05]  /*2b90*/  FADD.FTZ R119, R120, R119 ;  /* 0x0000007778777221 */ /* 0x000fca0000010000 */
[----:B------:R-:W-:-:S07]  /*2ba0*/  MOV R123, R119 ;  /* 0x00000077007b7202 */ /* 0x000fce0000000f00 */
[----:B------:R-:W-:Y:S05]  /*2bb0*/  WARPSYNC.COLLECTIVE R116, `(.L_x_20095) ;  /* 0x0000000074087348 */ /* 0x000fea0003c00000 */
[----:B------:R0:W1:Y:S02]  /*2bc0*/  SHFL.BFLY P0, R124, R123, R118, R117 ;  /* 0x0c0000767b7c7389 */ /* 0x0000640000000075 */
[----:B01----:R-:W-:Y:S05]  /*2bd0*/  ENDCOLLECTIVE ;  /* 0x000000000000791b */ /* 0x003fea0003800000 */
.L_x_20095:
[----:B------:R-:W-:Y:S01]  /*2be0*/  HFMA2 R118, -RZ, RZ, 0, 4.76837158203125e-07 ;  /* 0x00000008ff767431 */ /* 0x000fe200000001ff */
[----:B------:R-:W-:-:S05]  /*2bf0*/  MOV R122, R124 ;  /* 0x0000007c007a7202 */ /* 0x000fca0000000f00 */
[----:B------:R-:W-:-:S05]  /*2c00*/  FADD.FTZ R122, R119, R122 ;  /* 0x0000007a777a7221 */ /* 0x000fca0000010000 */
[----:B------:R-:W-:-:S07]  /*2c10*/  MOV R123, R122 ;  /* 0x0000007a007b7202 */ /* 0x000fce0000000f00 */
[----:B------:R-:W-:Y:S05]  /*2c20*/  WARPSYNC.COLLECTIVE R116, `(.L_x_20096) ;  /* 0x0000000074087348 */ /* 0x000fea0003c00000 */
[----:B------:R0:W1:Y:S02]  /*2c30*/  SHFL.BFLY P0, R124, R123, R118, R117 ;  /* 0x0c0000767b7c7389 */ /* 0x0000640000000075 */
[----:B01----:R-:W-:Y:S05]  /*2c40*/  ENDCOLLECTIVE ;  /* 0x000000000000791b */ /* 0x003fea0003800000 */
.L_x_20096:
[----:B------:R-:W-:Y:S01]  /*2c50*/  HFMA2 R118, -RZ, RZ, 0, 9.5367431640625e-07 ;  /* 0x00000010ff767431 */ /* 0x000fe200000001ff */
[----:B------:R-:W-:-:S05]  /*2c60*/  MOV R121, R124 ;  /* 0x0000007c00797202 */ /* 0x000fca0000000f00 */
[----:B------:R-:W-:-:S05]  /*2c70*/  FADD.FTZ R121, R122, R121 ;  /* 0x000000797a797221 */ /* 0x000fca0000010000 */
[----:B------:R-:W-:-:S07]  /*2c80*/  MOV R123, R121 ;  /* 0x00000079007b7202 */ /* 0x000fce0000000f00 */
[----:B------:R-:W-:Y:S05]  /*2c90*/  WARPSYNC.COLLECTIVE R116, `(.L_x_20097) ;  /* 0x0000000074087348 */ /* 0x000fea0003c00000 */
[----:B------:R0:W1:Y:S02]  /*2ca0*/  SHFL.BFLY P0, R124, R123, R118, R117 ;  /* 0x0c0000767b7c7389 */ /* 0x0000640000000075 */
[----:B01----:R-:W-:Y:S05]  /*2cb0*/  ENDCOLLECTIVE ;  /* 0x000000000000791b */ /* 0x003fea0003800000 */
.L_x_20097:
[----:B------:R-:W-:Y:S05]  /*2cc0*/  BRA `(.L_x_20098) ;  /* 0xfffffff000247947 */ /* 0x000fea000383ffff */
.L_x_20099:
        /* <DEDUP_REMOVED lines=11> */
.L_x_28821:


//--------------------- .text._ZN10layer_norm13ln_fwd_kernelINS_13Kernel_traitsIf6__halffS2_fjLj768ELj1ELj4ELj1ELj16ENS_18Kernel_traits_baseILj768EfS2_fS2_fjLj128EEEEELb1ELb0ELb0ELb0EEEvNS_9FwdParamsE --------------------------
	.section	.text._ZN10layer_norm13ln_fwd_kernelINS_13Kernel_traitsIf6__halffS2_fjLj768ELj1ELj4ELj1ELj16ENS_18Kernel_traits_baseILj768EfS2_fS2_fjLj128EEEEELb1ELb0ELb0ELb0EEEvNS_9FwdParamsE,"ax",@progbits
	.align	128
        .global         _ZN10layer_norm13ln_fwd_kernelINS_13Kernel_traitsIf6__halffS2_fjLj768ELj1ELj4ELj1ELj16ENS_18Kernel_traits_baseILj768EfS2_fS2_fjLj128EEEEELb1ELb0ELb0ELb0EEEvNS_9FwdParamsE
        .type           _ZN10layer_norm13ln_fwd_kernelINS_13Kernel_traitsIf6__halffS2_fjLj768ELj1ELj4ELj1ELj16ENS_18Kernel_traits_baseILj768EfS2_fS2_fjLj128EEEEELb1ELb0ELb0ELb0EEEvNS_9FwdParamsE,@function
        .size           _ZN10layer_norm13ln_fwd_kernelINS_13Kernel_traitsIf6__halffS2_fjLj768ELj1ELj4ELj1ELj16ENS_18Kernel_traits_baseILj768EfS2_fS2_fjLj128EEEEELb1ELb0ELb0ELb0EEEvNS_9FwdParamsE,(.L_x_28822 - _ZN10layer_norm13ln_fwd_kernelINS_13Kernel_traitsIf6__halffS2_fjLj768ELj1ELj4ELj1ELj16ENS_18Kernel_traits_baseILj768EfS2_fS2_fjLj128EEEEELb1ELb0ELb0ELb0EEEvNS_9FwdParamsE)
        .other          _ZN10layer_norm13ln_fwd_kernelINS_13Kernel_traitsIf6__halffS2_fjLj768ELj1ELj4ELj1ELj16ENS_18Kernel_traits_baseILj768EfS2_fS2_fjLj128EEEEELb1ELb0ELb0ELb0EEEvNS_9FwdParamsE,@"STO_CUDA_ENTRY STV_DEFAULT"
_ZN10layer_norm13ln_fwd_kernelINS_13Kernel_traitsIf6__halffS2_fjLj768ELj1ELj4ELj1ELj16ENS_18Kernel_traits_baseILj768EfS2_fS2_fjLj128EEEEELb1ELb0ELb0ELb0EEEvNS_9FwdParamsE:
.text._ZN10layer_norm13ln_fwd_kernelINS_13Kernel_traitsIf6__halffS2_fjLj768ELj1ELj4ELj1ELj16ENS_18Kernel_traits_baseILj768EfS2_fS2_fjLj128EEEEELb1ELb0ELb0ELb0EEEvNS_9FwdParamsE:
        /* <DEDUP_REMOVED lines=86> */
.L_x_20101:
        /* <DEDUP_REMOVED lines=30> */
.L_x_20102:
[----:B------:R-:W-:Y:S05]  /*0740*/  BSYNC.RECONVERGENT B0 ;  /* 0x0000000000007941 */ /* 0x000fea0003800200 */
.L_x_20100:
        /* <DEDUP_REMOVED lines=73> */
.L_x_20362:
        /* <DEDUP_REMOVED lines=39> */
.L_x_28654:
[----:B------:R-:W-:Y:S05]  /*0e50*/  BRX R92 -0xe60                                         (*"BRANCH_TARGETS .L_x_28655,.L_x_28656,.L_x_28657"*) ;  /* 0xfffffff05c687949 */ /* 0x000fea000383ffff */
.L_x_28657:
[----:B------:R-:W-:Y:S01]  /*0e60*/  VIADD R97, R8, 0x1 ;  /* 0x0000000108617836 */ /* 0x000fe20000000000 */
[----:B------:R-:W-:Y:S01]  /*0e70*/  MOV R92, R10 ;  /* 0x0000000a005c7202 */ /* 0x000fe20000000f00 */
[----:B------:R-:W-:Y:S01]  /*0e80*/  IMAD.MOV.U32 R93, RZ, RZ, R7 ;  /* 0x000000ffff5d7224 */ /* 0x000fe200078e0007 */
[----:B------:R-:W-:Y:S06]  /*0e90*/  BRA `(.L_x_20108) ;  /* 0x0000000000f47947 */ /* 0x000fec0003800000 */
.L_x_28655:
[----:B------:R-:W-:Y:S01]  /*0ea0*/  IMAD.MOV.U32 R92, RZ, RZ, R10 ;  /* 0x000000ffff5c7224 */ /* 0x000fe200078e000a */
[----:B------:R-:W-:Y:S01]  /*0eb0*/  MOV R97, 0x3 ;  /* 0x0000000300617802 */ /* 0x000fe20000000f00 */
[----:B------:R-:W-:Y:S01]  /*0ec0*/  IMAD.MOV.U32 R93, RZ, RZ, R6 ;  /* 0x000000ffff5d7224 */ /* 0x000fe200078e0006 */
[----:B------:R-:W-:Y:S06]  /*0ed0*/  BRA `(.L_x_20108) ;  /* 0x0000000000e47947 */ /* 0x000fec0003800000 */
.L_x_28656:
        /* <DEDUP_REMOVED lines=13> */
.L_x_20110:
[----:B------:R-:W-:Y:S05]  /*0fb0*/  BSYNC.RECONVERGENT B3 ;  /* 0x0000000000037941 */ /* 0x000fea0003800200 */
.L_x_20109:
        /* <DEDUP_REMOVED lines=41> */
[----:B------:R-:W-:Y:S01]  /*1250*/  LOP3.LUT R6, R6, UR31, R95, 0x96, !PT ;  /* 0x0000001f06067c12 */ /* 0x000fe2000f8e965f */
[----:B------:R-:W-:-:S07]  /*1260*/  IMAD.MOV.U32 R93, RZ, RZ, R10 ;  /* 0x000000ffff5d7224 */ /* 0x000fce00078e000a */
.L_x_20108:
[----:B------:R-:W-:Y:S05]  /*1270*/  BSYNC.RECONVERGENT B2 ;  /* 0x0000000000027941 */ /* 0x000fea0003800200 */
.L_x_20107:
        /* <DEDUP_REMOVED lines=11> */
[----:B-1----:R-:W-:Y:S02]  /*1330*/  FSETP.GTU.FTZ.AND P0, PT, R8, R15, PT ;  /* 0x0000000f0800720b */ /* 0x002fe40003f1c000 */
[----:B------:R-:W-:Y:S02]  /*1340*/  MOV R8, R12 ;  /* 0x0000000c00087202 */ /* 0x000fe40000000f00 */
        /* <DEDUP_REMOVED lines=13> */
.L_x_20113:
        /* <DEDUP_REMOVED lines=13> */
.L_x_20115:
[----:B------:R-:W-:Y:S05]  /*14f0*/  BSYNC.RECONVERGENT B3 ;  /* 0x0000000000037941 */ /* 0x000fea0003800200 */
.L_x_20114:
        /* <DEDUP_REMOVED lines=43> */
.L_x_20112:
[----:B------:R-:W-:Y:S05]  /*17b0*/  BSYNC.RECONVERGENT B2 ;  /* 0x0000000000027941 */ /* 0x000fea0003800200 */
.L_x_20111:
        /* <DEDUP_REMOVED lines=22> */
.L_x_20118:
        /* <DEDUP_REMOVED lines=13> */
.L_x_20120:
[----:B------:R-:W-:Y:S05]  /*19f0*/  BSYNC.RECONVERGENT B3 ;  /* 0x0000000000037941 */ /* 0x000fea0003800200 */
.L_x_20119:
        /* <DEDUP_REMOVED lines=43> */
.L_x_20117:
[----:B------:R-:W-:Y:S05]  /*1cb0*/  BSYNC.RECONVERGENT B2 ;  /* 0x0000000000027941 */ /* 0x000fea0003800200 */
.L_x_20116:
        /* <DEDUP_REMOVED lines=22> */
.L_x_20123:
        /* <DEDUP_REMOVED lines=13> */
.L_x_20125:
[----:B------:R-:W-:Y:S05]  /*1ef0*/  BSYNC.RECONVERGENT B3 ;  /* 0x0000000000037941 */ /* 0x000fea0003800200 */
.L_x_20124:
        /* <DEDUP_REMOVED lines=43> */
.L_x_20122:
[----:B------:R-:W-:Y:S05]  /*21b0*/  BSYNC.RECONVERGENT B2 ;  /* 0x0000000000027941 */ /* 0x000fea0003800200 */
.L_x_20121:
        /* <DEDUP_REMOVED lines=22> */
.L_x_20128:
        /* <DEDUP_REMOVED lines=13> */
.L_x_20130:
[----:B------:R-:W-:Y:S05]  /*23f0*/  BSYNC.RECONVERGENT B3 ;  /* 0x0000000000037941 */ /* 0x000fea0003800200 */
.L_x_20129:
        /* <DEDUP_REMOVED lines=43> */
.L_x_20127:
[----:B------:R-:W-:Y:S05]  /*26b0*/  BSYNC.RECONVERGENT B2 ;  /* 0x0000000000027941 */ /* 0x000fea0003800200 */
.L_x_20126:
        /* <DEDUP_REMOVED lines=22> */
.L_x_20133:
        /* <DEDUP_REMOVED lines=13> */
.L_x_20135:
[----:B------:R-:W-:Y:S05]  /*28f0*/  BSYNC.RECONVERGENT B3 ;  /* 0x0000000000037941 */ /* 0x000fea0003800200 */
.L_x_20134:
        /* <DEDUP_REMOVED lines=43> */
.L_x_20132:
[----:B------:R-:W-:Y:S05]  /*2bb0*/  BSYNC.RECONVERGENT B2 ;  /* 0x0000000000027941 */ /* 0x000fea0003800200 */
.L_x_20131:
        /* <DEDUP_REMOVED lines=22> */
.L_x_20138:
        /* <DEDUP_REMOVED lines=13> */
.L_x_20140:
[----:B------:R-:W-:Y:S05]  /*2df0*/  BSYNC.RECONVERGENT B3 ;  /* 0x0000000000037941 */ /* 0x000fea0003800200 */
.L_x_20139:
        /* <DEDUP_REMOVED lines=43> */
.L_x_20137:
[----:B------:R-:W-:Y:S05]  /*30b0*/  BSYNC.RECONVERGENT B2 ;  /* 0x0000000000027941 */ /* 0x000fea0003800200 */
.L_x_20136:
        /* <DEDUP_REMOVED lines=22> */
.L_x_20143:
        /* <DEDUP_REMOVED lines=15> */
.L_x_20145:
[----:B------:R-:W-:Y:S05]  /*3310*/  BSYNC.RECONVERGENT B3 ;  /* 0x0000000000037941 */ /* 0x000fea0003800200 */
.L_x_20144:
        /* <DEDUP_REMOVED lines=43> */
.L_x_20142:
[----:B------:R-:W-:Y:S05]  /*35d0*/  BSYNC.RECONVERGENT B2 ;  /* 0x0000000000027941 */ /* 0x000fea0003800200 */
.L_x_20141:
        /* <DEDUP_REMOVED lines=10> */
.L_x_20106:
        /* <DEDUP_REMOVED lines=16> */
.L_x_20149:
        /* <DEDUP_REMOVED lines=13> */
.L_x_20151:
[----:B------:R-:W-:Y:S05]  /*3850*/  BSYNC.RECONVERGENT B3 ;  /* 0x0000000000037941 */ /* 0x000fea0003800200 */
.L_x_20150:
        /* <DEDUP_REMOVED lines=42> */
.L_x_20148:
[----:B------:R-:W-:Y:S05]  /*3b00*/  BSYNC.RECONVERGENT B2 ;  /* 0x0000000000027941 */ /* 0x000fea0003800200 */
.L_x_20147:
[----:B------:R-:W0:Y:S01]  /*3b10*/  LDC R10, c[0x0][0x404] ;  /* 0x00010100ff0a7b82 */ /* 0x000e220000000800 */
[----:B------:R-:W-:Y:S01]  /*3b20*/  ISETP.NE.AND P0, PT, R18, 0x1, PT ;  /* 0x000000011200780c */ /* 0x000fe20003f05270 */
[----:B-----5:R-:W-:Y:S01]  /*3b30*/  HADD2.F32 R19, -RZ, R84.H0_H0 ;  /* 0x20000054ff137230 */ /* 0x020fe20000004100 */
[----:B------:R-:W-:Y:S01]  /*3b40*/  I2FP.F32.U32 R17, R16 ;  /* 0x0000001000117245 */ /* 0x000fe20000201000 */
[----:B------:R-:W-:Y:S01]  /*3b50*/  IMAD.MOV.U32 R16, RZ, RZ, 0x2f800000 ;  /* 0x2f800000ff107424 */ /* 0x000fe200078e00ff */
[----:B------:R-:W-:Y:S01]  /*3b60*/  BSSY.RECONVERGENT B2, `(.L_x_20152) ;  /* 0x000004b000027945 */ /* 0x000fe20003800200 */
[----:B------:R-:W-:Y:S02]  /*3b70*/  HFMA2 R88, -RZ, RZ, 0, 1.1920928955078125e-07 ;  /* 0x00000002ff587431 */ /* 0x000fe400000001ff */
[----:B------:R-:W-:Y:S01]  /*3b80*/  FMUL.FTZ R90, R19, R14 ;  /* 0x0000000e135a7220 */ /* 0x000fe20000410000 */
[----:B------:R-:W1:Y:S01]  /*3b90*/  LDC R15, c[0x0][0x408] ;  /* 0x00010200ff0f7b82 */ /* 0x000e620000000800 */
[----:B------:R-:W-:Y:S01]  /*3ba0*/  FFMA.FTZ R17, R17, R16, 1.1641532182693481445e-10 ;  /* 0x2f00000011117423 */ /* 0x000fe20000010010 */
[----:B------:R-:W-:-:S04]  /*3bb0*/  IMAD.MOV.U32 R8, RZ, RZ, R12 ;  /* 0x000000ffff087224 */ /* 0x000fc800078e000c */
        /* <DEDUP_REMOVED lines=12> */
.L_x_20154:
        /* <DEDUP_REMOVED lines=13> */
.L_x_20156:
[----:B------:R-:W-:Y:S05]  /*3d50*/  BSYNC.RECONVERGENT B3 ;  /* 0x0000000000037941 */ /* 0x000fea0003800200 */
.L_x_20155:
        /* <DEDUP_REMOVED lines=43> */
.L_x_20153:
[----:B------:R-:W-:Y:S05]  /*4010*/  BSYNC.RECONVERGENT B2 ;  /* 0x0000000000027941 */ /* 0x000fea0003800200 */
.L_x_20152:
[----:B------:R-:W-:Y:S01]  /*4020*/  ISETP.NE.AND P1, PT, R88, 0x1, PT ;  /* 0x000000015800780c */ /* 0x000fe20003f25270 */
[----:B------:R-:W-:Y:S01]  /*4030*/  HADD2.F32 R19, -RZ, R84.H1_H1 ;  /* 0x30000054ff137230 */ /* 0x000fe20000004100 */
[----:B------:R-:W-:Y:S01]  /*4040*/  I2FP.F32.U32 R17, R8 ;  /* 0x0000000800117245 */ /* 0x000fe20000201000 */
[----:B------:R-:W-:Y:S01]  /*4050*/  BSSY.RECONVERGENT B2, `(.L_x_20157) ;  /* 0x0000049000027945 */ /* 0x000fe20003800200 */
[----:B------:R-:W-:Y:S01]  /*4060*/  IMAD.MOV.U32 R84, RZ, RZ, 0x2 ;  /* 0x00000002ff547424 */ /* 0x000fe200078e00ff */
[----:B------:R-:W-:Y:S01]  /*4070*/  MOV R8, R12 ;  /* 0x0000000c00087202 */ /* 0x000fe20000000f00 */
        /* <DEDUP_REMOVED lines=13> */
.L_x_20159:
        /* <DEDUP_REMOVED lines=13> */
.L_x_20161:
[----:B------:R-:W-:Y:S05]  /*4220*/  BSYNC.RECONVERGENT B3 ;  /* 0x0000000000037941 */ /* 0x000fea0003800200 */
.L_x_20160:
        /* <DEDUP_REMOVED lines=43> */
.L_x_20158:
[----:B------:R-:W-:Y:S05]  /*44e0*/  BSYNC.RECONVERGENT B2 ;  /* 0x0000000000027941 */ /* 0x000fea0003800200 */
.L_x_20157:
[----:B------:R-:W-:Y:S01]  /*44f0*/  ISETP.NE.AND P2, PT, R84, 0x1, PT ;  /* 0x000000015400780c */ /* 0x000fe20003f45270 */
[----:B------:R-:W-:Y:S01]  /*4500*/  HADD2.F32 R89, -RZ, R85.H0_H0 ;  /* 0x20000055ff597230 */ /* 0x000fe20000004100 */
[----:B------:R-:W-:Y:S01]  /*4510*/  I2FP.F32.U32 R19, R8 ;  /* 0x0000000800137245 */ /* 0x000fe20000201000 */
[----:B------:R-:W-:Y:S01]  /*4520*/  BSSY.RECONVERGENT B2, `(.L_x_20162) ;  /* 0x0000049000027945 */ /* 0x000fe20003800200 */
[----:B------:R-:W-:Y:S02]  /*4530*/  IMAD.MOV.U32 R88, RZ, RZ, 0x2 ;  /* 0x00000002ff587424 */ /* 0x000fe400078e00ff */
        /* <DEDUP_REMOVED lines=14> */
.L_x_20164:
        /* <DEDUP_REMOVED lines=13> */
.L_x_20166:
[----:B------:R-:W-:Y:S05]  /*46f0*/  BSYNC.RECONVERGENT B3 ;  /* 0x0000000000037941 */ /* 0x000fea0003800200 */
.L_x_20165:
        /* <DEDUP_REMOVED lines=43> */
.L_x_20163:
[----:B------:R-:W-:Y:S05]  /*49b0*/  BSYNC.RECONVERGENT B2 ;  /* 0x0000000000027941 */ /* 0x000fea0003800200 */
.L_x_20162:
[----:B------:R-:W-:Y:S01]  /*49c0*/  ISETP.NE.AND P3, PT, R88, 0x1, PT ;  /* 0x000000015800780c */ /* 0x000fe20003f65270 */
[----:B------:R-:W-:Y:S01]  /*49d0*/  HADD2.F32 R85, -RZ, R85.H1_H1 ;  /* 0x30000055ff557230 */ /* 0x000fe20000004100 */
        /* <DEDUP_REMOVED lines=17> */
.L_x_20169:
        /* <DEDUP_REMOVED lines=13> */
.L_x_20171:
[----:B------:R-:W-:Y:S05]  /*4bc0*/  BSYNC.RECONVERGENT B3 ;  /* 0x0000000000037941 */ /* 0x000fea0003800200 */
.L_x_20170:
        /* <DEDUP_REMOVED lines=43> */
.L_x_20168:
[----:B------:R-:W-:Y:S05]  /*4e80*/  BSYNC.RECONVERGENT B2 ;  /* 0x0000000000027941 */ /* 0x000fea0003800200 */
.L_x_20167:
        /* <DEDUP_REMOVED lines=19> */
.L_x_20174:
        /* <DEDUP_REMOVED lines=13> */
.L_x_20176:
[----:B------:R-:W-:Y:S05]  /*5090*/  BSYNC.RECONVERGENT B3 ;  /* 0x0000000000037941 */ /* 0x000fea0003800200 */
.L_x_20175:
        /* <DEDUP_REMOVED lines=43> */
.L_x_20173:
[----:B------:R-:W-:Y:S05]  /*5350*/  BSYNC.RECONVERGENT B2 ;  /* 0x0000000000027941 */ /* 0x000fea0003800200 */
.L_x_20172:
[----:B------:R-:W-:Y:S01]  /*5360*/  ISETP.NE.AND P5, PT, R93, 0x1, PT ;  /* 0x000000015d00780c */ /* 0x000fe20003fa5270 */
[----:B------:R-:W-:Y:S01]  /*5370*/  HADD2.F32 R89, -RZ, R86.H1_H1 ;  /* 0x30000056ff597230 */ /* 0x000fe20000004100 */
        /* <DEDUP_REMOVED lines=17> */
.L_x_20179:
        /* <DEDUP_REMOVED lines=13> */
.L_x_20181:
[----:B------:R-:W-:Y:S05]  /*5560*/  BSYNC.RECONVERGENT B3 ;  /* 0x0000000000037941 */ /* 0x000fea0003800200 */
.L_x_20180:
        /* <DEDUP_REMOVED lines=43> */
.L_x_20178:
[----:B------:R-:W-:Y:S05]  /*5820*/  BSYNC.RECONVERGENT B2 ;  /* 0x0000000000027941 */ /* 0x000fea0003800200 */
.L_x_20177:
        /* <DEDUP_REMOVED lines=19> */
.L_x_20184:
        /* <DEDUP_REMOVED lines=15> */
.L_x_20186:
[----:B------:R-:W-:Y:S05]  /*5a50*/  BSYNC.RECONVERGENT B3 ;  /* 0x0000000000037941 */ /* 0x000fea0003800200 */
.L_x_20185:
        /* <DEDUP_REMOVED lines=43> */
.L_x_20183:
[----:B------:R-:W-:Y:S05]  /*5d10*/  BSYNC.RECONVERGENT B2 ;  /* 0x0000000000027941 */ /* 0x000fea0003800200 */
.L_x_20182:
        /* <DEDUP_REMOVED lines=16> */
.L_x_20146:
        /* <DEDUP_REMOVED lines=22> */
.L_x_20105:
[----:B------:R-:W-:Y:S05]  /*5f80*/  BSYNC.RECONVERGENT B1 ;  /* 0x0000000000017941 */ /* 0x000fea0003800200 */
.L_x_20104:
        /* <DEDUP_REMOVED lines=30> */
.L_x_20192:
        /* <DEDUP_REMOVED lines=13> */
.L_x_20194:
[----:B------:R-:W-:Y:S05]  /*6240*/  BSYNC.RECONVERGENT B3 ;  /* 0x0000000000037941 */ /* 0x000fea0003800200 */
.L_x_20193:
        /* <DEDUP_REMOVED lines=43> */
.L_x_20191:
[----:B------:R-:W-:Y:S05]  /*6500*/  BSYNC.RECONVERGENT B2 ;  /* 0x0000000000027941 */ /* 0x000fea0003800200 */
.L_x_20190:
        /* <DEDUP_REMOVED lines=26> */
.L_x_20197:
        /* <DEDUP_REMOVED lines=13> */
.L_x_20199:
[----:B------:R-:W-:Y:S05]  /*6780*/  BSYNC.RECONVERGENT B3 ;  /* 0x0000000000037941 */ /* 0x000fea0003800200 */
.L_x_20198:
        /* <DEDUP_REMOVED lines=43> */
.L_x_20196:
[----:B------:R-:W-:Y:S05]  /*6a40*/  BSYNC.RECONVERGENT B2 ;  /* 0x0000000000027941 */ /* 0x000fea0003800200 */
.L_x_20195:
        /* <DEDUP_REMOVED lines=22> */
.L_x_20202:
        /* <DEDUP_REMOVED lines=13> */
.L_x_20204:
[----:B------:R-:W-:Y:S05]  /*6c80*/  BSYNC.RECONVERGENT B3 ;  /* 0x0000000000037941 */ /* 0x000fea0003800200 */
.L_x_20203:
        /* <DEDUP_REMOVED lines=43> */
.L_x_20201:
[----:B------:R-:W-:Y:S05]  /*6f40*/  BSYNC.RECONVERGENT B2 ;  /* 0x0000000000027941 */ /* 0x000fea0003800200 */
.L_x_20200:
        /* <DEDUP_REMOVED lines=22> */
.L_x_20207:
        /* <DEDUP_REMOVED lines=13> */
.L_x_20209:
[----:B------:R-:W-:Y:S05]  /*7180*/  BSYNC.RECONVERGENT B3 ;  /* 0x0000000000037941 */ /* 0x000fea0003800200 */
.L_x_20208:
        /* <DEDUP_REMOVED lines=41> */
[----:B------:R-:W-:Y:S01]  /*7420*/  IMAD.MOV.U32 R96, RZ, RZ, RZ ;  /* 0x000000ffff607224 */ /* 0x000fe200078e00ff */
[----:B------:R-:W-:-:S07]  /*7430*/  MOV R92, R100 ;  /* 0x00000064005c7202 */ /* 0x000fce0000000f00 */
.L_x_20206:
[----:B------:R-:W-:Y:S05]  /*7440*/  BSYNC.RECONVERGENT B2 ;  /* 0x0000000000027941 */ /* 0x000fea0003800200 */
.L_x_20205:
        /* <DEDUP_REMOVED lines=22> */
.L_x_20212:
        /* <DEDUP_REMOVED lines=13> */
.L_x_20214:
[----:B------:R-:W-:Y:S05]  /*7680*/  BSYNC.RECONVERGENT B3 ;  /* 0x0000000000037941 */ /* 0x000fea0003800200 */
.L_x_20213:
        /* <DEDUP_REMOVED lines=43> */
.L_x_20211:
[----:B------:R-:W-:Y:S05]  /*7940*/  BSYNC.RECONVERGENT B2 ;  /* 0x0000000000027941 */ /* 0x000fea0003800200 */
.L_x_20210:
        /* <DEDUP_REMOVED lines=22> */
.L_x_20217:
        /* <DEDUP_REMOVED lines=13> */
.L_x_20219:
[----:B------:R-:W-:Y:S05]  /*7b80*/  BSYNC.RECONVERGENT B3 ;  /* 0x0000000000037941 */ /* 0x000fea0003800200 */
.L_x_20218:
        /* <DEDUP_REMOVED lines=43> */
.L_x_20216:
[----:B------:R-:W-:Y:S05]  /*7e40*/  BSYNC.RECONVERGENT B2 ;  /* 0x0000000000027941 */ /* 0x000fea0003800200 */
.L_x_20215:
        /* <DEDUP_REMOVED lines=22> */
.L_x_20222:
        /* <DEDUP_REMOVED lines=13> */
.L_x_20224:
[----:B------:R-:W-:Y:S05]  /*8080*/  BSYNC.RECONVERGENT B3 ;  /* 0x0000000000037941 */ /* 0x000fea0003800200 */
.L_x_20223:
        /* <DEDUP_REMOVED lines=43> */
.L_x_20221:
[----:B------:R-:W-:Y:S05]  /*8340*/  BSYNC.RECONVERGENT B2 ;  /* 0x0000000000027941 */ /* 0x000fea0003800200 */
.L_x_20220:
        /* <DEDUP_REMOVED lines=22> */
.L_x_20227:
        /* <DEDUP_REMOVED lines=15> */
.L_x_20229:
[----:B------:R-:W-:Y:S05]  /*85a0*/  BSYNC.RECONVERGENT B3 ;  /* 0x0000000000037941 */ /* 0x000fea0003800200 */
.L_x_20228:
        /* <DEDUP_REMOVED lines=43> */
.L_x_20226:
[----:B------:R-:W-:Y:S05]  /*8860*/  BSYNC.RECONVERGENT B2 ;  /* 0x0000000000027941 */ /* 0x000fea0003800200 */
.L_x_20225:
        /* <DEDUP_REMOVED lines=10> */
.L_x_20189:
        /* <DEDUP_REMOVED lines=16> */
.L_x_20233:
        /* <DEDUP_REMOVED lines=13> */
.L_x_20235:
[----:B------:R-:W-:Y:S05]  /*8ae0*/  BSYNC.RECONVERGENT B3 ;  /* 0x0000000000037941 */ /* 0x000fea0003800200 */
.L_x_20234:
        /* <DEDUP_REMOVED lines=42> */
.L_x_20232:
[----:B------:R-:W-:Y:S05]  /*8d90*/  BSYNC.RECONVERGENT B2 ;  /* 0x0000000000027941 */ /* 0x000fea0003800200 */
.L_x_20231:
[----:B------:R-:W0:Y:S01]  /*8da0*/  LDC R10, c[0x0][0x404] ;  /* 0x00010100ff0a7b82 */ /* 0x000e220000000800 */
[----:B------:R-:W-:Y:S01]  /*8db0*/  ISETP.NE.AND P0, PT, R84, 0x1, PT ;  /* 0x000000015400780c */ /* 0x000fe20003f05270 */
[----:B-----5:R-:W-:Y:S01]  /*8dc0*/  HADD2.F32 R85, -RZ, R72.H0_H0 ;  /* 0x20000048ff557230 */ /* 0x020fe20000004100 */
[----:B------:R-:W-:Y:S01]  /*8dd0*/  I2FP.F32.U32 R71, R68 ;  /* 0x0000004400477245 */ /* 0x000fe20000201000 */
[----:B------:R-:W-:Y:S01]  /*8de0*/  IMAD.MOV.U32 R68, RZ, RZ, 0x2f800000 ;  /* 0x2f800000ff447424 */ /* 0x000fe200078e00ff */
[----:B------:R-:W-:Y:S01]  /*8df0*/  BSSY.RECONVERGENT B2, `(.L_x_20236) ;  /* 0x000004b000027945 */ /* 0x000fe20003800200 */
[----:B------:R-:W-:Y:S01]  /*8e00*/  MOV R86, 0x2 ;  /* 0x0000000200567802 */ /* 0x000fe20000000f00 */
        /* <DEDUP_REMOVED lines=16> */
.L_x_20238:
        /* <DEDUP_REMOVED lines=13> */
.L_x_20240:
[----:B------:R-:W-:Y:S05]  /*8fe0*/  BSYNC.RECONVERGENT B3 ;  /* 0x0000000000037941 */ /* 0x000fea0003800200 */
.L_x_20239:
        /* <DEDUP_REMOVED lines=43> */
.L_x_20237:
[----:B------:R-:W-:Y:S05]  /*92a0*/  BSYNC.RECONVERGENT B2 ;  /* 0x0000000000027941 */ /* 0x000fea0003800200 */
.L_x_20236:
        /* <DEDUP_REMOVED lines=19> */
.L_x_20243:
        /* <DEDUP_REMOVED lines=13> */
.L_x_20245:
[----:B------:R-:W-:Y:S05]  /*94b0*/  BSYNC.RECONVERGENT B3 ;  /* 0x0000000000037941 */ /* 0x000fea0003800200 */
.L_x_20244:
        /* <DEDUP_REMOVED lines=43> */
.L_x_20242:
[----:B------:R-:W-:Y:S05]  /*9770*/  BSYNC.RECONVERGENT B2 ;  /* 0x0000000000027941 */ /* 0x000fea0003800200 */
.L_x_20241:
        /* <DEDUP_REMOVED lines=19> */
.L_x_20248:
        /* <DEDUP_REMOVED lines=13> */
.L_x_20250:
[----:B------:R-:W-:Y:S05]  /*9980*/  BSYNC.RECONVERGENT B3 ;  /* 0x0000000000037941 */ /* 0x000fea0003800200 */
.L_x_20249:
        /* <DEDUP_REMOVED lines=43> */
.L_x_20247:
[----:B------:R-:W-:Y:S05]  /*9c40*/  BSYNC.RECONVERGENT B2 ;  /* 0x0000000000027941 */ /* 0x000fea0003800200 */
.L_x_20246:
        /* <DEDUP_REMOVED lines=19> */
.L_x_20253:
        /* <DEDUP_REMOVED lines=13> */
.L_x_20255:
[----:B------:R-:W-:Y:S05]  /*9e50*/  BSYNC.RECONVERGENT B3 ;  /* 0x0000000000037941 */ /* 0x000fea0003800200 */
.L_x_20254:
        /* <DEDUP_REMOVED lines=43> */
.L_x_20252:
[----:B------:R-:W-:Y:S05]  /*a110*/  BSYNC.RECONVERGENT B2 ;  /* 0x0000000000027941 */ /* 0x000fea0003800200 */
.L_x_20251:
        /* <DEDUP_REMOVED lines=19> */
.L_x_20258:
        /* <DEDUP_REMOVED lines=13> */
.L_x_20260:
[----:B------:R-:W-:Y:S05]  /*a320*/  BSYNC.RECONVERGENT B3 ;  /* 0x0000000000037941 */ /* 0x000fea0003800200 */
.L_x_20259:
        /* <DEDUP_REMOVED lines=43> */
.L_x_20257:
[----:B------:R-:W-:Y:S05]  /*a5e0*/  BSYNC.RECONVERGENT B2 ;  /* 0x0000000000027941 */ /* 0x000fea0003800200 */
.L_x_20256:
        /* <DEDUP_REMOVED lines=19> */
.L_x_20263:
        /* <DEDUP_REMOVED lines=13> */
.L_x_20265:
[----:B------:R-:W-:Y:S05]  /*a7f0*/  BSYNC.RECONVERGENT B3 ;  /* 0x0000000000037941 */ /* 0x000fea0003800200 */
.L_x_20264:
        /* <DEDUP_REMOVED lines=43> */
.L_x_20262:
[----:B------:R-:W-:Y:S05]  /*aab0*/  BSYNC.RECONVERGENT B2 ;  /* 0x0000000000027941 */ /* 0x000fea0003800200 */
.L_x_20261:
        /* <DEDUP_REMOVED lines=19> */
.L_x_20268:
        /* <DEDUP_REMOVED lines=15> */
.L_x_20270:
[----:B------:R-:W-:Y:S05]  /*ace0*/  BSYNC.RECONVERGENT B3 ;  /* 0x0000000000037941 */ /* 0x000fea0003800200 */
.L_x_20269:
        /* <DEDUP_REMOVED lines=43> */
.L_x_20267:
[----:B------:R-:W-:Y:S05]  /*afa0*/  BSYNC.RECONVERGENT B2 ;  /* 0x0000000000027941 */ /* 0x000fea0003800200 */
.L_x_20266:
        /* <DEDUP_REMOVED lines=12> */
[----:B------:R-:W-:Y:S02]  /*b070*/  FSEL R73, R74, RZ, P4 ;  /* 0x000000ff4a497208 */ /* 0x000fe40002000000 */
[----:B------:R-:W-:Y:S02]  /*b080*/  PLOP3.LUT P6, PT, P6, PT, PT, 0x8, 0x80 ;  /* 0x000000000080781c */ /* 0x000fe400037ce170 */
[----:B------:R-:W-:Y:S02]  /*b090*/  FSEL R72, R84, RZ, P3 ;  /* 0x000000ff54487208 */ /* 0x000fe40001800000 */
[----:B------:R-:W-:-:S09]  /*b0a0*/  FSEL R74, R85, RZ, P5 ;  /* 0x000000ff554a7208 */ /* 0x000fd20002800000 */
.L_x_20230:
        /* <DEDUP_REMOVED lines=22> */
.L_x_20188:
[----:B------:R-:W-:Y:S05]  /*b210*/  BSYNC.RECONVERGENT B1 ;  /* 0x0000000000017941 */ /* 0x000fea0003800200 */
.L_x_20187:
        /* <DEDUP_REMOVED lines=30> */
.L_x_20276:
        /* <DEDUP_REMOVED lines=13> */
.L_x_20278:
[----:B------:R-:W-:Y:S05]  /*b4d0*/  BSYNC.RECONVERGENT B3 ;  /* 0x0000000000037941 */ /* 0x000fea0003800200 */
.L_x_20277:
        /* <DEDUP_REMOVED lines=41> */
[----:B------:R-:W-:Y:S01]  /*b770*/  IMAD.MOV.U32 R96, RZ, RZ, R10 ;  /* 0x000000ffff607224 */ /* 0x000fe200078e000a */
[----:B------:R-:W-:-:S07]  /*b780*/  MOV R92, R94 ;  /* 0x0000005e005c7202 */ /* 0x000fce0000000f00 */
.L_x_20275:
[----:B------:R-:W-:Y:S05]  /*b790*/  BSYNC.RECONVERGENT B2 ;  /* 0x0000000000027941 */ /* 0x000fea0003800200 */
.L_x_20274:
        /* <DEDUP_REMOVED lines=26> */
.L_x_20281:
        /* <DEDUP_REMOVED lines=13> */
.L_x_20283:
[----:B------:R-:W-:Y:S05]  /*ba10*/  BSYNC.RECONVERGENT B3 ;  /* 0x0000000000037941 */ /* 0x000fea0003800200 */
.L_x_20282:
        /* <DEDUP_REMOVED lines=43> */
.L_x_20280:
[----:B------:R-:W-:Y:S05]  /*bcd0*/  BSYNC.RECONVERGENT B2 ;  /* 0x0000000000027941 */ /* 0x000fea0003800200 */
.L_x_20279:
        /* <DEDUP_REMOVED lines=22> */
.L_x_20286:
        /* <DEDUP_REMOVED lines=13> */
.L_x_20288:
[----:B------:R-:W-:Y:S05]  /*bf10*/  BSYNC.RECONVERGENT B3 ;  /* 0x0000000000037941 */ /* 0x000fea0003800200 */
.L_x_20287:
        /* <DEDUP_REMOVED lines=43> */
.L_x_20285:
[----:B------:R-:W-:Y:S05]  /*c1d0*/  BSYNC.RECONVERGENT B2 ;  /* 0x0000000000027941 */ /* 0x000fea0003800200 */
.L_x_20284:
        /* <DEDUP_REMOVED lines=22> */
.L_x_20291:
        /* <DEDUP_REMOVED lines=13> */
.L_x_20293:
[----:B------:R-:W-:Y:S05]  /*c410*/  BSYNC.RECONVERGENT B3 ;  /* 0x0000000000037941 */ /* 0x000fea0003800200 */
.L_x_20292:
        /* <DEDUP_REMOVED lines=43> */
.L_x_20290:
[----:B------:R-:W-:Y:S05]  /*c6d0*/  BSYNC.RECONVERGENT B2 ;  /* 0x0000000000027941 */ /* 0x000fea0003800200 */
.L_x_20289:
        /* <DEDUP_REMOVED lines=22> */
.L_x_20296:
        /* <DEDUP_REMOVED lines=13> */
.L_x_20298:
[----:B------:R-:W-:Y:S05]  /*c910*/  BSYNC.RECONVERGENT B3 ;  /* 0x0000000000037941 */ /* 0x000fea0003800200 */
.L_x_20297:
        /* <DEDUP_REMOVED lines=43> */
.L_x_20295:
[----:B------:R-:W-:Y:S05]  /*cbd0*/  BSYNC.RECONVERGENT B2 ;  /* 0x0000000000027941 */ /* 0x000fea0003800200 */
.L_x_20294:
        /* <DEDUP_REMOVED lines=22> */
.L_x_20301:
        /* <DEDUP_REMOVED lines=13> */
.L_x_20303:
[----:B------:R-:W-:Y:S05]  /*ce10*/  BSYNC.RECONVERGENT B3 ;  /* 0x0000000000037941 */ /* 0x000fea0003800200 */
.L_x_20302:
        /* <DEDUP_REMOVED lines=43> */
.L_x_20300:
[----:B------:R-:W-:Y:S05]  /*d0d0*/  BSYNC.RECONVERGENT B2 ;  /* 0x0000000000027941 */ /* 0x000fea0003800200 */
.L_x_20299:
        /* <DEDUP_REMOVED lines=22> */
.L_x_20306:
        /* <DEDUP_REMOVED lines=13> */
.L_x_20308:
[----:B------:R-:W-:Y:S05]  /*d310*/  BSYNC.RECONVERGENT B3 ;  /* 0x0000000000037941 */ /* 0x000fea0003800200 */
.L_x_20307:
        /* <DEDUP_REMOVED lines=43> */
.L_x_20305:
[----:B------:R-:W-:Y:S05]  /*d5d0*/  BSYNC.RECONVERGENT B2 ;  /* 0x0000000000027941 */ /* 0x000fea0003800200 */
.L_x_20304:
        /* <DEDUP_REMOVED lines=22> */
.L_x_20311:
        /* <DEDUP_REMOVED lines=15> */
.L_x_20313:
[----:B------:R-:W-:Y:S05]  /*d830*/  BSYNC.RECONVERGENT B3 ;  /* 0x0000000000037941 */ /* 0x000fea0003800200 */
.L_x_20312:
        /* <DEDUP_REMOVED lines=43> */
.L_x_20310:
[----:B------:R-:W-:Y:S05]  /*daf0*/  BSYNC.RECONVERGENT B2 ;  /* 0x0000000000027941 */ /* 0x000fea0003800200 */
.L_x_20309:
[----:B------:R-:W-:Y:S01]  /*db00*/  I2FP.F32.U32 R84, R84 ;  /* 0x0000005400547245 */ /* 0x000fe20000201000 */
[----:B------:R-:W-:Y:S02]  /*db10*/  HADD2.F32 R83, -RZ, R83.H1_H1 ;  /* 0x30000053ff537230 */ /* 0x000fe40000004100 */
[----:B------:R-:W-:-:S03]  /*db20*/  IMAD.MOV.U32 R85, RZ, RZ, 0x2f800000 ;  /* 0x2f800000ff557424 */ /* 0x000fc600078e00ff */
        /* <DEDUP_REMOVED lines=8> */
.L_x_20273:
        /* <DEDUP_REMOVED lines=16> */
.L_x_20317:
        /* <DEDUP_REMOVED lines=13> */
.L_x_20319:
[----:B------:R-:W-:Y:S05]  /*dd80*/  BSYNC.RECONVERGENT B3 ;  /* 0x0000000000037941 */ /* 0x000fea0003800200 */
.L_x_20318:
        /* <DEDUP_REMOVED lines=42> */
.L_x_20316:
[----:B------:R-:W-:Y:S05]  /*e030*/  BSYNC.RECONVERGENT B2 ;  /* 0x0000000000027941 */ /* 0x000fea0003800200 */
.L_x_20315:
        /* <DEDUP_REMOVED lines=23> */
.L_x_20322:
        /* <DEDUP_REMOVED lines=13> */
.L_x_20324:
[----:B------:R-:W-:Y:S05]  /*e280*/  BSYNC.RECONVERGENT B3 ;  /* 0x0000000000037941 */ /* 0x000fea0003800200 */
.L_x_20323:
        /* <DEDUP_REMOVED lines=43> */
.L_x_20321:
[----:B------:R-:W-:Y:S05]  /*e540*/  BSYNC.RECONVERGENT B2 ;  /* 0x0000000000027941 */ /* 0x000fea0003800200 */
.L_x_20320:
        /* <DEDUP_REMOVED lines=19> */
.L_x_20327:
        /* <DEDUP_REMOVED lines=13> */
.L_x_20329:
[----:B------:R-:W-:Y:S05]  /*e750*/  BSYNC.RECONVERGENT B3 ;  /* 0x0000000000037941 */ /* 0x000fea0003800200 */
.L_x_20328:
        /* <DEDUP_REMOVED lines=43> */
.L_x_20326:
[----:B------:R-:W-:Y:S05]  /*ea10*/  BSYNC.RECONVERGENT B2 ;  /* 0x0000000000027941 */ /* 0x000fea0003800200 */
.L_x_20325:
        /* <DEDUP_REMOVED lines=19> */
.L_x_20332:
        /* <DEDUP_REMOVED lines=13> */
.L_x_20334:
[----:B------:R-:W-:Y:S05]  /*ec20*/  BSYNC.RECONVERGENT B3 ;  /* 0x0000000000037941 */ /* 0x000fea0003800200 */
.L_x_20333:
        /* <DEDUP_REMOVED lines=43> */
.L_x_20331:
[----:B------:R-:W-:Y:S05]  /*eee0*/  BSYNC.RECONVERGENT B2 ;  /* 0x0000000000027941 */ /* 0x000fea0003800200 */
.L_x_20330:
        /* <DEDUP_REMOVED lines=19> */
.L_x_20337:
        /* <DEDUP_REMOVED lines=13> */
.L_x_20339:
[----:B------:R-:W-:Y:S05]  /*f0f0*/  BSYNC.RECONVERGENT B3 ;  /* 0x0000000000037941 */ /* 0x000fea0003800200 */
.L_x_20338:
        /* <DEDUP_REMOVED lines=43> */
.L_x_20336:
[----:B------:R-:W-:Y:S05]  /*f3b0*/  BSYNC.RECONVERGENT B2 ;  /* 0x0000000000027941 */ /* 0x000fea0003800200 */
.L_x_20335:
        /* <DEDUP_REMOVED lines=19> */
.L_x_20342:
        /* <DEDUP_REMOVED lines=13> */
.L_x_20344:
[----:B------:R-:W-:Y:S05]  /*f5c0*/  BSYNC.RECONVERGENT B3 ;  /* 0x0000000000037941 */ /* 0x000fea0003800200 */
.L_x_20343:
        /* <DEDUP_REMOVED lines=43> */
.L_x_20341:
[----:B------:R-:W-:Y:S05]  /*f880*/  BSYNC.RECONVERGENT B2 ;  /* 0x0000000000027941 */ /* 0x000fea0003800200 */
.L_x_20340:
        /* <DEDUP_REMOVED lines=19> */
.L_x_20347:
        /* <DEDUP_REMOVED lines=13> */
.L_x_20349:
[----:B------:R-:W-:Y:S05]  /*fa90*/  BSYNC.RECONVERGENT B3 ;  /* 0x0000000000037941 */ /* 0x000fea0003800200 */
.L_x_20348:
        /* <DEDUP_REMOVED lines=43> */
.L_x_20346:
[----:B------:R-:W-:Y:S05]  /*fd50*/  BSYNC.RECONVERGENT B2 ;  /* 0x0000000000027941 */ /* 0x000fea0003800200 */
.L_x_20345:
        /* <DEDUP_REMOVED lines=19> */
.L_x_20352:
        /* <DEDUP_REMOVED lines=15> */
.L_x_20354:
[----:B------:R-:W-:Y:S05]  /*ff80*/  BSYNC.RECONVERGENT B3 ;  /* 0x0000000000037941 */ /* 0x000fea0003800200 */
.L_x_20353:
        /* <DEDUP_REMOVED lines=43> */
.L_x_20351:
[----:B------:R-:W-:Y:S05]  /*10240*/  BSYNC.RECONVERGENT B2 ;  /* 0x0000000000027941 */ /* 0x000fea0003800200 */
.L_x_20350:
        /* <DEDUP_REMOVED lines=16> */
.L_x_20314:
        /* <DEDUP_REMOVED lines=21> */
.L_x_20272:
[----:B------:R-:W-:Y:S05]  /*104a0*/  BSYNC.RECONVERGENT B1 ;  /* 0x0000000000017941 */ /* 0x000fea0003800200 */
.L_x_20271:
        /* <DEDUP_REMOVED lines=101> */
.L_x_20374:
        /* <DEDUP_REMOVED lines=48> */
.L_x_20357:
[----:B------:R-:W-:Y:S05]  /*10e00*/  BSYNC.RECONVERGENT B1 ;  /* 0x0000000000017941 */ /* 0x000fea0003800200 */
.L_x_20356:
        /* <DEDUP_REMOVED lines=35> */
.L_x_20359:
[----:B------:R-:W-:Y:S05]  /*11040*/  BSYNC.RECONVERGENT B1 ;  /* 0x0000000000017941 */ /* 0x000fea0003800200 */
.L_x_20358:
        /* <DEDUP_REMOVED lines=34> */
.L_x_20361:
[----:B------:R-:W-:Y:S05]  /*11270*/  BSYNC.RECONVERGENT B1 ;  /* 0x0000000000017941 */ /* 0x000fea0003800200 */
.L_x_20360:
[----:B0123--:R-:W0:Y:S02]  /*11280*/  LDC.64 R14, c[0x0][0x380] ;  /* 0x0000e000ff0e7b82 */ /* 0x00fe240000000a00 */
[----:B0-----:R-:W-:-:S04]  /*11290*/  LEA R3, R14, R3, 0x2 ;  /* 0x000000030e037211 */ /* 0x001fc800078e10ff */
[----:B------:R-:W-:-:S13]  /*112a0*/  ISETP.GE.AND P0, PT, R3, R15, PT ;  /* 0x0000000f0300720c */ /* 0x000fda0003f06270 */
[----:B------:R-:W-:Y:S05]  /*112b0*/  @!P0 BRA `(.L_x_20362) ;  /* 0xfffffef800488947 */ /* 0x000fea000383ffff */
[----:B------:R-:W-:Y:S05]  /*112c0*/  BSYNC B0 ;  /* 0x0000000000007941 */ /* 0x000fea0003800000 */
.L_x_20103:
[----:B------:R-:W-:Y:S05]  /*112d0*/  EXIT ;  /* 0x000000000000794d */ /* 0x000fea0003800000 */
.L_x_20355:
        /* <DEDUP_REMOVED lines=8> */
.L_x_20364:
[----:B------:R-:W-:Y:S05]  /*11360*/  BSYNC B1 ;  /* 0x0000000000017941 */ /* 0x000fea0003800000 */
.L_x_20363:
        /* <DEDUP_REMOVED lines=10> */
.L_x_20365:
[----:B------:R-:W-:Y:S01]  /*11410*/  HFMA2 R96, -RZ, RZ, 0, 2.384185791015625e-07 ;  /* 0x00000004ff607431 */ /* 0x000fe200000001ff */
[----:B------:R-:W-:-:S05]  /*11420*/  MOV R14, R93 ;  /* 0x0000005d000e7202 */ /* 0x000fca0000000f00 */
[----:B------:R-:W-:-:S04]  /*11430*/  FADD.FTZ R86, R85, R14 ;  /* 0x0000000e55567221 */ /* 0x000fc80000010000 */
[----:B------:R-:W-:-:S07]  /*11440*/  IMAD.MOV.U32 R95, RZ, RZ, R86 ;  /* 0x000000ffff5f7224 */ /* 0x000fce00078e0056 */
[----:B------:R-:W-:Y:S05]  /*11450*/  WARPSYNC.COLLECTIVE R94, `(.L_x_20366) ;  /* 0x000000005e087348 */ /* 0x000fea0003c00000 */
[----:B------:R0:W1:Y:S02]  /*11460*/  SHFL.BFLY P3, R93, R95, R96, R97 ;  /* 0x0c0000605f5d7389 */ /* 0x0000640000060061 */
[----:B01----:R-:W-:Y:S05]  /*11470*/  ENDCOLLECTIVE ;  /* 0x000000000000791b */ /* 0x003fea0003800000 */
.L_x_20366:
[----:B------:R-:W-:Y:S02]  /*11480*/  IMAD.MOV.U32 R96, RZ, RZ, 0x8 ;  /* 0x00000008ff607424 */ /* 0x000fe400078e00ff */
[----:B------:R-:W-:-:S04]  /*11490*/  IMAD.MOV.U32 R87, RZ, RZ, R93 ;  /* 0x000000ffff577224 */ /* 0x000fc800078e005d */
[----:B------:R-:W-:-:S05]  /*114a0*/  FADD.FTZ R87, R86, R87 ;  /* 0x0000005756577221 */ /* 0x000fca0000010000 */
[----:B------:R-:W-:-:S07]  /*114b0*/  MOV R95, R87 ;  /* 0x00000057005f7202 */ /* 0x000fce0000000f00 */
[----:B------:R-:W-:Y:S05]  /*114c0*/  WARPSYNC.COLLECTIVE R94, `(.L_x_20367) ;  /* 0x000000005e087348 */ /* 0x000fea0003c00000 */
[----:B------:R0:W1:Y:S02]  /*114d0*/  SHFL.BFLY P3, R93, R95, R96, R97 ;  /* 0x0c0000605f5d7389 */ /* 0x0000640000060061 */
[----:B01----:R-:W-:Y:S05]  /*114e0*/  ENDCOLLECTIVE ;  /* 0x000000000000791b */ /* 0x003fea0003800000 */
.L_x_20367:
[----:B------:R-:W-:Y:S01]  /*114f0*/  HFMA2 R96, -RZ, RZ, 0, 9.5367431640625e-07 ;  /* 0x00000010ff607431 */ /* 0x000fe200000001ff */
[----:B------:R-:W-:-:S05]  /*11500*/  MOV R14, R93 ;  /* 0x0000005d000e7202 */ /* 0x000fca0000000f00 */
[----:B------:R-:W-:-:S04]  /*11510*/  FADD.FTZ R92, R87, R14 ;  /* 0x0000000e575c7221 */ /* 0x000fc80000010000 */
[----:B------:R-:W-:-:S07]  /*11520*/  IMAD.MOV.U32 R95, RZ, RZ, R92 ;  /* 0x000000ffff5f7224 */ /* 0x000fce00078e005c */
[----:B------:R-:W-:Y:S05]  /*11530*/  WARPSYNC.COLLECTIVE R94, `(.L_x_20368) ;  /* 0x000000005e087348 */ /* 0x000fea0003c00000 */
[----:B------:R0:W1:Y:S02]  /*11540*/  SHFL.BFLY P3, R93, R95, R96, R97 ;  /* 0x0c0000605f5d7389 */ /* 0x0000640000060061 */
[----:B01----:R-:W-:Y:S05]  /*11550*/  ENDCOLLECTIVE ;  /* 0x000000000000791b */ /* 0x003fea0003800000 */
.L_x_20368:
        /* <DEDUP_REMOVED lines=56> */
.L_x_20369:
[----:B------:R-:W-:Y:S02]  /*118e0*/  IMAD.MOV.U32 R96, RZ, RZ, 0x2 ;  /* 0x00000002ff607424 */ /* 0x000fe400078e00ff */
[----:B------:R-:W-:-:S04]  /*118f0*/  IMAD.MOV.U32 R85, RZ, RZ, R93 ;  /* 0x000000ffff557224 */ /* 0x000fc800078e005d */
[----:B------:R-:W-:-:S05]  /*11900*/  FADD.FTZ R85, R14, R85 ;  /* 0x000000550e557221 */ /* 0x000fca0000010000 */
[----:B------:R-:W-:-:S07]  /*11910*/  MOV R95, R85 ;  /* 0x00000055005f7202 */ /* 0x000fce0000000f00 */
[----:B------:R-:W-:Y:S05]  /*11920*/  WARPSYNC.COLLECTIVE R94, `(.L_x_20370) ;  /* 0x000000005e087348 */ /* 0x000fea0003c00000 */
[----:B------:R0:W1:Y:S02]  /*11930*/  SHFL.BFLY P3, R93, R95, R96, R97 ;  /* 0x0c0000605f5d7389 */ /* 0x0000640000060061 */
[----:B01----:R-:W-:Y:S05]  /*11940*/  ENDCOLLECTIVE ;  /* 0x000000000000791b */ /* 0x003fea0003800000 */
.L_x_20370:
[----:B------:R-:W-:Y:S01]  /*11950*/  HFMA2 R96, -RZ, RZ, 0, 2.384185791015625e-07 ;  /* 0x00000004ff607431 */ /* 0x000fe200000001ff */
[----:B------:R-:W-:-:S05]  /*11960*/  MOV R86, R93 ;  /* 0x0000005d00567202 */ /* 0x000fca0000000f00 */
[----:B------:R-:W-:-:S04]  /*11970*/  FADD.FTZ R86, R85, R86 ;  /* 0x0000005655567221 */ /* 0x000fc80000010000 */
[----:B------:R-:W-:-:S07]  /*11980*/  IMAD.MOV.U32 R95, RZ, RZ, R86 ;  /* 0x000000ffff5f7224 */ /* 0x000fce00078e0056 */
[----:B------:R-:W-:Y:S05]  /*11990*/  WARPSYNC.COLLECTIVE R94, `(.L_x_20371) ;  /* 0x000000005e087348 */ /* 0x000fea0003c00000 */
[----:B------:R0:W1:Y:S02]  /*119a0*/  SHFL.BFLY P3, R93, R95, R96, R97 ;  /* 0x0c0000605f5d7389 */ /* 0x0000640000060061 */
[----:B01----:R-:W-:Y:S05]  /*119b0*/  ENDCOLLECTIVE ;  /* 0x000000000000791b */ /* 0x003fea0003800000 */
.L_x_20371:
[----:B------:R-:W-:Y:S02]  /*119c0*/  IMAD.MOV.U32 R96, RZ, RZ, 0x8 ;  /* 0x00000008ff607424 */ /* 0x000fe400078e00ff */
[----:B------:R-:W-:-:S04]  /*119d0*/  IMAD.MOV.U32 R87, RZ, RZ, R93 ;  /* 0x000000ffff577224 */ /* 0x000fc800078e005d */
[----:B------:R-:W-:-:S05]  /*119e0*/  FADD.FTZ R87, R86, R87 ;  /* 0x0000005756577221 */ /* 0x000fca0000010000 */
[----:B------:R-:W-:-:S07]  /*119f0*/  MOV R95, R87 ;  /* 0x00000057005f7202 */ /* 0x000fce0000000f00 */
[----:B------:R-:W-:Y:S05]  /*11a00*/  WARPSYNC.COLLECTIVE R94, `(.L_x_20372) ;  /* 0x000000005e087348 */ /* 0x000fea0003c00000 */
[----:B------:R0:W1:Y:S02]  /*11a10*/  SHFL.BFLY P3, R93, R95, R96, R97 ;  /* 0x0c0000605f5d7389 */ /* 0x0000640000060061 */
[----:B01----:R-:W-:Y:S05]  /*11a20*/  ENDCOLLECTIVE ;  /* 0x000000000000791b */ /* 0x003fea0003800000 */
.L_x_20372:
[----:B------:R-:W-:Y:S01]  /*11a30*/  HFMA2 R96, -RZ, RZ, 0, 9.5367431640625e-07 ;  /* 0x00000010ff607431 */ /* 0x000fe200000001ff */
[----:B------:R-:W-:-:S05]  /*11a40*/  MOV R92, R93 ;  /* 0x0000005d005c7202 */ /* 0x000fca0000000f00 */
[----:B------:R-:W-:-:S04]  /*11a50*/  FADD.FTZ R92, R87, R92 ;  /* 0x0000005c575c7221 */ /* 0x000fc80000010000 */
[----:B------:R-:W-:-:S07]  /*11a60*/  IMAD.MOV.U32 R95, RZ, RZ, R92 ;  /* 0x000000ffff5f7224 */ /* 0x000fce00078e005c */
[----:B------:R-:W-:Y:S05]  /*11a70*/  WARPSYNC.COLLECTIVE R94, `(.L_x_20373) ;  /* 0x000000005e087348 */ /* 0x000fea0003c00000 */
[----:B------:R0:W1:Y:S02]  /*11a80*/  SHFL.BFLY P3, R93, R95, R96, R97 ;  /* 0x0c0000605f5d7389 */ /* 0x0000640000060061 */
[----:B01----:R-:W-:Y:S05]  /*11a90*/  ENDCOLLECTIVE ;  /* 0x000000000000791b */ /* 0x003fea0003800000 */
.L_x_20373:
[----:B------:R-:W-:Y:S05]  /*11aa0*/  BRA `(.L_x_20374) ;  /* 0xfffffff000147947 */ /* 0x000fea000383ffff */
.L_x_20375:
        /* <DEDUP_REMOVED lines=13> */
.L_x_28822:


//--------------------- .text._ZN10layer_norm13ln_fwd_kernelINS_13Kernel_traitsIf6__halffS2_fjLj768ELj1ELj4ELj1ELj16ENS_18Kernel_traits_baseILj768EfS2_fS2_fjLj128EEEEELb1ELb0ELb0ELb1EEEvNS_9FwdParamsE --------------------------
	.section	.text._ZN10layer_norm13ln_fwd_kernelINS_13Kernel_traitsIf6__halffS2_fjLj768ELj1ELj4ELj1ELj16ENS_18Kernel_traits_baseILj768EfS2_fS2_fjLj128EEEEELb1ELb0ELb0ELb1EEEvNS_9FwdParamsE,"ax",@progbits
	.align	128
        .global         _ZN10layer_norm13ln_fwd_kernelINS_13Kernel_traitsIf6__halffS2_fjLj768ELj1ELj4ELj1ELj16ENS_18Kernel_traits_baseILj768EfS2_fS2_fjLj128EEEEELb1ELb0ELb0ELb1EEEvNS_9FwdParamsE
        .type           _ZN10layer_norm13ln_fwd_kernelINS_13Kernel_traitsIf6__halffS2_fjLj768ELj1ELj4ELj1ELj16ENS_18Kernel_traits_baseILj768EfS2_fS2_fjLj128EEEEELb1ELb0ELb0ELb1EEEvNS_9FwdParamsE,@function
        .size           _ZN10layer_norm13ln_fwd_kernelINS_13Kernel_traitsIf6__halffS2_fjLj768ELj1ELj4ELj1ELj16ENS_18Kernel_traits_baseILj768EfS2_fS2_fjLj128EEEEELb1ELb0ELb0ELb1EEEvNS_9FwdParamsE,(.L_x_28823 - _ZN10layer_norm13ln_fwd_kernelINS_13Kernel_traitsIf6__halffS2_fjLj768ELj1ELj4ELj1ELj16ENS_18Kernel_traits_baseILj768EfS2_fS2_fjLj128EEEEELb1ELb0ELb0ELb1EEEvNS_9FwdParamsE)
        .other          _ZN10layer_norm13ln_fwd_kernelINS_13Kernel_traitsIf6__halffS2_fjLj768ELj1ELj4ELj1ELj16ENS_18Kernel_traits_baseILj768EfS2_fS2_fjLj128EEEEELb1ELb0ELb0ELb1EEEvNS_9FwdParamsE,@"STO_CUDA_ENTRY STV_DEFAULT"
_ZN10layer_norm13ln_fwd_kernelINS_13Kernel_traitsIf6__halffS2_fjLj768ELj1ELj4ELj1ELj16ENS_18Kernel_traits_baseILj768EfS2_fS2_fjLj128EEEEELb1ELb0ELb0ELb1EEEvNS_9FwdParamsE:
.text._ZN10layer_norm13ln_fwd_kernelINS_13Kernel_traitsIf6__halffS2_fjLj768ELj1ELj4ELj1ELj16ENS_18Kernel_traits_baseILj768EfS2_fS2_fjLj128EEEEELb1ELb0ELb0ELb1EEEvNS_9FwdParamsE:
        /* <DEDUP_REMOVED lines=68> */
.L_x_20376:
        /* <DEDUP_REMOVED lines=92> */
.L_x_20624:
        /* <DEDUP_REMOVED lines=37> */
.L_x_28658:
[----:B------:R-:W-:Y:S05]  /*0c50*/  BRX R2 -0xc60                                          (*"BRANCH_TARGETS .L_x_28659,.L_x_28660,.L_x_28661"*) ;  /* 0xfffffff002e87949 */ /* 0x000fea000383ffff */
.L_x_28661:
[----:B------:R-:W-:Y:S01]  /*0c60*/  VIADD R64, R74, 0x1 ;  /* 0x000000014a407836 */ /* 0x000fe20000000000 */
[----:B------:R-:W-:Y:S01]  /*0c70*/  MOV R76, R96 ;  /* 0x00000060004c7202 */ /* 0x000fe20000000f00 */
[----:B------:R-:W-:Y:S01]  /*0c80*/  IMAD.MOV.U32 R65, RZ, RZ, R85 ;  /* 0x000000ffff417224 */ /* 0x000fe200078e0055 */
[----:B------:R-:W-:Y:S06]  /*0c90*/  BRA `(.L_x_20380) ;  /* 0x0000000000f07947 */ /* 0x000fec0003800000 */
.L_x_28659:
[----:B------:R-:W-:Y:S02]  /*0ca0*/  HFMA2 R64, -RZ, RZ, 0, 1.78813934326171875e-07 ;  /* 0x00000003ff407431 */ /* 0x000fe400000001ff */
[----:B------:R-:W-:Y:S02]  /*0cb0*/  IMAD.MOV.U32 R76, RZ, RZ, R96 ;  /* 0x000000ffff4c7224 */ /* 0x000fe400078e0060 */
[----:B------:R-:W-:Y:S01]  /*0cc0*/  IMAD.MOV.U32 R65, RZ, RZ, R86 ;  /* 0x000000ffff417224 */ /* 0x000fe200078e0056 */
[----:B------:R-:W-:Y:S06]  /*0cd0*/  BRA `(.L_x_20380) ;  /* 0x0000000000e07947 */ /* 0x000fec0003800000 */
.L_x_28660:
        /* <DEDUP_REMOVED lines=13> */
.L_x_20382:
[----:B------:R-:W-:Y:S05]  /*0db0*/  BSYNC.RECONVERGENT B2 ;  /* 0x0000000000027941 */ /* 0x000fea0003800200 */
.L_x_20381:
        /* <DEDUP_REMOVED lines=42> */
.L_x_20380:
[----:B------:R-:W-:Y:S05]  /*1060*/  BSYNC.RECONVERGENT B1 ;  /* 0x0000000000017941 */ /* 0x000fea0003800200 */
.L_x_20379:
[----:B------:R-:W-:Y:S01]  /*1070*/  I2FP.F32.U32 R2, R65 ;  /* 0x0000004100027245 */ /* 0x000fe20000201000 */
[----:B-----5:R-:W-:Y:S01]  /*1080*/  HADD2.F32 R3, -RZ, R56.H0_H0 ;  /* 0x20000038ff037230 */ /* 0x020fe20000004100 */
[----:B------:R-:W-:Y:S01]  /*1090*/  MOV R92, UR35 ;  /* 0x00000023005c7c02 */ /* 0x000fe20008000f00 */
[----:B------:R-:W-:Y:S01]  /*10a0*/  IMAD.U32 R93, RZ, RZ, UR34 ;  /* 0x00000022ff5d7e24 */ /* 0x000fe2000f8e00ff */
[----:B------:R-:W-:Y:S01]  /*10b0*/  ISETP.NE.AND P1, PT, R64, 0x1, PT ;  /* 0x000000014000780c */ /* 0x000fe20003f25270 */
[----:B------:R-:W-:Y:S01]  /*10c0*/  FFMA.FTZ R2, R2, R91, 1.1641532182693481445e-10 ;  /* 0x2f00000002027423 */ /* 0x000fe2000001005b */
[----:B------:R-:W-:Y:S01]  /*10d0*/  FMUL.FTZ R3, R3, R0 ;  /* 0x0000000003037220 */ /* 0x000fe20000410000 */
[----:B------:R-:W-:Y:S01]  /*10e0*/  BSSY.RECONVERGENT B1, `(.L_x_20383) ;  /* 0x000004b000017945 */ /* 0x000fe20003800200 */
[----:B------:R-:W-:Y:S02]  /*10f0*/  IMAD.MOV.U32 R65, RZ, RZ, 0x2 ;  /* 0x00000002ff417424 */ /* 0x000fe400078e00ff */
[----:B------:R-:W-:Y:S01]  /*1100*/  FMUL.FTZ R3, R3, R92 ;  /* 0x0000005c03037220 */ /* 0x000fe20000410000 */
[----:B------:R-:W-:-:S02]  /*1110*/  FSETP.GTU.FTZ.AND P0, PT, R2, R93, PT ;  /* 0x0000005d0200720b */ /* 0x000fc40003f1c000 */
        /* <DEDUP_REMOVED lines=14> */
.L_x_20385:
        /* <DEDUP_REMOVED lines=13> */
.L_x_20387:
[----:B------:R-:W-:Y:S05]  /*12d0*/  BSYNC.RECONVERGENT B2 ;  /* 0x0000000000027941 */ /* 0x000fea0003800200 */
.L_x_20386:
        /* <DEDUP_REMOVED lines=43> */
.L_x_20384:
[----:B------:R-:W-:Y:S05]  /*1590*/  BSYNC.RECONVERGENT B1 ;  /* 0x0000000000017941 */ /* 0x000fea0003800200 */
.L_x_20383:
        /* <DEDUP_REMOVED lines=22> */
.L_x_20390:
        /* <DEDUP_REMOVED lines=13> */
.L_x_20392:
[----:B------:R-:W-:Y:S05]  /*17d0*/  BSYNC.RECONVERGENT B2 ;  /* 0x0000000000027941 */ /* 0x000fea0003800200 */
.L_x_20391:
        /* <DEDUP_REMOVED lines=43> */
.L_x_20389:
[----:B------:R-:W-:Y:S05]  /*1a90*/  BSYNC.RECONVERGENT B1 ;  /* 0x0000000000017941 */ /* 0x000fea0003800200 */
.L_x_20388:
        /* <DEDUP_REMOVED lines=22> */
.L_x_20395:
        /* <DEDUP_REMOVED lines=13> */
.L_x_20397:
[----:B------:R-:W-:Y:S05]  /*1cd0*/  BSYNC.RECONVERGENT B2 ;  /* 0x0000000000027941 */ /* 0x000fea0003800200 */
.L_x_20396:
        /* <DEDUP_REMOVED lines=43> */
.L_x_20394:
[----:B------:R-:W-:Y:S05]  /*1f90*/  BSYNC.RECONVERGENT B1 ;  /* 0x0000000000017941 */ /* 0x000fea0003800200 */
.L_x_20393:
        /* <DEDUP_REMOVED lines=22> */
.L_x_20400:
        /* <DEDUP_REMOVED lines=13> */
.L_x_20402:
[----:B------:R-:W-:Y:S05]  /*21d0*/  BSYNC.RECONVERGENT B2 ;  /* 0x0000000000027941 */ /* 0x000fea0003800200 */
.L_x_20401:
        /* <DEDUP_REMOVED lines=43> */
.L_x_20399:
[----:B------:R-:W-:Y:S05]  /*2490*/  BSYNC.RECONVERGENT B1 ;  /* 0x0000000000017941 */ /* 0x000fea0003800200 */
.L_x_20398:
        /* <DEDUP_REMOVED lines=22> */
.L_x_20405:
        /* <DEDUP_REMOVED lines=13> */
.L_x_20407:
[----:B------:R-:W-:Y:S05]  /*26d0*/  BSYNC.RECONVERGENT B2 ;  /* 0x0000000000027941 */ /* 0x000fea0003800200 */
.L_x_20406:
        /* <DEDUP_REMOVED lines=43> */
.L_x_20404:
[----:B------:R-:W-:Y:S05]  /*2990*/  BSYNC.RECONVERGENT B1 ;  /* 0x0000000000017941 */ /* 0x000fea0003800200 */
.L_x_20403:
        /* <DEDUP_REMOVED lines=22> */
.L_x_20410:
        /* <DEDUP_REMOVED lines=13> */
.L_x_20412:
[----:B------:R-:W-:Y:S05]  /*2bd0*/  BSYNC.RECONVERGENT B2 ;  /* 0x0000000000027941 */ /* 0x000fea0003800200 */
.L_x_20411:
        /* <DEDUP_REMOVED lines=43> */
.L_x_20409:
[----:B------:R-:W-:Y:S05]  /*2e90*/  BSYNC.RECONVERGENT B1 ;  /* 0x0000000000017941 */ /* 0x000fea0003800200 */
.L_x_20408:
        /* <DEDUP_REMOVED lines=22> */
.L_x_20415:
        /* <DEDUP_REMOVED lines=15> */
.L_x_20417:
[----:B------:R-:W-:Y:S05]  /*30f0*/  BSYNC.RECONVERGENT B2 ;  /* 0x0000000000027941 */ /* 0x000fea0003800200 */
.L_x_20416:
        /* <DEDUP_REMOVED lines=43> */
.L_x_20414:
[----:B------:R-:W-:Y:S05]  /*33b0*/  BSYNC.RECONVERGENT B1 ;  /* 0x0000000000017941 */ /* 0x000fea0003800200 */
.L_x_20413:
        /* <DEDUP_REMOVED lines=10> */
.L_x_20378:
        /* <DEDUP_REMOVED lines=16> */
.L_x_20421:
        /* <DEDUP_REMOVED lines=13> */
.L_x_20423:
[----:B------:R-:W-:Y:S05]  /*3630*/  BSYNC.RECONVERGENT B2 ;  /* 0x0000000000027941 */ /* 0x000fea0003800200 */
.L_x_20422:
        /* <DEDUP_REMOVED lines=42> */
.L_x_20420:
[----:B------:R-:W-:Y:S05]  /*38e0*/  BSYNC.RECONVERGENT B1 ;  /* 0x0000000000017941 */ /* 0x000fea0003800200 */
.L_x_20419:
[----:B------:R-:W-:Y:S01]  /*38f0*/  ISETP.NE.AND P0, PT, R53, 0x1, PT ;  /* 0x000000013500780c */ /* 0x000fe20003f05270 */
[----:B------:R-:W-:Y:S01]  /*3900*/  IMAD.U32 R93, RZ, RZ, UR34 ;  /* 0x00000022ff5d7e24 */ /* 0x000fe2000f8e00ff */
[----:B------:R-:W-:Y:S01]  /*3910*/  I2FP.F32.U32 R2, R2 ;  /* 0x0000000200027245 */ /* 0x000fe20000201000 */
[----:B-----5:R-:W-:Y:S01]  /*3920*/  HADD2.F32 R3, -RZ, R56.H0_H0 ;  /* 0x20000038ff037230 */ /* 0x020fe20000004100 */
[----:B------:R-:W-:Y:S01]  /*3930*/  MOV R92, UR35 ;  /* 0x00000023005c7c02 */ /* 0x000fe20008000f00 */
[----:B------:R-:W-:Y:S01]  /*3940*/  BSSY.RECONVERGENT B1, `(.L_x_20424) ;  /* 0x000004a000017945 */ /* 0x000fe20003800200 */
[----:B------:R-:W-:Y:S02]  /*3950*/  IMAD.MOV.U32 R54, RZ, RZ, 0x2 ;  /* 0x00000002ff367424 */ /* 0x000fe400078e00ff */
        /* <DEDUP_REMOVED lines=15> */
.L_x_20426:
        /* <DEDUP_REMOVED lines=13> */
.L_x_20428:
[----:B------:R-:W-:Y:S05]  /*3b20*/  BSYNC.RECONVERGENT B2 ;  /* 0x0000000000027941 */ /* 0x000fea0003800200 */
.L_x_20427:
        /* <DEDUP_REMOVED lines=43> */
.L_x_20425:
[----:B------:R-:W-:Y:S05]  /*3de0*/  BSYNC.RECONVERGENT B1 ;  /* 0x0000000000017941 */ /* 0x000fea0003800200 */
.L_x_20424:
        /* <DEDUP_REMOVED lines=19> */
.L_x_20431:
        /* <DEDUP_REMOVED lines=13> */
.L_x_20433:
[----:B------:R-:W-:Y:S05]  /*3ff0*/  BSYNC.RECONVERGENT B2 ;  /* 0x0000000000027941 */ /* 0x000fea0003800200 */
.L_x_20432:
        /* <DEDUP_REMOVED lines=43> */
.L_x_20430:
[----:B------:R-:W-:Y:S05]  /*42b0*/  BSYNC.RECONVERGENT B1 ;  /* 0x0000000000017941 */ /* 0x000fea0003800200 */
.L_x_20429:
        /* <DEDUP_REMOVED lines=19> */
.L_x_20436:
        /* <DEDUP_REMOVED lines=13> */
.L_x_20438:
[----:B------:R-:W-:Y:S05]  /*44c0*/  BSYNC.RECONVERGENT B2 ;  /* 0x0000000000027941 */ /* 0x000fea0003800200 */
.L_x_20437:
        /* <DEDUP_REMOVED lines=43> */
.L_x_20435:
[----:B------:R-:W-:Y:S05]  /*4780*/  BSYNC.RECONVERGENT B1 ;  /* 0x0000000000017941 */ /* 0x000fea0003800200 */
.L_x_20434:
[----:B------:R-:W-:Y:S01]  /*4790*/  ISETP.NE.AND P3, PT, R56, 0x1, PT ;  /* 0x000000013800780c */ /* 0x000fe20003f65270 */
[----:B------:R-:W-:Y:S01]  /*47a0*/  HADD2.F32 R57, -RZ, R57.H1_H1 ;  /* 0x30000039ff397230 */ /* 0x000fe20000004100 */
[----:B------:R-:W-:Y:S01]  /*47b0*/  I2FP.F32.U32 R2, R2 ;  /* 0x0000000200027245 */ /* 0x000fe20000201000 */
[----:B------:R-:W-:Y:S03]  /*47c0*/  BSSY.RECONVERGENT B1, `(.L_x_20439) ;  /* 0x0000049000017945 */ /* 0x000fe60003800200 */
[----:B------:R-:W-:Y:S01]  /*47d0*/  FMUL.FTZ R55, R57, R0 ;  /* 0x0000000039377220 */ /* 0x000fe20000410000 */
[----:B------:R-:W-:Y:S01]  /*47e0*/  FFMA.FTZ R2, R2, R91, 1.1641532182693481445e-10 ;  /* 0x2f00000002027423 */ /* 0x000fe2000001005b */
[----:B------:R-:W-:Y:S02]  /*47f0*/  IMAD.MOV.U32 R57, RZ, RZ, 0x2 ;  /* 0x00000002ff397424 */ /* 0x000fe400078e00ff */
[----:B------:R-:W-:-:S02]  /*4800*/  FMUL.FTZ R55, R55, R92 ;  /* 0x0000005c37377220 */ /* 0x000fc40000410000 */
        /* <DEDUP_REMOVED lines=11> */
.L_x_20441:
        /* <DEDUP_REMOVED lines=13> */
.L_x_20443:
[----:B------:R-:W-:Y:S05]  /*4990*/  BSYNC.RECONVERGENT B2 ;  /* 0x0000000000027941 */ /* 0x000fea0003800200 */
.L_x_20442:
        /* <DEDUP_REMOVED lines=43> */
.L_x_20440:
[----:B------:R-:W-:Y:S05]  /*4c50*/  BSYNC.RECONVERGENT B1 ;  /* 0x0000000000017941 */ /* 0x000fea0003800200 */
.L_x_20439:
        /* <DEDUP_REMOVED lines=19> */
.L_x_20446:
        /* <DEDUP_REMOVED lines=13> */
.L_x_20448:
[----:B------:R-:W-:Y:S05]  /*4e60*/  BSYNC.RECONVERGENT B2 ;  /* 0x0000000000027941 */ /* 0x000fea0003800200 */
.L_x_20447:
        /* <DEDUP_REMOVED lines=43> */
.L_x_20445:
[----:B------:R-:W-:Y:S05]  /*5120*/  BSYNC.RECONVERGENT B1 ;  /* 0x0000000000017941 */ /* 0x000fea0003800200 */
.L_x_20444:
        /* <DEDUP_REMOVED lines=19> */
.L_x_20451:
        /* <DEDUP_REMOVED lines=13> */
.L_x_20453:
[----:B------:R-:W-:Y:S05]  /*5330*/  BSYNC.RECONVERGENT B2 ;  /* 0x0000000000027941 */ /* 0x000fea0003800200 */
.L_x_20452:
        /* <DEDUP_REMOVED lines=43> */
.L_x_20450:
[----:B------:R-:W-:Y:S05]  /*55f0*/  BSYNC.RECONVERGENT B1 ;  /* 0x0000000000017941 */ /* 0x000fea0003800200 */
.L_x_20449:
        /* <DEDUP_REMOVED lines=19> */
.L_x_20456:
        /* <DEDUP_REMOVED lines=15> */
.L_x_20458:
[----:B------:R-:W-:Y:S05]  /*5820*/  BSYNC.RECONVERGENT B2 ;  /* 0x0000000000027941 */ /* 0x000fea0003800200 */
.L_x_20457:
        /* <DEDUP_REMOVED lines=43> */
.L_x_20455:
[----:B------:R-:W-:Y:S05]  /*5ae0*/  BSYNC.RECONVERGENT B1 ;  /* 0x0000000000017941 */ /* 0x000fea0003800200 */
.L_x_20454:
        /* <DEDUP_REMOVED lines=16> */
.L_x_20418:
        /* <DEDUP_REMOVED lines=45> */
.L_x_20462:
        /* <DEDUP_REMOVED lines=13> */
.L_x_20464:
[----:B------:R-:W-:Y:S05]  /*5f90*/  BSYNC.RECONVERGENT B2 ;  /* 0x0000000000027941 */ /* 0x000fea0003800200 */
.L_x_20463:
        /* <DEDUP_REMOVED lines=42> */
.L_x_20461:
[----:B------:R-:W-:Y:S05]  /*6240*/  BSYNC.RECONVERGENT B1 ;  /* 0x0000000000017941 */ /* 0x000fea0003800200 */
.L_x_20460:
[----:B------:R-:W-:Y:S01]  /*6250*/  I2FP.F32.U32 R74, R96 ;  /* 0x00000060004a7245 */ /* 0x000fe20000201000 */
[----:B-----5:R-:W-:Y:S01]  /*6260*/  HADD2.F32 R79, -RZ, R64.H0_H0 ;  /* 0x20000040ff4f7230 */ /* 0x020fe20000004100 */
        /* <DEDUP_REMOVED lines=21> */
.L_x_20467:
        /* <DEDUP_REMOVED lines=13> */
.L_x_20469:
[----:B------:R-:W-:Y:S05]  /*6490*/  BSYNC.RECONVERGENT B2 ;  /* 0x0000000000027941 */ /* 0x000fea0003800200 */
.L_x_20468:
        /* <DEDUP_REMOVED lines=43> */
.L_x_20466:
[----:B------:R-:W-:Y:S05]  /*6750*/  BSYNC.RECONVERGENT B1 ;  /* 0x0000000000017941 */ /* 0x000fea0003800200 */
.L_x_20465:
        /* <DEDUP_REMOVED lines=22> */
.L_x_20472:
        /* <DEDUP_REMOVED lines=13> */
.L_x_20474:
[----:B------:R-:W-:Y:S05]  /*6990*/  BSYNC.RECONVERGENT B2 ;  /* 0x0000000000027941 */ /* 0x000fea0003800200 */
.L_x_20473:
        /* <DEDUP_REMOVED lines=43> */
.L_x_20471:
[----:B------:R-:W-:Y:S05]  /*6c50*/  BSYNC.RECONVERGENT B1 ;  /* 0x0000000000017941 */ /* 0x000fea0003800200 */
.L_x_20470:
        /* <DEDUP_REMOVED lines=22> */
.L_x_20477:
        /* <DEDUP_REMOVED lines=13> */
.L_x_20479:
[----:B------:R-:W-:Y:S05]  /*6e90*/  BSYNC.RECONVERGENT B2 ;  /* 0x0000000000027941 */ /* 0x000fea0003800200 */
.L_x_20478:
        /* <DEDUP_REMOVED lines=43> */
.L_x_20476:
[----:B------:R-:W-:Y:S05]  /*7150*/  BSYNC.RECONVERGENT B1 ;  /* 0x0000000000017941 */ /* 0x000fea0003800200 */
.L_x_20475:
        /* <DEDUP_REMOVED lines=22> */
.L_x_20482:
        /* <DEDUP_REMOVED lines=13> */
.L_x_20484:
[----:B------:R-:W-:Y:S05]  /*7390*/  BSYNC.RECONVERGENT B2 ;  /* 0x0000000000027941 */ /* 0x000fea0003800200 */
.L_x_20483:
        /* <DEDUP_REMOVED lines=43> */
.L_x_20481:
[----:B------:R-:W-:Y:S05]  /*7650*/  BSYNC.RECONVERGENT B1 ;  /* 0x0000000000017941 */ /* 0x000fea0003800200 */
.L_x_20480:
        /* <DEDUP_REMOVED lines=22> */
.L_x_20487:
        /* <DEDUP_REMOVED lines=13> */
.L_x_20489:
[----:B------:R-:W-:Y:S05]  /*7890*/  BSYNC.RECONVERGENT B2 ;  /* 0x0000000000027941 */ /* 0x000fea0003800200 */
.L_x_20488:
        /* <DEDUP_REMOVED lines=43> */
.L_x_20486:
[----:B------:R-:W-:Y:S05]  /*7b50*/  BSYNC.RECONVERGENT B1 ;  /* 0x0000000000017941 */ /* 0x000fea0003800200 */
.L_x_20485:
        /* <DEDUP_REMOVED lines=22> */
.L_x_20492:
        /* <DEDUP_REMOVED lines=13> */
.L_x_20494:
[----:B------:R-:W-:Y:S05]  /*7d90*/  BSYNC.RECONVERGENT B2 ;  /* 0x0000000000027941 */ /* 0x000fea0003800200 */
.L_x_20493:
        /* <DEDUP_REMOVED lines=43> */
.L_x_20491:
[----:B------:R-:W-:Y:S05]  /*8050*/  BSYNC.RECONVERGENT B1 ;  /* 0x0000000000017941 */ /* 0x000fea0003800200 */
.L_x_20490:
        /* <DEDUP_REMOVED lines=22> */
.L_x_20497:
        /* <DEDUP_REMOVED lines=15> */
.L_x_20499:
[----:B------:R-:W-:Y:S05]  /*82b0*/  BSYNC.RECONVERGENT B2 ;  /* 0x0000000000027941 */ /* 0x000fea0003800200 */
.L_x_20498:
        /* <DEDUP_REMOVED lines=43> */
.L_x_20496:
[----:B------:R-:W-:Y:S05]  /*8570*/  BSYNC.RECONVERGENT B1 ;  /* 0x0000000000017941 */ /* 0x000fea0003800200 */
.L_x_20495:
        /* <DEDUP_REMOVED lines=10> */
.L_x_20459:
        /* <DEDUP_REMOVED lines=16> */
.L_x_20503:
        /* <DEDUP_REMOVED lines=13> */
.L_x_20505:
[----:B------:R-:W-:Y:S05]  /*87f0*/  BSYNC.RECONVERGENT B2 ;  /* 0x0000000000027941 */ /* 0x000fea0003800200 */
.L_x_20504:
        /* <DEDUP_REMOVED lines=42> */
.L_x_20502:
[----:B------:R-:W-:Y:S05]  /*8aa0*/  BSYNC.RECONVERGENT B1 ;  /* 0x0000000000017941 */ /* 0x000fea0003800200 */
.L_x_20501:
[----:B------:R-:W-:Y:S01]  /*8ab0*/  ISETP.NE.AND P0, PT, R62, 0x1, PT ;  /* 0x000000013e00780c */ /* 0x000fe20003f05270 */
[----:B-----5:R-:W-:Y:S01]  /*8ac0*/  HADD2.F32 R61, -RZ, R64.H0_H0 ;  /* 0x20000040ff3d7230 */ /* 0x020fe20000004100 */
[----:B------:R-:W-:Y:S01]  /*8ad0*/  I2FP.F32.U32 R60, R60 ;  /* 0x0000003c003c7245 */ /* 0x000fe20000201000 */
[----:B------:R-:W-:Y:S01]  /*8ae0*/  BSSY.RECONVERGENT B1, `(.L_x_20506) ;  /* 0x000004a000017945 */ /* 0x000fe20003800200 */
[----:B------:R-:W-:Y:S02]  /*8af0*/  IMAD.MOV.U32 R68, RZ, RZ, 0x2 ;  /* 0x00000002ff447424 */ /* 0x000fe400078e00ff */
[----:B------:R-:W-:Y:S01]  /*8b00*/  FMUL.FTZ R63, R61, R0 ;  /* 0x000000003d3f7220 */ /* 0x000fe20000410000 */
[----:B------:R-:W-:Y:S01]  /*8b10*/  FFMA.FTZ R60, R60, R91, 1.1641532182693481445e-10 ;  /* 0x2f0000003c3c7423 */ /* 0x000fe2000001005b */
[----:B------:R-:W-:-:S04]  /*8b20*/  MOV R61, R82 ;  /* 0x00000052003d7202 */ /* 0x000fc80000000f00 */
[----:B------:R-:W-:Y:S01]  /*8b30*/  FSETP.LE.FTZ.AND P1, PT, R60, R93, PT ;  /* 0x0000005d3c00720b */ /* 0x000fe20003f33000 */
[----:B------:R-:W-:-:S03]  /*8b40*/  FMUL.FTZ R60, R63, R92 ;  /* 0x0000005c3f3c7220 */ /* 0x000fc60000410000 */
        /* <DEDUP_REMOVED lines=10> */
.L_x_20508:
        /* <DEDUP_REMOVED lines=13> */
.L_x_20510:
[----:B------:R-:W-:Y:S05]  /*8cc0*/  BSYNC.RECONVERGENT B2 ;  /* 0x0000000000027941 */ /* 0x000fea0003800200 */
.L_x_20509:
        /* <DEDUP_REMOVED lines=43> */
.L_x_20507:
[----:B------:R-:W-:Y:S05]  /*8f80*/  BSYNC.RECONVERGENT B1 ;  /* 0x0000000000017941 */ /* 0x000fea0003800200 */
.L_x_20506:
[----:B------:R-:W-:Y:S01]  /*8f90*/  ISETP.NE.AND P1, PT, R68, 0x1, PT ;  /* 0x000000014400780c */ /* 0x000fe20003f25270 */
[----:B------:R-:W-:Y:S01]  /*8fa0*/  BSSY.RECONVERGENT B1, `(.L_x_20511) ;  /* 0x000004b000017945 */ /* 0x000fe20003800200 */
[----:B------:R-:W-:Y:S01]  /*8fb0*/  I2FP.F32.U32 R62, R61 ;  /* 0x0000003d003e7245 */ /* 0x000fe20000201000 */
[----:B------:R-:W-:Y:S02]  /*8fc0*/  HADD2.F32 R61, -RZ, R64.H1_H1 ;  /* 0x30000040ff3d7230 */ /* 0x000fe40000004100 */
[----:B------:R-:W-:Y:S02]  /*8fd0*/  HFMA2 R64, -RZ, RZ, 0, 1.1920928955078125e-07 ;  /* 0x00000002ff407431 */ /* 0x000fe400000001ff */
[----:B------:R-:W-:Y:S01]  /*8fe0*/  FFMA.FTZ R62, R62, R91, 1.1641532182693481445e-10 ;  /* 0x2f0000003e3e7423 */ /* 0x000fe2000001005b */
[----:B------:R-:W-:-:S04]  /*8ff0*/  FMUL.FTZ R61, R61, R0 ;  /* 0x000000003d3d7220 */ /* 0x000fc80000410000 */
        /* <DEDUP_REMOVED lines=12> */
.L_x_20513:
        /* <DEDUP_REMOVED lines=13> */
.L_x_20515:
[----:B------:R-:W-:Y:S05]  /*9190*/  BSYNC.RECONVERGENT B2 ;  /* 0x0000000000027941 */ /* 0x000fea0003800200 */
.L_x_20514:
        /* <DEDUP_REMOVED lines=43> */
.L_x_20512:
[----:B------:R-:W-:Y:S05]  /*9450*/  BSYNC.RECONVERGENT B1 ;  /* 0x0000000000017941 */ /* 0x000fea0003800200 */
.L_x_20511:
[----:B------:R-:W-:Y:S01]  /*9460*/  ISETP.NE.AND P2, PT, R64, 0x1, PT ;  /* 0x000000014000780c */ /* 0x000fe20003f45270 */
[----:B------:R-:W-:Y:S01]  /*9470*/  HADD2.F32 R63, -RZ, R65.H0_H0 ;  /* 0x20000041ff3f7230 */ /* 0x000fe20000004100 */
[----:B------:R-:W-:Y:S01]  /*9480*/  I2FP.F32.U32 R62, R62 ;  /* 0x0000003e003e7245 */ /* 0x000fe20000201000 */
[----:B------:R-:W-:Y:S01]  /*9490*/  BSSY.RECONVERGENT B1, `(.L_x_20516) ;  /* 0x0000049000017945 */ /* 0x000fe20003800200 */
[----:B------:R-:W-:Y:S02]  /*94a0*/  IMAD.MOV.U32 R68, RZ, RZ, 0x2 ;  /* 0x00000002ff447424 */ /* 0x000fe400078e00ff */
[----:B------:R-:W-:Y:S01]  /*94b0*/  FMUL.FTZ R69, R63, R0 ;  /* 0x000000003f457220 */ /* 0x000fe20000410000 */
[----:B------:R-:W-:Y:S01]  /*94c0*/  FFMA.FTZ R62, R62, R91, 1.1641532182693481445e-10 ;  /* 0x2f0000003e3e7423 */ /* 0x000fe2000001005b */
[----:B------:R-:W-:-:S04]  /*94d0*/  MOV R63, R82 ;  /* 0x00000052003f7202 */ /* 0x000fc80000000f00 */
        /* <DEDUP_REMOVED lines=11> */
.L_x_20518:
        /* <DEDUP_REMOVED lines=13> */
.L_x_20520:
[----:B------:R-:W-:Y:S05]  /*9660*/  BSYNC.RECONVERGENT B2 ;  /* 0x0000000000027941 */ /* 0x000fea0003800200 */
.L_x_20519:
        /* <DEDUP_REMOVED lines=43> */
.L_x_20517:
[----:B------:R-:W-:Y:S05]  /*9920*/  BSYNC.RECONVERGENT B1 ;  /* 0x0000000000017941 */ /* 0x000fea0003800200 */
.L_x_20516:
        /* <DEDUP_REMOVED lines=19> */
.L_x_20523:
        /* <DEDUP_REMOVED lines=13> */
.L_x_20525:
[----:B------:R-:W-:Y:S05]  /*9b30*/  BSYNC.RECONVERGENT B2 ;  /* 0x0000000000027941 */ /* 0x000fea0003800200 */
.L_x_20524:
        /* <DEDUP_REMOVED lines=43> */
.L_x_20522:
[----:B------:R-:W-:Y:S05]  /*9df0*/  BSYNC.RECONVERGENT B1 ;  /* 0x0000000000017941 */ /* 0x000fea0003800200 */
.L_x_20521:
        /* <DEDUP_REMOVED lines=19> */
.L_x_20528:
        /* <DEDUP_REMOVED lines=13> */
.L_x_20530:
[----:B------:R-:W-:Y:S05]  /*a000*/  BSYNC.RECONVERGENT B2 ;  /* 0x0000000000027941 */ /* 0x000fea0003800200 */
.L_x_20529:
        /* <DEDUP_REMOVED lines=43> */
.L_x_20527:
[----:B------:R-:W-:Y:S05]  /*a2c0*/  BSYNC.RECONVERGENT B1 ;  /* 0x0000000000017941 */ /* 0x000fea0003800200 */
.L_x_20526:
[----:B------:R-:W-:Y:S01]  /*a2d0*/  ISETP.NE.AND P5, PT, R71, 0x1, PT ;  /* 0x000000014700780c */ /* 0x000fe20003fa5270 */
[----:B------:R-:W-:Y:S01]  /*a2e0*/  BSSY.RECONVERGENT B1, `(.L_x_20531) ;  /* 0x000004b000017945 */ /* 0x000fe20003800200 */
[----:B------:R-:W-:Y:S01]  /*a2f0*/  I2FP.F32.U32 R68, R65 ;  /* 0x0000004100447245 */ /* 0x000fe20000201000 */
[----:B------:R-:W-:Y:S02]  /*a300*/  HADD2.F32 R65, -RZ, R66.H1_H1 ;  /* 0x30000042ff417230 */ /* 0x000fe40000004100 */
[----:B------:R-:W-:Y:S02]  /*a310*/  HFMA2 R70, -RZ, RZ, 0, 1.1920928955078125e-07 ;  /* 0x00000002ff467431 */ /* 0x000fe400000001ff */
        /* <DEDUP_REMOVED lines=14> */
.L_x_20533:
        /* <DEDUP_REMOVED lines=13> */
.L_x_20535:
[----:B------:R-:W-:Y:S05]  /*a4d0*/  BSYNC.RECONVERGENT B2 ;  /* 0x0000000000027941 */ /* 0x000fea0003800200 */
.L_x_20534:
        /* <DEDUP_REMOVED lines=43> */
.L_x_20532:
[----:B------:R-:W-:Y:S05]  /*a790*/  BSYNC.RECONVERGENT B1 ;  /* 0x0000000000017941 */ /* 0x000fea0003800200 */
.L_x_20531:
[----:B------:R-:W-:Y:S01]  /*a7a0*/  ISETP.NE.AND P6, PT, R70, 0x1, PT ;  /* 0x000000014600780c */ /* 0x000fe20003fc5270 */
[----:B------:R-:W-:Y:S01]  /*a7b0*/  HADD2.F32 R69, -RZ, R67.H0_H0 ;  /* 0x20000043ff457230 */ /* 0x000fe20000004100 */
        /* <DEDUP_REMOVED lines=17> */
.L_x_20538:
        /* <DEDUP_REMOVED lines=15> */
.L_x_20540:
[----:B------:R-:W-:Y:S05]  /*a9c0*/  BSYNC.RECONVERGENT B2 ;  /* 0x0000000000027941 */ /* 0x000fea0003800200 */
.L_x_20539:
        /* <DEDUP_REMOVED lines=43> */
.L_x_20537:
[----:B------:R-:W-:Y:S05]  /*ac80*/  BSYNC.RECONVERGENT B1 ;  /* 0x0000000000017941 */ /* 0x000fea0003800200 */
.L_x_20536:
        /* <DEDUP_REMOVED lines=16> */
.L_x_20500:
        /* <DEDUP_REMOVED lines=43> */
.L_x_20544:
        /* <DEDUP_REMOVED lines=13> */
.L_x_20546:
[----:B------:R-:W-:Y:S05]  /*b110*/  BSYNC.RECONVERGENT B2 ;  /* 0x0000000000027941 */ /* 0x000fea0003800200 */
.L_x_20545:
        /* <DEDUP_REMOVED lines=43> */
.L_x_20543:
[----:B------:R-:W-:Y:S05]  /*b3d0*/  BSYNC.RECONVERGENT B1 ;  /* 0x0000000000017941 */ /* 0x000fea0003800200 */
.L_x_20542:
        /* <DEDUP_REMOVED lines=23> */
.L_x_20549:
        /* <DEDUP_REMOVED lines=13> */
.L_x_20551:
[----:B------:R-:W-:Y:S05]  /*b620*/  BSYNC.RECONVERGENT B2 ;  /* 0x0000000000027941 */ /* 0x000fea0003800200 */
.L_x_20550:
        /* <DEDUP_REMOVED lines=43> */
.L_x_20548:
[----:B------:R-:W-:Y:S05]  /*b8e0*/  BSYNC.RECONVERGENT B1 ;  /* 0x0000000000017941 */ /* 0x000fea0003800200 */
.L_x_20547:
        /* <DEDUP_REMOVED lines=22> */
.L_x_20554:
        /* <DEDUP_REMOVED lines=13> */
.L_x_20556:
[----:B------:R-:W-:Y:S05]  /*bb20*/  BSYNC.RECONVERGENT B2 ;  /* 0x0000000000027941 */ /* 0x000fea0003800200 */
.L_x_20555:
        /* <DEDUP_REMOVED lines=43> */
.L_x_20553:
[----:B------:R-:W-:Y:S05]  /*bde0*/  BSYNC.RECONVERGENT B1 ;  /* 0x0000000000017941 */ /* 0x000fea0003800200 */
.L_x_20552:
        /* <DEDUP_REMOVED lines=22> */
.L_x_20559:
        /* <DEDUP_REMOVED lines=13> */
.L_x_20561:
[----:B------:R-:W-:Y:S05]  /*c020*/  BSYNC.RECONVERGENT B2 ;  /* 0x0000000000027941 */ /* 0x000fea0003800200 */
.L_x_20560:
        /* <DEDUP_REMOVED lines=43> */
.L_x_20558:
[----:B------:R-:W-:Y:S05]  /*c2e0*/  BSYNC.RECONVERGENT B1 ;  /* 0x0000000000017941 */ /* 0x000fea0003800200 */
.L_x_20557:
        /* <DEDUP_REMOVED lines=22> */
.L_x_20564:
        /* <DEDUP_REMOVED lines=13> */
.L_x_20566:
[----:B------:R-:W-:Y:S05]  /*c520*/  BSYNC.RECONVERGENT B2 ;  /* 0x0000000000027941 */ /* 0x000fea0003800200 */
.L_x_20565:
        /* <DEDUP_REMOVED lines=43> */
.L_x_20563:
[----:B------:R-:W-:Y:S05]  /*c7e0*/  BSYNC.RECONVERGENT B1 ;  /* 0x0000000000017941 */ /* 0x000fea0003800200 */
.L_x_20562:
        /* <DEDUP_REMOVED lines=22> */
.L_x_20569:
        /* <DEDUP_REMOVED lines=13> */
.L_x_20571:
[----:B------:R-:W-:Y:S05]  /*ca20*/  BSYNC.RECONVERGENT B2 ;  /* 0x0000000000027941 */ /* 0x000fea0003800200 */
.L_x_20570:
        /* <DEDUP_REMOVED lines=43> */
.L_x_20568:
[----:B------:R-:W-:Y:S05]  /*cce0*/  BSYNC.RECONVERGENT B1 ;  /* 0x0000000000017941 */ /* 0x000fea0003800200 */
.L_x_20567:
        /* <DEDUP_REMOVED lines=22> */
.L_x_20574:
        /* <DEDUP_REMOVED lines=13> */
.L_x_20576:
[----:B------:R-:W-:Y:S05]  /*cf20*/  BSYNC.RECONVERGENT B2 ;  /* 0x0000000000027941 */ /* 0x000fea0003800200 */
.L_x_20575:
        /* <DEDUP_REMOVED lines=43> */
.L_x_20573:
[----:B------:R-:W-:Y:S05]  /*d1e0*/  BSYNC.RECONVERGENT B1 ;  /* 0x0000000000017941 */ /* 0x000fea0003800200 */
.L_x_20572:
        /* <DEDUP_REMOVED lines=22> */
.L_x_20579:
        /* <DEDUP_REMOVED lines=15> */
.L_x_20581:
[----:B------:R-:W-:Y:S05]  /*d440*/  BSYNC.RECONVERGENT B2 ;  /* 0x0000000000027941 */ /* 0x000fea0003800200 */
.L_x_20580:
        /* <DEDUP_REMOVED lines=43> */
.L_x_20578:
[----:B------:R-:W-:Y:S05]  /*d700*/  BSYNC.RECONVERGENT B1 ;  /* 0x0000000000017941 */ /* 0x000fea0003800200 */
.L_x_20577:
        /* <DEDUP_REMOVED lines=10> */
.L_x_20541:
        /* <DEDUP_REMOVED lines=16> */
.L_x_20585:
        /* <DEDUP_REMOVED lines=13> */
.L_x_20587:
[----:B------:R-:W-:Y:S05]  /*d980*/  BSYNC.RECONVERGENT B2 ;  /* 0x0000000000027941 */ /* 0x000fea0003800200 */
.L_x_20586:
        /* <DEDUP_REMOVED lines=43> */
.L_x_20584:
[----:B------:R-:W-:Y:S05]  /*dc40*/  BSYNC.RECONVERGENT B1 ;  /* 0x0000000000017941 */ /* 0x000fea0003800200 */
.L_x_20583:
[----:B------:R-:W-:Y:S01]  /*dc50*/  ISETP.NE.AND P0, PT, R70, 0x1, PT ;  /* 0x000000014600780c */ /* 0x000fe20003f05270 */
[----:B-----5:R-:W-:Y:S01]  /*dc60*/  HADD2.F32 R69, -RZ, R72.H0_H0 ;  /* 0x20000048ff457230 */ /* 0x020fe20000004100 */
[----:B------:R-:W-:Y:S01]  /*dc70*/  I2FP.F32.U32 R68, R68 ;  /* 0x0000004400447245 */ /* 0x000fe20000201000 */
[----:B------:R-:W-:Y:S01]  /*dc80*/  BSSY.RECONVERGENT B1, `(.L_x_20588) ;  /* 0x000004a000017945 */ /* 0x000fe20003800200 */
[----:B------:R-:W-:Y:S02]  /*dc90*/  HFMA2 R71, -RZ, RZ, 0, 1.1920928955078125e-07 ;  /* 0x00000002ff477431 */ /* 0x000fe400000001ff */
[----:B------:R-:W-:Y:S01]  /*dca0*/  FMUL.FTZ R69, R69, R0 ;  /* 0x0000000045457220 */ /* 0x000fe20000410000 */
[----:B------:R-:W-:-:S03]  /*dcb0*/  FFMA.FTZ R68, R68, R91, 1.1641532182693481445e-10 ;  /* 0x2f00000044447423 */ /* 0x000fc6000001005b */
[----:B------:R-:W-:Y:S02]  /*dcc0*/  FMUL.FTZ R79, R69, R92 ;  /* 0x0000005c454f7220 */ /* 0x000fe40000410000 */
[----:B------:R-:W-:Y:S01]  /*dcd0*/  FSETP.LE.FTZ.AND P1, PT, R68, R93, PT ;  /* 0x0000005d4400720b */ /* 0x000fe20003f33000 */
[----:B------:R-:W-:-:S03]  /*dce0*/  IMAD.MOV.U32 R68, RZ, RZ, R82 ;  /* 0x000000ffff447224 */ /* 0x000fc600078e0052 */
        /* <DEDUP_REMOVED lines=10> */
.L_x_20590:
        /* <DEDUP_REMOVED lines=13> */
.L_x_20592:
[----:B------:R-:W-:Y:S05]  /*de60*/  BSYNC.RECONVERGENT B2 ;  /* 0x0000000000027941 */ /* 0x000fea0003800200 */
.L_x_20591:
        /* <DEDUP_REMOVED lines=43> */
.L_x_20589:
[----:B------:R-:W-:Y:S05]  /*e120*/  BSYNC.RECONVERGENT B1 ;  /* 0x0000000000017941 */ /* 0x000fea0003800200 */
.L_x_20588:
        /* <DEDUP_REMOVED lines=19> */
.L_x_20595:
        /* <DEDUP_REMOVED lines=13> */
.L_x_20597:
[----:B------:R-:W-:Y:S05]  /*e330*/  BSYNC.RECONVERGENT B2 ;  /* 0x0000000000027941 */ /* 0x000fea0003800200 */
.L_x_20596:
        /* <DEDUP_REMOVED lines=43> */
.L_x_20594:
[----:B------:R-:W-:Y:S05]  /*e5f0*/  BSYNC.RECONVERGENT B1 ;  /* 0x0000000000017941 */ /* 0x000fea0003800200 */
.L_x_20593:
        /* <DEDUP_REMOVED lines=19> */
.L_x_20600:
        /* <DEDUP_REMOVED lines=13> */
.L_x_20602:
[----:B------:R-:W-:Y:S05]  /*e800*/  BSYNC.RECONVERGENT B2 ;  /* 0x0000000000027941 */ /* 0x000fea0003800200 */
.L_x_20601:
        /* <DEDUP_REMOVED lines=43> */
.L_x_20599:
[----:B------:R-:W-:Y:S05]  /*eac0*/  BSYNC.RECONVERGENT B1 ;  /* 0x0000000000017941 */ /* 0x000fea0003800200 */
.L_x_20598:
        /* <DEDUP_REMOVED lines=19> */
.L_x_20605:
        /* <DEDUP_REMOVED lines=13> */
.L_x_20607:
[----:B------:R-:W-:Y:S05]  /*ecd0*/  BSYNC.RECONVERGENT B2 ;  /* 0x0000000000027941 */ /* 0x000fea0003800200 */
.L_x_20606:
        /* <DEDUP_REMOVED lines=43> */
.L_x_20604:
[----:B------:R-:W-:Y:S05]  /*ef90*/  BSYNC.RECONVERGENT B1 ;  /* 0x0000000000017941 */ /* 0x000fea0003800200 */
.L_x_20603:
[----:B------:R-:W-:Y:S01]  /*efa0*/  ISETP.NE.AND P4, PT, R70, 0x1, PT ;  /* 0x000000014600780c */ /* 0x000fe20003f85270 */
[----:B------:R-:W-:Y:S01]  /*efb0*/  BSSY.RECONVERGENT B1, `(.L_x_20608) ;  /* 0x000004b000017945 */ /* 0x000fe20003800200 */
[----:B------:R-:W-:Y:S01]  /*efc0*/  I2FP.F32.U32 R68, R69 ;  /* 0x0000004500447245 */ /* 0x000fe20000201000 */
[----:B------:R-:W-:Y:S02]  /*efd0*/  HADD2.F32 R69, -RZ, R74.H0_H0 ;  /* 0x2000004aff457230 */ /* 0x000fe40000004100 */
        /* <DEDUP_REMOVED lines=15> */
.L_x_20610:
        /* <DEDUP_REMOVED lines=13> */
.L_x_20612:
[----:B------:R-:W-:Y:S05]  /*f1a0*/  BSYNC.RECONVERGENT B2 ;  /* 0x0000000000027941 */ /* 0x000fea0003800200 */
.L_x_20611:
        /* <DEDUP_REMOVED lines=43> */
.L_x_20609:
[----:B------:R-:W-:Y:S05]  /*f460*/  BSYNC.RECONVERGENT B1 ;  /* 0x0000000000017941 */ /* 0x000fea0003800200 */
.L_x_20608:
        /* <DEDUP_REMOVED lines=19> */
.L_x_20615:
        /* <DEDUP_REMOVED lines=13> */
.L_x_20617:
[----:B------:R-:W-:Y:S05]  /*f670*/  BSYNC.RECONVERGENT B2 ;  /* 0x0000000000027941 */ /* 0x000fea0003800200 */
.L_x_20616:
        /* <DEDUP_REMOVED lines=43> */
.L_x_20614:
[----:B------:R-:W-:Y:S05]  /*f930*/  BSYNC.RECONVERGENT B1 ;  /* 0x0000000000017941 */ /* 0x000fea0003800200 */
.L_x_20613:
        /* <DEDUP_REMOVED lines=19> */
.L_x_20620:
        /* <DEDUP_REMOVED lines=15> */
.L_x_20622:
[----:B------:R-:W-:Y:S05]  /*fb60*/  BSYNC.RECONVERGENT B2 ;  /* 0x0000000000027941 */ /* 0x000fea0003800200 */
.L_x_20621:
        /* <DEDUP_REMOVED lines=43> */
.L_x_20619:
[----:B------:R-:W-:Y:S05]  /*fe20*/  BSYNC.RECONVERGENT B1 ;  /* 0x0000000000017941 */ /* 0x000fea0003800200 */
.L_x_20618:
        /* <DEDUP_REMOVED lines=16> */
.L_x_20582:
        /* <DEDUP_REMOVED lines=114> */
.L_x_20636:
        /* <DEDUP_REMOVED lines=51> */
[----:B------:R-:W-:Y:S01]  /*10980*/  F2FP.F16.F32.PACK_AB R52, R61, R52 ;  /* 0x000000343d34723e */ /* 0x000fe200000000ff */
[----:B------:R-:W-:Y:S01]  /*10990*/  FMUL.FTZ R78, R0, R79 ;  /* 0x0000004f004e7220 */ /* 0x000fe20000410000 */
[----:B------:R-:W2:Y:S01]  /*109a0*/  @!P0 LDC.64 R60, c[0x0][0x3c0] ;  /* 0x0000f000ff3c8b82 */ /* 0x000ea20000000a00 */
[----:B------:R-:W-:Y:S01]  /*109b0*/  F2FP.F16.F32.PACK_AB R53, R56, R53 ;  /* 0x000000353835723e */ /* 0x000fe200000000ff */
        /* <DEDUP_REMOVED lines=21> */
[----:B------:R-:W-:Y:S01]  /*10b10*/  F2FP.F16.F32.PACK_AB R59, R76, R59 ;  /* 0x0000003b4c3b723e */ /* 0x000fe200000000ff */
        /* <DEDUP_REMOVED lines=19> */
[----:B---3--:R-:W-:Y:S01]  /*10c50*/  @!P0 IMAD.WIDE R68, R88, 0x4, R68 ;  /* 0x0000000458448825 */ /* 0x008fe200078e0244 */
[----:B------:R-:W-:Y:S01]  /*10c60*/  F2FP.F16.F32.PACK_AB R61, R80, R91 ;  /* 0x0000005b503d723e */ /* 0x000fe200000000ff */
[----:B------:R0:W-:Y:S01]  /*10c70*/  @!P0 STG.E desc[UR8][R70.64], R72 ;  /* 0x0000004846008986 */ /* 0x0001e2000c101908 */
[----:B------:R-:W-:Y:S01]  /*10c80*/  F2FP.F16.F32.PACK_AB R60, R76, R73 ;  /* 0x000000494c3c723e */ /* 0x000fe200000000ff */
        /* <DEDUP_REMOVED lines=11> */
.L_x_20377:
[----:B------:R-:W-:Y:S05]  /*10d40*/  EXIT ;  /* 0x000000000000794d */ /* 0x000fea0003800000 */
.L_x_20623:
        /* <DEDUP_REMOVED lines=8> */
.L_x_20626:
[----:B------:R-:W-:Y:S05]  /*10dd0*/  BSYNC B1 ;  /* 0x0000000000017941 */ /* 0x000fea0003800000 */
.L_x_20625:
        /* <DEDUP_REMOVED lines=9> */
.L_x_20627:
[----:B------:R-:W-:Y:S02]  /*10e70*/  IMAD.MOV.U32 R93, RZ, RZ, 0x4 ;  /* 0x00000004ff5d7424 */ /* 0x000fe400078e00ff */
[----:B------:R-:W-:-:S04]  /*10e80*/  IMAD.MOV.U32 R2, RZ, RZ, R81 ;  /* 0x000000ffff027224 */ /* 0x000fc800078e0051 */
[----:B------:R-:W-:-:S05]  /*10e90*/  FADD.FTZ R73, R3, R2 ;  /* 0x0000000203497221 */ /* 0x000fca0000010000 */
[----:B------:R-:W-:-:S07]  /*10ea0*/  MOV R98, R73 ;  /* 0x0000004900627202 */ /* 0x000fce0000000f00 */
[----:B------:R-:W-:Y:S05]  /*10eb0*/  WARPSYNC.COLLECTIVE R91, `(.L_x_20628) ;  /* 0x000000005b087348 */ /* 0x000fea0003c00000 */
[----:B------:R0:W1:Y:S02]  /*10ec0*/  SHFL.BFLY P1, R81, R98, R93, R100 ;  /* 0x0c00005d62517389 */ /* 0x0000640000020064 */
[----:B01----:R-:W-:Y:S05]  /*10ed0*/  ENDCOLLECTIVE ;  /* 0x000000000000791b */ /* 0x003fea0003800000 */
.L_x_20628:
[----:B------:R-:W-:Y:S01]  /*10ee0*/  HFMA2 R93, -RZ, RZ, 0, 4.76837158203125e-07 ;  /* 0x00000008ff5d7431 */ /* 0x000fe200000001ff */
[----:B------:R-:W-:-:S05]  /*10ef0*/  MOV R2, R81 ;  /* 0x0000005100027202 */ /* 0x000fca0000000f00 */
[----:B------:R-:W-:-:S04]  /*10f00*/  FADD.FTZ R75, R73, R2 ;  /* 0x00000002494b7221 */ /* 0x000fc80000010000 */
[----:B------:R-:W-:-:S07]  /*10f10*/  IMAD.MOV.U32 R98, RZ, RZ, R75 ;  /* 0x000000ffff627224 */ /* 0x000fce00078e004b */
[----:B------:R-:W-:Y:S05]  /*10f20*/  WARPSYNC.COLLECTIVE R91, `(.L_x_20629) ;  /* 0x000000005b087348 */ /* 0x000fea0003c00000 */
[----:B------:R0:W1:Y:S02]  /*10f30*/  SHFL.BFLY P1, R81, R98, R93, R100 ;  /* 0x0c00005d62517389 */ /* 0x0000640000020064 */
[----:B01----:R-:W-:Y:S05]  /*10f40*/  ENDCOLLECTIVE ;  /* 0x000000000000791b */ /* 0x003fea0003800000 */
.L_x_20629:
        /* <DEDUP_REMOVED lines=8> */
.L_x_20630:
        /* <DEDUP_REMOVED lines=55> */
.L_x_20631:
[----:B------:R-:W-:Y:S01]  /*11340*/  HFMA2 R93, -RZ, RZ, 0, 1.1920928955078125e-07 ;  /* 0x00000002ff5d7431 */ /* 0x000fe200000001ff */
[----:B------:R-:W-:-:S05]  /*11350*/  MOV R3, R81 ;  /* 0x0000005100037202 */ /* 0x000fca0000000f00 */
[----:B------:R-:W-:-:S04]  /*11360*/  FADD.FTZ R3, R0, R3 ;  /* 0x0000000300037221 */ /* 0x000fc80000010000 */
[----:B------:R-:W-:-:S07]  /*11370*/  IMAD.MOV.U32 R98, RZ, RZ, R3 ;  /* 0x000000ffff627224 */ /* 0x000fce00078e0003 */
[----:B------:R-:W-:Y:S05]  /*11380*/  WARPSYNC.COLLECTIVE R91, `(.L_x_20632) ;  /* 0x000000005b087348 */ /* 0x000fea0003c00000 */
[----:B------:R0:W1:Y:S02]  /*11390*/  SHFL.BFLY P1, R81, R98, R93, R100 ;  /* 0x0c00005d62517389 */ /* 0x0000640000020064 */
[----:B01----:R-:W-:Y:S05]  /*113a0*/  ENDCOLLECTIVE ;  /* 0x000000000000791b */ /* 0x003fea0003800000 */
.L_x_20632:
[----:B------:R-:W-:Y:S02]  /*113b0*/  IMAD.MOV.U32 R93, RZ, RZ, 0x4 ;  /* 0x00000004ff5d7424 */ /* 0x000fe400078e00ff */
[----:B------:R-:W-:-:S04]  /*113c0*/  IMAD.MOV.U32 R80, RZ, RZ, R81 ;  /* 0x000000ffff507224 */ /* 0x000fc800078e0051 */
[----:B------:R-:W-:-:S05]  /*113d0*/  FADD.FTZ R80, R3, R80 ;  /* 0x0000005003507221 */ /* 0x000fca0000010000 */
[----:B------:R-:W-:-:S07]  /*113e0*/  MOV R98, R80 ;  /* 0x0000005000627202 */ /* 0x000fce0000000f00 */
[----:B------:R-:W-:Y:S05]  /*113f0*/  WARPSYNC.COLLECTIVE R91, `(.L_x_20633) ;  /* 0x000000005b087348 */ /* 0x000fea0003c00000 */
[----:B------:R0:W1:Y:S02]  /*11400*/  SHFL.BFLY P1, R81, R98, R93, R100 ;  /* 0x0c00005d62517389 */ /* 0x0000640000020064 */
[----:B01----:R-:W-:Y:S05]  /*11410*/  ENDCOLLECTIVE ;  /* 0x000000000000791b */ /* 0x003fea0003800000 */
.L_x_20633:
[----:B------:R-:W-:Y:S01]  /*11420*/  HFMA2 R93, -RZ, RZ, 0, 4.76837158203125e-07 ;  /* 0x00000008ff5d7431 */ /* 0x000fe200000001ff */
[----:B------:R-:W-:-:S05]  /*11430*/  MOV R73, R81 ;  /* 0x0000005100497202 */ /* 0x000fca0000000f00 */
[----:B------:R-:W-:-:S04]  /*11440*/  FADD.FTZ R73, R80, R73 ;  /* 0x0000004950497221 */ /* 0x000fc80000010000 */
[----:B------:R-:W-:-:S07]  /*11450*/  IMAD.MOV.U32 R98, RZ, RZ, R73 ;  /* 0x000000ffff627224 */ /* 0x000fce00078e0049 */
[----:B------:R-:W-:Y:S05]  /*11460*/  WARPSYNC.COLLECTIVE R91, `(.L_x_20634) ;  /* 0x000000005b087348 */ /* 0x000fea0003c00000 */
[----:B------:R0:W1:Y:S02]  /*11470*/  SHFL.BFLY P1, R81, R98, R93, R100 ;  /* 0x0c00005d62517389 */ /* 0x0000640000020064 */
[----:B01----:R-:W-:Y:S05]  /*11480*/  ENDCOLLECTIVE ;  /* 0x000000000000791b */ /* 0x003fea0003800000 */
.L_x_20634:
[----:B------:R-:W-:Y:S02]  /*11490*/  IMAD.MOV.U32 R93, RZ, RZ, 0x10 ;  /* 0x00000010ff5d7424 */ /* 0x000fe400078e00ff */
[----:B------:R-:W-:-:S04]  /*114a0*/  IMAD.MOV.U32 R92, RZ, RZ, R81 ;  /* 0x000000ffff5c7224 */ /* 0x000fc800078e0051 */
[----:B------:R-:W-:-:S05]  /*114b0*/  FADD.FTZ R92, R73, R92 ;  /* 0x0000005c495c7221 */ /* 0x000fca0000010000 */
[----:B------:R-:W-:-:S07]  /*114c0*/  MOV R98, R92 ;  /* 0x0000005c00627202 */ /* 0x000fce0000000f00 */
[----:B------:R-:W-:Y:S05]  /*114d0*/  WARPSYNC.COLLECTIVE R91, `(.L_x_20635) ;  /* 0x000000005b087348 */ /* 0x000fea0003c00000 */
[----:B------:R0:W1:Y:S02]  /*114e0*/  SHFL.BFLY P1, R81, R98, R93, R100 ;  /* 0x0c00005d62517389 */ /* 0x0000640000020064 */
[----:B01----:R-:W-:Y:S05]  /*114f0*/  ENDCOLLECTIVE ;  /* 0x000000000000791b */ /* 0x003fea0003800000 */
.L_x_20635:
[----:B------:R-:W-:Y:S01]  /*11500*/  MOV R75, R81 ;  /* 0x00000051004b7202 */ /* 0x000fe20000000f00 */
[----:B------:R-:W-:Y:S06]  /*11510*/  BRA `(.L_x_20636) ;  /* 0xfffffff0004c7947 */ /* 0x000fec000383ffff */
.L_x_20637:
        /* <DEDUP_REMOVED lines=14> */
.L_x_28823:


//--------------------- .text._ZN10layer_norm13ln_fwd_kernelINS_13Kernel_traitsIf6__halffS2_fjLj768ELj1ELj4ELj1ELj16ENS_18Kernel_traits_baseILj768EfS2_fS2_fjLj128EEEEELb1ELb0ELb1ELb0EEEvNS_9FwdParamsE --------------------------
	.section	.text._ZN10layer_norm13ln_fwd_kernelINS_13Kernel_traitsIf6__halffS2_fjLj768ELj1ELj4ELj1ELj16ENS_18Kernel_traits_baseILj768EfS2_fS2_fjLj128EEEEELb1ELb0ELb1ELb0EEEvNS_9FwdParamsE,"ax",@progbits
	.align	128
        .global         _ZN10layer_norm13ln_fwd_kernelINS_13Kernel_traitsIf6__halffS2_fjLj768ELj1ELj4ELj1ELj16ENS_18Kernel_traits_baseILj768EfS2_fS2_fjLj128EEEEELb1ELb0ELb1ELb0EEEvNS_9FwdParamsE
        .type           _ZN10layer_norm13ln_fwd_kernelINS_13Kernel_traitsIf6__halffS2_fjLj768ELj1ELj4ELj1ELj16ENS_18Kernel_traits_baseILj768EfS2_fS2_fjLj128EEEEELb1ELb0ELb1ELb0EEEvNS_9FwdParamsE,@function
        .size           _ZN10layer_norm13ln_fwd_kernelINS_13Kernel_traitsIf6__halffS2_fjLj768ELj1ELj4ELj1ELj16ENS_18Kernel_traits_baseILj768EfS2_fS2_fjLj128EEEEELb1ELb0ELb1ELb0EEEvNS_9FwdParamsE,(.L_x_28824 - _ZN10layer_norm13ln_fwd_kernelINS_13Kernel_traitsIf6__halffS2_fjLj768ELj1ELj4ELj1ELj16ENS_18Kernel_traits_baseILj768EfS2_fS2_fjLj128EEEEELb1ELb0ELb1ELb0EEEvNS_9FwdParamsE)
        .other          _ZN10layer_norm13ln_fwd_kernelINS_13Kernel_traitsIf6__halffS2_fjLj768ELj1ELj4ELj1ELj16ENS_18Kernel_traits_baseILj768EfS2_fS2_fjLj128EEEEELb1ELb0ELb1ELb0EEEvNS_9FwdParamsE,@"STO_CUDA_ENTRY STV_DEFAULT"
_ZN10layer_norm13ln_fwd_kernelINS_13Kernel_traitsIf6__halffS2_fjLj768ELj1ELj4ELj1ELj16ENS_18Kernel_traits_baseILj768EfS2_fS2_fjLj128EEEEELb1ELb0ELb1ELb0EEEvNS_9FwdParamsE:
.text._ZN10layer_norm13ln_fwd_kernelINS_13Kernel_traitsIf6__halffS2_fjLj768ELj1ELj4ELj1ELj16ENS_18Kernel_traits_baseILj768EfS2_fS2_fjLj128EEEEELb1ELb0ELb1ELb0EEEvNS_9FwdParamsE:
        /* <DEDUP_REMOVED lines=87> */
.L_x_20639:
        /* <DEDUP_REMOVED lines=29> */
.L_x_20640:
[----:B------:R-:W-:Y:S05]  /*0740*/  BSYNC.RECONVERGENT B0 ;  /* 0x0000000000007941 */ /* 0x000fea0003800200 */
.L_x_20638:
        /* <DEDUP_REMOVED lines=71> */
.L_x_20998:
        /* <DEDUP_REMOVED lines=28> */
.L_x_20645:
[----:B------:R-:W-:Y:S05]  /*0d80*/  BSYNC.RECONVERGENT B2 ;  /* 0x0000000000027941 */ /* 0x000fea0003800200 */
.L_x_20644:
        /* <DEDUP_REMOVED lines=33> */
.L_x_20652:
        /* <DEDUP_REMOVED lines=13> */
.L_x_20654:
[----:B------:R-:W-:Y:S05]  /*1070*/  BSYNC.RECONVERGENT B5 ;  /* 0x0000000000057941 */ /* 0x000fea0003800200 */
.L_x_20653:
        /* <DEDUP_REMOVED lines=46> */
.L_x_20651:
[----:B------:R-:W-:Y:S05]  /*1360*/  BSYNC.RECONVERGENT B4 ;  /* 0x0000000000047941 */ /* 0x000fea0003800200 */
.L_x_20650:
        /* <DEDUP_REMOVED lines=10> */
.L_x_20649:
[----:B------:R-:W-:Y:S05]  /*1410*/  BSYNC.RECONVERGENT B3 ;  /* 0x0000000000037941 */ /* 0x000fea0003800200 */
.L_x_20648:
        /* <DEDUP_REMOVED lines=20> */
.L_x_20659:
        /* <DEDUP_REMOVED lines=13> */
.L_x_20661:
[----:B------:R-:W-:Y:S05]  /*1630*/  BSYNC.RECONVERGENT B5 ;  /* 0x0000000000057941 */ /* 0x000fea0003800200 */
.L_x_20660:
        /* <DEDUP_REMOVED lines=43> */
[----:B------:R-:W-:Y:S02]  /*18f0*/  IMAD.MOV.U32 R4, RZ, RZ, R104 ;  /* 0x000000ffff047224 */ /* 0x000fe400078e0068 */
[----:B------:R-:W-:Y:S01]  /*1900*/  HFMA2 R104, -RZ, RZ, 0, 0 ;  /* 0x00000000ff687431 */ /* 0x000fe200000001ff */
[----:B------:R-:W-:-:S07]  /*1910*/  LOP3.LUT R95, R106, UR27, R105, 0x96, !PT ;  /* 0x0000001b6a5f7c12 */ /* 0x000fce000f8e9669 */
.L_x_20658:
[----:B------:R-:W-:Y:S05]  /*1920*/  BSYNC.RECONVERGENT B4 ;  /* 0x0000000000047941 */ /* 0x000fea0003800200 */
.L_x_20657:
        /* <DEDUP_REMOVED lines=10> */
.L_x_20656:
[----:B------:R-:W-:Y:S05]  /*19d0*/  BSYNC.RECONVERGENT B3 ;  /* 0x0000000000037941 */ /* 0x000fea0003800200 */
.L_x_20655:
        /* <DEDUP_REMOVED lines=20> */
.L_x_20666:
        /* <DEDUP_REMOVED lines=13> */
.L_x_20668:
[----:B------:R-:W-:Y:S05]  /*1bf0*/  BSYNC.RECONVERGENT B5 ;  /* 0x0000000000057941 */ /* 0x000fea0003800200 */
.L_x_20667:
        /* <DEDUP_REMOVED lines=45> */
[----:B------:R-:W-:Y:S01]  /*1ed0*/  IMAD.MOV.U32 R105, RZ, RZ, RZ ;  /* 0x000000ffff697224 */ /* 0x000fe200078e00ff */
[----:B------:R-:W-:-:S07]  /*1ee0*/  MOV R2, R104 ;  /* 0x0000006800027202 */ /* 0x000fce0000000f00 */
.L_x_20665:
[----:B------:R-:W-:Y:S05]  /*1ef0*/  BSYNC.RECONVERGENT B4 ;  /* 0x0000000000047941 */ /* 0x000fea0003800200 */
.L_x_20664:
        /* <DEDUP_REMOVED lines=10> */
.L_x_20663:
[----:B------:R-:W-:Y:S05]  /*1fa0*/  BSYNC.RECONVERGENT B3 ;  /* 0x0000000000037941 */ /* 0x000fea0003800200 */
.L_x_20662:
        /* <DEDUP_REMOVED lines=20> */
.L_x_20673:
        /* <DEDUP_REMOVED lines=13> */
.L_x_20675:
[----:B------:R-:W-:Y:S05]  /*21c0*/  BSYNC.RECONVERGENT B5 ;  /* 0x0000000000057941 */ /* 0x000fea0003800200 */
.L_x_20674:
        /* <DEDUP_REMOVED lines=47> */
.L_x_20672:
[----:B------:R-:W-:Y:S05]  /*24c0*/  BSYNC.RECONVERGENT B4 ;  /* 0x0000000000047941 */ /* 0x000fea0003800200 */
.L_x_20671:
        /* <DEDUP_REMOVED lines=10> */
.L_x_20670:
[----:B------:R-:W-:Y:S05]  /*2570*/  BSYNC.RECONVERGENT B3 ;  /* 0x0000000000037941 */ /* 0x000fea0003800200 */
.L_x_20669:
        /* <DEDUP_REMOVED lines=20> */
.L_x_20680:
        /* <DEDUP_REMOVED lines=13> */
.L_x_20682:
[----:B------:R-:W-:Y:S05]  /*2790*/  BSYNC.RECONVERGENT B5 ;  /* 0x0000000000057941 */ /* 0x000fea0003800200 */
.L_x_20681:
        /* <DEDUP_REMOVED lines=46> */
[----:B------:R-:W-:-:S07]  /*2a80*/  HFMA2 R105, -RZ, RZ, 0, 0 ;  /* 0x00000000ff697431 */ /* 0x000fce00000001ff */
.L_x_20679:
[----:B------:R-:W-:Y:S05]  /*2a90*/  BSYNC.RECONVERGENT B4 ;  /* 0x0000000000047941 */ /* 0x000fea0003800200 */
.L_x_20678:
        /* <DEDUP_REMOVED lines=10> */
.L_x_20677:
[----:B------:R-:W-:Y:S05]  /*2b40*/  BSYNC.RECONVERGENT B3 ;  /* 0x0000000000037941 */ /* 0x000fea0003800200 */
.L_x_20676:
        /* <DEDUP_REMOVED lines=20> */
.L_x_20687:
        /* <DEDUP_REMOVED lines=13> */
.L_x_20689:
[----:B------:R-:W-:Y:S05]  /*2d60*/  BSYNC.RECONVERGENT B5 ;  /* 0x0000000000057941 */ /* 0x000fea0003800200 */
.L_x_20688:
        /* <DEDUP_REMOVED lines=45> */
[----:B------:R-:W-:Y:S01]  /*3040*/  IMAD.MOV.U32 R104, RZ, RZ, RZ ;  /* 0x000000ffff687224 */ /* 0x000fe200078e00ff */
[----:B------:R-:W-:-:S07]  /*3050*/  LOP3.LUT R95, R106, UR27, R105, 0x96, !PT ;  /* 0x0000001b6a5f7c12 */ /* 0x000fce000f8e9669 */
.L_x_20686:
[----:B------:R-:W-:Y:S05]  /*3060*/  BSYNC.RECONVERGENT B4 ;  /* 0x0000000000047941 */ /* 0x000fea0003800200 */
.L_x_20685:
        /* <DEDUP_REMOVED lines=10> */
.L_x_20684:
[----:B------:R-:W-:Y:S05]  /*3110*/  BSYNC.RECONVERGENT B3 ;  /* 0x0000000000037941 */ /* 0x000fea0003800200 */
.L_x_20683:
        /* <DEDUP_REMOVED lines=20> */
.L_x_20694:
        /* <DEDUP_REMOVED lines=13> */
.L_x_20696:
[----:B------:R-:W-:Y:S05]  /*3330*/  BSYNC.RECONVERGENT B5 ;  /* 0x0000000000057941 */ /* 0x000fea0003800200 */
.L_x_20695:
        /* <DEDUP_REMOVED lines=47> */
.L_x_20693:
[----:B------:R-:W-:Y:S05]  /*3630*/  BSYNC.RECONVERGENT B4 ;  /* 0x0000000000047941 */ /* 0x000fea0003800200 */
.L_x_20692:
        /* <DEDUP_REMOVED lines=10> */
.L_x_20691:
[----:B------:R-:W-:Y:S05]  /*36e0*/  BSYNC.RECONVERGENT B3 ;  /* 0x0000000000037941 */ /* 0x000fea0003800200 */
.L_x_20690:
        /* <DEDUP_REMOVED lines=19> */
.L_x_20700:
        /* <DEDUP_REMOVED lines=13> */
.L_x_20702:
[----:B------:R-:W-:Y:S05]  /*38f0*/  BSYNC.RECONVERGENT B4 ;  /* 0x0000000000047941 */ /* 0x000fea0003800200 */
.L_x_20701:
        /* <DEDUP_REMOVED lines=44> */
[----:B------:R-:W-:Y:S02]  /*3bc0*/  MOV R6, R106 ;  /* 0x0000006a00067202 */ /* 0x000fe40000000f00 */
[----:B------:R-:W-:-:S07]  /*3bd0*/  LOP3.LUT R95, R102, UR27, R111, 0x96, !PT ;  /* 0x0000001b665f7c12 */ /* 0x000fce000f8e966f */
.L_x_20699:
[----:B------:R-:W-:Y:S05]  /*3be0*/  BSYNC.RECONVERGENT B3 ;  /* 0x0000000000037941 */ /* 0x000fea0003800200 */
.L_x_20698:
        /* <DEDUP_REMOVED lines=11> */
.L_x_20647:
[----:B------:R-:W-:Y:S01]  /*3ca0*/  IMAD.U32 R111, RZ, RZ, UR5 ;  /* 0x00000005ff6f7e24 */ /* 0x000fe2000f8e00ff */
[----:B------:R-:W-:Y:S01]  /*3cb0*/  BSSY.RECONVERGENT B3, `(.L_x_20703) ;  /* 0x000005d000037945 */ /* 0x000fe20003800200 */
[----:B------:R-:W-:Y:S01]  /*3cc0*/  IMAD.U32 R112, RZ, RZ, UR4 ;  /* 0x00000004ff707e24 */ /* 0x000fe2000f8e00ff */
[----:B------:R-:W-:Y:S01]  /*3cd0*/  MOV R110, R4 ;  /* 0x00000004006e7202 */ /* 0x000fe20000000f00 */
[----:B------:R-:W-:Y:S01]  /*3ce0*/  IMAD.MOV.U32 R66, RZ, RZ, R2 ;  /* 0x000000ffff427224 */ /* 0x000fe200078e0002 */
[----:B------:R-:W-:Y:S01]  /*3cf0*/  IADD3 R111, PT, PT, R111, 0x1fd5c5a3, RZ ;  /* 0x1fd5c5a36f6f7810 */ /* 0x000fe20007ffe0ff */
[----:B------:R-:W-:Y:S02]  /*3d00*/  IMAD.MOV.U32 R64, RZ, RZ, RZ ;  /* 0x000000ffff407224 */ /* 0x000fe400078e00ff */
        /* <DEDUP_REMOVED lines=18> */
.L_x_20707:
        /* <DEDUP_REMOVED lines=13> */
.L_x_20709:
[----:B------:R-:W-:Y:S05]  /*3f00*/  BSYNC.RECONVERGENT B5 ;  /* 0x0000000000057941 */ /* 0x000fea0003800200 */
.L_x_20708:
        /* <DEDUP_REMOVED lines=44> */
[----:B------:R-:W-:-:S07]  /*41d0*/  HFMA2 R66, -RZ, RZ, 0, 0 ;  /* 0x00000000ff427431 */ /* 0x000fce00000001ff */
.L_x_20706:
[----:B------:R-:W-:Y:S05]  /*41e0*/  BSYNC.RECONVERGENT B4 ;  /* 0x0000000000047941 */ /* 0x000fea0003800200 */
.L_x_20705:
        /* <DEDUP_REMOVED lines=9> */
.L_x_20704:
[----:B------:R-:W-:Y:S05]  /*4280*/  BSYNC.RECONVERGENT B3 ;  /* 0x0000000000037941 */ /* 0x000fea0003800200 */
.L_x_20703:
        /* <DEDUP_REMOVED lines=17> */
.L_x_20714:
        /* <DEDUP_REMOVED lines=13> */
.L_x_20716:
[----:B------:R-:W-:Y:S05]  /*4470*/  BSYNC.RECONVERGENT B5 ;  /* 0x0000000000057941 */ /* 0x000fea0003800200 */
.L_x_20715:
        /* <DEDUP_REMOVED lines=44> */
.L_x_20713:
[----:B------:R-:W-:Y:S05]  /*4740*/  BSYNC.RECONVERGENT B4 ;  /* 0x0000000000047941 */ /* 0x000fea0003800200 */
.L_x_20712:
        /* <DEDUP_REMOVED lines=9> */
.L_x_20711:
[----:B------:R-:W-:Y:S05]  /*47e0*/  BSYNC.RECONVERGENT B3 ;  /* 0x0000000000037941 */ /* 0x000fea0003800200 */
.L_x_20710:
        /* <DEDUP_REMOVED lines=17> */
.L_x_20721:
        /* <DEDUP_REMOVED lines=13> */
.L_x_20723:
[----:B------:R-:W-:Y:S05]  /*49d0*/  BSYNC.RECONVERGENT B5 ;  /* 0x0000000000057941 */ /* 0x000fea0003800200 */
.L_x_20722:
        /* <DEDUP_REMOVED lines=44> */
[----:B------:R-:W-:-:S07]  /*4ca0*/  LOP3.LUT R95, R68, UR27, R67, 0x96, !PT ;  /* 0x0000001b445f7c12 */ /* 0x000fce000f8e9643 */
.L_x_20720:
[----:B------:R-:W-:Y:S05]  /*4cb0*/  BSYNC.RECONVERGENT B4 ;  /* 0x0000000000047941 */ /* 0x000fea0003800200 */
.L_x_20719:
        /* <DEDUP_REMOVED lines=9> */
.L_x_20718:
[----:B------:R-:W-:Y:S05]  /*4d50*/  BSYNC.RECONVERGENT B3 ;  /* 0x0000000000037941 */ /* 0x000fea0003800200 */
.L_x_20717:
        /* <DEDUP_REMOVED lines=17> */
.L_x_20728:
        /* <DEDUP_REMOVED lines=13> */
.L_x_20730:
[----:B------:R-:W-:Y:S05]  /*4f40*/  BSYNC.RECONVERGENT B5 ;  /* 0x0000000000057941 */ /* 0x000fea0003800200 */
.L_x_20729:
        /* <DEDUP_REMOVED lines=45> */
.L_x_20727:
[----:B------:R-:W-:Y:S05]  /*5220*/  BSYNC.RECONVERGENT B4 ;  /* 0x0000000000047941 */ /* 0x000fea0003800200 */
.L_x_20726:
        /* <DEDUP_REMOVED lines=9> */
.L_x_20725:
[----:B------:R-:W-:Y:S05]  /*52c0*/  BSYNC.RECONVERGENT B3 ;  /* 0x0000000000037941 */ /* 0x000fea0003800200 */
.L_x_20724:
        /* <DEDUP_REMOVED lines=17> */
.L_x_20735:
        /* <DEDUP_REMOVED lines=13> */
.L_x_20737:
[----:B------:R-:W-:Y:S05]  /*54b0*/  BSYNC.RECONVERGENT B5 ;  /* 0x0000000000057941 */ /* 0x000fea0003800200 */
.L_x_20736:
        /* <DEDUP_REMOVED lines=45> */
.L_x_20734:
[----:B------:R-:W-:Y:S05]  /*5790*/  BSYNC.RECONVERGENT B4 ;  /* 0x0000000000047941 */ /* 0x000fea0003800200 */
.L_x_20733:
        /* <DEDUP_REMOVED lines=9> */
.L_x_20732:
[----:B------:R-:W-:Y:S05]  /*5830*/  BSYNC.RECONVERGENT B3 ;  /* 0x0000000000037941 */ /* 0x000fea0003800200 */
.L_x_20731:
        /* <DEDUP_REMOVED lines=17> */
.L_x_20742:
        /* <DEDUP_REMOVED lines=13> */
.L_x_20744:
[----:B------:R-:W-:Y:S05]  /*5a20*/  BSYNC.RECONVERGENT B5 ;  /* 0x0000000000057941 */ /* 0x000fea0003800200 */
.L_x_20743:
        /* <DEDUP_REMOVED lines=45> */
.L_x_20741:
[----:B------:R-:W-:Y:S05]  /*5d00*/  BSYNC.RECONVERGENT B4 ;  /* 0x0000000000047941 */ /* 0x000fea0003800200 */
.L_x_20740:
        /* <DEDUP_REMOVED lines=9> */
.L_x_20739:
[----:B------:R-:W-:Y:S05]  /*5da0*/  BSYNC.RECONVERGENT B3 ;  /* 0x0000000000037941 */ /* 0x000fea0003800200 */
.L_x_20738:
        /* <DEDUP_REMOVED lines=17> */
.L_x_20749:
        /* <DEDUP_REMOVED lines=13> */
.L_x_20751:
[----:B------:R-:W-:Y:S05]  /*5f90*/  BSYNC.RECONVERGENT B5 ;  /* 0x0000000000057941 */ /* 0x000fea0003800200 */
.L_x_20750:
        /* <DEDUP_REMOVED lines=45> */
.L_x_20748:
[----:B------:R-:W-:Y:S05]  /*6270*/  BSYNC.RECONVERGENT B4 ;  /* 0x0000000000047941 */ /* 0x000fea0003800200 */
.L_x_20747:
        /* <DEDUP_REMOVED lines=9> */
.L_x_20746:
[----:B------:R-:W-:Y:S05]  /*6310*/  BSYNC.RECONVERGENT B3 ;  /* 0x0000000000037941 */ /* 0x000fea0003800200 */
.L_x_20745:
        /* <DEDUP_REMOVED lines=16> */
.L_x_20754:
        /* <DEDUP_REMOVED lines=13> */
.L_x_20756:
[----:B------:R-:W-:Y:S05]  /*64f0*/  BSYNC.RECONVERGENT B4 ;  /* 0x0000000000047941 */ /* 0x000fea0003800200 */
.L_x_20755:
        /* <DEDUP_REMOVED lines=45> */
.L_x_20753:
[----:B------:R-:W-:Y:S05]  /*67d0*/  BSYNC.RECONVERGENT B3 ;  /* 0x0000000000037941 */ /* 0x000fea0003800200 */
.L_x_20752:
        /* <DEDUP_REMOVED lines=9> */
.L_x_20697:
[----:B------:R-:W-:Y:S05]  /*6870*/  BSYNC.RECONVERGENT B2 ;  /* 0x0000000000027941 */ /* 0x000fea0003800200 */
.L_x_20646:
        /* <DEDUP_REMOVED lines=27> */
.L_x_20758:
[----:B------:R-:W-:Y:S05]  /*6a30*/  BSYNC.RECONVERGENT B2 ;  /* 0x0000000000027941 */ /* 0x000fea0003800200 */
.L_x_20757:
[----:B------:R-:W-:Y:S01]  /*6a40*/  VIADD R91, R91, 0x20 ;  /* 0x000000205b5b7836 */ /* 0x000fe20000000000 */
[----:B------:R-:W-:-:S07]  /*6a50*/  IADD3 R101, PT, PT, R101, 0x20, RZ ;  /* 0x0000002065657810 */ /* 0x000fce0007ffe0ff */
.L_x_20643:
[----:B------:R-:W-:Y:S05]  /*6a60*/  BSYNC.RECONVERGENT B1 ;  /* 0x0000000000017941 */ /* 0x000fea0003800200 */
.L_x_20642:
        /* <DEDUP_REMOVED lines=8> */
.L_x_20762:
[----:B------:R-:W-:Y:S05]  /*6af0*/  BSYNC.RECONVERGENT B2 ;  /* 0x0000000000027941 */ /* 0x000fea0003800200 */
.L_x_20761:
        /* <DEDUP_REMOVED lines=33> */
.L_x_20769:
        /* <DEDUP_REMOVED lines=13> */
.L_x_20771:
[----:B------:R-:W-:Y:S05]  /*6de0*/  BSYNC.RECONVERGENT B5 ;  /* 0x0000000000057941 */ /* 0x000fea0003800200 */
.L_x_20770:
        /* <DEDUP_REMOVED lines=46> */
.L_x_20768:
[----:B------:R-:W-:Y:S05]  /*70d0*/  BSYNC.RECONVERGENT B4 ;  /* 0x0000000000047941 */ /* 0x000fea0003800200 */
.L_x_20767:
        /* <DEDUP_REMOVED lines=10> */
.L_x_20766:
[----:B------:R-:W-:Y:S05]  /*7180*/  BSYNC.RECONVERGENT B3 ;  /* 0x0000000000037941 */ /* 0x000fea0003800200 */
.L_x_20765:
        /* <DEDUP_REMOVED lines=20> */
.L_x_20776:
        /* <DEDUP_REMOVED lines=13> */
.L_x_20778:
[----:B------:R-:W-:Y:S05]  /*73a0*/  BSYNC.RECONVERGENT B5 ;  /* 0x0000000000057941 */ /* 0x000fea0003800200 */
.L_x_20777:
        /* <DEDUP_REMOVED lines=46> */
.L_x_20775:
[----:B------:R-:W-:Y:S05]  /*7690*/  BSYNC.RECONVERGENT B4 ;  /* 0x0000000000047941 */ /* 0x000fea0003800200 */
.L_x_20774:
        /* <DEDUP_REMOVED lines=10> */
.L_x_20773:
[----:B------:R-:W-:Y:S05]  /*7740*/  BSYNC.RECONVERGENT B3 ;  /* 0x0000000000037941 */ /* 0x000fea0003800200 */
.L_x_20772:
        /* <DEDUP_REMOVED lines=20> */
.L_x_20783:
        /* <DEDUP_REMOVED lines=13> */
.L_x_20785:
[----:B------:R-:W-:Y:S05]  /*7960*/  BSYNC.RECONVERGENT B5 ;  /* 0x0000000000057941 */ /* 0x000fea0003800200 */
.L_x_20784:
        /* <DEDUP_REMOVED lines=47> */
.L_x_20782:
[----:B------:R-:W-:Y:S05]  /*7c60*/  BSYNC.RECONVERGENT B4 ;  /* 0x0000000000047941 */ /* 0x000fea0003800200 */
.L_x_20781:
        /* <DEDUP_REMOVED lines=10> */
.L_x_20780:
[----:B------:R-:W-:Y:S05]  /*7d10*/  BSYNC.RECONVERGENT B3 ;  /* 0x0000000000037941 */ /* 0x000fea0003800200 */
.L_x_20779:
        /* <DEDUP_REMOVED lines=20> */
.L_x_20790:
        /* <DEDUP_REMOVED lines=13> */
.L_x_20792:
[----:B------:R-:W-:Y:S05]  /*7f30*/  BSYNC.RECONVERGENT B5 ;  /* 0x0000000000057941 */ /* 0x000fea0003800200 */
.L_x_20791:
        /* <DEDUP_REMOVED lines=47> */
.L_x_20789:
[----:B------:R-:W-:Y:S05]  /*8230*/  BSYNC.RECONVERGENT B4 ;  /* 0x0000000000047941 */ /* 0x000fea0003800200 */
.L_x_20788:
        /* <DEDUP_REMOVED lines=10> */
.L_x_20787:
[----:B------:R-:W-:Y:S05]  /*82e0*/  BSYNC.RECONVERGENT B3 ;  /* 0x0000000000037941 */ /* 0x000fea0003800200 */
.L_x_20786:
        /* <DEDUP_REMOVED lines=20> */
.L_x_20797:
        /* <DEDUP_REMOVED lines=13> */
.L_x_20799:
[----:B------:R-:W-:Y:S05]  /*8500*/  BSYNC.RECONVERGENT B5 ;  /* 0x0000000000057941 */ /* 0x000fea0003800200 */
.L_x_20798:
        /* <DEDUP_REMOVED lines=47> */
.L_x_20796:
[----:B------:R-:W-:Y:S05]  /*8800*/  BSYNC.RECONVERGENT B4 ;  /* 0x0000000000047941 */ /* 0x000fea0003800200 */
.L_x_20795:
        /* <DEDUP_REMOVED lines=10> */
.L_x_20794:
[----:B------:R-:W-:Y:S05]  /*88b0*/  BSYNC.RECONVERGENT B3 ;  /* 0x0000000000037941 */ /* 0x000fea0003800200 */
.L_x_20793:
        /* <DEDUP_REMOVED lines=20> */
.L_x_20804:
        /* <DEDUP_REMOVED lines=13> */
.L_x_20806:
[----:B------:R-:W-:Y:S05]  /*8ad0*/  BSYNC.RECONVERGENT B5 ;  /* 0x0000000000057941 */ /* 0x000fea0003800200 */
.L_x_20805:
        /* <DEDUP_REMOVED lines=47> */
.L_x_20803:
[----:B------:R-:W-:Y:S05]  /*8dd0*/  BSYNC.RECONVERGENT B4 ;  /* 0x0000000000047941 */ /* 0x000fea0003800200 */
.L_x_20802:
        /* <DEDUP_REMOVED lines=10> */
.L_x_20801:
[----:B------:R-:W-:Y:S05]  /*8e80*/  BSYNC.RECONVERGENT B3 ;  /* 0x0000000000037941 */ /* 0x000fea0003800200 */
.L_x_20800:
        /* <DEDUP_REMOVED lines=20> */
.L_x_20811:
        /* <DEDUP_REMOVED lines=13> */
.L_x_20813:
[----:B------:R-:W-:Y:S05]  /*90a0*/  BSYNC.RECONVERGENT B5 ;  /* 0x0000000000057941 */ /* 0x000fea0003800200 */
.L_x_20812:
        /* <DEDUP_REMOVED lines=47> */
.L_x_20810:
[----:B------:R-:W-:Y:S05]  /*93a0*/  BSYNC.RECONVERGENT B4 ;  /* 0x0000000000047941 */ /* 0x000fea0003800200 */
.L_x_20809:
        /* <DEDUP_REMOVED lines=10> */
.L_x_20808:
[----:B------:R-:W-:Y:S05]  /*9450*/  BSYNC.RECONVERGENT B3 ;  /* 0x0000000000037941 */ /* 0x000fea0003800200 */
.L_x_20807:
        /* <DEDUP_REMOVED lines=19> */
.L_x_20817:
        /* <DEDUP_REMOVED lines=13> */
.L_x_20819:
[----:B------:R-:W-:Y:S05]  /*9660*/  BSYNC.RECONVERGENT B4 ;  /* 0x0000000000047941 */ /* 0x000fea0003800200 */
.L_x_20818:
        /* <DEDUP_REMOVED lines=46> */
.L_x_20816:
[----:B------:R-:W-:Y:S05]  /*9950*/  BSYNC.RECONVERGENT B3 ;  /* 0x0000000000037941 */ /* 0x000fea0003800200 */
.L_x_20815:
        /* <DEDUP_REMOVED lines=11> */
.L_x_20764:
        /* <DEDUP_REMOVED lines=25> */
.L_x_20824:
        /* <DEDUP_REMOVED lines=13> */
.L_x_20826:
[----:B------:R-:W-:Y:S05]  /*9c70*/  BSYNC.RECONVERGENT B5 ;  /* 0x0000000000057941 */ /* 0x000fea0003800200 */
.L_x_20825:
        /* <DEDUP_REMOVED lines=45> */
.L_x_20823:
[----:B------:R-:W-:Y:S05]  /*9f50*/  BSYNC.RECONVERGENT B4 ;  /* 0x0000000000047941 */ /* 0x000fea0003800200 */
.L_x_20822:
        /* <DEDUP_REMOVED lines=9> */
.L_x_20821:
[----:B------:R-:W-:Y:S05]  /*9ff0*/  BSYNC.RECONVERGENT B3 ;  /* 0x0000000000037941 */ /* 0x000fea0003800200 */
.L_x_20820:
        /* <DEDUP_REMOVED lines=17> */
.L_x_20831:
        /* <DEDUP_REMOVED lines=13> */
.L_x_20833:
[----:B------:R-:W-:Y:S05]  /*a1e0*/  BSYNC.RECONVERGENT B5 ;  /* 0x0000000000057941 */ /* 0x000fea0003800200 */
.L_x_20832:
        /* <DEDUP_REMOVED lines=44> */
.L_x_20830:
[----:B------:R-:W-:Y:S05]  /*a4b0*/  BSYNC.RECONVERGENT B4 ;  /* 0x0000000000047941 */ /* 0x000fea0003800200 */
.L_x_20829:
        /* <DEDUP_REMOVED lines=9> */
.L_x_20828:
[----:B------:R-:W-:Y:S05]  /*a550*/  BSYNC.RECONVERGENT B3 ;  /* 0x0000000000037941 */ /* 0x000fea0003800200 */
.L_x_20827:
        /* <DEDUP_REMOVED lines=17> */
.L_x_20838:
        /* <DEDUP_REMOVED lines=13> */
.L_x_20840:
[----:B------:R-:W-:Y:S05]  /*a740*/  BSYNC.RECONVERGENT B5 ;  /* 0x0000000000057941 */ /* 0x000fea0003800200 */
.L_x_20839:
        /* <DEDUP_REMOVED lines=45> */
.L_x_20837:
[----:B------:R-:W-:Y:S05]  /*aa20*/  BSYNC.RECONVERGENT B4 ;  /* 0x0000000000047941 */ /* 0x000fea0003800200 */
.L_x_20836:
        /* <DEDUP_REMOVED lines=9> */
.L_x_20835:
[----:B------:R-:W-:Y:S05]  /*aac0*/  BSYNC.RECONVERGENT B3 ;  /* 0x0000000000037941 */ /* 0x000fea0003800200 */
.L_x_20834:
        /* <DEDUP_REMOVED lines=17> */
.L_x_20845:
        /* <DEDUP_REMOVED lines=13> */
.L_x_20847:
[----:B------:R-:W-:Y:S05]  /*acb0*/  BSYNC.RECONVERGENT B5 ;  /* 0x0000000000057941 */ /* 0x000fea0003800200 */
.L_x_20846:
        /* <DEDUP_REMOVED lines=45> */
.L_x_20844:
[----:B------:R-:W-:Y:S05]  /*af90*/  BSYNC.RECONVERGENT B4 ;  /* 0x0000000000047941 */ /* 0x000fea0003800200 */
.L_x_20843:
        /* <DEDUP_REMOVED lines=9> */
.L_x_20842:
[----:B------:R-:W-:Y:S05]  /*b030*/  BSYNC.RECONVERGENT B3 ;  /* 0x0000000000037941 */ /* 0x000fea0003800200 */
.L_x_20841:
        /* <DEDUP_REMOVED lines=17> */
.L_x_20852:
        /* <DEDUP_REMOVED lines=13> */
.L_x_20854:
[----:B------:R-:W-:Y:S05]  /*b220*/  BSYNC.RECONVERGENT B5 ;  /* 0x0000000000057941 */ /* 0x000fea0003800200 */
.L_x_20853:
        /* <DEDUP_REMOVED lines=45> */
.L_x_20851:
[----:B------:R-:W-:Y:S05]  /*b500*/  BSYNC.RECONVERGENT B4 ;  /* 0x0000000000047941 */ /* 0x000fea0003800200 */
.L_x_20850:
        /* <DEDUP_REMOVED lines=9> */
.L_x_20849:
[----:B------:R-:W-:Y:S05]  /*b5a0*/  BSYNC.RECONVERGENT B3 ;  /* 0x0000000000037941 */ /* 0x000fea0003800200 */
.L_x_20848:
        /* <DEDUP_REMOVED lines=17> */
.L_x_20859:
        /* <DEDUP_REMOVED lines=13> */
.L_x_20861:
[----:B------:R-:W-:Y:S05]  /*b790*/  BSYNC.RECONVERGENT B5 ;  /* 0x0000000000057941 */ /* 0x000fea0003800200 */
.L_x_20860:
        /* <DEDUP_REMOVED lines=45> */
.L_x_20858:
[----:B------:R-:W-:Y:S05]  /*ba70*/  BSYNC.RECONVERGENT B4 ;  /* 0x0000000000047941 */ /* 0x000fea0003800200 */
.L_x_20857:
        /* <DEDUP_REMOVED lines=9> */
.L_x_20856:
[----:B------:R-:W-:Y:S05]  /*bb10*/  BSYNC.RECONVERGENT B3 ;  /* 0x0000000000037941 */ /* 0x000fea0003800200 */
.L_x_20855:
        /* <DEDUP_REMOVED lines=17> */
.L_x_20866:
        /* <DEDUP_REMOVED lines=13> */
.L_x_20868:
[----:B------:R-:W-:Y:S05]  /*bd00*/  BSYNC.RECONVERGENT B5 ;  /* 0x0000000000057941 */ /* 0x000fea0003800200 */
.L_x_20867:
        /* <DEDUP_REMOVED lines=45> */
.L_x_20865:
[----:B------:R-:W-:Y:S05]  /*bfe0*/  BSYNC.RECONVERGENT B4 ;  /* 0x0000000000047941 */ /* 0x000fea0003800200 */
.L_x_20864:
        /* <DEDUP_REMOVED lines=9> */
.L_x_20863:
[----:B------:R-:W-:Y:S05]  /*c080*/  BSYNC.RECONVERGENT B3 ;  /* 0x0000000000037941 */ /* 0x000fea0003800200 */
.L_x_20862:
        /* <DEDUP_REMOVED lines=16> */
.L_x_20871:
        /* <DEDUP_REMOVED lines=13> */
.L_x_20873:
[----:B------:R-:W-:Y:S05]  /*c260*/  BSYNC.RECONVERGENT B4 ;  /* 0x0000000000047941 */ /* 0x000fea0003800200 */
.L_x_20872:
        /* <DEDUP_REMOVED lines=45> */
.L_x_20870:
[----:B------:R-:W-:Y:S05]  /*c540*/  BSYNC.RECONVERGENT B3 ;  /* 0x0000000000037941 */ /* 0x000fea0003800200 */
.L_x_20869:
        /* <DEDUP_REMOVED lines=9> */
.L_x_20814:
[----:B------:R-:W-:Y:S05]  /*c5e0*/  BSYNC.RECONVERGENT B2 ;  /* 0x0000000000027941 */ /* 0x000fea0003800200 */
.L_x_20763:
        /* <DEDUP_REMOVED lines=27> */
.L_x_20875:
[----:B------:R-:W-:Y:S05]  /*c7a0*/  BSYNC.RECONVERGENT B2 ;  /* 0x0000000000027941 */ /* 0x000fea0003800200 */
.L_x_20874:
[----:B------:R-:W-:Y:S01]  /*c7b0*/  VIADD R91, R91, 0x20 ;  /* 0x000000205b5b7836 */ /* 0x000fe20000000000 */
[----:B------:R-:W-:-:S07]  /*c7c0*/  IADD3 R101, PT, PT, R101, 0x20, RZ ;  /* 0x0000002065657810 */ /* 0x000fce0007ffe0ff */
.L_x_20760:
[----:B------:R-:W-:Y:S05]  /*c7d0*/  BSYNC.RECONVERGENT B1 ;  /* 0x0000000000017941 */ /* 0x000fea0003800200 */
.L_x_20759:
        /* <DEDUP_REMOVED lines=8> */
.L_x_20879:
[----:B------:R-:W-:Y:S05]  /*c860*/  BSYNC.RECONVERGENT B2 ;  /* 0x0000000000027941 */ /* 0x000fea0003800200 */
.L_x_20878:
        /* <DEDUP_REMOVED lines=33> */
.L_x_20886:
        /* <DEDUP_REMOVED lines=13> */
.L_x_20888:
[----:B------:R-:W-:Y:S05]  /*cb50*/  BSYNC.RECONVERGENT B5 ;  /* 0x0000000000057941 */ /* 0x000fea0003800200 */
.L_x_20887:
        /* <DEDUP_REMOVED lines=47> */
.L_x_20885:
[----:B------:R-:W-:Y:S05]  /*ce50*/  BSYNC.RECONVERGENT B4 ;  /* 0x0000000000047941 */ /* 0x000fea0003800200 */
.L_x_20884:
        /* <DEDUP_REMOVED lines=10> */
.L_x_20883:
[----:B------:R-:W-:Y:S05]  /*cf00*/  BSYNC.RECONVERGENT B3 ;  /* 0x0000000000037941 */ /* 0x000fea0003800200 */
.L_x_20882:
        /* <DEDUP_REMOVED lines=20> */
.L_x_20893:
        /* <DEDUP_REMOVED lines=13> */
.L_x_20895:
[----:B------:R-:W-:Y:S05]  /*d120*/  BSYNC.RECONVERGENT B5 ;  /* 0x0000000000057941 */ /* 0x000fea0003800200 */
.L_x_20894:
        /* <DEDUP_REMOVED lines=44> */
[----:B------:R-:W-:Y:S01]  /*d3f0*/  HFMA2 R104, -RZ, RZ, 0, 0 ;  /* 0x00000000ff687431 */ /* 0x000fe200000001ff */
[----:B------:R-:W-:-:S07]  /*d400*/  LOP3.LUT R95, R106, UR27, R105, 0x96, !PT ;  /* 0x0000001b6a5f7c12 */ /* 0x000fce000f8e9669 */
.L_x_20892:
[----:B------:R-:W-:Y:S05]  /*d410*/  BSYNC.RECONVERGENT B4 ;  /* 0x0000000000047941 */ /* 0x000fea0003800200 */
.L_x_20891:
        /* <DEDUP_REMOVED lines=10> */
.L_x_20890:
[----:B------:R-:W-:Y:S05]  /*d4c0*/  BSYNC.RECONVERGENT B3 ;  /* 0x0000000000037941 */ /* 0x000fea0003800200 */
.L_x_20889:
        /* <DEDUP_REMOVED lines=20> */
.L_x_20900:
        /* <DEDUP_REMOVED lines=13> */
.L_x_20902:
[----:B------:R-:W-:Y:S05]  /*d6e0*/  BSYNC.RECONVERGENT B5 ;  /* 0x0000000000057941 */ /* 0x000fea0003800200 */
.L_x_20901:
        /* <DEDUP_REMOVED lines=47> */
.L_x_20899:
[----:B------:R-:W-:Y:S05]  /*d9e0*/  BSYNC.RECONVERGENT B4 ;  /* 0x0000000000047941 */ /* 0x000fea0003800200 */
.L_x_20898:
        /* <DEDUP_REMOVED lines=10> */
.L_x_20897:
[----:B------:R-:W-:Y:S05]  /*da90*/  BSYNC.RECONVERGENT B3 ;  /* 0x0000000000037941 */ /* 0x000fea0003800200 */
.L_x_20896:
        /* <DEDUP_REMOVED lines=20> */
.L_x_20907:
        /* <DEDUP_REMOVED lines=13> */
.L_x_20909:
[----:B------:R-:W-:Y:S05]  /*dcb0*/  BSYNC.RECONVERGENT B5 ;  /* 0x0000000000057941 */ /* 0x000fea0003800200 */
.L_x_20908:
        /* <DEDUP_REMOVED lines=47> */
.L_x_20906:
[----:B------:R-:W-:Y:S05]  /*dfb0*/  BSYNC.RECONVERGENT B4 ;  /* 0x0000000000047941 */ /* 0x000fea0003800200 */
.L_x_20905:
        /* <DEDUP_REMOVED lines=10> */
.L_x_20904:
[----:B------:R-:W-:Y:S05]  /*e060*/  BSYNC.RECONVERGENT B3 ;  /* 0x0000000000037941 */ /* 0x000fea0003800200 */
.L_x_20903:
        /* <DEDUP_REMOVED lines=20> */
.L_x_20914:
        /* <DEDUP_REMOVED lines=13> */
.L_x_20916:
[----:B------:R-:W-:Y:S05]  /*e280*/  BSYNC.RECONVERGENT B5 ;  /* 0x0000000000057941 */ /* 0x000fea0003800200 */
.L_x_20915:
        /* <DEDUP_REMOVED lines=47> */
.L_x_20913:
[----:B------:R-:W-:Y:S05]  /*e580*/  BSYNC.RECONVERGENT B4 ;  /* 0x0000000000047941 */ /* 0x000fea0003800200 */
.L_x_20912:
        /* <DEDUP_REMOVED lines=10> */
.L_x_20911:
[----:B------:R-:W-:Y:S05]  /*e630*/  BSYNC.RECONVERGENT B3 ;  /* 0x0000000000037941 */ /* 0x000fea0003800200 */
.L_x_20910:
        /* <DEDUP_REMOVED lines=20> */
.L_x_20921:
        /* <DEDUP_REMOVED lines=13> */
.L_x_20923:
[----:B------:R-:W-:Y:S05]  /*e850*/  BSYNC.RECONVERGENT B5 ;  /* 0x0000000000057941 */ /* 0x000fea0003800200 */
.L_x_20922:
        /* <DEDUP_REMOVED lines=47> */
.L_x_20920:
[----:B------:R-:W-:Y:S05]  /*eb50*/  BSYNC.RECONVERGENT B4 ;  /* 0x0000000000047941 */ /* 0x000fea0003800200 */
.L_x_20919:
        /* <DEDUP_REMOVED lines=10> */
.L_x_20918:
[----:B------:R-:W-:Y:S05]  /*ec00*/  BSYNC.RECONVERGENT B3 ;  /* 0x0000000000037941 */ /* 0x000fea0003800200 */
.L_x_20917:
        /* <DEDUP_REMOVED lines=20> */
.L_x_20928:
        /* <DEDUP_REMOVED lines=13> */
.L_x_20930:
[----:B------:R-:W-:Y:S05]  /*ee20*/  BSYNC.RECONVERGENT B5 ;  /* 0x0000000000057941 */ /* 0x000fea0003800200 */
.L_x_20929:
        /* <DEDUP_REMOVED lines=47> */
.L_x_20927:
[----:B------:R-:W-:Y:S05]  /*f120*/  BSYNC.RECONVERGENT B4 ;  /* 0x0000000000047941 */ /* 0x000fea0003800200 */
.L_x_20926:
        /* <DEDUP_REMOVED lines=10> */
.L_x_20925:
[----:B------:R-:W-:Y:S05]  /*f1d0*/  BSYNC.RECONVERGENT B3 ;  /* 0x0000000000037941 */ /* 0x000fea0003800200 */
.L_x_20924:
        /* <DEDUP_REMOVED lines=19> */
.L_x_20934:
        /* <DEDUP_REMOVED lines=13> */
.L_x_20936:
[----:B------:R-:W-:Y:S05]  /*f3e0*/  BSYNC.RECONVERGENT B4 ;  /* 0x0000000000047941 */ /* 0x000fea0003800200 */
.L_x_20935:
        /* <DEDUP_REMOVED lines=45> */
[----:B------:R-:W-:Y:S02]  /*f6c0*/  LOP3.LUT R95, R104, UR27, R103, 0x96, !PT ;  /* 0x0000001b685f7c12 */ /* 0x000fe4000f8e9667 */
[----:B------:R-:W-:-:S07]  /*f6d0*/  MOV R4, R102 ;  /* 0x0000006600047202 */ /* 0x000fce0000000f00 */
.L_x_20933:
[----:B------:R-:W-:Y:S05]  /*f6e0*/  BSYNC.RECONVERGENT B3 ;  /* 0x0000000000037941 */ /* 0x000fea0003800200 */
.L_x_20932:
        /* <DEDUP_REMOVED lines=11> */
.L_x_20881:
        /* <DEDUP_REMOVED lines=25> */
.L_x_20941:
        /* <DEDUP_REMOVED lines=13> */
.L_x_20943:
[----:B------:R-:W-:Y:S05]  /*fa00*/  BSYNC.RECONVERGENT B5 ;  /* 0x0000000000057941 */ /* 0x000fea0003800200 */
.L_x_20942:
        /* <DEDUP_REMOVED lines=45> */
.L_x_20940:
[----:B------:R-:W-:Y:S05]  /*fce0*/  BSYNC.RECONVERGENT B4 ;  /* 0x0000000000047941 */ /* 0x000fea0003800200 */
.L_x_20939:
        /* <DEDUP_REMOVED lines=9> */
.L_x_20938:
[----:B------:R-:W-:Y:S05]  /*fd80*/  BSYNC.RECONVERGENT B3 ;  /* 0x0000000000037941 */ /* 0x000fea0003800200 */
.L_x_20937:
        /* <DEDUP_REMOVED lines=17> */
.L_x_20948:
        /* <DEDUP_REMOVED lines=13> */
.L_x_20950:
[----:B------:R-:W-:Y:S05]  /*ff70*/  BSYNC.RECONVERGENT B5 ;  /* 0x0000000000057941 */ /* 0x000fea0003800200 */
.L_x_20949:
        /* <DEDUP_REMOVED lines=44> */
.L_x_20947:
[----:B------:R-:W-:Y:S05]  /*10240*/  BSYNC.RECONVERGENT B4 ;  /* 0x0000000000047941 */ /* 0x000fea0003800200 */
.L_x_20946:
        /* <DEDUP_REMOVED lines=9> */
.L_x_20945:
[----:B------:R-:W-:Y:S05]  /*102e0*/  BSYNC.RECONVERGENT B3 ;  /* 0x0000000000037941 */ /* 0x000fea0003800200 */
.L_x_20944:
        /* <DEDUP_REMOVED lines=17> */
.L_x_20955:
        /* <DEDUP_REMOVED lines=13> */
.L_x_20957:
[----:B------:R-:W-:Y:S05]  /*104d0*/  BSYNC.RECONVERGENT B5 ;  /* 0x0000000000057941 */ /* 0x000fea0003800200 */
.L_x_20956:
        /* <DEDUP_REMOVED lines=45> */
.L_x_20954:
[----:B------:R-:W-:Y:S05]  /*107b0*/  BSYNC.RECONVERGENT B4 ;  /* 0x0000000000047941 */ /* 0x000fea0003800200 */
.L_x_20953:
        /* <DEDUP_REMOVED lines=9> */
.L_x_20952:
[----:B------:R-:W-:Y:S05]  /*10850*/  BSYNC.RECONVERGENT B3 ;  /* 0x0000000000037941 */ /* 0x000fea0003800200 */
.L_x_20951:
        /* <DEDUP_REMOVED lines=17> */
.L_x_20962:
        /* <DEDUP_REMOVED lines=13> */
.L_x_20964:
[----:B------:R-:W-:Y:S05]  /*10a40*/  BSYNC.RECONVERGENT B5 ;  /* 0x0000000000057941 */ /* 0x000fea0003800200 */
.L_x_20963:
        /* <DEDUP_REMOVED lines=45> */
.L_x_20961:
[----:B------:R-:W-:Y:S05]  /*10d20*/  BSYNC.RECONVERGENT B4 ;  /* 0x0000000000047941 */ /* 0x000fea0003800200 */
.L_x_20960:
        /* <DEDUP_REMOVED lines=9> */
.L_x_20959:
[----:B------:R-:W-:Y:S05]  /*10dc0*/  BSYNC.RECONVERGENT B3 ;  /* 0x0000000000037941 */ /* 0x000fea0003800200 */
.L_x_20958:
        /* <DEDUP_REMOVED lines=17> */
.L_x_20969:
        /* <DEDUP_REMOVED lines=13> */
.L_x_20971:
[----:B------:R-:W-:Y:S05]  /*10fb0*/  BSYNC.RECONVERGENT B5 ;  /* 0x0000000000057941 */ /* 0x000fea0003800200 */
.L_x_20970:
        /* <DEDUP_REMOVED lines=45> */
.L_x_20968:
[----:B------:R-:W-:Y:S05]  /*11290*/  BSYNC.RECONVERGENT B4 ;  /* 0x0000000000047941 */ /* 0x000fea0003800200 */
.L_x_20967:
        /* <DEDUP_REMOVED lines=9> */
.L_x_20966:
[----:B------:R-:W-:Y:S05]  /*11330*/  BSYNC.RECONVERGENT B3 ;  /* 0x0000000000037941 */ /* 0x000fea0003800200 */
.L_x_20965:
        /* <DEDUP_REMOVED lines=17> */
.L_x_20976:
        /* <DEDUP_REMOVED lines=13> */
.L_x_20978:
[----:B------:R-:W-:Y:S05]  /*11520*/  BSYNC.RECONVERGENT B5 ;  /* 0x0000000000057941 */ /* 0x000fea0003800200 */
.L_x_20977:
        /* <DEDUP_REMOVED lines=45> */
.L_x_20975:
[----:B------:R-:W-:Y:S05]  /*11800*/  BSYNC.RECONVERGENT B4 ;  /* 0x0000000000047941 */ /* 0x000fea0003800200 */
.L_x_20974:
        /* <DEDUP_REMOVED lines=9> */
.L_x_20973:
[----:B------:R-:W-:Y:S05]  /*118a0*/  BSYNC.RECONVERGENT B3 ;  /* 0x0000000000037941 */ /* 0x000fea0003800200 */
.L_x_20972:
        /* <DEDUP_REMOVED lines=17> */
.L_x_20983:
        /* <DEDUP_REMOVED lines=13> */
.L_x_20985:
[----:B------:R-:W-:Y:S05]  /*11a90*/  BSYNC.RECONVERGENT B5 ;  /* 0x0000000000057941 */ /* 0x000fea0003800200 */
.L_x_20984:
        /* <DEDUP_REMOVED lines=45> */
.L_x_20982:
[----:B------:R-:W-:Y:S05]  /*11d70*/  BSYNC.RECONVERGENT B4 ;  /* 0x0000000000047941 */ /* 0x000fea0003800200 */
.L_x_20981:
        /* <DEDUP_REMOVED lines=9> */
.L_x_20980:
[----:B------:R-:W-:Y:S05]  /*11e10*/  BSYNC.RECONVERGENT B3 ;  /* 0x0000000000037941 */ /* 0x000fea0003800200 */
.L_x_20979:
        /* <DEDUP_REMOVED lines=20> */
.L_x_20988:
        /* <DEDUP_REMOVED lines=13> */
.L_x_20990:
[----:B------:R-:W-:Y:S05]  /*12030*/  BSYNC.RECONVERGENT B4 ;  /* 0x0000000000047941 */ /* 0x000fea0003800200 */
.L_x_20989:
        /* <DEDUP_REMOVED lines=45> */
.L_x_20987:
[----:B------:R-:W-:Y:S05]  /*12310*/  BSYNC.RECONVERGENT B3 ;  /* 0x0000000000037941 */ /* 0x000fea0003800200 */
.L_x_20986:
        /* <DEDUP_REMOVED lines=9> */
.L_x_20931:
[----:B------:R-:W-:Y:S05]  /*123b0*/  BSYNC.RECONVERGENT B2 ;  /* 0x0000000000027941 */ /* 0x000fea0003800200 */
.L_x_20880:
        /* <DEDUP_REMOVED lines=25> */
.L_x_20877:
[----:B------:R-:W-:Y:S05]  /*12550*/  BSYNC.RECONVERGENT B1 ;  /* 0x0000000000017941 */ /* 0x000fea0003800200 */
.L_x_20876:
        /* <DEDUP_REMOVED lines=101> */
.L_x_21010:
        /* <DEDUP_REMOVED lines=57> */
.L_x_20995:
[----:B------:R-:W-:Y:S05]  /*12f40*/  BSYNC.RECONVERGENT B2 ;  /* 0x0000000000027941 */ /* 0x000fea0003800200 */
.L_x_20994:
        /* <DEDUP_REMOVED lines=34> */
.L_x_20997:
[----:B------:R-:W-:Y:S05]  /*13170*/  BSYNC.RECONVERGENT B2 ;  /* 0x0000000000027941 */ /* 0x000fea0003800200 */
.L_x_20996:
        /* <DEDUP_REMOVED lines=32> */
.L_x_20993:
[----:B------:R-:W-:Y:S05]  /*13380*/  BSYNC.RECONVERGENT B1 ;  /* 0x0000000000017941 */ /* 0x000fea0003800200 */
.L_x_20992:
[----:B012---:R-:W0:Y:S02]  /*13390*/  LDC.64 R88, c[0x0][0x380] ;  /* 0x0000e000ff587b82 */ /* 0x007e240000000a00 */
[----:B0-----:R-:W-:-:S05]  /*133a0*/  IMAD R99, R88, 0x4, R99 ;  /* 0x0000000458637824 */ /* 0x001fca00078e0263 */
[----:B------:R-:W-:-:S13]  /*133b0*/  ISETP.GE.AND P0, PT, R99, R89, PT ;  /* 0x000000596300720c */ /* 0x000fda0003f06270 */
[----:B------:R-:W-:Y:S05]  /*133c0*/  @!P0 BRA `(.L_x_20998) ;  /* 0xfffffed400fc8947 */ /* 0x000fea000383ffff */
[----:B------:R-:W-:Y:S05]  /*133d0*/  BSYNC B0 ;  /* 0x0000000000007941 */ /* 0x000fea0003800000 */
.L_x_20641:
[----:B------:R-:W-:Y:S05]  /*133e0*/  EXIT ;  /* 0x000000000000794d */ /* 0x000fea0003800000 */
.L_x_20991:
        /* <DEDUP_REMOVED lines=8> */
.L_x_21000:
[----:B------:R-:W-:Y:S05]  /*13470*/  BSYNC B1 ;  /* 0x0000000000017941 */ /* 0x000fea0003800000 */
.L_x_20999:
        /* <DEDUP_REMOVED lines=9> */
.L_x_21001:
[----:B------:R-:W-:Y:S02]  /*13510*/  IMAD.MOV.U32 R110, RZ, RZ, 0x4 ;  /* 0x00000004ff6e7424 */ /* 0x000fe400078e00ff */
[----:B------:R-:W-:-:S04]  /*13520*/  IMAD.MOV.U32 R101, RZ, RZ, R109 ;  /* 0x000000ffff657224 */ /* 0x000fc800078e006d */
[----:B------:R-:W-:-:S05]  /*13530*/  FADD.FTZ R104, R102, R101 ;  /* 0x0000006566687221 */ /* 0x000fca0000010000 */
[----:B------:R-:W-:-:S07]  /*13540*/  MOV R111, R104 ;  /* 0x00000068006f7202 */ /* 0x000fce0000000f00 */
[----:B------:R-:W-:Y:S05]  /*13550*/  WARPSYNC.COLLECTIVE R108, `(.L_x_21002) ;  /* 0x000000006c087348 */ /* 0x000fea0003c00000 */
[----:B------:R0:W1:Y:S02]  /*13560*/  SHFL.BFLY P6, R109, R111, R110, R113 ;  /* 0x0c00006e6f6d7389 */ /* 0x00006400000c0071 */
[----:B01----:R-:W-:Y:S05]  /*13570*/  ENDCOLLECTIVE ;  /* 0x000000000000791b */ /* 0x003fea0003800000 */
.L_x_21002:
        /* <DEDUP_REMOVED lines=8> */
.L_x_21003:
[----:B------:R-:W-:Y:S02]  /*13600*/  IMAD.MOV.U32 R110, RZ, RZ, 0x10 ;  /* 0x00000010ff6e7424 */ /* 0x000fe400078e00ff */
[----:B------:R-:W-:-:S04]  /*13610*/  IMAD.MOV.U32 R88, RZ, RZ, R109 ;  /* 0x000000ffff587224 */ /* 0x000fc800078e006d */
[----:B------:R-:W-:-:S05]  /*13620*/  FADD.FTZ R106, R105, R88 ;  /* 0x00000058696a7221 */ /* 0x000fca0000010000 */
[----:B------:R-:W-:-:S07]  /*13630*/  MOV R111, R106 ;  /* 0x0000006a006f7202 */ /* 0x000fce0000000f00 */
[----:B------:R-:W-:Y:S05]  /*13640*/  WARPSYNC.COLLECTIVE R108, `(.L_x_21004) ;  /* 0x000000006c087348 */ /* 0x000fea0003c00000 */
[----:B------:R0:W1:Y:S02]  /*13650*/  SHFL.BFLY P6, R109, R111, R110, R113 ;  /* 0x0c00006e6f6d7389 */ /* 0x00006400000c0071 */
[----:B01----:R-:W-:Y:S05]  /*13660*/  ENDCOLLECTIVE ;  /* 0x000000000000791b */ /* 0x003fea0003800000 */
.L_x_21004:
        /* <DEDUP_REMOVED lines=57> */
.L_x_21005:
[----:B------:R-:W-:Y:S02]  /*13a00*/  IMAD.MOV.U32 R110, RZ, RZ, 0x2 ;  /* 0x00000002ff6e7424 */ /* 0x000fe400078e00ff */
[----:B------:R-:W-:-:S04]  /*13a10*/  IMAD.MOV.U32 R103, RZ, RZ, R109 ;  /* 0x000000ffff677224 */ /* 0x000fc800078e006d */
[----:B------:R-:W-:-:S05]  /*13a20*/  FADD.FTZ R103, R88, R103 ;  /* 0x0000006758677221 */ /* 0x000fca0000010000 */
[----:B------:R-:W-:-:S07]  /*13a30*/  MOV R111, R103 ;  /* 0x00000067006f7202 */ /* 0x000fce0000000f00 */
[----:B------:R-:W-:Y:S05]  /*13a40*/  WARPSYNC.COLLECTIVE R108, `(.L_x_21006) ;  /* 0x000000006c087348 */ /* 0x000fea0003c00000 */
[----:B------:R0:W1:Y:S02]  /*13a50*/  SHFL.BFLY P6, R109, R111, R110, R113 ;  /* 0x0c00006e6f6d7389 */ /* 0x00006400000c0071 */
[----:B01----:R-:W-:Y:S05]  /*13a60*/  ENDCOLLECTIVE ;  /* 0x000000000000791b */ /* 0x003fea0003800000 */
.L_x_21006:
[----:B------:R-:W-:Y:S01]  /*13a70*/  HFMA2 R110, -RZ, RZ, 0, 2.384185791015625e-07 ;  /* 0x00000004ff6e7431 */ /* 0x000fe200000001ff */
[----:B------:R-:W-:-:S05]  /*13a80*/  MOV R102, R109 ;  /* 0x0000006d00667202 */ /* 0x000fca0000000f00 */
[----:B------:R-:W-:-:S04]  /*13a90*/  FADD.FTZ R102, R103, R102 ;  /* 0x0000006667667221 */ /* 0x000fc80000010000 */
[----:B------:R-:W-:-:S07]  /*13aa0*/  IMAD.MOV.U32 R111, RZ, RZ, R102 ;  /* 0x000000ffff6f7224 */ /* 0x000fce00078e0066 */
[----:B------:R-:W-:Y:S05]  /*13ab0*/  WARPSYNC.COLLECTIVE R108, `(.L_x_21007) ;  /* 0x000000006c087348 */ /* 0x000fea0003c00000 */
[----:B------:R0:W1:Y:S02]  /*13ac0*/  SHFL.BFLY P6, R109, R111, R110, R113 ;  /* 0x0c00006e6f6d7389 */ /* 0x00006400000c0071 */
[----:B01----:R-:W-:Y:S05]  /*13ad0*/  ENDCOLLECTIVE ;  /* 0x000000000000791b */ /* 0x003fea0003800000 */
.L_x_21007:
[----:B------:R-:W-:Y:S02]  /*13ae0*/  IMAD.MOV.U32 R110, RZ, RZ, 0x8 ;  /* 0x00000008ff6e7424 */ /* 0x000fe400078e00ff */
[----:B------:R-:W-:-:S04]  /*13af0*/  IMAD.MOV.U32 R105, RZ, RZ, R109 ;  /* 0x000000ffff697224 */ /* 0x000fc800078e006d */
[----:B------:R-:W-:-:S05]  /*13b00*/  FADD.FTZ R105, R102, R105 ;  /* 0x0000006966697221 */ /* 0x000fca0000010000 */
[----:B------:R-:W-:-:S07]  /*13b10*/  MOV R111, R105 ;  /* 0x00000069006f7202 */ /* 0x000fce0000000f00 */
[----:B------:R-:W-:Y:S05]  /*13b20*/  WARPSYNC.COLLECTIVE R108, `(.L_x_21008) ;  /* 0x000000006c087348 */ /* 0x000fea0003c00000 */
[----:B------:R0:W1:Y:S02]  /*13b30*/  SHFL.BFLY P6, R109, R111, R110, R113 ;  /* 0x0c00006e6f6d7389 */ /* 0x00006400000c0071 */
[----:B01----:R-:W-:Y:S05]  /*13b40*/  ENDCOLLECTIVE ;  /* 0x000000000000791b */ /* 0x003fea0003800000 */
.L_x_21008:
[----:B------:R-:W-:Y:S01]  /*13b50*/  HFMA2 R110, -RZ, RZ, 0, 9.5367431640625e-07 ;  /* 0x00000010ff6e7431 */ /* 0x000fe200000001ff */
[----:B------:R-:W-:-:S05]  /*13b60*/  MOV R104, R109 ;  /* 0x0000006d00687202 */ /* 0x000fca0000000f00 */
[----:B------:R-:W-:-:S04]  /*13b70*/  FADD.FTZ R104, R105, R104 ;  /* 0x0000006869687221 */ /* 0x000fc80000010000 */
[----:B------:R-:W-:-:S07]  /*13b80*/  IMAD.MOV.U32 R111, RZ, RZ, R104 ;  /* 0x000000ffff6f7224 */ /* 0x000fce00078e0068 */
[----:B------:R-:W-:Y:S05]  /*13b90*/  WARPSYNC.COLLECTIVE R108, `(.L_x_21009) ;  /* 0x000000006c087348 */ /* 0x000fea0003c00000 */
[----:B------:R0:W1:Y:S02]  /*13ba0*/  SHFL.BFLY P6, R109, R111, R110, R113 ;  /* 0x0c00006e6f6d7389 */ /* 0x00006400000c0071 */
[----:B01----:R-:W-:Y:S05]  /*13bb0*/  ENDCOLLECTIVE ;  /* 0x000000000000791b */ /* 0x003fea0003800000 */
.L_x_21009:
[----:B------:R-:W-:Y:S05]  /*13bc0*/  BRA `(.L_x_21010) ;  /* 0xffffffec00f87947 */ /* 0x000fea000383ffff */
.L_x_21011:
        /* <DEDUP_REMOVED lines=11> */
.L_x_28824:


//--------------------- .text._ZN10layer_norm13ln_fwd_kernelINS_13Kernel_traitsIf6__halffS2_fjLj768ELj1ELj4ELj1ELj16ENS_18Kernel_traits_baseILj768EfS2_fS2_fjLj128EEEEELb1ELb0ELb1ELb1EEEvNS_9FwdParamsE --------------------------
	.section	.text._ZN10layer_norm13ln_fwd_kernelINS_13Kernel_traitsIf6__halffS2_fjLj768ELj1ELj4ELj1ELj16ENS_18Kernel_traits_baseILj768EfS2_fS2_fjLj128EEEEELb1ELb0ELb1ELb1EEEvNS_9FwdParamsE,"ax",@progbits
	.align	128
        .global         _ZN10layer_norm13ln_fwd_kernelINS_13Kernel_traitsIf6__halffS2_fjLj768ELj1ELj4ELj1ELj16ENS_18Kernel_traits_baseILj768EfS2_fS2_fjLj128EEEEELb1ELb0ELb1ELb1EEEvNS_9FwdParamsE
        .type           _ZN10layer_norm13ln_fwd_kernelINS_13Kernel_traitsIf6__halffS2_fjLj768ELj1ELj4ELj1ELj16ENS_18Kernel_traits_baseILj768EfS2_fS2_fjLj128EEEEELb1ELb0ELb1ELb1EEEvNS_9FwdParamsE,@function
        .size           _ZN10layer_norm13ln_fwd_kernelINS_13Kernel_traitsIf6__halffS2_fjLj768ELj1ELj4ELj1ELj16ENS_18Kernel_traits_baseILj768EfS2_fS2_fjLj128EEEEELb1ELb0ELb1ELb1EEEvNS_9FwdParamsE,(.L_x_28825 - _ZN10layer_norm13ln_fwd_kernelINS_13Kernel_traitsIf6__halffS2_fjLj768ELj1ELj4ELj1ELj16ENS_18Kernel_traits_baseILj768EfS2_fS2_fjLj128EEEEELb1ELb0ELb1ELb1EEEvNS_9FwdParamsE)
        .other          _ZN10layer_norm13ln_fwd_kernelINS_13Kernel_traitsIf6__halffS2_fjLj768ELj1ELj4ELj1ELj16ENS_18Kernel_traits_baseILj768EfS2_fS2_fjLj128EEEEELb1ELb0ELb1ELb1EEEvNS_9FwdParamsE,@"STO_CUDA_ENTRY STV_DEFAULT"
_ZN10layer_norm13ln_fwd_kernelINS_13Kernel_traitsIf6__halffS2_fjLj768ELj1ELj4ELj1ELj16ENS_18Kernel_traits_baseILj768EfS2_fS2_fjLj128EEEEELb1ELb0ELb1ELb1EEEvNS_9FwdParamsE:
.text._ZN10layer_norm13ln_fwd_kernelINS_13Kernel_traitsIf6__halffS2_fjLj768ELj1ELj4ELj1ELj16ENS_18Kernel_traits_baseILj768EfS2_fS2_fjLj128EEEEELb1ELb0ELb1ELb1EEEvNS_9FwdParamsE:
        /* <DEDUP_REMOVED lines=69> */
.L_x_21012:
        /* <DEDUP_REMOVED lines=86> */
.L_x_21360:
        /* <DEDUP_REMOVED lines=52> */
.L_x_21020:
        /* <DEDUP_REMOVED lines=13> */
.L_x_21022:
[----:B------:R-:W-:Y:S05]  /*0dc0*/  BSYNC.RECONVERGENT B4 ;  /* 0x0000000000047941 */ /* 0x000fea0003800200 */
.L_x_21021:
        /* <DEDUP_REMOVED lines=43> */
.L_x_21019:
[----:B------:R-:W-:Y:S05]  /*1080*/  BSYNC.RECONVERGENT B3 ;  /* 0x0000000000037941 */ /* 0x000fea0003800200 */
.L_x_21018:
        /* <DEDUP_REMOVED lines=10> */
.L_x_21017:
[----:B------:R-:W-:Y:S05]  /*1130*/  BSYNC.RECONVERGENT B2 ;  /* 0x0000000000027941 */ /* 0x000fea0003800200 */
.L_x_21016:
        /* <DEDUP_REMOVED lines=20> */
.L_x_21027:
        /* <DEDUP_REMOVED lines=13> */
.L_x_21029:
[----:B------:R-:W-:Y:S05]  /*1350*/  BSYNC.RECONVERGENT B4 ;  /* 0x0000000000047941 */ /* 0x000fea0003800200 */
.L_x_21028:
        /* <DEDUP_REMOVED lines=43> */
.L_x_21026:
[----:B------:R-:W-:Y:S05]  /*1610*/  BSYNC.RECONVERGENT B3 ;  /* 0x0000000000037941 */ /* 0x000fea0003800200 */
.L_x_21025:
        /* <DEDUP_REMOVED lines=10> */
.L_x_21024:
[----:B------:R-:W-:Y:S05]  /*16c0*/  BSYNC.RECONVERGENT B2 ;  /* 0x0000000000027941 */ /* 0x000fea0003800200 */
.L_x_21023:
        /* <DEDUP_REMOVED lines=20> */
.L_x_21034:
        /* <DEDUP_REMOVED lines=13> */
.L_x_21036:
[----:B------:R-:W-:Y:S05]  /*18e0*/  BSYNC.RECONVERGENT B4 ;  /* 0x0000000000047941 */ /* 0x000fea0003800200 */
.L_x_21035:
        /* <DEDUP_REMOVED lines=43> */
.L_x_21033:
[----:B------:R-:W-:Y:S05]  /*1ba0*/  BSYNC.RECONVERGENT B3 ;  /* 0x0000000000037941 */ /* 0x000fea0003800200 */
.L_x_21032:
        /* <DEDUP_REMOVED lines=10> */
.L_x_21031:
[----:B------:R-:W-:Y:S05]  /*1c50*/  BSYNC.RECONVERGENT B2 ;  /* 0x0000000000027941 */ /* 0x000fea0003800200 */
.L_x_21030:
        /* <DEDUP_REMOVED lines=20> */
.L_x_21041:
        /* <DEDUP_REMOVED lines=13> */
.L_x_21043:
[----:B------:R-:W-:Y:S05]  /*1e70*/  BSYNC.RECONVERGENT B4 ;  /* 0x0000000000047941 */ /* 0x000fea0003800200 */
.L_x_21042:
        /* <DEDUP_REMOVED lines=43> */
.L_x_21040:
[----:B------:R-:W-:Y:S05]  /*2130*/  BSYNC.RECONVERGENT B3 ;  /* 0x0000000000037941 */ /* 0x000fea0003800200 */
.L_x_21039:
        /* <DEDUP_REMOVED lines=10> */
.L_x_21038:
[----:B------:R-:W-:Y:S05]  /*21e0*/  BSYNC.RECONVERGENT B2 ;  /* 0x0000000000027941 */ /* 0x000fea0003800200 */
.L_x_21037:
        /* <DEDUP_REMOVED lines=20> */
.L_x_21048:
        /* <DEDUP_REMOVED lines=13> */
.L_x_21050:
[----:B------:R-:W-:Y:S05]  /*2400*/  BSYNC.RECONVERGENT B4 ;  /* 0x0000000000047941 */ /* 0x000fea0003800200 */
.L_x_21049:
        /* <DEDUP_REMOVED lines=43> */
.L_x_21047:
[----:B------:R-:W-:Y:S05]  /*26c0*/  BSYNC.RECONVERGENT B3 ;  /* 0x0000000000037941 */ /* 0x000fea0003800200 */
.L_x_21046:
        /* <DEDUP_REMOVED lines=10> */
.L_x_21045:
[----:B------:R-:W-:Y:S05]  /*2770*/  BSYNC.RECONVERGENT B2 ;  /* 0x0000000000027941 */ /* 0x000fea0003800200 */
.L_x_21044:
        /* <DEDUP_REMOVED lines=20> */
.L_x_21055:
        /* <DEDUP_REMOVED lines=13> */
.L_x_21057:
[----:B------:R-:W-:Y:S05]  /*2990*/  BSYNC.RECONVERGENT B4 ;  /* 0x0000000000047941 */ /* 0x000fea0003800200 */
.L_x_21056:
        /* <DEDUP_REMOVED lines=43> */
.L_x_21054:
[----:B------:R-:W-:Y:S05]  /*2c50*/  BSYNC.RECONVERGENT B3 ;  /* 0x0000000000037941 */ /* 0x000fea0003800200 */
.L_x_21053:
        /* <DEDUP_REMOVED lines=10> */
.L_x_21052:
[----:B------:R-:W-:Y:S05]  /*2d00*/  BSYNC.RECONVERGENT B2 ;  /* 0x0000000000027941 */ /* 0x000fea0003800200 */
.L_x_21051:
        /* <DEDUP_REMOVED lines=20> */
.L_x_21062:
        /* <DEDUP_REMOVED lines=13> */
.L_x_21064:
[----:B------:R-:W-:Y:S05]  /*2f20*/  BSYNC.RECONVERGENT B4 ;  /* 0x0000000000047941 */ /* 0x000fea0003800200 */
.L_x_21063:
        /* <DEDUP_REMOVED lines=43> */
.L_x_21061:
[----:B------:R-:W-:Y:S05]  /*31e0*/  BSYNC.RECONVERGENT B3 ;  /* 0x0000000000037941 */ /* 0x000fea0003800200 */
.L_x_21060:
        /* <DEDUP_REMOVED lines=10> */
.L_x_21059:
[----:B------:R-:W-:Y:S05]  /*3290*/  BSYNC.RECONVERGENT B2 ;  /* 0x0000000000027941 */ /* 0x000fea0003800200 */
.L_x_21058:
        /* <DEDUP_REMOVED lines=19> */
.L_x_21068:
        /* <DEDUP_REMOVED lines=13> */
.L_x_21070:
[----:B------:R-:W-:Y:S05]  /*34a0*/  BSYNC.RECONVERGENT B3 ;  /* 0x0000000000037941 */ /* 0x000fea0003800200 */
.L_x_21069:
        /* <DEDUP_REMOVED lines=42> */
.L_x_21067:
[----:B------:R-:W-:Y:S05]  /*3750*/  BSYNC.RECONVERGENT B2 ;  /* 0x0000000000027941 */ /* 0x000fea0003800200 */
.L_x_21066:
        /* <DEDUP_REMOVED lines=11> */
.L_x_21015:
        /* <DEDUP_REMOVED lines=21> */
.L_x_21075:
        /* <DEDUP_REMOVED lines=13> */
.L_x_21077:
[----:B------:R-:W-:Y:S05]  /*3a30*/  BSYNC.RECONVERGENT B4 ;  /* 0x0000000000047941 */ /* 0x000fea0003800200 */
.L_x_21076:
        /* <DEDUP_REMOVED lines=42> */
.L_x_21074:
[----:B------:R-:W-:Y:S05]  /*3ce0*/  BSYNC.RECONVERGENT B3 ;  /* 0x0000000000037941 */ /* 0x000fea0003800200 */
.L_x_21073:
        /* <DEDUP_REMOVED lines=9> */
.L_x_21072:
[----:B------:R-:W-:Y:S05]  /*3d80*/  BSYNC.RECONVERGENT B2 ;  /* 0x0000000000027941 */ /* 0x000fea0003800200 */
.L_x_21071:
        /* <DEDUP_REMOVED lines=17> */
.L_x_21082:
        /* <DEDUP_REMOVED lines=13> */
.L_x_21084:
[----:B------:R-:W-:Y:S05]  /*3f70*/  BSYNC.RECONVERGENT B4 ;  /* 0x0000000000047941 */ /* 0x000fea0003800200 */
.L_x_21083:
        /* <DEDUP_REMOVED lines=43> */
.L_x_21081:
[----:B------:R-:W-:Y:S05]  /*4230*/  BSYNC.RECONVERGENT B3 ;  /* 0x0000000000037941 */ /* 0x000fea0003800200 */
.L_x_21080:
        /* <DEDUP_REMOVED lines=9> */
.L_x_21079:
[----:B------:R-:W-:Y:S05]  /*42d0*/  BSYNC.RECONVERGENT B2 ;  /* 0x0000000000027941 */ /* 0x000fea0003800200 */
.L_x_21078:
        /* <DEDUP_REMOVED lines=17> */
.L_x_21089:
        /* <DEDUP_REMOVED lines=13> */
.L_x_21091:
[----:B------:R-:W-:Y:S05]  /*44c0*/  BSYNC.RECONVERGENT B4 ;  /* 0x0000000000047941 */ /* 0x000fea0003800200 */
.L_x_21090:
        /* <DEDUP_REMOVED lines=43> */
.L_x_21088:
[----:B------:R-:W-:Y:S05]  /*4780*/  BSYNC.RECONVERGENT B3 ;  /* 0x0000000000037941 */ /* 0x000fea0003800200 */
.L_x_21087:
        /* <DEDUP_REMOVED lines=9> */
.L_x_21086:
[----:B------:R-:W-:Y:S05]  /*4820*/  BSYNC.RECONVERGENT B2 ;  /* 0x0000000000027941 */ /* 0x000fea0003800200 */
.L_x_21085:
        /* <DEDUP_REMOVED lines=17> */
.L_x_21096:
        /* <DEDUP_REMOVED lines=13> */
.L_x_21098:
[----:B------:R-:W-:Y:S05]  /*4a10*/  BSYNC.RECONVERGENT B4 ;  /* 0x0000000000047941 */ /* 0x000fea0003800200 */
.L_x_21097:
        /* <DEDUP_REMOVED lines=43> */
.L_x_21095:
[----:B------:R-:W-:Y:S05]  /*4cd0*/  BSYNC.RECONVERGENT B3 ;  /* 0x0000000000037941 */ /* 0x000fea0003800200 */
.L_x_21094:
        /* <DEDUP_REMOVED lines=9> */
.L_x_21093:
[----:B------:R-:W-:Y:S05]  /*4d70*/  BSYNC.RECONVERGENT B2 ;  /* 0x0000000000027941 */ /* 0x000fea0003800200 */
.L_x_21092:
        /* <DEDUP_REMOVED lines=17> */
.L_x_21103:
        /* <DEDUP_REMOVED lines=13> */
.L_x_21105:
[----:B------:R-:W-:Y:S05]  /*4f60*/  BSYNC.RECONVERGENT B4 ;  /* 0x0000000000047941 */ /* 0x000fea0003800200 */
.L_x_21104:
        /* <DEDUP_REMOVED lines=43> */
.L_x_21102:
[----:B------:R-:W-:Y:S05]  /*5220*/  BSYNC.RECONVERGENT B3 ;  /* 0x0000000000037941 */ /* 0x000fea0003800200 */
.L_x_21101:
        /* <DEDUP_REMOVED lines=9> */
.L_x_21100:
[----:B------:R-:W-:Y:S05]  /*52c0*/  BSYNC.RECONVERGENT B2 ;  /* 0x0000000000027941 */ /* 0x000fea0003800200 */
.L_x_21099:
        /* <DEDUP_REMOVED lines=17> */
.L_x_21110:
        /* <DEDUP_REMOVED lines=13> */
.L_x_21112:
[----:B------:R-:W-:Y:S05]  /*54b0*/  BSYNC.RECONVERGENT B4 ;  /* 0x0000000000047941 */ /* 0x000fea0003800200 */
.L_x_21111:
        /* <DEDUP_REMOVED lines=43> */
.L_x_21109:
[----:B------:R-:W-:Y:S05]  /*5770*/  BSYNC.RECONVERGENT B3 ;  /* 0x0000000000037941 */ /* 0x000fea0003800200 */
.L_x_21108:
        /* <DEDUP_REMOVED lines=9> */
.L_x_21107:
[----:B------:R-:W-:Y:S05]  /*5810*/  BSYNC.RECONVERGENT B2 ;  /* 0x0000000000027941 */ /* 0x000fea0003800200 */
.L_x_21106:
        /* <DEDUP_REMOVED lines=17> */
.L_x_21117:
        /* <DEDUP_REMOVED lines=13> */
.L_x_21119:
[----:B------:R-:W-:Y:S05]  /*5a00*/  BSYNC.RECONVERGENT B4 ;  /* 0x0000000000047941 */ /* 0x000fea0003800200 */
.L_x_21118:
        /* <DEDUP_REMOVED lines=43> */
.L_x_21116:
[----:B------:R-:W-:Y:S05]  /*5cc0*/  BSYNC.RECONVERGENT B3 ;  /* 0x0000000000037941 */ /* 0x000fea0003800200 */
.L_x_21115:
        /* <DEDUP_REMOVED lines=9> */
.L_x_21114:
[----:B------:R-:W-:Y:S05]  /*5d60*/  BSYNC.RECONVERGENT B2 ;  /* 0x0000000000027941 */ /* 0x000fea0003800200 */
.L_x_21113:
        /* <DEDUP_REMOVED lines=16> */
.L_x_21122:
        /* <DEDUP_REMOVED lines=13> */
.L_x_21124:
[----:B------:R-:W-:Y:S05]  /*5f40*/  BSYNC.RECONVERGENT B3 ;  /* 0x0000000000037941 */ /* 0x000fea0003800200 */
.L_x_21123:
        /* <DEDUP_REMOVED lines=43> */
.L_x_21121:
[----:B------:R-:W-:Y:S05]  /*6200*/  BSYNC.RECONVERGENT B2 ;  /* 0x0000000000027941 */ /* 0x000fea0003800200 */
.L_x_21120:
        /* <DEDUP_REMOVED lines=9> */
.L_x_21065:
[----:B------:R-:W-:Y:S05]  /*62a0*/  BSYNC.RECONVERGENT B1 ;  /* 0x0000000000017941 */ /* 0x000fea0003800200 */
.L_x_21014:
        /* <DEDUP_REMOVED lines=26> */
.L_x_21126:
[----:B------:R-:W-:Y:S05]  /*6450*/  BSYNC.RECONVERGENT B1 ;  /* 0x0000000000017941 */ /* 0x000fea0003800200 */
.L_x_21125:
[----:B------:R-:W-:Y:S04]  /*6460*/  BSSY.RECONVERGENT B1, `(.L_x_21127) ;  /* 0x0000006000017945 */ /* 0x000fe80003800200 */
[----:B------:R-:W-:Y:S05]  /*6470*/  @!P1 BRA `(.L_x_21128) ;  /* 0x0000000000109947 */ /* 0x000fea0003800000 */
[----:B------:R-:W2:Y:S01]  /*6480*/  LDC.64 R28, c[0x0][0x390] ;  /* 0x0000e400ff1c7b82 */ /* 0x000ea20000000a00 */
[----:B01----:R-:W-:-:S05]  /*6490*/  IADD3 R13, PT, PT, R105, 0x20, RZ ;  /* 0x00000020690d7810 */ /* 0x003fca0007ffe0ff */
[----:B--2---:R-:W-:-:S06]  /*64a0*/  IMAD.WIDE.U32 R28, R13, 0x10, R28 ;  /* 0x000000100d1c7825 */ /* 0x004fcc00078e001c */
[----:B------:R-:W5:Y:S02]  /*64b0*/  LDG.E.128 R28, desc[UR8][R28.64] ;  /* 0x000000081c1c7981 */ /* 0x000f64000c1e1d00 */
.L_x_21128:
[----:B------:R-:W-:Y:S05]  /*64c0*/  BSYNC.RECONVERGENT B1 ;  /* 0x0000000000017941 */ /* 0x000fea0003800200 */
.L_x_21127:
        /* <DEDUP_REMOVED lines=28> */
.L_x_21135:
        /* <DEDUP_REMOVED lines=13> */
.L_x_21137:
[----:B------:R-:W-:Y:S05]  /*6760*/  BSYNC.RECONVERGENT B4 ;  /* 0x0000000000047941 */ /* 0x000fea0003800200 */
.L_x_21136:
        /* <DEDUP_REMOVED lines=43> */
.L_x_21134:
[----:B------:R-:W-:Y:S05]  /*6a20*/  BSYNC.RECONVERGENT B3 ;  /* 0x0000000000037941 */ /* 0x000fea0003800200 */
.L_x_21133:
        /* <DEDUP_REMOVED lines=10> */
.L_x_21132:
[----:B------:R-:W-:Y:S05]  /*6ad0*/  BSYNC.RECONVERGENT B2 ;  /* 0x0000000000027941 */ /* 0x000fea0003800200 */
.L_x_21131:
        /* <DEDUP_REMOVED lines=20> */
.L_x_21142:
        /* <DEDUP_REMOVED lines=13> */
.L_x_21144:
[----:B------:R-:W-:Y:S05]  /*6cf0*/  BSYNC.RECONVERGENT B4 ;  /* 0x0000000000047941 */ /* 0x000fea0003800200 */
.L_x_21143:
        /* <DEDUP_REMOVED lines=43> */
.L_x_21141:
[----:B------:R-:W-:Y:S05]  /*6fb0*/  BSYNC.RECONVERGENT B3 ;  /* 0x0000000000037941 */ /* 0x000fea0003800200 */
.L_x_21140:
        /* <DEDUP_REMOVED lines=10> */
.L_x_21139:
[----:B------:R-:W-:Y:S05]  /*7060*/  BSYNC.RECONVERGENT B2 ;  /* 0x0000000000027941 */ /* 0x000fea0003800200 */
.L_x_21138:
        /* <DEDUP_REMOVED lines=20> */
.L_x_21149:
        /* <DEDUP_REMOVED lines=13> */
.L_x_21151:
[----:B------:R-:W-:Y:S05]  /*7280*/  BSYNC.RECONVERGENT B4 ;  /* 0x0000000000047941 */ /* 0x000fea0003800200 */
.L_x_21150:
        /* <DEDUP_REMOVED lines=43> */
.L_x_21148:
[----:B------:R-:W-:Y:S05]  /*7540*/  BSYNC.RECONVERGENT B3 ;  /* 0x0000000000037941 */ /* 0x000fea0003800200 */
.L_x_21147:
        /* <DEDUP_REMOVED lines=10> */
.L_x_21146:
[----:B------:R-:W-:Y:S05]  /*75f0*/  BSYNC.RECONVERGENT B2 ;  /* 0x0000000000027941 */ /* 0x000fea0003800200 */
.L_x_21145:
        /* <DEDUP_REMOVED lines=20> */
.L_x_21156:
        /* <DEDUP_REMOVED lines=13> */
.L_x_21158:
[----:B------:R-:W-:Y:S05]  /*7810*/  BSYNC.RECONVERGENT B4 ;  /* 0x0000000000047941 */ /* 0x000fea0003800200 */
.L_x_21157:
        /* <DEDUP_REMOVED lines=43> */
.L_x_21155:
[----:B------:R-:W-:Y:S05]  /*7ad0*/  BSYNC.RECONVERGENT B3 ;  /* 0x0000000000037941 */ /* 0x000fea0003800200 */
.L_x_21154:
        /* <DEDUP_REMOVED lines=10> */
.L_x_21153:
[----:B------:R-:W-:Y:S05]  /*7b80*/  BSYNC.RECONVERGENT B2 ;  /* 0x0000000000027941 */ /* 0x000fea0003800200 */
.L_x_21152:
        /* <DEDUP_REMOVED lines=20> */
.L_x_21163:
        /* <DEDUP_REMOVED lines=13> */
.L_x_21165:
[----:B------:R-:W-:Y:S05]  /*7da0*/  BSYNC.RECONVERGENT B4 ;  /* 0x0000000000047941 */ /* 0x000fea0003800200 */
.L_x_21164:
        /* <DEDUP_REMOVED lines=43> */
.L_x_21162:
[----:B------:R-:W-:Y:S05]  /*8060*/  BSYNC.RECONVERGENT B3 ;  /* 0x0000000000037941 */ /* 0x000fea0003800200 */
.L_x_21161:
        /* <DEDUP_REMOVED lines=10> */
.L_x_21160:
[----:B------:R-:W-:Y:S05]  /*8110*/  BSYNC.RECONVERGENT B2 ;  /* 0x0000000000027941 */ /* 0x000fea0003800200 */
.L_x_21159:
        /* <DEDUP_REMOVED lines=20> */
.L_x_21170:
        /* <DEDUP_REMOVED lines=13> */
.L_x_21172:
[----:B------:R-:W-:Y:S05]  /*8330*/  BSYNC.RECONVERGENT B4 ;  /* 0x0000000000047941 */ /* 0x000fea0003800200 */
.L_x_21171:
        /* <DEDUP_REMOVED lines=43> */
.L_x_21169:
[----:B------:R-:W-:Y:S05]  /*85f0*/  BSYNC.RECONVERGENT B3 ;  /* 0x0000000000037941 */ /* 0x000fea0003800200 */
.L_x_21168:
        /* <DEDUP_REMOVED lines=10> */
.L_x_21167:
[----:B------:R-:W-:Y:S05]  /*86a0*/  BSYNC.RECONVERGENT B2 ;  /* 0x0000000000027941 */ /* 0x000fea0003800200 */
.L_x_21166:
        /* <DEDUP_REMOVED lines=20> */
.L_x_21177:
        /* <DEDUP_REMOVED lines=13> */
.L_x_21179:
[----:B------:R-:W-:Y:S05]  /*88c0*/  BSYNC.RECONVERGENT B4 ;  /* 0x0000000000047941 */ /* 0x000fea0003800200 */
.L_x_21178:
        /* <DEDUP_REMOVED lines=43> */
.L_x_21176:
[----:B------:R-:W-:Y:S05]  /*8b80*/  BSYNC.RECONVERGENT B3 ;  /* 0x0000000000037941 */ /* 0x000fea0003800200 */
.L_x_21175:
        /* <DEDUP_REMOVED lines=10> */
.L_x_21174:
[----:B------:R-:W-:Y:S05]  /*8c30*/  BSYNC.RECONVERGENT B2 ;  /* 0x0000000000027941 */ /* 0x000fea0003800200 */
.L_x_21173:
        /* <DEDUP_REMOVED lines=19> */
.L_x_21183:
        /* <DEDUP_REMOVED lines=13> */
.L_x_21185:
[----:B------:R-:W-:Y:S05]  /*8e40*/  BSYNC.RECONVERGENT B3 ;  /* 0x0000000000037941 */ /* 0x000fea0003800200 */
.L_x_21184:
        /* <DEDUP_REMOVED lines=43> */
.L_x_21182:
[----:B------:R-:W-:Y:S05]  /*9100*/  BSYNC.RECONVERGENT B2 ;  /* 0x0000000000027941 */ /* 0x000fea0003800200 */
.L_x_21181:
        /* <DEDUP_REMOVED lines=11> */
.L_x_21130:
        /* <DEDUP_REMOVED lines=21> */
.L_x_21190:
        /* <DEDUP_REMOVED lines=13> */
.L_x_21192:
[----:B------:R-:W-:Y:S05]  /*93e0*/  BSYNC.RECONVERGENT B4 ;  /* 0x0000000000047941 */ /* 0x000fea0003800200 */
.L_x_21191:
        /* <DEDUP_REMOVED lines=43> */
.L_x_21189:
[----:B------:R-:W-:Y:S05]  /*96a0*/  BSYNC.RECONVERGENT B3 ;  /* 0x0000000000037941 */ /* 0x000fea0003800200 */
.L_x_21188:
        /* <DEDUP_REMOVED lines=9> */
.L_x_21187:
[----:B------:R-:W-:Y:S05]  /*9740*/  BSYNC.RECONVERGENT B2 ;  /* 0x0000000000027941 */ /* 0x000fea0003800200 */
.L_x_21186:
        /* <DEDUP_REMOVED lines=17> */
.L_x_21197:
        /* <DEDUP_REMOVED lines=13> */
.L_x_21199:
[----:B------:R-:W-:Y:S05]  /*9930*/  BSYNC.RECONVERGENT B4 ;  /* 0x0000000000047941 */ /* 0x000fea0003800200 */
.L_x_21198:
        /* <DEDUP_REMOVED lines=43> */
.L_x_21196:
[----:B------:R-:W-:Y:S05]  /*9bf0*/  BSYNC.RECONVERGENT B3 ;  /* 0x0000000000037941 */ /* 0x000fea0003800200 */
.L_x_21195:
        /* <DEDUP_REMOVED lines=9> */
.L_x_21194:
[----:B------:R-:W-:Y:S05]  /*9c90*/  BSYNC.RECONVERGENT B2 ;  /* 0x0000000000027941 */ /* 0x000fea0003800200 */
.L_x_21193:
        /* <DEDUP_REMOVED lines=17> */
.L_x_21204:
        /* <DEDUP_REMOVED lines=13> */
.L_x_21206:
[----:B------:R-:W-:Y:S05]  /*9e80*/  BSYNC.RECONVERGENT B4 ;  /* 0x0000000000047941 */ /* 0x000fea0003800200 */
.L_x_21205:
        /* <DEDUP_REMOVED lines=43> */
.L_x_21203:
[----:B------:R-:W-:Y:S05]  /*a140*/  BSYNC.RECONVERGENT B3 ;  /* 0x0000000000037941 */ /* 0x000fea0003800200 */
.L_x_21202:
        /* <DEDUP_REMOVED lines=9> */
.L_x_21201:
[----:B------:R-:W-:Y:S05]  /*a1e0*/  BSYNC.RECONVERGENT B2 ;  /* 0x0000000000027941 */ /* 0x000fea0003800200 */
.L_x_21200:
        /* <DEDUP_REMOVED lines=17> */
.L_x_21211:
        /* <DEDUP_REMOVED lines=13> */
.L_x_21213:
[----:B------:R-:W-:Y:S05]  /*a3d0*/  BSYNC.RECONVERGENT B4 ;  /* 0x0000000000047941 */ /* 0x000fea0003800200 */
.L_x_21212:
        /* <DEDUP_REMOVED lines=43> */
.L_x_21210:
[----:B------:R-:W-:Y:S05]  /*a690*/  BSYNC.RECONVERGENT B3 ;  /* 0x0000000000037941 */ /* 0x000fea0003800200 */
.L_x_21209:
        /* <DEDUP_REMOVED lines=9> */
.L_x_21208:
[----:B------:R-:W-:Y:S05]  /*a730*/  BSYNC.RECONVERGENT B2 ;  /* 0x0000000000027941 */ /* 0x000fea0003800200 */
.L_x_21207:
        /* <DEDUP_REMOVED lines=17> */
.L_x_21218:
        /* <DEDUP_REMOVED lines=13> */
.L_x_21220:
[----:B------:R-:W-:Y:S05]  /*a920*/  BSYNC.RECONVERGENT B4 ;  /* 0x0000000000047941 */ /* 0x000fea0003800200 */
.L_x_21219:
        /* <DEDUP_REMOVED lines=43> */
.L_x_21217:
[----:B------:R-:W-:Y:S05]  /*abe0*/  BSYNC.RECONVERGENT B3 ;  /* 0x0000000000037941 */ /* 0x000fea0003800200 */
.L_x_21216:
        /* <DEDUP_REMOVED lines=9> */
.L_x_21215:
[----:B------:R-:W-:Y:S05]  /*ac80*/  BSYNC.RECONVERGENT B2 ;  /* 0x0000000000027941 */ /* 0x000fea0003800200 */
.L_x_21214:
        /* <DEDUP_REMOVED lines=17> */
.L_x_21225:
        /* <DEDUP_REMOVED lines=13> */
.L_x_21227:
[----:B------:R-:W-:Y:S05]  /*ae70*/  BSYNC.RECONVERGENT B4 ;  /* 0x0000000000047941 */ /* 0x000fea0003800200 */
.L_x_21226:
        /* <DEDUP_REMOVED lines=43> */
.L_x_21224:
[----:B------:R-:W-:Y:S05]  /*b130*/  BSYNC.RECONVERGENT B3 ;  /* 0x0000000000037941 */ /* 0x000fea0003800200 */
.L_x_21223:
        /* <DEDUP_REMOVED lines=9> */
.L_x_21222:
[----:B------:R-:W-:Y:S05]  /*b1d0*/  BSYNC.RECONVERGENT B2 ;  /* 0x0000000000027941 */ /* 0x000fea0003800200 */
.L_x_21221:
        /* <DEDUP_REMOVED lines=17> */
.L_x_21232:
        /* <DEDUP_REMOVED lines=13> */
.L_x_21234:
[----:B------:R-:W-:Y:S05]  /*b3c0*/  BSYNC.RECONVERGENT B4 ;  /* 0x0000000000047941 */ /* 0x000fea0003800200 */
.L_x_21233:
        /* <DEDUP_REMOVED lines=43> */
.L_x_21231:
[----:B------:R-:W-:Y:S05]  /*b680*/  BSYNC.RECONVERGENT B3 ;  /* 0x0000000000037941 */ /* 0x000fea0003800200 */
.L_x_21230:
        /* <DEDUP_REMOVED lines=9> */
.L_x_21229:
[----:B------:R-:W-:Y:S05]  /*b720*/  BSYNC.RECONVERGENT B2 ;  /* 0x0000000000027941 */ /* 0x000fea0003800200 */
.L_x_21228:
        /* <DEDUP_REMOVED lines=16> */
.L_x_21237:
        /* <DEDUP_REMOVED lines=13> */
.L_x_21239:
[----:B------:R-:W-:Y:S05]  /*b900*/  BSYNC.RECONVERGENT B3 ;  /* 0x0000000000037941 */ /* 0x000fea0003800200 */
.L_x_21238:
        /* <DEDUP_REMOVED lines=43> */
.L_x_21236:
[----:B------:R-:W-:Y:S05]  /*bbc0*/  BSYNC.RECONVERGENT B2 ;  /* 0x0000000000027941 */ /* 0x000fea0003800200 */
.L_x_21235:
        /* <DEDUP_REMOVED lines=9> */
.L_x_21180:
[----:B------:R-:W-:Y:S05]  /*bc60*/  BSYNC.RECONVERGENT B1 ;  /* 0x0000000000017941 */ /* 0x000fea0003800200 */
.L_x_21129:
        /* <DEDUP_REMOVED lines=28> */
.L_x_21241:
[----:B------:R-:W-:Y:S05]  /*be30*/  BSYNC.RECONVERGENT B1 ;  /* 0x0000000000017941 */ /* 0x000fea0003800200 */
.L_x_21240:
[----:B------:R-:W-:Y:S04]  /*be40*/  BSSY.RECONVERGENT B1, `(.L_x_21242) ;  /* 0x0000005000017945 */ /* 0x000fe80003800200 */
[----:B------:R-:W-:Y:S05]  /*be50*/  @!P1 BRA `(.L_x_21243) ;  /* 0x00000000000c9947 */ /* 0x000fea0003800000 */
[----:B------:R-:W2:Y:S02]  /*be60*/  LDC.64 R28, c[0x0][0x390] ;  /* 0x0000e400ff1c7b82 */ /* 0x000ea40000000a00 */
[----:B--2---:R-:W-:-:S06]  /*be70*/  IMAD.WIDE.U32 R28, R101, 0x10, R28 ;  /* 0x00000010651c7825 */ /* 0x004fcc00078e001c */
[----:B------:R-:W5:Y:S02]  /*be80*/  LDG.E.128 R28, desc[UR8][R28.64] ;  /* 0x000000081c1c7981 */ /* 0x000f64000c1e1d00 */
.L_x_21243:
[----:B------:R-:W-:Y:S05]  /*be90*/  BSYNC.RECONVERGENT B1 ;  /* 0x0000000000017941 */ /* 0x000fea0003800200 */
.L_x_21242:
        /* <DEDUP_REMOVED lines=28> */
.L_x_21250:
        /* <DEDUP_REMOVED lines=13> */
.L_x_21252:
[----:B------:R-:W-:Y:S05]  /*c130*/  BSYNC.RECONVERGENT B4 ;  /* 0x0000000000047941 */ /* 0x000fea0003800200 */
.L_x_21251:
        /* <DEDUP_REMOVED lines=43> */
.L_x_21249:
[----:B------:R-:W-:Y:S05]  /*c3f0*/  BSYNC.RECONVERGENT B3 ;  /* 0x0000000000037941 */ /* 0x000fea0003800200 */
.L_x_21248:
        /* <DEDUP_REMOVED lines=10> */
.L_x_21247:
[----:B------:R-:W-:Y:S05]  /*c4a0*/  BSYNC.RECONVERGENT B2 ;  /* 0x0000000000027941 */ /* 0x000fea0003800200 */
.L_x_21246:
        /* <DEDUP_REMOVED lines=20> */
.L_x_21257:
        /* <DEDUP_REMOVED lines=13> */
.L_x_21259:
[----:B------:R-:W-:Y:S05]  /*c6c0*/  BSYNC.RECONVERGENT B4 ;  /* 0x0000000000047941 */ /* 0x000fea0003800200 */
.L_x_21258:
        /* <DEDUP_REMOVED lines=43> */
.L_x_21256:
[----:B------:R-:W-:Y:S05]  /*c980*/  BSYNC.RECONVERGENT B3 ;  /* 0x0000000000037941 */ /* 0x000fea0003800200 */
.L_x_21255:
        /* <DEDUP_REMOVED lines=10> */
.L_x_21254:
[----:B------:R-:W-:Y:S05]  /*ca30*/  BSYNC.RECONVERGENT B2 ;  /* 0x0000000000027941 */ /* 0x000fea0003800200 */
.L_x_21253:
        /* <DEDUP_REMOVED lines=20> */
.L_x_21264:
        /* <DEDUP_REMOVED lines=13> */
.L_x_21266:
[----:B------:R-:W-:Y:S05]  /*cc50*/  BSYNC.RECONVERGENT B4 ;  /* 0x0000000000047941 */ /* 0x000fea0003800200 */
.L_x_21265:
        /* <DEDUP_REMOVED lines=43> */
.L_x_21263:
[----:B------:R-:W-:Y:S05]  /*cf10*/  BSYNC.RECONVERGENT B3 ;  /* 0x0000000000037941 */ /* 0x000fea0003800200 */
.L_x_21262:
        /* <DEDUP_REMOVED lines=10> */
.L_x_21261:
[----:B------:R-:W-:Y:S05]  /*cfc0*/  BSYNC.RECONVERGENT B2 ;  /* 0x0000000000027941 */ /* 0x000fea0003800200 */
.L_x_21260:
        /* <DEDUP_REMOVED lines=20> */
.L_x_21271:
        /* <DEDUP_REMOVED lines=13> */
.L_x_21273:
[----:B------:R-:W-:Y:S05]  /*d1e0*/  BSYNC.RECONVERGENT B4 ;  /* 0x0000000000047941 */ /* 0x000fea0003800200 */
.L_x_21272:
        /* <DEDUP_REMOVED lines=43> */
.L_x_21270:
[----:B------:R-:W-:Y:S05]  /*d4a0*/  BSYNC.RECONVERGENT B3 ;  /* 0x0000000000037941 */ /* 0x000fea0003800200 */
.L_x_21269:
        /* <DEDUP_REMOVED lines=10> */
.L_x_21268:
[----:B------:R-:W-:Y:S05]  /*d550*/  BSYNC.RECONVERGENT B2 ;  /* 0x0000000000027941 */ /* 0x000fea0003800200 */
.L_x_21267:
        /* <DEDUP_REMOVED lines=20> */
.L_x_21278:
        /* <DEDUP_REMOVED lines=13> */
.L_x_21280:
[----:B------:R-:W-:Y:S05]  /*d770*/  BSYNC.RECONVERGENT B4 ;  /* 0x0000000000047941 */ /* 0x000fea0003800200 */
.L_x_21279:
        /* <DEDUP_REMOVED lines=43> */
.L_x_21277:
[----:B------:R-:W-:Y:S05]  /*da30*/  BSYNC.RECONVERGENT B3 ;  /* 0x0000000000037941 */ /* 0x000fea0003800200 */
.L_x_21276:
        /* <DEDUP_REMOVED lines=10> */
.L_x_21275:
[----:B------:R-:W-:Y:S05]  /*dae0*/  BSYNC.RECONVERGENT B2 ;  /* 0x0000000000027941 */ /* 0x000fea0003800200 */
.L_x_21274:
        /* <DEDUP_REMOVED lines=20> */
.L_x_21285:
        /* <DEDUP_REMOVED lines=13> */
.L_x_21287:
[----:B------:R-:W-:Y:S05]  /*dd00*/  BSYNC.RECONVERGENT B4 ;  /* 0x0000000000047941 */ /* 0x000fea0003800200 */
.L_x_21286:
        /* <DEDUP_REMOVED lines=43> */
.L_x_21284:
[----:B------:R-:W-:Y:S05]  /*dfc0*/  BSYNC.RECONVERGENT B3 ;  /* 0x0000000000037941 */ /* 0x000fea0003800200 */
.L_x_21283:
        /* <DEDUP_REMOVED lines=10> */
.L_x_21282:
[----:B------:R-:W-:Y:S05]  /*e070*/  BSYNC.RECONVERGENT B2 ;  /* 0x0000000000027941 */ /* 0x000fea0003800200 */
.L_x_21281:
        /* <DEDUP_REMOVED lines=20> */
.L_x_21292:
        /* <DEDUP_REMOVED lines=13> */
.L_x_21294:
[----:B------:R-:W-:Y:S05]  /*e290*/  BSYNC.RECONVERGENT B4 ;  /* 0x0000000000047941 */ /* 0x000fea0003800200 */
.L_x_21293:
        /* <DEDUP_REMOVED lines=43> */
.L_x_21291:
[----:B------:R-:W-:Y:S05]  /*e550*/  BSYNC.RECONVERGENT B3 ;  /* 0x0000000000037941 */ /* 0x000fea0003800200 */
.L_x_21290:
        /* <DEDUP_REMOVED lines=10> */
.L_x_21289:
[----:B------:R-:W-:Y:S05]  /*e600*/  BSYNC.RECONVERGENT B2 ;  /* 0x0000000000027941 */ /* 0x000fea0003800200 */
.L_x_21288:
        /* <DEDUP_REMOVED lines=19> */
.L_x_21298:
        /* <DEDUP_REMOVED lines=13> */
.L_x_21300:
[----:B------:R-:W-:Y:S05]  /*e810*/  BSYNC.RECONVERGENT B3 ;  /* 0x0000000000037941 */ /* 0x000fea0003800200 */
.L_x_21299:
        /* <DEDUP_REMOVED lines=43> */
.L_x_21297:
[----:B------:R-:W-:Y:S05]  /*ead0*/  BSYNC.RECONVERGENT B2 ;  /* 0x0000000000027941 */ /* 0x000fea0003800200 */
.L_x_21296:
        /* <DEDUP_REMOVED lines=11> */
.L_x_21245:
        /* <DEDUP_REMOVED lines=21> */
.L_x_21305:
        /* <DEDUP_REMOVED lines=13> */
.L_x_21307:
[----:B------:R-:W-:Y:S05]  /*edb0*/  BSYNC.RECONVERGENT B4 ;  /* 0x0000000000047941 */ /* 0x000fea0003800200 */
.L_x_21306:
        /* <DEDUP_REMOVED lines=43> */
.L_x_21304:
[----:B------:R-:W-:Y:S05]  /*f070*/  BSYNC.RECONVERGENT B3 ;  /* 0x0000000000037941 */ /* 0x000fea0003800200 */
.L_x_21303:
        /* <DEDUP_REMOVED lines=9> */
.L_x_21302:
[----:B------:R-:W-:Y:S05]  /*f110*/  BSYNC.RECONVERGENT B2 ;  /* 0x0000000000027941 */ /* 0x000fea0003800200 */
.L_x_21301:
        /* <DEDUP_REMOVED lines=17> */
.L_x_21312:
        /* <DEDUP_REMOVED lines=13> */
.L_x_21314:
[----:B------:R-:W-:Y:S05]  /*f300*/  BSYNC.RECONVERGENT B4 ;  /* 0x0000000000047941 */ /* 0x000fea0003800200 */
.L_x_21313:
        /* <DEDUP_REMOVED lines=43> */
.L_x_21311:
[----:B------:R-:W-:Y:S05]  /*f5c0*/  BSYNC.RECONVERGENT B3 ;  /* 0x0000000000037941 */ /* 0x000fea0003800200 */
.L_x_21310:
        /* <DEDUP_REMOVED lines=9> */
.L_x_21309:
[----:B------:R-:W-:Y:S05]  /*f660*/  BSYNC.RECONVERGENT B2 ;  /* 0x0000000000027941 */ /* 0x000fea0003800200 */
.L_x_21308:
        /* <DEDUP_REMOVED lines=17> */
.L_x_21319:
        /* <DEDUP_REMOVED lines=13> */
.L_x_21321:
[----:B------:R-:W-:Y:S05]  /*f850*/  BSYNC.RECONVERGENT B4 ;  /* 0x0000000000047941 */ /* 0x000fea0003800200 */
.L_x_21320:
        /* <DEDUP_REMOVED lines=43> */
.L_x_21318:
[----:B------:R-:W-:Y:S05]  /*fb10*/  BSYNC.RECONVERGENT B3 ;  /* 0x0000000000037941 */ /* 0x000fea0003800200 */
.L_x_21317:
        /* <DEDUP_REMOVED lines=9> */
.L_x_21316:
[----:B------:R-:W-:Y:S05]  /*fbb0*/  BSYNC.RECONVERGENT B2 ;  /* 0x0000000000027941 */ /* 0x000fea0003800200 */
.L_x_21315:
        /* <DEDUP_REMOVED lines=17> */
.L_x_21326:
        /* <DEDUP_REMOVED lines=13> */
.L_x_21328:
[----:B------:R-:W-:Y:S05]  /*fda0*/  BSYNC.RECONVERGENT B4 ;  /* 0x0000000000047941 */ /* 0x000fea0003800200 */
.L_x_21327:
        /* <DEDUP_REMOVED lines=43> */
.L_x_21325:
[----:B------:R-:W-:Y:S05]  /*10060*/  BSYNC.RECONVERGENT B3 ;  /* 0x0000000000037941 */ /* 0x000fea0003800200 */
.L_x_21324:
        /* <DEDUP_REMOVED lines=9> */
.L_x_21323:
[----:B------:R-:W-:Y:S05]  /*10100*/  BSYNC.RECONVERGENT B2 ;  /* 0x0000000000027941 */ /* 0x000fea0003800200 */
.L_x_21322:
        /* <DEDUP_REMOVED lines=17> */
.L_x_21333:
        /* <DEDUP_REMOVED lines=13> */
.L_x_21335:
[----:B------:R-:W-:Y:S05]  /*102f0*/  BSYNC.RECONVERGENT B4 ;  /* 0x0000000000047941 */ /* 0x000fea0003800200 */
.L_x_21334:
        /* <DEDUP_REMOVED lines=43> */
.L_x_21332:
[----:B------:R-:W-:Y:S05]  /*105b0*/  BSYNC.RECONVERGENT B3 ;  /* 0x0000000000037941 */ /* 0x000fea0003800200 */
.L_x_21331:
        /* <DEDUP_REMOVED lines=9> */
.L_x_21330:
[----:B------:R-:W-:Y:S05]  /*10650*/  BSYNC.RECONVERGENT B2 ;  /* 0x0000000000027941 */ /* 0x000fea0003800200 */
.L_x_21329:
        /* <DEDUP_REMOVED lines=17> */
.L_x_21340:
        /* <DEDUP_REMOVED lines=13> */
.L_x_21342:
[----:B------:R-:W-:Y:S05]  /*10840*/  BSYNC.RECONVERGENT B4 ;  /* 0x0000000000047941 */ /* 0x000fea0003800200 */
.L_x_21341:
        /* <DEDUP_REMOVED lines=43> */
.L_x_21339:
[----:B------:R-:W-:Y:S05]  /*10b00*/  BSYNC.RECONVERGENT B3 ;  /* 0x0000000000037941 */ /* 0x000fea0003800200 */
.L_x_21338:
        /* <DEDUP_REMOVED lines=9> */
.L_x_21337:
[----:B------:R-:W-:Y:S05]  /*10ba0*/  BSYNC.RECONVERGENT B2 ;  /* 0x0000000000027941 */ /* 0x000fea0003800200 */
.L_x_21336:
        /* <DEDUP_REMOVED lines=17> */
.L_x_21347:
        /* <DEDUP_REMOVED lines=13> */
.L_x_21349:
[----:B------:R-:W-:Y:S05]  /*10d90*/  BSYNC.RECONVERGENT B4 ;  /* 0x0000000000047941 */ /* 0x000fea0003800200 */
.L_x_21348:
        /* <DEDUP_REMOVED lines=43> */
.L_x_21346:
[----:B------:R-:W-:Y:S05]  /*11050*/  BSYNC.RECONVERGENT B3 ;  /* 0x0000000000037941 */ /* 0x000fea0003800200 */
.L_x_21345:
        /* <DEDUP_REMOVED lines=9> */
.L_x_21344:
[----:B------:R-:W-:Y:S05]  /*110f0*/  BSYNC.RECONVERGENT B2 ;  /* 0x0000000000027941 */ /* 0x000fea0003800200 */
.L_x_21343:
        /* <DEDUP_REMOVED lines=16> */
.L_x_21352:
        /* <DEDUP_REMOVED lines=13> */
.L_x_21354:
[----:B------:R-:W-:Y:S05]  /*112d0*/  BSYNC.RECONVERGENT B3 ;  /* 0x0000000000037941 */ /* 0x000fea0003800200 */
.L_x_21353:
        /* <DEDUP_REMOVED lines=43> */
.L_x_21351:
[----:B------:R-:W-:Y:S05]  /*11590*/  BSYNC.RECONVERGENT B2 ;  /* 0x0000000000027941 */ /* 0x000fea0003800200 */
.L_x_21350:
        /* <DEDUP_REMOVED lines=9> */
.L_x_21295:
[----:B------:R-:W-:Y:S05]  /*11630*/  BSYNC.RECONVERGENT B1 ;  /* 0x0000000000017941 */ /* 0x000fea0003800200 */
.L_x_21244:
        /* <DEDUP_REMOVED lines=50> */
.L_x_21356:
[----:B------:R-:W-:Y:S05]  /*11960*/  BSYNC.RECONVERGENT B1 ;  /* 0x0000000000017941 */ /* 0x000fea0003800200 */
.L_x_21355:
        /* <DEDUP_REMOVED lines=72> */
.L_x_21372:
        /* <DEDUP_REMOVED lines=106> */
[----:B------:R-:W-:Y:S02]  /*12490*/  F2FP.F16.F32.PACK_AB R19, R120, R19 ;  /* 0x000000137813723e */ /* 0x000fe400000000ff */
[----:B------:R-:W-:Y:S01]  /*124a0*/  F2FP.F16.F32.PACK_AB R18, R118, R85 ;  /* 0x000000557612723e */ /* 0x000fe200000000ff */
[----:B------:R0:W-:Y:S01]  /*124b0*/  STG.E.128 desc[UR8][R24.64], R12 ;  /* 0x0000000c18007986 */ /* 0x0001e2000c101d08 */
[----:B------:R-:W-:Y:S02]  /*124c0*/  F2FP.F16.F32.PACK_AB R16, R21, R16 ;  /* 0x000000101510723e */ /* 0x000fe400000000ff */
[----:B------:R-:W-:-:S02]  /*124d0*/  F2FP.F16.F32.PACK_AB R23, R84, R23 ;  /* 0x000000175417723e */ /* 0x000fc400000000ff */
[----:B------:R-:W-:Y:S01]  /*124e0*/  F2FP.F16.F32.PACK_AB R22, R114, R97 ;  /* 0x000000617216723e */ /* 0x000fe200000000ff */
[----:B------:R0:W-:Y:S01]  /*124f0*/  STG.E.128 desc[UR8][R26.64], R16 ;  /* 0x000000101a007986 */ /* 0x0001e2000c101d08 */
[----:B------:R-:W-:Y:S02]  /*12500*/  F2FP.F16.F32.PACK_AB R21, R112, R87 ;  /* 0x000000577015723e */ /* 0x000fe400000000ff */
[----:B------:R-:W-:-:S05]  /*12510*/  F2FP.F16.F32.PACK_AB R20, R83, R20 ;  /* 0x000000145314723e */ /* 0x000fca00000000ff */
[----:B------:R0:W-:Y:S02]  /*12520*/  STG.E.128 desc[UR8][R80.64], R20 ;  /* 0x0000001450007986 */ /* 0x0001e4000c101d08 */
.L_x_21359:
[----:B------:R-:W-:Y:S05]  /*12530*/  BSYNC.RECONVERGENT B1 ;  /* 0x0000000000017941 */ /* 0x000fea0003800200 */
.L_x_21358:
[----:B0-----:R-:W0:Y:S02]  /*12540*/  LDC.64 R12, c[0x0][0x380] ;  /* 0x0000e000ff0c7b82 */ /* 0x001e240000000a00 */
[----:B0-----:R-:W-:-:S05]  /*12550*/  IMAD R92, R12, 0x4, R92 ;  /* 0x000000040c5c7824 */ /* 0x001fca00078e025c */
[----:B------:R-:W-:-:S13]  /*12560*/  ISETP.GE.AND P0, PT, R92, R13, PT ;  /* 0x0000000d5c00720c */ /* 0x000fda0003f06270 */
[----:B------:R-:W-:Y:S05]  /*12570*/  @!P0 BRA `(.L_x_21360) ;  /* 0xfffffee4000c8947 */ /* 0x000fea000383ffff */
[----:B------:R-:W-:Y:S05]  /*12580*/  BSYNC B0 ;  /* 0x0000000000007941 */ /* 0x000fea0003800000 */
.L_x_21013:
[----:B------:R-:W-:Y:S05]  /*12590*/  EXIT ;  /* 0x000000000000794d */ /* 0x000fea0003800000 */
.L_x_21357:
        /* <DEDUP_REMOVED lines=8> */
.L_x_21362:
[----:B------:R-:W-:Y:S05]  /*12620*/  BSYNC B1 ;  /* 0x0000000000017941 */ /* 0x000fea0003800000 */
.L_x_21361:
        /* <DEDUP_REMOVED lines=9> */
.L_x_21363:
[----:B------:R-:W-:Y:S02]  /*126c0*/  IMAD.MOV.U32 R110, RZ, RZ, 0x4 ;  /* 0x00000004ff6e7424 */ /* 0x000fe400078e00ff */
[----:B------:R-:W-:-:S04]  /*126d0*/  IMAD.MOV.U32 R94, RZ, RZ, R107 ;  /* 0x000000ffff5e7224 */ /* 0x000fc800078e006b */
[----:B------:R-:W-:-:S05]  /*126e0*/  FADD.FTZ R102, R95, R94 ;  /* 0x0000005e5f667221 */ /* 0x000fca0000010000 */
[----:B------:R-:W-:-:S07]  /*126f0*/  MOV R109, R102 ;  /* 0x00000066006d7202 */ /* 0x000fce0000000f00 */
[----:B------:R-:W-:Y:S05]  /*12700*/  WARPSYNC.COLLECTIVE R106, `(.L_x_21364) ;  /* 0x000000006a087348 */ /* 0x000fea0003c00000 */
[----:B------:R0:W1:Y:S02]  /*12710*/  SHFL.BFLY P1, R107, R109, R110, R111 ;  /* 0x0c00006e6d6b7389 */ /* 0x000064000002006f */
[----:B01----:R-:W-:Y:S05]  /*12720*/  ENDCOLLECTIVE ;  /* 0x000000000000791b */ /* 0x003fea0003800000 */
.L_x_21364:
        /* <DEDUP_REMOVED lines=8> */
.L_x_21365:
[----:B------:R-:W-:Y:S02]  /*127b0*/  IMAD.MOV.U32 R110, RZ, RZ, 0x10 ;  /* 0x00000010ff6e7424 */ /* 0x000fe400078e00ff */
[----:B------:R-:W-:-:S04]  /*127c0*/  IMAD.MOV.U32 R94, RZ, RZ, R107 ;  /* 0x000000ffff5e7224 */ /* 0x000fc800078e006b */
[----:B------:R-:W-:-:S05]  /*127d0*/  FADD.FTZ R104, R103, R94 ;  /* 0x0000005e67687221 */ /* 0x000fca0000010000 */
[----:B------:R-:W-:-:S07]  /*127e0*/  MOV R109, R104 ;  /* 0x00000068006d7202 */ /* 0x000fce0000000f00 */
[----:B------:R-:W-:Y:S05]  /*127f0*/  WARPSYNC.COLLECTIVE R106, `(.L_x_21366) ;  /* 0x000000006a087348 */ /* 0x000fea0003c00000 */
[----:B------:R0:W1:Y:S02]  /*12800*/  SHFL.BFLY P1, R107, R109, R110, R111 ;  /* 0x0c00006e6d6b7389 */ /* 0x000064000002006f */
[----:B01----:R-:W-:Y:S05]  /*12810*/  ENDCOLLECTIVE ;  /* 0x000000000000791b */ /* 0x003fea0003800000 */
.L_x_21366:
        /* <DEDUP_REMOVED lines=56> */
.L_x_21367:
[----:B------:R-:W-:Y:S02]  /*12ba0*/  IMAD.MOV.U32 R110, RZ, RZ, 0x2 ;  /* 0x00000002ff6e7424 */ /* 0x000fe400078e00ff */
[----:B------:R-:W-:-:S04]  /*12bb0*/  IMAD.MOV.U32 R95, RZ, RZ, R107 ;  /* 0x000000ffff5f7224 */ /* 0x000fc800078e006b */
[----:B------:R-:W-:-:S05]  /*12bc0*/  FADD.FTZ R95, R94, R95 ;  /* 0x0000005f5e5f7221 */ /* 0x000fca0000010000 */
[----:B------:R-:W-:-:S07]  /*12bd0*/  MOV R109, R95 ;  /* 0x0000005f006d7202 */ /* 0x000fce0000000f00 */
[----:B------:R-:W-:Y:S05]  /*12be0*/  WARPSYNC.COLLECTIVE R106, `(.L_x_21368) ;  /* 0x000000006a087348 */ /* 0x000fea0003c00000 */
[----:B------:R0:W1:Y:S02]  /*12bf0*/  SHFL.BFLY P1, R107, R109, R110, R111 ;  /* 0x0c00006e6d6b7389 */ /* 0x000064000002006f */
[----:B01----:R-:W-:Y:S05]  /*12c00*/  ENDCOLLECTIVE ;  /* 0x000000000000791b */ /* 0x003fea0003800000 */
.L_x_21368:
[----:B------:R-:W-:Y:S01]  /*12c10*/  HFMA2 R110, -RZ, RZ, 0, 2.384185791015625e-07 ;  /* 0x00000004ff6e7431 */ /* 0x000fe200000001ff */
[----:B------:R-:W-:-:S05]  /*12c20*/  MOV R102, R107 ;  /* 0x0000006b00667202 */ /* 0x000fca0000000f00 */
[----:B------:R-:W-:-:S04]  /*12c30*/  FADD.FTZ R102, R95, R102 ;  /* 0x000000665f667221 */ /* 0x000fc80000010000 */
[----:B------:R-:W-:-:S07]  /*12c40*/  IMAD.MOV.U32 R109, RZ, RZ, R102 ;  /* 0x000000ffff6d7224 */ /* 0x000fce00078e0066 */
[----:B------:R-:W-:Y:S05]  /*12c50*/  WARPSYNC.COLLECTIVE R106, `(.L_x_21369) ;  /* 0x000000006a087348 */ /* 0x000fea0003c00000 */
[----:B------:R0:W1:Y:S02]  /*12c60*/  SHFL.BFLY P1, R107, R109, R110, R111 ;  /* 0x0c00006e6d6b7389 */ /* 0x000064000002006f */
[----:B01----:R-:W-:Y:S05]  /*12c70*/  ENDCOLLECTIVE ;  /* 0x000000000000791b */ /* 0x003fea0003800000 */
.L_x_21369:
[----:B------:R-:W-:Y:S02]  /*12c80*/  IMAD.MOV.U32 R110, RZ, RZ, 0x8 ;  /* 0x00000008ff6e7424 */ /* 0x000fe400078e00ff */
[----:B------:R-:W-:-:S04]  /*12c90*/  IMAD.MOV.U32 R103, RZ, RZ, R107 ;  /* 0x000000ffff677224 */ /* 0x000fc800078e006b */
[----:B------:R-:W-:-:S05]  /*12ca0*/  FADD.FTZ R103, R102, R103 ;  /* 0x0000006766677221 */ /* 0x000fca0000010000 */
[----:B------:R-:W-:-:S07]  /*12cb0*/  MOV R109, R103 ;  /* 0x00000067006d7202 */ /* 0x000fce0000000f00 */
[----:B------:R-:W-:Y:S05]  /*12cc0*/  WARPSYNC.COLLECTIVE R106, `(.L_x_21370) ;  /* 0x000000006a087348 */ /* 0x000fea0003c00000 */
[----:B------:R0:W1:Y:S02]  /*12cd0*/  SHFL.BFLY P1, R107, R109, R110, R111 ;  /* 0x0c00006e6d6b7389 */ /* 0x000064000002006f */
[----:B01----:R-:W-:Y:S05]  /*12ce0*/  ENDCOLLECTIVE ;  /* 0x000000000000791b */ /* 0x003fea0003800000 */
.L_x_21370:
[----:B------:R-:W-:Y:S01]  /*12cf0*/  HFMA2 R110, -RZ, RZ, 0, 9.5367431640625e-07 ;  /* 0x00000010ff6e7431 */ /* 0x000fe200000001ff */
[----:B------:R-:W-:-:S05]  /*12d00*/  MOV R104, R107 ;  /* 0x0000006b00687202 */ /* 0x000fca0000000f00 */
[----:B------:R-:W-:-:S04]  /*12d10*/  FADD.FTZ R104, R103, R104 ;  /* 0x0000006867687221 */ /* 0x000fc80000010000 */
[----:B------:R-:W-:-:S07]  /*12d20*/  IMAD.MOV.U32 R109, RZ, RZ, R104 ;  /* 0x000000ffff6d7224 */ /* 0x000fce00078e0068 */
[----:B------:R-:W-:Y:S05]  /*12d30*/  WARPSYNC.COLLECTIVE R106, `(.L_x_21371) ;  /* 0x000000006a087348 */ /* 0x000fea0003c00000 */
[----:B------:R0:W1:Y:S02]  /*12d40*/  SHFL.BFLY P1, R107, R109, R110, R111 ;  /* 0x0c00006e6d6b7389 */ /* 0x000064000002006f */
[----:B01----:R-:W-:Y:S05]  /*12d50*/  ENDCOLLECTIVE ;  /* 0x000000000000791b */ /* 0x003fea0003800000 */
.L_x_21371:
[----:B------:R-:W-:Y:S05]  /*12d60*/  BRA `(.L_x_21372) ;  /* 0xfffffff000207947 */ /* 0x000fea000383ffff */
.L_x_21373:
        /* <DEDUP_REMOVED lines=9> */
.L_x_28825:


//--------------------- .text._ZN10layer_norm13ln_fwd_kernelINS_13Kernel_traitsIf6__halffS2_fjLj768ELj1ELj4ELj1ELj16ENS_18Kernel_traits_baseILj768EfS2_fS2_fjLj128EEEEELb1ELb1ELb0ELb0EEEvNS_9FwdParamsE --------------------------
	.section	.text._ZN10layer_norm13ln_fwd_kernelINS_13Kernel_traitsIf6__halffS2_fjLj768ELj1ELj4ELj1ELj16ENS_18Kernel_traits_baseILj768EfS2_fS2_fjLj128EEEEELb1ELb1ELb0ELb0EEEvNS_9FwdParamsE,"ax",@progbits
	.align	128
        .global         _ZN10layer_norm13ln_fwd_kernelINS_13Kernel_traitsIf6__halffS2_fjLj768ELj1ELj4ELj1ELj16ENS_18Kernel_traits_baseILj768EfS2_fS2_fjLj128EEEEELb1ELb1ELb0ELb0EEEvNS_9FwdParamsE
        .type           _ZN10layer_norm13ln_fwd_kernelINS_13Kernel_traitsIf6__halffS2_fjLj768ELj1ELj4ELj1ELj16ENS_18Kernel_traits_baseILj768EfS2_fS2_fjLj128EEEEELb1ELb1ELb0ELb0EEEvNS_9FwdParamsE,@function
        .size           _ZN10layer_norm13ln_fwd_kernelINS_13Kernel_traitsIf6__halffS2_fjLj768ELj1ELj4ELj1ELj16ENS_18Kernel_traits_baseILj768EfS2_fS2_fjLj128EEEEELb1ELb1ELb0ELb0EEEvNS_9FwdParamsE,(.L_x_28826 - _ZN10layer_norm13ln_fwd_kernelINS_13Kernel_traitsIf6__halffS2_fjLj768ELj1ELj4ELj1ELj16ENS_18Kernel_traits_baseILj768EfS2_fS2_fjLj128EEEEELb1ELb1ELb0ELb0EEEvNS_9FwdParamsE)
        .other          _ZN10layer_norm13ln_fwd_kernelINS_13Kernel_traitsIf6__halffS2_fjLj768ELj1ELj4ELj1ELj16ENS_18Kernel_traits_baseILj768EfS2_fS2_fjLj128EEEEELb1ELb1ELb0ELb0EEEvNS_9FwdParamsE,@"STO_CUDA_ENTRY STV_DEFAULT"
_ZN10layer_norm13ln_fwd_kernelINS_13Kernel_traitsIf6__halffS2_fjLj768ELj1ELj4ELj1ELj16ENS_18Kernel_traits_baseILj768EfS2_fS2_fjLj128EEEEELb1ELb1ELb0ELb0EEEvNS_9FwdParamsE:
.text._ZN10layer_norm13ln_fwd_kernelINS_13Kernel_traitsIf6__halffS2_fjLj768ELj1ELj4ELj1ELj16ENS_18Kernel_traits_baseILj768EfS2_fS2_fjLj128EEEEELb1ELb1ELb0ELb0EEEvNS_9FwdParamsE:
        /* <DEDUP_REMOVED lines=100> */
.L_x_21375:
        /* <DEDUP_REMOVED lines=42> */
.L_x_21376:
[----:B------:R-:W-:Y:S05]  /*08e0*/  BSYNC.RECONVERGENT B0 ;  /* 0x0000000000007941 */ /* 0x000fea0003800200 */
.L_x_21374:
        /* <DEDUP_REMOVED lines=74> */
.L_x_21636:
        /* <DEDUP_REMOVED lines=13> */
[----:B------:R-:W-:-:S03]  /*0e60*/  HFMA2 R0, -RZ, RZ, 1.875, 0 ;  /* 0x3f800000ff007431 */ /* 0x000fc600000001ff */
        /* <DEDUP_REMOVED lines=25> */
.L_x_28662:
[----:B------:R-:W-:Y:S05]  /*1000*/  BRX R84 -0x1010                                        (*"BRANCH_TARGETS .L_x_28663,.L_x_28664,.L_x_28665"*) ;  /* 0xffffffec54fc7949 */ /* 0x000fea000383ffff */
.L_x_28665:
[----:B------:R-:W-:Y:S01]  /*1010*/  VIADD R86, R109, 0x1 ;  /* 0x000000016d567836 */ /* 0x000fe20000000000 */
[----:B------:R-:W-:Y:S01]  /*1020*/  MOV R87, R110 ;  /* 0x0000006e00577202 */ /* 0x000fe20000000f00 */
[----:B------:R-:W-:Y:S01]  /*1030*/  IMAD.MOV.U32 R118, RZ, RZ, R117 ;  /* 0x000000ffff767224 */ /* 0x000fe200078e0075 */
[----:B------:R-:W-:Y:S06]  /*1040*/  BRA `(.L_x_21382) ;  /* 0x0000000000ec7947 */ /* 0x000fec0003800000 */
.L_x_28663:
[----:B------:R-:W-:Y:S01]  /*1050*/  IMAD.MOV.U32 R118, RZ, RZ, R117 ;  /* 0x000000ffff767224 */ /* 0x000fe200078e0075 */
[----:B------:R-:W-:Y:S01]  /*1060*/  MOV R87, R111 ;  /* 0x0000006f00577202 */ /* 0x000fe20000000f00 */
[----:B------:R-:W-:Y:S01]  /*1070*/  IMAD.MOV.U32 R86, RZ, RZ, 0x3 ;  /* 0x00000003ff567424 */ /* 0x000fe200078e00ff */
[----:B------:R-:W-:Y:S06]  /*1080*/  BRA `(.L_x_21382) ;  /* 0x0000000000dc7947 */ /* 0x000fec0003800000 */
.L_x_28664:
        /* <DEDUP_REMOVED lines=13> */
.L_x_21384:
[----:B------:R-:W-:Y:S05]  /*1160*/  BSYNC.RECONVERGENT B3 ;  /* 0x0000000000037941 */ /* 0x000fea0003800200 */
.L_x_21383:
        /* <DEDUP_REMOVED lines=41> */
.L_x_21382:
[----:B------:R-:W-:Y:S05]  /*1400*/  BSYNC.RECONVERGENT B2 ;  /* 0x0000000000027941 */ /* 0x000fea0003800200 */
.L_x_21381:
        /* <DEDUP_REMOVED lines=9> */
[----:B------:R-:W-:Y:S01]  /*14a0*/  FMUL.FTZ R84, R87, R0 ;  /* 0x0000000057547220 */ /* 0x000fe20000410000 */
[----:B------:R-:W-:-:S03]  /*14b0*/  MOV R87, R108 ;  /* 0x0000006c00577202 */ /* 0x000fc60000000f00 */
        /* <DEDUP_REMOVED lines=15> */
.L_x_21387:
        /* <DEDUP_REMOVED lines=13> */
.L_x_21389:
[----:B------:R-:W-:Y:S05]  /*1680*/  BSYNC.RECONVERGENT B3 ;  /* 0x0000000000037941 */ /* 0x000fea0003800200 */
.L_x_21388:
        /* <DEDUP_REMOVED lines=43> */
.L_x_21386:
[----:B------:R-:W-:Y:S05]  /*1940*/  BSYNC.RECONVERGENT B2 ;  /* 0x0000000000027941 */ /* 0x000fea0003800200 */
.L_x_21385:
        /* <DEDUP_REMOVED lines=22> */
.L_x_21392:
        /* <DEDUP_REMOVED lines=13> */
.L_x_21394:
[----:B------:R-:W-:Y:S05]  /*1b80*/  BSYNC.RECONVERGENT B3 ;  /* 0x0000000000037941 */ /* 0x000fea0003800200 */
.L_x_21393:
        /* <DEDUP_REMOVED lines=43> */
.L_x_21391:
[----:B------:R-:W-:Y:S05]  /*1e40*/  BSYNC.RECONVERGENT B2 ;  /* 0x0000000000027941 */ /* 0x000fea0003800200 */
.L_x_21390:
[----:B------:R-:W-:Y:S01]  /*1e50*/  I2FP.F32.U32 R86, R87 ;  /* 0x0000005700567245 */ /* 0x000fe20000201000 */
[----:B------:R-:W-:Y:S01]  /*1e60*/  HADD2.F32 R109, -RZ, R97.H0_H0 ;  /* 0x20000061ff6d7230 */ /* 0x000fe20000004100 */
[----:B------:R-:W-:Y:S01]  /*1e70*/  ISETP.NE.AND P3, PT, R122, 0x1, PT ;  /* 0x000000017a00780c */ /* 0x000fe20003f65270 */
[----:B------:R-:W-:Y:S01]  /*1e80*/  BSSY.RECONVERGENT B2, `(.L_x_21395) ;  /* 0x000004b000027945 */ /* 0x000fe20003800200 */
[----:B------:R-:W-:Y:S02]  /*1e90*/  IMAD.MOV.U32 R96, RZ, RZ, R108 ;  /* 0x000000ffff607224 */ /* 0x000fe400078e006c */
        /* <DEDUP_REMOVED lines=17> */
.L_x_21397:
        /* <DEDUP_REMOVED lines=13> */
.L_x_21399:
[----:B------:R-:W-:Y:S05]  /*2080*/  BSYNC.RECONVERGENT B3 ;  /* 0x0000000000037941 */ /* 0x000fea0003800200 */
.L_x_21398:
        /* <DEDUP_REMOVED lines=42> */
.L_x_21396:
[----:B------:R-:W-:Y:S05]  /*2330*/  BSYNC.RECONVERGENT B2 ;  /* 0x0000000000027941 */ /* 0x000fea0003800200 */
.L_x_21395:
        /* <DEDUP_REMOVED lines=22> */
.L_x_21402:
        /* <DEDUP_REMOVED lines=13> */
.L_x_21404:
[----:B------:R-:W-:Y:S05]  /*2570*/  BSYNC.RECONVERGENT B3 ;  /* 0x0000000000037941 */ /* 0x000fea0003800200 */
.L_x_21403:
        /* <DEDUP_REMOVED lines=43> */
.L_x_21401:
[----:B------:R-:W-:Y:S05]  /*2830*/  BSYNC.RECONVERGENT B2 ;  /* 0x0000000000027941 */ /* 0x000fea0003800200 */
.L_x_21400:
        /* <DEDUP_REMOVED lines=22> */
.L_x_21407:
        /* <DEDUP_REMOVED lines=13> */
.L_x_21409:
[----:B------:R-:W-:Y:S05]  /*2a70*/  BSYNC.RECONVERGENT B3 ;  /* 0x0000000000037941 */ /* 0x000fea0003800200 */
.L_x_21408:
        /* <DEDUP_REMOVED lines=42> */
.L_x_21406:
[----:B------:R-:W-:Y:S05]  /*2d20*/  BSYNC.RECONVERGENT B2 ;  /* 0x0000000000027941 */ /* 0x000fea0003800200 */
.L_x_21405:
[----:B------:R-:W-:Y:S01]  /*2d30*/  I2FP.F32.U32 R122, R109 ;  /* 0x0000006d007a7245 */ /* 0x000fe20000201000 */
[----:B------:R-:W-:Y:S01]  /*2d40*/  HADD2.F32 R109, -RZ, R98.H1_H1 ;  /* 0x30000062ff6d7230 */ /* 0x000fe20000004100 */
[----:B------:R-:W-:Y:S01]  /*2d50*/  ISETP.NE.AND P5, PT, R123, 0x1, PT ;  /* 0x000000017b00780c */ /* 0x000fe20003fa5270 */
[----:B------:R-:W-:Y:S02]  /*2d60*/  BSSY.RECONVERGENT B2, `(.L_x_21410) ;  /* 0x000004b000027945 */ /* 0x000fe40003800200 */
        /* <DEDUP_REMOVED lines=18> */
.L_x_21412:
        /* <DEDUP_REMOVED lines=13> */
.L_x_21414:
[----:B------:R-:W-:Y:S05]  /*2f60*/  BSYNC.RECONVERGENT B3 ;  /* 0x0000000000037941 */ /* 0x000fea0003800200 */
.L_x_21413:
        /* <DEDUP_REMOVED lines=42> */
.L_x_21411:
[----:B------:R-:W-:Y:S05]  /*3210*/  BSYNC.RECONVERGENT B2 ;  /* 0x0000000000027941 */ /* 0x000fea0003800200 */
.L_x_21410:
        /* <DEDUP_REMOVED lines=22> */
.L_x_21417:
        /* <DEDUP_REMOVED lines=15> */
.L_x_21419:
[----:B------:R-:W-:Y:S05]  /*3470*/  BSYNC.RECONVERGENT B3 ;  /* 0x0000000000037941 */ /* 0x000fea0003800200 */
.L_x_21418:
        /* <DEDUP_REMOVED lines=42> */
.L_x_21416:
[----:B------:R-:W-:Y:S05]  /*3720*/  BSYNC.RECONVERGENT B2 ;  /* 0x0000000000027941 */ /* 0x000fea0003800200 */
.L_x_21415:
        /* <DEDUP_REMOVED lines=10> */
.L_x_21380:
        /* <DEDUP_REMOVED lines=16> */
.L_x_21423:
        /* <DEDUP_REMOVED lines=13> */
.L_x_21425:
[----:B------:R-:W-:Y:S05]  /*39a0*/  BSYNC.RECONVERGENT B3 ;  /* 0x0000000000037941 */ /* 0x000fea0003800200 */
.L_x_21424:
        /* <DEDUP_REMOVED lines=40> */
[----:B------:R-:W-:-:S07]  /*3c30*/  IMAD.MOV.U32 R119, RZ, RZ, RZ ;  /* 0x000000ffff777224 */ /* 0x000fce00078e00ff */
.L_x_21422:
[----:B------:R-:W-:Y:S05]  /*3c40*/  BSYNC.RECONVERGENT B2 ;  /* 0x0000000000027941 */ /* 0x000fea0003800200 */
.L_x_21421:
[----:B------:R-:W0:Y:S01]  /*3c50*/  LDC R86, c[0x0][0x404] ;  /* 0x00010100ff567b82 */ /* 0x000e220000000800 */
[----:B------:R-:W-:Y:S01]  /*3c60*/  I2FP.F32.U32 R87, R84 ;  /* 0x0000005400577245 */ /* 0x000fe20000201000 */
[----:B------:R-:W-:Y:S01]  /*3c70*/  HFMA2 R84, -RZ, RZ, 0.1171875, 0 ;  /* 0x2f800000ff547431 */ /* 0x000fe200000001ff */
[----:B------:R-:W-:Y:S01]  /*3c80*/  ISETP.NE.AND P1, PT, R119, 0x1, PT ;  /* 0x000000017700780c */ /* 0x000fe20003f25270 */
[----:B-----5:R-:W-:Y:S01]  /*3c90*/  HADD2.F32 R109, -RZ, R96.H0_H0 ;  /* 0x20000060ff6d7230 */ /* 0x020fe20000004100 */
[----:B------:R-:W-:Y:S03]  /*3ca0*/  BSSY.RECONVERGENT B2, `(.L_x_21426) ;  /* 0x000004c000027945 */ /* 0x000fe60003800200 */
[----:B------:R-:W1:Y:S01]  /*3cb0*/  LDC R85, c[0x0][0x408] ;  /* 0x00010200ff557b82 */ /* 0x000e620000000800 */
[----:B------:R-:W-:Y:S01]  /*3cc0*/  FMUL.FTZ R120, R109, R0 ;  /* 0x000000006d787220 */ /* 0x000fe20000410000 */
[----:B------:R-:W-:-:S02]  /*3cd0*/  IMAD.MOV.U32 R109, RZ, RZ, R108 ;  /* 0x000000ffff6d7224 */ /* 0x000fc400078e006c */
[----:B------:R-:W-:-:S05]  /*3ce0*/  FFMA.FTZ R87, R87, R84, 1.1641532182693481445e-10 ;  /* 0x2f00000057577423 */ /* 0x000fca0000010054 */
[----:B0-----:R-:W-:-:S04]  /*3cf0*/  FSETP.GTU.FTZ.AND P0, PT, R87, R86, PT ;  /* 0x000000565700720b */ /* 0x001fc80003f1c000 */
[----:B------:R-:W-:Y:S01]  /*3d00*/  PLOP3.LUT P2, PT, P0, PT, PT, 0x8, 0x80 ;  /* 0x000000000080781c */ /* 0x000fe2000074e170 */
[----:B-1----:R-:W-:Y:S01]  /*3d10*/  FMUL.FTZ R87, R120, R85 ;  /* 0x0000005578577220 */ /* 0x002fe20000410000 */
[----:B------:R-:W-:Y:S02]  /*3d20*/  IMAD.MOV.U32 R120, RZ, RZ, 0x2 ;  /* 0x00000002ff787424 */ /* 0x000fe400078e00ff */
        /* <DEDUP_REMOVED lines=11> */
.L_x_21428:
        /* <DEDUP_REMOVED lines=13> */
.L_x_21430:
[----:B------:R-:W-:Y:S05]  /*3eb0*/  BSYNC.RECONVERGENT B3 ;  /* 0x0000000000037941 */ /* 0x000fea0003800200 */
.L_x_21429:
        /* <DEDUP_REMOVED lines=42> */
.L_x_21427:
[----:B------:R-:W-:Y:S05]  /*4160*/  BSYNC.RECONVERGENT B2 ;  /* 0x0000000000027941 */ /* 0x000fea0003800200 */
.L_x_21426:
        /* <DEDUP_REMOVED lines=21> */
.L_x_21433:
        /* <DEDUP_REMOVED lines=13> */
.L_x_21435:
[----:B------:R-:W-:Y:S05]  /*4390*/  BSYNC.RECONVERGENT B3 ;  /* 0x0000000000037941 */ /* 0x000fea0003800200 */
.L_x_21434:
        /* <DEDUP_REMOVED lines=42> */
.L_x_21432:
[----:B------:R-:W-:Y:S05]  /*4640*/  BSYNC.RECONVERGENT B2 ;  /* 0x0000000000027941 */ /* 0x000fea0003800200 */
.L_x_21431:
        /* <DEDUP_REMOVED lines=21> */
.L_x_21438:
        /* <DEDUP_REMOVED lines=13> */
.L_x_21440:
[----:B------:R-:W-:Y:S05]  /*4870*/  BSYNC.RECONVERGENT B3 ;  /* 0x0000000000037941 */ /* 0x000fea0003800200 */
.L_x_21439:
        /* <DEDUP_REMOVED lines=42> */
.L_x_21437:
[----:B------:R-:W-:Y:S05]  /*4b20*/  BSYNC.RECONVERGENT B2 ;  /* 0x0000000000027941 */ /* 0x000fea0003800200 */
.L_x_21436:
        /* <DEDUP_REMOVED lines=9> */
[----:B------:R-:W-:-:S04]  /*4bc0*/  FSETP.GTU.FTZ.AND P3, PT, R109, R86, PT ;  /* 0x000000566d00720b */ /* 0x000fc80003f7c000 */
        /* <DEDUP_REMOVED lines=11> */
.L_x_21443:
        /* <DEDUP_REMOVED lines=13> */
.L_x_21445:
[----:B------:R-:W-:Y:S05]  /*4d50*/  BSYNC.RECONVERGENT B3 ;  /* 0x0000000000037941 */ /* 0x000fea0003800200 */
.L_x_21444:
        /* <DEDUP_REMOVED lines=42> */
.L_x_21442:
[----:B------:R-:W-:Y:S05]  /*5000*/  BSYNC.RECONVERGENT B2 ;  /* 0x0000000000027941 */ /* 0x000fea0003800200 */
.L_x_21441:
[----:B------:R-:W-:Y:S01]  /*5010*/  I2FP.F32.U32 R97, R97 ;  /* 0x0000006100617245 */ /* 0x000fe20000201000 */
[----:B------:R-:W-:Y:S01]  /*5020*/  HADD2.F32 R109, -RZ, R98.H0_H0 ;  /* 0x20000062ff6d7230 */ /* 0x000fe20000004100 */
[----:B------:R-:W-:Y:S01]  /*5030*/  ISETP.NE.AND P4, PT, R119, 0x1, PT ;  /* 0x000000017700780c */ /* 0x000fe20003f85270 */
[----:B------:R-:W-:Y:S02]  /*5040*/  BSSY.RECONVERGENT B2, `(.L_x_21446) ;  /* 0x000004a000027945 */ /* 0x000fe40003800200 */
        /* <DEDUP_REMOVED lines=17> */
.L_x_21448:
        /* <DEDUP_REMOVED lines=13> */
.L_x_21450:
[----:B------:R-:W-:Y:S05]  /*5230*/  BSYNC.RECONVERGENT B3 ;  /* 0x0000000000037941 */ /* 0x000fea0003800200 */
.L_x_21449:
        /* <DEDUP_REMOVED lines=42> */
.L_x_21447:
[----:B------:R-:W-:Y:S05]  /*54e0*/  BSYNC.RECONVERGENT B2 ;  /* 0x0000000000027941 */ /* 0x000fea0003800200 */
.L_x_21446:
        /* <DEDUP_REMOVED lines=21> */
.L_x_21453:
        /* <DEDUP_REMOVED lines=13> */
.L_x_21455:
[----:B------:R-:W-:Y:S05]  /*5710*/  BSYNC.RECONVERGENT B3 ;  /* 0x0000000000037941 */ /* 0x000fea0003800200 */
.L_x_21454:
        /* <DEDUP_REMOVED lines=42> */
.L_x_21452:
[----:B------:R-:W-:Y:S05]  /*59c0*/  BSYNC.RECONVERGENT B2 ;  /* 0x0000000000027941 */ /* 0x000fea0003800200 */
.L_x_21451:
[----:B------:R-:W-:Y:S01]  /*59d0*/  I2FP.F32.U32 R109, R109 ;  /* 0x0000006d006d7245 */ /* 0x000fe20000201000 */
[----:B------:R-:W-:Y:S01]  /*59e0*/  HADD2.F32 R123, -RZ, R99.H0_H0 ;  /* 0x20000063ff7b7230 */ /* 0x000fe20000004100 */
        /* <DEDUP_REMOVED lines=19> */
.L_x_21458:
        /* <DEDUP_REMOVED lines=15> */
.L_x_21460:
[----:B------:R-:W-:Y:S05]  /*5c10*/  BSYNC.RECONVERGENT B3 ;  /* 0x0000000000037941 */ /* 0x000fea0003800200 */
.L_x_21459:
        /* <DEDUP_REMOVED lines=42> */
.L_x_21457:
[----:B------:R-:W-:Y:S05]  /*5ec0*/  BSYNC.RECONVERGENT B2 ;  /* 0x0000000000027941 */ /* 0x000fea0003800200 */
.L_x_21456:
[----:B------:R-:W-:Y:S01]  /*5ed0*/  HADD2.F32 R125, -RZ, R99.H1_H1 ;  /* 0x30000063ff7d7230 */ /* 0x000fe20000004100 */
[----:B------:R-:W-:-:S04]  /*5ee0*/  I2FP.F32.U32 R99, R123 ;  /* 0x0000007b00637245 */ /* 0x000fc80000201000 */
        /* <DEDUP_REMOVED lines=14> */
.L_x_21420:
        /* <DEDUP_REMOVED lines=15> */
[----:B0-----:R-:W-:-:S04]  /*60c0*/  IMAD.WIDE.U32 R122, R2, 0x8, R122 ;  /* 0x00000008027a7825 */ /* 0x001fc800078e007a */
[----:B------:R-:W-:Y:S01]  /*60d0*/  IMAD.MOV.U32 R117, RZ, RZ, R118 ;  /* 0x000000ffff757224 */ /* 0x000fe200078e0076 */
[C---:B------:R-:W-:Y:S01]  /*60e0*/  IADD3 R118, PT, PT, R2.reuse, 0x20, RZ ;  /* 0x0000002002767810 */ /* 0x040fe20007ffe0ff */
[----:B-1----:R-:W-:-:S05]  /*60f0*/  IMAD.WIDE.U32 R120, R2, 0x20, R120 ;  /* 0x0000002002787825 */ /* 0x002fca00078e0078 */
[----:B------:R0:W-:Y:S04]  /*6100*/  STG.E.128 desc[UR8][R120.64], R84 ;  /* 0x0000005478007986 */ /* 0x0001e8000c101d08 */
[----:B------:R0:W-:Y:S04]  /*6110*/  STG.E.128 desc[UR8][R120.64+0x10], R96 ;  /* 0x0000106078007986 */ /* 0x0001e8000c101d08 */
[----:B------:R0:W-:Y:S02]  /*6120*/  STG.E.64 desc[UR8][R122.64], R126 ;  /* 0x0000007e7a007986 */ /* 0x0001e4000c101b08 */
.L_x_21379:
[----:B------:R-:W-:Y:S05]  /*6130*/  BSYNC.RECONVERGENT B1 ;  /* 0x0000000000017941 */ /* 0x000fea0003800200 */
.L_x_21378:
        /* <DEDUP_REMOVED lines=17> */
[----:B0-----:R-:W-:Y:S01]  /*6250*/  MOV R120, R117 ;  /* 0x0000007500787202 */ /* 0x001fe20000000f00 */
        /* <DEDUP_REMOVED lines=12> */
.L_x_21466:
        /* <DEDUP_REMOVED lines=13> */
.L_x_21468:
[----:B------:R-:W-:Y:S05]  /*63f0*/  BSYNC.RECONVERGENT B3 ;  /* 0x0000000000037941 */ /* 0x000fea0003800200 */
.L_x_21467:
        /* <DEDUP_REMOVED lines=41> */
.L_x_21465:
[----:B------:R-:W-:Y:S05]  /*6690*/  BSYNC.RECONVERGENT B2 ;  /* 0x0000000000027941 */ /* 0x000fea0003800200 */
.L_x_21464:
        /* <DEDUP_REMOVED lines=26> */
.L_x_21471:
        /* <DEDUP_REMOVED lines=13> */
.L_x_21473:
[----:B------:R-:W-:Y:S05]  /*6910*/  BSYNC.RECONVERGENT B3 ;  /* 0x0000000000037941 */ /* 0x000fea0003800200 */
.L_x_21472:
        /* <DEDUP_REMOVED lines=43> */
.L_x_21470:
[----:B------:R-:W-:Y:S05]  /*6bd0*/  BSYNC.RECONVERGENT B2 ;  /* 0x0000000000027941 */ /* 0x000fea0003800200 */
.L_x_21469:
        /* <DEDUP_REMOVED lines=22> */
.L_x_21476:
        /* <DEDUP_REMOVED lines=13> */
.L_x_21478:
[----:B------:R-:W-:Y:S05]  /*6e10*/  BSYNC.RECONVERGENT B3 ;  /* 0x0000000000037941 */ /* 0x000fea0003800200 */
.L_x_21477:
        /* <DEDUP_REMOVED lines=43> */
.L_x_21475:
[----:B------:R-:W-:Y:S05]  /*70d0*/  BSYNC.RECONVERGENT B2 ;  /* 0x0000000000027941 */ /* 0x000fea0003800200 */
.L_x_21474:
        /* <DEDUP_REMOVED lines=22> */
.L_x_21481:
        /* <DEDUP_REMOVED lines=13> */
.L_x_21483:
[----:B------:R-:W-:Y:S05]  /*7310*/  BSYNC.RECONVERGENT B3 ;  /* 0x0000000000037941 */ /* 0x000fea0003800200 */
.L_x_21482:
        /* <DEDUP_REMOVED lines=42> */
.L_x_21480:
[----:B------:R-:W-:Y:S05]  /*75c0*/  BSYNC.RECONVERGENT B2 ;  /* 0x0000000000027941 */ /* 0x000fea0003800200 */
.L_x_21479:
        /* <DEDUP_REMOVED lines=22> */
.L_x_21486:
        /* <DEDUP_REMOVED lines=13> */
.L_x_21488:
[----:B------:R-:W-:Y:S05]  /*7800*/  BSYNC.RECONVERGENT B3 ;  /* 0x0000000000037941 */ /* 0x000fea0003800200 */
.L_x_21487:
        /* <DEDUP_REMOVED lines=43> */
.L_x_21485:
[----:B------:R-:W-:Y:S05]  /*7ac0*/  BSYNC.RECONVERGENT B2 ;  /* 0x0000000000027941 */ /* 0x000fea0003800200 */
.L_x_21484:
        /* <DEDUP_REMOVED lines=22> */
.L_x_21491:
        /* <DEDUP_REMOVED lines=13> */
.L_x_21493:
[----:B------:R-:W-:Y:S05]  /*7d00*/  BSYNC.RECONVERGENT B3 ;  /* 0x0000000000037941 */ /* 0x000fea0003800200 */
.L_x_21492:
        /* <DEDUP_REMOVED lines=42> */
.L_x_21490:
[----:B------:R-:W-:Y:S05]  /*7fb0*/  BSYNC.RECONVERGENT B2 ;  /* 0x0000000000027941 */ /* 0x000fea0003800200 */
.L_x_21489:
        /* <DEDUP_REMOVED lines=22> */
.L_x_21496:
        /* <DEDUP_REMOVED lines=13> */
.L_x_21498:
[----:B------:R-:W-:Y:S05]  /*81f0*/  BSYNC.RECONVERGENT B3 ;  /* 0x0000000000037941 */ /* 0x000fea0003800200 */
.L_x_21497:
        /* <DEDUP_REMOVED lines=42> */
.L_x_21495:
[----:B------:R-:W-:Y:S05]  /*84a0*/  BSYNC.RECONVERGENT B2 ;  /* 0x0000000000027941 */ /* 0x000fea0003800200 */
.L_x_21494:
[----:B------:R-:W-:Y:S01]  /*84b0*/  I2FP.F32.U32 R102, R109 ;  /* 0x0000006d00667245 */ /* 0x000fe20000201000 */
[----:B------:R-:W-:Y:S01]  /*84c0*/  HADD2.F32 R109, -RZ, R103.H0_H0 ;  /* 0x20000067ff6d7230 */ /* 0x000fe20000004100 */
[----:B------:R-:W-:Y:S01]  /*84d0*/  ISETP.NE.AND P6, PT, R127, 0x1, PT ;  /* 0x000000017f00780c */ /* 0x000fe20003fc5270 */
[----:B------:R-:W-:Y:S01]  /*84e0*/  BSSY.RECONVERGENT B2, `(.L_x_21499) ;  /* 0x000004d000027945 */ /* 0x000fe20003800200 */
[----:B------:R-:W-:Y:S01]  /*84f0*/  MOV R126, R108 ;  /* 0x0000006c007e7202 */ /* 0x000fe20000000f00 */
        /* <DEDUP_REMOVED lines=17> */
.L_x_21501:
        /* <DEDUP_REMOVED lines=15> */
.L_x_21503:
[----:B------:R-:W-:Y:S05]  /*8700*/  BSYNC.RECONVERGENT B3 ;  /* 0x0000000000037941 */ /* 0x000fea0003800200 */
.L_x_21502:
        /* <DEDUP_REMOVED lines=41> */
[----:B------:R-:W-:-:S07]  /*89a0*/  LOP3.LUT R111, R128, UR32, R123, 0x96, !PT ;  /* 0x00000020806f7c12 */ /* 0x000fce000f8e967b */
.L_x_21500:
[----:B------:R-:W-:Y:S05]  /*89b0*/  BSYNC.RECONVERGENT B2 ;  /* 0x0000000000027941 */ /* 0x000fea0003800200 */
.L_x_21499:
        /* <DEDUP_REMOVED lines=10> */
.L_x_21463:
[----:B------:R-:W-:Y:S01]  /*8a60*/  ISETP.NE.AND P0, PT, R109, 0x1, PT ;  /* 0x000000016d00780c */ /* 0x000fe20003f05270 */
[----:B------:R-:W-:Y:S01]  /*8a70*/  BSSY.RECONVERGENT B2, `(.L_x_21505) ;  /* 0x0000046000027945 */ /* 0x000fe20003800200 */
[----:B------:R-:W-:Y:S01]  /*8a80*/  IMAD.MOV.U32 R119, RZ, RZ, 0x2 ;  /* 0x00000002ff777424 */ /* 0x000fe200078e00ff */
[----:B-1----:R-:W-:Y:S01]  /*8a90*/  MOV R88, R108 ;  /* 0x0000006c00587202 */ /* 0x002fe20000000f00 */
        /* <DEDUP_REMOVED lines=12> */
.L_x_21507:
        /* <DEDUP_REMOVED lines=13> */
.L_x_21509:
[----:B------:R-:W-:Y:S05]  /*8c30*/  BSYNC.RECONVERGENT B3 ;  /* 0x0000000000037941 */ /* 0x000fea0003800200 */
.L_x_21508:
        /* <DEDUP_REMOVED lines=41> */
.L_x_21506:
[----:B------:R-:W-:Y:S05]  /*8ed0*/  BSYNC.RECONVERGENT B2 ;  /* 0x0000000000027941 */ /* 0x000fea0003800200 */
.L_x_21505:
[----:B------:R-:W0:Y:S01]  /*8ee0*/  LDC R90, c[0x0][0x404] ;  /* 0x00010100ff5a7b82 */ /* 0x000e220000000800 */
[----:B------:R-:W-:Y:S01]  /*8ef0*/  I2FP.F32.U32 R91, R88 ;  /* 0x00000058005b7245 */ /* 0x000fe20000201000 */
[----:B------:R-:W-:Y:S01]  /*8f00*/  IMAD.MOV.U32 R88, RZ, RZ, 0x2f800000 ;  /* 0x2f800000ff587424 */ /* 0x000fe200078e00ff */
[----:B------:R-:W-:Y:S01]  /*8f10*/  ISETP.NE.AND P1, PT, R119, 0x1, PT ;  /* 0x000000017700780c */ /* 0x000fe20003f25270 */
[----:B-----5:R-:W-:Y:S01]  /*8f20*/  HADD2.F32 R109, -RZ, R100.H0_H0 ;  /* 0x20000064ff6d7230 */ /* 0x020fe20000004100 */
[----:B------:R-:W-:Y:S01]  /*8f30*/  BSSY.RECONVERGENT B2, `(.L_x_21510) ;  /* 0x000004c000027945 */ /* 0x000fe20003800200 */
[----:B------:R-:W-:Y:S01]  /*8f40*/  FFMA.FTZ R91, R91, R88, 1.1641532182693481445e-10 ;  /* 0x2f0000005b5b7423 */ /* 0x000fe20000010058 */
[----:B------:R-:W-:Y:S01]  /*8f50*/  HFMA2 R121, -RZ, RZ, 0, 1.1920928955078125e-07 ;  /* 0x00000002ff797431 */ /* 0x000fe200000001ff */
[----:B------:R-:W1:Y:S01]  /*8f60*/  LDC R89, c[0x0][0x408] ;  /* 0x00010200ff597b82 */ /* 0x000e620000000800 */
[----:B------:R-:W-:Y:S01]  /*8f70*/  FMUL.FTZ R122, R109, R0 ;  /* 0x000000006d7a7220 */ /* 0x000fe20000410000 */
[----:B------:R-:W-:Y:S01]  /*8f80*/  IMAD.MOV.U32 R109, RZ, RZ, R108 ;  /* 0x000000ffff6d7224 */ /* 0x000fe200078e006c */
[----:B0-----:R-:W-:-:S04]  /*8f90*/  FSETP.GTU.FTZ.AND P0, PT, R91, R90, PT ;  /* 0x0000005a5b00720b */ /* 0x001fc80003f1c000 */
        /* <DEDUP_REMOVED lines=13> */
.L_x_21512:
        /* <DEDUP_REMOVED lines=13> */
.L_x_21514:
[----:B------:R-:W-:Y:S05]  /*9140*/  BSYNC.RECONVERGENT B3 ;  /* 0x0000000000037941 */ /* 0x000fea0003800200 */
.L_x_21513:
        /* <DEDUP_REMOVED lines=42> */
.L_x_21511:
[----:B------:R-:W-:Y:S05]  /*93f0*/  BSYNC.RECONVERGENT B2 ;  /* 0x0000000000027941 */ /* 0x000fea0003800200 */
.L_x_21510:
        /* <DEDUP_REMOVED lines=21> */
.L_x_21517:
        /* <DEDUP_REMOVED lines=13> */
.L_x_21519:
[----:B------:R-:W-:Y:S05]  /*9620*/  BSYNC.RECONVERGENT B3 ;  /* 0x0000000000037941 */ /* 0x000fea0003800200 */
.L_x_21518:
        /* <DEDUP_REMOVED lines=42> */
.L_x_21516:
[----:B------:R-:W-:Y:S05]  /*98d0*/  BSYNC.RECONVERGENT B2 ;  /* 0x0000000000027941 */ /* 0x000fea0003800200 */
.L_x_21515:
        /* <DEDUP_REMOVED lines=21> */
.L_x_21522:
        /* <DEDUP_REMOVED lines=13> */
.L_x_21524:
[----:B------:R-:W-:Y:S05]  /*9b00*/  BSYNC.RECONVERGENT B3 ;  /* 0x0000000000037941 */ /* 0x000fea0003800200 */
.L_x_21523:
        /* <DEDUP_REMOVED lines=42> */
.L_x_21521:
[----:B------:R-:W-:Y:S05]  /*9db0*/  BSYNC.RECONVERGENT B2 ;  /* 0x0000000000027941 */ /* 0x000fea0003800200 */
.L_x_21520:
        /* <DEDUP_REMOVED lines=21> */
.L_x_21527:
        /* <DEDUP_REMOVED lines=13> */
.L_x_21529:
[----:B------:R-:W-:Y:S05]  /*9fe0*/  BSYNC.RECONVERGENT B3 ;  /* 0x0000000000037941 */ /* 0x000fea0003800200 */
.L_x_21528:
        /* <DEDUP_REMOVED lines=42> */
.L_x_21526:
[----:B------:R-:W-:Y:S05]  /*a290*/  BSYNC.RECONVERGENT B2 ;  /* 0x0000000000027941 */ /* 0x000fea0003800200 */
.L_x_21525:
        /* <DEDUP_REMOVED lines=21> */
.L_x_21532:
        /* <DEDUP_REMOVED lines=13> */
.L_x_21534:
[----:B------:R-:W-:Y:S05]  /*a4c0*/  BSYNC.RECONVERGENT B3 ;  /* 0x0000000000037941 */ /* 0x000fea0003800200 */
.L_x_21533:
        /* <DEDUP_REMOVED lines=42> */
.L_x_21531:
[----:B------:R-:W-:Y:S05]  /*a770*/  BSYNC.RECONVERGENT B2 ;  /* 0x0000000000027941 */ /* 0x000fea0003800200 */
.L_x_21530:
        /* <DEDUP_REMOVED lines=21> */
.L_x_21537:
        /* <DEDUP_REMOVED lines=13> */
.L_x_21539:
[----:B------:R-:W-:Y:S05]  /*a9a0*/  BSYNC.RECONVERGENT B3 ;  /* 0x0000000000037941 */ /* 0x000fea0003800200 */
.L_x_21538:
        /* <DEDUP_REMOVED lines=42> */
.L_x_21536:
[----:B------:R-:W-:Y:S05]  /*ac50*/  BSYNC.RECONVERGENT B2 ;  /* 0x0000000000027941 */ /* 0x000fea0003800200 */
.L_x_21535:
[----:B------:R-:W-:Y:S01]  /*ac60*/  I2FP.F32.U32 R109, R119 ;  /* 0x00000077006d7245 */ /* 0x000fe20000201000 */
[----:B------:R-:W-:Y:S01]  /*ac70*/  HADD2.F32 R121, -RZ, R103.H0_H0 ;  /* 0x20000067ff797230 */ /* 0x000fe20000004100 */
[----:B------:R-:W-:Y:S01]  /*ac80*/  ISETP.NE.AND P6, PT, R123, 0x1, PT ;  /* 0x000000017b00780c */ /* 0x000fe20003fc5270 */
[----:B------:R-:W-:Y:S02]  /*ac90*/  BSSY.RECONVERGENT B2, `(.L_x_21540) ;  /* 0x000004c000027945 */ /* 0x000fe40003800200 */
[----:B------:R-:W-:Y:S01]  /*aca0*/  FFMA.FTZ R119, R109, R88, 1.1641532182693481445e-10 ;  /* 0x2f0000006d777423 */ /* 0x000fe20000010058 */
[----:B------:R-:W-:Y:S01]  /*acb0*/  FMUL.FTZ R126, R121, R0 ;  /* 0x00000000797e7220 */ /* 0x000fe20000410000 */
[----:B------:R-:W-:Y:S02]  /*acc0*/  HFMA2 R109, -RZ, RZ, 0, 1.1920928955078125e-07 ;  /* 0x00000002ff6d7431 */ /* 0x000fe400000001ff */
        /* <DEDUP_REMOVED lines=14> */
.L_x_21542:
        /* <DEDUP_REMOVED lines=15> */
.L_x_21544:
[----:B------:R-:W-:Y:S05]  /*aea0*/  BSYNC.RECONVERGENT B3 ;  /* 0x0000000000037941 */ /* 0x000fea0003800200 */
.L_x_21543:
        /* <DEDUP_REMOVED lines=42> */
.L_x_21541:
[----:B------:R-:W-:Y:S05]  /*b150*/  BSYNC.RECONVERGENT B2 ;  /* 0x0000000000027941 */ /* 0x000fea0003800200 */
.L_x_21540:
        /* <DEDUP_REMOVED lines=16> */
.L_x_21504:
        /* <DEDUP_REMOVED lines=18> */
[----:B-1----:R-:W-:-:S03]  /*b380*/  IMAD.WIDE.U32 R126, R118, 0x8, R126 ;  /* 0x00000008767e7825 */ /* 0x002fc600078e007e */
[----:B------:R2:W-:Y:S01]  /*b390*/  STG.E.128 desc[UR8][R122.64+0x10], R100 ;  /* 0x000010647a007986 */ /* 0x0005e2000c101d08 */
[----:B------:R-:W-:-:S03]  /*b3a0*/  VIADD R118, R118, 0x20 ;  /* 0x0000002076767836 */ /* 0x000fc60000000000 */
[----:B------:R2:W-:Y:S04]  /*b3b0*/  STG.E.64 desc[UR8][R126.64], R128 ;  /* 0x000000807e007986 */ /* 0x0005e8000c101b08 */
.L_x_21462:
[----:B------:R-:W-:Y:S05]  /*b3c0*/  BSYNC.RECONVERGENT B1 ;  /* 0x0000000000017941 */ /* 0x000fea0003800200 */
.L_x_21461:
        /* <DEDUP_REMOVED lines=15> */
[----:B------:R-:W-:Y:S02]  /*b4c0*/  HFMA2 R95, -RZ, RZ, 0, 1.1920928955078125e-07 ;  /* 0x00000002ff5f7431 */ /* 0x000fe400000001ff */
[----:B-1----:R-:W-:Y:S01]  /*b4d0*/  IMAD.MOV.U32 R92, RZ, RZ, R108 ;  /* 0x000000ffff5c7224 */ /* 0x002fe200078e006c */
        /* <DEDUP_REMOVED lines=12> */
.L_x_21550:
        /* <DEDUP_REMOVED lines=13> */
.L_x_21552:
[----:B------:R-:W-:Y:S05]  /*b670*/  BSYNC.RECONVERGENT B3 ;  /* 0x0000000000037941 */ /* 0x000fea0003800200 */
.L_x_21551:
        /* <DEDUP_REMOVED lines=41> */
.L_x_21549:
[----:B------:R-:W-:Y:S05]  /*b910*/  BSYNC.RECONVERGENT B2 ;  /* 0x0000000000027941 */ /* 0x000fea0003800200 */
.L_x_21548:
        /* <DEDUP_REMOVED lines=26> */
.L_x_21555:
        /* <DEDUP_REMOVED lines=13> */
.L_x_21557:
[----:B------:R-:W-:Y:S05]  /*bb90*/  BSYNC.RECONVERGENT B3 ;  /* 0x0000000000037941 */ /* 0x000fea0003800200 */
.L_x_21556:
        /* <DEDUP_REMOVED lines=43> */
.L_x_21554:
[----:B------:R-:W-:Y:S05]  /*be50*/  BSYNC.RECONVERGENT B2 ;  /* 0x0000000000027941 */ /* 0x000fea0003800200 */
.L_x_21553:
[----:B------:R-:W-:Y:S01]  /*be60*/  I2FP.F32.U32 R94, R94 ;  /* 0x0000005e005e7245 */ /* 0x000fe20000201000 */
[----:B------:R-:W-:Y:S01]  /*be70*/  HADD2.F32 R93, -RZ, R104.H1_H1 ;  /* 0x30000068ff5d7230 */ /* 0x000fe20000004100 */
[----:B------:R-:W-:Y:S01]  /*be80*/  ISETP.NE.AND P2, PT, R109, 0x1, PT ;  /* 0x000000016d00780c */ /* 0x000fe20003f45270 */
[----:B------:R-:W-:Y:S01]  /*be90*/  BSSY.RECONVERGENT B2, `(.L_x_21558) ;  /* 0x000004d000027945 */ /* 0x000fe20003800200 */
[----:B--2---:R-:W-:Y:S02]  /*bea0*/  HFMA2 R122, -RZ, RZ, 0, 1.1920928955078125e-07 ;  /* 0x00000002ff7a7431 */ /* 0x004fe400000001ff */
        /* <DEDUP_REMOVED lines=18> */
.L_x_21560:
        /* <DEDUP_REMOVED lines=13> */
.L_x_21562:
[----:B------:R-:W-:Y:S05]  /*c0a0*/  BSYNC.RECONVERGENT B3 ;  /* 0x0000000000037941 */ /* 0x000fea0003800200 */
.L_x_21561:
        /* <DEDUP_REMOVED lines=43> */
.L_x_21559:
[----:B------:R-:W-:Y:S05]  /*c360*/  BSYNC.RECONVERGENT B2 ;  /* 0x0000000000027941 */ /* 0x000fea0003800200 */
.L_x_21558:
        /* <DEDUP_REMOVED lines=22> */
.L_x_21565:
        /* <DEDUP_REMOVED lines=13> */
.L_x_21567:
[----:B------:R-:W-:Y:S05]  /*c5a0*/  BSYNC.RECONVERGENT B3 ;  /* 0x0000000000037941 */ /* 0x000fea0003800200 */
.L_x_21566:
        /* <DEDUP_REMOVED lines=42> */
.L_x_21564:
[----:B------:R-:W-:Y:S05]  /*c850*/  BSYNC.RECONVERGENT B2 ;  /* 0x0000000000027941 */ /* 0x000fea0003800200 */
.L_x_21563:
        /* <DEDUP_REMOVED lines=22> */
.L_x_21570:
        /* <DEDUP_REMOVED lines=13> */
.L_x_21572:
[----:B------:R-:W-:Y:S05]  /*ca90*/  BSYNC.RECONVERGENT B3 ;  /* 0x0000000000037941 */ /* 0x000fea0003800200 */
.L_x_21571:
        /* <DEDUP_REMOVED lines=43> */
.L_x_21569:
[----:B------:R-:W-:Y:S05]  /*cd50*/  BSYNC.RECONVERGENT B2 ;  /* 0x0000000000027941 */ /* 0x000fea0003800200 */
.L_x_21568:
        /* <DEDUP_REMOVED lines=22> */
.L_x_21575:
        /* <DEDUP_REMOVED lines=13> */
.L_x_21577:
[----:B------:R-:W-:Y:S05]  /*cf90*/  BSYNC.RECONVERGENT B3 ;  /* 0x0000000000037941 */ /* 0x000fea0003800200 */
.L_x_21576:
        /* <DEDUP_REMOVED lines=42> */
.L_x_21574:
[----:B------:R-:W-:Y:S05]  /*d240*/  BSYNC.RECONVERGENT B2 ;  /* 0x0000000000027941 */ /* 0x000fea0003800200 */
.L_x_21573:
        /* <DEDUP_REMOVED lines=22> */
.L_x_21580:
        /* <DEDUP_REMOVED lines=13> */
.L_x_21582:
[----:B------:R-:W-:Y:S05]  /*d480*/  BSYNC.RECONVERGENT B3 ;  /* 0x0000000000037941 */ /* 0x000fea0003800200 */
.L_x_21581:
        /* <DEDUP_REMOVED lines=42> */
.L_x_21579:
[----:B------:R-:W-:Y:S05]  /*d730*/  BSYNC.RECONVERGENT B2 ;  /* 0x0000000000027941 */ /* 0x000fea0003800200 */
.L_x_21578:
        /* <DEDUP_REMOVED lines=22> */
.L_x_21585:
        /* <DEDUP_REMOVED lines=15> */
.L_x_21587:
[----:B------:R-:W-:Y:S05]  /*d990*/  BSYNC.RECONVERGENT B3 ;  /* 0x0000000000037941 */ /* 0x000fea0003800200 */
.L_x_21586:
        /* <DEDUP_REMOVED lines=42> */
.L_x_21584:
[----:B------:R-:W-:Y:S05]  /*dc40*/  BSYNC.RECONVERGENT B2 ;  /* 0x0000000000027941 */ /* 0x000fea0003800200 */
.L_x_21583:
        /* <DEDUP_REMOVED lines=10> */
.L_x_21547:
        /* <DEDUP_REMOVED lines=16> */
.L_x_21591:
        /* <DEDUP_REMOVED lines=13> */
.L_x_21593:
[----:B------:R-:W-:Y:S05]  /*dec0*/  BSYNC.RECONVERGENT B3 ;  /* 0x0000000000037941 */ /* 0x000fea0003800200 */
.L_x_21592:
        /* <DEDUP_REMOVED lines=41> */
.L_x_21590:
[----:B------:R-:W-:Y:S05]  /*e160*/  BSYNC.RECONVERGENT B2 ;  /* 0x0000000000027941 */ /* 0x000fea0003800200 */
.L_x_21589:
[----:B------:R-:W0:Y:S01]  /*e170*/  LDC R94, c[0x0][0x404] ;  /* 0x00010100ff5e7b82 */ /* 0x000e220000000800 */
[----:B------:R-:W-:Y:S01]  /*e180*/  I2FP.F32.U32 R95, R92 ;  /* 0x0000005c005f7245 */ /* 0x000fe20000201000 */
[----:B------:R-:W-:Y:S01]  /*e190*/  HFMA2 R92, -RZ, RZ, 0.1171875, 0 ;  /* 0x2f800000ff5c7431 */ /* 0x000fe200000001ff */
[----:B------:R-:W-:Y:S01]  /*e1a0*/  ISETP.NE.AND P2, PT, R119, 0x1, PT ;  /* 0x000000017700780c */ /* 0x000fe20003f45270 */
[----:B-----5:R-:W-:Y:S01]  /*e1b0*/  HADD2.F32 R109, -RZ, R104.H0_H0 ;  /* 0x20000068ff6d7230 */ /* 0x020fe20000004100 */
[----:B------:R-:W-:Y:S01]  /*e1c0*/  BSSY.RECONVERGENT B2, `(.L_x_21594) ;  /* 0x000004c000027945 */ /* 0x000fe20003800200 */
[----:B------:R-:W-:Y:S02]  /*e1d0*/  IMAD.MOV.U32 R121, RZ, RZ, 0x2 ;  /* 0x00000002ff797424 */ /* 0x000fe400078e00ff */
[----:B------:R-:W1:Y:S01]  /*e1e0*/  LDC R93, c[0x0][0x408] ;  /* 0x00010200ff5d7b82 */ /* 0x000e620000000800 */
[----:B--2---:R-:W-:Y:S01]  /*e1f0*/  FMUL.FTZ R122, R109, R0 ;  /* 0x000000006d7a7220 */ /* 0x004fe20000410000 */
[----:B------:R-:W-:Y:S01]  /*e200*/  MOV R109, R108 ;  /* 0x0000006c006d7202 */ /* 0x000fe20000000f00 */
[----:B------:R-:W-:-:S05]  /*e210*/  FFMA.FTZ R95, R95, R92, 1.1641532182693481445e-10 ;  /* 0x2f0000005f5f7423 */ /* 0x000fca000001005c */
        /* <DEDUP_REMOVED lines=14> */
.L_x_21596:
        /* <DEDUP_REMOVED lines=13> */
.L_x_21598:
[----:B------:R-:W-:Y:S05]  /*e3d0*/  BSYNC.RECONVERGENT B3 ;  /* 0x0000000000037941 */ /* 0x000fea0003800200 */
.L_x_21597:
        /* <DEDUP_REMOVED lines=42> */
.L_x_21595:
[----:B------:R-:W-:Y:S05]  /*e680*/  BSYNC.RECONVERGENT B2 ;  /* 0x0000000000027941 */ /* 0x000fea0003800200 */
.L_x_21594:
        /* <DEDUP_REMOVED lines=22> */
.L_x_21601:
        /* <DEDUP_REMOVED lines=13> */
.L_x_21603:
[----:B------:R-:W-:Y:S05]  /*e8c0*/  BSYNC.RECONVERGENT B3 ;  /* 0x0000000000037941 */ /* 0x000fea0003800200 */
.L_x_21602:
        /* <DEDUP_REMOVED lines=42> */
.L_x_21600:
[----:B------:R-:W-:Y:S05]  /*eb70*/  BSYNC.RECONVERGENT B2 ;  /* 0x0000000000027941 */ /* 0x000fea0003800200 */
.L_x_21599:
        /* <DEDUP_REMOVED lines=21> */
.L_x_21606:
        /* <DEDUP_REMOVED lines=13> */
.L_x_21608:
[----:B------:R-:W-:Y:S05]  /*eda0*/  BSYNC.RECONVERGENT B3 ;  /* 0x0000000000037941 */ /* 0x000fea0003800200 */
.L_x_21607:
        /* <DEDUP_REMOVED lines=42> */
.L_x_21605:
[----:B------:R-:W-:Y:S05]  /*f050*/  BSYNC.RECONVERGENT B2 ;  /* 0x0000000000027941 */ /* 0x000fea0003800200 */
.L_x_21604:
        /* <DEDUP_REMOVED lines=21> */
.L_x_21611:
        /* <DEDUP_REMOVED lines=13> */
.L_x_21613:
[----:B------:R-:W-:Y:S05]  /*f280*/  BSYNC.RECONVERGENT B3 ;  /* 0x0000000000037941 */ /* 0x000fea0003800200 */
.L_x_21612:
        /* <DEDUP_REMOVED lines=42> */
.L_x_21610:
[----:B------:R-:W-:Y:S05]  /*f530*/  BSYNC.RECONVERGENT B2 ;  /* 0x0000000000027941 */ /* 0x000fea0003800200 */
.L_x_21609:
        /* <DEDUP_REMOVED lines=21> */
.L_x_21616:
        /* <DEDUP_REMOVED lines=13> */
.L_x_21618:
[----:B------:R-:W-:Y:S05]  /*f760*/  BSYNC.RECONVERGENT B3 ;  /* 0x0000000000037941 */ /* 0x000fea0003800200 */
.L_x_21617:
        /* <DEDUP_REMOVED lines=42> */
.L_x_21615:
[----:B------:R-:W-:Y:S05]  /*fa10*/  BSYNC.RECONVERGENT B2 ;  /* 0x0000000000027941 */ /* 0x000fea0003800200 */
.L_x_21614:
        /* <DEDUP_REMOVED lines=21> */
.L_x_21621:
        /* <DEDUP_REMOVED lines=13> */
.L_x_21623:
[----:B------:R-:W-:Y:S05]  /*fc40*/  BSYNC.RECONVERGENT B3 ;  /* 0x0000000000037941 */ /* 0x000fea0003800200 */
.L_x_21622:
        /* <DEDUP_REMOVED lines=42> */
.L_x_21620:
[----:B------:R-:W-:Y:S05]  /*fef0*/  BSYNC.RECONVERGENT B2 ;  /* 0x0000000000027941 */ /* 0x000fea0003800200 */
.L_x_21619:
[----:B------:R-:W-:Y:S01]  /*ff00*/  I2FP.F32.U32 R109, R119 ;  /* 0x00000077006d7245 */ /* 0x000fe20000201000 */
[----:B------:R-:W-:Y:S01]  /*ff10*/  HADD2.F32 R121, -RZ, R107.H0_H0 ;  /* 0x2000006bff797230 */ /* 0x000fe20000004100 */
[----:B------:R-:W-:Y:S01]  /*ff20*/  ISETP.NE.AND P6, PT, R123, 0x1, PT ;  /* 0x000000017b00780c */ /* 0x000fe20003fc5270 */
[----:B------:R-:W-:Y:S02]  /*ff30*/  BSSY.RECONVERGENT B2, `(.L_x_21624) ;  /* 0x000004c000027945 */ /* 0x000fe40003800200 */
[----:B------:R-:W-:Y:S01]  /*ff40*/  FFMA.FTZ R119, R109, R92, 1.1641532182693481445e-10 ;  /* 0x2f0000006d777423 */ /* 0x000fe2000001005c */
[----:B------:R-:W-:Y:S01]  /*ff50*/  FMUL.FTZ R126, R121, R0 ;  /* 0x00000000797e7220 */ /* 0x000fe20000410000 */
[----:B------:R-:W-:Y:S01]  /*ff60*/  IMAD.MOV.U32 R109, RZ, RZ, 0x2 ;  /* 0x00000002ff6d7424 */ /* 0x000fe200078e00ff */
[----:B------:R-:W-:Y:S02]  /*ff70*/  MOV R121, R108 ;  /* 0x0000006c00797202 */ /* 0x000fe40000000f00 */
        /* <DEDUP_REMOVED lines=13> */
.L_x_21626:
        /* <DEDUP_REMOVED lines=15> */
.L_x_21628:
[----:B------:R-:W-:Y:S05]  /*10140*/  BSYNC.RECONVERGENT B3 ;  /* 0x0000000000037941 */ /* 0x000fea0003800200 */
.L_x_21627:
        /* <DEDUP_REMOVED lines=42> */
.L_x_21625:
[----:B------:R-:W-:Y:S05]  /*103f0*/  BSYNC.RECONVERGENT B2 ;  /* 0x0000000000027941 */ /* 0x000fea0003800200 */
.L_x_21624:
        /* <DEDUP_REMOVED lines=16> */
.L_x_21588:
        /* <DEDUP_REMOVED lines=22> */
.L_x_21546:
[----:B------:R-:W-:Y:S05]  /*10660*/  BSYNC.RECONVERGENT B1 ;  /* 0x0000000000017941 */ /* 0x000fea0003800200 */
.L_x_21545:
[----:B------:R-:W-:Y:S01]  /*10670*/  FADD.FTZ R0, RZ, R84 ;  /* 0x00000054ff007221 */ /* 0x000fe20000010000 */
[C---:B------:R-:W-:Y:S01]  /*10680*/  ISETP.GE.U32.AND P5, PT, R116.reuse, 0x20, PT ;  /* 0x000000207400780c */ /* 0x040fe20003fa6070 */
[----:B------:R-:W-:Y:S01]  /*10690*/  UMOV UR4, 0xffffffff ;  /* 0xffffffff00047882 */ /* 0x000fe20000000000 */
[C---:B------:R-:W-:Y:S01]  /*106a0*/  ISETP.GT.U32.AND P3, PT, R116.reuse, 0x3f, PT ;  /* 0x0000003f7400780c */ /* 0x040fe20003f64070 */
[----:B---3--:R-:W-:Y:S01]  /*106b0*/  FADD.FTZ R119, R85, R0 ;  /* 0x0000000055777221 */ /* 0x008fe20000010000 */
        /* <DEDUP_REMOVED lines=28> */
[----:B------:R-:W2:Y:S02]  /*10880*/  SHFL.BFLY PT, R119, R120, 0x2, 0x1f ;  /* 0x0c401f0078777f89 */ /* 0x000ea400000e0000 */
[----:B--2---:R-:W-:-:S05]  /*10890*/  FADD.FTZ R122, R120, R119 ;  /* 0x00000077787a7221 */ /* 0x004fca0000010000 */
        /* <DEDUP_REMOVED lines=66> */
.L_x_21648:
        /* <DEDUP_REMOVED lines=49> */
.L_x_21631:
[----:B------:R-:W-:Y:S05]  /*10fd0*/  BSYNC.RECONVERGENT B1 ;  /* 0x0000000000017941 */ /* 0x000fea0003800200 */
.L_x_21630:
        /* <DEDUP_REMOVED lines=35> */
.L_x_21633:
[----:B------:R-:W-:Y:S05]  /*11210*/  BSYNC.RECONVERGENT B1 ;  /* 0x0000000000017941 */ /* 0x000fea0003800200 */
.L_x_21632:
        /* <DEDUP_REMOVED lines=33> */
.L_x_21635:
[----:B------:R-:W-:Y:S05]  /*11430*/  BSYNC.RECONVERGENT B1 ;  /* 0x0000000000017941 */ /* 0x000fea0003800200 */
.L_x_21634:
[----:B0123--:R-:W0:Y:S02]  /*11440*/  LDC.64 R118, c[0x0][0x380] ;  /* 0x0000e000ff767b82 */ /* 0x00fe240000000a00 */
[----:B0-----:R-:W-:-:S04]  /*11450*/  LEA R113, R118, R113, 0x2 ;  /* 0x0000007176717211 */ /* 0x001fc800078e10ff */
[----:B------:R-:W-:-:S13]  /*11460*/  ISETP.GE.AND P0, PT, R113, R119, PT ;  /* 0x000000777100720c */ /* 0x000fda0003f06270 */
[----:B------:R-:W-:Y:S05]  /*11470*/  @!P0 BRA `(.L_x_21636) ;  /* 0xfffffef800448947 */ /* 0x000fea000383ffff */
[----:B------:R-:W-:Y:S05]  /*11480*/  BSYNC B0 ;  /* 0x0000000000007941 */ /* 0x000fea0003800000 */
.L_x_21377:
[----:B------:R-:W-:Y:S05]  /*11490*/  EXIT ;  /* 0x000000000000794d */ /* 0x000fea0003800000 */
.L_x_21629:
[----:B--2---:R-:W-:Y:S01]  /*114a0*/  HFMA2 R128, -RZ, RZ, 0, 5.9604644775390625e-08 ;  /* 0x00000001ff807431 */ /* 0x004fe200000001ff */
[----:B------:R-:W-:Y:S01]  /*114b0*/  BSSY B1, `(.L_x_21637) ;  /* 0x0000007000017945 */ /* 0x000fe20003800000 */
[----:B------:R-:W-:Y:S01]  /*114c0*/  IMAD.MOV.U32 R129, RZ, RZ, R121 ;  /* 0x000000ffff817224 */ /* 0x000fe200078e0079 */
[----:B------:R-:W-:Y:S01]  /*114d0*/  MOV R126, 0xffffffff ;  /* 0xffffffff007e7802 */ /* 0x000fe20000000f00 */
[----:B------:R-:W-:-:S07]  /*114e0*/  IMAD.MOV.U32 R131, RZ, RZ, 0x1f ;  /* 0x0000001fff837424 */ /* 0x000fce00078e00ff */
[----:B-----5:R-:W-:Y:S05]  /*114f0*/  WARPSYNC.COLLECTIVE R126, `(.L_x_21638) ;  /* 0x000000007e087348 */ /* 0x020fea0003c00000 */
[----:B------:R0:W1:Y:S02]  /*11500*/  SHFL.BFLY P4, R127, R129, R128, R131 ;  /* 0x0c000080817f7389 */ /* 0x0000640000080083 */
[----:B01---5:R-:W-:Y:S05]  /*11510*/  ENDCOLLECTIVE ;  /* 0x000000000000791b */ /* 0x023fea0003800000 */
.L_x_21638:
[----:B------:R-:W-:Y:S05]  /*11520*/  BSYNC B1 ;  /* 0x0000000000017941 */ /* 0x000fea0003800000 */
.L_x_21637:
        /* <DEDUP_REMOVED lines=9> */
.L_x_21639:
[----:B------:R-:W-:Y:S01]  /*115c0*/  HFMA2 R128, -RZ, RZ, 0, 2.384185791015625e-07 ;  /* 0x00000004ff807431 */ /* 0x000fe200000001ff */
[----:B------:R-:W-:-:S05]  /*115d0*/  MOV R119, R127 ;  /* 0x0000007f00777202 */ /* 0x000fca0000000f00 */
[----:B------:R-:W-:-:S04]  /*115e0*/  FADD.FTZ R122, R120, R119 ;  /* 0x00000077787a7221 */ /* 0x000fc80000010000 */
[----:B------:R-:W-:-:S07]  /*115f0*/  IMAD.MOV.U32 R129, RZ, RZ, R122 ;  /* 0x000000ffff817224 */ /* 0x000fce00078e007a */
[----:B------:R-:W-:Y:S05]  /*11600*/  WARPSYNC.COLLECTIVE R126, `(.L_x_21640) ;  /* 0x000000007e087348 */ /* 0x000fea0003c00000 */
[----:B------:R0:W1:Y:S02]  /*11610*/  SHFL.BFLY P4, R127, R129, R128, R131 ;  /* 0x0c000080817f7389 */ /* 0x0000640000080083 */
[----:B01----:R-:W-:Y:S05]  /*11620*/  ENDCOLLECTIVE ;  /* 0x000000000000791b */ /* 0x003fea0003800000 */
.L_x_21640:
        /* <DEDUP_REMOVED lines=8> */
.L_x_21641:
[----:B------:R-:W-:Y:S01]  /*116b0*/  HFMA2 R128, -RZ, RZ, 0, 9.5367431640625e-07 ;  /* 0x00000010ff807431 */ /* 0x000fe200000001ff */
[----:B------:R-:W-:-:S05]  /*116c0*/  MOV R0, R127 ;  /* 0x0000007f00007202 */ /* 0x000fca0000000f00 */
[----:B------:R-:W-:-:S04]  /*116d0*/  FADD.FTZ R125, R123, R0 ;  /* 0x000000007b7d7221 */ /* 0x000fc80000010000 */
[----:B------:R-:W-:-:S07]  /*116e0*/  IMAD.MOV.U32 R129, RZ, RZ, R125 ;  /* 0x000000ffff817224 */ /* 0x000fce00078e007d */
[----:B------:R-:W-:Y:S05]  /*116f0*/  WARPSYNC.COLLECTIVE R126, `(.L_x_21642) ;  /* 0x000000007e087348 */ /* 0x000fea0003c00000 */
[----:B------:R0:W1:Y:S02]  /*11700*/  SHFL.BFLY P4, R127, R129, R128, R131 ;  /* 0x0c000080817f7389 */ /* 0x0000640000080083 */
[----:B01----:R-:W-:Y:S05]  /*11710*/  ENDCOLLECTIVE ;  /* 0x000000000000791b */ /* 0x003fea0003800000 */
.L_x_21642:
        /* <DEDUP_REMOVED lines=57> */
.L_x_21643:
[----:B------:R-:W-:Y:S01]  /*11ab0*/  HFMA2 R128, -RZ, RZ, 0, 1.1920928955078125e-07 ;  /* 0x00000002ff807431 */ /* 0x000fe200000001ff */
[----:B------:R-:W-:-:S05]  /*11ac0*/  MOV R121, R127 ;  /* 0x0000007f00797202 */ /* 0x000fca0000000f00 */
[----:B------:R-:W-:-:S04]  /*11ad0*/  FADD.FTZ R121, R0, R121 ;  /* 0x0000007900797221 */ /* 0x000fc80000010000 */
[----:B------:R-:W-:-:S07]  /*11ae0*/  IMAD.MOV.U32 R129, RZ, RZ, R121 ;  /* 0x000000ffff817224 */ /* 0x000fce00078e0079 */
[----:B------:R-:W-:Y:S05]  /*11af0*/  WARPSYNC.COLLECTIVE R126, `(.L_x_21644) ;  /* 0x000000007e087348 */ /* 0x000fea0003c00000 */
[----:B------:R0:W1:Y:S02]  /*11b00*/  SHFL.BFLY P4, R127, R129, R128, R131 ;  /* 0x0c000080817f7389 */ /* 0x0000640000080083 */
[----:B01----:R-:W-:Y:S05]  /*11b10*/  ENDCOLLECTIVE ;  /* 0x000000000000791b */ /* 0x003fea0003800000 */
.L_x_21644:
[----:B------:R-:W-:Y:S02]  /*11b20*/  IMAD.MOV.U32 R128, RZ, RZ, 0x4 ;  /* 0x00000004ff807424 */ /* 0x000fe400078e00ff */
[----:B------:R-:W-:-:S04]  /*11b30*/  IMAD.MOV.U32 R120, RZ, RZ, R127 ;  /* 0x000000ffff787224 */ /* 0x000fc800078e007f */
[----:B------:R-:W-:-:S05]  /*11b40*/  FADD.FTZ R120, R121, R120 ;  /* 0x0000007879787221 */ /* 0x000fca0000010000 */
[----:B------:R-:W-:-:S07]  /*11b50*/  MOV R129, R120 ;  /* 0x0000007800817202 */ /* 0x000fce0000000f00 */
[----:B------:R-:W-:Y:S05]  /*11b60*/  WARPSYNC.COLLECTIVE R126, `(.L_x_21645) ;  /* 0x000000007e087348 */ /* 0x000fea0003c00000 */
[----:B------:R0:W1:Y:S02]  /*11b70*/  SHFL.BFLY P4, R127, R129, R128, R131 ;  /* 0x0c000080817f7389 */ /* 0x0000640000080083 */
[----:B01----:R-:W-:Y:S05]  /*11b80*/  ENDCOLLECTIVE ;  /* 0x000000000000791b */ /* 0x003fea0003800000 */
.L_x_21645:
[----:B------:R-:W-:Y:S01]  /*11b90*/  HFMA2 R128, -RZ, RZ, 0, 4.76837158203125e-07 ;  /* 0x00000008ff807431 */ /* 0x000fe200000001ff */
[----:B------:R-:W-:-:S05]  /*11ba0*/  MOV R123, R127 ;  /* 0x0000007f007b7202 */ /* 0x000fca0000000f00 */
[----:B------:R-:W-:-:S04]  /*11bb0*/  FADD.FTZ R123, R120, R123 ;  /* 0x0000007b787b7221 */ /* 0x000fc80000010000 */
[----:B------:R-:W-:-:S07]  /*11bc0*/  IMAD.MOV.U32 R129, RZ, RZ, R123 ;  /* 0x000000ffff817224 */ /* 0x000fce00078e007b */
[----:B------:R-:W-:Y:S05]  /*11bd0*/  WARPSYNC.COLLECTIVE R126, `(.L_x_21646) ;  /* 0x000000007e087348 */ /* 0x000fea0003c00000 */
[----:B------:R0:W1:Y:S02]  /*11be0*/  SHFL.BFLY P4, R127, R129, R128, R131 ;  /* 0x0c000080817f7389 */ /* 0x0000640000080083 */
[----:B01----:R-:W-:Y:S05]  /*11bf0*/  ENDCOLLECTIVE ;  /* 0x000000000000791b */ /* 0x003fea0003800000 */
.L_x_21646:
[----:B------:R-:W-:Y:S02]  /*11c00*/  IMAD.MOV.U32 R128, RZ, RZ, 0x10 ;  /* 0x00000010ff807424 */ /* 0x000fe400078e00ff */
[----:B------:R-:W-:-:S04]  /*11c10*/  IMAD.MOV.U32 R122, RZ, RZ, R127 ;  /* 0x000000ffff7a7224 */ /* 0x000fc800078e007f */
[----:B------:R-:W-:-:S05]  /*11c20*/  FADD.FTZ R122, R123, R122 ;  /* 0x0000007a7b7a7221 */ /* 0x000fca0000010000 */
[----:B------:R-:W-:-:S07]  /*11c30*/  MOV R129, R122 ;  /* 0x0000007a00817202 */ /* 0x000fce0000000f00 */
[----:B------:R-:W-:Y:S05]  /*11c40*/  WARPSYNC.COLLECTIVE R126, `(.L_x_21647) ;  /* 0x000000007e087348 */ /* 0x000fea0003c00000 */
[----:B------:R0:W1:Y:S02]  /*11c50*/  SHFL.BFLY P4, R127, R129, R128, R131 ;  /* 0x0c000080817f7389 */ /* 0x0000640000080083 */
[----:B01----:R-:W-:Y:S05]  /*11c60*/  ENDCOLLECTIVE ;  /* 0x000000000000791b */ /* 0x003fea0003800000 */
.L_x_21647:
[----:B------:R-:W-:Y:S01]  /*11c70*/  MOV R125, R127 ;  /* 0x0000007f007d7202 */ /* 0x000fe20000000f00 */
[----:B------:R-:W-:Y:S06]  /*11c80*/  BRA `(.L_x_21648) ;  /* 0xfffffff0000c7947 */ /* 0x000fec000383ffff */
.L_x_21649:
        /* <DEDUP_REMOVED lines=15> */
.L_x_28826:


//--------------------- .text._ZN10layer_norm13ln_fwd_kernelINS_13Kernel_traitsIf6__halffS2_fjLj768ELj1ELj4ELj1ELj16ENS_18Kernel_traits_baseILj768EfS2_fS2_fjLj128EEEEELb1ELb1ELb0ELb1EEEvNS_9FwdParamsE --------------------------
	.section	.text._ZN10layer_norm13ln_fwd_kernelINS_13Kernel_traitsIf6__halffS2_fjLj768ELj1ELj4ELj1ELj16ENS_18Kernel_traits_baseILj768EfS2_fS2_fjLj128EEEEELb1ELb1ELb0ELb1EEEvNS_9FwdParamsE,"ax",@progbits
	.align	128
        .global         _ZN10layer_norm13ln_fwd_kernelINS_13Kernel_traitsIf6__halffS2_fjLj768ELj1ELj4ELj1ELj16ENS_18Kernel_traits_baseILj768EfS2_fS2_fjLj128EEEEELb1ELb1ELb0ELb1EEEvNS_9FwdParamsE
        .type           _ZN10layer_norm13ln_fwd_kernelINS_13Kernel_traitsIf6__halffS2_fjLj768ELj1ELj4ELj1ELj16ENS_18Kernel_traits_baseILj768EfS2_fS2_fjLj128EEEEELb1ELb1ELb0ELb1EEEvNS_9FwdParamsE,@function
        .size           _ZN10layer_norm13ln_fwd_kernelINS_13Kernel_traitsIf6__halffS2_fjLj768ELj1ELj4ELj1ELj16ENS_18Kernel_traits_baseILj768EfS2_fS2_fjLj128EEEEELb1ELb1ELb0ELb1EEEvNS_9FwdParamsE,(.L_x_28827 - _ZN10layer_norm13ln_fwd_kernelINS_13Kernel_traitsIf6__halffS2_fjLj768ELj1ELj4ELj1ELj16ENS_18Kernel_traits_baseILj768EfS2_fS2_fjLj128EEEEELb1ELb1ELb0ELb1EEEvNS_9FwdParamsE)
        .other          _ZN10layer_norm13ln_fwd_kernelINS_13Kernel_traitsIf6__halffS2_fjLj768ELj1ELj4ELj1ELj16ENS_18Kernel_traits_baseILj768EfS2_fS2_fjLj128EEEEELb1ELb1ELb0ELb1EEEvNS_9FwdParamsE,@"STO_CUDA_ENTRY STV_DEFAULT"
_ZN10layer_norm13ln_fwd_kernelINS_13Kernel_traitsIf6__halffS2_fjLj768ELj1ELj4ELj1ELj16ENS_18Kernel_traits_baseILj768EfS2_fS2_fjLj128EEEEELb1ELb1ELb0ELb1EEEvNS_9FwdParamsE:
.text._ZN10layer_norm13ln_fwd_kernelINS_13Kernel_traitsIf6__halffS2_fjLj768ELj1ELj4ELj1ELj16ENS_18Kernel_traits_baseILj768EfS2_fS2_fjLj128EEEEELb1ELb1ELb0ELb1EEEvNS_9FwdParamsE:
        /* <DEDUP_REMOVED lines=73> */
.L_x_21650:
        /* <DEDUP_REMOVED lines=28> */
.L_x_21651:
        /* <DEDUP_REMOVED lines=76> */
.L_x_21899:
        /* <DEDUP_REMOVED lines=35> */
.L_x_28666:
[----:B------:R-:W-:Y:S05]  /*0d40*/  BRX R4 -0xd50                                          (*"BRANCH_TARGETS .L_x_28667,.L_x_28668,.L_x_28669"*) ;  /* 0xfffffff004ac7949 */ /* 0x000fea000383ffff */
.L_x_28669:
[----:B------:R-:W-:Y:S01]  /*0d50*/  VIADD R6, R120, 0x1 ;  /* 0x0000000178067836 */ /* 0x000fe20000000000 */
[----:B------:R-:W-:Y:S01]  /*0d60*/  MOV R7, R108 ;  /* 0x0000006c00077202 */ /* 0x000fe20000000f00 */
[----:B------:R-:W-:Y:S01]  /*0d70*/  IMAD.MOV.U32 R92, RZ, RZ, R118 ;  /* 0x000000ffff5c7224 */ /* 0x000fe200078e0076 */
[----:B------:R-:W-:Y:S06]  /*0d80*/  BRA `(.L_x_21655) ;  /* 0x0000000000f07947 */ /* 0x000fec0003800000 */
.L_x_28667:
[----:B------:R-:W-:Y:S01]  /*0d90*/  IMAD.MOV.U32 R92, RZ, RZ, R118 ;  /* 0x000000ffff5c7224 */ /* 0x000fe200078e0076 */
[----:B------:R-:W-:Y:S01]  /*0da0*/  MOV R7, R109 ;  /* 0x0000006d00077202 */ /* 0x000fe20000000f00 */
[----:B------:R-:W-:Y:S01]  /*0db0*/  IMAD.MOV.U32 R6, RZ, RZ, 0x3 ;  /* 0x00000003ff067424 */ /* 0x000fe200078e00ff */
[----:B------:R-:W-:Y:S06]  /*0dc0*/  BRA `(.L_x_21655) ;  /* 0x0000000000e07947 */ /* 0x000fec0003800000 */
.L_x_28668:
        /* <DEDUP_REMOVED lines=13> */
.L_x_21657:
[----:B------:R-:W-:Y:S05]  /*0ea0*/  BSYNC.RECONVERGENT B2 ;  /* 0x0000000000027941 */ /* 0x000fea0003800200 */
.L_x_21656:
        /* <DEDUP_REMOVED lines=42> */
.L_x_21655:
[----:B------:R-:W-:Y:S05]  /*1150*/  BSYNC.RECONVERGENT B1 ;  /* 0x0000000000017941 */ /* 0x000fea0003800200 */
.L_x_21654:
        /* <DEDUP_REMOVED lines=25> */
.L_x_21660:
        /* <DEDUP_REMOVED lines=13> */
.L_x_21662:
[----:B------:R-:W-:Y:S05]  /*13c0*/  BSYNC.RECONVERGENT B2 ;  /* 0x0000000000027941 */ /* 0x000fea0003800200 */
.L_x_21661:
        /* <DEDUP_REMOVED lines=43> */
.L_x_21659:
[----:B------:R-:W-:Y:S05]  /*1680*/  BSYNC.RECONVERGENT B1 ;  /* 0x0000000000017941 */ /* 0x000fea0003800200 */
.L_x_21658:
        /* <DEDUP_REMOVED lines=23> */
.L_x_21665:
        /* <DEDUP_REMOVED lines=13> */
.L_x_21667:
[----:B------:R-:W-:Y:S05]  /*18d0*/  BSYNC.RECONVERGENT B2 ;  /* 0x0000000000027941 */ /* 0x000fea0003800200 */
.L_x_21666:
        /* <DEDUP_REMOVED lines=43> */
.L_x_21664:
[----:B------:R-:W-:Y:S05]  /*1b90*/  BSYNC.RECONVERGENT B1 ;  /* 0x0000000000017941 */ /* 0x000fea0003800200 */
.L_x_21663:
        /* <DEDUP_REMOVED lines=22> */
.L_x_21670:
        /* <DEDUP_REMOVED lines=13> */
.L_x_21672:
[----:B------:R-:W-:Y:S05]  /*1dd0*/  BSYNC.RECONVERGENT B2 ;  /* 0x0000000000027941 */ /* 0x000fea0003800200 */
.L_x_21671:
        /* <DEDUP_REMOVED lines=43> */
.L_x_21669:
[----:B------:R-:W-:Y:S05]  /*2090*/  BSYNC.RECONVERGENT B1 ;  /* 0x0000000000017941 */ /* 0x000fea0003800200 */
.L_x_21668:
        /* <DEDUP_REMOVED lines=22> */
.L_x_21675:
        /* <DEDUP_REMOVED lines=13> */
.L_x_21677:
[----:B------:R-:W-:Y:S05]  /*22d0*/  BSYNC.RECONVERGENT B2 ;  /* 0x0000000000027941 */ /* 0x000fea0003800200 */
.L_x_21676:
        /* <DEDUP_REMOVED lines=43> */
.L_x_21674:
[----:B------:R-:W-:Y:S05]  /*2590*/  BSYNC.RECONVERGENT B1 ;  /* 0x0000000000017941 */ /* 0x000fea0003800200 */
.L_x_21673:
        /* <DEDUP_REMOVED lines=22> */
.L_x_21680:
        /* <DEDUP_REMOVED lines=13> */
.L_x_21682:
[----:B------:R-:W-:Y:S05]  /*27d0*/  BSYNC.RECONVERGENT B2 ;  /* 0x0000000000027941 */ /* 0x000fea0003800200 */
.L_x_21681:
        /* <DEDUP_REMOVED lines=43> */
.L_x_21679:
[----:B------:R-:W-:Y:S05]  /*2a90*/  BSYNC.RECONVERGENT B1 ;  /* 0x0000000000017941 */ /* 0x000fea0003800200 */
.L_x_21678:
        /* <DEDUP_REMOVED lines=22> */
.L_x_21685:
        /* <DEDUP_REMOVED lines=13> */
.L_x_21687:
[----:B------:R-:W-:Y:S05]  /*2cd0*/  BSYNC.RECONVERGENT B2 ;  /* 0x0000000000027941 */ /* 0x000fea0003800200 */
.L_x_21686:
        /* <DEDUP_REMOVED lines=43> */
.L_x_21684:
[----:B------:R-:W-:Y:S05]  /*2f90*/  BSYNC.RECONVERGENT B1 ;  /* 0x0000000000017941 */ /* 0x000fea0003800200 */
.L_x_21683:
[----:B------:R-:W-:Y:S01]  /*2fa0*/  I2FP.F32.U32 R93, R93 ;  /* 0x0000005d005d7245 */ /* 0x000fe20000201000 */
[----:B------:R-:W-:Y:S01]  /*2fb0*/  HADD2.F32 R95, -RZ, R91.H0_H0 ;  /* 0x2000005bff5f7230 */ /* 0x000fe20000004100 */
        /* <DEDUP_REMOVED lines=20> */
.L_x_21690:
        /* <DEDUP_REMOVED lines=15> */
.L_x_21692:
[----:B------:R-:W-:Y:S05]  /*31f0*/  BSYNC.RECONVERGENT B2 ;  /* 0x0000000000027941 */ /* 0x000fea0003800200 */
.L_x_21691:
        /* <DEDUP_REMOVED lines=43> */
.L_x_21689:
[----:B------:R-:W-:Y:S05]  /*34b0*/  BSYNC.RECONVERGENT B1 ;  /* 0x0000000000017941 */ /* 0x000fea0003800200 */
.L_x_21688:
        /* <DEDUP_REMOVED lines=10> */
.L_x_21653:
        /* <DEDUP_REMOVED lines=16> */
.L_x_21696:
        /* <DEDUP_REMOVED lines=13> */
.L_x_21698:
[----:B------:R-:W-:Y:S05]  /*3730*/  BSYNC.RECONVERGENT B2 ;  /* 0x0000000000027941 */ /* 0x000fea0003800200 */
.L_x_21697:
        /* <DEDUP_REMOVED lines=42> */
.L_x_21695:
[----:B------:R-:W-:Y:S05]  /*39e0*/  BSYNC.RECONVERGENT B1 ;  /* 0x0000000000017941 */ /* 0x000fea0003800200 */
.L_x_21694:
[----:B------:R-:W-:Y:S01]  /*39f0*/  I2FP.F32.U32 R5, R4 ;  /* 0x0000000400057245 */ /* 0x000fe20000201000 */
[----:B-----5:R-:W-:Y:S01]  /*3a00*/  HADD2.F32 R7, -RZ, R88.H0_H0 ;  /* 0x20000058ff077230 */ /* 0x020fe20000004100 */
[----:B------:R-:W-:Y:S01]  /*3a10*/  ISETP.NE.AND P2, PT, R6, 0x1, PT ;  /* 0x000000010600780c */ /* 0x000fe20003f45270 */
[----:B------:R-:W-:Y:S01]  /*3a20*/  IMAD.U32 R124, RZ, RZ, UR34 ;  /* 0x00000022ff7c7e24 */ /* 0x000fe2000f8e00ff */
[----:B------:R-:W-:Y:S01]  /*3a30*/  BSSY.RECONVERGENT B1, `(.L_x_21699) ;  /* 0x000004d000017945 */ /* 0x000fe20003800200 */
[----:B------:R-:W-:Y:S01]  /*3a40*/  FFMA.FTZ R5, R5, R122, 1.1641532182693481445e-10 ;  /* 0x2f00000005057423 */ /* 0x000fe2000001007a */
[----:B------:R-:W-:Y:S02]  /*3a50*/  IMAD.U32 R125, RZ, RZ, UR35 ;  /* 0x00000023ff7d7e24 */ /* 0x000fe4000f8e00ff */
[----:B------:R-:W-:Y:S01]  /*3a60*/  FMUL.FTZ R4, R7, R0 ;  /* 0x0000000007047220 */ /* 0x000fe20000410000 */
[----:B------:R-:W-:Y:S01]  /*3a70*/  HFMA2 R94, -RZ, RZ, 0, 1.1920928955078125e-07 ;  /* 0x00000002ff5e7431 */ /* 0x000fe200000001ff */
[----:B------:R-:W-:-:S02]  /*3a80*/  FSETP.GTU.FTZ.AND P1, PT, R5, R124, PT ;  /* 0x0000007c0500720b */ /* 0x000fc40003f3c000 */
[----:B------:R-:W-:Y:S01]  /*3a90*/  FMUL.FTZ R5, R4, R125 ;  /* 0x0000007d04057220 */ /* 0x000fe20000410000 */
[----:B------:R-:W-:Y:S01]  /*3aa0*/  IMAD.MOV.U32 R4, RZ, RZ, R2 ;  /* 0x000000ffff047224 */ /* 0x000fe200078e0002 */
[----:B------:R-:W-:-:S03]  /*3ab0*/  PLOP3.LUT P3, PT, P1, PT, PT, 0x8, 0x80 ;  /* 0x000000000080781c */ /* 0x000fc60000f6e170 */
[----:B------:R-:W-:Y:S02]  /*3ac0*/  FSEL R5, R5, RZ, !P1 ;  /* 0x000000ff05057208 */ /* 0x000fe40004800000 */
[----:B------:R-:W-:Y:S01]  /*3ad0*/  P2R R102, PR, RZ, 0x8 ;  /* 0x00000008ff667803 */ /* 0x000fe20000000000 */
        /* <DEDUP_REMOVED lines=9> */
.L_x_21701:
        /* <DEDUP_REMOVED lines=13> */
.L_x_21703:
[----:B------:R-:W-:Y:S05]  /*3c40*/  BSYNC.RECONVERGENT B2 ;  /* 0x0000000000027941 */ /* 0x000fea0003800200 */
.L_x_21702:
        /* <DEDUP_REMOVED lines=43> */
.L_x_21700:
[----:B------:R-:W-:Y:S05]  /*3f00*/  BSYNC.RECONVERGENT B1 ;  /* 0x0000000000017941 */ /* 0x000fea0003800200 */
.L_x_21699:
        /* <DEDUP_REMOVED lines=22> */
.L_x_21706:
        /* <DEDUP_REMOVED lines=13> */
.L_x_21708:
[----:B------:R-:W-:Y:S05]  /*4140*/  BSYNC.RECONVERGENT B2 ;  /* 0x0000000000027941 */ /* 0x000fea0003800200 */
.L_x_21707:
        /* <DEDUP_REMOVED lines=43> */
.L_x_21705:
[----:B------:R-:W-:Y:S05]  /*4400*/  BSYNC.RECONVERGENT B1 ;  /* 0x0000000000017941 */ /* 0x000fea0003800200 */
.L_x_21704:
        /* <DEDUP_REMOVED lines=21> */
.L_x_21711:
        /* <DEDUP_REMOVED lines=13> */
.L_x_21713:
[----:B------:R-:W-:Y:S05]  /*4630*/  BSYNC.RECONVERGENT B2 ;  /* 0x0000000000027941 */ /* 0x000fea0003800200 */
.L_x_21712:
        /* <DEDUP_REMOVED lines=43> */
.L_x_21710:
[----:B------:R-:W-:Y:S05]  /*48f0*/  BSYNC.RECONVERGENT B1 ;  /* 0x0000000000017941 */ /* 0x000fea0003800200 */
.L_x_21709:
[----:B------:R-:W-:Y:S01]  /*4900*/  ISETP.NE.AND P4, PT, R94, 0x1, PT ;  /* 0x000000015e00780c */ /* 0x000fe20003f85270 */
[----:B------:R-:W-:Y:S01]  /*4910*/  HADD2.F32 R89, -RZ, R89.H1_H1 ;  /* 0x30000059ff597230 */ /* 0x000fe20000004100 */
[----:B------:R-:W-:Y:S01]  /*4920*/  I2FP.F32.U32 R93, R4 ;  /* 0x00000004005d7245 */ /* 0x000fe20000201000 */
[----:B------:R-:W-:Y:S01]  /*4930*/  BSSY.RECONVERGENT B1, `(.L_x_21714) ;  /* 0x000004b000017945 */ /* 0x000fe20003800200 */
[----:B------:R-:W-:Y:S02]  /*4940*/  HFMA2 R95, -RZ, RZ, 0, 1.1920928955078125e-07 ;  /* 0x00000002ff5f7431 */ /* 0x000fe400000001ff */
[----:B------:R-:W-:Y:S01]  /*4950*/  FMUL.FTZ R4, R89, R0 ;  /* 0x0000000059047220 */ /* 0x000fe20000410000 */
[----:B------:R-:W-:-:S03]  /*4960*/  FFMA.FTZ R93, R93, R122, 1.1641532182693481445e-10 ;  /* 0x2f0000005d5d7423 */ /* 0x000fc6000001007a */
[----:B------:R-:W-:Y:S01]  /*4970*/  FMUL.FTZ R88, R4, R125 ;  /* 0x0000007d04587220 */ /* 0x000fe20000410000 */
[----:B------:R-:W-:Y:S01]  /*4980*/  IMAD.MOV.U32 R4, RZ, RZ, R2 ;  /* 0x000000ffff047224 */ /* 0x000fe200078e0002 */
        /* <DEDUP_REMOVED lines=12> */
.L_x_21716:
        /* <DEDUP_REMOVED lines=13> */
.L_x_21718:
[----:B------:R-:W-:Y:S05]  /*4b20*/  BSYNC.RECONVERGENT B2 ;  /* 0x0000000000027941 */ /* 0x000fea0003800200 */
.L_x_21717:
        /* <DEDUP_REMOVED lines=43> */
.L_x_21715:
[----:B------:R-:W-:Y:S05]  /*4de0*/  BSYNC.RECONVERGENT B1 ;  /* 0x0000000000017941 */ /* 0x000fea0003800200 */
.L_x_21714:
        /* <DEDUP_REMOVED lines=21> */
.L_x_21721:
        /* <DEDUP_REMOVED lines=13> */
.L_x_21723:
[----:B------:R-:W-:Y:S05]  /*5010*/  BSYNC.RECONVERGENT B2 ;  /* 0x0000000000027941 */ /* 0x000fea0003800200 */
.L_x_21722:
        /* <DEDUP_REMOVED lines=43> */
.L_x_21720:
[----:B------:R-:W-:Y:S05]  /*52d0*/  BSYNC.RECONVERGENT B1 ;  /* 0x0000000000017941 */ /* 0x000fea0003800200 */
.L_x_21719:
        /* <DEDUP_REMOVED lines=21> */
.L_x_21726:
        /* <DEDUP_REMOVED lines=13> */
.L_x_21728:
[----:B------:R-:W-:Y:S05]  /*5500*/  BSYNC.RECONVERGENT B2 ;  /* 0x0000000000027941 */ /* 0x000fea0003800200 */
.L_x_21727:
        /* <DEDUP_REMOVED lines=43> */
.L_x_21725:
[----:B------:R-:W-:Y:S05]  /*57c0*/  BSYNC.RECONVERGENT B1 ;  /* 0x0000000000017941 */ /* 0x000fea0003800200 */
.L_x_21724:
        /* <DEDUP_REMOVED lines=21> */
.L_x_21731:
        /* <DEDUP_REMOVED lines=15> */
.L_x_21733:
[----:B------:R-:W-:Y:S05]  /*5a10*/  BSYNC.RECONVERGENT B2 ;  /* 0x0000000000027941 */ /* 0x000fea0003800200 */
.L_x_21732:
        /* <DEDUP_REMOVED lines=43> */
.L_x_21730:
[----:B------:R-:W-:Y:S05]  /*5cd0*/  BSYNC.RECONVERGENT B1 ;  /* 0x0000000000017941 */ /* 0x000fea0003800200 */
.L_x_21729:
[----:B------:R-:W-:Y:S01]  /*5ce0*/  I2FP.F32.U32 R95, R4 ;  /* 0x00000004005f7245 */ /* 0x000fe20000201000 */
[----:B------:R-:W-:Y:S02]  /*5cf0*/  HADD2.F32 R91, -RZ, R91.H1_H1 ;  /* 0x3000005bff5b7230 */ /* 0x000fe40000004100 */
        /* <DEDUP_REMOVED lines=14> */
.L_x_21693:
[----:B------:R-:W0:Y:S01]  /*5de0*/  LDC.64 R116, c[0x0][0x3a8] ;  /* 0x0000ea00ff747b82 */ /* 0x000e220000000a00 */
[----:B------:R-:W-:Y:S02]  /*5df0*/  SEL R96, RZ, 0x10000, !P5 ;  /* 0x00010000ff607807 */ /* 0x000fe40006800000 */
[----:B------:R-:W-:Y:S02]  /*5e00*/  ISETP.NE.AND P5, PT, R103, RZ, PT ;  /* 0x000000ff6700720c */ /* 0x000fe40003fa5270 */
[----:B------:R-:W-:Y:S02]  /*5e10*/  SEL R97, RZ, 0x1000000, !P6 ;  /* 0x01000000ff617807 */ /* 0x000fe40007000000 */
[----:B------:R-:W-:Y:S01]  /*5e20*/  SEL R107, RZ, 0x100, !P4 ;  /* 0x00000100ff6b7807 */ /* 0x000fe20006000000 */
[----:B------:R-:W1:Y:S01]  /*5e30*/  LDC.64 R114, c[0x0][0x3b0] ;  /* 0x0000ec00ff727b82 */ /* 0x000e620000000a00 */
[----:B------:R-:W-:Y:S02]  /*5e40*/  ISETP.NE.AND P6, PT, R102, RZ, PT ;  /* 0x000000ff6600720c */ /* 0x000fe40003fc5270 */
        /* <DEDUP_REMOVED lines=38> */
.L_x_21737:
        /* <DEDUP_REMOVED lines=13> */
.L_x_21739:
[----:B------:R-:W-:Y:S05]  /*6180*/  BSYNC.RECONVERGENT B2 ;  /* 0x0000000000027941 */ /* 0x000fea0003800200 */
.L_x_21738:
        /* <DEDUP_REMOVED lines=42> */
.L_x_21736:
[----:B------:R-:W-:Y:S05]  /*6430*/  BSYNC.RECONVERGENT B1 ;  /* 0x0000000000017941 */ /* 0x000fea0003800200 */
.L_x_21735:
[----:B------:R-:W-:Y:S01]  /*6440*/  I2FP.F32.U32 R93, R93 ;  /* 0x0000005d005d7245 */ /* 0x000fe20000201000 */
[----:B-----5:R-:W-:Y:S01]  /*6450*/  HADD2.F32 R95, -RZ, R96.H0_H0 ;  /* 0x20000060ff5f7230 */ /* 0x020fe20000004100 */
        /* <DEDUP_REMOVED lines=21> */
.L_x_21742:
        /* <DEDUP_REMOVED lines=13> */
.L_x_21744:
[----:B------:R-:W-:Y:S05]  /*6680*/  BSYNC.RECONVERGENT B2 ;  /* 0x0000000000027941 */ /* 0x000fea0003800200 */
.L_x_21743:
        /* <DEDUP_REMOVED lines=43> */
.L_x_21741:
[----:B------:R-:W-:Y:S05]  /*6940*/  BSYNC.RECONVERGENT B1 ;  /* 0x0000000000017941 */ /* 0x000fea0003800200 */
.L_x_21740:
        /* <DEDUP_REMOVED lines=23> */
.L_x_21747:
        /* <DEDUP_REMOVED lines=13> */
.L_x_21749:
[----:B------:R-:W-:Y:S05]  /*6b90*/  BSYNC.RECONVERGENT B2 ;  /* 0x0000000000027941 */ /* 0x000fea0003800200 */
.L_x_21748:
        /* <DEDUP_REMOVED lines=43> */
.L_x_21746:
[----:B------:R-:W-:Y:S05]  /*6e50*/  BSYNC.RECONVERGENT B1 ;  /* 0x0000000000017941 */ /* 0x000fea0003800200 */
.L_x_21745:
        /* <DEDUP_REMOVED lines=22> */
.L_x_21752:
        /* <DEDUP_REMOVED lines=13> */
.L_x_21754:
[----:B------:R-:W-:Y:S05]  /*7090*/  BSYNC.RECONVERGENT B2 ;  /* 0x0000000000027941 */ /* 0x000fea0003800200 */
.L_x_21753:
        /* <DEDUP_REMOVED lines=43> */
.L_x_21751:
[----:B------:R-:W-:Y:S05]  /*7350*/  BSYNC.RECONVERGENT B1 ;  /* 0x0000000000017941 */ /* 0x000fea0003800200 */
.L_x_21750:
        /* <DEDUP_REMOVED lines=22> */
.L_x_21757:
        /* <DEDUP_REMOVED lines=13> */
.L_x_21759:
[----:B------:R-:W-:Y:S05]  /*7590*/  BSYNC.RECONVERGENT B2 ;  /* 0x0000000000027941 */ /* 0x000fea0003800200 */
.L_x_21758:
        /* <DEDUP_REMOVED lines=43> */
.L_x_21756:
[----:B------:R-:W-:Y:S05]  /*7850*/  BSYNC.RECONVERGENT B1 ;  /* 0x0000000000017941 */ /* 0x000fea0003800200 */
.L_x_21755:
        /* <DEDUP_REMOVED lines=22> */
.L_x_21762:
        /* <DEDUP_REMOVED lines=13> */
.L_x_21764:
[----:B------:R-:W-:Y:S05]  /*7a90*/  BSYNC.RECONVERGENT B2 ;  /* 0x0000000000027941 */ /* 0x000fea0003800200 */
.L_x_21763:
        /* <DEDUP_REMOVED lines=43> */
.L_x_21761:
[----:B------:R-:W-:Y:S05]  /*7d50*/  BSYNC.RECONVERGENT B1 ;  /* 0x0000000000017941 */ /* 0x000fea0003800200 */
.L_x_21760:
        /* <DEDUP_REMOVED lines=22> */
.L_x_21767:
        /* <DEDUP_REMOVED lines=13> */
.L_x_21769:
[----:B------:R-:W-:Y:S05]  /*7f90*/  BSYNC.RECONVERGENT B2 ;  /* 0x0000000000027941 */ /* 0x000fea0003800200 */
.L_x_21768:
        /* <DEDUP_REMOVED lines=43> */
.L_x_21766:
[----:B------:R-:W-:Y:S05]  /*8250*/  BSYNC.RECONVERGENT B1 ;  /* 0x0000000000017941 */ /* 0x000fea0003800200 */
.L_x_21765:
        /* <DEDUP_REMOVED lines=22> */
.L_x_21772:
        /* <DEDUP_REMOVED lines=15> */
.L_x_21774:
[----:B------:R-:W-:Y:S05]  /*84b0*/  BSYNC.RECONVERGENT B2 ;  /* 0x0000000000027941 */ /* 0x000fea0003800200 */
.L_x_21773:
        /* <DEDUP_REMOVED lines=43> */
.L_x_21771:
[----:B------:R-:W-:Y:S05]  /*8770*/  BSYNC.RECONVERGENT B1 ;  /* 0x0000000000017941 */ /* 0x000fea0003800200 */
.L_x_21770:
        /* <DEDUP_REMOVED lines=10> */
.L_x_21734:
        /* <DEDUP_REMOVED lines=16> */
.L_x_21778:
        /* <DEDUP_REMOVED lines=13> */
.L_x_21780:
[----:B------:R-:W-:Y:S05]  /*89f0*/  BSYNC.RECONVERGENT B2 ;  /* 0x0000000000027941 */ /* 0x000fea0003800200 */
.L_x_21779:
        /* <DEDUP_REMOVED lines=42> */
.L_x_21777:
[----:B------:R-:W-:Y:S05]  /*8ca0*/  BSYNC.RECONVERGENT B1 ;  /* 0x0000000000017941 */ /* 0x000fea0003800200 */
.L_x_21776:
        /* <DEDUP_REMOVED lines=22> */
.L_x_21783:
        /* <DEDUP_REMOVED lines=13> */
.L_x_21785:
[----:B------:R-:W-:Y:S05]  /*8ee0*/  BSYNC.RECONVERGENT B2 ;  /* 0x0000000000027941 */ /* 0x000fea0003800200 */
.L_x_21784:
        /* <DEDUP_REMOVED lines=43> */
.L_x_21782:
[----:B------:R-:W-:Y:S05]  /*91a0*/  BSYNC.RECONVERGENT B1 ;  /* 0x0000000000017941 */ /* 0x000fea0003800200 */
.L_x_21781:
        /* <DEDUP_REMOVED lines=22> */
.L_x_21788:
        /* <DEDUP_REMOVED lines=13> */
.L_x_21790:
[----:B------:R-:W-:Y:S05]  /*93e0*/  BSYNC.RECONVERGENT B2 ;  /* 0x0000000000027941 */ /* 0x000fea0003800200 */
.L_x_21789:
        /* <DEDUP_REMOVED lines=43> */
.L_x_21787:
[----:B------:R-:W-:Y:S05]  /*96a0*/  BSYNC.RECONVERGENT B1 ;  /* 0x0000000000017941 */ /* 0x000fea0003800200 */
.L_x_21786:
[----:B------:R-:W-:Y:S01]  /*96b0*/  I2FP.F32.U32 R95, R92 ;  /* 0x0000005c005f7245 */ /* 0x000fe20000201000 */
[----:B------:R-:W-:Y:S01]  /*96c0*/  HADD2.F32 R103, -RZ, R97.H0_H0 ;  /* 0x20000061ff677230 */ /* 0x000fe20000004100 */
        /* <DEDUP_REMOVED lines=19> */
.L_x_21793:
        /* <DEDUP_REMOVED lines=13> */
.L_x_21795:
[----:B------:R-:W-:Y:S05]  /*98d0*/  BSYNC.RECONVERGENT B2 ;  /* 0x0000000000027941 */ /* 0x000fea0003800200 */
.L_x_21794:
        /* <DEDUP_REMOVED lines=43> */
.L_x_21792:
[----:B------:R-:W-:Y:S05]  /*9b90*/  BSYNC.RECONVERGENT B1 ;  /* 0x0000000000017941 */ /* 0x000fea0003800200 */
.L_x_21791:
[----:B------:R-:W-:Y:S01]  /*9ba0*/  ISETP.NE.AND P4, PT, R104, 0x1, PT ;  /* 0x000000016800780c */ /* 0x000fe20003f85270 */
[----:B------:R-:W-:Y:S01]  /*9bb0*/  HADD2.F32 R97, -RZ, R97.H1_H1 ;  /* 0x30000061ff617230 */ /* 0x000fe20000004100 */
[----:B------:R-:W-:Y:S01]  /*9bc0*/  I2FP.F32.U32 R103, R92 ;  /* 0x0000005c00677245 */ /* 0x000fe20000201000 */
[----:B------:R-:W-:Y:S01]  /*9bd0*/  BSSY.RECONVERGENT B1, `(.L_x_21796) ;  /* 0x000004b000017945 */ /* 0x000fe20003800200 */
[----:B------:R-:W-:Y:S02]  /*9be0*/  IMAD.MOV.U32 R105, RZ, RZ, 0x2 ;  /* 0x00000002ff697424 */ /* 0x000fe400078e00ff */
[----:B------:R-:W-:Y:S01]  /*9bf0*/  FMUL.FTZ R92, R97, R0 ;  /* 0x00000000615c7220 */ /* 0x000fe20000410000 */
[----:B------:R-:W-:-:S03]  /*9c00*/  FFMA.FTZ R103, R103, R122, 1.1641532182693481445e-10 ;  /* 0x2f00000067677423 */ /* 0x000fc6000001007a */
[----:B------:R-:W-:Y:S01]  /*9c10*/  FMUL.FTZ R96, R92, R125 ;  /* 0x0000007d5c607220 */ /* 0x000fe20000410000 */
[----:B------:R-:W-:Y:S02]  /*9c20*/  MOV R92, R2 ;  /* 0x00000002005c7202 */ /* 0x000fe40000000f00 */
        /* <DEDUP_REMOVED lines=12> */
.L_x_21798:
        /* <DEDUP_REMOVED lines=13> */
.L_x_21800:
[----:B------:R-:W-:Y:S05]  /*9dc0*/  BSYNC.RECONVERGENT B2 ;  /* 0x0000000000027941 */ /* 0x000fea0003800200 */
.L_x_21799:
        /* <DEDUP_REMOVED lines=43> */
.L_x_21797:
[----:B------:R-:W-:Y:S05]  /*a080*/  BSYNC.RECONVERGENT B1 ;  /* 0x0000000000017941 */ /* 0x000fea0003800200 */
.L_x_21796:
        /* <DEDUP_REMOVED lines=21> */
.L_x_21803:
        /* <DEDUP_REMOVED lines=13> */
.L_x_21805:
[----:B------:R-:W-:Y:S05]  /*a2b0*/  BSYNC.RECONVERGENT B2 ;  /* 0x0000000000027941 */ /* 0x000fea0003800200 */
.L_x_21804:
        /* <DEDUP_REMOVED lines=43> */
.L_x_21802:
[----:B------:R-:W-:Y:S05]  /*a570*/  BSYNC.RECONVERGENT B1 ;  /* 0x0000000000017941 */ /* 0x000fea0003800200 */
.L_x_21801:
        /* <DEDUP_REMOVED lines=21> */
.L_x_21808:
        /* <DEDUP_REMOVED lines=13> */
.L_x_21810:
[----:B------:R-:W-:Y:S05]  /*a7a0*/  BSYNC.RECONVERGENT B2 ;  /* 0x0000000000027941 */ /* 0x000fea0003800200 */
.L_x_21809:
        /* <DEDUP_REMOVED lines=43> */
.L_x_21807:
[----:B------:R-:W-:Y:S05]  /*aa60*/  BSYNC.RECONVERGENT B1 ;  /* 0x0000000000017941 */ /* 0x000fea0003800200 */
.L_x_21806:
        /* <DEDUP_REMOVED lines=21> */
.L_x_21813:
        /* <DEDUP_REMOVED lines=15> */
.L_x_21815:
[----:B------:R-:W-:Y:S05]  /*acb0*/  BSYNC.RECONVERGENT B2 ;  /* 0x0000000000027941 */ /* 0x000fea0003800200 */
.L_x_21814:
        /* <DEDUP_REMOVED lines=43> */
.L_x_21812:
[----:B------:R-:W-:Y:S05]  /*af70*/  BSYNC.RECONVERGENT B1 ;  /* 0x0000000000017941 */ /* 0x000fea0003800200 */
.L_x_21811:
        /* <DEDUP_REMOVED lines=16> */
.L_x_21775:
[----:B------:R-:W0:Y:S01]  /*b080*/  @P0 LDC.64 R104, c[0x0][0x3a0] ;  /* 0x0000e800ff680b82 */ /* 0x000e220000000a00 */
[----:B------:R-:W-:Y:S01]  /*b090*/  SEL R123, RZ, 0x1000000, !P6 ;  /* 0x01000000ff7b7807 */ /* 0x000fe20007000000 */
[C---:B------:R-:W-:Y:S01]  /*b0a0*/  IMAD.WIDE.U32 R128, R121.reuse, 0x20, R116 ;  /* 0x0000002079807825 */ /* 0x040fe200078e0074 */
[----:B------:R-:W-:Y:S02]  /*b0b0*/  ISETP.NE.AND P6, PT, R118, RZ, PT ;  /* 0x000000ff7600720c */ /* 0x000fe40003fc5270 */
[----:B------:R-:W-:Y:S01]  /*b0c0*/  SEL R118, RZ, 0x10000, !P5 ;  /* 0x00010000ff767807 */ /* 0x000fe20006800000 */
[----:B------:R-:W-:Y:S01]  /*b0d0*/  IMAD.WIDE.U32 R130, R121, 0x8, R114 ;  /* 0x0000000879827825 */ /* 0x000fe200078e0072 */
[----:B------:R-:W-:Y:S01]  /*b0e0*/  ISETP.NE.AND P5, PT, R120, RZ, PT ;  /* 0x000000ff7800720c */ /* 0x000fe20003fa5270 */
[----:B------:R1:W-:Y:S01]  /*b0f0*/  STG.E.128 desc[UR8][R128.64], R92 ;  /* 0x0000005c80007986 */ /* 0x0003e2000c101d08 */
[----:B------:R-:W-:Y:S02]  /*b100*/  SEL R135, RZ, 0x100, !P4 ;  /* 0x00000100ff877807 */ /* 0x000fe40006000000 */
[----:B------:R-:W-:Y:S01]  /*b110*/  SEL R107, RZ, 0x1000000, !P2 ;  /* 0x01000000ff6b7807 */ /* 0x000fe20005000000 */
[----:B------:R1:W-:Y:S01]  /*b120*/  STG.E.128 desc[UR8][R128.64+0x10], R96 ;  /* 0x0000106080007986 */ /* 0x0003e2000c101d08 */
[----:B------:R-:W-:-:S02]  /*b130*/  SEL R106, RZ, 0x10000, !P1 ;  /* 0x00010000ff6a7807 */ /* 0x000fc40004800000 */
[----:B------:R-:W-:Y:S02]  /*b140*/  SEL R103, RZ, 0x100, !P5 ;  /* 0x00000100ff677807 */ /* 0x000fe40006800000 */
[----:B------:R-:W-:Y:S01]  /*b150*/  LOP3.LUT R135, R135, R123, R118, 0xfe, !PT ;  /* 0x0000007b87877212 */ /* 0x000fe200078efe76 */
[----:B------:R-:W-:Y:S01]  /*b160*/  VIADD R123, R119, 0x40 ;  /* 0x00000040777b7836 */ /* 0x000fe20000000000 */
[----:B------:R-:W-:Y:S02]  /*b170*/  LOP3.LUT R103, R103, R107, R106, 0xfe, !PT ;  /* 0x0000006b67677212 */ /* 0x000fe400078efe6a */
[----:B------:R-:W-:Y:S02]  /*b180*/  SEL R134, RZ, 0x1, !P3 ;  /* 0x00000001ff867807 */ /* 0x000fe40005800000 */
[----:B------:R-:W-:Y:S01]  /*b190*/  SEL R106, RZ, 0x1, !P6 ;  /* 0x00000001ff6a7807 */ /* 0x000fe20007000000 */
[----:B0-----:R-:W-:Y:S01]  /*b1a0*/  @P0 IMAD.WIDE.U32 R132, R123, 0x20, R104 ;  /* 0x000000207b840825 */ /* 0x001fe200078e0068 */
[----:B------:R-:W-:-:S02]  /*b1b0*/  LOP3.LUT R135, R135, R134, RZ, 0xfc, !PT ;  /* 0x0000008687877212 */ /* 0x000fc400078efcff */
[----:B------:R-:W-:Y:S01]  /*b1c0*/  LOP3.LUT R134, R103, R106, RZ, 0xfc, !PT ;  /* 0x0000006a67867212 */ /* 0x000fe200078efcff */
[----:B------:R-:W-:-:S04]  /*b1d0*/  IMAD.WIDE.U32 R104, R123, 0x10, R100 ;  /* 0x000000107b687825 */ /* 0x000fc800078e0064 */
[----:B------:R1:W-:Y:S04]  /*b1e0*/  STG.E.64 desc[UR8][R130.64], R134 ;  /* 0x0000008682007986 */ /* 0x0003e8000c101b08 */
[----:B------:R1:W5:Y:S04]  /*b1f0*/  @P0 LDG.E.128 R12, desc[UR8][R132.64] ;  /* 0x00000008840c0981 */ /* 0x000368000c1e1d00 */
[----:B------:R1:W5:Y:S04]  /*b200*/  @P0 LDG.E.128 R8, desc[UR8][R132.64+0x10] ;  /* 0x0000100884080981 */ /* 0x000368000c1e1d00 */
[----:B------:R-:W5:Y:S01]  /*b210*/  LDG.E.128 R104, desc[UR8][R104.64] ;  /* 0x0000000868687981 */ /* 0x000f62000c1e1d00 */
        /* <DEDUP_REMOVED lines=17> */
.L_x_21819:
        /* <DEDUP_REMOVED lines=13> */
.L_x_21821:
[----:B------:R-:W-:Y:S05]  /*b400*/  BSYNC.RECONVERGENT B2 ;  /* 0x0000000000027941 */ /* 0x000fea0003800200 */
.L_x_21820:
[----:B------:R-:W-:Y:S01]  /*b410*/  IMAD.WIDE.U32 R108, R113, -0x326172a9, RZ ;  /* 0xcd9e8d57716c7825 */ /* 0x000fe200078e00ff */
[----:B-1----:R-:W-:-:S03]  /*b420*/  LOP3.LUT R130, R3, UR7, R101, 0x96, !PT ;  /* 0x0000000703827c12 */ /* 0x002fc6000f8e9665 */
        /* <DEDUP_REMOVED lines=41> */
.L_x_21818:
[----:B------:R-:W-:Y:S05]  /*b6c0*/  BSYNC.RECONVERGENT B1 ;  /* 0x0000000000017941 */ /* 0x000fea0003800200 */
.L_x_21817:
        /* <DEDUP_REMOVED lines=13> */
[----:B-1----:R-:W-:Y:S01]  /*b7a0*/  P2R R132, PR, RZ, 0x4 ;  /* 0x00000004ff847803 */ /* 0x002fe20000000000 */
        /* <DEDUP_REMOVED lines=9> */
.L_x_21824:
        /* <DEDUP_REMOVED lines=13> */
.L_x_21826:
[----:B------:R-:W-:Y:S05]  /*b910*/  BSYNC.RECONVERGENT B2 ;  /* 0x0000000000027941 */ /* 0x000fea0003800200 */
.L_x_21825:
        /* <DEDUP_REMOVED lines=43> */
.L_x_21823:
[----:B------:R-:W-:Y:S05]  /*bbd0*/  BSYNC.RECONVERGENT B1 ;  /* 0x0000000000017941 */ /* 0x000fea0003800200 */
.L_x_21822:
        /* <DEDUP_REMOVED lines=22> */
.L_x_21829:
        /* <DEDUP_REMOVED lines=13> */
.L_x_21831:
[----:B------:R-:W-:Y:S05]  /*be10*/  BSYNC.RECONVERGENT B2 ;  /* 0x0000000000027941 */ /* 0x000fea0003800200 */
.L_x_21830:
        /* <DEDUP_REMOVED lines=43> */
.L_x_21828:
[----:B------:R-:W-:Y:S05]  /*c0d0*/  BSYNC.RECONVERGENT B1 ;  /* 0x0000000000017941 */ /* 0x000fea0003800200 */
.L_x_21827:
        /* <DEDUP_REMOVED lines=22> */
.L_x_21834:
        /* <DEDUP_REMOVED lines=13> */
.L_x_21836:
[----:B------:R-:W-:Y:S05]  /*c310*/  BSYNC.RECONVERGENT B2 ;  /* 0x0000000000027941 */ /* 0x000fea0003800200 */
.L_x_21835:
        /* <DEDUP_REMOVED lines=43> */
.L_x_21833:
[----:B------:R-:W-:Y:S05]  /*c5d0*/  BSYNC.RECONVERGENT B1 ;  /* 0x0000000000017941 */ /* 0x000fea0003800200 */
.L_x_21832:
        /* <DEDUP_REMOVED lines=22> */
.L_x_21839:
        /* <DEDUP_REMOVED lines=13> */
.L_x_21841:
[----:B------:R-:W-:Y:S05]  /*c810*/  BSYNC.RECONVERGENT B2 ;  /* 0x0000000000027941 */ /* 0x000fea0003800200 */
.L_x_21840:
        /* <DEDUP_REMOVED lines=43> */
.L_x_21838:
[----:B------:R-:W-:Y:S05]  /*cad0*/  BSYNC.RECONVERGENT B1 ;  /* 0x0000000000017941 */ /* 0x000fea0003800200 */
.L_x_21837:
        /* <DEDUP_REMOVED lines=22> */
.L_x_21844:
        /* <DEDUP_REMOVED lines=13> */
.L_x_21846:
[----:B------:R-:W-:Y:S05]  /*cd10*/  BSYNC.RECONVERGENT B2 ;  /* 0x0000000000027941 */ /* 0x000fea0003800200 */
.L_x_21845:
        /* <DEDUP_REMOVED lines=43> */
.L_x_21843:
[----:B------:R-:W-:Y:S05]  /*cfd0*/  BSYNC.RECONVERGENT B1 ;  /* 0x0000000000017941 */ /* 0x000fea0003800200 */
.L_x_21842:
        /* <DEDUP_REMOVED lines=22> */
.L_x_21849:
        /* <DEDUP_REMOVED lines=13> */
.L_x_21851:
[----:B------:R-:W-:Y:S05]  /*d210*/  BSYNC.RECONVERGENT B2 ;  /* 0x0000000000027941 */ /* 0x000fea0003800200 */
.L_x_21850:
        /* <DEDUP_REMOVED lines=43> */
.L_x_21848:
[----:B------:R-:W-:Y:S05]  /*d4d0*/  BSYNC.RECONVERGENT B1 ;  /* 0x0000000000017941 */ /* 0x000fea0003800200 */
.L_x_21847:
        /* <DEDUP_REMOVED lines=22> */
.L_x_21854:
        /* <DEDUP_REMOVED lines=15> */
.L_x_21856:
[----:B------:R-:W-:Y:S05]  /*d730*/  BSYNC.RECONVERGENT B2 ;  /* 0x0000000000027941 */ /* 0x000fea0003800200 */
.L_x_21855:
        /* <DEDUP_REMOVED lines=43> */
.L_x_21853:
[----:B------:R-:W-:Y:S05]  /*d9f0*/  BSYNC.RECONVERGENT B1 ;  /* 0x0000000000017941 */ /* 0x000fea0003800200 */
.L_x_21852:
        /* <DEDUP_REMOVED lines=10> */
.L_x_21816:
        /* <DEDUP_REMOVED lines=16> */
.L_x_21860:
        /* <DEDUP_REMOVED lines=13> */
.L_x_21862:
[----:B------:R-:W-:Y:S05]  /*dc70*/  BSYNC.RECONVERGENT B2 ;  /* 0x0000000000027941 */ /* 0x000fea0003800200 */
.L_x_21861:
[----:B------:R-:W-:Y:S01]  /*dc80*/  IMAD.WIDE.U32 R108, R113, -0x326172a9, RZ ;  /* 0xcd9e8d57716c7825 */ /* 0x000fe200078e00ff */
[----:B-1----:R-:W-:-:S03]  /*dc90*/  LOP3.LUT R130, R3, UR7, R101, 0x96, !PT ;  /* 0x0000000703827c12 */ /* 0x002fc6000f8e9665 */
        /* <DEDUP_REMOVED lines=41> */
.L_x_21859:
[----:B------:R-:W-:Y:S05]  /*df30*/  BSYNC.RECONVERGENT B1 ;  /* 0x0000000000017941 */ /* 0x000fea0003800200 */
.L_x_21858:
[----:B------:R-:W-:Y:S01]  /*df40*/  I2FP.F32.U32 R101, R100 ;  /* 0x0000006400657245 */ /* 0x000fe20000201000 */
[----:B-----5:R-:W-:Y:S01]  /*df50*/  HADD2.F32 R103, -RZ, R104.H0_H0 ;  /* 0x20000068ff677230 */ /* 0x020fe20000004100 */
[----:B------:R-:W-:Y:S01]  /*df60*/  ISETP.NE.AND P1, PT, R120, 0x1, PT ;  /* 0x000000017800780c */ /* 0x000fe20003f25270 */
[----:B------:R-:W-:Y:S01]  /*df70*/  BSSY.RECONVERGENT B1, `(.L_x_21863) ;  /* 0x000004c000017945 */ /* 0x000fe20003800200 */
[----:B-1----:R-:W-:Y:S02]  /*df80*/  IMAD.MOV.U32 R128, RZ, RZ, 0x2 ;  /* 0x00000002ff807424 */ /* 0x002fe400078e00ff */
        /* <DEDUP_REMOVED lines=17> */
.L_x_21865:
        /* <DEDUP_REMOVED lines=13> */
.L_x_21867:
[----:B------:R-:W-:Y:S05]  /*e170*/  BSYNC.RECONVERGENT B2 ;  /* 0x0000000000027941 */ /* 0x000fea0003800200 */
.L_x_21866:
        /* <DEDUP_REMOVED lines=43> */
.L_x_21864:
[----:B------:R-:W-:Y:S05]  /*e430*/  BSYNC.RECONVERGENT B1 ;  /* 0x0000000000017941 */ /* 0x000fea0003800200 */
.L_x_21863:
        /* <DEDUP_REMOVED lines=21> */
.L_x_21870:
        /* <DEDUP_REMOVED lines=13> */
.L_x_21872:
[----:B------:R-:W-:Y:S05]  /*e660*/  BSYNC.RECONVERGENT B2 ;  /* 0x0000000000027941 */ /* 0x000fea0003800200 */
.L_x_21871:
        /* <DEDUP_REMOVED lines=43> */
.L_x_21869:
[----:B------:R-:W-:Y:S05]  /*e920*/  BSYNC.RECONVERGENT B1 ;  /* 0x0000000000017941 */ /* 0x000fea0003800200 */
.L_x_21868:
        /* <DEDUP_REMOVED lines=21> */
.L_x_21875:
        /* <DEDUP_REMOVED lines=13> */
.L_x_21877:
[----:B------:R-:W-:Y:S05]  /*eb50*/  BSYNC.RECONVERGENT B2 ;  /* 0x0000000000027941 */ /* 0x000fea0003800200 */
.L_x_21876:
        /* <DEDUP_REMOVED lines=43> */
.L_x_21874:
[----:B------:R-:W-:Y:S05]  /*ee10*/  BSYNC.RECONVERGENT B1 ;  /* 0x0000000000017941 */ /* 0x000fea0003800200 */
.L_x_21873:
        /* <DEDUP_REMOVED lines=21> */
.L_x_21880:
        /* <DEDUP_REMOVED lines=13> */
.L_x_21882:
[----:B------:R-:W-:Y:S05]  /*f040*/  BSYNC.RECONVERGENT B2 ;  /* 0x0000000000027941 */ /* 0x000fea0003800200 */
.L_x_21881:
        /* <DEDUP_REMOVED lines=43> */
.L_x_21879:
[----:B------:R-:W-:Y:S05]  /*f300*/  BSYNC.RECONVERGENT B1 ;  /* 0x0000000000017941 */ /* 0x000fea0003800200 */
.L_x_21878:
        /* <DEDUP_REMOVED lines=21> */
.L_x_21885:
        /* <DEDUP_REMOVED lines=13> */
.L_x_21887:
[----:B------:R-:W-:Y:S05]  /*f530*/  BSYNC.RECONVERGENT B2 ;  /* 0x0000000000027941 */ /* 0x000fea0003800200 */
.L_x_21886:
        /* <DEDUP_REMOVED lines=43> */
.L_x_21884:
[----:B------:R-:W-:Y:S05]  /*f7f0*/  BSYNC.RECONVERGENT B1 ;  /* 0x0000000000017941 */ /* 0x000fea0003800200 */
.L_x_21883:
        /* <DEDUP_REMOVED lines=21> */
.L_x_21890:
        /* <DEDUP_REMOVED lines=13> */
.L_x_21892:
[----:B------:R-:W-:Y:S05]  /*fa20*/  BSYNC.RECONVERGENT B2 ;  /* 0x0000000000027941 */ /* 0x000fea0003800200 */
.L_x_21891:
        /* <DEDUP_REMOVED lines=43> */
.L_x_21889:
[----:B------:R-:W-:Y:S05]  /*fce0*/  BSYNC.RECONVERGENT B1 ;  /* 0x0000000000017941 */ /* 0x000fea0003800200 */
.L_x_21888:
        /* <DEDUP_REMOVED lines=21> */
.L_x_21895:
        /* <DEDUP_REMOVED lines=15> */
.L_x_21897:
[----:B------:R-:W-:Y:S05]  /*ff30*/  BSYNC.RECONVERGENT B2 ;  /* 0x0000000000027941 */ /* 0x000fea0003800200 */
.L_x_21896:
        /* <DEDUP_REMOVED lines=43> */
.L_x_21894:
[----:B------:R-:W-:Y:S05]  /*101f0*/  BSYNC.RECONVERGENT B1 ;  /* 0x0000000000017941 */ /* 0x000fea0003800200 */
.L_x_21893:
[----:B------:R-:W-:Y:S01]  /*10200*/  HADD2.F32 R129, -RZ, R107.H1_H1 ;  /* 0x3000006bff817230 */ /* 0x000fe20000004100 */
[----:B------:R-:W-:Y:S01]  /*10210*/  I2FP.F32.U32 R107, R100 ;  /* 0x00000064006b7245 */ /* 0x000fe20000201000 */
        /* <DEDUP_REMOVED lines=14> */
.L_x_21857:
        /* <DEDUP_REMOVED lines=114> */
.L_x_21911:
        /* <DEDUP_REMOVED lines=44> */
[C---:B------:R-:W-:Y:S01]  /*10ce0*/  FMUL.FTZ R90, R0.reuse, R93 ;  /* 0x0000005d005a7220 */ /* 0x040fe20000410000 */
[C---:B------:R-:W-:Y:S01]  /*10cf0*/  FMUL.FTZ R133, R0.reuse, R133 ;  /* 0x0000008500857220 */ /* 0x040fe20000410000 */
[C---:B------:R-:W-:Y:S01]  /*10d00*/  FMUL.FTZ R94, R0.reuse, R135 ;  /* 0x00000087005e7220 */ /* 0x040fe20000410000 */
[----:B------:R-:W-:Y:S01]  /*10d10*/  F2FP.F16.F32.PACK_AB R4, R103, R4 ;  /* 0x000000046704723e */ /* 0x000fe200000000ff */
[----:B------:R-:W2:Y:S01]  /*10d20*/  @!P0 LDC.64 R104, c[0x0][0x3c0] ;  /* 0x0000f000ff688b82 */ /* 0x000ea20000000a00 */
[C---:B------:R-:W-:Y:S01]  /*10d30*/  FMUL.FTZ R153, R0.reuse, R153 ;  /* 0x0000009900997220 */ /* 0x040fe20000410000 */
[C---:B------:R-:W-:Y:S01]  /*10d40*/  FMUL.FTZ R106, R0.reuse, R107 ;  /* 0x0000006b006a7220 */ /* 0x040fe20000410000 */
[----:B------:R-:W-:Y:S01]  /*10d50*/  FMUL.FTZ R143, R0, R143 ;  /* 0x0000008f008f7220 */ /* 0x000fe20000410000 */
[----:B------:R-:W-:Y:S01]  /*10d60*/  F2FP.F16.F32.PACK_AB R7, R92, R7 ;  /* 0x000000075c07723e */ /* 0x000fe200000000ff */
        /* <DEDUP_REMOVED lines=14> */
[----:B------:R-:W-:Y:S01]  /*10e50*/  F2FP.F16.F32.PACK_AB R90, R95, R90 ;  /* 0x0000005a5f5a723e */ /* 0x000fe200000000ff */
[C---:B------:R-:W-:Y:S01]  /*10e60*/  FMUL.FTZ R137, R0.reuse, R137 ;  /* 0x0000008900897220 */ /* 0x040fe20000410000 */
[----:B------:R-:W-:Y:S01]  /*10e70*/  FMUL.FTZ R100, R0, R139 ;  /* 0x0000008b00647220 */ /* 0x000fe20000410000 */
[----:B------:R-:W-:Y:S01]  /*10e80*/  F2FP.F16.F32.PACK_AB R95, R106, R153 ;  /* 0x000000996a5f723e */ /* 0x000fe200000000ff */
[----:B------:R-:W-:Y:S01]  /*10e90*/  FADD.FTZ R101, -R122, R101 ;  /* 0x000000657a657221 */ /* 0x000fe20000010100 */
[----:B------:R-:W-:Y:S01]  /*10ea0*/  F2FP.F16.F32.PACK_AB R5, R88, R5 ;  /* 0x000000055805723e */ /* 0x000fe200000000ff */
        /* <DEDUP_REMOVED lines=9> */
[----:B------:R-:W-:Y:S01]  /*10f40*/  F2FP.F16.F32.PACK_AB R91, R100, R91 ;  /* 0x0000005b645b723e */ /* 0x000fe200000000ff */
        /* <DEDUP_REMOVED lines=11> */
[----:B--2---:R-:W-:-:S02]  /*11000*/  @!P0 IMAD.WIDE R104, R111, 0x4, R104 ;  /* 0x000000046f688825 */ /* 0x004fc400078e0268 */
[----:B------:R-:W-:Y:S02]  /*11010*/  F2FP.F16.F32.PACK_AB R94, R122, R129 ;  /* 0x000000817a5e723e */ /* 0x000fe400000000ff */
[----:B---3--:R-:W-:Y:S01]  /*11020*/  @!P0 IMAD.WIDE R102, R111, 0x4, R102 ;  /* 0x000000046f668825 */ /* 0x008fe200078e0266 */
[----:B------:R-:W-:Y:S01]  /*11030*/  F2FP.F16.F32.PACK_AB R93, R100, R93 ;  /* 0x0000005d645d723e */ /* 0x000fe200000000ff */
[----:B------:R2:W-:Y:S01]  /*11040*/  @!P0 STG.E desc[UR8][R104.64], R116 ;  /* 0x0000007468008986 */ /* 0x0005e2000c101908 */
[----:B------:R-:W-:Y:S01]  /*11050*/  F2FP.F16.F32.PACK_AB R92, R101, R92 ;  /* 0x0000005c655c723e */ /* 0x000fe200000000ff */
        /* <DEDUP_REMOVED lines=11> */
.L_x_21652:
[----:B------:R-:W-:Y:S05]  /*11110*/  EXIT ;  /* 0x000000000000794d */ /* 0x000fea0003800000 */
.L_x_21898:
        /* <DEDUP_REMOVED lines=8> */
.L_x_21901:
[----:B------:R-:W-:Y:S05]  /*111a0*/  BSYNC B1 ;  /* 0x0000000000017941 */ /* 0x000fea0003800000 */
.L_x_21900:
        /* <DEDUP_REMOVED lines=9> */
.L_x_21902:
[----:B------:R-:W-:Y:S01]  /*11240*/  HFMA2 R129, -RZ, RZ, 0, 2.384185791015625e-07 ;  /* 0x00000004ff817431 */ /* 0x000fe200000001ff */
[----:B------:R-:W-:-:S05]  /*11250*/  MOV R114, R128 ;  /* 0x0000008000727202 */ /* 0x000fca0000000f00 */
[----:B------:R-:W-:-:S04]  /*11260*/  FADD.FTZ R117, R115, R114 ;  /* 0x0000007273757221 */ /* 0x000fc80000010000 */
[----:B------:R-:W-:-:S07]  /*11270*/  IMAD.MOV.U32 R130, RZ, RZ, R117 ;  /* 0x000000ffff827224 */ /* 0x000fce00078e0075 */
[----:B------:R-:W-:Y:S05]  /*11280*/  WARPSYNC.COLLECTIVE R127, `(.L_x_21903) ;  /* 0x000000007f087348 */ /* 0x000fea0003c00000 */
[----:B------:R0:W1:Y:S02]  /*11290*/  SHFL.BFLY P1, R128, R130, R129, R132 ;  /* 0x0c00008182807389 */ /* 0x0000640000020084 */
[----:B01----:R-:W-:Y:S05]  /*112a0*/  ENDCOLLECTIVE ;  /* 0x000000000000791b */ /* 0x003fea0003800000 */
.L_x_21903:
        /* <DEDUP_REMOVED lines=8> */
.L_x_21904:
[----:B------:R-:W-:Y:S01]  /*11330*/  HFMA2 R129, -RZ, RZ, 0, 9.5367431640625e-07 ;  /* 0x00000010ff817431 */ /* 0x000fe200000001ff */
[----:B------:R-:W-:-:S05]  /*11340*/  MOV R125, R128 ;  /* 0x00000080007d7202 */ /* 0x000fca0000000f00 */
[----:B------:R-:W-:-:S04]  /*11350*/  FADD.FTZ R125, R122, R125 ;  /* 0x0000007d7a7d7221 */ /* 0x000fc80000010000 */
[----:B------:R-:W-:-:S07]  /*11360*/  IMAD.MOV.U32 R130, RZ, RZ, R125 ;  /* 0x000000ffff827224 */ /* 0x000fce00078e007d */
[----:B------:R-:W-:Y:S05]  /*11370*/  WARPSYNC.COLLECTIVE R127, `(.L_x_21905) ;  /* 0x000000007f087348 */ /* 0x000fea0003c00000 */
[----:B------:R0:W1:Y:S02]  /*11380*/  SHFL.BFLY P1, R128, R130, R129, R132 ;  /* 0x0c00008182807389 */ /* 0x0000640000020084 */
[----:B01----:R-:W-:Y:S05]  /*11390*/  ENDCOLLECTIVE ;  /* 0x000000000000791b */ /* 0x003fea0003800000 */
.L_x_21905:
        /* <DEDUP_REMOVED lines=56> */
.L_x_21906:
[----:B------:R-:W-:Y:S01]  /*11720*/  HFMA2 R129, -RZ, RZ, 0, 1.1920928955078125e-07 ;  /* 0x00000002ff817431 */ /* 0x000fe200000001ff */
[----:B------:R-:W-:-:S05]  /*11730*/  MOV R115, R128 ;  /* 0x0000008000737202 */ /* 0x000fca0000000f00 */
[----:B------:R-:W-:-:S04]  /*11740*/  FADD.FTZ R115, R0, R115 ;  /* 0x0000007300737221 */ /* 0x000fc80000010000 */
[----:B------:R-:W-:-:S07]  /*11750*/  IMAD.MOV.U32 R130, RZ, RZ, R115 ;  /* 0x000000ffff827224 */ /* 0x000fce00078e0073 */
[----:B------:R-:W-:Y:S05]  /*11760*/  WARPSYNC.COLLECTIVE R127, `(.L_x_21907) ;  /* 0x000000007f087348 */ /* 0x000fea0003c00000 */
[----:B------:R0:W1:Y:S02]  /*11770*/  SHFL.BFLY P1, R128, R130, R129, R132 ;  /* 0x0c00008182807389 */ /* 0x0000640000020084 */
[----:B01----:R-:W-:Y:S05]  /*11780*/  ENDCOLLECTIVE ;  /* 0x000000000000791b */ /* 0x003fea0003800000 */
.L_x_21907:
[----:B------:R-:W-:Y:S02]  /*11790*/  IMAD.MOV.U32 R129, RZ, RZ, 0x4 ;  /* 0x00000004ff817424 */ /* 0x000fe400078e00ff */
[----:B------:R-:W-:-:S04]  /*117a0*/  IMAD.MOV.U32 R122, RZ, RZ, R128 ;  /* 0x000000ffff7a7224 */ /* 0x000fc800078e0080 */
[----:B------:R-:W-:-:S05]  /*117b0*/  FADD.FTZ R122, R115, R122 ;  /* 0x0000007a737a7221 */ /* 0x000fca0000010000 */
[----:B------:R-:W-:-:S07]  /*117c0*/  MOV R130, R122 ;  /* 0x0000007a00827202 */ /* 0x000fce0000000f00 */
[----:B------:R-:W-:Y:S05]  /*117d0*/  WARPSYNC.COLLECTIVE R127, `(.L_x_21908) ;  /* 0x000000007f087348 */ /* 0x000fea0003c00000 */
[----:B------:R0:W1:Y:S02]  /*117e0*/  SHFL.BFLY P1, R128, R130, R129, R132 ;  /* 0x0c00008182807389 */ /* 0x0000640000020084 */
[----:B01----:R-:W-:Y:S05]  /*117f0*/  ENDCOLLECTIVE ;  /* 0x000000000000791b */ /* 0x003fea0003800000 */
.L_x_21908:
[----:B------:R-:W-:Y:S01]  /*11800*/  HFMA2 R129, -RZ, RZ, 0, 4.76837158203125e-07 ;  /* 0x00000008ff817431 */ /* 0x000fe200000001ff */
[----:B------:R-:W-:-:S05]  /*11810*/  MOV R117, R128 ;  /* 0x0000008000757202 */ /* 0x000fca0000000f00 */
[----:B------:R-:W-:-:S04]  /*11820*/  FADD.FTZ R117, R122, R117 ;  /* 0x000000757a757221 */ /* 0x000fc80000010000 */
[----:B------:R-:W-:-:S07]  /*11830*/  IMAD.MOV.U32 R130, RZ, RZ, R117 ;  /* 0x000000ffff827224 */ /* 0x000fce00078e0075 */
[----:B------:R-:W-:Y:S05]  /*11840*/  WARPSYNC.COLLECTIVE R127, `(.L_x_21909) ;  /* 0x000000007f087348 */ /* 0x000fea0003c00000 */
[----:B------:R0:W1:Y:S02]  /*11850*/  SHFL.BFLY P1, R128, R130, R129, R132 ;  /* 0x0c00008182807389 */ /* 0x0000640000020084 */
[----:B01----:R-:W-:Y:S05]  /*11860*/  ENDCOLLECTIVE ;  /* 0x000000000000791b */ /* 0x003fea0003800000 */
.L_x_21909:
[----:B------:R-:W-:Y:S02]  /*11870*/  IMAD.MOV.U32 R129, RZ, RZ, 0x10 ;  /* 0x00000010ff817424 */ /* 0x000fe400078e00ff */
[----:B------:R-:W-:-:S04]  /*11880*/  IMAD.MOV.U32 R124, RZ, RZ, R128 ;  /* 0x000000ffff7c7224 */ /* 0x000fc800078e0080 */
[----:B------:R-:W-:-:S05]  /*11890*/  FADD.FTZ R124, R117, R124 ;  /* 0x0000007c757c7221 */ /* 0x000fca0000010000 */
[----:B------:R-:W-:-:S07]  /*118a0*/  MOV R130, R124 ;  /* 0x0000007c00827202 */ /* 0x000fce0000000f00 */
[----:B------:R-:W-:Y:S05]  /*118b0*/  WARPSYNC.COLLECTIVE R127, `(.L_x_21910) ;  /* 0x000000007f087348 */ /* 0x000fea0003c00000 */
[----:B------:R0:W1:Y:S02]  /*118c0*/  SHFL.BFLY P1, R128, R130, R129, R132 ;  /* 0x0c00008182807389 */ /* 0x0000640000020084 */
[----:B01----:R-:W-:Y:S05]  /*118d0*/  ENDCOLLECTIVE ;  /* 0x000000000000791b */ /* 0x003fea0003800000 */
.L_x_21910:
[----:B------:R-:W-:Y:S01]  /*118e0*/  MOV R125, R128 ;  /* 0x00000080007d7202 */ /* 0x000fe20000000f00 */
[----:B------:R-:W-:Y:S06]  /*118f0*/  BRA `(.L_x_21911) ;  /* 0xfffffff000487947 */ /* 0x000fec000383ffff */
.L_x_21912:
        /* <DEDUP_REMOVED lines=16> */
.L_x_28827:


//--------------------- .text._ZN10layer_norm13ln_fwd_kernelINS_13Kernel_traitsIf6__halffS2_fjLj768ELj1ELj4ELj1ELj16ENS_18Kernel_traits_baseILj768EfS2_fS2_fjLj128EEEEELb1ELb1ELb1ELb0EEEvNS_9FwdParamsE --------------------------
	.section	.text._ZN10layer_norm13ln_fwd_kernelINS_13Kernel_traitsIf6__halffS2_fjLj768ELj1ELj4ELj1ELj16ENS_18Kernel_traits_baseILj768EfS2_fS2_fjLj128EEEEELb1ELb1ELb1ELb0EEEvNS_9FwdParamsE,"ax",@progbits
	.align	128
        .global         _ZN10layer_norm13ln_fwd_kernelINS_13Kernel_traitsIf6__halffS2_fjLj768ELj1ELj4ELj1ELj16ENS_18Kernel_traits_baseILj768EfS2_fS2_fjLj128EEEEELb1ELb1ELb1ELb0EEEvNS_9FwdParamsE
        .type           _ZN10layer_norm13ln_fwd_kernelINS_13Kernel_traitsIf6__halffS2_fjLj768ELj1ELj4ELj1ELj16ENS_18Kernel_traits_baseILj768EfS2_fS2_fjLj128EEEEELb1ELb1ELb1ELb0EEEvNS_9FwdParamsE,@function
        .size           _ZN10layer_norm13ln_fwd_kernelINS_13Kernel_traitsIf6__halffS2_fjLj768ELj1ELj4ELj1ELj16ENS_18Kernel_traits_baseILj768EfS2_fS2_fjLj128EEEEELb1ELb1ELb1ELb0EEEvNS_9FwdParamsE,(.L_x_28828 - _ZN10layer_norm13ln_fwd_kernelINS_13Kernel_traitsIf6__halffS2_fjLj768ELj1ELj4ELj1ELj16ENS_18Kernel_traits_baseILj768EfS2_fS2_fjLj128EEEEELb1ELb1ELb1ELb0EEEvNS_9FwdParamsE)
        .other          _ZN10layer_norm13ln_fwd_kernelINS_13Kernel_traitsIf6__halffS2_fjLj768ELj1ELj4ELj1ELj16ENS_18Kernel_traits_baseILj768EfS2_fS2_fjLj128EEEEELb1ELb1ELb1ELb0EEEvNS_9FwdParamsE,@"STO_CUDA_ENTRY STV_DEFAULT"
_ZN10layer_norm13ln_fwd_kernelINS_13Kernel_traitsIf6__halffS2_fjLj768ELj1ELj4ELj1ELj16ENS_18Kernel_traits_baseILj768EfS2_fS2_fjLj128EEEEELb1ELb1ELb1ELb0EEEvNS_9FwdParamsE:
.text._ZN10layer_norm13ln_fwd_kernelINS_13Kernel_traitsIf6__halffS2_fjLj768ELj1ELj4ELj1ELj16ENS_18Kernel_traits_baseILj768EfS2_fS2_fjLj128EEEEELb1ELb1ELb1ELb0EEEvNS_9FwdParamsE:
        /* <DEDUP_REMOVED lines=100> */
.L_x_21914:
        /* <DEDUP_REMOVED lines=42> */
.L_x_21915:
[----:B------:R-:W-:Y:S05]  /*08e0*/  BSYNC.RECONVERGENT B0 ;  /* 0x0000000000007941 */ /* 0x000fea0003800200 */
.L_x_21913:
        /* <DEDUP_REMOVED lines=71> */
.L_x_22269:
        /* <DEDUP_REMOVED lines=26> */
.L_x_21920:
[----:B------:R-:W-:Y:S05]  /*0f00*/  BSYNC.RECONVERGENT B2 ;  /* 0x0000000000027941 */ /* 0x000fea0003800200 */
.L_x_21919:
        /* <DEDUP_REMOVED lines=30> */
.L_x_21927:
        /* <DEDUP_REMOVED lines=13> */
.L_x_21929:
[----:B------:R-:W-:Y:S05]  /*11c0*/  BSYNC.RECONVERGENT B5 ;  /* 0x0000000000057941 */ /* 0x000fea0003800200 */
.L_x_21928:
        /* <DEDUP_REMOVED lines=43> */
.L_x_21926:
[----:B------:R-:W-:Y:S05]  /*1480*/  BSYNC.RECONVERGENT B4 ;  /* 0x0000000000047941 */ /* 0x000fea0003800200 */
.L_x_21925:
        /* <DEDUP_REMOVED lines=9> */
[----:B------:R-:W-:-:S07]  /*1520*/  FFMA.FTZ R80, R77, R20, R88 ;  /* 0x000000144d507223 */ /* 0x000fce0000010058 */
.L_x_21924:
[----:B------:R-:W-:Y:S05]  /*1530*/  BSYNC.RECONVERGENT B3 ;  /* 0x0000000000037941 */ /* 0x000fea0003800200 */
.L_x_21923:
        /* <DEDUP_REMOVED lines=17> */
.L_x_21934:
        /* <DEDUP_REMOVED lines=13> */
.L_x_21936:
[----:B------:R-:W-:Y:S05]  /*1720*/  BSYNC.RECONVERGENT B5 ;  /* 0x0000000000057941 */ /* 0x000fea0003800200 */
.L_x_21935:
        /* <DEDUP_REMOVED lines=43> */
.L_x_21933:
[----:B------:R-:W-:Y:S05]  /*19e0*/  BSYNC.RECONVERGENT B4 ;  /* 0x0000000000047941 */ /* 0x000fea0003800200 */
.L_x_21932:
        /* <DEDUP_REMOVED lines=9> */
[----:B------:R-:W-:-:S07]  /*1a80*/  FFMA.FTZ R81, R78, R21, R89 ;  /* 0x000000154e517223 */ /* 0x000fce0000010059 */
.L_x_21931:
[----:B------:R-:W-:Y:S05]  /*1a90*/  BSYNC.RECONVERGENT B3 ;  /* 0x0000000000037941 */ /* 0x000fea0003800200 */
.L_x_21930:
        /* <DEDUP_REMOVED lines=17> */
.L_x_21941:
        /* <DEDUP_REMOVED lines=13> */
.L_x_21943:
[----:B------:R-:W-:Y:S05]  /*1c80*/  BSYNC.RECONVERGENT B5 ;  /* 0x0000000000057941 */ /* 0x000fea0003800200 */
.L_x_21942:
        /* <DEDUP_REMOVED lines=43> */
.L_x_21940:
[----:B------:R-:W-:Y:S05]  /*1f40*/  BSYNC.RECONVERGENT B4 ;  /* 0x0000000000047941 */ /* 0x000fea0003800200 */
.L_x_21939:
        /* <DEDUP_REMOVED lines=10> */
.L_x_21938:
[----:B------:R-:W-:Y:S05]  /*1ff0*/  BSYNC.RECONVERGENT B3 ;  /* 0x0000000000037941 */ /* 0x000fea0003800200 */
.L_x_21937:
        /* <DEDUP_REMOVED lines=17> */
.L_x_21948:
        /* <DEDUP_REMOVED lines=13> */
.L_x_21950:
[----:B------:R-:W-:Y:S05]  /*21e0*/  BSYNC.RECONVERGENT B5 ;  /* 0x0000000000057941 */ /* 0x000fea0003800200 */
.L_x_21949:
        /* <DEDUP_REMOVED lines=43> */
.L_x_21947:
[----:B------:R-:W-:Y:S05]  /*24a0*/  BSYNC.RECONVERGENT B4 ;  /* 0x0000000000047941 */ /* 0x000fea0003800200 */
.L_x_21946:
        /* <DEDUP_REMOVED lines=9> */
[----:B------:R-:W-:-:S07]  /*2540*/  FFMA.FTZ R83, R76, R23, R91 ;  /* 0x000000174c537223 */ /* 0x000fce000001005b */
.L_x_21945:
[----:B------:R-:W-:Y:S05]  /*2550*/  BSYNC.RECONVERGENT B3 ;  /* 0x0000000000037941 */ /* 0x000fea0003800200 */
.L_x_21944:
[----:B------:R-:W-:Y:S01]  /*2560*/  BSSY.RECONVERGENT B3, `(.L_x_21951) ;  /* 0x0000055000037945 */ /* 0x000fe20003800200 */
[----:B------:R-:W-:Y:S02]  /*2570*/  IMAD.MOV.U32 R3, RZ, RZ, R77 ;  /* 0x000000ffff037224 */ /* 0x000fe400078e004d */
[----:B-----5:R-:W-:Y:S01]  /*2580*/  IMAD.MOV.U32 R76, RZ, RZ, R84 ;  /* 0x000000ffff4c7224 */ /* 0x020fe200078e0054 */
        /* <DEDUP_REMOVED lines=14> */
.L_x_21955:
        /* <DEDUP_REMOVED lines=13> */
.L_x_21957:
[----:B------:R-:W-:Y:S05]  /*2740*/  BSYNC.RECONVERGENT B5 ;  /* 0x0000000000057941 */ /* 0x000fea0003800200 */
.L_x_21956:
        /* <DEDUP_REMOVED lines=43> */
.L_x_21954:
[----:B------:R-:W-:Y:S05]  /*2a00*/  BSYNC.RECONVERGENT B4 ;  /* 0x0000000000047941 */ /* 0x000fea0003800200 */
.L_x_21953:
[----:B------:R-:W-:Y:S01]  /*2a10*/  I2FP.F32.U32 R76, R76 ;  /* 0x0000004c004c7245 */ /* 0x000fe20000201000 */
[----:B------:R-:W-:Y:S02]  /*2a20*/  HADD2.F32 R77, -RZ, R94.H0_H0 ;  /* 0x2000005eff4d7230 */ /* 0x000fe40000004100 */
        /* <DEDUP_REMOVED lines=8> */
.L_x_21952:
[----:B------:R-:W-:Y:S05]  /*2ab0*/  BSYNC.RECONVERGENT B3 ;  /* 0x0000000000037941 */ /* 0x000fea0003800200 */
.L_x_21951:
        /* <DEDUP_REMOVED lines=17> */
.L_x_21962:
        /* <DEDUP_REMOVED lines=13> */
.L_x_21964:
[----:B------:R-:W-:Y:S05]  /*2ca0*/  BSYNC.RECONVERGENT B5 ;  /* 0x0000000000057941 */ /* 0x000fea0003800200 */
.L_x_21963:
        /* <DEDUP_REMOVED lines=43> */
.L_x_21961:
[----:B------:R-:W-:Y:S05]  /*2f60*/  BSYNC.RECONVERGENT B4 ;  /* 0x0000000000047941 */ /* 0x000fea0003800200 */
.L_x_21960:
[----:B------:R-:W-:Y:S01]  /*2f70*/  I2FP.F32.U32 R3, R77 ;  /* 0x0000004d00037245 */ /* 0x000fe20000201000 */
[----:B------:R-:W-:Y:S02]  /*2f80*/  HADD2.F32 R77, -RZ, R94.H1_H1 ;  /* 0x3000005eff4d7230 */ /* 0x000fe40000004100 */
        /* <DEDUP_REMOVED lines=8> */
.L_x_21959:
[----:B------:R-:W-:Y:S05]  /*3010*/  BSYNC.RECONVERGENT B3 ;  /* 0x0000000000037941 */ /* 0x000fea0003800200 */
.L_x_21958:
        /* <DEDUP_REMOVED lines=17> */
.L_x_21969:
        /* <DEDUP_REMOVED lines=13> */
.L_x_21971:
[----:B------:R-:W-:Y:S05]  /*3200*/  BSYNC.RECONVERGENT B5 ;  /* 0x0000000000057941 */ /* 0x000fea0003800200 */
.L_x_21970:
        /* <DEDUP_REMOVED lines=43> */
.L_x_21968:
[----:B------:R-:W-:Y:S05]  /*34c0*/  BSYNC.RECONVERGENT B4 ;  /* 0x0000000000047941 */ /* 0x000fea0003800200 */
.L_x_21967:
[----:B------:R-:W-:Y:S01]  /*34d0*/  HFMA2 R113, -RZ, RZ, 0.1171875, 0 ;  /* 0x2f800000ff717431 */ /* 0x000fe200000001ff */
[----:B------:R-:W-:Y:S01]  /*34e0*/  I2FP.F32.U32 R78, R78 ;  /* 0x0000004e004e7245 */ /* 0x000fe20000201000 */
[----:B------:R-:W-:-:S05]  /*34f0*/  HADD2.F32 R79, -RZ, R95.H0_H0 ;  /* 0x2000005fff4f7230 */ /* 0x000fca0000004100 */
[----:B------:R-:W-:Y:S01]  /*3500*/  FMUL.FTZ R79, R79, UR13 ;  /* 0x0000000d4f4f7c20 */ /* 0x000fe20008410000 */
[----:B------:R-:W-:-:S03]  /*3510*/  FFMA.FTZ R78, R78, R113, 1.1641532182693481445e-10 ;  /* 0x2f0000004e4e7423 */ /* 0x000fc60000010071 */
[----:B------:R-:W-:Y:S02]  /*3520*/  FMUL.FTZ R79, R79, UR12 ;  /* 0x0000000c4f4f7c20 */ /* 0x000fe40008410000 */
[----:B------:R-:W-:-:S04]  /*3530*/  FSETP.GTU.FTZ.AND P1, PT, R78, UR10, PT ;  /* 0x0000000a4e007c0b */ /* 0x000fc8000bf3c000 */
[----:B------:R-:W-:Y:S02]  /*3540*/  FSEL R79, R79, RZ, !P1 ;  /* 0x000000ff4f4f7208 */ /* 0x000fe40004800000 */
[----:B------:R-:W-:-:S03]  /*3550*/  SEL R119, RZ, 0x1, P1 ;  /* 0x00000001ff777807 */ /* 0x000fc60000800000 */
[----:B------:R-:W-:-:S07]  /*3560*/  FFMA.FTZ R78, R79, R26, R86 ;  /* 0x0000001a4f4e7223 */ /* 0x000fce0000010056 */
.L_x_21966:
[----:B------:R-:W-:Y:S05]  /*3570*/  BSYNC.RECONVERGENT B3 ;  /* 0x0000000000037941 */ /* 0x000fea0003800200 */
.L_x_21965:
        /* <DEDUP_REMOVED lines=16> */
.L_x_21975:
        /* <DEDUP_REMOVED lines=13> */
.L_x_21977:
[----:B------:R-:W-:Y:S05]  /*3750*/  BSYNC.RECONVERGENT B4 ;  /* 0x0000000000047941 */ /* 0x000fea0003800200 */
.L_x_21976:
        /* <DEDUP_REMOVED lines=43> */
.L_x_21974:
[----:B------:R-:W-:Y:S05]  /*3a10*/  BSYNC.RECONVERGENT B3 ;  /* 0x0000000000037941 */ /* 0x000fea0003800200 */
.L_x_21973:
        /* <DEDUP_REMOVED lines=9> */
[----:B------:R-:W-:Y:S01]  /*3ab0*/  FFMA.FTZ R79, R112, R27, R87 ;  /* 0x0000001b704f7223 */ /* 0x000fe20000010057 */
[----:B------:R-:W-:Y:S06]  /*3ac0*/  BRA `(.L_x_21972) ;  /* 0x0000002800c87947 */ /* 0x000fec0003800000 */
.L_x_21922:
        /* <DEDUP_REMOVED lines=21> */
.L_x_21982:
        /* <DEDUP_REMOVED lines=13> */
.L_x_21984:
[----:B------:R-:W-:Y:S05]  /*3cf0*/  BSYNC.RECONVERGENT B5 ;  /* 0x0000000000057941 */ /* 0x000fea0003800200 */
.L_x_21983:
        /* <DEDUP_REMOVED lines=43> */
.L_x_21981:
[----:B------:R-:W-:Y:S05]  /*3fb0*/  BSYNC.RECONVERGENT B4 ;  /* 0x0000000000047941 */ /* 0x000fea0003800200 */
.L_x_21980:
        /* <DEDUP_REMOVED lines=10> */
.L_x_21979:
[----:B------:R-:W-:Y:S05]  /*4060*/  BSYNC.RECONVERGENT B3 ;  /* 0x0000000000037941 */ /* 0x000fea0003800200 */
.L_x_21978:
        /* <DEDUP_REMOVED lines=17> */
.L_x_21989:
        /* <DEDUP_REMOVED lines=13> */
.L_x_21991:
[----:B------:R-:W-:Y:S05]  /*4250*/  BSYNC.RECONVERGENT B5 ;  /* 0x0000000000057941 */ /* 0x000fea0003800200 */
.L_x_21990:
        /* <DEDUP_REMOVED lines=43> */
.L_x_21988:
[----:B------:R-:W-:Y:S05]  /*4510*/  BSYNC.RECONVERGENT B4 ;  /* 0x0000000000047941 */ /* 0x000fea0003800200 */
.L_x_21987:
        /* <DEDUP_REMOVED lines=10> */
.L_x_21986:
[----:B------:R-:W-:Y:S05]  /*45c0*/  BSYNC.RECONVERGENT B3 ;  /* 0x0000000000037941 */ /* 0x000fea0003800200 */
.L_x_21985:
        /* <DEDUP_REMOVED lines=17> */
.L_x_21996:
        /* <DEDUP_REMOVED lines=13> */
.L_x_21998:
[----:B------:R-:W-:Y:S05]  /*47b0*/  BSYNC.RECONVERGENT B5 ;  /* 0x0000000000057941 */ /* 0x000fea0003800200 */
.L_x_21997:
        /* <DEDUP_REMOVED lines=43> */
.L_x_21995:
[----:B------:R-:W-:Y:S05]  /*4a70*/  BSYNC.RECONVERGENT B4 ;  /* 0x0000000000047941 */ /* 0x000fea0003800200 */
.L_x_21994:
        /* <DEDUP_REMOVED lines=10> */
.L_x_21993:
[----:B------:R-:W-:Y:S05]  /*4b20*/  BSYNC.RECONVERGENT B3 ;  /* 0x0000000000037941 */ /* 0x000fea0003800200 */
.L_x_21992:
        /* <DEDUP_REMOVED lines=17> */
.L_x_22003:
        /* <DEDUP_REMOVED lines=13> */
.L_x_22005:
[----:B------:R-:W-:Y:S05]  /*4d10*/  BSYNC.RECONVERGENT B5 ;  /* 0x0000000000057941 */ /* 0x000fea0003800200 */
.L_x_22004:
        /* <DEDUP_REMOVED lines=43> */
.L_x_22002:
[----:B------:R-:W-:Y:S05]  /*4fd0*/  BSYNC.RECONVERGENT B4 ;  /* 0x0000000000047941 */ /* 0x000fea0003800200 */
.L_x_22001:
        /* <DEDUP_REMOVED lines=10> */
.L_x_22000:
[----:B------:R-:W-:Y:S05]  /*5080*/  BSYNC.RECONVERGENT B3 ;  /* 0x0000000000037941 */ /* 0x000fea0003800200 */
.L_x_21999:
        /* <DEDUP_REMOVED lines=17> */
.L_x_22010:
        /* <DEDUP_REMOVED lines=13> */
.L_x_22012:
[----:B------:R-:W-:Y:S05]  /*5270*/  BSYNC.RECONVERGENT B5 ;  /* 0x0000000000057941 */ /* 0x000fea0003800200 */
.L_x_22011:
        /* <DEDUP_REMOVED lines=43> */
.L_x_22009:
[----:B------:R-:W-:Y:S05]  /*5530*/  BSYNC.RECONVERGENT B4 ;  /* 0x0000000000047941 */ /* 0x000fea0003800200 */
.L_x_22008:
        /* <DEDUP_REMOVED lines=10> */
.L_x_22007:
[----:B------:R-:W-:Y:S05]  /*55e0*/  BSYNC.RECONVERGENT B3 ;  /* 0x0000000000037941 */ /* 0x000fea0003800200 */
.L_x_22006:
        /* <DEDUP_REMOVED lines=17> */
.L_x_22017:
        /* <DEDUP_REMOVED lines=13> */
.L_x_22019:
[----:B------:R-:W-:Y:S05]  /*57d0*/  BSYNC.RECONVERGENT B5 ;  /* 0x0000000000057941 */ /* 0x000fea0003800200 */
.L_x_22018:
        /* <DEDUP_REMOVED lines=43> */
.L_x_22016:
[----:B------:R-:W-:Y:S05]  /*5a90*/  BSYNC.RECONVERGENT B4 ;  /* 0x0000000000047941 */ /* 0x000fea0003800200 */
.L_x_22015:
        /* <DEDUP_REMOVED lines=10> */
.L_x_22014:
[----:B------:R-:W-:Y:S05]  /*5b40*/  BSYNC.RECONVERGENT B3 ;  /* 0x0000000000037941 */ /* 0x000fea0003800200 */
.L_x_22013:
        /* <DEDUP_REMOVED lines=17> */
.L_x_22024:
        /* <DEDUP_REMOVED lines=13> */
.L_x_22026:
[----:B------:R-:W-:Y:S05]  /*5d30*/  BSYNC.RECONVERGENT B5 ;  /* 0x0000000000057941 */ /* 0x000fea0003800200 */
.L_x_22025:
        /* <DEDUP_REMOVED lines=43> */
.L_x_22023:
[----:B------:R-:W-:Y:S05]  /*5ff0*/  BSYNC.RECONVERGENT B4 ;  /* 0x0000000000047941 */ /* 0x000fea0003800200 */
.L_x_22022:
        /* <DEDUP_REMOVED lines=10> */
.L_x_22021:
[----:B------:R-:W-:Y:S05]  /*60a0*/  BSYNC.RECONVERGENT B3 ;  /* 0x0000000000037941 */ /* 0x000fea0003800200 */
.L_x_22020:
        /* <DEDUP_REMOVED lines=16> */
.L_x_22029:
        /* <DEDUP_REMOVED lines=13> */
.L_x_22031:
[----:B------:R-:W-:Y:S05]  /*6280*/  BSYNC.RECONVERGENT B4 ;  /* 0x0000000000047941 */ /* 0x000fea0003800200 */
.L_x_22030:
        /* <DEDUP_REMOVED lines=43> */
.L_x_22028:
[----:B------:R-:W-:Y:S05]  /*6540*/  BSYNC.RECONVERGENT B3 ;  /* 0x0000000000037941 */ /* 0x000fea0003800200 */
.L_x_22027:
        /* <DEDUP_REMOVED lines=10> */
.L_x_21972:
[----:B------:R-:W-:Y:S05]  /*65f0*/  BSYNC.RECONVERGENT B2 ;  /* 0x0000000000027941 */ /* 0x000fea0003800200 */
.L_x_21921:
        /* <DEDUP_REMOVED lines=27> */
.L_x_22033:
[----:B------:R-:W-:Y:S05]  /*67b0*/  BSYNC.RECONVERGENT B2 ;  /* 0x0000000000027941 */ /* 0x000fea0003800200 */
.L_x_22032:
[----:B------:R-:W-:Y:S01]  /*67c0*/  IADD3 R0, PT, PT, R0, 0x20, RZ ;  /* 0x0000002000007810 */ /* 0x000fe20007ffe0ff */
[----:B------:R-:W-:-:S07]  /*67d0*/  VIADD R139, R139, 0x20 ;  /* 0x000000208b8b7836 */ /* 0x000fce0000000000 */
.L_x_21918:
[----:B------:R-:W-:Y:S05]  /*67e0*/  BSYNC.RECONVERGENT B1 ;  /* 0x0000000000017941 */ /* 0x000fea0003800200 */
.L_x_21917:
        /* <DEDUP_REMOVED lines=36> */
.L_x_22042:
        /* <DEDUP_REMOVED lines=13> */
.L_x_22044:
[----:B------:R-:W-:Y:S05]  /*6b00*/  BSYNC.RECONVERGENT B5 ;  /* 0x0000000000057941 */ /* 0x000fea0003800200 */
.L_x_22043:
        /* <DEDUP_REMOVED lines=43> */
.L_x_22041:
[----:B------:R-:W-:Y:S05]  /*6dc0*/  BSYNC.RECONVERGENT B4 ;  /* 0x0000000000047941 */ /* 0x000fea0003800200 */
.L_x_22040:
        /* <DEDUP_REMOVED lines=10> */
.L_x_22039:
[----:B------:R-:W-:Y:S05]  /*6e70*/  BSYNC.RECONVERGENT B3 ;  /* 0x0000000000037941 */ /* 0x000fea0003800200 */
.L_x_22038:
        /* <DEDUP_REMOVED lines=17> */
.L_x_22049:
        /* <DEDUP_REMOVED lines=13> */
.L_x_22051:
[----:B------:R-:W-:Y:S05]  /*7060*/  BSYNC.RECONVERGENT B5 ;  /* 0x0000000000057941 */ /* 0x000fea0003800200 */
.L_x_22050:
        /* <DEDUP_REMOVED lines=43> */
.L_x_22048:
[----:B------:R-:W-:Y:S05]  /*7320*/  BSYNC.RECONVERGENT B4 ;  /* 0x0000000000047941 */ /* 0x000fea0003800200 */
.L_x_22047:
        /* <DEDUP_REMOVED lines=10> */
.L_x_22046:
[----:B------:R-:W-:Y:S05]  /*73d0*/  BSYNC.RECONVERGENT B3 ;  /* 0x0000000000037941 */ /* 0x000fea0003800200 */
.L_x_22045:
        /* <DEDUP_REMOVED lines=17> */
.L_x_22056:
        /* <DEDUP_REMOVED lines=13> */
.L_x_22058:
[----:B------:R-:W-:Y:S05]  /*75c0*/  BSYNC.RECONVERGENT B5 ;  /* 0x0000000000057941 */ /* 0x000fea0003800200 */
.L_x_22057:
        /* <DEDUP_REMOVED lines=43> */
.L_x_22055:
[----:B------:R-:W-:Y:S05]  /*7880*/  BSYNC.RECONVERGENT B4 ;  /* 0x0000000000047941 */ /* 0x000fea0003800200 */
.L_x_22054:
        /* <DEDUP_REMOVED lines=10> */
.L_x_22053:
[----:B------:R-:W-:Y:S05]  /*7930*/  BSYNC.RECONVERGENT B3 ;  /* 0x0000000000037941 */ /* 0x000fea0003800200 */
.L_x_22052:
        /* <DEDUP_REMOVED lines=17> */
.L_x_22063:
        /* <DEDUP_REMOVED lines=13> */
.L_x_22065:
[----:B------:R-:W-:Y:S05]  /*7b20*/  BSYNC.RECONVERGENT B5 ;  /* 0x0000000000057941 */ /* 0x000fea0003800200 */
.L_x_22064:
        /* <DEDUP_REMOVED lines=43> */
.L_x_22062:
[----:B------:R-:W-:Y:S05]  /*7de0*/  BSYNC.RECONVERGENT B4 ;  /* 0x0000000000047941 */ /* 0x000fea0003800200 */
.L_x_22061:
        /* <DEDUP_REMOVED lines=10> */
.L_x_22060:
[----:B------:R-:W-:Y:S05]  /*7e90*/  BSYNC.RECONVERGENT B3 ;  /* 0x0000000000037941 */ /* 0x000fea0003800200 */
.L_x_22059:
        /* <DEDUP_REMOVED lines=17> */
.L_x_22070:
        /* <DEDUP_REMOVED lines=13> */
.L_x_22072:
[----:B------:R-:W-:Y:S05]  /*8080*/  BSYNC.RECONVERGENT B5 ;  /* 0x0000000000057941 */ /* 0x000fea0003800200 */
.L_x_22071:
        /* <DEDUP_REMOVED lines=43> */
.L_x_22069:
[----:B------:R-:W-:Y:S05]  /*8340*/  BSYNC.RECONVERGENT B4 ;  /* 0x0000000000047941 */ /* 0x000fea0003800200 */
.L_x_22068:
        /* <DEDUP_REMOVED lines=10> */
.L_x_22067:
[----:B------:R-:W-:Y:S05]  /*83f0*/  BSYNC.RECONVERGENT B3 ;  /* 0x0000000000037941 */ /* 0x000fea0003800200 */
.L_x_22066:
        /* <DEDUP_REMOVED lines=17> */
.L_x_22077:
        /* <DEDUP_REMOVED lines=13> */
.L_x_22079:
[----:B------:R-:W-:Y:S05]  /*85e0*/  BSYNC.RECONVERGENT B5 ;  /* 0x0000000000057941 */ /* 0x000fea0003800200 */
.L_x_22078:
        /* <DEDUP_REMOVED lines=43> */
.L_x_22076:
[----:B------:R-:W-:Y:S05]  /*88a0*/  BSYNC.RECONVERGENT B4 ;  /* 0x0000000000047941 */ /* 0x000fea0003800200 */
.L_x_22075:
        /* <DEDUP_REMOVED lines=10> */
.L_x_22074:
[----:B------:R-:W-:Y:S05]  /*8950*/  BSYNC.RECONVERGENT B3 ;  /* 0x0000000000037941 */ /* 0x000fea0003800200 */
.L_x_22073:
        /* <DEDUP_REMOVED lines=17> */
.L_x_22084:
        /* <DEDUP_REMOVED lines=13> */
.L_x_22086:
[----:B------:R-:W-:Y:S05]  /*8b40*/  BSYNC.RECONVERGENT B5 ;  /* 0x0000000000057941 */ /* 0x000fea0003800200 */
.L_x_22085:
        /* <DEDUP_REMOVED lines=43> */
.L_x_22083:
[----:B------:R-:W-:Y:S05]  /*8e00*/  BSYNC.RECONVERGENT B4 ;  /* 0x0000000000047941 */ /* 0x000fea0003800200 */
.L_x_22082:
[----:B------:R-:W-:Y:S01]  /*8e10*/  I2FP.F32.U32 R102, R102 ;  /* 0x0000006600667245 */ /* 0x000fe20000201000 */
[----:B0-----:R-:W-:Y:S02]  /*8e20*/  HADD2.F32 R112, -RZ, R95.H0_H0 ;  /* 0x2000005fff707230 */ /* 0x001fe40000004100 */
        /* <DEDUP_REMOVED lines=8> */
.L_x_22081:
[----:B------:R-:W-:Y:S05]  /*8eb0*/  BSYNC.RECONVERGENT B3 ;  /* 0x0000000000037941 */ /* 0x000fea0003800200 */
.L_x_22080:
        /* <DEDUP_REMOVED lines=16> */
.L_x_22090:
        /* <DEDUP_REMOVED lines=13> */
.L_x_22092:
[----:B------:R-:W-:Y:S05]  /*9090*/  BSYNC.RECONVERGENT B4 ;  /* 0x0000000000047941 */ /* 0x000fea0003800200 */
.L_x_22091:
        /* <DEDUP_REMOVED lines=43> */
.L_x_22089:
[----:B------:R-:W-:Y:S05]  /*9350*/  BSYNC.RECONVERGENT B3 ;  /* 0x0000000000037941 */ /* 0x000fea0003800200 */
.L_x_22088:
[----:B------:R-:W-:Y:S01]  /*9360*/  I2FP.F32.U32 R3, R103 ;  /* 0x0000006700037245 */ /* 0x000fe20000201000 */
[----:B------:R-:W-:Y:S02]  /*9370*/  HADD2.F32 R103, -RZ, R95.H1_H1 ;  /* 0x3000005fff677230 */ /* 0x000fe40000004100 */
[----:B0-----:R-:W-:-:S03]  /*9380*/  IMAD.MOV.U32 R112, RZ, RZ, 0x2f800000 ;  /* 0x2f800000ff707424 */ /* 0x001fc600078e00ff */
        /* <DEDUP_REMOVED lines=8> */
.L_x_22037:
        /* <DEDUP_REMOVED lines=21> */
.L_x_22097:
        /* <DEDUP_REMOVED lines=13> */
.L_x_22099:
[----:B------:R-:W-:Y:S05]  /*9630*/  BSYNC.RECONVERGENT B5 ;  /* 0x0000000000057941 */ /* 0x000fea0003800200 */
.L_x_22098:
        /* <DEDUP_REMOVED lines=43> */
.L_x_22096:
[----:B------:R-:W-:Y:S05]  /*98f0*/  BSYNC.RECONVERGENT B4 ;  /* 0x0000000000047941 */ /* 0x000fea0003800200 */
.L_x_22095:
        /* <DEDUP_REMOVED lines=10> */
.L_x_22094:
[----:B------:R-:W-:Y:S05]  /*99a0*/  BSYNC.RECONVERGENT B3 ;  /* 0x0000000000037941 */ /* 0x000fea0003800200 */
.L_x_22093:
        /* <DEDUP_REMOVED lines=17> */
.L_x_22104:
        /* <DEDUP_REMOVED lines=13> */
.L_x_22106:
[----:B------:R-:W-:Y:S05]  /*9b90*/  BSYNC.RECONVERGENT B5 ;  /* 0x0000000000057941 */ /* 0x000fea0003800200 */
.L_x_22105:
        /* <DEDUP_REMOVED lines=43> */
.L_x_22103:
[----:B------:R-:W-:Y:S05]  /*9e50*/  BSYNC.RECONVERGENT B4 ;  /* 0x0000000000047941 */ /* 0x000fea0003800200 */
.L_x_22102:
        /* <DEDUP_REMOVED lines=10> */
.L_x_22101:
[----:B------:R-:W-:Y:S05]  /*9f00*/  BSYNC.RECONVERGENT B3 ;  /* 0x0000000000037941 */ /* 0x000fea0003800200 */
.L_x_22100:
        /* <DEDUP_REMOVED lines=17> */
.L_x_22111:
        /* <DEDUP_REMOVED lines=13> */
.L_x_22113:
[----:B------:R-:W-:Y:S05]  /*a0f0*/  BSYNC.RECONVERGENT B5 ;  /* 0x0000000000057941 */ /* 0x000fea0003800200 */
.L_x_22112:
        /* <DEDUP_REMOVED lines=43> */
.L_x_22110:
[----:B------:R-:W-:Y:S05]  /*a3b0*/  BSYNC.RECONVERGENT B4 ;  /* 0x0000000000047941 */ /* 0x000fea0003800200 */
.L_x_22109:
        /* <DEDUP_REMOVED lines=10> */
.L_x_22108:
[----:B------:R-:W-:Y:S05]  /*a460*/  BSYNC.RECONVERGENT B3 ;  /* 0x0000000000037941 */ /* 0x000fea0003800200 */
.L_x_22107:
        /* <DEDUP_REMOVED lines=17> */
.L_x_22118:
        /* <DEDUP_REMOVED lines=13> */
.L_x_22120:
[----:B------:R-:W-:Y:S05]  /*a650*/  BSYNC.RECONVERGENT B5 ;  /* 0x0000000000057941 */ /* 0x000fea0003800200 */
.L_x_22119:
        /* <DEDUP_REMOVED lines=43> */
.L_x_22117:
[----:B------:R-:W-:Y:S05]  /*a910*/  BSYNC.RECONVERGENT B4 ;  /* 0x0000000000047941 */ /* 0x000fea0003800200 */
.L_x_22116:
        /* <DEDUP_REMOVED lines=10> */
.L_x_22115:
[----:B------:R-:W-:Y:S05]  /*a9c0*/  BSYNC.RECONVERGENT B3 ;  /* 0x0000000000037941 */ /* 0x000fea0003800200 */
.L_x_22114:
        /* <DEDUP_REMOVED lines=17> */
.L_x_22125:
        /* <DEDUP_REMOVED lines=13> */
.L_x_22127:
[----:B------:R-:W-:Y:S05]  /*abb0*/  BSYNC.RECONVERGENT B5 ;  /* 0x0000000000057941 */ /* 0x000fea0003800200 */
.L_x_22126:
        /* <DEDUP_REMOVED lines=43> */
.L_x_22124:
[----:B------:R-:W-:Y:S05]  /*ae70*/  BSYNC.RECONVERGENT B4 ;  /* 0x0000000000047941 */ /* 0x000fea0003800200 */
.L_x_22123:
        /* <DEDUP_REMOVED lines=10> */
.L_x_22122:
[----:B------:R-:W-:Y:S05]  /*af20*/  BSYNC.RECONVERGENT B3 ;  /* 0x0000000000037941 */ /* 0x000fea0003800200 */
.L_x_22121:
        /* <DEDUP_REMOVED lines=17> */
.L_x_22132:
        /* <DEDUP_REMOVED lines=13> */
.L_x_22134:
[----:B------:R-:W-:Y:S05]  /*b110*/  BSYNC.RECONVERGENT B5 ;  /* 0x0000000000057941 */ /* 0x000fea0003800200 */
.L_x_22133:
        /* <DEDUP_REMOVED lines=43> */
.L_x_22131:
[----:B------:R-:W-:Y:S05]  /*b3d0*/  BSYNC.RECONVERGENT B4 ;  /* 0x0000000000047941 */ /* 0x000fea0003800200 */
.L_x_22130:
        /* <DEDUP_REMOVED lines=10> */
.L_x_22129:
[----:B------:R-:W-:Y:S05]  /*b480*/  BSYNC.RECONVERGENT B3 ;  /* 0x0000000000037941 */ /* 0x000fea0003800200 */
.L_x_22128:
        /* <DEDUP_REMOVED lines=17> */
.L_x_22139:
        /* <DEDUP_REMOVED lines=13> */
.L_x_22141:
[----:B------:R-:W-:Y:S05]  /*b670*/  BSYNC.RECONVERGENT B5 ;  /* 0x0000000000057941 */ /* 0x000fea0003800200 */
.L_x_22140:
        /* <DEDUP_REMOVED lines=43> */
.L_x_22138:
[----:B------:R-:W-:Y:S05]  /*b930*/  BSYNC.RECONVERGENT B4 ;  /* 0x0000000000047941 */ /* 0x000fea0003800200 */
.L_x_22137:
        /* <DEDUP_REMOVED lines=10> */
.L_x_22136:
[----:B------:R-:W-:Y:S05]  /*b9e0*/  BSYNC.RECONVERGENT B3 ;  /* 0x0000000000037941 */ /* 0x000fea0003800200 */
.L_x_22135:
        /* <DEDUP_REMOVED lines=16> */
.L_x_22144:
        /* <DEDUP_REMOVED lines=13> */
.L_x_22146:
[----:B------:R-:W-:Y:S05]  /*bbc0*/  BSYNC.RECONVERGENT B4 ;  /* 0x0000000000047941 */ /* 0x000fea0003800200 */
.L_x_22145:
        /* <DEDUP_REMOVED lines=43> */
.L_x_22143:
[----:B------:R-:W-:Y:S05]  /*be80*/  BSYNC.RECONVERGENT B3 ;  /* 0x0000000000037941 */ /* 0x000fea0003800200 */
.L_x_22142:
[----:B------:R-:W-:Y:S01]  /*be90*/  I2FP.F32.U32 R3, R103 ;  /* 0x0000006700037245 */ /* 0x000fe20000201000 */
[----:B-----5:R-:W-:Y:S02]  /*bea0*/  HADD2.F32 R103, -RZ, R95.H1_H1 ;  /* 0x3000005fff677230 */ /* 0x020fe40000004100 */
[----:B0-----:R-:W-:-:S03]  /*beb0*/  IMAD.MOV.U32 R112, RZ, RZ, 0x2f800000 ;  /* 0x2f800000ff707424 */ /* 0x001fc600078e00ff */
[----:B------:R-:W-:Y:S01]  /*bec0*/  FMUL.FTZ R103, R103, UR13 ;  /* 0x0000000d67677c20 */ /* 0x000fe20008410000 */
[----:B------:R-:W-:-:S03]  /*bed0*/  FFMA.FTZ R3, R3, R112, 1.1641532182693481445e-10 ;  /* 0x2f00000003037423 */ /* 0x000fc60000010070 */
[----:B------:R-:W-:Y:S02]  /*bee0*/  FMUL.FTZ R103, R103, UR12 ;  /* 0x0000000c67677c20 */ /* 0x000fe40008410000 */
[----:B------:R-:W-:-:S04]  /*bef0*/  FSETP.GTU.FTZ.AND P0, PT, R3, UR10, PT ;  /* 0x0000000a03007c0b */ /* 0x000fc8000bf1c000 */
[----:B------:R-:W-:Y:S02]  /*bf00*/  FSEL R112, R103, RZ, !P0 ;  /* 0x000000ff67707208 */ /* 0x000fe40004000000 */
[----:B------:R-:W-:-:S03]  /*bf10*/  SEL R118, RZ, 0x1, P0 ;  /* 0x00000001ff767807 */ /* 0x000fc60000000000 */
[----:B------:R-:W-:-:S07]  /*bf20*/  FMUL.FTZ R103, R112, R51 ;  /* 0x0000003370677220 */ /* 0x000fce0000410000 */
.L_x_22087:
[----:B------:R-:W-:Y:S05]  /*bf30*/  BSYNC.RECONVERGENT B1 ;  /* 0x0000000000017941 */ /* 0x000fea0003800200 */
.L_x_22036:
        /* <DEDUP_REMOVED lines=27> */
.L_x_22148:
[----:B------:R-:W-:Y:S05]  /*c0f0*/  BSYNC.RECONVERGENT B1 ;  /* 0x0000000000017941 */ /* 0x000fea0003800200 */
.L_x_22147:
[----:B------:R-:W-:Y:S01]  /*c100*/  IADD3 R0, PT, PT, R0, 0x20, RZ ;  /* 0x0000002000007810 */ /* 0x000fe20007ffe0ff */
[----:B------:R-:W-:-:S07]  /*c110*/  VIADD R139, R139, 0x20 ;  /* 0x000000208b8b7836 */ /* 0x000fce0000000000 */
.L_x_22035:
[----:B------:R-:W-:Y:S05]  /*c120*/  BSYNC.RECONVERGENT B2 ;  /* 0x0000000000027941 */ /* 0x000fea0003800200 */
.L_x_22034:
        /* <DEDUP_REMOVED lines=36> */
.L_x_22157:
        /* <DEDUP_REMOVED lines=13> */
.L_x_22159:
[----:B------:R-:W-:Y:S05]  /*c440*/  BSYNC.RECONVERGENT B5 ;  /* 0x0000000000057941 */ /* 0x000fea0003800200 */
.L_x_22158:
        /* <DEDUP_REMOVED lines=43> */
.L_x_22156:
[----:B------:R-:W-:Y:S05]  /*c700*/  BSYNC.RECONVERGENT B4 ;  /* 0x0000000000047941 */ /* 0x000fea0003800200 */
.L_x_22155:
        /* <DEDUP_REMOVED lines=10> */
.L_x_22154:
[----:B------:R-:W-:Y:S05]  /*c7b0*/  BSYNC.RECONVERGENT B3 ;  /* 0x0000000000037941 */ /* 0x000fea0003800200 */
.L_x_22153:
        /* <DEDUP_REMOVED lines=17> */
.L_x_22164:
        /* <DEDUP_REMOVED lines=13> */
.L_x_22166:
[----:B------:R-:W-:Y:S05]  /*c9a0*/  BSYNC.RECONVERGENT B5 ;  /* 0x0000000000057941 */ /* 0x000fea0003800200 */
.L_x_22165:
        /* <DEDUP_REMOVED lines=43> */
.L_x_22163:
[----:B------:R-:W-:Y:S05]  /*cc60*/  BSYNC.RECONVERGENT B4 ;  /* 0x0000000000047941 */ /* 0x000fea0003800200 */
.L_x_22162:
        /* <DEDUP_REMOVED lines=10> */
.L_x_22161:
[----:B------:R-:W-:Y:S05]  /*cd10*/  BSYNC.RECONVERGENT B3 ;  /* 0x0000000000037941 */ /* 0x000fea0003800200 */
.L_x_22160:
        /* <DEDUP_REMOVED lines=17> */
.L_x_22171:
        /* <DEDUP_REMOVED lines=13> */
.L_x_22173:
[----:B------:R-:W-:Y:S05]  /*cf00*/  BSYNC.RECONVERGENT B5 ;  /* 0x0000000000057941 */ /* 0x000fea0003800200 */
.L_x_22172:
        /* <DEDUP_REMOVED lines=43> */
.L_x_22170:
[----:B------:R-:W-:Y:S05]  /*d1c0*/  BSYNC.RECONVERGENT B4 ;  /* 0x0000000000047941 */ /* 0x000fea0003800200 */
.L_x_22169:
        /* <DEDUP_REMOVED lines=10> */
.L_x_22168:
[----:B------:R-:W-:Y:S05]  /*d270*/  BSYNC.RECONVERGENT B3 ;  /* 0x0000000000037941 */ /* 0x000fea0003800200 */
.L_x_22167:
        /* <DEDUP_REMOVED lines=17> */
.L_x_22178:
        /* <DEDUP_REMOVED lines=13> */
.L_x_22180:
[----:B------:R-:W-:Y:S05]  /*d460*/  BSYNC.RECONVERGENT B5 ;  /* 0x0000000000057941 */ /* 0x000fea0003800200 */
.L_x_22179:
        /* <DEDUP_REMOVED lines=43> */
.L_x_22177:
[----:B------:R-:W-:Y:S05]  /*d720*/  BSYNC.RECONVERGENT B4 ;  /* 0x0000000000047941 */ /* 0x000fea0003800200 */
.L_x_22176:
        /* <DEDUP_REMOVED lines=10> */
.L_x_22175:
[----:B------:R-:W-:Y:S05]  /*d7d0*/  BSYNC.RECONVERGENT B3 ;  /* 0x0000000000037941 */ /* 0x000fea0003800200 */
.L_x_22174:
        /* <DEDUP_REMOVED lines=17> */
.L_x_22185:
        /* <DEDUP_REMOVED lines=13> */
.L_x_22187:
[----:B------:R-:W-:Y:S05]  /*d9c0*/  BSYNC.RECONVERGENT B5 ;  /* 0x0000000000057941 */ /* 0x000fea0003800200 */
.L_x_22186:
        /* <DEDUP_REMOVED lines=43> */
.L_x_22184:
[----:B------:R-:W-:Y:S05]  /*dc80*/  BSYNC.RECONVERGENT B4 ;  /* 0x0000000000047941 */ /* 0x000fea0003800200 */
.L_x_22183:
        /* <DEDUP_REMOVED lines=10> */
.L_x_22182:
[----:B------:R-:W-:Y:S05]  /*dd30*/  BSYNC.RECONVERGENT B3 ;  /* 0x0000000000037941 */ /* 0x000fea0003800200 */
.L_x_22181:
        /* <DEDUP_REMOVED lines=17> */
.L_x_22192:
        /* <DEDUP_REMOVED lines=13> */
.L_x_22194:
[----:B------:R-:W-:Y:S05]  /*df20*/  BSYNC.RECONVERGENT B5 ;  /* 0x0000000000057941 */ /* 0x000fea0003800200 */
.L_x_22193:
        /* <DEDUP_REMOVED lines=43> */
.L_x_22191:
[----:B------:R-:W-:Y:S05]  /*e1e0*/  BSYNC.RECONVERGENT B4 ;  /* 0x0000000000047941 */ /* 0x000fea0003800200 */
.L_x_22190:
        /* <DEDUP_REMOVED lines=10> */
.L_x_22189:
[----:B------:R-:W-:Y:S05]  /*e290*/  BSYNC.RECONVERGENT B3 ;  /* 0x0000000000037941 */ /* 0x000fea0003800200 */
.L_x_22188:
        /* <DEDUP_REMOVED lines=17> */
.L_x_22199:
        /* <DEDUP_REMOVED lines=13> */
.L_x_22201:
[----:B------:R-:W-:Y:S05]  /*e480*/  BSYNC.RECONVERGENT B5 ;  /* 0x0000000000057941 */ /* 0x000fea0003800200 */
.L_x_22200:
        /* <DEDUP_REMOVED lines=43> */
.L_x_22198:
[----:B------:R-:W-:Y:S05]  /*e740*/  BSYNC.RECONVERGENT B4 ;  /* 0x0000000000047941 */ /* 0x000fea0003800200 */
.L_x_22197:
        /* <DEDUP_REMOVED lines=10> */
.L_x_22196:
[----:B------:R-:W-:Y:S05]  /*e7f0*/  BSYNC.RECONVERGENT B3 ;  /* 0x0000000000037941 */ /* 0x000fea0003800200 */
.L_x_22195:
        /* <DEDUP_REMOVED lines=20> */
.L_x_22205:
        /* <DEDUP_REMOVED lines=13> */
.L_x_22207:
[----:B------:R-:W-:Y:S05]  /*ea10*/  BSYNC.RECONVERGENT B4 ;  /* 0x0000000000047941 */ /* 0x000fea0003800200 */
.L_x_22206:
        /* <DEDUP_REMOVED lines=42> */
.L_x_22204:
[----:B------:R-:W-:Y:S05]  /*ecc0*/  BSYNC.RECONVERGENT B3 ;  /* 0x0000000000037941 */ /* 0x000fea0003800200 */
.L_x_22203:
[----:B------:R-:W-:Y:S01]  /*ecd0*/  HFMA2 R3, -RZ, RZ, 0.1171875, 0 ;  /* 0x2f800000ff037431 */ /* 0x000fe200000001ff */
[----:B------:R-:W-:Y:S01]  /*ece0*/  I2FP.F32.U32 R2, R111 ;  /* 0x0000006f00027245 */ /* 0x000fe20000201000 */
[----:B------:R-:W-:-:S05]  /*ecf0*/  HADD2.F32 R111, -RZ, R95.H1_H1 ;  /* 0x3000005fff6f7230 */ /* 0x000fca0000004100 */
        /* <DEDUP_REMOVED lines=8> */
.L_x_22152:
        /* <DEDUP_REMOVED lines=21> */
.L_x_22212:
        /* <DEDUP_REMOVED lines=13> */
.L_x_22214:
[----:B------:R-:W-:Y:S05]  /*efa0*/  BSYNC.RECONVERGENT B5 ;  /* 0x0000000000057941 */ /* 0x000fea0003800200 */
.L_x_22213:
        /* <DEDUP_REMOVED lines=43> */
.L_x_22211:
[----:B------:R-:W-:Y:S05]  /*f260*/  BSYNC.RECONVERGENT B4 ;  /* 0x0000000000047941 */ /* 0x000fea0003800200 */
.L_x_22210:
        /* <DEDUP_REMOVED lines=10> */
.L_x_22209:
[----:B------:R-:W-:Y:S05]  /*f310*/  BSYNC.RECONVERGENT B3 ;  /* 0x0000000000037941 */ /* 0x000fea0003800200 */
.L_x_22208:
        /* <DEDUP_REMOVED lines=17> */
.L_x_22219:
        /* <DEDUP_REMOVED lines=13> */
.L_x_22221:
[----:B------:R-:W-:Y:S05]  /*f500*/  BSYNC.RECONVERGENT B5 ;  /* 0x0000000000057941 */ /* 0x000fea0003800200 */
.L_x_22220:
        /* <DEDUP_REMOVED lines=43> */
.L_x_22218:
[----:B------:R-:W-:Y:S05]  /*f7c0*/  BSYNC.RECONVERGENT B4 ;  /* 0x0000000000047941 */ /* 0x000fea0003800200 */
.L_x_22217:
        /* <DEDUP_REMOVED lines=10> */
.L_x_22216:
[----:B------:R-:W-:Y:S05]  /*f870*/  BSYNC.RECONVERGENT B3 ;  /* 0x0000000000037941 */ /* 0x000fea0003800200 */
.L_x_22215:
        /* <DEDUP_REMOVED lines=17> */
.L_x_22226:
        /* <DEDUP_REMOVED lines=13> */
.L_x_22228:
[----:B------:R-:W-:Y:S05]  /*fa60*/  BSYNC.RECONVERGENT B5 ;  /* 0x0000000000057941 */ /* 0x000fea0003800200 */
.L_x_22227:
        /* <DEDUP_REMOVED lines=43> */
.L_x_22225:
[----:B------:R-:W-:Y:S05]  /*fd20*/  BSYNC.RECONVERGENT B4 ;  /* 0x0000000000047941 */ /* 0x000fea0003800200 */
.L_x_22224:
        /* <DEDUP_REMOVED lines=10> */
.L_x_22223:
[----:B------:R-:W-:Y:S05]  /*fdd0*/  BSYNC.RECONVERGENT B3 ;  /* 0x0000000000037941 */ /* 0x000fea0003800200 */
.L_x_22222:
        /* <DEDUP_REMOVED lines=17> */
.L_x_22233:
        /* <DEDUP_REMOVED lines=13> */
.L_x_22235:
[----:B------:R-:W-:Y:S05]  /*ffc0*/  BSYNC.RECONVERGENT B5 ;  /* 0x0000000000057941 */ /* 0x000fea0003800200 */
.L_x_22234:
        /* <DEDUP_REMOVED lines=43> */
.L_x_22232:
[----:B------:R-:W-:Y:S05]  /*10280*/  BSYNC.RECONVERGENT B4 ;  /* 0x0000000000047941 */ /* 0x000fea0003800200 */
.L_x_22231:
        /* <DEDUP_REMOVED lines=10> */
.L_x_22230:
[----:B------:R-:W-:Y:S05]  /*10330*/  BSYNC.RECONVERGENT B3 ;  /* 0x0000000000037941 */ /* 0x000fea0003800200 */
.L_x_22229:
        /* <DEDUP_REMOVED lines=17> */
.L_x_22240:
        /* <DEDUP_REMOVED lines=13> */
.L_x_22242:
[----:B------:R-:W-:Y:S05]  /*10520*/  BSYNC.RECONVERGENT B5 ;  /* 0x0000000000057941 */ /* 0x000fea0003800200 */
.L_x_22241:
        /* <DEDUP_REMOVED lines=43> */
.L_x_22239:
[----:B------:R-:W-:Y:S05]  /*107e0*/  BSYNC.RECONVERGENT B4 ;  /* 0x0000000000047941 */ /* 0x000fea0003800200 */
.L_x_22238:
        /* <DEDUP_REMOVED lines=10> */
.L_x_22237:
[----:B------:R-:W-:Y:S05]  /*10890*/  BSYNC.RECONVERGENT B3 ;  /* 0x0000000000037941 */ /* 0x000fea0003800200 */
.L_x_22236:
        /* <DEDUP_REMOVED lines=17> */
.L_x_22247:
        /* <DEDUP_REMOVED lines=13> */
.L_x_22249:
[----:B------:R-:W-:Y:S05]  /*10a80*/  BSYNC.RECONVERGENT B5 ;  /* 0x0000000000057941 */ /* 0x000fea0003800200 */
.L_x_22248:
        /* <DEDUP_REMOVED lines=43> */
.L_x_22246:
[----:B------:R-:W-:Y:S05]  /*10d40*/  BSYNC.RECONVERGENT B4 ;  /* 0x0000000000047941 */ /* 0x000fea0003800200 */
.L_x_22245:
        /* <DEDUP_REMOVED lines=10> */
.L_x_22244:
[----:B------:R-:W-:Y:S05]  /*10df0*/  BSYNC.RECONVERGENT B3 ;  /* 0x0000000000037941 */ /* 0x000fea0003800200 */
.L_x_22243:
        /* <DEDUP_REMOVED lines=17> */
.L_x_22254:
        /* <DEDUP_REMOVED lines=13> */
.L_x_22256:
[----:B------:R-:W-:Y:S05]  /*10fe0*/  BSYNC.RECONVERGENT B5 ;  /* 0x0000000000057941 */ /* 0x000fea0003800200 */
.L_x_22255:
        /* <DEDUP_REMOVED lines=43> */
.L_x_22253:
[----:B------:R-:W-:Y:S05]  /*112a0*/  BSYNC.RECONVERGENT B4 ;  /* 0x0000000000047941 */ /* 0x000fea0003800200 */
.L_x_22252:
[----:B------:R-:W-:Y:S01]  /*112b0*/  HFMA2 R111, -RZ, RZ, 0.1171875, 0 ;  /* 0x2f800000ff6f7431 */ /* 0x000fe200000001ff */
[----:B------:R-:W-:Y:S01]  /*112c0*/  I2FP.F32.U32 R110, R110 ;  /* 0x0000006e006e7245 */ /* 0x000fe20000201000 */
[----:B0----5:R-:W-:-:S05]  /*112d0*/  HADD2.F32 R112, -RZ, R95.H0_H0 ;  /* 0x2000005fff707230 */ /* 0x021fca0000004100 */
[----:B------:R-:W-:Y:S01]  /*112e0*/  FMUL.FTZ R112, R112, UR13 ;  /* 0x0000000d70707c20 */ /* 0x000fe20008410000 */
[----:B------:R-:W-:-:S03]  /*112f0*/  FFMA.FTZ R110, R110, R111, 1.1641532182693481445e-10 ;  /* 0x2f0000006e6e7423 */ /* 0x000fc6000001006f */
[----:B------:R-:W-:Y:S02]  /*11300*/  FMUL.FTZ R111, R112, UR12 ;  /* 0x0000000c706f7c20 */ /* 0x000fe40008410000 */
[----:B------:R-:W-:-:S04]  /*11310*/  FSETP.GTU.FTZ.AND P0, PT, R110, UR10, PT ;  /* 0x0000000a6e007c0b */ /* 0x000fc8000bf1c000 */
[----:B------:R-:W-:Y:S02]  /*11320*/  FSEL R111, R111, RZ, !P0 ;  /* 0x000000ff6f6f7208 */ /* 0x000fe40004000000 */
[----:B------:R-:W-:-:S03]  /*11330*/  SEL R119, RZ, 0x1, P0 ;  /* 0x00000001ff777807 */ /* 0x000fc60000000000 */
[----:B------:R-:W-:-:S07]  /*11340*/  FMUL.FTZ R110, R111, R74 ;  /* 0x0000004a6f6e7220 */ /* 0x000fce0000410000 */
.L_x_22251:
[----:B------:R-:W-:Y:S05]  /*11350*/  BSYNC.RECONVERGENT B3 ;  /* 0x0000000000037941 */ /* 0x000fea0003800200 */
.L_x_22250:
        /* <DEDUP_REMOVED lines=20> */
.L_x_22259:
        /* <DEDUP_REMOVED lines=13> */
.L_x_22261:
[----:B------:R-:W-:Y:S05]  /*11570*/  BSYNC.RECONVERGENT B4 ;  /* 0x0000000000047941 */ /* 0x000fea0003800200 */
.L_x_22260:
        /* <DEDUP_REMOVED lines=42> */
.L_x_22258:
[----:B------:R-:W-:Y:S05]  /*11820*/  BSYNC.RECONVERGENT B3 ;  /* 0x0000000000037941 */ /* 0x000fea0003800200 */
.L_x_22257:
        /* <DEDUP_REMOVED lines=10> */
.L_x_22202:
[----:B------:R-:W-:Y:S05]  /*118d0*/  BSYNC.RECONVERGENT B1 ;  /* 0x0000000000017941 */ /* 0x000fea0003800200 */
.L_x_22151:
        /* <DEDUP_REMOVED lines=25> */
.L_x_22150:
[----:B------:R-:W-:Y:S05]  /*11a70*/  BSYNC.RECONVERGENT B2 ;  /* 0x0000000000027941 */ /* 0x000fea0003800200 */
.L_x_22149:
        /* <DEDUP_REMOVED lines=100> */
.L_x_22281:
        /* <DEDUP_REMOVED lines=56> */
.L_x_22266:
[----:B------:R-:W-:Y:S05]  /*12440*/  BSYNC.RECONVERGENT B2 ;  /* 0x0000000000027941 */ /* 0x000fea0003800200 */
.L_x_22265:
        /* <DEDUP_REMOVED lines=34> */
.L_x_22268:
[----:B------:R-:W-:Y:S05]  /*12670*/  BSYNC.RECONVERGENT B2 ;  /* 0x0000000000027941 */ /* 0x000fea0003800200 */
.L_x_22267:
        /* <DEDUP_REMOVED lines=32> */
.L_x_22264:
[----:B------:R-:W-:Y:S05]  /*12880*/  BSYNC.RECONVERGENT B1 ;  /* 0x0000000000017941 */ /* 0x000fea0003800200 */
.L_x_22263:
[----:B012---:R-:W0:Y:S02]  /*12890*/  LDC.64 R2, c[0x0][0x380] ;  /* 0x0000e000ff027b82 */ /* 0x007e240000000a00 */
[----:B0-----:R-:W-:-:S04]  /*128a0*/  LEA R133, R2, R133, 0x2 ;  /* 0x0000008502857211 */ /* 0x001fc800078e10ff */
[----:B------:R-:W-:-:S13]  /*128b0*/  ISETP.GE.AND P0, PT, R133, R3, PT ;  /* 0x000000038500720c */ /* 0x000fda0003f06270 */
[----:B------:R-:W-:Y:S05]  /*128c0*/  @!P0 BRA `(.L_x_22269) ;  /* 0xfffffee400248947 */ /* 0x000fea000383ffff */
[----:B------:R-:W-:Y:S05]  /*128d0*/  BSYNC B0 ;  /* 0x0000000000007941 */ /* 0x000fea0003800000 */
.L_x_21916:
[----:B------:R-:W-:Y:S05]  /*128e0*/  EXIT ;  /* 0x000000000000794d */ /* 0x000fea0003800000 */
.L_x_22262:
        /* <DEDUP_REMOVED lines=8> */
.L_x_22271:
[----:B------:R-:W-:Y:S05]  /*12970*/  BSYNC B1 ;  /* 0x0000000000017941 */ /* 0x000fea0003800000 */
.L_x_22270:
        /* <DEDUP_REMOVED lines=9> */
.L_x_22272:
[----:B------:R-:W-:Y:S01]  /*12a10*/  HFMA2 R142, -RZ, RZ, 0, 2.384185791015625e-07 ;  /* 0x00000004ff8e7431 */ /* 0x000fe200000001ff */
[----:B------:R-:W-:-:S05]  /*12a20*/  MOV R3, R117 ;  /* 0x0000007500037202 */ /* 0x000fca0000000f00 */
[----:B------:R-:W-:-:S04]  /*12a30*/  FADD.FTZ R114, R112, R3 ;  /* 0x0000000370727221 */ /* 0x000fc80000010000 */
[----:B------:R-:W-:-:S07]  /*12a40*/  IMAD.MOV.U32 R140, RZ, RZ, R114 ;  /* 0x000000ffff8c7224 */ /* 0x000fce00078e0072 */
[----:B------:R-:W-:Y:S05]  /*12a50*/  WARPSYNC.COLLECTIVE R139, `(.L_x_22273) ;  /* 0x000000008b087348 */ /* 0x000fea0003c00000 */
[----:B------:R0:W1:Y:S02]  /*12a60*/  SHFL.BFLY P6, R117, R140, R142, R143 ;  /* 0x0c00008e8c757389 */ /* 0x00006400000c008f */
[----:B01----:R-:W-:Y:S05]  /*12a70*/  ENDCOLLECTIVE ;  /* 0x000000000000791b */ /* 0x003fea0003800000 */
.L_x_22273:
        /* <DEDUP_REMOVED lines=8> */
.L_x_22274:
[----:B------:R-:W-:Y:S01]  /*12b00*/  HFMA2 R142, -RZ, RZ, 0, 9.5367431640625e-07 ;  /* 0x00000010ff8e7431 */ /* 0x000fe200000001ff */
[----:B------:R-:W-:-:S05]  /*12b10*/  MOV R0, R117 ;  /* 0x0000007500007202 */ /* 0x000fca0000000f00 */
[----:B------:R-:W-:-:S04]  /*12b20*/  FADD.FTZ R116, R115, R0 ;  /* 0x0000000073747221 */ /* 0x000fc80000010000 */
[----:B------:R-:W-:-:S07]  /*12b30*/  IMAD.MOV.U32 R140, RZ, RZ, R116 ;  /* 0x000000ffff8c7224 */ /* 0x000fce00078e0074 */
[----:B------:R-:W-:Y:S05]  /*12b40*/  WARPSYNC.COLLECTIVE R139, `(.L_x_22275) ;  /* 0x000000008b087348 */ /* 0x000fea0003c00000 */
[----:B------:R0:W1:Y:S02]  /*12b50*/  SHFL.BFLY P6, R117, R140, R142, R143 ;  /* 0x0c00008e8c757389 */ /* 0x00006400000c008f */
[----:B01----:R-:W-:Y:S05]  /*12b60*/  ENDCOLLECTIVE ;  /* 0x000000000000791b */ /* 0x003fea0003800000 */
.L_x_22275:
        /* <DEDUP_REMOVED lines=56> */
.L_x_22276:
[----:B------:R-:W-:Y:S02]  /*12ef0*/  IMAD.MOV.U32 R142, RZ, RZ, 0x2 ;  /* 0x00000002ff8e7424 */ /* 0x000fe400078e00ff */
[----:B------:R-:W-:-:S04]  /*12f00*/  IMAD.MOV.U32 R113, RZ, RZ, R117 ;  /* 0x000000ffff717224 */ /* 0x000fc800078e0075 */
[----:B------:R-:W-:-:S05]  /*12f10*/  FADD.FTZ R113, R0, R113 ;  /* 0x0000007100717221 */ /* 0x000fca0000010000 */
[----:B------:R-:W-:-:S07]  /*12f20*/  MOV R140, R113 ;  /* 0x00000071008c7202 */ /* 0x000fce0000000f00 */
[----:B------:R-:W-:Y:S05]  /*12f30*/  WARPSYNC.COLLECTIVE R139, `(.L_x_22277) ;  /* 0x000000008b087348 */ /* 0x000fea0003c00000 */
[----:B------:R0:W1:Y:S02]  /*12f40*/  SHFL.BFLY P6, R117, R140, R142, R143 ;  /* 0x0c00008e8c757389 */ /* 0x00006400000c008f */
[----:B01----:R-:W-:Y:S05]  /*12f50*/  ENDCOLLECTIVE ;  /* 0x000000000000791b */ /* 0x003fea0003800000 */
.L_x_22277:
[----:B------:R-:W-:Y:S01]  /*12f60*/  HFMA2 R142, -RZ, RZ, 0, 2.384185791015625e-07 ;  /* 0x00000004ff8e7431 */ /* 0x000fe200000001ff */
[----:B------:R-:W-:-:S05]  /*12f70*/  MOV R112, R117 ;  /* 0x0000007500707202 */ /* 0x000fca0000000f00 */
[----:B------:R-:W-:-:S04]  /*12f80*/  FADD.FTZ R112, R113, R112 ;  /* 0x0000007071707221 */ /* 0x000fc80000010000 */
[----:B------:R-:W-:-:S07]  /*12f90*/  IMAD.MOV.U32 R140, RZ, RZ, R112 ;  /* 0x000000ffff8c7224 */ /* 0x000fce00078e0070 */
[----:B------:R-:W-:Y:S05]  /*12fa0*/  WARPSYNC.COLLECTIVE R139, `(.L_x_22278) ;  /* 0x000000008b087348 */ /* 0x000fea0003c00000 */
[----:B------:R0:W1:Y:S02]  /*12fb0*/  SHFL.BFLY P6, R117, R140, R142, R143 ;  /* 0x0c00008e8c757389 */ /* 0x00006400000c008f */
[----:B01----:R-:W-:Y:S05]  /*12fc0*/  ENDCOLLECTIVE ;  /* 0x000000000000791b */ /* 0x003fea0003800000 */
.L_x_22278:
[----:B------:R-:W-:Y:S02]  /*12fd0*/  IMAD.MOV.U32 R142, RZ, RZ, 0x8 ;  /* 0x00000008ff8e7424 */ /* 0x000fe400078e00ff */
[----:B------:R-:W-:-:S04]  /*12fe0*/  IMAD.MOV.U32 R115, RZ, RZ, R117 ;  /* 0x000000ffff737224 */ /* 0x000fc800078e0075 */
[----:B------:R-:W-:-:S05]  /*12ff0*/  FADD.FTZ R115, R112, R115 ;  /* 0x0000007370737221 */ /* 0x000fca0000010000 */
[----:B------:R-:W-:-:S07]  /*13000*/  MOV R140, R115 ;  /* 0x00000073008c7202 */ /* 0x000fce0000000f00 */
[----:B------:R-:W-:Y:S05]  /*13010*/  WARPSYNC.COLLECTIVE R139, `(.L_x_22279) ;  /* 0x000000008b087348 */ /* 0x000fea0003c00000 */
[----:B------:R0:W1:Y:S02]  /*13020*/  SHFL.BFLY P6, R117, R140, R142, R143 ;  /* 0x0c00008e8c757389 */ /* 0x00006400000c008f */
[----:B01----:R-:W-:Y:S05]  /*13030*/  ENDCOLLECTIVE ;  /* 0x000000000000791b */ /* 0x003fea0003800000 */
.L_x_22279:
[----:B------:R-:W-:Y:S01]  /*13040*/  HFMA2 R142, -RZ, RZ, 0, 9.5367431640625e-07 ;  /* 0x00000010ff8e7431 */ /* 0x000fe200000001ff */
[----:B------:R-:W-:-:S05]  /*13050*/  MOV R114, R117 ;  /* 0x0000007500727202 */ /* 0x000fca0000000f00 */
[----:B------:R-:W-:-:S04]  /*13060*/  FADD.FTZ R114, R115, R114 ;  /* 0x0000007273727221 */ /* 0x000fc80000010000 */
[----:B------:R-:W-:-:S07]  /*13070*/  IMAD.MOV.U32 R140, RZ, RZ, R114 ;  /* 0x000000ffff8c7224 */ /* 0x000fce00078e0072 */
[----:B------:R-:W-:Y:S05]  /*13080*/  WARPSYNC.COLLECTIVE R139, `(.L_x_22280) ;  /* 0x000000008b087348 */ /* 0x000fea0003c00000 */
[----:B------:R0:W1:Y:S02]  /*13090*/  SHFL.BFLY P6, R117, R140, R142, R143 ;  /* 0x0c00008e8c757389 */ /* 0x00006400000c008f */
[----:B01----:R-:W-:Y:S05]  /*130a0*/  ENDCOLLECTIVE ;  /* 0x000000000000791b */ /* 0x003fea0003800000 */
.L_x_22280:
[----:B------:R-:W-:Y:S05]  /*130b0*/  BRA `(.L_x_22281) ;  /* 0xfffffff000007947 */ /* 0x000fea000383ffff */
.L_x_22282:
        /* <DEDUP_REMOVED lines=12> */
.L_x_28828:


//--------------------- .text._ZN10layer_norm13ln_fwd_kernelINS_13Kernel_traitsIf6__halffS2_fjLj768ELj1ELj4ELj1ELj16ENS_18Kernel_traits_baseILj768EfS2_fS2_fjLj128EEEEELb1ELb1ELb1ELb1EEEvNS_9FwdParamsE --------------------------
	.section	.text._ZN10layer_norm13ln_fwd_kernelINS_13Kernel_traitsIf6__halffS2_fjLj768ELj1ELj4ELj1ELj16ENS_18Kernel_traits_baseILj768EfS2_fS2_fjLj128EEEEELb1ELb1ELb1ELb1EEEvNS_9FwdParamsE,"ax",@progbits
	.align	128
        .global         _ZN10layer_norm13ln_fwd_kernelINS_13Kernel_traitsIf6__halffS2_fjLj768ELj1ELj4ELj1ELj16ENS_18Kernel_traits_baseILj768EfS2_fS2_fjLj128EEEEELb1ELb1ELb1ELb1EEEvNS_9FwdParamsE
        .type           _ZN10layer_norm13ln_fwd_kernelINS_13Kernel_traitsIf6__halffS2_fjLj768ELj1ELj4ELj1ELj16ENS_18Kernel_traits_baseILj768EfS2_fS2_fjLj128EEEEELb1ELb1ELb1ELb1EEEvNS_9FwdParamsE,@function
        .size           _ZN10layer_norm13ln_fwd_kernelINS_13Kernel_traitsIf6__halffS2_fjLj768ELj1ELj4ELj1ELj16ENS_18Kernel_traits_baseILj768EfS2_fS2_fjLj128EEEEELb1ELb1ELb1ELb1EEEvNS_9FwdParamsE,(.L_x_28829 - _ZN10layer_norm13ln_fwd_kernelINS_13Kernel_traitsIf6__halffS2_fjLj768ELj1ELj4ELj1ELj16ENS_18Kernel_traits_baseILj768EfS2_fS2_fjLj128EEEEELb1ELb1ELb1ELb1EEEvNS_9FwdParamsE)
        .other          _ZN10layer_norm13ln_fwd_kernelINS_13Kernel_traitsIf6__halffS2_fjLj768ELj1ELj4ELj1ELj16ENS_18Kernel_traits_baseILj768EfS2_fS2_fjLj128EEEEELb1ELb1ELb1ELb1EEEvNS_9FwdParamsE,@"STO_CUDA_ENTRY STV_DEFAULT"
_ZN10layer_norm13ln_fwd_kernelINS_13Kernel_traitsIf6__halffS2_fjLj768ELj1ELj4ELj1ELj16ENS_18Kernel_traits_baseILj768EfS2_fS2_fjLj128EEEEELb1ELb1ELb1ELb1EEEvNS_9FwdParamsE:
.text._ZN10layer_norm13ln_fwd_kernelINS_13Kernel_traitsIf6__halffS2_fjLj768ELj1ELj4ELj1ELj16ENS_18Kernel_traits_baseILj768EfS2_fS2_fjLj128EEEEELb1ELb1ELb1ELb1EEEvNS_9FwdParamsE:
        /* <DEDUP_REMOVED lines=75> */
.L_x_22283:
        /* <DEDUP_REMOVED lines=28> */
.L_x_22284:
        /* <DEDUP_REMOVED lines=71> */
.L_x_22628:
        /* <DEDUP_REMOVED lines=51> */
.L_x_22292:
        /* <DEDUP_REMOVED lines=13> */
.L_x_22294:
[----:B------:R-:W-:Y:S05]  /*0ee0*/  BSYNC.RECONVERGENT B4 ;  /* 0x0000000000047941 */ /* 0x000fea0003800200 */
.L_x_22293:
        /* <DEDUP_REMOVED lines=43> */
.L_x_22291:
[----:B------:R-:W-:Y:S05]  /*11a0*/  BSYNC.RECONVERGENT B3 ;  /* 0x0000000000037941 */ /* 0x000fea0003800200 */
.L_x_22290:
        /* <DEDUP_REMOVED lines=10> */
.L_x_22289:
[----:B------:R-:W-:Y:S05]  /*1250*/  BSYNC.RECONVERGENT B2 ;  /* 0x0000000000027941 */ /* 0x000fea0003800200 */
.L_x_22288:
        /* <DEDUP_REMOVED lines=17> */
.L_x_22299:
        /* <DEDUP_REMOVED lines=13> */
.L_x_22301:
[----:B------:R-:W-:Y:S05]  /*1440*/  BSYNC.RECONVERGENT B4 ;  /* 0x0000000000047941 */ /* 0x000fea0003800200 */
.L_x_22300:
        /* <DEDUP_REMOVED lines=43> */
.L_x_22298:
[----:B------:R-:W-:Y:S05]  /*1700*/  BSYNC.RECONVERGENT B3 ;  /* 0x0000000000037941 */ /* 0x000fea0003800200 */
.L_x_22297:
        /* <DEDUP_REMOVED lines=10> */
.L_x_22296:
[----:B------:R-:W-:Y:S05]  /*17b0*/  BSYNC.RECONVERGENT B2 ;  /* 0x0000000000027941 */ /* 0x000fea0003800200 */
.L_x_22295:
        /* <DEDUP_REMOVED lines=17> */
.L_x_22306:
        /* <DEDUP_REMOVED lines=13> */
.L_x_22308:
[----:B------:R-:W-:Y:S05]  /*19a0*/  BSYNC.RECONVERGENT B4 ;  /* 0x0000000000047941 */ /* 0x000fea0003800200 */
.L_x_22307:
        /* <DEDUP_REMOVED lines=43> */
.L_x_22305:
[----:B------:R-:W-:Y:S05]  /*1c60*/  BSYNC.RECONVERGENT B3 ;  /* 0x0000000000037941 */ /* 0x000fea0003800200 */
.L_x_22304:
        /* <DEDUP_REMOVED lines=10> */
.L_x_22303:
[----:B------:R-:W-:Y:S05]  /*1d10*/  BSYNC.RECONVERGENT B2 ;  /* 0x0000000000027941 */ /* 0x000fea0003800200 */
.L_x_22302:
        /* <DEDUP_REMOVED lines=17> */
.L_x_22313:
        /* <DEDUP_REMOVED lines=13> */
.L_x_22315:
[----:B------:R-:W-:Y:S05]  /*1f00*/  BSYNC.RECONVERGENT B4 ;  /* 0x0000000000047941 */ /* 0x000fea0003800200 */
.L_x_22314:
        /* <DEDUP_REMOVED lines=43> */
.L_x_22312:
[----:B------:R-:W-:Y:S05]  /*21c0*/  BSYNC.RECONVERGENT B3 ;  /* 0x0000000000037941 */ /* 0x000fea0003800200 */
.L_x_22311:
        /* <DEDUP_REMOVED lines=10> */
.L_x_22310:
[----:B------:R-:W-:Y:S05]  /*2270*/  BSYNC.RECONVERGENT B2 ;  /* 0x0000000000027941 */ /* 0x000fea0003800200 */
.L_x_22309:
        /* <DEDUP_REMOVED lines=17> */
.L_x_22320:
        /* <DEDUP_REMOVED lines=13> */
.L_x_22322:
[----:B------:R-:W-:Y:S05]  /*2460*/  BSYNC.RECONVERGENT B4 ;  /* 0x0000000000047941 */ /* 0x000fea0003800200 */
.L_x_22321:
        /* <DEDUP_REMOVED lines=43> */
.L_x_22319:
[----:B------:R-:W-:Y:S05]  /*2720*/  BSYNC.RECONVERGENT B3 ;  /* 0x0000000000037941 */ /* 0x000fea0003800200 */
.L_x_22318:
        /* <DEDUP_REMOVED lines=10> */
.L_x_22317:
[----:B------:R-:W-:Y:S05]  /*27d0*/  BSYNC.RECONVERGENT B2 ;  /* 0x0000000000027941 */ /* 0x000fea0003800200 */
.L_x_22316:
        /* <DEDUP_REMOVED lines=17> */
.L_x_22327:
        /* <DEDUP_REMOVED lines=13> */
.L_x_22329:
[----:B------:R-:W-:Y:S05]  /*29c0*/  BSYNC.RECONVERGENT B4 ;  /* 0x0000000000047941 */ /* 0x000fea0003800200 */
.L_x_22328:
        /* <DEDUP_REMOVED lines=43> */
.L_x_22326:
[----:B------:R-:W-:Y:S05]  /*2c80*/  BSYNC.RECONVERGENT B3 ;  /* 0x0000000000037941 */ /* 0x000fea0003800200 */
.L_x_22325:
        /* <DEDUP_REMOVED lines=9> */
[----:B------:R-:W-:-:S07]  /*2d20*/  FFMA.FTZ R93, R94, R57, R77 ;  /* 0x000000395e5d7223 */ /* 0x000fce000001004d */
.L_x_22324:
[----:B------:R-:W-:Y:S05]  /*2d30*/  BSYNC.RECONVERGENT B2 ;  /* 0x0000000000027941 */ /* 0x000fea0003800200 */
.L_x_22323:
        /* <DEDUP_REMOVED lines=17> */
.L_x_22334:
        /* <DEDUP_REMOVED lines=13> */
.L_x_22336:
[----:B------:R-:W-:Y:S05]  /*2f20*/  BSYNC.RECONVERGENT B4 ;  /* 0x0000000000047941 */ /* 0x000fea0003800200 */
.L_x_22335:
        /* <DEDUP_REMOVED lines=43> */
.L_x_22333:
[----:B------:R-:W-:Y:S05]  /*31e0*/  BSYNC.RECONVERGENT B3 ;  /* 0x0000000000037941 */ /* 0x000fea0003800200 */
.L_x_22332:
        /* <DEDUP_REMOVED lines=10> */
.L_x_22331:
[----:B------:R-:W-:Y:S05]  /*3290*/  BSYNC.RECONVERGENT B2 ;  /* 0x0000000000027941 */ /* 0x000fea0003800200 */
.L_x_22330:
        /* <DEDUP_REMOVED lines=16> */
.L_x_22340:
        /* <DEDUP_REMOVED lines=13> */
.L_x_22342:
[----:B------:R-:W-:Y:S05]  /*3470*/  BSYNC.RECONVERGENT B3 ;  /* 0x0000000000037941 */ /* 0x000fea0003800200 */
.L_x_22341:
        /* <DEDUP_REMOVED lines=43> */
.L_x_22339:
[----:B------:R-:W-:Y:S05]  /*3730*/  BSYNC.RECONVERGENT B2 ;  /* 0x0000000000027941 */ /* 0x000fea0003800200 */
.L_x_22338:
        /* <DEDUP_REMOVED lines=11> */
.L_x_22287:
        /* <DEDUP_REMOVED lines=21> */
.L_x_22347:
        /* <DEDUP_REMOVED lines=13> */
.L_x_22349:
[----:B------:R-:W-:Y:S05]  /*3a10*/  BSYNC.RECONVERGENT B4 ;  /* 0x0000000000047941 */ /* 0x000fea0003800200 */
.L_x_22348:
        /* <DEDUP_REMOVED lines=43> */
.L_x_22346:
[----:B------:R-:W-:Y:S05]  /*3cd0*/  BSYNC.RECONVERGENT B3 ;  /* 0x0000000000037941 */ /* 0x000fea0003800200 */
.L_x_22345:
        /* <DEDUP_REMOVED lines=10> */
.L_x_22344:
[----:B------:R-:W-:Y:S05]  /*3d80*/  BSYNC.RECONVERGENT B2 ;  /* 0x0000000000027941 */ /* 0x000fea0003800200 */
.L_x_22343:
        /* <DEDUP_REMOVED lines=17> */
.L_x_22354:
        /* <DEDUP_REMOVED lines=13> */
.L_x_22356:
[----:B------:R-:W-:Y:S05]  /*3f70*/  BSYNC.RECONVERGENT B4 ;  /* 0x0000000000047941 */ /* 0x000fea0003800200 */
.L_x_22355:
        /* <DEDUP_REMOVED lines=43> */
.L_x_22353:
[----:B------:R-:W-:Y:S05]  /*4230*/  BSYNC.RECONVERGENT B3 ;  /* 0x0000000000037941 */ /* 0x000fea0003800200 */
.L_x_22352:
        /* <DEDUP_REMOVED lines=10> */
.L_x_22351:
[----:B------:R-:W-:Y:S05]  /*42e0*/  BSYNC.RECONVERGENT B2 ;  /* 0x0000000000027941 */ /* 0x000fea0003800200 */
.L_x_22350:
        /* <DEDUP_REMOVED lines=17> */
.L_x_22361:
        /* <DEDUP_REMOVED lines=13> */
.L_x_22363:
[----:B------:R-:W-:Y:S05]  /*44d0*/  BSYNC.RECONVERGENT B4 ;  /* 0x0000000000047941 */ /* 0x000fea0003800200 */
.L_x_22362:
        /* <DEDUP_REMOVED lines=43> */
.L_x_22360:
[----:B------:R-:W-:Y:S05]  /*4790*/  BSYNC.RECONVERGENT B3 ;  /* 0x0000000000037941 */ /* 0x000fea0003800200 */
.L_x_22359:
        /* <DEDUP_REMOVED lines=10> */
.L_x_22358:
[----:B------:R-:W-:Y:S05]  /*4840*/  BSYNC.RECONVERGENT B2 ;  /* 0x0000000000027941 */ /* 0x000fea0003800200 */
.L_x_22357:
        /* <DEDUP_REMOVED lines=17> */
.L_x_22368:
        /* <DEDUP_REMOVED lines=13> */
.L_x_22370:
[----:B------:R-:W-:Y:S05]  /*4a30*/  BSYNC.RECONVERGENT B4 ;  /* 0x0000000000047941 */ /* 0x000fea0003800200 */
.L_x_22369:
        /* <DEDUP_REMOVED lines=43> */
.L_x_22367:
[----:B------:R-:W-:Y:S05]  /*4cf0*/  BSYNC.RECONVERGENT B3 ;  /* 0x0000000000037941 */ /* 0x000fea0003800200 */
.L_x_22366:
        /* <DEDUP_REMOVED lines=10> */
.L_x_22365:
[----:B------:R-:W-:Y:S05]  /*4da0*/  BSYNC.RECONVERGENT B2 ;  /* 0x0000000000027941 */ /* 0x000fea0003800200 */
.L_x_22364:
        /* <DEDUP_REMOVED lines=17> */
.L_x_22375:
        /* <DEDUP_REMOVED lines=13> */
.L_x_22377:
[----:B------:R-:W-:Y:S05]  /*4f90*/  BSYNC.RECONVERGENT B4 ;  /* 0x0000000000047941 */ /* 0x000fea0003800200 */
.L_x_22376:
        /* <DEDUP_REMOVED lines=43> */
.L_x_22374:
[----:B------:R-:W-:Y:S05]  /*5250*/  BSYNC.RECONVERGENT B3 ;  /* 0x0000000000037941 */ /* 0x000fea0003800200 */
.L_x_22373:
        /* <DEDUP_REMOVED lines=10> */
.L_x_22372:
[----:B------:R-:W-:Y:S05]  /*5300*/  BSYNC.RECONVERGENT B2 ;  /* 0x0000000000027941 */ /* 0x000fea0003800200 */
.L_x_22371:
        /* <DEDUP_REMOVED lines=17> */
.L_x_22382:
        /* <DEDUP_REMOVED lines=13> */
.L_x_22384:
[----:B------:R-:W-:Y:S05]  /*54f0*/  BSYNC.RECONVERGENT B4 ;  /* 0x0000000000047941 */ /* 0x000fea0003800200 */
.L_x_22383:
        /* <DEDUP_REMOVED lines=43> */
.L_x_22381:
[----:B------:R-:W-:Y:S05]  /*57b0*/  BSYNC.RECONVERGENT B3 ;  /* 0x0000000000037941 */ /* 0x000fea0003800200 */
.L_x_22380:
        /* <DEDUP_REMOVED lines=10> */
.L_x_22379:
[----:B------:R-:W-:Y:S05]  /*5860*/  BSYNC.RECONVERGENT B2 ;  /* 0x0000000000027941 */ /* 0x000fea0003800200 */
.L_x_22378:
        /* <DEDUP_REMOVED lines=17> */
.L_x_22389:
        /* <DEDUP_REMOVED lines=13> */
.L_x_22391:
[----:B------:R-:W-:Y:S05]  /*5a50*/  BSYNC.RECONVERGENT B4 ;  /* 0x0000000000047941 */ /* 0x000fea0003800200 */
.L_x_22390:
        /* <DEDUP_REMOVED lines=43> */
.L_x_22388:
[----:B------:R-:W-:Y:S05]  /*5d10*/  BSYNC.RECONVERGENT B3 ;  /* 0x0000000000037941 */ /* 0x000fea0003800200 */
.L_x_22387:
        /* <DEDUP_REMOVED lines=10> */
.L_x_22386:
[----:B------:R-:W-:Y:S05]  /*5dc0*/  BSYNC.RECONVERGENT B2 ;  /* 0x0000000000027941 */ /* 0x000fea0003800200 */
.L_x_22385:
        /* <DEDUP_REMOVED lines=16> */
.L_x_22394:
        /* <DEDUP_REMOVED lines=13> */
.L_x_22396:
[----:B------:R-:W-:Y:S05]  /*5fa0*/  BSYNC.RECONVERGENT B3 ;  /* 0x0000000000037941 */ /* 0x000fea0003800200 */
.L_x_22395:
        /* <DEDUP_REMOVED lines=43> */
.L_x_22393:
[----:B------:R-:W-:Y:S05]  /*6260*/  BSYNC.RECONVERGENT B2 ;  /* 0x0000000000027941 */ /* 0x000fea0003800200 */
.L_x_22392:
        /* <DEDUP_REMOVED lines=10> */
.L_x_22337:
[----:B------:R-:W-:Y:S05]  /*6310*/  BSYNC.RECONVERGENT B1 ;  /* 0x0000000000017941 */ /* 0x000fea0003800200 */
.L_x_22286:
        /* <DEDUP_REMOVED lines=32> */
.L_x_22398:
[----:B------:R-:W-:Y:S05]  /*6520*/  BSYNC.RECONVERGENT B1 ;  /* 0x0000000000017941 */ /* 0x000fea0003800200 */
.L_x_22397:
        /* <DEDUP_REMOVED lines=8> */
[----:B--2---:R-:W-:Y:S01]  /*65b0*/  MOV R98, R100 ;  /* 0x0000006400627202 */ /* 0x004fe20000000f00 */
[----:B-----5:R-:W-:-:S09]  /*65c0*/  IMAD.MOV.U32 R96, RZ, RZ, R80 ;  /* 0x000000ffff607224 */ /* 0x020fd200078e0050 */
        /* <DEDUP_REMOVED lines=17> */
.L_x_22405:
        /* <DEDUP_REMOVED lines=13> */
.L_x_22407:
[----:B------:R-:W-:Y:S05]  /*67b0*/  BSYNC.RECONVERGENT B4 ;  /* 0x0000000000047941 */ /* 0x000fea0003800200 */
.L_x_22406:
[----:B------:R-:W-:Y:S01]  /*67c0*/  IMAD.WIDE.U32 R98, R127, -0x326172a9, RZ ;  /* 0xcd9e8d577f627825 */ /* 0x000fe200078e00ff */
[----:B01----:R-:W-:-:S04]  /*67d0*/  LOP3.LUT R102, R121, UR7, R97, 0x96, !PT ;  /* 0x0000000779667c12 */ /* 0x003fc8000f8e9661 */
        /* <DEDUP_REMOVED lines=39> */
[----:B------:R-:W-:-:S07]  /*6a50*/  IMAD.MOV.U32 R96, RZ, RZ, R0 ;  /* 0x000000ffff607224 */ /* 0x000fce00078e0000 */
.L_x_22404:
[----:B------:R-:W-:Y:S05]  /*6a60*/  BSYNC.RECONVERGENT B3 ;  /* 0x0000000000037941 */ /* 0x000fea0003800200 */
.L_x_22403:
        /* <DEDUP_REMOVED lines=10> */
.L_x_22402:
[----:B------:R-:W-:Y:S05]  /*6b10*/  BSYNC.RECONVERGENT B2 ;  /* 0x0000000000027941 */ /* 0x000fea0003800200 */
.L_x_22401:
        /* <DEDUP_REMOVED lines=17> */
.L_x_22412:
        /* <DEDUP_REMOVED lines=13> */
.L_x_22414:
[----:B------:R-:W-:Y:S05]  /*6d00*/  BSYNC.RECONVERGENT B4 ;  /* 0x0000000000047941 */ /* 0x000fea0003800200 */
.L_x_22413:
[----:B------:R-:W-:Y:S01]  /*6d10*/  IMAD.WIDE.U32 R100, R127, -0x326172a9, RZ ;  /* 0xcd9e8d577f647825 */ /* 0x000fe200078e00ff */
[----:B-1----:R-:W-:-:S03]  /*6d20*/  LOP3.LUT R106, R121, UR7, R99, 0x96, !PT ;  /* 0x00000007796a7c12 */ /* 0x002fc6000f8e9663 */
[----:B------:R-:W-:Y:S01]  /*6d30*/  HFMA2 R0, -RZ, RZ, 0, 0 ;  /* 0x00000000ff007431 */ /* 0x000fe200000001ff */
        /* <DEDUP_REMOVED lines=40> */
.L_x_22411:
[----:B------:R-:W-:Y:S05]  /*6fc0*/  BSYNC.RECONVERGENT B3 ;  /* 0x0000000000037941 */ /* 0x000fea0003800200 */
.L_x_22410:
        /* <DEDUP_REMOVED lines=10> */
.L_x_22409:
[----:B------:R-:W-:Y:S05]  /*7070*/  BSYNC.RECONVERGENT B2 ;  /* 0x0000000000027941 */ /* 0x000fea0003800200 */
.L_x_22408:
        /* <DEDUP_REMOVED lines=17> */
.L_x_22419:
        /* <DEDUP_REMOVED lines=13> */
.L_x_22421:
[----:B------:R-:W-:Y:S05]  /*7260*/  BSYNC.RECONVERGENT B4 ;  /* 0x0000000000047941 */ /* 0x000fea0003800200 */
.L_x_22420:
[----:B------:R-:W-:Y:S01]  /*7270*/  IMAD.WIDE.U32 R100, R127, -0x326172a9, RZ ;  /* 0xcd9e8d577f647825 */ /* 0x000fe200078e00ff */
[----:B-1----:R-:W-:-:S04]  /*7280*/  LOP3.LUT R106, R121, UR7, R99, 0x96, !PT ;  /* 0x00000007796a7c12 */ /* 0x002fc8000f8e9663 */
        /* <DEDUP_REMOVED lines=41> */
.L_x_22418:
[----:B------:R-:W-:Y:S05]  /*7520*/  BSYNC.RECONVERGENT B3 ;  /* 0x0000000000037941 */ /* 0x000fea0003800200 */
.L_x_22417:
        /* <DEDUP_REMOVED lines=10> */
.L_x_22416:
[----:B------:R-:W-:Y:S05]  /*75d0*/  BSYNC.RECONVERGENT B2 ;  /* 0x0000000000027941 */ /* 0x000fea0003800200 */
.L_x_22415:
        /* <DEDUP_REMOVED lines=17> */
.L_x_22426:
        /* <DEDUP_REMOVED lines=13> */
.L_x_22428:
[----:B------:R-:W-:Y:S05]  /*77c0*/  BSYNC.RECONVERGENT B4 ;  /* 0x0000000000047941 */ /* 0x000fea0003800200 */
.L_x_22427:
[----:B01----:R-:W-:Y:S01]  /*77d0*/  IMAD.WIDE.U32 R102, R127, -0x326172a9, RZ ;  /* 0xcd9e8d577f667825 */ /* 0x003fe200078e00ff */
        /* <DEDUP_REMOVED lines=42> */
.L_x_22425:
[----:B------:R-:W-:Y:S05]  /*7a80*/  BSYNC.RECONVERGENT B3 ;  /* 0x0000000000037941 */ /* 0x000fea0003800200 */
.L_x_22424:
        /* <DEDUP_REMOVED lines=10> */
.L_x_22423:
[----:B------:R-:W-:Y:S05]  /*7b30*/  BSYNC.RECONVERGENT B2 ;  /* 0x0000000000027941 */ /* 0x000fea0003800200 */
.L_x_22422:
        /* <DEDUP_REMOVED lines=17> */
.L_x_22433:
        /* <DEDUP_REMOVED lines=13> */
.L_x_22435:
[----:B------:R-:W-:Y:S05]  /*7d20*/  BSYNC.RECONVERGENT B4 ;  /* 0x0000000000047941 */ /* 0x000fea0003800200 */
.L_x_22434:
        /* <DEDUP_REMOVED lines=43> */
.L_x_22432:
[----:B------:R-:W-:Y:S05]  /*7fe0*/  BSYNC.RECONVERGENT B3 ;  /* 0x0000000000037941 */ /* 0x000fea0003800200 */
.L_x_22431:
        /* <DEDUP_REMOVED lines=10> */
.L_x_22430:
[----:B------:R-:W-:Y:S05]  /*8090*/  BSYNC.RECONVERGENT B2 ;  /* 0x0000000000027941 */ /* 0x000fea0003800200 */
.L_x_22429:
        /* <DEDUP_REMOVED lines=17> */
.L_x_22440:
        /* <DEDUP_REMOVED lines=13> */
.L_x_22442:
[----:B------:R-:W-:Y:S05]  /*8280*/  BSYNC.RECONVERGENT B4 ;  /* 0x0000000000047941 */ /* 0x000fea0003800200 */
.L_x_22441:
        /* <DEDUP_REMOVED lines=43> */
.L_x_22439:
[----:B------:R-:W-:Y:S05]  /*8540*/  BSYNC.RECONVERGENT B3 ;  /* 0x0000000000037941 */ /* 0x000fea0003800200 */
.L_x_22438:
        /* <DEDUP_REMOVED lines=10> */
.L_x_22437:
[----:B------:R-:W-:Y:S05]  /*85f0*/  BSYNC.RECONVERGENT B2 ;  /* 0x0000000000027941 */ /* 0x000fea0003800200 */
.L_x_22436:
        /* <DEDUP_REMOVED lines=17> */
.L_x_22447:
        /* <DEDUP_REMOVED lines=13> */
.L_x_22449:
[----:B------:R-:W-:Y:S05]  /*87e0*/  BSYNC.RECONVERGENT B4 ;  /* 0x0000000000047941 */ /* 0x000fea0003800200 */
.L_x_22448:
        /* <DEDUP_REMOVED lines=43> */
.L_x_22446:
[----:B------:R-:W-:Y:S05]  /*8aa0*/  BSYNC.RECONVERGENT B3 ;  /* 0x0000000000037941 */ /* 0x000fea0003800200 */
.L_x_22445:
        /* <DEDUP_REMOVED lines=10> */
.L_x_22444:
[----:B------:R-:W-:Y:S05]  /*8b50*/  BSYNC.RECONVERGENT B2 ;  /* 0x0000000000027941 */ /* 0x000fea0003800200 */
.L_x_22443:
        /* <DEDUP_REMOVED lines=16> */
.L_x_22453:
        /* <DEDUP_REMOVED lines=13> */
.L_x_22455:
[----:B------:R-:W-:Y:S05]  /*8d30*/  BSYNC.RECONVERGENT B3 ;  /* 0x0000000000037941 */ /* 0x000fea0003800200 */
.L_x_22454:
        /* <DEDUP_REMOVED lines=43> */
.L_x_22452:
[----:B------:R-:W-:Y:S05]  /*8ff0*/  BSYNC.RECONVERGENT B2 ;  /* 0x0000000000027941 */ /* 0x000fea0003800200 */
.L_x_22451:
        /* <DEDUP_REMOVED lines=11> */
.L_x_22400:
        /* <DEDUP_REMOVED lines=21> */
.L_x_22460:
        /* <DEDUP_REMOVED lines=13> */
.L_x_22462:
[----:B------:R-:W-:Y:S05]  /*92d0*/  BSYNC.RECONVERGENT B4 ;  /* 0x0000000000047941 */ /* 0x000fea0003800200 */
.L_x_22461:
        /* <DEDUP_REMOVED lines=42> */
.L_x_22459:
[----:B------:R-:W-:Y:S05]  /*9580*/  BSYNC.RECONVERGENT B3 ;  /* 0x0000000000037941 */ /* 0x000fea0003800200 */
.L_x_22458:
        /* <DEDUP_REMOVED lines=10> */
.L_x_22457:
[----:B------:R-:W-:Y:S05]  /*9630*/  BSYNC.RECONVERGENT B2 ;  /* 0x0000000000027941 */ /* 0x000fea0003800200 */
.L_x_22456:
        /* <DEDUP_REMOVED lines=17> */
.L_x_22467:
        /* <DEDUP_REMOVED lines=13> */
.L_x_22469:
[----:B------:R-:W-:Y:S05]  /*9820*/  BSYNC.RECONVERGENT B4 ;  /* 0x0000000000047941 */ /* 0x000fea0003800200 */
.L_x_22468:
[----:B------:R-:W-:Y:S01]  /*9830*/  IMAD.WIDE.U32 R100, R127, -0x326172a9, RZ ;  /* 0xcd9e8d577f647825 */ /* 0x000fe200078e00ff */
[----:B-1----:R-:W-:-:S03]  /*9840*/  LOP3.LUT R106, R121, UR7, R99, 0x96, !PT ;  /* 0x00000007796a7c12 */ /* 0x002fc6000f8e9663 */
[----:B------:R-:W-:Y:S01]  /*9850*/  IMAD.MOV.U32 R97, RZ, RZ, R110 ;  /* 0x000000ffff617224 */ /* 0x000fe200078e006e */
[----:B0-----:R-:W-:Y:S01]  /*9860*/  LOP3.LUT R102, R124, UR6, R101, 0x96, !PT ;  /* 0x000000067c667c12 */ /* 0x001fe2000f8e9665 */
        /* <DEDUP_REMOVED lines=39> */
.L_x_22466:
[----:B------:R-:W-:Y:S05]  /*9ae0*/  BSYNC.RECONVERGENT B3 ;  /* 0x0000000000037941 */ /* 0x000fea0003800200 */
.L_x_22465:
        /* <DEDUP_REMOVED lines=10> */
.L_x_22464:
[----:B------:R-:W-:Y:S05]  /*9b90*/  BSYNC.RECONVERGENT B2 ;  /* 0x0000000000027941 */ /* 0x000fea0003800200 */
.L_x_22463:
        /* <DEDUP_REMOVED lines=17> */
.L_x_22474:
        /* <DEDUP_REMOVED lines=13> */
.L_x_22476:
[----:B------:R-:W-:Y:S05]  /*9d80*/  BSYNC.RECONVERGENT B4 ;  /* 0x0000000000047941 */ /* 0x000fea0003800200 */
.L_x_22475:
        /* <DEDUP_REMOVED lines=43> */
.L_x_22473:
[----:B------:R-:W-:Y:S05]  /*a040*/  BSYNC.RECONVERGENT B3 ;  /* 0x0000000000037941 */ /* 0x000fea0003800200 */
.L_x_22472:
        /* <DEDUP_REMOVED lines=10> */
.L_x_22471:
[----:B------:R-:W-:Y:S05]  /*a0f0*/  BSYNC.RECONVERGENT B2 ;  /* 0x0000000000027941 */ /* 0x000fea0003800200 */
.L_x_22470:
        /* <DEDUP_REMOVED lines=17> */
.L_x_22481:
        /* <DEDUP_REMOVED lines=13> */
.L_x_22483:
[----:B------:R-:W-:Y:S05]  /*a2e0*/  BSYNC.RECONVERGENT B4 ;  /* 0x0000000000047941 */ /* 0x000fea0003800200 */
.L_x_22482:
[----:B01----:R-:W-:Y:S01]  /*a2f0*/  IMAD.WIDE.U32 R102, R127, -0x326172a9, RZ ;  /* 0xcd9e8d577f667825 */ /* 0x003fe200078e00ff */
        /* <DEDUP_REMOVED lines=42> */
.L_x_22480:
[----:B------:R-:W-:Y:S05]  /*a5a0*/  BSYNC.RECONVERGENT B3 ;  /* 0x0000000000037941 */ /* 0x000fea0003800200 */
.L_x_22479:
        /* <DEDUP_REMOVED lines=10> */
.L_x_22478:
[----:B------:R-:W-:Y:S05]  /*a650*/  BSYNC.RECONVERGENT B2 ;  /* 0x0000000000027941 */ /* 0x000fea0003800200 */
.L_x_22477:
        /* <DEDUP_REMOVED lines=17> */
.L_x_22488:
        /* <DEDUP_REMOVED lines=13> */
.L_x_22490:
[----:B------:R-:W-:Y:S05]  /*a840*/  BSYNC.RECONVERGENT B4 ;  /* 0x0000000000047941 */ /* 0x000fea0003800200 */
.L_x_22489:
        /* <DEDUP_REMOVED lines=43> */
.L_x_22487:
[----:B------:R-:W-:Y:S05]  /*ab00*/  BSYNC.RECONVERGENT B3 ;  /* 0x0000000000037941 */ /* 0x000fea0003800200 */
.L_x_22486:
        /* <DEDUP_REMOVED lines=10> */
.L_x_22485:
[----:B------:R-:W-:Y:S05]  /*abb0*/  BSYNC.RECONVERGENT B2 ;  /* 0x0000000000027941 */ /* 0x000fea0003800200 */
.L_x_22484:
        /* <DEDUP_REMOVED lines=17> */
.L_x_22495:
        /* <DEDUP_REMOVED lines=13> */
.L_x_22497:
[----:B------:R-:W-:Y:S05]  /*ada0*/  BSYNC.RECONVERGENT B4 ;  /* 0x0000000000047941 */ /* 0x000fea0003800200 */
.L_x_22496:
        /* <DEDUP_REMOVED lines=43> */
.L_x_22494:
[----:B------:R-:W-:Y:S05]  /*b060*/  BSYNC.RECONVERGENT B3 ;  /* 0x0000000000037941 */ /* 0x000fea0003800200 */
.L_x_22493:
        /* <DEDUP_REMOVED lines=10> */
.L_x_22492:
[----:B------:R-:W-:Y:S05]  /*b110*/  BSYNC.RECONVERGENT B2 ;  /* 0x0000000000027941 */ /* 0x000fea0003800200 */
.L_x_22491:
        /* <DEDUP_REMOVED lines=17> */
.L_x_22502:
        /* <DEDUP_REMOVED lines=13> */
.L_x_22504:
[----:B------:R-:W-:Y:S05]  /*b300*/  BSYNC.RECONVERGENT B4 ;  /* 0x0000000000047941 */ /* 0x000fea0003800200 */
.L_x_22503:
        /* <DEDUP_REMOVED lines=43> */
.L_x_22501:
[----:B------:R-:W-:Y:S05]  /*b5c0*/  BSYNC.RECONVERGENT B3 ;  /* 0x0000000000037941 */ /* 0x000fea0003800200 */
.L_x_22500:
        /* <DEDUP_REMOVED lines=10> */
.L_x_22499:
[----:B------:R-:W-:Y:S05]  /*b670*/  BSYNC.RECONVERGENT B2 ;  /* 0x0000000000027941 */ /* 0x000fea0003800200 */
.L_x_22498:
        /* <DEDUP_REMOVED lines=16> */
.L_x_22507:
        /* <DEDUP_REMOVED lines=13> */
.L_x_22509:
[----:B------:R-:W-:Y:S05]  /*b850*/  BSYNC.RECONVERGENT B3 ;  /* 0x0000000000037941 */ /* 0x000fea0003800200 */
.L_x_22508:
        /* <DEDUP_REMOVED lines=43> */
.L_x_22506:
[----:B------:R-:W-:Y:S05]  /*bb10*/  BSYNC.RECONVERGENT B2 ;  /* 0x0000000000027941 */ /* 0x000fea0003800200 */
.L_x_22505:
        /* <DEDUP_REMOVED lines=10> */
.L_x_22450:
[----:B------:R-:W-:Y:S05]  /*bbc0*/  BSYNC.RECONVERGENT B1 ;  /* 0x0000000000017941 */ /* 0x000fea0003800200 */
.L_x_22399:
        /* <DEDUP_REMOVED lines=33> */
.L_x_22511:
[----:B------:R-:W-:Y:S05]  /*bde0*/  BSYNC.RECONVERGENT B1 ;  /* 0x0000000000017941 */ /* 0x000fea0003800200 */
.L_x_22510:
        /* <DEDUP_REMOVED lines=27> */
.L_x_22518:
        /* <DEDUP_REMOVED lines=13> */
.L_x_22520:
[----:B------:R-:W-:Y:S05]  /*c070*/  BSYNC.RECONVERGENT B4 ;  /* 0x0000000000047941 */ /* 0x000fea0003800200 */
.L_x_22519:
        /* <DEDUP_REMOVED lines=42> */
.L_x_22517:
[----:B------:R-:W-:Y:S05]  /*c320*/  BSYNC.RECONVERGENT B3 ;  /* 0x0000000000037941 */ /* 0x000fea0003800200 */
.L_x_22516:
        /* <DEDUP_REMOVED lines=10> */
.L_x_22515:
[----:B------:R-:W-:Y:S05]  /*c3d0*/  BSYNC.RECONVERGENT B2 ;  /* 0x0000000000027941 */ /* 0x000fea0003800200 */
.L_x_22514:
        /* <DEDUP_REMOVED lines=17> */
.L_x_22525:
        /* <DEDUP_REMOVED lines=13> */
.L_x_22527:
[----:B------:R-:W-:Y:S05]  /*c5c0*/  BSYNC.RECONVERGENT B4 ;  /* 0x0000000000047941 */ /* 0x000fea0003800200 */
.L_x_22526:
        /* <DEDUP_REMOVED lines=43> */
.L_x_22524:
[----:B------:R-:W-:Y:S05]  /*c880*/  BSYNC.RECONVERGENT B3 ;  /* 0x0000000000037941 */ /* 0x000fea0003800200 */
.L_x_22523:
        /* <DEDUP_REMOVED lines=10> */
.L_x_22522:
[----:B------:R-:W-:Y:S05]  /*c930*/  BSYNC.RECONVERGENT B2 ;  /* 0x0000000000027941 */ /* 0x000fea0003800200 */
.L_x_22521:
        /* <DEDUP_REMOVED lines=17> */
.L_x_22532:
        /* <DEDUP_REMOVED lines=13> */
.L_x_22534:
[----:B------:R-:W-:Y:S05]  /*cb20*/  BSYNC.RECONVERGENT B4 ;  /* 0x0000000000047941 */ /* 0x000fea0003800200 */
.L_x_22533:
        /* <DEDUP_REMOVED lines=43> */
.L_x_22531:
[----:B------:R-:W-:Y:S05]  /*cde0*/  BSYNC.RECONVERGENT B3 ;  /* 0x0000000000037941 */ /* 0x000fea0003800200 */
.L_x_22530:
        /* <DEDUP_REMOVED lines=10> */
.L_x_22529:
[----:B------:R-:W-:Y:S05]  /*ce90*/  BSYNC.RECONVERGENT B2 ;  /* 0x0000000000027941 */ /* 0x000fea0003800200 */
.L_x_22528:
        /* <DEDUP_REMOVED lines=17> */
.L_x_22539:
        /* <DEDUP_REMOVED lines=13> */
.L_x_22541:
[----:B------:R-:W-:Y:S05]  /*d080*/  BSYNC.RECONVERGENT B4 ;  /* 0x0000000000047941 */ /* 0x000fea0003800200 */
.L_x_22540:
        /* <DEDUP_REMOVED lines=43> */
.L_x_22538:
[----:B------:R-:W-:Y:S05]  /*d340*/  BSYNC.RECONVERGENT B3 ;  /* 0x0000000000037941 */ /* 0x000fea0003800200 */
.L_x_22537:
        /* <DEDUP_REMOVED lines=10> */
.L_x_22536:
[----:B------:R-:W-:Y:S05]  /*d3f0*/  BSYNC.RECONVERGENT B2 ;  /* 0x0000000000027941 */ /* 0x000fea0003800200 */
.L_x_22535:
        /* <DEDUP_REMOVED lines=17> */
.L_x_22546:
        /* <DEDUP_REMOVED lines=13> */
.L_x_22548:
[----:B------:R-:W-:Y:S05]  /*d5e0*/  BSYNC.RECONVERGENT B4 ;  /* 0x0000000000047941 */ /* 0x000fea0003800200 */
.L_x_22547:
        /* <DEDUP_REMOVED lines=43> */
.L_x_22545:
[----:B------:R-:W-:Y:S05]  /*d8a0*/  BSYNC.RECONVERGENT B3 ;  /* 0x0000000000037941 */ /* 0x000fea0003800200 */
.L_x_22544:
        /* <DEDUP_REMOVED lines=10> */
.L_x_22543:
[----:B------:R-:W-:Y:S05]  /*d950*/  BSYNC.RECONVERGENT B2 ;  /* 0x0000000000027941 */ /* 0x000fea0003800200 */
.L_x_22542:
        /* <DEDUP_REMOVED lines=17> */
.L_x_22553:
        /* <DEDUP_REMOVED lines=13> */
.L_x_22555:
[----:B------:R-:W-:Y:S05]  /*db40*/  BSYNC.RECONVERGENT B4 ;  /* 0x0000000000047941 */ /* 0x000fea0003800200 */
.L_x_22554:
        /* <DEDUP_REMOVED lines=43> */
.L_x_22552:
[----:B------:R-:W-:Y:S05]  /*de00*/  BSYNC.RECONVERGENT B3 ;  /* 0x0000000000037941 */ /* 0x000fea0003800200 */
.L_x_22551:
        /* <DEDUP_REMOVED lines=10> */
.L_x_22550:
[----:B------:R-:W-:Y:S05]  /*deb0*/  BSYNC.RECONVERGENT B2 ;  /* 0x0000000000027941 */ /* 0x000fea0003800200 */
.L_x_22549:
        /* <DEDUP_REMOVED lines=17> */
.L_x_22560:
        /* <DEDUP_REMOVED lines=13> */
.L_x_22562:
[----:B------:R-:W-:Y:S05]  /*e0a0*/  BSYNC.RECONVERGENT B4 ;  /* 0x0000000000047941 */ /* 0x000fea0003800200 */
.L_x_22561:
        /* <DEDUP_REMOVED lines=43> */
.L_x_22559:
[----:B------:R-:W-:Y:S05]  /*e360*/  BSYNC.RECONVERGENT B3 ;  /* 0x0000000000037941 */ /* 0x000fea0003800200 */
.L_x_22558:
        /* <DEDUP_REMOVED lines=10> */
.L_x_22557:
[----:B------:R-:W-:Y:S05]  /*e410*/  BSYNC.RECONVERGENT B2 ;  /* 0x0000000000027941 */ /* 0x000fea0003800200 */
.L_x_22556:
        /* <DEDUP_REMOVED lines=16> */
.L_x_22566:
        /* <DEDUP_REMOVED lines=13> */
.L_x_22568:
[----:B------:R-:W-:Y:S05]  /*e5f0*/  BSYNC.RECONVERGENT B3 ;  /* 0x0000000000037941 */ /* 0x000fea0003800200 */
.L_x_22567:
        /* <DEDUP_REMOVED lines=43> */
.L_x_22565:
[----:B------:R-:W-:Y:S05]  /*e8b0*/  BSYNC.RECONVERGENT B2 ;  /* 0x0000000000027941 */ /* 0x000fea0003800200 */
.L_x_22564:
        /* <DEDUP_REMOVED lines=11> */
.L_x_22513:
        /* <DEDUP_REMOVED lines=21> */
.L_x_22573:
        /* <DEDUP_REMOVED lines=13> */
.L_x_22575:
[----:B------:R-:W-:Y:S05]  /*eb90*/  BSYNC.RECONVERGENT B4 ;  /* 0x0000000000047941 */ /* 0x000fea0003800200 */
.L_x_22574:
        /* <DEDUP_REMOVED lines=42> */
.L_x_22572:
[----:B------:R-:W-:Y:S05]  /*ee40*/  BSYNC.RECONVERGENT B3 ;  /* 0x0000000000037941 */ /* 0x000fea0003800200 */
.L_x_22571:
        /* <DEDUP_REMOVED lines=10> */
.L_x_22570:
[----:B------:R-:W-:Y:S05]  /*eef0*/  BSYNC.RECONVERGENT B2 ;  /* 0x0000000000027941 */ /* 0x000fea0003800200 */
.L_x_22569:
        /* <DEDUP_REMOVED lines=17> */
.L_x_22580:
        /* <DEDUP_REMOVED lines=13> */
.L_x_22582:
[----:B------:R-:W-:Y:S05]  /*f0e0*/  BSYNC.RECONVERGENT B4 ;  /* 0x0000000000047941 */ /* 0x000fea0003800200 */
.L_x_22581:
        /* <DEDUP_REMOVED lines=43> */
.L_x_22579:
[----:B------:R-:W-:Y:S05]  /*f3a0*/  BSYNC.RECONVERGENT B3 ;  /* 0x0000000000037941 */ /* 0x000fea0003800200 */
.L_x_22578:
        /* <DEDUP_REMOVED lines=10> */
.L_x_22577:
[----:B------:R-:W-:Y:S05]  /*f450*/  BSYNC.RECONVERGENT B2 ;  /* 0x0000000000027941 */ /* 0x000fea0003800200 */
.L_x_22576:
        /* <DEDUP_REMOVED lines=17> */
.L_x_22587:
        /* <DEDUP_REMOVED lines=13> */
.L_x_22589:
[----:B------:R-:W-:Y:S05]  /*f640*/  BSYNC.RECONVERGENT B4 ;  /* 0x0000000000047941 */ /* 0x000fea0003800200 */
.L_x_22588:
        /* <DEDUP_REMOVED lines=43> */
.L_x_22586:
[----:B------:R-:W-:Y:S05]  /*f900*/  BSYNC.RECONVERGENT B3 ;  /* 0x0000000000037941 */ /* 0x000fea0003800200 */
.L_x_22585:
        /* <DEDUP_REMOVED lines=10> */
.L_x_22584:
[----:B------:R-:W-:Y:S05]  /*f9b0*/  BSYNC.RECONVERGENT B2 ;  /* 0x0000000000027941 */ /* 0x000fea0003800200 */
.L_x_22583:
        /* <DEDUP_REMOVED lines=17> */
.L_x_22594:
        /* <DEDUP_REMOVED lines=13> */
.L_x_22596:
[----:B------:R-:W-:Y:S05]  /*fba0*/  BSYNC.RECONVERGENT B4 ;  /* 0x0000000000047941 */ /* 0x000fea0003800200 */
.L_x_22595:
        /* <DEDUP_REMOVED lines=43> */
.L_x_22593:
[----:B------:R-:W-:Y:S05]  /*fe60*/  BSYNC.RECONVERGENT B3 ;  /* 0x0000000000037941 */ /* 0x000fea0003800200 */
.L_x_22592:
        /* <DEDUP_REMOVED lines=10> */
.L_x_22591:
[----:B------:R-:W-:Y:S05]  /*ff10*/  BSYNC.RECONVERGENT B2 ;  /* 0x0000000000027941 */ /* 0x000fea0003800200 */
.L_x_22590:
        /* <DEDUP_REMOVED lines=17> */
.L_x_22601:
        /* <DEDUP_REMOVED lines=13> */
.L_x_22603:
[----:B------:R-:W-:Y:S05]  /*10100*/  BSYNC.RECONVERGENT B4 ;  /* 0x0000000000047941 */ /* 0x000fea0003800200 */
.L_x_22602:
        /* <DEDUP_REMOVED lines=43> */
.L_x_22600:
[----:B------:R-:W-:Y:S05]  /*103c0*/  BSYNC.RECONVERGENT B3 ;  /* 0x0000000000037941 */ /* 0x000fea0003800200 */
.L_x_22599:
        /* <DEDUP_REMOVED lines=10> */
.L_x_22598:
[----:B------:R-:W-:Y:S05]  /*10470*/  BSYNC.RECONVERGENT B2 ;  /* 0x0000000000027941 */ /* 0x000fea0003800200 */
.L_x_22597:
        /* <DEDUP_REMOVED lines=17> */
.L_x_22608:
        /* <DEDUP_REMOVED lines=13> */
.L_x_22610:
[----:B------:R-:W-:Y:S05]  /*10660*/  BSYNC.RECONVERGENT B4 ;  /* 0x0000000000047941 */ /* 0x000fea0003800200 */
.L_x_22609:
        /* <DEDUP_REMOVED lines=43> */
.L_x_22607:
[----:B------:R-:W-:Y:S05]  /*10920*/  BSYNC.RECONVERGENT B3 ;  /* 0x0000000000037941 */ /* 0x000fea0003800200 */
.L_x_22606:
        /* <DEDUP_REMOVED lines=10> */
.L_x_22605:
[----:B------:R-:W-:Y:S05]  /*109d0*/  BSYNC.RECONVERGENT B2 ;  /* 0x0000000000027941 */ /* 0x000fea0003800200 */
.L_x_22604:
        /* <DEDUP_REMOVED lines=17> */
.L_x_22615:
        /* <DEDUP_REMOVED lines=13> */
.L_x_22617:
[----:B------:R-:W-:Y:S05]  /*10bc0*/  BSYNC.RECONVERGENT B4 ;  /* 0x0000000000047941 */ /* 0x000fea0003800200 */
.L_x_22616:
        /* <DEDUP_REMOVED lines=43> */
.L_x_22614:
[----:B------:R-:W-:Y:S05]  /*10e80*/  BSYNC.RECONVERGENT B3 ;  /* 0x0000000000037941 */ /* 0x000fea0003800200 */
.L_x_22613:
        /* <DEDUP_REMOVED lines=10> */
.L_x_22612:
[----:B------:R-:W-:Y:S05]  /*10f30*/  BSYNC.RECONVERGENT B2 ;  /* 0x0000000000027941 */ /* 0x000fea0003800200 */
.L_x_22611:
        /* <DEDUP_REMOVED lines=16> */
.L_x_22620:
        /* <DEDUP_REMOVED lines=13> */
.L_x_22622:
[----:B------:R-:W-:Y:S05]  /*11110*/  BSYNC.RECONVERGENT B3 ;  /* 0x0000000000037941 */ /* 0x000fea0003800200 */
.L_x_22621:
        /* <DEDUP_REMOVED lines=43> */
.L_x_22619:
[----:B------:R-:W-:Y:S05]  /*113d0*/  BSYNC.RECONVERGENT B2 ;  /* 0x0000000000027941 */ /* 0x000fea0003800200 */
.L_x_22618:
        /* <DEDUP_REMOVED lines=10> */
.L_x_22563:
[----:B------:R-:W-:Y:S05]  /*11480*/  BSYNC.RECONVERGENT B1 ;  /* 0x0000000000017941 */ /* 0x000fea0003800200 */
.L_x_22512:
        /* <DEDUP_REMOVED lines=49> */
.L_x_22624:
[----:B------:R-:W-:Y:S05]  /*117a0*/  BSYNC.RECONVERGENT B1 ;  /* 0x0000000000017941 */ /* 0x000fea0003800200 */
.L_x_22623:
        /* <DEDUP_REMOVED lines=72> */
.L_x_22640:
        /* <DEDUP_REMOVED lines=84> */
[----:B------:R-:W-:Y:S01]  /*12170*/  LEA.HI.SX32 R131, R131, R126, 0x1d ;  /* 0x0000007e83837211 */ /* 0x000fe200078feaff */
        /* <DEDUP_REMOVED lines=18> */
[----:B------:R-:W-:Y:S01]  /*122a0*/  F2FP.F16.F32.PACK_AB R95, R110, R153 ;  /* 0x000000996e5f723e */ /* 0x000fe200000000ff */
        /* <DEDUP_REMOVED lines=8> */
[----:B------:R-:W-:Y:S01]  /*12330*/  F2FP.F16.F32.PACK_AB R96, R105, R0 ;  /* 0x000000006960723e */ /* 0x000fe200000000ff */
[----:B------:R1:W-:Y:S04]  /*12340*/  STG.E.128 desc[UR8][R100.64], R92 ;  /* 0x0000005c64007986 */ /* 0x0003e8000c101d08 */
[----:B------:R1:W-:Y:S02]  /*12350*/  STG.E.128 desc[UR8][R102.64], R96 ;  /* 0x0000006066007986 */ /* 0x0003e4000c101d08 */
.L_x_22627:
[----:B------:R-:W-:Y:S05]  /*12360*/  BSYNC.RECONVERGENT B1 ;  /* 0x0000000000017941 */ /* 0x000fea0003800200 */
.L_x_22626:
[----:B01----:R-:W0:Y:S02]  /*12370*/  LDC.64 R2, c[0x0][0x380] ;  /* 0x0000e000ff027b82 */ /* 0x003e240000000a00 */
[----:B0-----:R-:W-:-:S04]  /*12380*/  LEA R125, R2, R125, 0x2 ;  /* 0x0000007d027d7211 */ /* 0x001fc800078e10ff */
[----:B------:R-:W-:-:S13]  /*12390*/  ISETP.GE.AND P0, PT, R125, R3, PT ;  /* 0x000000037d00720c */ /* 0x000fda0003f06270 */
[----:B------:R-:W-:Y:S05]  /*123a0*/  @!P0 BRA `(.L_x_22628) ;  /* 0xfffffee400cc8947 */ /* 0x000fea000383ffff */
[----:B------:R-:W-:Y:S05]  /*123b0*/  BSYNC B0 ;  /* 0x0000000000007941 */ /* 0x000fea0003800000 */
.L_x_22285:
[----:B------:R-:W-:Y:S05]  /*123c0*/  EXIT ;  /* 0x000000000000794d */ /* 0x000fea0003800000 */
.L_x_22625:
        /* <DEDUP_REMOVED lines=8> */
.L_x_22630:
[----:B------:R-:W-:Y:S05]  /*12450*/  BSYNC B1 ;  /* 0x0000000000017941 */ /* 0x000fea0003800000 */
.L_x_22629:
        /* <DEDUP_REMOVED lines=9> */
.L_x_22631:
[----:B------:R-:W-:Y:S01]  /*124f0*/  HFMA2 R141, -RZ, RZ, 0, 2.384185791015625e-07 ;  /* 0x00000004ff8d7431 */ /* 0x000fe200000001ff */
[----:B------:R-:W-:-:S05]  /*12500*/  MOV R0, R137 ;  /* 0x0000008900007202 */ /* 0x000fca0000000f00 */
[----:B------:R-:W-:-:S04]  /*12510*/  FADD.FTZ R134, R133, R0 ;  /* 0x0000000085867221 */ /* 0x000fc80000010000 */
[----:B------:R-:W-:-:S07]  /*12520*/  IMAD.MOV.U32 R139, RZ, RZ, R134 ;  /* 0x000000ffff8b7224 */ /* 0x000fce00078e0086 */
[----:B------:R-:W-:Y:S05]  /*12530*/  WARPSYNC.COLLECTIVE R138, `(.L_x_22632) ;  /* 0x000000008a087348 */ /* 0x000fea0003c00000 */
[----:B------:R0:W1:Y:S02]  /*12540*/  SHFL.BFLY P0, R137, R139, R141, R142 ;  /* 0x0c00008d8b897389 */ /* 0x000064000000008e */
[----:B01----:R-:W-:Y:S05]  /*12550*/  ENDCOLLECTIVE ;  /* 0x000000000000791b */ /* 0x003fea0003800000 */
.L_x_22632:
        /* <DEDUP_REMOVED lines=8> */
.L_x_22633:
[----:B------:R-:W-:Y:S01]  /*125e0*/  HFMA2 R141, -RZ, RZ, 0, 9.5367431640625e-07 ;  /* 0x00000010ff8d7431 */ /* 0x000fe200000001ff */
[----:B------:R-:W-:-:S05]  /*125f0*/  MOV R0, R137 ;  /* 0x0000008900007202 */ /* 0x000fca0000000f00 */
[----:B------:R-:W-:-:S04]  /*12600*/  FADD.FTZ R136, R135, R0 ;  /* 0x0000000087887221 */ /* 0x000fc80000010000 */
[----:B------:R-:W-:-:S07]  /*12610*/  IMAD.MOV.U32 R139, RZ, RZ, R136 ;  /* 0x000000ffff8b7224 */ /* 0x000fce00078e0088 */
[----:B------:R-:W-:Y:S05]  /*12620*/  WARPSYNC.COLLECTIVE R138, `(.L_x_22634) ;  /* 0x000000008a087348 */ /* 0x000fea0003c00000 */
[----:B------:R0:W1:Y:S02]  /*12630*/  SHFL.BFLY P0, R137, R139, R141, R142 ;  /* 0x0c00008d8b897389 */ /* 0x000064000000008e */
[----:B01----:R-:W-:Y:S05]  /*12640*/  ENDCOLLECTIVE ;  /* 0x000000000000791b */ /* 0x003fea0003800000 */
.L_x_22634:
        /* <DEDUP_REMOVED lines=55> */
.L_x_22635:
[----:B------:R-:W-:Y:S02]  /*129c0*/  IMAD.MOV.U32 R141, RZ, RZ, 0x2 ;  /* 0x00000002ff8d7424 */ /* 0x000fe400078e00ff */
[----:B------:R-:W-:-:S04]  /*129d0*/  IMAD.MOV.U32 R133, RZ, RZ, R137 ;  /* 0x000000ffff857224 */ /* 0x000fc800078e0089 */
[----:B------:R-:W-:-:S05]  /*129e0*/  FADD.FTZ R133, R0, R133 ;  /* 0x0000008500857221 */ /* 0x000fca0000010000 */
[----:B------:R-:W-:-:S07]  /*129f0*/  MOV R139, R133 ;  /* 0x00000085008b7202 */ /* 0x000fce0000000f00 */
[----:B------:R-:W-:Y:S05]  /*12a00*/  WARPSYNC.COLLECTIVE R138, `(.L_x_22636) ;  /* 0x000000008a087348 */ /* 0x000fea0003c00000 */
[----:B------:R0:W1:Y:S02]  /*12a10*/  SHFL.BFLY P0, R137, R139, R141, R142 ;  /* 0x0c00008d8b897389 */ /* 0x000064000000008e */
[----:B01----:R-:W-:Y:S05]  /*12a20*/  ENDCOLLECTIVE ;  /* 0x000000000000791b */ /* 0x003fea0003800000 */
.L_x_22636:
[----:B------:R-:W-:Y:S01]  /*12a30*/  HFMA2 R141, -RZ, RZ, 0, 2.384185791015625e-07 ;  /* 0x00000004ff8d7431 */ /* 0x000fe200000001ff */
[----:B------:R-:W-:-:S05]  /*12a40*/  MOV R134, R137 ;  /* 0x0000008900867202 */ /* 0x000fca0000000f00 */
[----:B------:R-:W-:-:S04]  /*12a50*/  FADD.FTZ R134, R133, R134 ;  /* 0x0000008685867221 */ /* 0x000fc80000010000 */
[----:B------:R-:W-:-:S07]  /*12a60*/  IMAD.MOV.U32 R139, RZ, RZ, R134 ;  /* 0x000000ffff8b7224 */ /* 0x000fce00078e0086 */
[----:B------:R-:W-:Y:S05]  /*12a70*/  WARPSYNC.COLLECTIVE R138, `(.L_x_22637) ;  /* 0x000000008a087348 */ /* 0x000fea0003c00000 */
[----:B------:R0:W1:Y:S02]  /*12a80*/  SHFL.BFLY P0, R137, R139, R141, R142 ;  /* 0x0c00008d8b897389 */ /* 0x000064000000008e */
[----:B01----:R-:W-:Y:S05]  /*12a90*/  ENDCOLLECTIVE ;  /* 0x000000000000791b */ /* 0x003fea0003800000 */
.L_x_22637:
[----:B------:R-:W-:Y:S02]  /*12aa0*/  IMAD.MOV.U32 R141, RZ, RZ, 0x8 ;  /* 0x00000008ff8d7424 */ /* 0x000fe400078e00ff */
[----:B------:R-:W-:-:S04]  /*12ab0*/  IMAD.MOV.U32 R135, RZ, RZ, R137 ;  /* 0x000000ffff877224 */ /* 0x000fc800078e0089 */
[----:B------:R-:W-:-:S05]  /*12ac0*/  FADD.FTZ R135, R134, R135 ;  /* 0x0000008786877221 */ /* 0x000fca0000010000 */
[----:B------:R-:W-:-:S07]  /*12ad0*/  MOV R139, R135 ;  /* 0x00000087008b7202 */ /* 0x000fce0000000f00 */
[----:B------:R-:W-:Y:S05]  /*12ae0*/  WARPSYNC.COLLECTIVE R138, `(.L_x_22638) ;  /* 0x000000008a087348 */ /* 0x000fea0003c00000 */
[----:B------:R0:W1:Y:S02]  /*12af0*/  SHFL.BFLY P0, R137, R139, R141, R142 ;  /* 0x0c00008d8b897389 */ /* 0x000064000000008e */
[----:B01----:R-:W-:Y:S05]  /*12b00*/  ENDCOLLECTIVE ;  /* 0x000000000000791b */ /* 0x003fea0003800000 */
.L_x_22638:
[----:B------:R-:W-:Y:S01]  /*12b10*/  HFMA2 R141, -RZ, RZ, 0, 9.5367431640625e-07 ;  /* 0x00000010ff8d7431 */ /* 0x000fe200000001ff */
[----:B------:R-:W-:-:S05]  /*12b20*/  MOV R136, R137 ;  /* 0x0000008900887202 */ /* 0x000fca0000000f00 */
[----:B------:R-:W-:-:S04]  /*12b30*/  FADD.FTZ R136, R135, R136 ;  /* 0x0000008887887221 */ /* 0x000fc80000010000 */
[----:B------:R-:W-:-:S07]  /*12b40*/  IMAD.MOV.U32 R139, RZ, RZ, R136 ;  /* 0x000000ffff8b7224 */ /* 0x000fce00078e0088 */
[----:B------:R-:W-:Y:S05]  /*12b50*/  WARPSYNC.COLLECTIVE R138, `(.L_x_22639) ;  /* 0x000000008a087348 */ /* 0x000fea0003c00000 */
[----:B------:R0:W1:Y:S02]  /*12b60*/  SHFL.BFLY P0, R137, R139, R141, R142 ;  /* 0x0c00008d8b897389 */ /* 0x000064000000008e */
[----:B01----:R-:W-:Y:S05]  /*12b70*/  ENDCOLLECTIVE ;  /* 0x000000000000791b */ /* 0x003fea0003800000 */
.L_x_22639:
[----:B------:R-:W-:Y:S05]  /*12b80*/  BRA `(.L_x_22640) ;  /* 0xfffffff000287947 */ /* 0x000fea000383ffff */
.L_x_22641:
        /* <DEDUP_REMOVED lines=15> */
.L_x_28829:


//--------------------- .text._ZN10layer_norm13ln_fwd_kernelINS_13Kernel_traitsI6__halfffffjLj768ELj1ELj4ELj1ELj16ENS_18Kernel_traits_baseILj768ES2_ffffjLj128EEEEELb0ELb0ELb0ELb0EEEvNS_9FwdParamsE --------------------------
	.section	.text._ZN10layer_norm13ln_fwd_kernelINS_13Kernel_traitsI6__halfffffjLj768ELj1ELj4ELj1ELj16ENS_18Kernel_traits_baseILj768ES2_ffffjLj128EEEEELb0ELb0ELb0ELb0EEEvNS_9FwdParamsE,"ax",@progbits
	.align	128
        .global         _ZN10layer_norm13ln_fwd_kernelINS_13Kernel_traitsI6__halfffffjLj768ELj1ELj4ELj1ELj16ENS_18Kernel_traits_baseILj768ES2_ffffjLj128EEEEELb0ELb0ELb0ELb0EEEvNS_9FwdParamsE
        .type           _ZN10layer_norm13ln_fwd_kernelINS_13Kernel_traitsI6__halfffffjLj768ELj1ELj4ELj1ELj16ENS_18Kernel_traits_baseILj768ES2_ffffjLj128EEEEELb0ELb0ELb0ELb0EEEvNS_9FwdParamsE,@function
        .size           _ZN10layer_norm13ln_fwd_kernelINS_13Kernel_traitsI6__halfffffjLj768ELj1ELj4ELj1ELj16ENS_18Kernel_traits_baseILj768ES2_ffffjLj128EEEEELb0ELb0ELb0ELb0EEEvNS_9FwdParamsE,(.L_x_28830 - _ZN10layer_norm13ln_fwd_kernelINS_13Kernel_traitsI6__halfffffjLj768ELj1ELj4ELj1ELj16ENS_18Kernel_traits_baseILj768ES2_ffffjLj128EEEEELb0ELb0ELb0ELb0EEEvNS_9FwdParamsE)
        .other          _ZN10layer_norm13ln_fwd_kernelINS_13Kernel_traitsI6__halfffffjLj768ELj1ELj4ELj1ELj16ENS_18Kernel_traits_baseILj768ES2_ffffjLj128EEEEELb0ELb0ELb0ELb0EEEvNS_9FwdParamsE,@"STO_CUDA_ENTRY STV_DEFAULT"
_ZN10layer_norm13ln_fwd_kernelINS_13Kernel_traitsI6__halfffffjLj768ELj1ELj4ELj1ELj16ENS_18Kernel_traits_baseILj768ES2_ffffjLj128EEEEELb0ELb0ELb0ELb0EEEvNS_9FwdParamsE:
.text._ZN10layer_norm13ln_fwd_kernelINS_13Kernel_traitsI6__halfffffjLj768ELj1ELj4ELj1ELj16ENS_18Kernel_traits_baseILj768ES2_ffffjLj128EEEEELb0ELb0ELb0ELb0EEEvNS_9FwdParamsE:
        /* <DEDUP_REMOVED lines=19> */
[C---:B------:R-:W-:Y:S02]  /*0130*/  ISETP.GE.U32.AND P2, PT, R0.reuse, 0x60, PT ;  /* 0x000000600000780c */ /* 0x040fe40003f46070 */
[C---:B------:R-:W-:Y:S02]  /*0140*/  ISETP.GE.U32.AND P3, PT, R0.reuse, 0x80, PT ;  /* 0x000000800000780c */ /* 0x040fe40003f66070 */
[C---:B------:R-:W-:Y:S02]  /*0150*/  ISETP.GE.U32.AND P4, PT, R0.reuse, 0xa0, PT ;  /* 0x000000a00000780c */ /* 0x040fe40003f86070 */
[----:B------:R-:W-:Y:S02]  /*0160*/  ISETP.GE.U32.AND P0, PT, R0, 0x20, PT ;  /* 0x000000200000780c */ /* 0x000fe40003f06070 */
[----:B------:R-:W-:-:S03]  /*0170*/  MOV R41, R2 ;  /* 0x0000000200297202 */ /* 0x000fc60000000f00 */
[----:B------:R-:W0:Y:S08]  /*0180*/  @P1 LDC.64 R24, c[0x0][0x3d0] ;  /* 0x0000f400ff181b82 */ /* 0x000e300000000a00 */
[----:B------:R-:W1:Y:S01]  /*0190*/  @P1 LDC.64 R26, c[0x0][0x438] ;  /* 0x00010e00ff1a1b82 */ /* 0x000e620000000a00 */
[----:B------:R-:W-:-:S07]  /*01a0*/  @P0 LOP3.LUT R41, R2, 0x20, RZ, 0xfc, !PT ;  /* 0x0000002002290812 */ /* 0x000fce00078efcff */
[----:B------:R-:W2:Y:S08]  /*01b0*/  @P2 LDC.64 R28, c[0x0][0x3d0] ;  /* 0x0000f400ff1c2b82 */ /* 0x000eb00000000a00 */
[----:B------:R-:W3:Y:S01]  /*01c0*/  @P2 LDC.64 R30, c[0x0][0x438] ;  /* 0x00010e00ff1e2b82 */ /* 0x000ee20000000a00 */
[----:B0-----:R-:W-:-:S05]  /*01d0*/  @P1 IMAD.WIDE.U32 R24, R41, 0x8, R24 ;  /* 0x0000000829181825 */ /* 0x001fca00078e0018 */
[----:B------:R0:W5:Y:S02]  /*01e0*/  @P1 LDG.E.64 R78, desc[UR6][R24.64] ;  /* 0x00000006184e1981 */ /* 0x000164000c1e1b00 */
[----:B------:R-:W4:Y:S01]  /*01f0*/  @P3 LDC.64 R32, c[0x0][0x3d0] ;  /* 0x0000f400ff203b82 */ /* 0x000f220000000a00 */
[C---:B-1----:R-:W-:Y:S01]  /*0200*/  @P1 IMAD.WIDE.U32 R26, R41.reuse, 0x8, R26 ;  /* 0x00000008291a1825 */ /* 0x042fe200078e001a */
[----:B------:R-:W-:-:S04]  /*0210*/  @P1 IADD3 R41, PT, PT, R41, 0x20, RZ ;  /* 0x0000002029291810 */ /* 0x000fc80007ffe0ff */
[----:B------:R0:W5:Y:S02]  /*0220*/  @P1 LD.E.64 R18, desc[UR6][R26.64] ;  /* 0x000000061a121980 */ /* 0x000164000c101b00 */
[----:B------:R-:W1:Y:S01]  /*0230*/  @P3 LDC.64 R34, c[0x0][0x438] ;  /* 0x00010e00ff223b82 */ /* 0x000e620000000a00 */
[----:B--2---:R-:W-:-:S05]  /*0240*/  @P2 IMAD.WIDE.U32 R28, R41, 0x8, R28 ;  /* 0x00000008291c2825 */ /* 0x004fca00078e001c */
[----:B------:R0:W5:Y:S02]  /*0250*/  @P2 LDG.E.64 R6, desc[UR6][R28.64] ;  /* 0x000000061c062981 */ /* 0x000164000c1e1b00 */
[----:B------:R-:W2:Y:S01]  /*0260*/  @P4 LDC.64 R36, c[0x0][0x3d0] ;  /* 0x0000f400ff244b82 */ /* 0x000ea20000000a00 */
[C---:B---3--:R-:W-:Y:S01]  /*0270*/  @P2 IMAD.WIDE.U32 R30, R41.reuse, 0x8, R30 ;  /* 0x00000008291e2825 */ /* 0x048fe200078e001e */
[----:B------:R-:W-:-:S04]  /*0280*/  @P2 IADD3 R41, PT, PT, R41, 0x20, RZ ;  /* 0x0000002029292810 */ /* 0x000fc80007ffe0ff */
[----:B------:R0:W5:Y:S02]  /*0290*/  @P2 LD.E.64 R16, desc[UR6][R30.64] ;  /* 0x000000061e102980 */ /* 0x000164000c101b00 */
[----:B------:R-:W3:Y:S01]  /*02a0*/  @P4 LDC.64 R38, c[0x0][0x438] ;  /* 0x00010e00ff264b82 */ /* 0x000ee20000000a00 */
[----:B----4-:R-:W-:-:S05]  /*02b0*/  @P3 IMAD.WIDE.U32 R32, R41, 0x8, R32 ;  /* 0x0000000829203825 */ /* 0x010fca00078e0020 */
[----:B------:R0:W5:Y:S01]  /*02c0*/  @P3 LDG.E.64 R8, desc[UR6][R32.64] ;  /* 0x0000000620083981 */ /* 0x000162000c1e1b00 */
[C---:B-1----:R-:W-:Y:S01]  /*02d0*/  @P3 IMAD.WIDE.U32 R34, R41.reuse, 0x8, R34 ;  /* 0x0000000829223825 */ /* 0x042fe200078e0022 */
[----:B------:R-:W-:Y:S01]  /*02e0*/  @P3 IADD3 R41, PT, PT, R41, 0x20, RZ ;  /* 0x0000002029293810 */ /* 0x000fe20007ffe0ff */
[----:B------:R-:W1:Y:S03]  /*02f0*/  @P0 LDC.64 R4, c[0x0][0x3d0] ;  /* 0x0000f400ff040b82 */ /* 0x000e660000000a00 */
[----:B------:R0:W5:Y:S01]  /*0300*/  @P3 LD.E.64 R14, desc[UR6][R34.64] ;  /* 0x00000006220e3980 */ /* 0x000162000c101b00 */
[----:B--2---:R-:W-:-:S04]  /*0310*/  @P4 IMAD.WIDE.U32 R36, R41, 0x8, R36 ;  /* 0x0000000829244825 */ /* 0x004fc800078e0024 */
[----:B------:R-:W2:Y:S01]  /*0320*/  @P0 LDC.64 R22, c[0x0][0x438] ;  /* 0x00010e00ff160b82 */ /* 0x000ea20000000a00 */
[----:B------:R0:W5:Y:S01]  /*0330*/  @P4 LDG.E.64 R10, desc[UR6][R36.64] ;  /* 0x00000006240a4981 */ /* 0x000162000c1e1b00 */
[----:B---3--:R-:W-:-:S05]  /*0340*/  @P4 IMAD.WIDE.U32 R38, R41, 0x8, R38 ;  /* 0x0000000829264825 */ /* 0x008fca00078e0026 */
[----:B------:R0:W5:Y:S01]  /*0350*/  @P4 LD.E.64 R12, desc[UR6][R38.64] ;  /* 0x00000006260c4980 */ /* 0x000162000c101b00 */
[----:B-1----:R-:W-:-:S05]  /*0360*/  @P0 IMAD.WIDE.U32 R4, R2, 0x8, R4 ;  /* 0x0000000802040825 */ /* 0x002fca00078e0004 */
[----:B------:R0:W5:Y:S01]  /*0370*/  @P0 LDG.E.64 R80, desc[UR6][R4.64] ;  /* 0x0000000604500981 */ /* 0x000162000c1e1b00 */
[----:B--2---:R-:W-:-:S05]  /*0380*/  @P0 IMAD.WIDE.U32 R22, R2, 0x8, R22 ;  /* 0x0000000802160825 */ /* 0x004fca00078e0016 */
[----:B------:R0:W5:Y:S01]  /*0390*/  @P0 LD.E.64 R20, desc[UR6][R22.64] ;  /* 0x0000000616140980 */ /* 0x000162000c101b00 */
[----:B------:R-:W-:Y:S02]  /*03a0*/  ISETP.GE.U32.AND P0, PT, R0, 0xc0, PT ;  /* 0x000000c00000780c */ /* 0x000fe40003f06070 */
[----:B------:R-:W-:-:S11]  /*03b0*/  @P4 IADD3 R41, PT, PT, R41, 0x20, RZ ;  /* 0x0000002029294810 */ /* 0x000fd60007ffe0ff */
[----:B0-----:R-:W-:Y:S05]  /*03c0*/  @!P0 BRA `(.L_x_22644) ;  /* 0x0000000000ac8947 */ /* 0x001fea0003800000 */
[----:B------:R-:W0:Y:S08]  /*03d0*/  LDC.64 R22, c[0x0][0x3d0] ;  /* 0x0000f400ff167b82 */ /* 0x000e300000000a00 */
[----:B------:R-:W1:Y:S01]  /*03e0*/  LDC.64 R4, c[0x0][0x438] ;  /* 0x00010e00ff047b82 */ /* 0x000e620000000a00 */
[----:B0-----:R-:W-:-:S06]  /*03f0*/  IMAD.WIDE.U32 R22, R41, 0x8, R22 ;  /* 0x0000000829167825 */ /* 0x001fcc00078e0016 */
[----:B------:R-:W5:Y:S01]  /*0400*/  LDG.E.64 R22, desc[UR6][R22.64] ;  /* 0x0000000616167981 */ /* 0x000f62000c1e1b00 */
[----:B-1----:R-:W-:-:S06]  /*0410*/  IMAD.WIDE.U32 R4, R41, 0x8, R4 ;  /* 0x0000000829047825 */ /* 0x002fcc00078e0004 */
[----:B------:R-:W5:Y:S01]  /*0420*/  LD.E.64 R4, desc[UR6][R4.64] ;  /* 0x0000000604047980 */ /* 0x000f62000c101b00 */
[----:B------:R-:W-:Y:S05]  /*0430*/  BRA `(.L_x_22644) ;  /* 0x0000000000907947 */ /* 0x000fea0003800000 */
.L_x_22643:
[C---:B------:R-:W-:Y:S02]  /*0440*/  ISETP.GE.U32.AND P1, PT, R0.reuse, 0x40, PT ;  /* 0x000000400000780c */ /* 0x040fe40003f26070 */
[C---:B------:R-:W-:Y:S02]  /*0450*/  ISETP.GE.U32.AND P2, PT, R0.reuse, 0x60, PT ;  /* 0x000000600000780c */ /* 0x040fe40003f46070 */
[C---:B------:R-:W-:Y:S02]  /*0460*/  ISETP.GE.U32.AND P3, PT, R0.reuse, 0x80, PT ;  /* 0x000000800000780c */ /* 0x040fe40003f66070 */
[C---:B------:R-:W-:Y:S02]  /*0470*/  ISETP.GE.U32.AND P4, PT, R0.reuse, 0xa0, PT ;  /* 0x000000a00000780c */ /* 0x040fe40003f86070 */
[C---:B------:R-:W-:Y:S02]  /*0480*/  ISETP.GE.U32.AND P0, PT, R0.reuse, 0x20, PT ;  /* 0x000000200000780c */ /* 0x040fe40003f06070 */
[----:B------:R-:W-:-:S02]  /*0490*/  ISETP.GE.U32.AND P5, PT, R0, 0xc0, PT ;  /* 0x000000c00000780c */ /* 0x000fc40003fa6070 */
[----:B------:R-:W-:Y:S01]  /*04a0*/  MOV R39, R2 ;  /* 0x0000000200277202 */ /* 0x000fe20000000f00 */
[----:B------:R-:W0:Y:S08]  /*04b0*/  @P1 LDC.64 R24, c[0x0][0x3d0] ;  /* 0x0000f400ff181b82 */ /* 0x000e300000000a00 */
[----:B------:R-:W1:Y:S01]  /*04c0*/  @P2 LDC.64 R28, c[0x0][0x3d0] ;  /* 0x0000f400ff1c2b82 */ /* 0x000e620000000a00 */
[----:B------:R-:W-:-:S07]  /*04d0*/  @P0 LOP3.LUT R39, R2, 0x20, RZ, 0xfc, !PT ;  /* 0x0000002002270812 */ /* 0x000fce00078efcff */
[----:B------:R-:W2:Y:S08]  /*04e0*/  @P3 LDC.64 R32, c[0x0][0x3d0] ;  /* 0x0000f400ff203b82 */ /* 0x000eb00000000a00 */
[----:B------:R-:W3:Y:S01]  /*04f0*/  @P4 LDC.64 R34, c[0x0][0x3d0] ;  /* 0x0000f400ff224b82 */ /* 0x000ee20000000a00 */
[C---:B0-----:R-:W-:Y:S01]  /*0500*/  @P1 IMAD.WIDE.U32 R24, R39.reuse, 0x8, R24 ;  /* 0x0000000827181825 */ /* 0x041fe200078e0018 */
[----:B------:R-:W-:-:S04]  /*0510*/  @P1 IADD3 R39, PT, PT, R39, 0x20, RZ ;  /* 0x0000002027271810 */ /* 0x000fc80007ffe0ff */
[----:B------:R0:W5:Y:S02]  /*0520*/  @P1 LDG.E.64 R78, desc[UR6][R24.64] ;  /* 0x00000006184e1981 */ /* 0x000164000c1e1b00 */
[----:B------:R-:W4:Y:S01]  /*0530*/  @P0 LDC.64 R26, c[0x0][0x3d0] ;  /* 0x0000f400ff1a0b82 */ /* 0x000f220000000a00 */
[C---:B-1----:R-:W-:Y:S01]  /*0540*/  @P2 IMAD.WIDE.U32 R30, R39.reuse, 0x8, R28 ;  /* 0x00000008271e2825 */ /* 0x042fe200078e001c */
[----:B------:R-:W-:-:S04]  /*0550*/  @P2 IADD3 R39, PT, PT, R39, 0x20, RZ ;  /* 0x0000002027272810 */ /* 0x000fc80007ffe0ff */
[----:B------:R0:W5:Y:S02]  /*0560*/  @P2 LDG.E.64 R6, desc[UR6][R30.64] ;  /* 0x000000061e062981 */ /* 0x000164000c1e1b00 */
[----:B------:R-:W1:Y:S01]  /*0570*/  @P5 LDC.64 R36, c[0x0][0x3d0] ;  /* 0x0000f400ff245b82 */ /* 0x000e620000000a00 */
[C---:B--2---:R-:W-:Y:S01]  /*0580*/  @P3 IMAD.WIDE.U32 R32, R39.reuse, 0x8, R32 ;  /* 0x0000000827203825 */ /* 0x044fe200078e0020 */
[----:B------:R-:W-:-:S04]  /*0590*/  @P3 IADD3 R39, PT, PT, R39, 0x20, RZ ;  /* 0x0000002027273810 */ /* 0x000fc80007ffe0ff */
[----:B------:R0:W5:Y:S01]  /*05a0*/  @P3 LDG.E.64 R8, desc[UR6][R32.64] ;  /* 0x0000000620083981 */ /* 0x000162000c1e1b00 */
[C---:B---3--:R-:W-:Y:S01]  /*05b0*/  @P4 IMAD.WIDE.U32 R34, R39.reuse, 0x8, R34 ;  /* 0x0000000827224825 */ /* 0x048fe200078e0022 */
[----:B------:R-:W-:-:S04]  /*05c0*/  @P4 IADD3 R39, PT, PT, R39, 0x20, RZ ;  /* 0x0000002027274810 */ /* 0x000fc80007ffe0ff */
[----:B------:R0:W5:Y:S01]  /*05d0*/  @P4 LDG.E.64 R10, desc[UR6][R34.64] ;  /* 0x00000006220a4981 */ /* 0x000162000c1e1b00 */
[----:B----4-:R-:W-:-:S05]  /*05e0*/  @P0 IMAD.WIDE.U32 R28, R2, 0x8, R26 ;  /* 0x00000008021c0825 */ /* 0x010fca00078e001a */
[----:B------:R0:W5:Y:S01]  /*05f0*/  @P0 LDG.E.64 R80, desc[UR6][R28.64] ;  /* 0x000000061c500981 */ /* 0x000162000c1e1b00 */
[----:B-1----:R-:W-:-:S05]  /*0600*/  @P5 IMAD.WIDE.U32 R26, R39, 0x8, R36 ;  /* 0x00000008271a5825 */ /* 0x002fca00078e0024 */
[----:B------:R0:W5:Y:S01]  /*0610*/  @P5 LDG.E.64 R22, desc[UR6][R26.64] ;  /* 0x000000061a165981 */ /* 0x000162000c1e1b00 */
[----:B------:R-:W-:Y:S02]  /*0620*/  @P0 CS2R R20, SRZ ;  /* 0x0000000000140805 */ /* 0x000fe4000001ff00 */
[----:B------:R-:W-:Y:S02]  /*0630*/  @P1 CS2R R18, SRZ ;  /* 0x0000000000121805 */ /* 0x000fe4000001ff00 */
[----:B------:R-:W-:Y:S02]  /*0640*/  @P2 CS2R R16, SRZ ;  /* 0x0000000000102805 */ /* 0x000fe4000001ff00 */
[----:B------:R-:W-:Y:S02]  /*0650*/  @P3 CS2R R14, SRZ ;  /* 0x00000000000e3805 */ /* 0x000fe4000001ff00 */
[----:B------:R-:W-:Y:S02]  /*0660*/  @P4 CS2R R12, SRZ ;  /* 0x00000000000c4805 */ /* 0x000fe4000001ff00 */
[----:B0-----:R-:W-:-:S07]  /*0670*/  @P5 CS2R R4, SRZ ;  /* 0x0000000000045805 */ /* 0x001fce000001ff00 */
.L_x_22644:
[----:B------:R-:W-:Y:S05]  /*0680*/  BSYNC.RECONVERGENT B0 ;  /* 0x0000000000007941 */ /* 0x000fea0003800200 */
.L_x_22642:
[----:B------:R-:W0:Y:S02]  /*0690*/  LDCU UR4, c[0x0][0x384] ;  /* 0x00007080ff0477ac */ /* 0x000e240008000800 */
[----:B0-----:R-:W-:-:S13]  /*06a0*/  ISETP.GE.AND P0, PT, R3, UR4, PT ;  /* 0x0000000403007c0c */ /* 0x001fda000bf06270 */
[----:B------:R-:W-:Y:S05]  /*06b0*/  @P0 EXIT ;  /* 0x000000000000094d */ /* 0x000fea0003800000 */
[----:B------:R-:W0:Y:S01]  /*06c0*/  LDCU.64 UR4, c[0x0][0x3e0] ;  /* 0x00007c00ff0477ac */ /* 0x000e220008000a00 */
[----:B-----5:R-:W-:Y:S02]  /*06d0*/  MOV R69, R10 ;  /* 0x0000000a00457202 */ /* 0x020fe40000000f00 */
[----:B------:R-:W-:Y:S01]  /*06e0*/  MOV R26, R11 ;  /* 0x0000000b001a7202 */ /* 0x000fe20000000f00 */
[----:B------:R-:W1:Y:S01]  /*06f0*/  LDCU UR8, c[0x0][0x388] ;  /* 0x00007100ff0877ac */ /* 0x000e620008000800 */
[--C-:B------:R-:W-:Y:S02]  /*0700*/  SHF.R.U64 R70, R10, 0x10, R11.reuse ;  /* 0x000000100a467819 */ /* 0x100fe4000000120b */
[----:B------:R-:W-:Y:S02]  /*0710*/  SHF.R.U32.HI R29, RZ, 0x10, R11 ;  /* 0x00000010ff1d7819 */ /* 0x000fe4000001160b */
[----:B------:R-:W-:Y:S02]  /*0720*/  MOV R10, R80 ;  /* 0x00000050000a7202 */ /* 0x000fe40000000f00 */
[----:B------:R-:W-:-:S02]  /*0730*/  MOV R11, R81 ;  /* 0x00000051000b7202 */ /* 0x000fc40000000f00 */
[----:B------:R-:W-:Y:S02]  /*0740*/  SHF.R.U64 R74, R16, 0x10, R17 ;  /* 0x00000010104a7819 */ /* 0x000fe40000001211 */
[----:B------:R-:W-:Y:S02]  /*0750*/  PRMT R71, R10, 0x5410, R11 ;  /* 0x000054100a477816 */ /* 0x000fe4000000000b */
[----:B------:R-:W-:Y:S01]  /*0760*/  MOV R10, R78 ;  /* 0x0000004e000a7202 */ /* 0x000fe20000000f00 */
[----:B0-----:R-:W-:Y:S01]  /*0770*/  UISETP.NE.U32.AND UP0, UPT, UR4, URZ, UPT ;  /* 0x000000ff0400728c */ /* 0x001fe2000bf05070 */
[----:B------:R-:W-:Y:S01]  /*0780*/  MOV R11, R79 ;  /* 0x0000004f000b7202 */ /* 0x000fe20000000f00 */
[----:B------:R-:W0:Y:S01]  /*0790*/  LDCU.U8 UR4, c[0x0][0x410] ;  /* 0x00008200ff0477ac */ /* 0x000e220008000000 */
[----:B------:R-:W-:Y:S02]  /*07a0*/  MOV R65, R6 ;  /* 0x0000000600417202 */ /* 0x000fe40000000f00 */
[----:B------:R-:W-:Y:S01]  /*07b0*/  PRMT R72, R10, 0x5410, R11 ;  /* 0x000054100a487816 */ /* 0x000fe2000000000b */
[----:B------:R-:W-:Y:S01]  /*07c0*/  UISETP.NE.AND.EX UP0, UPT, UR5, URZ, UPT, UP0 ;  /* 0x000000ff0500728c */ /* 0x000fe2000bf05300 */
[----:B------:R-:W-:Y:S01]  /*07d0*/  SHF.R.U32.HI R10, RZ, 0x10, R17 ;  /* 0x00000010ff0a7819 */ /* 0x000fe20000011611 */
[----:B------:R-:W2:Y:S01]  /*07e0*/  LDCU UR5, c[0x0][0x448] ;  /* 0x00008900ff0577ac */ /* 0x000ea20008000800 */
[----:B------:R-:W-:-:S02]  /*07f0*/  MOV R24, R7 ;  /* 0x0000000700187202 */ /* 0x000fc40000000f00 */
[--C-:B------:R-:W-:Y:S02]  /*0800*/  SHF.R.U64 R66, R6, 0x10, R7.reuse ;  /* 0x0000001006427819 */ /* 0x100fe40000001207 */
[----:B------:R-:W-:Y:S02]  /*0810*/  SHF.R.U32.HI R27, RZ, 0x10, R7 ;  /* 0x00000010ff1b7819 */ /* 0x000fe40000011607 */
[----:B------:R-:W-:Y:S02]  /*0820*/  MOV R67, R8 ;  /* 0x0000000800437202 */ /* 0x000fe40000000f00 */
[----:B------:R-:W-:Y:S02]  /*0830*/  MOV R25, R9 ;  /* 0x0000000900197202 */ /* 0x000fe40000000f00 */
[--C-:B------:R-:W-:Y:S02]  /*0840*/  SHF.R.U64 R68, R8, 0x10, R9.reuse ;  /* 0x0000001008447819 */ /* 0x100fe40000001209 */
[----:B------:R-:W-:-:S02]  /*0850*/  SHF.R.U32.HI R28, RZ, 0x10, R9 ;  /* 0x00000010ff1c7819 */ /* 0x000fc40000011609 */
[----:B------:R-:W-:Y:S02]  /*0860*/  MOV R7, R22 ;  /* 0x0000001600077202 */ /* 0x000fe40000000f00 */
[----:B------:R-:W-:Y:S02]  /*0870*/  MOV R6, R23 ;  /* 0x0000001700067202 */ /* 0x000fe40000000f00 */
[--C-:B------:R-:W-:Y:S01]  /*0880*/  SHF.R.U64 R8, R22, 0x10, R23.reuse ;  /* 0x0000001016087819 */ /* 0x100fe20000001217 */
[----:B------:R-:W-:Y:S01]  /*0890*/  HADD2.F32 R7, -RZ, R7.H0_H0 ;  /* 0x20000007ff077230 */ /* 0x000fe20000004100 */
[----:B------:R-:W-:Y:S01]  /*08a0*/  SHF.R.U32.HI R9, RZ, 0x10, R23 ;  /* 0x00000010ff097819 */ /* 0x000fe20000011617 */
[----:B------:R-:W-:Y:S01]  /*08b0*/  HADD2.F32 R6, -RZ, R6.H0_H0 ;  /* 0x20000006ff067230 */ /* 0x000fe20000004100 */
[----:B------:R-:W-:Y:S01]  /*08c0*/  PRMT R74, R74, 0x5410, R10 ;  /* 0x000054104a4a7816 */ /* 0x000fe2000000000a */
[----:B------:R-:W-:Y:S01]  /*08d0*/  HADD2.F32 R8, -RZ, R8.H0_H0 ;  /* 0x20000008ff087230 */ /* 0x000fe20000004100 */
[--C-:B------:R-:W-:Y:S01]  /*08e0*/  SHF.R.U64 R37, R4, 0x10, R5.reuse ;  /* 0x0000001004257819 */ /* 0x100fe20000001205 */
[----:B------:R-:W-:Y:S01]  /*08f0*/  HADD2.F32 R4, -RZ, R4.H0_H0 ;  /* 0x20000004ff047230 */ /* 0x000fe20000004100 */
[----:B------:R-:W-:Y:S01]  /*0900*/  SHF.R.U32.HI R36, RZ, 0x10, R5 ;  /* 0x00000010ff247819 */ /* 0x000fe20000011605 */
[----:B------:R-:W-:Y:S01]  /*0910*/  HADD2.F32 R5, -RZ, R5.H0_H0 ;  /* 0x20000005ff057230 */ /* 0x000fe20000004100 */
[----:B------:R-:W-:Y:S01]  /*0920*/  SHF.R.U32.HI R73, RZ, 0x10, R79 ;  /* 0x00000010ff497819 */ /* 0x000fe2000001164f */
[----:B------:R-:W-:Y:S01]  /*0930*/  HADD2.F32 R9, -RZ, R9.H0_H0 ;  /* 0x20000009ff097230 */ /* 0x000fe20000004100 */
[----:B------:R-:W-:Y:S01]  /*0940*/  SHF.R.U32.HI R22, RZ, 0x10, R19 ;  /* 0x00000010ff167819 */ /* 0x000fe20000011613 */
[----:B------:R-:W-:Y:S01]  /*0950*/  HADD2.F32 R37, -RZ, R37.H0_H0 ;  /* 0x20000025ff257230 */ /* 0x000fe20000004100 */
[--C-:B------:R-:W-:Y:S01]  /*0960*/  SHF.R.U64 R75, R14, 0x10, R15.reuse ;  /* 0x000000100e4b7819 */ /* 0x100fe2000000120f */
[----:B------:R-:W-:Y:S01]  /*0970*/  HADD2.F32 R36, -RZ, R36.H0_H0 ;  /* 0x20000024ff247230 */ /* 0x000fe20000004100 */
[----:B------:R-:W-:-:S02]  /*0980*/  SHF.R.U32.HI R10, RZ, 0x10, R15 ;  /* 0x00000010ff0a7819 */ /* 0x000fc4000001160f */
[--C-:B------:R-:W-:Y:S02]  /*0990*/  SHF.R.U64 R76, R12, 0x10, R13.reuse ;  /* 0x000000100c4c7819 */ /* 0x100fe4000000120d */
[----:B------:R-:W-:Y:S02]  /*09a0*/  SHF.R.U32.HI R11, RZ, 0x10, R13 ;  /* 0x00000010ff0b7819 */ /* 0x000fe4000001160d */
        /* <DEDUP_REMOVED lines=9> */
[----:B012---:R-:W-:-:S13]  /*0a40*/  PLOP3.LUT P4, PT, PT, PT, UP0, 0x80, 0x8 ;  /* 0x000000000008781c */ /* 0x007fda0003f8f008 */
.L_x_22676:
[----:B------:R-:W0:Y:S01]  /*0a50*/  @P4 LDC.64 R10, c[0x0][0x3e0] ;  /* 0x0000f800ff0a4b82 */ /* 0x000e220000000a00 */
[----:B-----5:R-:W-:-:S07]  /*0a60*/  HFMA2 R63, -RZ, RZ, 1.875, 0 ;  /* 0x3f800000ff3f7431 */ /* 0x020fce00000001ff */
[----:B-1234-:R-:W1:Y:S01]  /*0a70*/  LDC.64 R22, c[0x0][0x3a0] ;  /* 0x0000e800ff167b82 */ /* 0x01ee620000000a00 */
[----:B0-----:R-:W-:-:S07]  /*0a80*/  @P4 IMAD.WIDE R30, R3, 0x4, R10 ;  /* 0x00000004031e4825 */ /* 0x001fce00078e020a */
[----:B------:R-:W1:Y:S01]  /*0a90*/  LDC.64 R10, c[0x0][0x3e0] ;  /* 0x0000f800ff0a7b82 */ /* 0x000e620000000a00 */
[----:B------:R0:W5:Y:S01]  /*0aa0*/  @P4 LDG.E R63, desc[UR6][R30.64] ;  /* 0x000000061e3f4981 */ /* 0x000162000c1e1900 */
[----:B------:R-:W-:Y:S01]  /*0ab0*/  IMAD R29, R3, UR8, RZ ;  /* 0x00000008031d7c24 */ /* 0x000fe2000f8e02ff */
[----:B------:R-:W-:Y:S01]  /*0ac0*/  ISETP.GE.U32.AND P3, PT, R0, 0x20, PT ;  /* 0x000000200000780c */ /* 0x000fe20003f66070 */
[----:B------:R-:W-:Y:S03]  /*0ad0*/  BSSY.RECONVERGENT B0, `(.L_x_22645) ;  /* 0x000002b000007945 */ /* 0x000fe60003800200 */
[----:B------:R-:W-:-:S04]  /*0ae0*/  SHF.R.S32.HI R28, RZ, 0x1f, R29 ;  /* 0x0000001fff1c7819 */ /* 0x000fc8000001141d */
[----:B------:R-:W-:-:S04]  /*0af0*/  LEA.HI R29, R28, R29, RZ, 0x2 ;  /* 0x0000001d1c1d7211 */ /* 0x000fc800078f10ff */
[----:B------:R-:W-:-:S04]  /*0b00*/  LEA.HI.SX32 R62, R29, R2, 0x1e ;  /* 0x000000021d3e7211 */ /* 0x000fc800078ff2ff */
[----:B------:R-:W-:Y:S02]  /*0b10*/  MOV R64, R62 ;  /* 0x0000003e00407202 */ /* 0x000fe40000000f00 */
[----:B-1----:R-:W-:-:S04]  /*0b20*/  LOP3.LUT P0, RZ, R22, R10, RZ, 0xfc, !PT ;  /* 0x0000000a16ff7212 */ /* 0x002fc8000780fcff */
[----:B------:R-:W-:Y:S01]  /*0b30*/  LOP3.LUT P0, RZ, R23, R11, RZ, 0xfc, P0 ;  /* 0x0000000b17ff7212 */ /* 0x000fe2000000fcff */
[----:B0-----:R-:W-:-:S12]  /*0b40*/  @!P3 BRA `(.L_x_22646) ;  /* 0x00000000008cb947 */ /* 0x001fd80003800000 */
[----:B------:R-:W-:Y:S01]  /*0b50*/  ISETP.NE.U32.AND P1, PT, R22, RZ, PT ;  /* 0x000000ff1600720c */ /* 0x000fe20003f25070 */
[----:B------:R-:W0:Y:S03]  /*0b60*/  LDC.64 R28, c[0x0][0x390] ;  /* 0x0000e400ff1c7b82 */ /* 0x000e260000000a00 */
[----:B------:R-:W-:-:S13]  /*0b70*/  ISETP.NE.AND.EX P1, PT, R23, RZ, PT, P1 ;  /* 0x000000ff1700720c */ /* 0x000fda0003f25310 */
[----:B------:R-:W1:Y:S01]  /*0b80*/  @P1 LDC.64 R32, c[0x0][0x3a0] ;  /* 0x0000e800ff201b82 */ /* 0x000e620000000a00 */
[----:B0-----:R-:W-:-:S06]  /*0b90*/  IMAD.WIDE.U32 R28, R62, 0x10, R28 ;  /* 0x000000103e1c7825 */ /* 0x001fcc00078e001c */
[----:B------:R-:W2:Y:S01]  /*0ba0*/  LDG.E.128 R28, desc[UR6][R28.64] ;  /* 0x000000061c1c7981 */ /* 0x000ea2000c1e1d00 */
[----:B-1----:R-:W-:-:S06]  /*0bb0*/  @P1 IMAD.WIDE.U32 R32, R62, 0x10, R32 ;  /* 0x000000103e201825 */ /* 0x002fcc00078e0020 */
[----:B------:R-:W2:Y:S02]  /*0bc0*/  @P1 LDG.E.128 R32, desc[UR6][R32.64] ;  /* 0x0000000620201981 */ /* 0x000ea4000c1e1d00 */
[-C--:B--2--5:R-:W-:Y:S01]  /*0bd0*/  @P1 FFMA.FTZ R38, R28, R63.reuse, R32 ;  /* 0x0000003f1c261223 */ /* 0x0a4fe20000010020 */
[-C--:B------:R-:W-:Y:S01]  /*0be0*/  @P1 FFMA.FTZ R44, R29, R63.reuse, R33 ;  /* 0x0000003f1d2c1223 */ /* 0x080fe20000010021 */
[-C--:B------:R-:W-:Y:S01]  /*0bf0*/  @P1 FFMA.FTZ R50, R30, R63.reuse, R34 ;  /* 0x0000003f1e321223 */ /* 0x080fe20000010022 */
[----:B------:R-:W-:Y:S02]  /*0c00*/  @P1 FFMA.FTZ R56, R31, R63, R35 ;  /* 0x0000003f1f381223 */ /* 0x000fe40000010023 */
[----:B------:R-:W-:Y:S02]  /*0c10*/  @P1 MOV R24, R38 ;  /* 0x0000002600181202 */ /* 0x000fe40000000f00 */
[----:B------:R-:W-:Y:S02]  /*0c20*/  @P1 MOV R25, R44 ;  /* 0x0000002c00191202 */ /* 0x000fe40000000f00 */
[----:B------:R-:W-:-:S02]  /*0c30*/  @P1 MOV R26, R50 ;  /* 0x00000032001a1202 */ /* 0x000fc40000000f00 */
[----:B------:R-:W-:Y:S01]  /*0c40*/  @P1 MOV R27, R56 ;  /* 0x00000038001b1202 */ /* 0x000fe20000000f00 */
[----:B------:R-:W-:Y:S06]  /*0c50*/  @P1 BRA `(.L_x_22647) ;  /* 0x0000000000381947 */ /* 0x000fec0003800000 */
[----:B------:R-:W-:-:S04]  /*0c60*/  ISETP.NE.U32.AND P4, PT, R10, RZ, PT ;  /* 0x000000ff0a00720c */ /* 0x000fc80003f85070 */
[----:B------:R-:W-:-:S13]  /*0c70*/  ISETP.NE.AND.EX P4, PT, R11, RZ, PT, P4 ;  /* 0x000000ff0b00720c */ /* 0x000fda0003f85340 */
[-C--:B------:R-:W-:Y:S01]  /*0c80*/  @P4 FMUL.FTZ R24, R28, R63.reuse ;  /* 0x0000003f1c184220 */ /* 0x080fe20000410000 */
[-C--:B------:R-:W-:Y:S01]  /*0c90*/  @P4 FMUL.FTZ R25, R29, R63.reuse ;  /* 0x0000003f1d194220 */ /* 0x080fe20000410000 */
[-C--:B------:R-:W-:Y:S01]  /*0ca0*/  @P4 FMUL.FTZ R26, R30, R63.reuse ;  /* 0x0000003f1e1a4220 */ /* 0x080fe20000410000 */
[-C--:B------:R-:W-:Y:S02]  /*0cb0*/  @P4 FMUL.FTZ R27, R31, R63.reuse ;  /* 0x0000003f1f1b4220 */ /* 0x080fe40000410000 */
[----:B------:R-:W-:Y:S01]  /*0cc0*/  @P4 MOV R38, R24 ;  /* 0x0000001800264202 */ /* 0x000fe20000000f00 */
[----:B------:R-:W-:Y:S01]  /*0cd0*/  @!P4 FMUL.FTZ R38, R28, R63 ;  /* 0x0000003f1c26c220 */ /* 0x000fe20000410000 */
[----:B------:R-:W-:Y:S01]  /*0ce0*/  @P4 MOV R44, R25 ;  /* 0x00000019002c4202 */ /* 0x000fe20000000f00 */
[-C--:B------:R-:W-:Y:S01]  /*0cf0*/  @!P4 FMUL.FTZ R44, R29, R63.reuse ;  /* 0x0000003f1d2cc220 */ /* 0x080fe20000410000 */
[----:B------:R-:W-:Y:S01]  /*0d00*/  @P4 MOV R50, R26 ;  /* 0x0000001a00324202 */ /* 0x000fe20000000f00 */
[----:B------:R-:W-:Y:S01]  /*0d10*/  @!P4 FMUL.FTZ R50, R30, R63 ;  /* 0x0000003f1e32c220 */ /* 0x000fe20000410000 */
[----:B------:R-:W-:Y:S01]  /*0d20*/  @P4 MOV R56, R27 ;  /* 0x0000001b00384202 */ /* 0x000fe20000000f00 */
[----:B------:R-:W-:-:S07]  /*0d30*/  @!P4 FMUL.FTZ R56, R31, R63 ;  /* 0x0000003f1f38c220 */ /* 0x000fce0000410000 */
.L_x_22647:
[----:B------:R-:W0:Y:S01]  /*0d40*/  @P0 LDC.64 R28, c[0x0][0x3a8] ;  /* 0x0000ea00ff1c0b82 */ /* 0x000e220000000a00 */
[C---:B------:R-:W-:Y:S01]  /*0d50*/  IADD3 R64, PT, PT, R62.reuse, 0x20, RZ ;  /* 0x000000203e407810 */ /* 0x040fe20007ffe0ff */
[----:B0-----:R-:W-:-:S05]  /*0d60*/  @P0 IMAD.WIDE.U32 R28, R62, 0x10, R28 ;  /* 0x000000103e1c0825 */ /* 0x001fca00078e001c */
[----:B------:R0:W-:Y:S02]  /*0d70*/  @P0 STG.E.128 desc[UR6][R28.64], R24 ;  /* 0x000000181c000986 */ /* 0x0001e4000c101d06 */
.L_x_22646:
[----:B------:R-:W-:Y:S05]  /*0d80*/  BSYNC.RECONVERGENT B0 ;  /* 0x0000000000007941 */ /* 0x000fea0003800200 */
.L_x_22645:
[----:B------:R-:W-:Y:S01]  /*0d90*/  ISETP.GE.U32.AND P1, PT, R0, 0x40, PT ;  /* 0x000000400000780c */ /* 0x000fe20003f26070 */
[----:B------:R-:W-:Y:S03]  /*0da0*/  BSSY.RECONVERGENT B0, `(.L_x_22648) ;  /* 0x0000022000007945 */ /* 0x000fe60003800200 */
[----:B0-----:R-:W-:-:S09]  /*0db0*/  P2R R28, PR, RZ, 0x2 ;  /* 0x00000002ff1c7803 */ /* 0x001fd20000000000 */
[----:B------:R-:W-:Y:S05]  /*0dc0*/  @!P1 BRA `(.L_x_22649) ;  /* 0x00000000007c9947 */ /* 0x000fea0003800000 */
        /* <DEDUP_REMOVED lines=17> */
[----:B------:R-:W-:Y:S01]  /*0ee0*/  ISETP.NE.U32.AND P1, PT, R10, RZ, PT ;  /* 0x000000ff0a00720c */ /* 0x000fe20003f25070 */
[-C--:B------:R-:W-:Y:S01]  /*0ef0*/  FMUL.FTZ R39, R28, R63.reuse ;  /* 0x0000003f1c277220 */ /* 0x080fe20000410000 */
[-C--:B------:R-:W-:Y:S01]  /*0f00*/  FMUL.FTZ R45, R29, R63.reuse ;  /* 0x0000003f1d2d7220 */ /* 0x080fe20000410000 */
[-C--:B------:R-:W-:Y:S01]  /*0f10*/  FMUL.FTZ R51, R30, R63.reuse ;  /* 0x0000003f1e337220 */ /* 0x080fe20000410000 */
[----:B------:R-:W-:Y:S01]  /*0f20*/  ISETP.NE.AND.EX P1, PT, R11, RZ, PT, P1 ;  /* 0x000000ff0b00720c */ /* 0x000fe20003f25310 */
[----:B------:R-:W-:-:S12]  /*0f30*/  FMUL.FTZ R57, R31, R63 ;  /* 0x0000003f1f397220 */ /* 0x000fd80000410000 */
[----:B------:R-:W-:Y:S02]  /*0f40*/  @P1 MOV R24, R39 ;  /* 0x0000002700181202 */ /* 0x000fe40000000f00 */
[----:B------:R-:W-:Y:S02]  /*0f50*/  @P1 MOV R25, R45 ;  /* 0x0000002d00191202 */ /* 0x000fe40000000f00 */
[----:B------:R-:W-:Y:S02]  /*0f60*/  @P1 MOV R26, R51 ;  /* 0x00000033001a1202 */ /* 0x000fe40000000f00 */
[----:B------:R-:W-:-:S07]  /*0f70*/  @P1 MOV R27, R57 ;  /* 0x00000039001b1202 */ /* 0x000fce0000000f00 */
.L_x_22650:
[----:B------:R-:W0:Y:S02]  /*0f80*/  @P0 LDC.64 R28, c[0x0][0x3a8] ;  /* 0x0000ea00ff1c0b82 */ /* 0x000e240000000a00 */
[C---:B0-----:R-:W-:Y:S01]  /*0f90*/  @P0 IMAD.WIDE.U32 R28, R64.reuse, 0x10, R28 ;  /* 0x00000010401c0825 */ /* 0x041fe200078e001c */
[----:B------:R-:W-:-:S04]  /*0fa0*/  IADD3 R64, PT, PT, R64, 0x20, RZ ;  /* 0x0000002040407810 */ /* 0x000fc80007ffe0ff */
[----:B------:R0:W-:Y:S03]  /*0fb0*/  @P0 STG.E.128 desc[UR6][R28.64], R24 ;  /* 0x000000181c000986 */ /* 0x0001e6000c101d06 */
.L_x_22649:
[----:B------:R-:W-:Y:S05]  /*0fc0*/  BSYNC.RECONVERGENT B0 ;  /* 0x0000000000007941 */ /* 0x000fea0003800200 */
.L_x_22648:
        /* <DEDUP_REMOVED lines=31> */
.L_x_22653:
[----:B------:R-:W0:Y:S02]  /*11c0*/  @P0 LDC.64 R28, c[0x0][0x3a8] ;  /* 0x0000ea00ff1c0b82 */ /* 0x000e240000000a00 */
[C---:B0-----:R-:W-:Y:S01]  /*11d0*/  @P0 IMAD.WIDE.U32 R28, R64.reuse, 0x10, R28 ;  /* 0x00000010401c0825 */ /* 0x041fe200078e001c */
[----:B------:R-:W-:-:S04]  /*11e0*/  IADD3 R64, PT, PT, R64, 0x20, RZ ;  /* 0x0000002040407810 */ /* 0x000fc80007ffe0ff */
[----:B------:R0:W-:Y:S03]  /*11f0*/  @P0 STG.E.128 desc[UR6][R28.64], R24 ;  /* 0x000000181c000986 */ /* 0x0001e6000c101d06 */
.L_x_22652:
[----:B------:R-:W-:Y:S05]  /*1200*/  BSYNC.RECONVERGENT B0 ;  /* 0x0000000000007941 */ /* 0x000fea0003800200 */
.L_x_22651:
        /* <DEDUP_REMOVED lines=31> */
.L_x_22656:
[----:B------:R-:W0:Y:S02]  /*1400*/  @P0 LDC.64 R28, c[0x0][0x3a8] ;  /* 0x0000ea00ff1c0b82 */ /* 0x000e240000000a00 */
[C---:B0-----:R-:W-:Y:S01]  /*1410*/  @P0 IMAD.WIDE.U32 R28, R64.reuse, 0x10, R28 ;  /* 0x00000010401c0825 */ /* 0x041fe200078e001c */
[----:B------:R-:W-:-:S04]  /*1420*/  IADD3 R64, PT, PT, R64, 0x20, RZ ;  /* 0x0000002040407810 */ /* 0x000fc80007ffe0ff */
[----:B------:R0:W-:Y:S03]  /*1430*/  @P0 STG.E.128 desc[UR6][R28.64], R24 ;  /* 0x000000181c000986 */ /* 0x0001e6000c101d06 */
.L_x_22655:
[----:B------:R-:W-:Y:S05]  /*1440*/  BSYNC.RECONVERGENT B0 ;  /* 0x0000000000007941 */ /* 0x000fea0003800200 */
.L_x_22654:
        /* <DEDUP_REMOVED lines=31> */
.L_x_22659:
[----:B------:R-:W0:Y:S02]  /*1640*/  @P0 LDC.64 R28, c[0x0][0x3a8] ;  /* 0x0000ea00ff1c0b82 */ /* 0x000e240000000a00 */
[C---:B0-----:R-:W-:Y:S01]  /*1650*/  @P0 IMAD.WIDE.U32 R28, R64.reuse, 0x10, R28 ;  /* 0x00000010401c0825 */ /* 0x041fe200078e001c */
[----:B------:R-:W-:-:S04]  /*1660*/  IADD3 R64, PT, PT, R64, 0x20, RZ ;  /* 0x0000002040407810 */ /* 0x000fc80007ffe0ff */
[----:B------:R0:W-:Y:S03]  /*1670*/  @P0 STG.E.128 desc[UR6][R28.64], R24 ;  /* 0x000000181c000986 */ /* 0x0001e6000c101d06 */
.L_x_22658:
[----:B------:R-:W-:Y:S05]  /*1680*/  BSYNC.RECONVERGENT B0 ;  /* 0x0000000000007941 */ /* 0x000fea0003800200 */
.L_x_22657:
        /* <DEDUP_REMOVED lines=31> */
.L_x_22662:
[----:B------:R-:W0:Y:S02]  /*1880*/  @P0 LDC.64 R10, c[0x0][0x3a8] ;  /* 0x0000ea00ff0a0b82 */ /* 0x000e240000000a00 */
[----:B0-----:R-:W-:-:S05]  /*1890*/  @P0 IMAD.WIDE.U32 R10, R64, 0x10, R10 ;  /* 0x00000010400a0825 */ /* 0x001fca00078e000a */
[----:B------:R0:W-:Y:S02]  /*18a0*/  @P0 STG.E.128 desc[UR6][R10.64], R24 ;  /* 0x000000180a000986 */ /* 0x0001e4000c101d06 */
.L_x_22661:
[----:B------:R-:W-:Y:S05]  /*18b0*/  BSYNC.RECONVERGENT B0 ;  /* 0x0000000000007941 */ /* 0x000fea0003800200 */
.L_x_22660:
[----:B0-----:R-:W-:Y:S01]  /*18c0*/  FADD.FTZ R11, RZ, R38 ;  /* 0x00000026ff0b7221 */ /* 0x001fe20000010000 */
[C---:B------:R-:W-:Y:S01]  /*18d0*/  ISETP.GT.U32.AND P2, PT, R0.reuse, 0x3f, PT ;  /* 0x0000003f0000780c */ /* 0x040fe20003f44070 */
[----:B------:R-:W-:Y:S01]  /*18e0*/  UMOV UR9, 0xffffffff ;  /* 0xffffffff00097882 */ /* 0x000fe20000000000 */
[----:B------:R-:W-:Y:S01]  /*18f0*/  ISETP.GT.U32.AND P1, PT, R0, 0x5f, PT ;  /* 0x0000005f0000780c */ /* 0x000fe20003f24070 */
[----:B------:R-:W-:Y:S01]  /*1900*/  FADD.FTZ R11, R44, R11 ;  /* 0x0000000b2c0b7221 */ /* 0x000fe20000010000 */
[C---:B------:R-:W-:Y:S02]  /*1910*/  ISETP.GT.U32.AND P0, PT, R0.reuse, 0x7f, PT ;  /* 0x0000007f0000780c */ /* 0x040fe40003f04070 */
[----:B------:R-:W-:Y:S01]  /*1920*/  ISETP.GT.U32.AND P5, PT, R0, 0x9f, PT ;  /* 0x0000009f0000780c */ /* 0x000fe20003fa4070 */
[----:B------:R-:W-:-:S04]  /*1930*/  FADD.FTZ R11, R50, R11 ;  /* 0x0000000b320b7221 */ /* 0x000fc80000010000 */
[----:B------:R-:W-:-:S05]  /*1940*/  FADD.FTZ R34, R56, R11 ;  /* 0x0000000b38227221 */ /* 0x000fca0000010000 */
[----:B------:R-:W-:-:S05]  /*1950*/  FSEL R34, R34, RZ, P3 ;  /* 0x000000ff22227208 */ /* 0x000fca0001800000 */
[----:B------:R-:W-:-:S04]  /*1960*/  FADD.FTZ R10, R39, R34 ;  /* 0x00000022270a7221 */ /* 0x000fc80000010000 */
[----:B------:R-:W-:-:S04]  /*1970*/  FADD.FTZ R10, R45, R10 ;  /* 0x0000000a2d0a7221 */ /* 0x000fc80000010000 */
[----:B------:R-:W-:-:S04]  /*1980*/  FADD.FTZ R10, R51, R10 ;  /* 0x0000000a330a7221 */ /* 0x000fc80000010000 */
[----:B------:R-:W-:-:S04]  /*1990*/  @P2 FADD.FTZ R34, R57, R10 ;  /* 0x0000000a39222221 */ /* 0x000fc80000010000 */
[----:B------:R-:W-:-:S04]  /*19a0*/  FADD.FTZ R11, R40, R34 ;  /* 0x00000022280b7221 */ /* 0x000fc80000010000 */
[----:B------:R-:W-:-:S04]  /*19b0*/  FADD.FTZ R11, R46, R11 ;  /* 0x0000000b2e0b7221 */ /* 0x000fc80000010000 */
[----:B------:R-:W-:-:S04]  /*19c0*/  FADD.FTZ R11, R52, R11 ;  /* 0x0000000b340b7221 */ /* 0x000fc80000010000 */
[----:B------:R-:W-:-:S04]  /*19d0*/  @P1 FADD.FTZ R34, R58, R11 ;  /* 0x0000000b3a221221 */ /* 0x000fc80000010000 */
[----:B------:R-:W-:-:S04]  /*19e0*/  FADD.FTZ R10, R41, R34 ;  /* 0x00000022290a7221 */ /* 0x000fc80000010000 */
[----:B------:R-:W-:-:S04]  /*19f0*/  FADD.FTZ R10, R47, R10 ;  /* 0x0000000a2f0a7221 */ /* 0x000fc80000010000 */
[----:B------:R-:W-:-:S04]  /*1a00*/  FADD.FTZ R10, R53, R10 ;  /* 0x0000000a350a7221 */ /* 0x000fc80000010000 */
[----:B------:R-:W-:Y:S01]  /*1a10*/  @P0 FADD.FTZ R34, R59, R10 ;  /* 0x0000000a3b220221 */ /* 0x000fe20000010000 */
[----:B------:R-:W-:-:S03]  /*1a20*/  P2R R10, PR, RZ, 0x20 ;  /* 0x00000020ff0a7803 */ /* 0x000fc60000000000 */
[----:B------:R-:W-:-:S04]  /*1a30*/  FADD.FTZ R11, R42, R34 ;  /* 0x000000222a0b7221 */ /* 0x000fc80000010000 */
[----:B------:R-:W-:-:S04]  /*1a40*/  FADD.FTZ R11, R48, R11 ;  /* 0x0000000b300b7221 */ /* 0x000fc80000010000 */
[----:B------:R-:W-:-:S04]  /*1a50*/  FADD.FTZ R11, R54, R11 ;  /* 0x0000000b360b7221 */ /* 0x000fc80000010000 */
[----:B------:R-:W-:Y:S01]  /*1a60*/  @P5 FADD.FTZ R34, R60, R11 ;  /* 0x0000000b3c225221 */ /* 0x000fe20000010000 */
[----:B------:R-:W-:-:S03]  /*1a70*/  ISETP.GT.U32.AND P5, PT, R0, 0xbf, PT ;  /* 0x000000bf0000780c */ /* 0x000fc60003fa4070 */
[----:B------:R-:W-:Y:S01]  /*1a80*/  FADD.FTZ R10, R43, R34 ;  /* 0x000000222b0a7221 */ /* 0x000fe20000010000 */
[----:B------:R-:W-:-:S03]  /*1a90*/  P2R R11, PR, RZ, 0x20 ;  /* 0x00000020ff0b7803 */ /* 0x000fc60000000000 */
[----:B------:R-:W-:-:S04]  /*1aa0*/  FADD.FTZ R10, R49, R10 ;  /* 0x0000000a310a7221 */ /* 0x000fc80000010000 */
[----:B------:R-:W-:-:S04]  /*1ab0*/  FADD.FTZ R10, R55, R10 ;  /* 0x0000000a370a7221 */ /* 0x000fc80000010000 */
[----:B------:R-:W-:Y:S01]  /*1ac0*/  @P5 FADD.FTZ R34, R61, R10 ;  /* 0x0000000a3d225221 */ /* 0x000fe20000010000 */
[----:B------:R-:W-:Y:S01]  /*1ad0*/  ISETP.NE.AND P5, PT, R2, RZ, PT ;  /* 0x000000ff0200720c */ /* 0x000fe20003fa5270 */
[----:B------:R-:W-:-:S12]  /*1ae0*/  BRA.DIV UR9, `(.L_x_22663) ;  /* 0x0000000e09fc7947 */ /* 0x000fd8000b800000 */
[----:B------:R-:W0:Y:S01]  /*1af0*/  SHFL.BFLY PT, R32, R34, 0x1, 0x1f ;  /* 0x0c201f0022207f89 */ /* 0x000e2200000e0000 */
[----:B------:R-:W1:Y:S01]  /*1b00*/  LDC R28, c[0x0][0x400] ;  /* 0x00010000ff1c7b82 */ /* 0x000e620000000800 */
[----:B------:R-:W-:Y:S01]  /*1b10*/  ISETP.GT.U32.AND P6, PT, R0, 0x9f, PT ;  /* 0x0000009f0000780c */ /* 0x000fe20003fc4070 */
        /* <DEDUP_REMOVED lines=11> */
[----:B------:R-:W-:-:S03]  /*1bd0*/  FADD.FTZ R10, R44, -R22 ;  /* 0x800000162c0a7221 */ /* 0x000fc60000010000 */
[----:B------:R-:W-:-:S04]  /*1be0*/  FFMA.FTZ R11, R11, R11, RZ ;  /* 0x0000000b0b0b7223 */ /* 0x000fc800000100ff */
[----:B------:R-:W-:Y:S01]  /*1bf0*/  FFMA.FTZ R10, R10, R10, R11 ;  /* 0x0000000a0a0a7223 */ /* 0x000fe2000001000b */
[----:B------:R-:W-:-:S04]  /*1c00*/  FADD.FTZ R11, R50, -R22 ;  /* 0x80000016320b7221 */ /* 0x000fc80000010000 */
[----:B------:R-:W-:Y:S01]  /*1c10*/  FFMA.FTZ R11, R11, R11, R10 ;  /* 0x0000000b0b0b7223 */ /* 0x000fe2000001000a */
[----:B------:R-:W-:-:S04]  /*1c20*/  FADD.FTZ R10, R56, -R22 ;  /* 0x80000016380a7221 */ /* 0x000fc80000010000 */
[----:B------:R-:W-:Y:S01]  /*1c30*/  FFMA.FTZ R11, R10, R10, R11 ;  /* 0x0000000a0a0b7223 */ /* 0x000fe2000001000b */
[----:B------:R-:W-:-:S04]  /*1c40*/  FADD.FTZ R10, R45, -R22 ;  /* 0x800000162d0a7221 */ /* 0x000fc80000010000 */
[----:B------:R-:W-:Y:S01]  /*1c50*/  FSEL R34, R11, RZ, P3 ;  /* 0x000000ff0b227208 */ /* 0x000fe20001800000 */
[----:B------:R-:W-:-:S04]  /*1c60*/  FADD.FTZ R11, R39, -R22 ;  /* 0x80000016270b7221 */ /* 0x000fc80000010000 */
[----:B------:R-:W-:-:S04]  /*1c70*/  FFMA.FTZ R11, R11, R11, R34 ;  /* 0x0000000b0b0b7223 */ /* 0x000fc80000010022 */
        /* <DEDUP_REMOVED lines=30> */
[----:B------:R-:W-:Y:S01]  /*1e60*/  FADD.FTZ R10, R49, -R22 ;  /* 0x80000016310a7221 */ /* 0x000fe20000010000 */
[----:B------:R-:W-:Y:S02]  /*1e70*/  ISETP.GT.U32.AND P6, PT, R0, 0xbf, PT ;  /* 0x000000bf0000780c */ /* 0x000fe40003fc4070 */
[----:B------:R-:W-:-:S04]  /*1e80*/  FFMA.FTZ R11, R11, R11, R34 ;  /* 0x0000000b0b0b7223 */ /* 0x000fc80000010022 */
        /* <DEDUP_REMOVED lines=14> */
.L_x_22688:
        /* <DEDUP_REMOVED lines=8> */
[----:B------:R-:W1:Y:S01]  /*1ff0*/  @!P5 LDC.64 R32, c[0x0][0x3c8] ;  /* 0x0000f200ff20db82 */ /* 0x000e620000000a00 */
[----:B------:R-:W-:-:S04]  /*2000*/  FSEL R10, R22, RZ, !P0 ;  /* 0x000000ff160a7208 */ /* 0x000fc80004000000 */
[----:B------:R-:W2:Y:S01]  /*2010*/  MUFU.RSQ R11, R11 ;  /* 0x0000000b000b7308 */ /* 0x000ea20000001400 */
[----:B0-----:R-:W-:-:S05]  /*2020*/  @!P5 IMAD.WIDE R30, R3, 0x4, R30 ;  /* 0x00000004031ed825 */ /* 0x001fca00078e021e */
[----:B------:R0:W-:Y:S01]  /*2030*/  @!P5 STG.E desc[UR6][R30.64], R22 ;  /* 0x000000161e00d986 */ /* 0x0001e2000c101906 */
[----:B-1----:R-:W-:-:S05]  /*2040*/  @!P5 IMAD.WIDE R32, R3, 0x4, R32 ;  /* 0x000000040320d825 */ /* 0x002fca00078e0220 */
[----:B--2---:R0:W-:Y:S01]  /*2050*/  @!P5 STG.E desc[UR6][R32.64], R11 ;  /* 0x0000000b2000d986 */ /* 0x0041e2000c101906 */
[----:B------:R-:W-:Y:S05]  /*2060*/  @!P3 BRA `(.L_x_22665) ;  /* 0x000000000070b947 */ /* 0x000fea0003800000 */
[--C-:B0-----:R-:W-:Y:S01]  /*2070*/  FADD.FTZ R22, R38, -R10.reuse ;  /* 0x8000000a26167221 */ /* 0x101fe20000010000 */
[----:B------:R-:W-:Y:S02]  /*2080*/  HADD2.F32 R23, -RZ, R71.H0_H0 ;  /* 0x20000047ff177230 */ /* 0x000fe40000004100 */
[--C-:B------:R-:W-:Y:S01]  /*2090*/  FADD.FTZ R30, R44, -R10.reuse ;  /* 0x8000000a2c1e7221 */ /* 0x100fe20000010000 */
[----:B------:R-:W-:Y:S02]  /*20a0*/  HADD2.F32 R28, -RZ, R20.H0_H0 ;  /* 0x20000014ff1c7230 */ /* 0x000fe40000004100 */
[----:B------:R-:W-:Y:S01]  /*20b0*/  FMUL.FTZ R29, R11, R22 ;  /* 0x000000160b1d7220 */ /* 0x000fe20000410000 */
[----:B------:R-:W-:Y:S01]  /*20c0*/  SHF.R.U64 R22, R20, 0x10, R21 ;  /* 0x0000001014167819 */ /* 0x000fe20000001215 */
[----:B------:R-:W-:Y:S02]  /*20d0*/  FADD.FTZ R32, R56, -R10 ;  /* 0x8000000a38207221 */ /* 0x000fe40000010000 */
[----:B------:R-:W-:Y:S01]  /*20e0*/  FFMA.FTZ R28, R29, R23, R28 ;  /* 0x000000171d1c7223 */ /* 0x000fe2000001001c */
[----:B------:R-:W-:Y:S01]  /*20f0*/  SHF.R.U64 R23, R80, 0x10, R81 ;  /* 0x0000001050177819 */ /* 0x000fe20000001251 */
[----:B------:R-:W-:-:S02]  /*2100*/  HADD2.F32 R22, -RZ, R22.H0_H0 ;  /* 0x20000016ff167230 */ /* 0x000fc40000004100 */
[----:B------:R-:W-:Y:S01]  /*2110*/  FMUL.FTZ R29, R11, R30 ;  /* 0x0000001e0b1d7220 */ /* 0x000fe20000410000 */
[----:B------:R-:W-:Y:S02]  /*2120*/  HADD2.F32 R30, -RZ, R21.H0_H0 ;  /* 0x20000015ff1e7230 */ /* 0x000fe40000004100 */
[----:B------:R-:W-:-:S05]  /*2130*/  HADD2.F32 R23, -RZ, R23.H0_H0 ;  /* 0x20000017ff177230 */ /* 0x000fca0000004100 */
[----:B------:R-:W-:Y:S01]  /*2140*/  FFMA.FTZ R29, R29, R23, R22 ;  /* 0x000000171d1d7223 */ /* 0x000fe20000010016 */
[----:B------:R-:W-:Y:S01]  /*2150*/  FADD.FTZ R22, R50, -R10 ;  /* 0x8000000a32167221 */ /* 0x000fe20000010000 */
[----:B------:R-:W-:-:S03]  /*2160*/  HADD2.F32 R23, -RZ, R71.H1_H1 ;  /* 0x30000047ff177230 */ /* 0x000fc60000004100 */
[----:B------:R-:W-:Y:S01]  /*2170*/  FMUL.FTZ R31, R11, R22 ;  /* 0x000000160b1f7220 */ /* 0x000fe20000410000 */
[----:B------:R-:W-:-:S03]  /*2180*/  SHF.R.U32.HI R22, RZ, 0x10, R21 ;  /* 0x00000010ff167819 */ /* 0x000fc60000011615 */
[----:B------:R-:W-:Y:S01]  /*2190*/  FFMA.FTZ R30, R31, R23, R30 ;  /* 0x000000171f1e7223 */ /* 0x000fe2000001001e */
[----:B------:R-:W-:Y:S01]  /*21a0*/  SHF.R.U32.HI R23, RZ, 0x10, R81 ;  /* 0x00000010ff177819 */ /* 0x000fe20000011651 */
[----:B------:R-:W-:Y:S02]  /*21b0*/  HADD2.F32 R22, -RZ, R22.H0_H0 ;  /* 0x20000016ff167230 */ /* 0x000fe40000004100 */
[----:B------:R-:W-:Y:S02]  /*21c0*/  FMUL.FTZ R31, R11, R32 ;  /* 0x000000200b1f7220 */ /* 0x000fe40000410000 */
[----:B------:R-:W-:-:S05]  /*21d0*/  HADD2.F32 R23, -RZ, R23.H0_H0 ;  /* 0x20000017ff177230 */ /* 0x000fca0000004100 */
[----:B------:R-:W-:Y:S02]  /*21e0*/  FFMA.FTZ R31, R31, R23, R22 ;  /* 0x000000171f1f7223 */ /* 0x000fe40000010016 */
[----:B------:R-:W0:Y:S02]  /*21f0*/  LDC.64 R22, c[0x0][0x428] ;  /* 0x00010a00ff167b82 */ /* 0x000e240000000a00 */
[C---:B0-----:R-:W-:Y:S01]  /*2200*/  IMAD.WIDE.U32 R22, R62.reuse, 0x10, R22 ;  /* 0x000000103e167825 */ /* 0x041fe200078e0016 */
[----:B------:R-:W-:-:S04]  /*2210*/  IADD3 R62, PT, PT, R62, 0x20, RZ ;  /* 0x000000203e3e7810 */ /* 0x000fc80007ffe0ff */
[----:B------:R1:W-:Y:S03]  /*2220*/  STG.E.128 desc[UR6][R22.64], R28 ;  /* 0x0000001c16007986 */ /* 0x0003e6000c101d06 */
.L_x_22665:
[----:B------:R-:W-:Y:S05]  /*2230*/  BSYNC.RECONVERGENT B0 ;  /* 0x0000000000007941 */ /* 0x000fea0003800200 */
.L_x_22664:
[----:B------:R-:W-:Y:S01]  /*2240*/  ISETP.GE.U32.AND P0, PT, R0, 0x40, PT ;  /* 0x000000400000780c */ /* 0x000fe20003f06070 */
[----:B------:R-:W-:-:S12]  /*2250*/  BSSY.RECONVERGENT B0, `(.L_x_22666) ;  /* 0x000001c000007945 */ /* 0x000fd80003800200 */
[----:B------:R-:W-:Y:S05]  /*2260*/  @!P0 BRA `(.L_x_22667) ;  /* 0x0000000000688947 */ /* 0x000fea0003800000 */
[--C-:B01----:R-:W-:Y:S01]  /*2270*/  FADD.FTZ R22, R39, -R10.reuse ;  /* 0x8000000a27167221 */ /* 0x103fe20000010000 */
        /* <DEDUP_REMOVED lines=9> */
[C---:B------:R-:W-:Y:S01]  /*2310*/  FMUL.FTZ R29, R11.reuse, R30 ;  /* 0x0000001e0b1d7220 */ /* 0x040fe20000410000 */
[----:B------:R-:W-:Y:S02]  /*2320*/  HADD2.F32 R30, -RZ, R19.H0_H0 ;  /* 0x20000013ff1e7230 */ /* 0x000fe40000004100 */
[----:B------:R-:W-:Y:S01]  /*2330*/  FMUL.FTZ R32, R11, R32 ;  /* 0x000000200b207220 */ /* 0x000fe20000410000 */
[----:B------:R-:W-:-:S05]  /*2340*/  HADD2.F32 R23, -RZ, R23.H0_H0 ;  /* 0x20000017ff177230 */ /* 0x000fca0000004100 */
[----:B------:R-:W-:Y:S01]  /*2350*/  FFMA.FTZ R29, R29, R23, R22 ;  /* 0x000000171d1d7223 */ /* 0x000fe20000010016 */
[----:B------:R-:W-:Y:S01]  /*2360*/  FADD.FTZ R22, R51, -R10 ;  /* 0x8000000a33167221 */ /* 0x000fe20000010000 */
[----:B------:R-:W-:-:S03]  /*2370*/  HADD2.F32 R23, -RZ, R72.H1_H1 ;  /* 0x30000048ff177230 */ /* 0x000fc60000004100 */
[----:B------:R-:W-:Y:S01]  /*2380*/  FMUL.FTZ R31, R11, R22 ;  /* 0x000000160b1f7220 */ /* 0x000fe20000410000 */
[----:B------:R-:W-:-:S03]  /*2390*/  HADD2.F32 R22, -RZ, R73.H0_H0 ;  /* 0x20000049ff167230 */ /* 0x000fc60000004100 */
[----:B------:R-:W-:Y:S01]  /*23a0*/  FFMA.FTZ R30, R31, R23, R30 ;  /* 0x000000171f1e7223 */ /* 0x000fe2000001001e */
[----:B------:R-:W-:-:S05]  /*23b0*/  HADD2.F32 R31, -RZ, R73.H1_H1 ;  /* 0x30000049ff1f7230 */ /* 0x000fca0000004100 */
[----:B------:R-:W-:Y:S02]  /*23c0*/  FFMA.FTZ R31, R32, R22, R31 ;  /* 0x00000016201f7223 */ /* 0x000fe4000001001f */
[----:B------:R-:W0:Y:S02]  /*23d0*/  LDC.64 R22, c[0x0][0x428] ;  /* 0x00010a00ff167b82 */ /* 0x000e240000000a00 */
[C---:B0-----:R-:W-:Y:S01]  /*23e0*/  IMAD.WIDE.U32 R22, R62.reuse, 0x10, R22 ;  /* 0x000000103e167825 */ /* 0x041fe200078e0016 */
[----:B------:R-:W-:-:S04]  /*23f0*/  IADD3 R62, PT, PT, R62, 0x20, RZ ;  /* 0x000000203e3e7810 */ /* 0x000fc80007ffe0ff */
[----:B------:R2:W-:Y:S03]  /*2400*/  STG.E.128 desc[UR6][R22.64], R28 ;  /* 0x0000001c16007986 */ /* 0x0005e6000c101d06 */
.L_x_22667:
[----:B------:R-:W-:Y:S05]  /*2410*/  BSYNC.RECONVERGENT B0 ;  /* 0x0000000000007941 */ /* 0x000fea0003800200 */
.L_x_22666:
[----:B------:R-:W-:Y:S01]  /*2420*/  ISETP.GE.U32.AND P0, PT, R0, 0x60, PT ;  /* 0x000000600000780c */ /* 0x000fe20003f06070 */
[----:B------:R-:W-:-:S12]  /*2430*/  BSSY.RECONVERGENT B0, `(.L_x_22668) ;  /* 0x000001a000007945 */ /* 0x000fd80003800200 */
[----:B------:R-:W-:Y:S05]  /*2440*/  @!P0 BRA `(.L_x_22669) ;  /* 0x0000000000608947 */ /* 0x000fea0003800000 */
[--C-:B012---:R-:W-:Y:S01]  /*2450*/  FADD.FTZ R22, R40, -R10.reuse ;  /* 0x8000000a28167221 */ /* 0x107fe20000010000 */
[----:B------:R-:W-:Y:S02]  /*2460*/  HADD2.F32 R23, -RZ, R65.H0_H0 ;  /* 0x20000041ff177230 */ /* 0x000fe40000004100 */
[--C-:B------:R-:W-:Y:S01]  /*2470*/  FADD.FTZ R30, R46, -R10.reuse ;  /* 0x8000000a2e1e7221 */ /* 0x100fe20000010000 */
[----:B------:R-:W-:Y:S02]  /*2480*/  HADD2.F32 R28, -RZ, R16.H0_H0 ;  /* 0x20000010ff1c7230 */ /* 0x000fe40000004100 */
[C---:B------:R-:W-:Y:S01]  /*2490*/  FMUL.FTZ R29, R11.reuse, R22 ;  /* 0x000000160b1d7220 */ /* 0x040fe20000410000 */
[----:B------:R-:W-:Y:S02]  /*24a0*/  HADD2.F32 R22, -RZ, R66.H0_H0 ;  /* 0x20000042ff167230 */ /* 0x000fe40000004100 */
[----:B------:R-:W-:Y:S01]  /*24b0*/  FMUL.FTZ R30, R11, R30 ;  /* 0x0000001e0b1e7220 */ /* 0x000fe20000410000 */
[----:B------:R-:W-:Y:S01]  /*24c0*/  FADD.FTZ R32, R58, -R10 ;  /* 0x8000000a3a207221 */ /* 0x000fe20000010000 */
[----:B------:R-:W-:Y:S01]  /*24d0*/  FFMA.FTZ R28, R29, R23, R28 ;  /* 0x000000171d1c7223 */ /* 0x000fe2000001001c */
[----:B------:R-:W-:-:S02]  /*24e0*/  HADD2.F32 R29, -RZ, R74.H0_H0 ;  /* 0x2000004aff1d7230 */ /* 0x000fc40000004100 */
[----:B------:R-:W-:Y:S02]  /*24f0*/  HADD2.F32 R23, -RZ, R65.H1_H1 ;  /* 0x30000041ff177230 */ /* 0x000fe40000004100 */
[----:B------:R-:W-:Y:S01]  /*2500*/  FMUL.FTZ R32, R11, R32 ;  /* 0x000000200b207220 */ /* 0x000fe20000410000 */
[----:B------:R-:W-:Y:S01]  /*2510*/  FFMA.FTZ R29, R30, R22, R29 ;  /* 0x000000161e1d7223 */ /* 0x000fe2000001001d */
[----:B------:R-:W-:Y:S01]  /*2520*/  FADD.FTZ R22, R52, -R10 ;  /* 0x8000000a34167221 */ /* 0x000fe20000010000 */
[----:B------:R-:W-:-:S03]  /*2530*/  HADD2.F32 R30, -RZ, R17.H0_H0 ;  /* 0x20000011ff1e7230 */ /* 0x000fc60000004100 */
[----:B------:R-:W-:Y:S01]  /*2540*/  FMUL.FTZ R31, R11, R22 ;  /* 0x000000160b1f7220 */ /* 0x000fe20000410000 */
[----:B------:R-:W-:-:S03]  /*2550*/  HADD2.F32 R22, -RZ, R66.H1_H1 ;  /* 0x30000042ff167230 */ /* 0x000fc60000004100 */
[----:B------:R-:W-:Y:S01]  /*2560*/  FFMA.FTZ R30, R31, R23, R30 ;  /* 0x000000171f1e7223 */ /* 0x000fe2000001001e */
[----:B------:R-:W-:-:S05]  /*2570*/  HADD2.F32 R31, -RZ, R74.H1_H1 ;  /* 0x3000004aff1f7230 */ /* 0x000fca0000004100 */
[----:B------:R-:W-:Y:S02]  /*2580*/  FFMA.FTZ R31, R32, R22, R31 ;  /* 0x00000016201f7223 */ /* 0x000fe4000001001f */
[----:B------:R-:W0:Y:S02]  /*2590*/  LDC.64 R22, c[0x0][0x428] ;  /* 0x00010a00ff167b82 */ /* 0x000e240000000a00 */
[C---:B0-----:R-:W-:Y:S01]  /*25a0*/  IMAD.WIDE.U32 R22, R62.reuse, 0x10, R22 ;  /* 0x000000103e167825 */ /* 0x041fe200078e0016 */
[----:B------:R-:W-:-:S04]  /*25b0*/  IADD3 R62, PT, PT, R62, 0x20, RZ ;  /* 0x000000203e3e7810 */ /* 0x000fc80007ffe0ff */
[----:B------:R3:W-:Y:S03]  /*25c0*/  STG.E.128 desc[UR6][R22.64], R28 ;  /* 0x0000001c16007986 */ /* 0x0007e6000c101d06 */
.L_x_22669:
[----:B------:R-:W-:Y:S05]  /*25d0*/  BSYNC.RECONVERGENT B0 ;  /* 0x0000000000007941 */ /* 0x000fea0003800200 */
.L_x_22668:
[----:B------:R-:W-:Y:S01]  /*25e0*/  ISETP.GE.U32.AND P0, PT, R0, 0x80, PT ;  /* 0x000000800000780c */ /* 0x000fe20003f06070 */
[----:B------:R-:W-:-:S12]  /*25f0*/  BSSY.RECONVERGENT B0, `(.L_x_22670) ;  /* 0x000001a000007945 */ /* 0x000fd80003800200 */
[----:B------:R-:W-:Y:S05]  /*2600*/  @!P0 BRA `(.L_x_22671) ;  /* 0x0000000000608947 */ /* 0x000fea0003800000 */
[--C-:B0123--:R-:W-:Y:S01]  /*2610*/  FADD.FTZ R22, R41, -R10.reuse ;  /* 0x8000000a29167221 */ /* 0x10ffe20000010000 */
        /* <DEDUP_REMOVED lines=23> */
.L_x_22671:
[----:B------:R-:W-:Y:S05]  /*2790*/  BSYNC.RECONVERGENT B0 ;  /* 0x0000000000007941 */ /* 0x000fea0003800200 */
.L_x_22670:
[----:B------:R-:W-:Y:S01]  /*27a0*/  ISETP.GE.U32.AND P0, PT, R0, 0xa0, PT ;  /* 0x000000a00000780c */ /* 0x000fe20003f06070 */
[----:B------:R-:W-:-:S12]  /*27b0*/  BSSY.RECONVERGENT B0, `(.L_x_22672) ;  /* 0x000001a000007945 */ /* 0x000fd80003800200 */
[----:B------:R-:W-:Y:S05]  /*27c0*/  @!P0 BRA `(.L_x_22673) ;  /* 0x0000000000608947 */ /* 0x000fea0003800000 */
[--C-:B01234-:R-:W-:Y:S01]  /*27d0*/  FADD.FTZ R22, R42, -R10.reuse ;  /* 0x8000000a2a167221 */ /* 0x11ffe20000010000 */
        /* <DEDUP_REMOVED lines=23> */
.L_x_22673:
[----:B------:R-:W-:Y:S05]  /*2950*/  BSYNC.RECONVERGENT B0 ;  /* 0x0000000000007941 */ /* 0x000fea0003800200 */
.L_x_22672:
[----:B------:R-:W-:Y:S01]  /*2960*/  ISETP.GE.U32.AND P0, PT, R0, 0xc0, PT ;  /* 0x000000c00000780c */ /* 0x000fe20003f06070 */
[----:B------:R-:W-:-:S12]  /*2970*/  BSSY.RECONVERGENT B0, `(.L_x_22674) ;  /* 0x0000011000007945 */ /* 0x000fd80003800200 */
[----:B------:R-:W-:Y:S05]  /*2980*/  @!P0 BRA `(.L_x_22675) ;  /* 0x00000000003c8947 */ /* 0x000fea0003800000 */
[----:B------:R-:W1:Y:S01]  /*2990*/  LDC.64 R34, c[0x0][0x428] ;  /* 0x00010a00ff227b82 */ /* 0x000e620000000a00 */
[--C-:B0-----:R-:W-:Y:S01]  /*29a0*/  FADD.FTZ R32, R43, -R10.reuse ;  /* 0x8000000a2b207221 */ /* 0x101fe20000010000 */
[--C-:B-1234-:R-:W-:Y:S01]  /*29b0*/  FADD.FTZ R28, R49, -R10.reuse ;  /* 0x8000000a311c7221 */ /* 0x11efe20000010000 */
        /* <DEDUP_REMOVED lines=10> */
[----:B------:R-:W-:-:S05]  /*2a60*/  IMAD.WIDE.U32 R34, R62, 0x10, R34 ;  /* 0x000000103e227825 */ /* 0x000fca00078e0022 */
[----:B------:R0:W-:Y:S02]  /*2a70*/  STG.E.128 desc[UR6][R34.64], R28 ;  /* 0x0000001c22007986 */ /* 0x0001e4000c101d06 */
.L_x_22675:
[----:B------:R-:W-:Y:S05]  /*2a80*/  BSYNC.RECONVERGENT B0 ;  /* 0x0000000000007941 */ /* 0x000fea0003800200 */
.L_x_22674:
[----:B0-----:R-:W0:Y:S02]  /*2a90*/  LDC.64 R10, c[0x0][0x380] ;  /* 0x0000e000ff0a7b82 */ /* 0x001e240000000a00 */
[----:B0-----:R-:W-:-:S04]  /*2aa0*/  LEA R3, R10, R3, 0x2 ;  /* 0x000000030a037211 */ /* 0x001fc800078e10ff */
[----:B------:R-:W-:-:S13]  /*2ab0*/  ISETP.GE.AND P0, PT, R3, R11, PT ;  /* 0x0000000b0300720c */ /* 0x000fda0003f06270 */
[----:B------:R-:W-:Y:S05]  /*2ac0*/  @!P0 BRA `(.L_x_22676) ;  /* 0xffffffdc00e08947 */ /* 0x000fea000383ffff */
[----:B------:R-:W-:Y:S05]  /*2ad0*/  EXIT ;  /* 0x000000000000794d */ /* 0x000fea0003800000 */
.L_x_22663:
[----:B------:R-:W-:Y:S01]  /*2ae0*/  HFMA2 R11, -RZ, RZ, 0, 5.9604644775390625e-08 ;  /* 0x00000001ff0b7431 */ /* 0x000fe200000001ff */
[----:B------:R-:W-:Y:S01]  /*2af0*/  BSSY B0, `(.L_x_22677) ;  /* 0x0000006000007945 */ /* 0x000fe20003800000 */
[----:B------:R-:W-:Y:S02]  /*2b00*/  MOV R10, 0x1f ;  /* 0x0000001f000a7802 */ /* 0x000fe40000000f00 */
[----:B------:R-:W-:-:S07]  /*2b10*/  MOV R23, 0xffffffff ;  /* 0xffffffff00177802 */ /* 0x000fce0000000f00 */
[----:B-----5:R-:W-:Y:S05]  /*2b20*/  WARPSYNC.COLLECTIVE R23, `(.L_x_22678) ;  /* 0x0000000017087348 */ /* 0x020fea0003c00000 */
[----:B------:R0:W1:Y:S02]  /*2b30*/  SHFL.BFLY P6, R32, R34, R11, R10 ;  /* 0x0c00000b22207389 */ /* 0x00006400000c000a */
[----:B01---5:R-:W-:Y:S05]  /*2b40*/  ENDCOLLECTIVE ;  /* 0x000000000000791b */ /* 0x023fea0003800000 */
.L_x_22678:
[----:B------:R-:W-:Y:S05]  /*2b50*/  BSYNC B0 ;  /* 0x0000000000007941 */ /* 0x000fea0003800000 */
.L_x_22677:
        /* <DEDUP_REMOVED lines=8> */
.L_x_22679:
[----:B------:R-:W-:Y:S02]  /*2be0*/  HFMA2 R11, -RZ, RZ, 0, 2.384185791015625e-07 ;  /* 0x00000004ff0b7431 */ /* 0x000fe400000001ff */
[----:B------:R-:W-:-:S05]  /*2bf0*/  FADD.FTZ R31, R34, R32 ;  /* 0x00000020221f7221 */ /* 0x000fca0000010000 */
[----:B------:R-:W-:-:S07]  /*2c00*/  MOV R34, R31 ;  /* 0x0000001f00227202 */ /* 0x000fce0000000f00 */
[----:B------:R-:W-:Y:S05]  /*2c10*/  WARPSYNC.COLLECTIVE R23, `(.L_x_22680) ;  /* 0x0000000017087348 */ /* 0x000fea0003c00000 */
[----:B------:R0:W1:Y:S02]  /*2c20*/  SHFL.BFLY P6, R32, R34, R11, R10 ;  /* 0x0c00000b22207389 */ /* 0x00006400000c000a */
[----:B01----:R-:W-:Y:S05]  /*2c30*/  ENDCOLLECTIVE ;  /* 0x000000000000791b */ /* 0x003fea0003800000 */
.L_x_22680:
[----:B------:R-:W-:Y:S02]  /*2c40*/  HFMA2 R11, -RZ, RZ, 0, 4.76837158203125e-07 ;  /* 0x00000008ff0b7431 */ /* 0x000fe400000001ff */
[----:B------:R-:W-:-:S05]  /*2c50*/  FADD.FTZ R30, R31, R32 ;  /* 0x000000201f1e7221 */ /* 0x000fca0000010000 */
[----:B------:R-:W-:-:S07]  /*2c60*/  MOV R34, R30 ;  /* 0x0000001e00227202 */ /* 0x000fce0000000f00 */
[----:B------:R-:W-:Y:S05]  /*2c70*/  WARPSYNC.COLLECTIVE R23, `(.L_x_22681) ;  /* 0x0000000017087348 */ /* 0x000fea0003c00000 */
[----:B------:R0:W1:Y:S02]  /*2c80*/  SHFL.BFLY P6, R32, R34, R11, R10 ;  /* 0x0c00000b22207389 */ /* 0x00006400000c000a */
[----:B01----:R-:W-:Y:S05]  /*2c90*/  ENDCOLLECTIVE ;  /* 0x000000000000791b */ /* 0x003fea0003800000 */
.L_x_22681:
[----:B------:R-:W-:Y:S02]  /*2ca0*/  HFMA2 R11, -RZ, RZ, 0, 9.5367431640625e-07 ;  /* 0x00000010ff0b7431 */ /* 0x000fe400000001ff */
[----:B------:R-:W-:-:S05]  /*2cb0*/  FADD.FTZ R29, R30, R32 ;  /* 0x000000201e1d7221 */ /* 0x000fca0000010000 */
[----:B------:R-:W-:-:S07]  /*2cc0*/  MOV R34, R29 ;  /* 0x0000001d00227202 */ /* 0x000fce0000000f00 */
[----:B------:R-:W-:Y:S05]  /*2cd0*/  WARPSYNC.COLLECTIVE R23, `(.L_x_22682) ;  /* 0x0000000017087348 */ /* 0x000fea0003c00000 */
[----:B------:R0:W1:Y:S02]  /*2ce0*/  SHFL.BFLY P6, R32, R34, R11, R10 ;  /* 0x0c00000b22207389 */ /* 0x00006400000c000a */
[----:B01----:R-:W-:Y:S05]  /*2cf0*/  ENDCOLLECTIVE ;  /* 0x000000000000791b */ /* 0x003fea0003800000 */
.L_x_22682:
[----:B------:R-:W-:Y:S01]  /*2d00*/  FADD.FTZ R29, R29, R32 ;  /* 0x000000201d1d7221 */ /* 0x000fe20000010000 */
[----:B------:R-:W-:-:S03]  /*2d10*/  ISETP.GT.U32.AND P6, PT, R0, 0x9f, PT ;  /* 0x0000009f0000780c */ /* 0x000fc60003fc4070 */
        /* <DEDUP_REMOVED lines=50> */
[----:B------:R-:W-:Y:S01]  /*3040*/  @P6 FFMA.FTZ R34, R10, R10, R11 ;  /* 0x0000000a0a226223 */ /* 0x000fe2000001000b */
[----:B------:R-:W-:Y:S01]  /*3050*/  HFMA2 R10, -RZ, RZ, 0, 1.847743988037109375e-06 ;  /* 0x0000001fff0a7431 */ /* 0x000fe200000001ff */
[----:B------:R-:W-:-:S07]  /*3060*/  MOV R11, 0x1 ;  /* 0x00000001000b7802 */ /* 0x000fce0000000f00 */
[----:B------:R-:W-:Y:S05]  /*3070*/  WARPSYNC.COLLECTIVE R23, `(.L_x_22683) ;  /* 0x0000000017087348 */ /* 0x000fea0003c00000 */
[----:B------:R0:W1:Y:S02]  /*3080*/  SHFL.BFLY P6, R32, R34, R11, R10 ;  /* 0x0c00000b22207389 */ /* 0x00006400000c000a */
[----:B01----:R-:W-:Y:S05]  /*3090*/  ENDCOLLECTIVE ;  /* 0x000000000000791b */ /* 0x003fea0003800000 */
.L_x_22683:
[----:B------:R-:W-:Y:S02]  /*30a0*/  HFMA2 R11, -RZ, RZ, 0, 1.1920928955078125e-07 ;  /* 0x00000002ff0b7431 */ /* 0x000fe400000001ff */
[----:B------:R-:W-:-:S05]  /*30b0*/  FADD.FTZ R33, R34, R32 ;  /* 0x0000002022217221 */ /* 0x000fca0000010000 */
[----:B------:R-:W-:-:S07]  /*30c0*/  MOV R34, R33 ;  /* 0x0000002100227202 */ /* 0x000fce0000000f00 */
[----:B------:R-:W-:Y:S05]  /*30d0*/  WARPSYNC.COLLECTIVE R23, `(.L_x_22684) ;  /* 0x0000000017087348 */ /* 0x000fea0003c00000 */
[----:B------:R0:W1:Y:S02]  /*30e0*/  SHFL.BFLY P6, R32, R34, R11, R10 ;  /* 0x0c00000b22207389 */ /* 0x00006400000c000a */
[----:B01----:R-:W-:Y:S05]  /*30f0*/  ENDCOLLECTIVE ;  /* 0x000000000000791b */ /* 0x003fea0003800000 */
.L_x_22684:
[----:B------:R-:W-:Y:S02]  /*3100*/  HFMA2 R11, -RZ, RZ, 0, 2.384185791015625e-07 ;  /* 0x00000004ff0b7431 */ /* 0x000fe400000001ff */
[----:B------:R-:W-:-:S05]  /*3110*/  FADD.FTZ R31, R33, R32 ;  /* 0x00000020211f7221 */ /* 0x000fca0000010000 */
[----:B------:R-:W-:-:S07]  /*3120*/  MOV R34, R31 ;  /* 0x0000001f00227202 */ /* 0x000fce0000000f00 */
[----:B------:R-:W-:Y:S05]  /*3130*/  WARPSYNC.COLLECTIVE R23, `(.L_x_22685) ;  /* 0x0000000017087348 */ /* 0x000fea0003c00000 */
[----:B------:R0:W1:Y:S02]  /*3140*/  SHFL.BFLY P6, R32, R34, R11, R10 ;  /* 0x0c00000b22207389 */ /* 0x00006400000c000a */
[----:B01----:R-:W-:Y:S05]  /*3150*/  ENDCOLLECTIVE ;  /* 0x000000000000791b */ /* 0x003fea0003800000 */
.L_x_22685:
[----:B------:R-:W-:Y:S02]  /*3160*/  HFMA2 R11, -RZ, RZ, 0, 4.76837158203125e-07 ;  /* 0x00000008ff0b7431 */ /* 0x000fe400000001ff */
[----:B------:R-:W-:-:S05]  /*3170*/  FADD.FTZ R30, R31, R32 ;  /* 0x000000201f1e7221 */ /* 0x000fca0000010000 */
[----:B------:R-:W-:-:S07]  /*3180*/  MOV R34, R30 ;  /* 0x0000001e00227202 */ /* 0x000fce0000000f00 */
[----:B------:R-:W-:Y:S05]  /*3190*/  WARPSYNC.COLLECTIVE R23, `(.L_x_22686) ;  /* 0x0000000017087348 */ /* 0x000fea0003c00000 */
[----:B------:R0:W1:Y:S02]  /*31a0*/  SHFL.BFLY P6, R32, R34, R11, R10 ;  /* 0x0c00000b22207389 */ /* 0x00006400000c000a */
[----:B01----:R-:W-:Y:S05]  /*31b0*/  ENDCOLLECTIVE ;  /* 0x000000000000791b */ /* 0x003fea0003800000 */
.L_x_22686:
[----:B------:R-:W-:Y:S02]  /*31c0*/  HFMA2 R11, -RZ, RZ, 0, 9.5367431640625e-07 ;  /* 0x00000010ff0b7431 */ /* 0x000fe400000001ff */
[----:B------:R-:W-:-:S05]  /*31d0*/  FADD.FTZ R29, R30, R32 ;  /* 0x000000201e1d7221 */ /* 0x000fca0000010000 */
[----:B------:R-:W-:-:S07]  /*31e0*/  MOV R34, R29 ;  /* 0x0000001d00227202 */ /* 0x000fce0000000f00 */
[----:B------:R-:W-:Y:S05]  /*31f0*/  WARPSYNC.COLLECTIVE R23, `(.L_x_22687) ;  /* 0x0000000017087348 */ /* 0x000fea0003c00000 */
[----:B------:R0:W1:Y:S02]  /*3200*/  SHFL.BFLY P6, R32, R34, R11, R10 ;  /* 0x0c00000b22207389 */ /* 0x00006400000c000a */
[----:B01----:R-:W-:Y:S05]  /*3210*/  ENDCOLLECTIVE ;  /* 0x000000000000791b */ /* 0x003fea0003800000 */
.L_x_22687:
[----:B------:R-:W-:Y:S05]  /*3220*/  BRA `(.L_x_22688) ;  /* 0xffffffec00507947 */ /* 0x000fea000383ffff */
.L_x_22689:
        /* <DEDUP_REMOVED lines=13> */
.L_x_28830:


//--------------------- .text._ZN10layer_norm13ln_fwd_kernelINS_13Kernel_traitsI6__halfffffjLj768ELj1ELj4ELj1ELj16ENS_18Kernel_traits_baseILj768ES2_ffffjLj128EEEEELb0ELb0ELb0ELb1EEEvNS_9FwdParamsE --------------------------
	.section	.text._ZN10layer_norm13ln_fwd_kernelINS_13Kernel_traitsI6__halfffffjLj768ELj1ELj4ELj1ELj16ENS_18Kernel_traits_baseILj768ES2_ffffjLj128EEEEELb0ELb0ELb0ELb1EEEvNS_9FwdParamsE,"ax",@progbits
	.align	128
        .global         _ZN10layer_norm13ln_fwd_kernelINS_13Kernel_traitsI6__halfffffjLj768ELj1ELj4ELj1ELj16ENS_18Kernel_traits_baseILj768ES2_ffffjLj128EEEEELb0ELb0ELb0ELb1EEEvNS_9FwdParamsE
        .type           _ZN10layer_norm13ln_fwd_kernelINS_13Kernel_traitsI6__halfffffjLj768ELj1ELj4ELj1ELj16ENS_18Kernel_traits_baseILj768ES2_ffffjLj128EEEEELb0ELb0ELb0ELb1EEEvNS_9FwdParamsE,@function
        .size           _ZN10layer_norm13ln_fwd_kernelINS_13Kernel_traitsI6__halfffffjLj768ELj1ELj4ELj1ELj16ENS_18Kernel_traits_baseILj768ES2_ffffjLj128EEEEELb0ELb0ELb0ELb1EEEvNS_9FwdParamsE,(.L_x_28831 - _ZN10layer_norm13ln_fwd_kernelINS_13Kernel_traitsI6__halfffffjLj768ELj1ELj4ELj1ELj16ENS_18Kernel_traits_baseILj768ES2_ffffjLj128EEEEELb0ELb0ELb0ELb1EEEvNS_9FwdParamsE)
        .other          _ZN10layer_norm13ln_fwd_kernelINS_13Kernel_traitsI6__halfffffjLj768ELj1ELj4ELj1ELj16ENS_18Kernel_traits_baseILj768ES2_ffffjLj128EEEEELb0ELb0ELb0ELb1EEEvNS_9FwdParamsE,@"STO_CUDA_ENTRY STV_DEFAULT"
_ZN10layer_norm13ln_fwd_kernelINS_13Kernel_traitsI6__halfffffjLj768ELj1ELj4ELj1ELj16ENS_18Kernel_traits_baseILj768ES2_ffffjLj128EEEEELb0ELb0ELb0ELb1EEEvNS_9FwdParamsE:
.text._ZN10layer_norm13ln_fwd_kernelINS_13Kernel_traitsI6__halfffffjLj768ELj1ELj4ELj1ELj16ENS_18Kernel_traits_baseILj768ES2_ffffjLj128EEEEELb0ELb0ELb0ELb1EEEvNS_9FwdParamsE:
[----:B------:R-:W-:Y:S01]  /*0000*/  LDC R1, c[0x0][0x37c] ;  /* 0x0000df00ff017b82 */ /* 0x000fe20000000800 */
[----:B------:R-:W0:Y:S07]  /*0010*/  S2R R71, SR_TID.X ;  /* 0x0000000000477919 */ /* 0x000e2e0000002100 */
[----:B------:R-:W1:Y:S01]  /*0020*/  LDC.64 R8, c[0x0][0x3d0] ;  /* 0x0000f400ff087b82 */ /* 0x000e620000000a00 */
[----:B------:R-:W2:Y:S01]  /*0030*/  LDCU.64 UR6, c[0x0][0x358] ;  /* 0x00006b00ff0677ac */ /* 0x000ea20008000a00 */
[----:B------:R-:W3:Y:S06]  /*0040*/  LDCU.64 UR4, c[0x0][0x438] ;  /* 0x00008700ff0477ac */ /* 0x000eec0008000a00 */
[----:B------:R-:W4:Y:S01]  /*0050*/  LDC.64 R24, c[0x0][0x3e0] ;  /* 0x0000f800ff187b82 */ /* 0x000f220000000a00 */
[----:B------:R-:W4:Y:S01]  /*0060*/  LDCU.64 UR8, c[0x0][0x3a0] ;  /* 0x00007400ff0877ac */ /* 0x000f220008000a00 */
[----:B---3--:R-:W-:-:S02]  /*0070*/  ISETP.NE.U32.AND P2, PT, RZ, UR4, PT ;  /* 0x00000004ff007c0c */ /* 0x008fc4000bf45070 */
[----:B0-----:R-:W-:-:S05]  /*0080*/  LOP3.LUT R3, R71, 0x1f, RZ, 0xc0, !PT ;  /* 0x0000001f47037812 */ /* 0x001fca00078ec0ff */
[----:B-1----:R-:W-:-:S05]  /*0090*/  IMAD.WIDE.U32 R8, R3, 0x8, R8 ;  /* 0x0000000803087825 */ /* 0x002fca00078e0008 */
[----:B--2---:R-:W2:Y:S04]  /*00a0*/  LDG.E.64 R14, desc[UR6][R8.64] ;  /* 0x00000006080e7981 */ /* 0x004ea8000c1e1b00 */
[----:B------:R-:W3:Y:S04]  /*00b0*/  LDG.E.64 R20, desc[UR6][R8.64+0x300] ;  /* 0x0003000608147981 */ /* 0x000ee8000c1e1b00 */
[----:B------:R-:W3:Y:S01]  /*00c0*/  LDG.E.64 R22, desc[UR6][R8.64+0x400] ;  /* 0x0004000608167981 */ /* 0x000ee2000c1e1b00 */
[----:B------:R-:W0:Y:S01]  /*00d0*/  S2UR UR4, SR_CTAID.X ;  /* 0x00000000000479c3 */ /* 0x000e220000002500 */
[----:B------:R-:W-:Y:S01]  /*00e0*/  ISETP.NE.AND.EX P2, PT, RZ, UR5, PT, P2 ;  /* 0x00000005ff007c0c */ /* 0x000fe2000bf45320 */
[----:B------:R-:W1:Y:S01]  /*00f0*/  LDCU UR5, c[0x0][0x384] ;  /* 0x00007080ff0577ac */ /* 0x000e620008000800 */
[----:B------:R-:W-:Y:S01]  /*0100*/  SHF.R.U32.HI R71, RZ, 0x5, R71 ;  /* 0x00000005ff477819 */ /* 0x000fe20000011647 */
[----:B------:R-:W5:Y:S01]  /*0110*/  LDG.E.64 R10, desc[UR6][R8.64+0x100] ;  /* 0x00010006080a7981 */ /* 0x000f62000c1e1b00 */
[----:B----4-:R-:W-:-:S03]  /*0120*/  LOP3.LUT P0, RZ, R24, UR8, RZ, 0xfc, !PT ;  /* 0x0000000818ff7c12 */ /* 0x010fc6000f80fcff */
[----:B------:R-:W5:Y:S04]  /*0130*/  LDG.E.64 R12, desc[UR6][R8.64+0x200] ;  /* 0x00020006080c7981 */ /* 0x000f68000c1e1b00 */
[----:B------:R2:W5:Y:S02]  /*0140*/  LDG.E.64 R18, desc[UR6][R8.64+0x500] ;  /* 0x0005000608127981 */ /* 0x000564000c1e1b00 */
[----:B------:R-:W4:Y:S01]  /*0150*/  @P2 LDC.64 R16, c[0x0][0x438] ;  /* 0x00010e00ff102b82 */ /* 0x000f220000000a00 */
[----:B0-----:R-:W-:-:S06]  /*0160*/  USHF.L.U32 UR4, UR4, 0x2, URZ ;  /* 0x0000000204047899 */ /* 0x001fcc00080006ff */
[----:B------:R-:W-:-:S04]  /*0170*/  LOP3.LUT R71, R71, UR4, RZ, 0xfc, !PT ;  /* 0x0000000447477c12 */ /* 0x000fc8000f8efcff */
[----:B-1----:R-:W-:Y:S01]  /*0180*/  ISETP.GE.AND P1, PT, R71, UR5, PT ;  /* 0x0000000547007c0c */ /* 0x002fe2000bf26270 */
[----:B----4-:R-:W-:Y:S01]  /*0190*/  @P2 IMAD.WIDE.U32 R16, R3, 0x8, R16 ;  /* 0x0000000803102825 */ /* 0x010fe200078e0010 */
[----:B------:R-:W-:-:S04]  /*01a0*/  LOP3.LUT P0, RZ, R25, UR9, RZ, 0xfc, P0 ;  /* 0x0000000919ff7c12 */ /* 0x000fc8000800fcff */
[----:B------:R-:W5:Y:S04]  /*01b0*/  @P2 LDG.E.64 R64, desc[UR6][R16.64] ;  /* 0x0000000610402981 */ /* 0x000f68000c1e1b00 */
[----:B------:R-:W5:Y:S04]  /*01c0*/  @P2 LDG.E.64 R54, desc[UR6][R16.64+0x100] ;  /* 0x0001000610362981 */ /* 0x000f68000c1e1b00 */
[----:B------:R-:W5:Y:S04]  /*01d0*/  @P2 LDG.E.64 R46, desc[UR6][R16.64+0x200] ;  /* 0x00020006102e2981 */ /* 0x000f68000c1e1b00 */
[----:B------:R-:W5:Y:S04]  /*01e0*/  @P2 LDG.E.64 R6, desc[UR6][R16.64+0x300] ;  /* 0x0003000610062981 */ /* 0x000f68000c1e1b00 */
[----:B------:R-:W5:Y:S04]  /*01f0*/  @P2 LDG.E.64 R2, desc[UR6][R16.64+0x400] ;  /* 0x0004000610022981 */ /* 0x000f68000c1e1b00 */
[----:B------:R0:W5:Y:S01]  /*0200*/  @P2 LDG.E.64 R4, desc[UR6][R16.64+0x500] ;  /* 0x0005000610042981 */ /* 0x000162000c1e1b00 */
[----:B--2---:R-:W-:-:S02]  /*0210*/  @P2 MOV R8, R14 ;  /* 0x0000000e00082202 */ /* 0x004fc40000000f00 */
[-C--:B------:R-:W-:Y:S02]  /*0220*/  @P2 MOV R9, R15.reuse ;  /* 0x0000000f00092202 */ /* 0x080fe40000000f00 */
[----:B------:R-:W-:Y:S02]  /*0230*/  @!P2 MOV R8, R14 ;  /* 0x0000000e0008a202 */ /* 0x000fe40000000f00 */
[----:B------:R-:W-:Y:S02]  /*0240*/  @!P2 MOV R9, R15 ;  /* 0x0000000f0009a202 */ /* 0x000fe40000000f00 */
[----:B---3--:R-:W-:Y:S02]  /*0250*/  @P2 MOV R14, R20 ;  /* 0x00000014000e2202 */ /* 0x008fe40000000f00 */
[----:B------:R-:W-:Y:S02]  /*0260*/  @P2 MOV R15, R21 ;  /* 0x00000015000f2202 */ /* 0x000fe40000000f00 */
[----:B0-----:R-:W-:-:S02]  /*0270*/  @P2 MOV R16, R22 ;  /* 0x0000001600102202 */ /* 0x001fc40000000f00 */
[----:B------:R-:W-:Y:S02]  /*0280*/  @P2 MOV R17, R23 ;  /* 0x0000001700112202 */ /* 0x000fe40000000f00 */
        /* <DEDUP_REMOVED lines=8> */
[----:B------:R-:W-:Y:S02]  /*0310*/  @!P2 CS2R R6, SRZ ;  /* 0x000000000006a805 */ /* 0x000fe4000001ff00 */
[----:B------:R-:W-:Y:S02]  /*0320*/  @!P2 CS2R R2, SRZ ;  /* 0x000000000002a805 */ /* 0x000fe4000001ff00 */
[----:B------:R-:W-:-:S02]  /*0330*/  @!P2 CS2R R4, SRZ ;  /* 0x000000000004a805 */ /* 0x000fc4000001ff00 */
[----:B------:R-:W-:Y:S01]  /*0340*/  MOV R70, R8 ;  /* 0x0000000800467202 */ /* 0x000fe20000000f00 */
[----:B------:R-:W-:Y:S01]  /*0350*/  HADD2.F32 R69, -RZ, R64.H0_H0 ;  /* 0x20000040ff457230 */ /* 0x000fe20000004100 */
[----:B------:R-:W-:Y:S01]  /*0360*/  MOV R66, R9 ;  /* 0x0000000900427202 */ /* 0x000fe20000000f00 */
[----:B------:R-:W-:Y:S01]  /*0370*/  HADD2.F32 R0, -RZ, R7.H0_H0 ;  /* 0x20000007ff007230 */ /* 0x000fe20000004100 */
[--C-:B------:R-:W-:Y:S01]  /*0380*/  SHF.R.U64 R68, R8, 0x10, R9.reuse ;  /* 0x0000001008447819 */ /* 0x100fe20000001209 */
[----:B------:R-:W-:Y:S01]  /*0390*/  HADD2.F32 R51, -RZ, R46.H0_H0 ;  /* 0x2000002eff337230 */ /* 0x000fe20000004100 */
[----:B------:R-:W-:Y:S01]  /*03a0*/  SHF.R.U32.HI R21, RZ, 0x10, R9 ;  /* 0x00000010ff157819 */ /* 0x000fe20000011609 */
[----:B------:R-:W-:Y:S01]  /*03b0*/  HADD2.F32 R43, -RZ, R6.H0_H0 ;  /* 0x20000006ff2b7230 */ /* 0x000fe20000004100 */
[----:B------:R-:W-:Y:S01]  /*03c0*/  MOV R52, R12 ;  /* 0x0000000c00347202 */ /* 0x000fe20000000f00 */
[----:B------:R-:W-:Y:S01]  /*03d0*/  HADD2.F32 R61, -RZ, R54.H0_H0 ;  /* 0x20000036ff3d7230 */ /* 0x000fe20000004100 */
[----:B------:R-:W-:Y:S01]  /*03e0*/  SHF.R.U64 R50, R12, 0x10, R13 ;  /* 0x000000100c327819 */ /* 0x000fe2000000120d */
[----:B------:R-:W-:Y:S01]  /*03f0*/  HADD2.F32 R70, -RZ, R70.H0_H0 ;  /* 0x20000046ff467230 */ /* 0x000fe20000004100 */
[----:B------:R-:W-:Y:S01]  /*0400*/  ISETP.NE.U32.AND P1, PT, R24, RZ, PT ;  /* 0x000000ff1800720c */ /* 0x000fe20003f25070 */
[----:B------:R-:W-:Y:S01]  /*0410*/  HADD2.F32 R66, -RZ, R66.H0_H0 ;  /* 0x20000042ff427230 */ /* 0x000fe20000004100 */
        /* <DEDUP_REMOVED lines=10> */
[----:B------:R-:W-:Y:S01]  /*04c0*/  SHF.R.U32.HI R9, RZ, 0x10, R13 ;  /* 0x00000010ff097819 */ /* 0x000fe2000001160d */
[----:B------:R-:W-:Y:S01]  /*04d0*/  HADD2.F32 R50, -RZ, R50.H0_H0 ;  /* 0x20000032ff327230 */ /* 0x000fe20000004100 */
[----:B------:R-:W-:Y:S01]  /*04e0*/  MOV R44, R14 ;  /* 0x0000000e002c7202 */ /* 0x000fe20000000f00 */
[----:B------:R-:W-:Y:S01]  /*04f0*/  HADD2.F32 R48, -RZ, R48.H0_H0 ;  /* 0x20000030ff307230 */ /* 0x000fe20000004100 */
[----:B------:R-:W-:Y:S01]  /*0500*/  MOV R12, R15 ;  /* 0x0000000f000c7202 */ /* 0x000fe20000000f00 */
[----:B------:R-:W0:Y:S01]  /*0510*/  LDCU UR4, c[0x0][0x388] ;  /* 0x00007100ff0477ac */ /* 0x000e220008000800 */
[--C-:B------:R-:W-:Y:S01]  /*0520*/  SHF.R.U64 R42, R14, 0x10, R15.reuse ;  /* 0x000000100e2a7819 */ /* 0x100fe2000000120f */
[----:B------:R-:W-:Y:S01]  /*0530*/  HADD2.F32 R44, -RZ, R44.H0_H0 ;  /* 0x2000002cff2c7230 */ /* 0x000fe20000004100 */
[----:B------:R-:W-:Y:S01]  /*0540*/  SHF.R.U32.HI R8, RZ, 0x10, R15 ;  /* 0x00000010ff087819 */ /* 0x000fe2000001160f */
[----:B------:R-:W1:Y:S01]  /*0550*/  LDCU.U8 UR12, c[0x0][0x410] ;  /* 0x00008200ff0c77ac */ /* 0x000e620008000000 */
[----:B------:R-:W-:Y:S01]  /*0560*/  MOV R13, R16 ;  /* 0x00000010000d7202 */ /* 0x000fe20000000f00 */
[----:B------:R-:W-:Y:S01]  /*0570*/  HADD2.F32 R42, -RZ, R42.H0_H0 ;  /* 0x2000002aff2a7230 */ /* 0x000fe20000004100 */
[----:B------:R-:W-:Y:S01]  /*0580*/  MOV R22, R17 ;  /* 0x0000001100167202 */ /* 0x000fe20000000f00 */
[----:B------:R-:W2:Y:S01]  /*0590*/  LDCU UR5, c[0x0][0x448] ;  /* 0x00008900ff0577ac */ /* 0x000ea20008000800 */
[----:B------:R-:W-:-:S02]  /*05a0*/  SHF.R.U64 R10, R16, 0x10, R17 ;  /* 0x00000010100a7819 */ /* 0x000fc40000001211 */
[----:B------:R-:W-:Y:S01]  /*05b0*/  SHF.R.U32.HI R11, RZ, 0x10, R17 ;  /* 0x00000010ff0b7819 */ /* 0x000fe20000011611 */
[----:B------:R-:W3:Y:S01]  /*05c0*/  LDCU.64 UR10, c[0x0][0x3e0] ;  /* 0x00007c00ff0a77ac */ /* 0x000ee20008000a00 */
[----:B------:R-:W-:Y:S01]  /*05d0*/  MOV R23, R18 ;  /* 0x0000001200177202 */ /* 0x000fe20000000f00 */
[----:B------:R-:W-:Y:S01]  /*05e0*/  HADD2.F32 R10, -RZ, R10.H0_H0 ;  /* 0x2000000aff0a7230 */ /* 0x000fe20000004100 */
[----:B------:R-:W-:Y:S01]  /*05f0*/  MOV R24, R19 ;  /* 0x0000001300187202 */ /* 0x000fe20000000f00 */
[----:B------:R-:W-:Y:S01]  /*0600*/  HADD2.F32 R11, -RZ, R11.H0_H0 ;  /* 0x2000000bff0b7230 */ /* 0x000fe20000004100 */
[--C-:B------:R-:W-:Y:S01]  /*0610*/  SHF.R.U64 R14, R18, 0x10, R19.reuse ;  /* 0x00000010120e7819 */ /* 0x100fe20000001213 */
[----:B------:R-:W4:Y:S01]  /*0620*/  LDCU.64 UR8, c[0x0][0x3a0] ;  /* 0x00007400ff0877ac */ /* 0x000f220008000a00 */
[----:B------:R-:W-:Y:S02]  /*0630*/  SHF.R.U32.HI R15, RZ, 0x10, R19 ;  /* 0x00000010ff0f7819 */ /* 0x000fe40000011613 */
[--C-:B------:R-:W-:Y:S01]  /*0640*/  SHF.R.U64 R67, R64, 0x10, R65.reuse ;  /* 0x0000001040437819 */ /* 0x100fe20000001241 */
[----:B------:R-:W-:Y:S01]  /*0650*/  HADD2.F32 R64, -RZ, R21.H0_H0 ;  /* 0x20000015ff407230 */ /* 0x000fe20000004100 */
[----:B------:R-:W-:Y:S01]  /*0660*/  SHF.R.U32.HI R63, RZ, 0x10, R65 ;  /* 0x00000010ff3f7819 */ /* 0x000fe20000011641 */
[----:B------:R-:W-:Y:S01]  /*0670*/  HADD2.F32 R65, -RZ, R65.H0_H0 ;  /* 0x20000041ff417230 */ /* 0x000fe20000004100 */
        /* <DEDUP_REMOVED lines=20> */
[----:B------:R-:W-:Y:S01]  /*07c0*/  ISETP.NE.AND.EX P1, PT, R25, RZ, PT, P1 ;  /* 0x000000ff1900720c */ /* 0x000fe20003f25310 */
        /* <DEDUP_REMOVED lines=17> */
[----:B01234-:R-:W-:-:S07]  /*08e0*/  HADD2.F32 R40, -RZ, R40.H0_H0 ;  /* 0x20000028ff287230 */ /* 0x01ffce0000004100 */
.L_x_22697:
[----:B------:R-:W-:Y:S01]  /*08f0*/  ISETP.NE.U32.AND P2, PT, RZ, UR8, PT ;  /* 0x00000008ff007c0c */ /* 0x000fe2000bf45070 */
[----:B0-----:R-:W0:Y:S01]  /*0900*/  S2R R34, SR_TID.X ;  /* 0x0000000000227919 */ /* 0x001e220000002100 */
[----:B------:R-:W1:Y:S01]  /*0910*/  @P1 LDC.64 R26, c[0x0][0x3e0] ;  /* 0x0000f800ff1a1b82 */ /* 0x000e620000000a00 */
[----:B------:R-:W-:Y:S01]  /*0920*/  IMAD R24, R71, UR4, RZ ;  /* 0x0000000447187c24 */ /* 0x000fe2000f8e02ff */
[----:B------:R-:W-:Y:S01]  /*0930*/  ISETP.NE.AND.EX P2, PT, RZ, UR9, PT, P2 ;  /* 0x00000009ff007c0c */ /* 0x000fe2000bf45320 */
[----:B------:R-:W-:-:S03]  /*0940*/  HFMA2 R36, -RZ, RZ, 1.875, 0 ;  /* 0x3f800000ff247431 */ /* 0x000fc600000001ff */
[----:B------:R-:W-:Y:S02]  /*0950*/  SHF.R.S32.HI R25, RZ, 0x1f, R24 ;  /* 0x0000001fff197819 */ /* 0x000fe40000011418 */
[----:B------:R-:W2:Y:S02]  /*0960*/  LDC.64 R88, c[0x0][0x390] ;  /* 0x0000e400ff587b82 */ /* 0x000ea40000000a00 */
[----:B------:R-:W-:-:S06]  /*0970*/  LEA.HI R25, R25, R24, RZ, 0x2 ;  /* 0x0000001819197211 */ /* 0x000fcc00078f10ff */
[----:B------:R-:W3:Y:S01]  /*0980*/  @P2 LDC.64 R28, c[0x0][0x3a0] ;  /* 0x0000e800ff1c2b82 */ /* 0x000ee20000000a00 */
[----:B-1----:R-:W-:-:S07]  /*0990*/  @P1 IMAD.WIDE R26, R71, 0x4, R26 ;  /* 0x00000004471a1825 */ /* 0x002fce00078e021a */
[----:B------:R-:W1:Y:S01]  /*09a0*/  @P0 LDC.64 R74, c[0x0][0x3a8] ;  /* 0x0000ea00ff4a0b82 */ /* 0x000e620000000a00 */
[----:B------:R-:W4:Y:S01]  /*09b0*/  @P1 LDG.E R36, desc[UR6][R26.64] ;  /* 0x000000061a241981 */ /* 0x000f22000c1e1900 */
[----:B0-----:R-:W-:-:S06]  /*09c0*/  LOP3.LUT R24, R34, 0x1f, RZ, 0xc0, !PT ;  /* 0x0000001f22187812 */ /* 0x001fcc00078ec0ff */
[----:B------:R-:W0:Y:S01]  /*09d0*/  @P2 LDC.64 R72, c[0x0][0x3a0] ;  /* 0x0000e800ff482b82 */ /* 0x000e220000000a00 */
[----:B------:R-:W-:-:S05]  /*09e0*/  LEA.HI.SX32 R33, R25, R24, 0x1e ;  /* 0x0000001819217211 */ /* 0x000fca00078ff2ff */
[----:B---3--:R-:W-:-:S04]  /*09f0*/  @P2 IMAD.WIDE.U32 R28, R33, 0x10, R28 ;  /* 0x00000010211c2825 */ /* 0x008fc800078e001c */
[C---:B--2---:R-:W-:Y:S02]  /*0a00*/  IMAD.WIDE.U32 R24, R33.reuse, 0x10, R88 ;  /* 0x0000001021187825 */ /* 0x044fe400078e0058 */
[----:B------:R-:W4:Y:S04]  /*0a10*/  @P2 LDG.E.128 R28, desc[UR6][R28.64] ;  /* 0x000000061c1c2981 */ /* 0x000f28000c1e1d00 */
[----:B------:R-:W4:Y:S01]  /*0a20*/  LDG.E.128 R24, desc[UR6][R24.64] ;  /* 0x0000000618187981 */ /* 0x000f22000c1e1d00 */
[C---:B------:R-:W-:Y:S01]  /*0a30*/  IADD3 R32, PT, PT, R33.reuse, 0x20, RZ ;  /* 0x0000002021207810 */ /* 0x040fe20007ffe0ff */
[----:B-1----:R-:W-:-:S04]  /*0a40*/  @P0 IMAD.WIDE.U32 R74, R33, 0x10, R74 ;  /* 0x00000010214a0825 */ /* 0x002fc800078e004a */
[-C--:B----4-:R-:W-:Y:S01]  /*0a50*/  @P2 FFMA.FTZ R37, R24, R36.reuse, R28 ;  /* 0x0000002418252223 */ /* 0x090fe2000001001c */
[-C--:B------:R-:W-:Y:S01]  /*0a60*/  @P2 FFMA.FTZ R38, R25, R36.reuse, R29 ;  /* 0x0000002419262223 */ /* 0x080fe2000001001d */
[-C--:B------:R-:W-:Y:S01]  /*0a70*/  @P2 FFMA.FTZ R39, R26, R36.reuse, R30 ;  /* 0x000000241a272223 */ /* 0x080fe2000001001e */
[----:B------:R-:W-:Y:S01]  /*0a80*/  @P2 FFMA.FTZ R56, R27, R36, R31 ;  /* 0x000000241b382223 */ /* 0x000fe2000001001f */
[C---:B------:R-:W-:Y:S01]  /*0a90*/  IMAD.WIDE.U32 R30, R32.reuse, 0x10, R88 ;  /* 0x00000010201e7825 */ /* 0x040fe200078e0058 */
[----:B------:R-:W-:Y:S02]  /*0aa0*/  @P2 MOV R20, R37 ;  /* 0x0000002500142202 */ /* 0x000fe40000000f00 */
[----:B------:R-:W-:Y:S01]  /*0ab0*/  @P2 MOV R21, R38 ;  /* 0x0000002600152202 */ /* 0x000fe20000000f00 */
[----:B0-----:R-:W-:Y:S01]  /*0ac0*/  @P2 IMAD.WIDE.U32 R28, R32, 0x10, R72 ;  /* 0x00000010201c2825 */ /* 0x001fe200078e0048 */
[----:B------:R-:W-:Y:S02]  /*0ad0*/  @P2 MOV R22, R39 ;  /* 0x0000002700162202 */ /* 0x000fe40000000f00 */
[----:B------:R-:W-:Y:S01]  /*0ae0*/  @P2 MOV R23, R56 ;  /* 0x0000003800172202 */ /* 0x000fe20000000f00 */
[----:B------:R-:W-:Y:S06]  /*0af0*/  @P2 BRA `(.L_x_22690) ;  /* 0x00000000003c2947 */ /* 0x000fec0003800000 */
[----:B------:R-:W-:-:S04]  /*0b00*/  UISETP.NE.U32.AND UP0, UPT, UR10, URZ, UPT ;  /* 0x000000ff0a00728c */ /* 0x000fc8000bf05070 */
[----:B------:R-:W-:-:S06]  /*0b10*/  UISETP.NE.AND.EX UP0, UPT, UR11, URZ, UPT, UP0 ;  /* 0x000000ff0b00728c */ /* 0x000fcc000bf05300 */
[----:B------:R-:W-:-:S13]  /*0b20*/  PLOP3.LUT P1, PT, PT, PT, UP0, 0x80, 0x8 ;  /* 0x000000000008781c */ /* 0x000fda0003f2f008 */
[-C--:B------:R-:W-:Y:S01]  /*0b30*/  @P1 FMUL.FTZ R20, R24, R36.reuse ;  /* 0x0000002418141220 */ /* 0x080fe20000410000 */
[-C--:B------:R-:W-:Y:S01]  /*0b40*/  @P1 FMUL.FTZ R21, R25, R36.reuse ;  /* 0x0000002419151220 */ /* 0x080fe20000410000 */
[-C--:B------:R-:W-:Y:S01]  /*0b50*/  @P1 FMUL.FTZ R22, R26, R36.reuse ;  /* 0x000000241a161220 */ /* 0x080fe20000410000 */
[----:B------:R-:W-:Y:S02]  /*0b60*/  @P1 FMUL.FTZ R23, R27, R36 ;  /* 0x000000241b171220 */ /* 0x000fe40000410000 */
[----:B------:R-:W-:Y:S01]  /*0b70*/  @P1 MOV R37, R20 ;  /* 0x0000001400251202 */ /* 0x000fe20000000f00 */
[-C--:B------:R-:W-:Y:S01]  /*0b80*/  @!P1 FMUL.FTZ R37, R24, R36.reuse ;  /* 0x0000002418259220 */ /* 0x080fe20000410000 */
[----:B------:R-:W-:Y:S01]  /*0b90*/  @P1 MOV R38, R21 ;  /* 0x0000001500261202 */ /* 0x000fe20000000f00 */
[----:B------:R-:W-:Y:S01]  /*0ba0*/  @!P1 FMUL.FTZ R38, R25, R36 ;  /* 0x0000002419269220 */ /* 0x000fe20000410000 */
[----:B------:R-:W-:Y:S01]  /*0bb0*/  @P1 MOV R39, R22 ;  /* 0x0000001600271202 */ /* 0x000fe20000000f00 */
[-C--:B------:R-:W-:Y:S01]  /*0bc0*/  @!P1 FMUL.FTZ R39, R26, R36.reuse ;  /* 0x000000241a279220 */ /* 0x080fe20000410000 */
[----:B------:R-:W-:Y:S01]  /*0bd0*/  @P1 MOV R56, R23 ;  /* 0x0000001700381202 */ /* 0x000fe20000000f00 */
[----:B------:R-:W-:-:S07]  /*0be0*/  @!P1 FMUL.FTZ R56, R27, R36 ;  /* 0x000000241b389220 */ /* 0x000fce0000410000 */
.L_x_22690:
[----:B------:R0:W-:Y:S01]  /*0bf0*/  @P0 STG.E.128 desc[UR6][R74.64], R20 ;  /* 0x000000144a000986 */ /* 0x0001e2000c101d06 */
[----:B------:R-:W1:Y:S03]  /*0c00*/  @P0 LDC.64 R78, c[0x0][0x3a8] ;  /* 0x0000ea00ff4e0b82 */ /* 0x000e660000000a00 */
[----:B------:R-:W2:Y:S05]  /*0c10*/  LDG.E.128 R24, desc[UR6][R30.64] ;  /* 0x000000061e187981 */ /* 0x000eaa000c1e1d00 */
[----:B------:R-:W3:Y:S01]  /*0c20*/  @P2 LDC.64 R76, c[0x0][0x3a0] ;  /* 0x0000e800ff4c2b82 */ /* 0x000ee20000000a00 */
[----:B------:R-:W2:Y:S01]  /*0c30*/  @P2 LDG.E.128 R28, desc[UR6][R28.64] ;  /* 0x000000061c1c2981 */ /* 0x000ea2000c1e1d00 */
[----:B------:R-:W-:Y:S01]  /*0c40*/  IADD3 R35, PT, PT, R33, 0x40, RZ ;  /* 0x0000004021237810 */ /* 0x000fe20007ffe0ff */
[----:B-1----:R-:W-:-:S04]  /*0c50*/  @P0 IMAD.WIDE.U32 R78, R32, 0x10, R78 ;  /* 0x00000010204e0825 */ /* 0x002fc800078e004e */
[-C--:B--2---:R-:W-:Y:S01]  /*0c60*/  @P2 FFMA.FTZ R57, R24, R36.reuse, R28 ;  /* 0x0000002418392223 */ /* 0x084fe2000001001c */
[-C--:B------:R-:W-:Y:S01]  /*0c70*/  @P2 FFMA.FTZ R72, R25, R36.reuse, R29 ;  /* 0x0000002419482223 */ /* 0x080fe2000001001d */
[-C--:B------:R-:W-:Y:S01]  /*0c80*/  @P2 FFMA.FTZ R73, R26, R36.reuse, R30 ;  /* 0x000000241a492223 */ /* 0x080fe2000001001e */
[----:B0-----:R-:W-:Y:S01]  /*0c90*/  @P2 FFMA.FTZ R75, R27, R36, R31 ;  /* 0x000000241b4b2223 */ /* 0x001fe2000001001f */
[C---:B------:R-:W-:Y:S01]  /*0ca0*/  IMAD.WIDE.U32 R30, R35.reuse, 0x10, R88 ;  /* 0x00000010231e7825 */ /* 0x040fe200078e0058 */
[----:B------:R-:W-:Y:S02]  /*0cb0*/  @P2 MOV R20, R57 ;  /* 0x0000003900142202 */ /* 0x000fe40000000f00 */
[----:B------:R-:W-:Y:S01]  /*0cc0*/  @P2 MOV R21, R72 ;  /* 0x0000004800152202 */ /* 0x000fe20000000f00 */
[----:B---3--:R-:W-:Y:S01]  /*0cd0*/  @P2 IMAD.WIDE.U32 R28, R35, 0x10, R76 ;  /* 0x00000010231c2825 */ /* 0x008fe200078e004c */
[----:B------:R-:W-:Y:S02]  /*0ce0*/  @P2 MOV R22, R73 ;  /* 0x0000004900162202 */ /* 0x000fe40000000f00 */
[----:B------:R-:W-:Y:S01]  /*0cf0*/  @P2 MOV R23, R75 ;  /* 0x0000004b00172202 */ /* 0x000fe20000000f00 */
[----:B------:R-:W-:Y:S06]  /*0d00*/  @P2 BRA `(.L_x_22691) ;  /* 0x0000000000282947 */ /* 0x000fec0003800000 */
[----:B------:R-:W-:Y:S01]  /*0d10*/  ISETP.NE.U32.AND P3, PT, RZ, UR10, PT ;  /* 0x0000000aff007c0c */ /* 0x000fe2000bf65070 */
[-C--:B------:R-:W-:Y:S01]  /*0d20*/  FMUL.FTZ R57, R24, R36.reuse ;  /* 0x0000002418397220 */ /* 0x080fe20000410000 */
[-C--:B------:R-:W-:Y:S01]  /*0d30*/  FMUL.FTZ R72, R25, R36.reuse ;  /* 0x0000002419487220 */ /* 0x080fe20000410000 */
[-C--:B------:R-:W-:Y:S01]  /*0d40*/  FMUL.FTZ R73, R26, R36.reuse ;  /* 0x000000241a497220 */ /* 0x080fe20000410000 */
[----:B------:R-:W-:Y:S01]  /*0d50*/  ISETP.NE.AND.EX P3, PT, RZ, UR11, PT, P3 ;  /* 0x0000000bff007c0c */ /* 0x000fe2000bf65330 */
[----:B------:R-:W-:-:S12]  /*0d60*/  FMUL.FTZ R75, R27, R36 ;  /* 0x000000241b4b7220 */ /* 0x000fd80000410000 */
[----:B------:R-:W-:Y:S02]  /*0d70*/  @P3 MOV R20, R57 ;  /* 0x0000003900143202 */ /* 0x000fe40000000f00 */
[----:B------:R-:W-:Y:S02]  /*0d80*/  @P3 MOV R21, R72 ;  /* 0x0000004800153202 */ /* 0x000fe40000000f00 */
[----:B------:R-:W-:Y:S02]  /*0d90*/  @P3 MOV R22, R73 ;  /* 0x0000004900163202 */ /* 0x000fe40000000f00 */
[----:B------:R-:W-:-:S07]  /*0da0*/  @P3 MOV R23, R75 ;  /* 0x0000004b00173202 */ /* 0x000fce0000000f00 */
.L_x_22691:
        /* <DEDUP_REMOVED lines=9> */
[-C--:B0-----:R-:W-:Y:S01]  /*0e40*/  @P2 FFMA.FTZ R78, R26, R36.reuse, R30 ;  /* 0x000000241a4e2223 */ /* 0x081fe2000001001e */
[----:B------:R-:W-:Y:S01]  /*0e50*/  @P2 FFMA.FTZ R79, R27, R36, R31 ;  /* 0x000000241b4f2223 */ /* 0x000fe2000001001f */
        /* <DEDUP_REMOVED lines=17> */
.L_x_22692:
[----:B------:R0:W-:Y:S01]  /*0f70*/  @P0 STG.E.128 desc[UR6][R82.64], R20 ;  /* 0x0000001452000986 */ /* 0x0001e2000c101d06 */
[----:B------:R-:W1:Y:S03]  /*0f80*/  @P0 LDC.64 R90, c[0x0][0x3a8] ;  /* 0x0000ea00ff5a0b82 */ /* 0x000e660000000a00 */
[----:B------:R-:W2:Y:S05]  /*0f90*/  LDG.E.128 R24, desc[UR6][R30.64] ;  /* 0x000000061e187981 */ /* 0x000eaa000c1e1d00 */
[----:B------:R-:W3:Y:S01]  /*0fa0*/  @P2 LDC.64 R86, c[0x0][0x3a0] ;  /* 0x0000e800ff562b82 */ /* 0x000ee20000000a00 */
[----:B------:R-:W2:Y:S02]  /*0fb0*/  @P2 LDG.E.128 R28, desc[UR6][R28.64] ;  /* 0x000000061c1c2981 */ /* 0x000ea4000c1e1d00 */
[-C--:B--2---:R-:W-:Y:S01]  /*0fc0*/  @P2 FFMA.FTZ R80, R24, R36.reuse, R28 ;  /* 0x0000002418502223 */ /* 0x084fe2000001001c */
[-C--:B------:R-:W-:Y:S01]  /*0fd0*/  @P2 FFMA.FTZ R81, R25, R36.reuse, R29 ;  /* 0x0000002419512223 */ /* 0x080fe2000001001d */
[-C--:B0-----:R-:W-:Y:S01]  /*0fe0*/  @P2 FFMA.FTZ R82, R26, R36.reuse, R30 ;  /* 0x000000241a522223 */ /* 0x081fe2000001001e */
[----:B------:R-:W-:-:S02]  /*0ff0*/  @P2 FFMA.FTZ R84, R27, R36, R31 ;  /* 0x000000241b542223 */ /* 0x000fc4000001001f */
[----:B------:R-:W-:Y:S02]  /*1000*/  @P2 MOV R20, R80 ;  /* 0x0000005000142202 */ /* 0x000fe40000000f00 */
[----:B------:R-:W-:Y:S02]  /*1010*/  @P2 MOV R21, R81 ;  /* 0x0000005100152202 */ /* 0x000fe40000000f00 */
[----:B------:R-:W-:Y:S02]  /*1020*/  @P2 MOV R22, R82 ;  /* 0x0000005200162202 */ /* 0x000fe40000000f00 */
[----:B------:R-:W-:Y:S01]  /*1030*/  @P2 MOV R23, R84 ;  /* 0x0000005400172202 */ /* 0x000fe20000000f00 */
[----:B-1-3--:R-:W-:Y:S06]  /*1040*/  @P2 BRA `(.L_x_22693) ;  /* 0x0000000000282947 */ /* 0x00afec0003800000 */
        /* <DEDUP_REMOVED lines=10> */
.L_x_22693:
[----:B------:R-:W-:Y:S01]  /*10f0*/  IADD3 R83, PT, PT, R33, 0x80, RZ ;  /* 0x0000008021537810 */ /* 0x000fe20007ffe0ff */
[----:B------:R-:W-:Y:S01]  /*1100*/  @P0 IMAD.WIDE.U32 R90, R74, 0x10, R90 ;  /* 0x000000104a5a0825 */ /* 0x000fe200078e005a */
[----:B------:R-:W0:Y:S03]  /*1110*/  @P0 LDC.64 R92, c[0x0][0x3a8] ;  /* 0x0000ea00ff5c0b82 */ /* 0x000e260000000a00 */
[C---:B------:R-:W-:Y:S01]  /*1120*/  IMAD.WIDE.U32 R24, R83.reuse, 0x10, R88 ;  /* 0x0000001053187825 */ /* 0x040fe200078e0058 */
[----:B------:R1:W-:Y:S03]  /*1130*/  @P0 STG.E.128 desc[UR6][R90.64], R20 ;  /* 0x000000145a000986 */ /* 0x0003e6000c101d06 */
[----:B------:R-:W-:Y:S02]  /*1140*/  @P2 IMAD.WIDE.U32 R28, R83, 0x10, R86 ;  /* 0x00000010531c2825 */ /* 0x000fe400078e0056 */
[----:B------:R-:W2:Y:S04]  /*1150*/  LDG.E.128 R24, desc[UR6][R24.64] ;  /* 0x0000000618187981 */ /* 0x000ea8000c1e1d00 */
[----:B------:R-:W2:Y:S02]  /*1160*/  @P2 LDG.E.128 R28, desc[UR6][R28.64] ;  /* 0x000000061c1c2981 */ /* 0x000ea4000c1e1d00 */
[-C--:B--2---:R-:W-:Y:S01]  /*1170*/  @P2 FFMA.FTZ R85, R24, R36.reuse, R28 ;  /* 0x0000002418552223 */ /* 0x084fe2000001001c */
[-C--:B------:R-:W-:Y:S01]  /*1180*/  @P2 FFMA.FTZ R86, R25, R36.reuse, R29 ;  /* 0x0000002419562223 */ /* 0x080fe2000001001d */
[-C--:B------:R-:W-:Y:S01]  /*1190*/  @P2 FFMA.FTZ R87, R26, R36.reuse, R30 ;  /* 0x000000241a572223 */ /* 0x080fe2000001001e */
[----:B-1----:R-:W-:-:S02]  /*11a0*/  @P2 FFMA.FTZ R91, R27, R36, R31 ;  /* 0x000000241b5b2223 */ /* 0x002fc4000001001f */
[----:B------:R-:W-:Y:S02]  /*11b0*/  @P2 MOV R20, R85 ;  /* 0x0000005500142202 */ /* 0x000fe40000000f00 */
[----:B------:R-:W-:Y:S02]  /*11c0*/  @P2 MOV R21, R86 ;  /* 0x0000005600152202 */ /* 0x000fe40000000f00 */
[----:B------:R-:W-:Y:S02]  /*11d0*/  @P2 MOV R22, R87 ;  /* 0x0000005700162202 */ /* 0x000fe40000000f00 */
[----:B------:R-:W-:Y:S01]  /*11e0*/  @P2 MOV R23, R91 ;  /* 0x0000005b00172202 */ /* 0x000fe20000000f00 */
[----:B0-----:R-:W-:Y:S06]  /*11f0*/  @P2 BRA `(.L_x_22694) ;  /* 0x0000000000282947 */ /* 0x001fec0003800000 */
        /* <DEDUP_REMOVED lines=10> */
.L_x_22694:
[----:B------:R-:W0:Y:S01]  /*12a0*/  @P2 LDC.64 R24, c[0x0][0x3a0] ;  /* 0x0000e800ff182b82 */ /* 0x000e220000000a00 */
[----:B------:R-:W-:Y:S01]  /*12b0*/  IADD3 R90, PT, PT, R33, 0xa0, RZ ;  /* 0x000000a0215a7810 */ /* 0x000fe20007ffe0ff */
[----:B------:R-:W-:-:S04]  /*12c0*/  @P0 IMAD.WIDE.U32 R92, R83, 0x10, R92 ;  /* 0x00000010535c0825 */ /* 0x000fc800078e005c */
[C---:B------:R-:W-:Y:S01]  /*12d0*/  IMAD.WIDE.U32 R26, R90.reuse, 0x10, R88 ;  /* 0x000000105a1a7825 */ /* 0x040fe200078e0058 */
[----:B------:R1:W-:Y:S03]  /*12e0*/  @P0 STG.E.128 desc[UR6][R92.64], R20 ;  /* 0x000000145c000986 */ /* 0x0003e6000c101d06 */
[----:B0-----:R-:W-:Y:S02]  /*12f0*/  @P2 IMAD.WIDE.U32 R28, R90, 0x10, R24 ;  /* 0x000000105a1c2825 */ /* 0x001fe400078e0018 */
[----:B------:R-:W2:Y:S04]  /*1300*/  LDG.E.128 R24, desc[UR6][R26.64] ;  /* 0x000000061a187981 */ /* 0x000ea8000c1e1d00 */
[----:B------:R-:W2:Y:S02]  /*1310*/  @P2 LDG.E.128 R28, desc[UR6][R28.64] ;  /* 0x000000061c1c2981 */ /* 0x000ea4000c1e1d00 */
[-C--:B--2---:R-:W-:Y:S01]  /*1320*/  @P2 FFMA.FTZ R28, R24, R36.reuse, R28 ;  /* 0x00000024181c2223 */ /* 0x084fe2000001001c */
[-C--:B------:R-:W-:Y:S01]  /*1330*/  @P2 FFMA.FTZ R29, R25, R36.reuse, R29 ;  /* 0x00000024191d2223 */ /* 0x080fe2000001001d */
[-C--:B------:R-:W-:Y:S01]  /*1340*/  @P2 FFMA.FTZ R30, R26, R36.reuse, R30 ;  /* 0x000000241a1e2223 */ /* 0x080fe2000001001e */
[----:B------:R-:W-:-:S02]  /*1350*/  @P2 FFMA.FTZ R31, R27, R36, R31 ;  /* 0x000000241b1f2223 */ /* 0x000fc4000001001f */
[----:B-1----:R-:W-:Y:S02]  /*1360*/  @P2 MOV R20, R28 ;  /* 0x0000001c00142202 */ /* 0x002fe40000000f00 */
[----:B------:R-:W-:Y:S02]  /*1370*/  @P2 MOV R21, R29 ;  /* 0x0000001d00152202 */ /* 0x000fe40000000f00 */
        /* <DEDUP_REMOVED lines=13> */
.L_x_22695:
[----:B------:R-:W-:Y:S01]  /*1450*/  FADD.FTZ R27, RZ, R37 ;  /* 0x00000025ff1b7221 */ /* 0x000fe20000010000 */
[----:B------:R-:W0:Y:S01]  /*1460*/  @P0 LDC.64 R24, c[0x0][0x3a8] ;  /* 0x0000ea00ff180b82 */ /* 0x000e220000000a00 */
[----:B------:R-:W-:Y:S01]  /*1470*/  UMOV UR13, 0xffffffff ;  /* 0xffffffff000d7882 */ /* 0x000fe20000000000 */
[----:B------:R-:W-:Y:S01]  /*1480*/  LOP3.LUT P2, RZ, R34, 0x1f, RZ, 0xc0, !PT ;  /* 0x0000001f22ff7812 */ /* 0x000fe2000784c0ff */
        /* <DEDUP_REMOVED lines=95> */
.L_x_22709:
[----:B-1----:R-:W-:Y:S01]  /*1a80*/  FADD.FTZ R24, R93, R24 ;  /* 0x000000185d187221 */ /* 0x002fe20000010000 */
[----:B------:R-:W1:Y:S01]  /*1a90*/  @!P2 LDC.64 R26, c[0x0][0x3c0] ;  /* 0x0000f000ff1aab82 */ /* 0x000e620000000a00 */
[----:B------:R-:W-:Y:S02]  /*1aa0*/  ISETP.NE.AND P3, PT, RZ, UR12, PT ;  /* 0x0000000cff007c0c */ /* 0x000fe4000bf65270 */
[----:B------:R-:W-:Y:S01]  /*1ab0*/  FFMA.FTZ R25, R24, R25, UR5 ;  /* 0x0000000518197e23 */ /* 0x000fe20008010019 */
[----:B------:R-:W-:-:S04]  /*1ac0*/  FMUL.FTZ R24, R36, R36 ;  /* 0x0000002424187220 */ /* 0x000fc80000410000 */
[----:B------:R-:W2:Y:S01]  /*1ad0*/  LDC.64 R88, c[0x0][0x428] ;  /* 0x00010a00ff587b82 */ /* 0x000ea20000000a00 */
[----:B------:R-:W-:-:S05]  /*1ae0*/  FSEL R24, R24, RZ, P3 ;  /* 0x000000ff18187208 */ /* 0x000fca0001800000 */
[----:B------:R-:W-:Y:S02]  /*1af0*/  FADD.FTZ R34, R25, R24 ;  /* 0x0000001819227221 */ /* 0x000fe40000010000 */
[----:B------:R-:W3:Y:S04]  /*1b00*/  @!P2 LDC.64 R24, c[0x0][0x3c8] ;  /* 0x0000f200ff18ab82 */ /* 0x000ee80000000a00 */
[----:B------:R-:W4:Y:S01]  /*1b10*/  MUFU.RSQ R34, R34 ;  /* 0x0000002200227308 */ /* 0x000f220000001400 */
[----:B-1----:R-:W-:-:S05]  /*1b20*/  @!P2 IMAD.WIDE R26, R71, 0x4, R26 ;  /* 0x00000004471aa825 */ /* 0x002fca00078e021a */
[----:B------:R1:W-:Y:S01]  /*1b30*/  @!P2 STG.E desc[UR6][R26.64], R36 ;  /* 0x000000241a00a986 */ /* 0x0003e2000c101906 */
[----:B---3--:R-:W-:Y:S01]  /*1b40*/  @!P2 IMAD.WIDE R24, R71, 0x4, R24 ;  /* 0x000000044718a825 */ /* 0x008fe200078e0218 */
[----:B-1----:R-:W-:-:S04]  /*1b50*/  FSEL R36, R36, RZ, !P3 ;  /* 0x000000ff24247208 */ /* 0x002fc80005800000 */
[----:B----4-:R1:W-:Y:S01]  /*1b60*/  @!P2 STG.E desc[UR6][R24.64], R34 ;  /* 0x000000221800a986 */ /* 0x0103e2000c101906 */
[C---:B------:R-:W-:Y:S01]  /*1b70*/  FADD.FTZ R37, -R36.reuse, R37 ;  /* 0x0000002524257221 */ /* 0x040fe20000010100 */
[C---:B0-----:R-:W-:Y:S01]  /*1b80*/  FADD.FTZ R93, -R36.reuse, R38 ;  /* 0x00000026245d7221 */ /* 0x041fe20000010100 */
[C---:B------:R-:W-:Y:S01]  /*1b90*/  FADD.FTZ R39, -R36.reuse, R39 ;  /* 0x0000002724277221 */ /* 0x040fe20000010100 */
[----:B------:R-:W-:Y:S01]  /*1ba0*/  FADD.FTZ R92, -R36, R56 ;  /* 0x00000038245c7221 */ /* 0x000fe20000010100 */
[C---:B------:R-:W-:Y:S01]  /*1bb0*/  FMUL.FTZ R38, R34.reuse, R37 ;  /* 0x0000002522267220 */ /* 0x040fe20000410000 */
[C---:B------:R-:W-:Y:S01]  /*1bc0*/  FMUL.FTZ R56, R34.reuse, R93 ;  /* 0x0000005d22387220 */ /* 0x040fe20000410000 */
[C---:B------:R-:W-:Y:S01]  /*1bd0*/  FMUL.FTZ R26, R34.reuse, R39 ;  /* 0x00000027221a7220 */ /* 0x040fe20000410000 */
[----:B------:R-:W-:Y:S01]  /*1be0*/  FMUL.FTZ R92, R34, R92 ;  /* 0x0000005c225c7220 */ /* 0x000fe20000410000 */
[C---:B------:R-:W-:Y:S01]  /*1bf0*/  FADD.FTZ R57, -R36.reuse, R57 ;  /* 0x0000003924397221 */ /* 0x040fe20000010100 */
[----:B------:R-:W-:Y:S01]  /*1c00*/  FADD.FTZ R72, -R36, R72 ;  /* 0x0000004824487221 */ /* 0x000fe20000010100 */
[----:B------:R-:W-:Y:S01]  /*1c10*/  FFMA.FTZ R26, R26, R66, R65 ;  /* 0x000000421a1a7223 */ /* 0x000fe20000010041 */
[----:B-1----:R-:W-:Y:S01]  /*1c20*/  FFMA.FTZ R24, R38, R70, R69 ;  /* 0x0000004626187223 */ /* 0x002fe20000010045 */
[----:B------:R-:W-:Y:S01]  /*1c30*/  FFMA.FTZ R25, R56, R68, R67 ;  /* 0x0000004438197223 */ /* 0x000fe20000010043 */
[----:B------:R-:W-:Y:S01]  /*1c40*/  FFMA.FTZ R27, R92, R64, R63 ;  /* 0x000000405c1b7223 */ /* 0x000fe2000001003f */
[----:B--2---:R-:W-:-:S04]  /*1c50*/  IMAD.WIDE.U32 R38, R33, 0x10, R88 ;  /* 0x0000001021267825 */ /* 0x004fc800078e0058 */
[C---:B------:R-:W-:Y:S01]  /*1c60*/  FADD.FTZ R73, -R36.reuse, R73 ;  /* 0x0000004924497221 */ /* 0x040fe20000010100 */
[----:B------:R-:W-:Y:S01]  /*1c70*/  FADD.FTZ R33, -R36, R86 ;  /* 0x0000005624217221 */ /* 0x000fe20000010100 */
[C---:B------:R-:W-:Y:S01]  /*1c80*/  FMUL.FTZ R86, R34.reuse, R57 ;  /* 0x0000003922567220 */ /* 0x040fe20000410000 */
[C---:B------:R-:W-:Y:S01]  /*1c90*/  FMUL.FTZ R57, R34.reuse, R72 ;  /* 0x0000004822397220 */ /* 0x040fe20000410000 */
[----:B------:R0:W-:Y:S01]  /*1ca0*/  STG.E.128 desc[UR6][R38.64], R24 ;  /* 0x0000001826007986 */ /* 0x0001e2000c101d06 */
        /* <DEDUP_REMOVED lines=14> */
[C---:B------:R-:W-:Y:S01]  /*1d90*/  FMUL.FTZ R72, R34.reuse, R91 ;  /* 0x0000005b22487220 */ /* 0x040fe20000410000 */
[----:B------:R-:W-:Y:S01]  /*1da0*/  FMUL.FTZ R37, R34, R37 ;  /* 0x0000002522257220 */ /* 0x000fe20000410000 */
[----:B------:R-:W-:Y:S01]  /*1db0*/  FFMA.FTZ R29, R29, R42, R41 ;  /* 0x0000002a1d1d7223 */ /* 0x000fe20000010029 */
[C---:B0-----:R-:W-:Y:S01]  /*1dc0*/  FADD.FTZ R26, -R36.reuse, R76 ;  /* 0x0000004c241a7221 */ /* 0x041fe20000010100 */
[C---:B------:R-:W-:Y:S01]  /*1dd0*/  FADD.FTZ R25, -R36.reuse, R77 ;  /* 0x0000004d24197221 */ /* 0x040fe20000010100 */
[C---:B------:R-:W-:Y:S01]  /*1de0*/  FADD.FTZ R77, -R36.reuse, R78 ;  /* 0x0000004e244d7221 */ /* 0x040fe20000010100 */
[----:B------:R-:W-:Y:S01]  /*1df0*/  FADD.FTZ R76, -R36, R79 ;  /* 0x0000004f244c7221 */ /* 0x000fe20000010100 */
[C---:B------:R-:W-:Y:S01]  /*1e00*/  FMUL.FTZ R79, R34.reuse, R26 ;  /* 0x0000001a224f7220 */ /* 0x040fe20000410000 */
[----:B------:R-:W-:Y:S01]  /*1e10*/  FMUL.FTZ R78, R34, R25 ;  /* 0x00000019224e7220 */ /* 0x000fe20000410000 */
[----:B------:R-:W-:Y:S01]  /*1e20*/  FFMA.FTZ R25, R57, R60, R59 ;  /* 0x0000003c39197223 */ /* 0x000fe2000001003b */
[----:B------:R-:W-:Y:S01]  /*1e30*/  FFMA.FTZ R26, R56, R58, R55 ;  /* 0x0000003a381a7223 */ /* 0x000fe20000010037 */
[----:B------:R-:W-:Y:S01]  /*1e40*/  FADD.FTZ R24, -R36, R28 ;  /* 0x0000001c24187221 */ /* 0x000fe20000010100 */
[----:B------:R-:W0:Y:S01]  /*1e50*/  LDC.64 R56, c[0x0][0x380] ;  /* 0x0000e000ff387b82 */ /* 0x000e220000000a00 */
[----:B------:R-:W-:Y:S01]  /*1e60*/  FMUL.FTZ R27, R34, R75 ;  /* 0x0000004b221b7220 */ /* 0x000fe20000410000 */
[C---:B------:R-:W-:Y:S01]  /*1e70*/  FADD.FTZ R38, -R36.reuse, R30 ;  /* 0x0000001e24267221 */ /* 0x040fe20000010100 */
[----:B------:R-:W-:Y:S01]  /*1e80*/  FADD.FTZ R39, -R36, R31 ;  /* 0x0000001f24277221 */ /* 0x000fe20000010100 */
        /* <DEDUP_REMOVED lines=11> */
[----:B------:R1:W-:Y:S01]  /*1f40*/  STG.E.128 desc[UR6][R92.64], R24 ;  /* 0x000000185c007986 */ /* 0x0003e2000c101d06 */
        /* <DEDUP_REMOVED lines=15> */
[----:B0-----:R-:W-:Y:S01]  /*2040*/  LEA R71, R56, R71, 0x2 ;  /* 0x0000004738477211 */ /* 0x001fe200078e10ff */
[----:B-1----:R-:W-:Y:S01]  /*2050*/  FFMA.FTZ R24, R79, R52, R51 ;  /* 0x000000344f187223 */ /* 0x002fe20000010033 */
[----:B------:R-:W-:Y:S01]  /*2060*/  FFMA.FTZ R25, R78, R50, R49 ;  /* 0x000000324e197223 */ /* 0x000fe20000010031 */
[----:B------:R-:W-:Y:S01]  /*2070*/  FFMA.FTZ R26, R77, R48, R47 ;  /* 0x000000304d1a7223 */ /* 0x000fe2000001002f */
[----:B------:R-:W-:Y:S01]  /*2080*/  FFMA.FTZ R27, R76, R46, R45 ;  /* 0x0000002e4c1b7223 */ /* 0x000fe2000001002d */
[----:B------:R-:W-:-:S04]  /*2090*/  ISETP.GE.AND P2, PT, R71, R57, PT ;  /* 0x000000394700720c */ /* 0x000fc80003f46270 */
[----:B------:R0:W-:Y:S04]  /*20a0*/  STG.E.128 desc[UR6][R80.64], R24 ;  /* 0x0000001850007986 */ /* 0x0001e8000c101d06 */
[----:B------:R0:W-:Y:S04]  /*20b0*/  STG.E.128 desc[UR6][R84.64], R28 ;  /* 0x0000001c54007986 */ /* 0x0001e8000c101d06 */
[----:B------:R0:W-:Y:S04]  /*20c0*/  STG.E.128 desc[UR6][R82.64], R32 ;  /* 0x0000002052007986 */ /* 0x0001e8000c101d06 */
[----:B------:R0:W-:Y:S01]  /*20d0*/  STG.E.128 desc[UR6][R88.64], R36 ;  /* 0x0000002458007986 */ /* 0x0001e2000c101d06 */
[----:B------:R-:W-:Y:S05]  /*20e0*/  @!P2 BRA `(.L_x_22697) ;  /* 0xffffffe80000a947 */ /* 0x000fea000383ffff */
[----:B------:R-:W-:Y:S05]  /*20f0*/  EXIT ;  /* 0x000000000000794d */ /* 0x000fea0003800000 */
.L_x_22696:
        /* <DEDUP_REMOVED lines=8> */
.L_x_22699:
[----:B------:R-:W-:Y:S05]  /*2180*/  BSYNC B0 ;  /* 0x0000000000007941 */ /* 0x000fea0003800000 */
.L_x_22698:
        /* <DEDUP_REMOVED lines=8> */
.L_x_22700:
[----:B------:R-:W-:Y:S02]  /*2210*/  HFMA2 R34, -RZ, RZ, 0, 2.384185791015625e-07 ;  /* 0x00000004ff227431 */ /* 0x000fe400000001ff */
[----:B------:R-:W-:-:S05]  /*2220*/  FADD.FTZ R89, R88, R24 ;  /* 0x0000001858597221 */ /* 0x000fca0000010000 */
[----:B------:R-:W-:-:S07]  /*2230*/  MOV R88, R89 ;  /* 0x0000005900587202 */ /* 0x000fce0000000f00 */
[----:B------:R-:W-:Y:S05]  /*2240*/  WARPSYNC.COLLECTIVE R26, `(.L_x_22701) ;  /* 0x000000001a087348 */ /* 0x000fea0003c00000 */
[----:B------:R0:W1:Y:S02]  /*2250*/  SHFL.BFLY P3, R24, R88, R34, R27 ;  /* 0x0c00002258187389 */ /* 0x000064000006001b */
[----:B01----:R-:W-:Y:S05]  /*2260*/  ENDCOLLECTIVE ;  /* 0x000000000000791b */ /* 0x003fea0003800000 */
.L_x_22701:
[----:B------:R-:W-:Y:S02]  /*2270*/  HFMA2 R34, -RZ, RZ, 0, 4.76837158203125e-07 ;  /* 0x00000008ff227431 */ /* 0x000fe400000001ff */
[----:B------:R-:W-:-:S05]  /*2280*/  FADD.FTZ R92, R89, R24 ;  /* 0x00000018595c7221 */ /* 0x000fca0000010000 */
[----:B------:R-:W-:-:S07]  /*2290*/  MOV R88, R92 ;  /* 0x0000005c00587202 */ /* 0x000fce0000000f00 */
[----:B------:R-:W-:Y:S05]  /*22a0*/  WARPSYNC.COLLECTIVE R26, `(.L_x_22702) ;  /* 0x000000001a087348 */ /* 0x000fea0003c00000 */
[----:B------:R0:W1:Y:S02]  /*22b0*/  SHFL.BFLY P3, R24, R88, R34, R27 ;  /* 0x0c00002258187389 */ /* 0x000064000006001b */
[----:B01----:R-:W-:Y:S05]  /*22c0*/  ENDCOLLECTIVE ;  /* 0x000000000000791b */ /* 0x003fea0003800000 */
.L_x_22702:
[----:B------:R-:W-:Y:S02]  /*22d0*/  HFMA2 R34, -RZ, RZ, 0, 9.5367431640625e-07 ;  /* 0x00000010ff227431 */ /* 0x000fe400000001ff */
[----:B------:R-:W-:-:S05]  /*22e0*/  FADD.FTZ R93, R92, R24 ;  /* 0x000000185c5d7221 */ /* 0x000fca0000010000 */
[----:B------:R-:W-:-:S07]  /*22f0*/  MOV R88, R93 ;  /* 0x0000005d00587202 */ /* 0x000fce0000000f00 */
[----:B------:R-:W-:Y:S05]  /*2300*/  WARPSYNC.COLLECTIVE R26, `(.L_x_22703) ;  /* 0x000000001a087348 */ /* 0x000fea0003c00000 */
[----:B------:R0:W1:Y:S02]  /*2310*/  SHFL.BFLY P3, R24, R88, R34, R27 ;  /* 0x0c00002258187389 */ /* 0x000064000006001b */
[----:B01----:R-:W-:Y:S05]  /*2320*/  ENDCOLLECTIVE ;  /* 0x000000000000791b */ /* 0x003fea0003800000 */
.L_x_22703:
        /* <DEDUP_REMOVED lines=51> */
[----:B------:R-:W-:-:S07]  /*2660*/  HFMA2 R27, -RZ, RZ, 0, 1.847743988037109375e-06 ;  /* 0x0000001fff1b7431 */ /* 0x000fce00000001ff */
[----:B------:R-:W-:Y:S05]  /*2670*/  WARPSYNC.COLLECTIVE R26, `(.L_x_22704) ;  /* 0x000000001a087348 */ /* 0x000fea0003c00000 */
[----:B------:R0:W1:Y:S02]  /*2680*/  SHFL.BFLY P3, R24, R88, R34, R27 ;  /* 0x0c00002258187389 */ /* 0x000064000006001b */
[----:B01----:R-:W-:Y:S05]  /*2690*/  ENDCOLLECTIVE ;  /* 0x000000000000791b */ /* 0x003fea0003800000 */
.L_x_22704:
[----:B------:R-:W-:Y:S02]  /*26a0*/  HFMA2 R34, -RZ, RZ, 0, 1.1920928955078125e-07 ;  /* 0x00000002ff227431 */ /* 0x000fe400000001ff */
[----:B------:R-:W-:-:S05]  /*26b0*/  FADD.FTZ R89, R88, R24 ;  /* 0x0000001858597221 */ /* 0x000fca0000010000 */
[----:B------:R-:W-:-:S07]  /*26c0*/  MOV R88, R89 ;  /* 0x0000005900587202 */ /* 0x000fce0000000f00 */
[----:B------:R-:W-:Y:S05]  /*26d0*/  WARPSYNC.COLLECTIVE R26, `(.L_x_22705) ;  /* 0x000000001a087348 */ /* 0x000fea0003c00000 */
[----:B------:R0:W1:Y:S02]  /*26e0*/  SHFL.BFLY P3, R24, R88, R34, R27 ;  /* 0x0c00002258187389 */ /* 0x000064000006001b */
[----:B01----:R-:W-:Y:S05]  /*26f0*/  ENDCOLLECTIVE ;  /* 0x000000000000791b */ /* 0x003fea0003800000 */
.L_x_22705:
[----:B------:R-:W-:Y:S02]  /*2700*/  HFMA2 R34, -RZ, RZ, 0, 2.384185791015625e-07 ;  /* 0x00000004ff227431 */ /* 0x000fe400000001ff */
[----:B------:R-:W-:-:S05]  /*2710*/  FADD.FTZ R92, R89, R24 ;  /* 0x00000018595c7221 */ /* 0x000fca0000010000 */
[----:B------:R-:W-:-:S07]  /*2720*/  MOV R88, R92 ;  /* 0x0000005c00587202 */ /* 0x000fce0000000f00 */
[----:B------:R-:W-:Y:S05]  /*2730*/  WARPSYNC.COLLECTIVE R26, `(.L_x_22706) ;  /* 0x000000001a087348 */ /* 0x000fea0003c00000 */
[----:B------:R0:W1:Y:S02]  /*2740*/  SHFL.BFLY P3, R24, R88, R34, R27 ;  /* 0x0c00002258187389 */ /* 0x000064000006001b */
[----:B01----:R-:W-:Y:S05]  /*2750*/  ENDCOLLECTIVE ;  /* 0x000000000000791b */ /* 0x003fea0003800000 */
.L_x_22706:
[----:B------:R-:W-:Y:S02]  /*2760*/  HFMA2 R34, -RZ, RZ, 0, 4.76837158203125e-07 ;  /* 0x00000008ff227431 */ /* 0x000fe400000001ff */
[----:B------:R-:W-:-:S05]  /*2770*/  FADD.FTZ R93, R92, R24 ;  /* 0x000000185c5d7221 */ /* 0x000fca0000010000 */
[----:B------:R-:W-:-:S07]  /*2780*/  MOV R88, R93 ;  /* 0x0000005d00587202 */ /* 0x000fce0000000f00 */
[----:B------:R-:W-:Y:S05]  /*2790*/  WARPSYNC.COLLECTIVE R26, `(.L_x_22707) ;  /* 0x000000001a087348 */ /* 0x000fea0003c00000 */
[----:B------:R0:W1:Y:S02]  /*27a0*/  SHFL.BFLY P3, R24, R88, R34, R27 ;  /* 0x0c00002258187389 */ /* 0x000064000006001b */
[----:B01----:R-:W-:Y:S05]  /*27b0*/  ENDCOLLECTIVE ;  /* 0x000000000000791b */ /* 0x003fea0003800000 */
.L_x_22707:
[----:B------:R-:W-:Y:S02]  /*27c0*/  HFMA2 R34, -RZ, RZ, 0, 9.5367431640625e-07 ;  /* 0x00000010ff227431 */ /* 0x000fe400000001ff */
[----:B------:R-:W-:-:S05]  /*27d0*/  FADD.FTZ R93, R93, R24 ;  /* 0x000000185d5d7221 */ /* 0x000fca0000010000 */
[----:B------:R-:W-:-:S07]  /*27e0*/  MOV R88, R93 ;  /* 0x0000005d00587202 */ /* 0x000fce0000000f00 */
[----:B------:R-:W-:Y:S05]  /*27f0*/  WARPSYNC.COLLECTIVE R26, `(.L_x_22708) ;  /* 0x000000001a087348 */ /* 0x000fea0003c00000 */
[----:B------:R0:W1:Y:S02]  /*2800*/  SHFL.BFLY P3, R24, R88, R34, R27 ;  /* 0x0c00002258187389 */ /* 0x000064000006001b */
[----:B01----:R-:W-:Y:S05]  /*2810*/  ENDCOLLECTIVE ;  /* 0x000000000000791b */ /* 0x003fea0003800000 */
.L_x_22708:
[----:B------:R-:W-:Y:S05]  /*2820*/  BRA `(.L_x_22709) ;  /* 0xfffffff000947947 */ /* 0x000fea000383ffff */
.L_x_22710:
        /* <DEDUP_REMOVED lines=13> */
.L_x_28831:


//--------------------- .text._ZN10layer_norm13ln_fwd_kernelINS_13Kernel_traitsI6__halfffffjLj768ELj1ELj4ELj1ELj16ENS_18Kernel_traits_baseILj768ES2_ffffjLj128EEEEELb0ELb0ELb1ELb0EEEvNS_9FwdParamsE --------------------------
	.section	.text._ZN10layer_norm13ln_fwd_kernelINS_13Kernel_traitsI6__halfffffjLj768ELj1ELj4ELj1ELj16ENS_18Kernel_traits_baseILj768ES2_ffffjLj128EEEEELb0ELb0ELb1ELb0EEEvNS_9FwdParamsE,"ax",@progbits
	.align	128
        .global         _ZN10layer_norm13ln_fwd_kernelINS_13Kernel_traitsI6__halfffffjLj768ELj1ELj4ELj1ELj16ENS_18Kernel_traits_baseILj768ES2_ffffjLj128EEEEELb0ELb0ELb1ELb0EEEvNS_9FwdParamsE
        .type           _ZN10layer_norm13ln_fwd_kernelINS_13Kernel_traitsI6__halfffffjLj768ELj1ELj4ELj1ELj16ENS_18Kernel_traits_baseILj768ES2_ffffjLj128EEEEELb0ELb0ELb1ELb0EEEvNS_9FwdParamsE,@function
        .size           _ZN10layer_norm13ln_fwd_kernelINS_13Kernel_traitsI6__halfffffjLj768ELj1ELj4ELj1ELj16ENS_18Kernel_traits_baseILj768ES2_ffffjLj128EEEEELb0ELb0ELb1ELb0EEEvNS_9FwdParamsE,(.L_x_28832 - _ZN10layer_norm13ln_fwd_kernelINS_13Kernel_traitsI6__halfffffjLj768ELj1ELj4ELj1ELj16ENS_18Kernel_traits_baseILj768ES2_ffffjLj128EEEEELb0ELb0ELb1ELb0EEEvNS_9FwdParamsE)
        .other          _ZN10layer_norm13ln_fwd_kernelINS_13Kernel_traitsI6__halfffffjLj768ELj1ELj4ELj1ELj16ENS_18Kernel_traits_baseILj768ES2_ffffjLj128EEEEELb0ELb0ELb1ELb0EEEvNS_9FwdParamsE,@"STO_CUDA_ENTRY STV_DEFAULT"
_ZN10layer_norm13ln_fwd_kernelINS_13Kernel_traitsI6__halfffffjLj768ELj1ELj4ELj1ELj16ENS_18Kernel_traits_baseILj768ES2_ffffjLj128EEEEELb0ELb0ELb1ELb0EEEvNS_9FwdParamsE:
.text._ZN10layer_norm13ln_fwd_kernelINS_13Kernel_traitsI6__halfffffjLj768ELj1ELj4ELj1ELj16ENS_18Kernel_traits_baseILj768ES2_ffffjLj128EEEEELb0ELb0ELb1ELb0EEEvNS_9FwdParamsE:
        /* <DEDUP_REMOVED lines=68> */
.L_x_22712:
        /* <DEDUP_REMOVED lines=36> */
.L_x_22713:
[----:B------:R-:W-:Y:S05]  /*0680*/  BSYNC.RECONVERGENT B0 ;  /* 0x0000000000007941 */ /* 0x000fea0003800200 */
.L_x_22711:
[----:B------:R-:W0:Y:S02]  /*0690*/  LDCU UR4, c[0x0][0x384] ;  /* 0x00007080ff0477ac */ /* 0x000e240008000800 */
[----:B0-----:R-:W-:-:S13]  /*06a0*/  ISETP.GE.AND P0, PT, R51, UR4, PT ;  /* 0x0000000433007c0c */ /* 0x001fda000bf06270 */
[----:B------:R-:W-:Y:S05]  /*06b0*/  @P0 EXIT ;  /* 0x000000000000094d */ /* 0x000fea0003800000 */
[----:B-----5:R-:W-:Y:S01]  /*06c0*/  MOV R0, R5 ;  /* 0x0000000500007202 */ /* 0x020fe20000000f00 */
[----:B------:R-:W0:Y:S01]  /*06d0*/  LDCU UR8, c[0x0][0x40c] ;  /* 0x00008180ff0877ac */ /* 0x000e220008000800 */
[--C-:B------:R-:W-:Y:S02]  /*06e0*/  SHF.R.U64 R72, R4, 0x10, R5.reuse ;  /* 0x0000001004487819 */ /* 0x100fe40000001205 */
[----:B------:R-:W-:Y:S01]  /*06f0*/  SHF.R.U32.HI R20, RZ, 0x10, R5 ;  /* 0x00000010ff147819 */ /* 0x000fe20000011605 */
[----:B------:R-:W1:Y:S01]  /*0700*/  LDCU.U8 UR9, c[0x0][0x410] ;  /* 0x00008200ff0977ac */ /* 0x000e620008000000 */
[----:B------:R-:W-:Y:S02]  /*0710*/  MOV R73, R4 ;  /* 0x0000000400497202 */ /* 0x000fe40000000f00 */
[----:B------:R-:W-:Y:S01]  /*0720*/  MOV R71, R6 ;  /* 0x0000000600477202 */ /* 0x000fe20000000f00 */
[----:B------:R-:W2:Y:S01]  /*0730*/  LDCU UR10, c[0x0][0x448] ;  /* 0x00008900ff0a77ac */ /* 0x000ea20008000800 */
[----:B------:R-:W-:-:S02]  /*0740*/  MOV R5, R7 ;  /* 0x0000000700057202 */ /* 0x000fc40000000f00 */
[----:B------:R-:W-:Y:S01]  /*0750*/  PRMT R73, R0, 0x5410, R73 ;  /* 0x0000541000497816 */ /* 0x000fe20000000049 */
[----:B------:R-:W3:Y:S01]  /*0760*/  LDCU.64 UR4, c[0x0][0x3a0] ;  /* 0x00007400ff0477ac */ /* 0x000ee20008000a00 */
[----:B------:R-:W-:Y:S02]  /*0770*/  PRMT R71, R5, 0x5410, R71 ;  /* 0x0000541005477816 */ /* 0x000fe40000000047 */
[--C-:B------:R-:W-:Y:S02]  /*0780*/  SHF.R.U64 R68, R6, 0x10, R7.reuse ;  /* 0x0000001006447819 */ /* 0x100fe40000001207 */
[----:B------:R-:W-:Y:S02]  /*0790*/  MOV R0, R58 ;  /* 0x0000003a00007202 */ /* 0x000fe40000000f00 */
[----:B------:R-:W-:Y:S02]  /*07a0*/  MOV R5, R59 ;  /* 0x0000003b00057202 */ /* 0x000fe40000000f00 */
[----:B------:R-:W-:-:S02]  /*07b0*/  SHF.R.U32.HI R7, RZ, 0x10, R7 ;  /* 0x00000010ff077819 */ /* 0x000fc40000011607 */
[----:B------:R-:W-:Y:S02]  /*07c0*/  MOV R67, R16 ;  /* 0x0000001000437202 */ /* 0x000fe40000000f00 */
[----:B------:R-:W-:Y:S02]  /*07d0*/  MOV R6, R17 ;  /* 0x0000001100067202 */ /* 0x000fe40000000f00 */
[----:B------:R-:W-:Y:S02]  /*07e0*/  PRMT R65, R5, 0x5410, R0 ;  /* 0x0000541005417816 */ /* 0x000fe40000000000 */
[----:B------:R-:W-:Y:S02]  /*07f0*/  PRMT R68, R7, 0x5410, R68 ;  /* 0x0000541007447816 */ /* 0x000fe40000000044 */
[----:B------:R-:W-:Y:S02]  /*0800*/  PRMT R67, R6, 0x5410, R67 ;  /* 0x0000541006437816 */ /* 0x000fe40000000043 */
[----:B------:R-:W-:-:S02]  /*0810*/  SHF.R.U64 R63, R8, 0x10, R9 ;  /* 0x00000010083f7819 */ /* 0x000fc40000001209 */
[----:B------:R-:W-:Y:S02]  /*0820*/  SHF.R.U32.HI R0, RZ, 0x10, R9 ;  /* 0x00000010ff007819 */ /* 0x000fe40000011609 */
[----:B------:R-:W-:Y:S02]  /*0830*/  MOV R6, R54 ;  /* 0x0000003600067202 */ /* 0x000fe40000000f00 */
[----:B------:R-:W-:Y:S02]  /*0840*/  MOV R7, R55 ;  /* 0x0000003700077202 */ /* 0x000fe40000000f00 */
[----:B------:R-:W-:Y:S02]  /*0850*/  SHF.R.U64 R62, R10, 0x10, R11 ;  /* 0x000000100a3e7819 */ /* 0x000fe4000000120b */
[--C-:B------:R-:W-:Y:S02]  /*0860*/  SHF.R.U64 R57, R12, 0x10, R13.reuse ;  /* 0x000000100c397819 */ /* 0x100fe4000000120d */
[----:B------:R-:W-:-:S02]  /*0870*/  SHF.R.U32.HI R5, RZ, 0x10, R13 ;  /* 0x00000010ff057819 */ /* 0x000fc4000001160d */
[----:B------:R-:W-:Y:S02]  /*0880*/  PRMT R63, R0, 0x5410, R63 ;  /* 0x00005410003f7816 */ /* 0x000fe4000000003f */
[--C-:B------:R-:W-:Y:S02]  /*0890*/  SHF.R.U64 R66, R16, 0x10, R17.reuse ;  /* 0x0000001010427819 */ /* 0x100fe40000001211 */
[----:B------:R-:W-:Y:S02]  /*08a0*/  SHF.R.U32.HI R21, RZ, 0x10, R17 ;  /* 0x00000010ff157819 */ /* 0x000fe40000011611 */
[----:B------:R-:W-:Y:S01]  /*08b0*/  PRMT R64, R7, 0x5410, R6 ;  /* 0x0000541007407816 */ /* 0x000fe20000000006 */
[----:B------:R-:W-:Y:S01]  /*08c0*/  HADD2.F32 R7, -RZ, R2.H0_H0 ;  /* 0x20000002ff077230 */ /* 0x000fe20000004100 */
[----:B------:R-:W-:Y:S02]  /*08d0*/  PRMT R62, R62, 0x5410, R62 ;  /* 0x000054103e3e7816 */ /* 0x000fe4000000003e */
[----:B------:R-:W-:-:S02]  /*08e0*/  SHF.R.U32.HI R0, RZ, 0x10, R11 ;  /* 0x00000010ff007819 */ /* 0x000fc4000001160b */
[----:B------:R-:W-:Y:S02]  /*08f0*/  PRMT R57, R5, 0x5410, R57 ;  /* 0x0000541005397816 */ /* 0x000fe40000000039 */
[----:B------:R-:W-:Y:S02]  /*0900*/  MOV R50, R18 ;  /* 0x0000001200327202 */ /* 0x000fe40000000f00 */
[----:B------:R-:W-:Y:S02]  /*0910*/  MOV R17, R19 ;  /* 0x0000001300117202 */ /* 0x000fe40000000f00 */
[--C-:B------:R-:W-:Y:S01]  /*0920*/  SHF.R.U64 R16, R18, 0x10, R19.reuse ;  /* 0x0000001012107819 */ /* 0x100fe20000001213 */
[----:B------:R-:W-:Y:S01]  /*0930*/  HADD2.F32 R50, -RZ, R50.H0_H0 ;  /* 0x20000032ff327230 */ /* 0x000fe20000004100 */
[----:B------:R-:W-:Y:S02]  /*0940*/  SHF.R.U32.HI R4, RZ, 0x10, R19 ;  /* 0x00000010ff047819 */ /* 0x000fe40000011613 */
[--C-:B------:R-:W-:Y:S01]  /*0950*/  SHF.R.U64 R5, R2, 0x10, R3.reuse ;  /* 0x0000001002057819 */ /* 0x100fe20000001203 */
[----:B------:R-:W-:Y:S01]  /*0960*/  HADD2.F32 R2, -RZ, R17.H0_H0 ;  /* 0x20000011ff027230 */ /* 0x000fe20000004100 */
[----:B------:R-:W-:Y:S01]  /*0970*/  SHF.R.U32.HI R6, RZ, 0x10, R3 ;  /* 0x00000010ff067819 */ /* 0x000fe20000011603 */
[----:B------:R-:W-:Y:S01]  /*0980*/  HADD2.F32 R4, -RZ, R4.H0_H0 ;  /* 0x20000004ff047230 */ /* 0x000fe20000004100 */
[----:B------:R-:W-:Y:S01]  /*0990*/  PRMT R62, R0, 0x7610, R62 ;  /* 0x00007610003e7816 */ /* 0x000fe2000000003e */
[----:B------:R-:W-:Y:S01]  /*09a0*/  HADD2.F32 R0, -RZ, R3.H0_H0 ;  /* 0x20000003ff007230 */ /* 0x000fe20000004100 */
[----:B------:R-:W-:Y:S01]  /*09b0*/  PRMT R72, R20, 0x5410, R72 ;  /* 0x0000541014487816 */ /* 0x000fe20000000048 */
[----:B------:R-:W-:Y:S01]  /*09c0*/  HADD2.F32 R3, -RZ, R16.H0_H0 ;  /* 0x20000010ff037230 */ /* 0x000fe20000004100 */
[----:B------:R-:W-:Y:S01]  /*09d0*/  PRMT R66, R21, 0x5410, R66 ;  /* 0x0000541015427816 */ /* 0x000fe20000000042 */
[----:B------:R-:W-:-:S02]  /*09e0*/  HADD2.F32 R5, -RZ, R5.H0_H0 ;  /* 0x20000005ff057230 */ /* 0x000fc40000004100 */
[----:B0123--:R-:W-:-:S07]  /*09f0*/  HADD2.F32 R6, -RZ, R6.H0_H0 ;  /* 0x20000006ff067230 */ /* 0x00ffce0000004100 */
.L_x_22739:
[----:B------:R-:W0:Y:S08]  /*0a00*/  LDC.64 R44, c[0x0][0x3f0] ;  /* 0x0000fc00ff2c7b82 */ /* 0x000e300000000a00 */
[----:B------:R-:W1:Y:S01]  /*0a10*/  LDC.64 R46, c[0x0][0x3f8] ;  /* 0x0000fe00ff2e7b82 */ /* 0x000e620000000a00 */
[----:B0-----:R-:W-:-:S05]  /*0a20*/  IMAD.WIDE R74, R51, 0x4, R44 ;  /* 0x00000004334a7825 */ /* 0x001fca00078e022c */
[----:B------:R-:W2:Y:S01]  /*0a30*/  LDG.E R44, desc[UR6][R74.64] ;  /* 0x000000064a2c7981 */ /* 0x000ea2000c1e1900 */
[----:B-1----:R-:W-:-:S05]  /*0a40*/  IMAD.WIDE R46, R51, 0x4, R46 ;  /* 0x00000004332e7825 */ /* 0x002fca00078e022e */
[----:B------:R0:W5:Y:S01]  /*0a50*/  LDG.E R45, desc[UR6][R46.64] ;  /* 0x000000062e2d7981 */ /* 0x000162000c1e1900 */
[C---:B------:R-:W-:Y:S01]  /*0a60*/  ISETP.GE.U32.AND P4, PT, R52.reuse, 0x20, PT ;  /* 0x000000203400780c */ /* 0x040fe20003f86070 */
[----:B------:R-:W-:Y:S01]  /*0a70*/  BSSY.RECONVERGENT B0, `(.L_x_22714) ;  /* 0x000002d000007945 */ /* 0x000fe20003800200 */
[C---:B------:R-:W-:Y:S02]  /*0a80*/  ISETP.GE.U32.AND P6, PT, R52.reuse, 0x40, PT ;  /* 0x000000403400780c */ /* 0x040fe40003fc6070 */
[----:B------:R-:W-:Y:S01]  /*0a90*/  ISETP.GE.U32.AND P5, PT, R52, 0x60, PT ;  /* 0x000000603400780c */ /* 0x000fe20003fa6070 */
[----:B0-----:R-:W0:Y:S02]  /*0aa0*/  LDC R46, c[0x0][0x388] ;  /* 0x0000e200ff2e7b82 */ /* 0x001e240000000800 */
[----:B0-----:R-:W-:-:S05]  /*0ab0*/  IMAD R47, R51, R46, RZ ;  /* 0x0000002e332f7224 */ /* 0x001fca00078e02ff */
[----:B------:R-:W-:-:S04]  /*0ac0*/  SHF.R.S32.HI R60, RZ, 0x1f, R47 ;  /* 0x0000001fff3c7819 */ /* 0x000fc8000001142f */
[----:B------:R-:W-:Y:S02]  /*0ad0*/  LEA.HI R60, R60, R47, RZ, 0x2 ;  /* 0x0000002f3c3c7211 */ /* 0x000fe400078f10ff */
[----:B--2---:R-:W-:-:S13]  /*0ae0*/  ISETP.GE.AND P0, PT, R44, 0x1, PT ;  /* 0x000000012c00780c */ /* 0x004fda0003f06270 */
[----:B------:R-:W-:-:S05]  /*0af0*/  @P0 IADD3 R56, PT, PT, R44, -0x1, RZ ;  /* 0xffffffff2c380810 */ /* 0x000fca0007ffe0ff */
[----:B------:R-:W-:-:S05]  /*0b00*/  @P0 IMAD R56, R56, R46, RZ ;  /* 0x0000002e38380224 */ /* 0x000fca00078e02ff */
[----:B------:R-:W-:-:S04]  /*0b10*/  @P0 SHF.R.S32.HI R47, RZ, 0x1f, R56 ;  /* 0x0000001fff2f0819 */ /* 0x000fc80000011438 */
[----:B------:R-:W-:Y:S01]  /*0b20*/  @P0 LEA.HI R47, R47, R56, RZ, 0x2 ;  /* 0x000000382f2f0211 */ /* 0x000fe200078f10ff */
[----:B------:R-:W-:-:S03]  /*0b30*/  HFMA2 R56, -RZ, RZ, 0, 0 ;  /* 0x00000000ff387431 */ /* 0x000fc600000001ff */
[-C--:B------:R-:W-:Y:S02]  /*0b40*/  @P0 LEA.HI.SX32 R56, R47, R53.reuse, 0x1e ;  /* 0x000000352f380211 */ /* 0x080fe400078ff2ff */
[----:B------:R-:W-:Y:S02]  /*0b50*/  P2R R47, PR, RZ, 0x40 ;  /* 0x00000040ff2f7803 */ /* 0x000fe40000000000 */
[----:B------:R-:W-:Y:S02]  /*0b60*/  LEA.HI.SX32 R47, R60, R53, 0x1e ;  /* 0x000000353c2f7211 */ /* 0x000fe400078ff2ff */
[----:B------:R-:W-:Y:S01]  /*0b70*/  P2R R60, PR, RZ, 0x20 ;  /* 0x00000020ff3c7803 */ /* 0x000fe20000000000 */
[----:B------:R-:W-:Y:S06]  /*0b80*/  @!P4 BRA `(.L_x_22715) ;  /* 0x00000000006cc947 */ /* 0x000fec0003800000 */
[----:B------:R-:W-:Y:S01]  /*0b90*/  ISETP.NE.U32.AND P1, PT, RZ, UR4, PT ;  /* 0x00000004ff007c0c */ /* 0x000fe2000bf25070 */
[----:B------:R-:W0:Y:S03]  /*0ba0*/  @P0 LDC.64 R22, c[0x0][0x390] ;  /* 0x0000e400ff160b82 */ /* 0x000e260000000a00 */
[----:B------:R-:W-:-:S05]  /*0bb0*/  ISETP.NE.AND.EX P1, PT, RZ, UR5, PT, P1 ;  /* 0x00000005ff007c0c */ /* 0x000fca000bf25310 */
[----:B------:R-:W1:Y:S08]  /*0bc0*/  LDC.64 R74, c[0x0][0x3a8] ;  /* 0x0000ea00ff4a7b82 */ /* 0x000e700000000a00 */
[----:B------:R-:W2:Y:S01]  /*0bd0*/  @P1 LDC.64 R20, c[0x0][0x3a0] ;  /* 0x0000e800ff141b82 */ /* 0x000ea20000000a00 */
[----:B0-----:R-:W-:-:S05]  /*0be0*/  @P0 IMAD.WIDE.U32 R22, R56, 0x10, R22 ;  /* 0x0000001038160825 */ /* 0x001fca00078e0016 */
[----:B------:R-:W3:Y:S01]  /*0bf0*/  @P0 LDG.E.128 R16, desc[UR6][R22.64] ;  /* 0x0000000616100981 */ /* 0x000ee2000c1e1d00 */
[----:B--2---:R-:W-:-:S06]  /*0c00*/  @P1 IMAD.WIDE.U32 R20, R47, 0x10, R20 ;  /* 0x000000102f141825 */ /* 0x004fcc00078e0014 */
[----:B------:R-:W2:Y:S01]  /*0c10*/  @P1 LDG.E.128 R20, desc[UR6][R20.64] ;  /* 0x0000000614141981 */ /* 0x000ea2000c1e1d00 */
[C---:B------:R-:W-:Y:S02]  /*0c20*/  ISETP.GT.AND P3, PT, R44.reuse, RZ, P1 ;  /* 0x000000ff2c00720c */ /* 0x040fe40000f64270 */
[----:B------:R-:W-:Y:S01]  /*0c30*/  ISETP.GT.AND P2, PT, R44, RZ, PT ;  /* 0x000000ff2c00720c */ /* 0x000fe20003f44270 */
[C---:B-1----:R-:W-:Y:S01]  /*0c40*/  IMAD.WIDE.U32 R74, R47.reuse, 0x10, R74 ;  /* 0x000000102f4a7825 */ /* 0x042fe200078e004a */
[----:B------:R-:W-:Y:S02]  /*0c50*/  IADD3 R56, PT, PT, R56, 0x20, RZ ;  /* 0x0000002038387810 */ /* 0x000fe40007ffe0ff */
[----:B------:R-:W-:Y:S01]  /*0c60*/  IADD3 R47, PT, PT, R47, 0x20, RZ ;  /* 0x000000202f2f7810 */ /* 0x000fe20007ffe0ff */
[----:B---3--:R-:W-:Y:S01]  /*0c70*/  @!P1 FMUL.FTZ R61, R16, UR8 ;  /* 0x00000008103d9c20 */ /* 0x008fe20008410000 */
[----:B------:R-:W-:-:S05]  /*0c80*/  @!P1 FMUL.FTZ R60, R17, UR8 ;  /* 0x00000008113c9c20 */ /* 0x000fca0008410000 */
[----:B--2---:R-:W-:Y:S01]  /*0c90*/  @P3 FFMA.FTZ R20, R16, UR8, R20 ;  /* 0x0000000810143c23 */ /* 0x004fe20008010014 */
[----:B------:R-:W-:Y:S01]  /*0ca0*/  @P3 FFMA.FTZ R21, R17, UR8, R21 ;  /* 0x0000000811153c23 */ /* 0x000fe20008010015 */
[----:B------:R-:W-:Y:S01]  /*0cb0*/  @!P1 FSEL R20, R61, RZ, P2 ;  /* 0x000000ff3d149208 */ /* 0x000fe20001000000 */
[----:B------:R-:W-:Y:S01]  /*0cc0*/  @!P1 FMUL.FTZ R61, R18, UR8 ;  /* 0x00000008123d9c20 */ /* 0x000fe20008410000 */
[----:B------:R-:W-:Y:S01]  /*0cd0*/  @!P1 FSEL R21, R60, RZ, P2 ;  /* 0x000000ff3c159208 */ /* 0x000fe20001000000 */
[C---:B------:R-:W-:Y:S01]  /*0ce0*/  @!P1 FMUL.FTZ R60, R19.reuse, UR8 ;  /* 0x00000008133c9c20 */ /* 0x040fe20008410000 */
[----:B------:R-:W-:Y:S01]  /*0cf0*/  @P3 FFMA.FTZ R22, R18, UR8, R22 ;  /* 0x0000000812163c23 */ /* 0x000fe20008010016 */
[----:B------:R-:W-:Y:S01]  /*0d00*/  @P3 FFMA.FTZ R23, R19, UR8, R23 ;  /* 0x0000000813173c23 */ /* 0x000fe20008010017 */
[----:B------:R-:W-:Y:S02]  /*0d10*/  @!P1 FSEL R22, R61, RZ, P2 ;  /* 0x000000ff3d169208 */ /* 0x000fe40001000000 */
[----:B------:R-:W-:-:S05]  /*0d20*/  @!P1 FSEL R23, R60, RZ, P2 ;  /* 0x000000ff3c179208 */ /* 0x000fca0001000000 */
[----:B------:R0:W-:Y:S02]  /*0d30*/  STG.E.128 desc[UR6][R74.64], R20 ;  /* 0x000000144a007986 */ /* 0x0001e4000c101d06 */
.L_x_22715:
[----:B------:R-:W-:Y:S05]  /*0d40*/  BSYNC.RECONVERGENT B0 ;  /* 0x0000000000007941 */ /* 0x000fea0003800200 */
.L_x_22714:
[----:B------:R-:W-:Y:S04]  /*0d50*/  BSSY.RECONVERGENT B0, `(.L_x_22716) ;  /* 0x000001d000007945 */ /* 0x000fe80003800200 */
[----:B------:R-:W-:Y:S05]  /*0d60*/  @!P6 BRA `(.L_x_22717) ;  /* 0x00000000006ce947 */ /* 0x000fea0003800000 */
[----:B------:R-:W-:Y:S01]  /*0d70*/  ISETP.NE.U32.AND P1, PT, RZ, UR4, PT ;  /* 0x00000004ff007c0c */ /* 0x000fe2000bf25070 */
[----:B------:R-:W1:Y:S03]  /*0d80*/  @P0 LDC.64 R26, c[0x0][0x390] ;  /* 0x0000e400ff1a0b82 */ /* 0x000e660000000a00 */
[----:B------:R-:W-:-:S05]  /*0d90*/  ISETP.NE.AND.EX P1, PT, RZ, UR5, PT, P1 ;  /* 0x00000005ff007c0c */ /* 0x000fca000bf25310 */
[----:B0-----:R-:W0:Y:S08]  /*0da0*/  LDC.64 R74, c[0x0][0x3a8] ;  /* 0x0000ea00ff4a7b82 */ /* 0x001e300000000a00 */
[----:B------:R-:W2:Y:S01]  /*0db0*/  @P1 LDC.64 R24, c[0x0][0x3a0] ;  /* 0x0000e800ff181b82 */ /* 0x000ea20000000a00 */
[----:B-1----:R-:W-:-:S05]  /*0dc0*/  @P0 IMAD.WIDE.U32 R26, R56, 0x10, R26 ;  /* 0x00000010381a0825 */ /* 0x002fca00078e001a */
[----:B------:R-:W3:Y:S01]  /*0dd0*/  @P0 LDG.E.128 R16, desc[UR6][R26.64] ;  /* 0x000000061a100981 */ /* 0x000ee2000c1e1d00 */
[----:B--2---:R-:W-:-:S06]  /*0de0*/  @P1 IMAD.WIDE.U32 R24, R47, 0x10, R24 ;  /* 0x000000102f181825 */ /* 0x004fcc00078e0018 */
[----:B------:R-:W2:Y:S01]  /*0df0*/  @P1 LDG.E.128 R24, desc[UR6][R24.64] ;  /* 0x0000000618181981 */ /* 0x000ea2000c1e1d00 */
[C---:B------:R-:W-:Y:S02]  /*0e00*/  ISETP.GT.AND P3, PT, R44.reuse, RZ, P1 ;  /* 0x000000ff2c00720c */ /* 0x040fe40000f64270 */
[----:B------:R-:W-:Y:S01]  /*0e10*/  ISETP.GT.AND P2, PT, R44, RZ, PT ;  /* 0x000000ff2c00720c */ /* 0x000fe20003f44270 */
[C---:B0-----:R-:W-:Y:S01]  /*0e20*/  IMAD.WIDE.U32 R74, R47.reuse, 0x10, R74 ;  /* 0x000000102f4a7825 */ /* 0x041fe200078e004a */
        /* <DEDUP_REMOVED lines=15> */
.L_x_22717:
[----:B------:R-:W-:Y:S05]  /*0f20*/  BSYNC.RECONVERGENT B0 ;  /* 0x0000000000007941 */ /* 0x000fea0003800200 */
.L_x_22716:
[----:B------:R-:W-:Y:S04]  /*0f30*/  BSSY.RECONVERGENT B0, `(.L_x_22718) ;  /* 0x000001d000007945 */ /* 0x000fe80003800200 */
[----:B------:R-:W-:Y:S05]  /*0f40*/  @!P5 BRA `(.L_x_22719) ;  /* 0x00000000006cd947 */ /* 0x000fea0003800000 */
[----:B------:R-:W-:Y:S01]  /*0f50*/  ISETP.NE.U32.AND P1, PT, RZ, UR4, PT ;  /* 0x00000004ff007c0c */ /* 0x000fe2000bf25070 */
[----:B------:R-:W2:Y:S03]  /*0f60*/  @P0 LDC.64 R30, c[0x0][0x390] ;  /* 0x0000e400ff1e0b82 */ /* 0x000ea60000000a00 */
[----:B------:R-:W-:-:S05]  /*0f70*/  ISETP.NE.AND.EX P1, PT, RZ, UR5, PT, P1 ;  /* 0x00000005ff007c0c */ /* 0x000fca000bf25310 */
[----:B01----:R-:W0:Y:S08]  /*0f80*/  LDC.64 R74, c[0x0][0x3a8] ;  /* 0x0000ea00ff4a7b82 */ /* 0x003e300000000a00 */
[----:B------:R-:W1:Y:S01]  /*0f90*/  @P1 LDC.64 R28, c[0x0][0x3a0] ;  /* 0x0000e800ff1c1b82 */ /* 0x000e620000000a00 */
[----:B--2---:R-:W-:-:S05]  /*0fa0*/  @P0 IMAD.WIDE.U32 R30, R56, 0x10, R30 ;  /* 0x00000010381e0825 */ /* 0x004fca00078e001e */
[----:B------:R-:W2:Y:S01]  /*0fb0*/  @P0 LDG.E.128 R16, desc[UR6][R30.64] ;  /* 0x000000061e100981 */ /* 0x000ea2000c1e1d00 */
[----:B-1----:R-:W-:-:S06]  /*0fc0*/  @P1 IMAD.WIDE.U32 R28, R47, 0x10, R28 ;  /* 0x000000102f1c1825 */ /* 0x002fcc00078e001c */
[----:B------:R-:W3:Y:S01]  /*0fd0*/  @P1 LDG.E.128 R28, desc[UR6][R28.64] ;  /* 0x000000061c1c1981 */ /* 0x000ee2000c1e1d00 */
[C---:B------:R-:W-:Y:S02]  /*0fe0*/  ISETP.GT.AND P3, PT, R44.reuse, RZ, P1 ;  /* 0x000000ff2c00720c */ /* 0x040fe40000f64270 */
[----:B------:R-:W-:Y:S01]  /*0ff0*/  ISETP.GT.AND P2, PT, R44, RZ, PT ;  /* 0x000000ff2c00720c */ /* 0x000fe20003f44270 */
[C---:B0-----:R-:W-:Y:S01]  /*1000*/  IMAD.WIDE.U32 R74, R47.reuse, 0x10, R74 ;  /* 0x000000102f4a7825 */ /* 0x041fe200078e004a */
[----:B------:R-:W-:Y:S02]  /*1010*/  IADD3 R56, PT, PT, R56, 0x20, RZ ;  /* 0x0000002038387810 */ /* 0x000fe40007ffe0ff */
[----:B------:R-:W-:Y:S01]  /*1020*/  IADD3 R47, PT, PT, R47, 0x20, RZ ;  /* 0x000000202f2f7810 */ /* 0x000fe20007ffe0ff */
[----:B--2---:R-:W-:Y:S01]  /*1030*/  @!P1 FMUL.FTZ R61, R16, UR8 ;  /* 0x00000008103d9c20 */ /* 0x004fe20008410000 */
[----:B------:R-:W-:-:S05]  /*1040*/  @!P1 FMUL.FTZ R60, R17, UR8 ;  /* 0x00000008113c9c20 */ /* 0x000fca0008410000 */
[----:B---3--:R-:W-:Y:S01]  /*1050*/  @P3 FFMA.FTZ R28, R16, UR8, R28 ;  /* 0x00000008101c3c23 */ /* 0x008fe2000801001c */
        /* <DEDUP_REMOVED lines=10> */
.L_x_22719:
[----:B------:R-:W-:Y:S05]  /*1100*/  BSYNC.RECONVERGENT B0 ;  /* 0x0000000000007941 */ /* 0x000fea0003800200 */
.L_x_22718:
[----:B------:R-:W-:Y:S01]  /*1110*/  ISETP.GE.U32.AND P1, PT, R52, 0x80, PT ;  /* 0x000000803400780c */ /* 0x000fe20003f26070 */
[----:B------:R-:W-:Y:S03]  /*1120*/  BSSY.RECONVERGENT B0, `(.L_x_22720) ;  /* 0x000001e000007945 */ /* 0x000fe60003800200 */
[----:B------:R-:W-:-:S09]  /*1130*/  P2R R60, PR, RZ, 0x2 ;  /* 0x00000002ff3c7803 */ /* 0x000fd20000000000 */
[----:B------:R-:W-:Y:S05]  /*1140*/  @!P1 BRA `(.L_x_22721) ;  /* 0x00000000006c9947 */ /* 0x000fea0003800000 */
[----:B------:R-:W-:Y:S01]  /*1150*/  ISETP.NE.U32.AND P1, PT, RZ, UR4, PT ;  /* 0x00000004ff007c0c */ /* 0x000fe2000bf25070 */
[----:B------:R-:W3:Y:S03]  /*1160*/  @P0 LDC.64 R34, c[0x0][0x390] ;  /* 0x0000e400ff220b82 */ /* 0x000ee60000000a00 */
[----:B------:R-:W-:-:S05]  /*1170*/  ISETP.NE.AND.EX P1, PT, RZ, UR5, PT, P1 ;  /* 0x00000005ff007c0c */ /* 0x000fca000bf25310 */
[----:B012---:R-:W0:Y:S08]  /*1180*/  LDC.64 R74, c[0x0][0x3a8] ;  /* 0x0000ea00ff4a7b82 */ /* 0x007e300000000a00 */
[----:B------:R-:W1:Y:S01]  /*1190*/  @P1 LDC.64 R32, c[0x0][0x3a0] ;  /* 0x0000e800ff201b82 */ /* 0x000e620000000a00 */
[----:B---3--:R-:W-:-:S05]  /*11a0*/  @P0 IMAD.WIDE.U32 R34, R56, 0x10, R34 ;  /* 0x0000001038220825 */ /* 0x008fca00078e0022 */
[----:B------:R-:W2:Y:S01]  /*11b0*/  @P0 LDG.E.128 R16, desc[UR6][R34.64] ;  /* 0x0000000622100981 */ /* 0x000ea2000c1e1d00 */
[----:B-1----:R-:W-:-:S06]  /*11c0*/  @P1 IMAD.WIDE.U32 R32, R47, 0x10, R32 ;  /* 0x000000102f201825 */ /* 0x002fcc00078e0020 */
[----:B------:R-:W3:Y:S01]  /*11d0*/  @P1 LDG.E.128 R32, desc[UR6][R32.64] ;  /* 0x0000000620201981 */ /* 0x000ee2000c1e1d00 */
[----:B------:R-:W-:Y:S01]  /*11e0*/  ISETP.GT.AND P2, PT, R44, RZ, P1 ;  /* 0x000000ff2c00720c */ /* 0x000fe20000f44270 */
[C---:B0-----:R-:W-:Y:S01]  /*11f0*/  IMAD.WIDE.U32 R74, R47.reuse, 0x10, R74 ;  /* 0x000000102f4a7825 */ /* 0x041fe200078e004a */
[----:B------:R-:W-:Y:S02]  /*1200*/  IADD3 R56, PT, PT, R56, 0x20, RZ ;  /* 0x0000002038387810 */ /* 0x000fe40007ffe0ff */
[----:B------:R-:W-:Y:S01]  /*1210*/  IADD3 R47, PT, PT, R47, 0x20, RZ ;  /* 0x000000202f2f7810 */ /* 0x000fe20007ffe0ff */
[----:B--2---:R-:W-:Y:S01]  /*1220*/  @!P1 FMUL.FTZ R61, R16, UR8 ;  /* 0x00000008103d9c20 */ /* 0x004fe20008410000 */
[----:B------:R-:W-:-:S07]  /*1230*/  @!P1 FMUL.FTZ R60, R17, UR8 ;  /* 0x00000008113c9c20 */ /* 0x000fce0008410000 */
[----:B---3--:R-:W-:Y:S01]  /*1240*/  @P2 FFMA.FTZ R32, R16, UR8, R32 ;  /* 0x0000000810202c23 */ /* 0x008fe20008010020 */
[----:B------:R-:W-:Y:S01]  /*1250*/  @P2 FFMA.FTZ R33, R17, UR8, R33 ;  /* 0x0000000811212c23 */ /* 0x000fe20008010021 */
[----:B------:R-:W-:Y:S01]  /*1260*/  @P2 FFMA.FTZ R34, R18, UR8, R34 ;  /* 0x0000000812222c23 */ /* 0x000fe20008010022 */
[----:B------:R-:W-:Y:S01]  /*1270*/  @P2 FFMA.FTZ R35, R19, UR8, R35 ;  /* 0x0000000813232c23 */ /* 0x000fe20008010023 */
[----:B------:R-:W-:-:S04]  /*1280*/  ISETP.GT.AND P2, PT, R44, RZ, PT ;  /* 0x000000ff2c00720c */ /* 0x000fc80003f44270 */
[----:B------:R-:W-:Y:S01]  /*1290*/  @!P1 FSEL R32, R61, RZ, P2 ;  /* 0x000000ff3d209208 */ /* 0x000fe20001000000 */
[----:B------:R-:W-:Y:S01]  /*12a0*/  @!P1 FMUL.FTZ R61, R18, UR8 ;  /* 0x00000008123d9c20 */ /* 0x000fe20008410000 */
[----:B------:R-:W-:Y:S01]  /*12b0*/  @!P1 FSEL R33, R60, RZ, P2 ;  /* 0x000000ff3c219208 */ /* 0x000fe20001000000 */
[----:B------:R-:W-:-:S03]  /*12c0*/  @!P1 FMUL.FTZ R60, R19, UR8 ;  /* 0x00000008133c9c20 */ /* 0x000fc60008410000 */
[----:B------:R-:W-:Y:S02]  /*12d0*/  @!P1 FSEL R34, R61, RZ, P2 ;  /* 0x000000ff3d229208 */ /* 0x000fe40001000000 */
[----:B------:R-:W-:-:S05]  /*12e0*/  @!P1 FSEL R35, R60, RZ, P2 ;  /* 0x000000ff3c239208 */ /* 0x000fca0001000000 */
[----:B------:R3:W-:Y:S02]  /*12f0*/  STG.E.128 desc[UR6][R74.64], R32 ;  /* 0x000000204a007986 */ /* 0x0007e4000c101d06 */
.L_x_22721:
[----:B------:R-:W-:Y:S05]  /*1300*/  BSYNC.RECONVERGENT B0 ;  /* 0x0000000000007941 */ /* 0x000fea0003800200 */
.L_x_22720:
[----:B------:R-:W-:Y:S01]  /*1310*/  ISETP.GE.U32.AND P1, PT, R52, 0xa0, PT ;  /* 0x000000a03400780c */ /* 0x000fe20003f26070 */
[----:B------:R-:W-:Y:S03]  /*1320*/  BSSY.RECONVERGENT B0, `(.L_x_22722) ;  /* 0x000001e000007945 */ /* 0x000fe60003800200 */
[----:B------:R-:W-:-:S09]  /*1330*/  P2R R60, PR, RZ, 0x2 ;  /* 0x00000002ff3c7803 */ /* 0x000fd20000000000 */
[----:B------:R-:W-:Y:S05]  /*1340*/  @!P1 BRA `(.L_x_22723) ;  /* 0x00000000006c9947 */ /* 0x000fea0003800000 */
[----:B------:R-:W-:Y:S01]  /*1350*/  ISETP.NE.U32.AND P1, PT, RZ, UR4, PT ;  /* 0x00000004ff007c0c */ /* 0x000fe2000bf25070 */
[----:B------:R-:W4:Y:S03]  /*1360*/  @P0 LDC.64 R38, c[0x0][0x390] ;  /* 0x0000e400ff260b82 */ /* 0x000f260000000a00 */
[----:B------:R-:W-:-:S13]  /*1370*/  ISETP.NE.AND.EX P1, PT, RZ, UR5, PT, P1 ;  /* 0x00000005ff007c0c */ /* 0x000fda000bf25310 */
[----:B------:R-:W0:Y:S01]  /*1380*/  @P1 LDC.64 R36, c[0x0][0x3a0] ;  /* 0x0000e800ff241b82 */ /* 0x000e220000000a00 */
[----:B----4-:R-:W-:-:S05]  /*1390*/  @P0 IMAD.WIDE.U32 R38, R56, 0x10, R38 ;  /* 0x0000001038260825 */ /* 0x010fca00078e0026 */
[----:B------:R-:W4:Y:S01]  /*13a0*/  @P0 LDG.E.128 R16, desc[UR6][R38.64] ;  /* 0x0000000626100981 */ /* 0x000f22000c1e1d00 */
[----:B0-----:R-:W-:-:S06]  /*13b0*/  @P1 IMAD.WIDE.U32 R36, R47, 0x10, R36 ;  /* 0x000000102f241825 */ /* 0x001fcc00078e0024 */
[----:B------:R-:W2:Y:S01]  /*13c0*/  @P1 LDG.E.128 R36, desc[UR6][R36.64] ;  /* 0x0000000624241981 */ /* 0x000ea2000c1e1d00 */
[----:B------:R-:W-:Y:S02]  /*13d0*/  ISETP.GT.AND P2, PT, R44, RZ, P1 ;  /* 0x000000ff2c00720c */ /* 0x000fe40000f44270 */
[----:B------:R-:W-:Y:S01]  /*13e0*/  IADD3 R56, PT, PT, R56, 0x20, RZ ;  /* 0x0000002038387810 */ /* 0x000fe20007ffe0ff */
[----:B----4-:R-:W-:Y:S01]  /*13f0*/  @!P1 FMUL.FTZ R61, R16, UR8 ;  /* 0x00000008103d9c20 */ /* 0x010fe20008410000 */
[----:B------:R-:W-:-:S09]  /*1400*/  @!P1 FMUL.FTZ R60, R17, UR8 ;  /* 0x00000008113c9c20 */ /* 0x000fd20008410000 */
[----:B--2---:R-:W-:Y:S01]  /*1410*/  @P2 FFMA.FTZ R36, R16, UR8, R36 ;  /* 0x0000000810242c23 */ /* 0x004fe20008010024 */
        /* <DEDUP_REMOVED lines=9> */
[----:B------:R-:W-:Y:S02]  /*14b0*/  @!P1 FSEL R39, R60, RZ, P2 ;  /* 0x000000ff3c279208 */ /* 0x000fe40001000000 */
[----:B------:R-:W0:Y:S02]  /*14c0*/  LDC.64 R60, c[0x0][0x3a8] ;  /* 0x0000ea00ff3c7b82 */ /* 0x000e240000000a00 */
[----:B0-----:R-:W-:-:S05]  /*14d0*/  IMAD.WIDE.U32 R60, R47, 0x10, R60 ;  /* 0x000000102f3c7825 */ /* 0x001fca00078e003c */
[----:B------:R4:W-:Y:S01]  /*14e0*/  STG.E.128 desc[UR6][R60.64], R36 ;  /* 0x000000243c007986 */ /* 0x0009e2000c101d06 */
[----:B------:R-:W-:-:S07]  /*14f0*/  IADD3 R47, PT, PT, R47, 0x20, RZ ;  /* 0x000000202f2f7810 */ /* 0x000fce0007ffe0ff */
.L_x_22723:
[----:B------:R-:W-:Y:S05]  /*1500*/  BSYNC.RECONVERGENT B0 ;  /* 0x0000000000007941 */ /* 0x000fea0003800200 */
.L_x_22722:
[----:B------:R-:W-:Y:S01]  /*1510*/  ISETP.GE.U32.AND P1, PT, R52, 0xc0, PT ;  /* 0x000000c03400780c */ /* 0x000fe20003f26070 */
[----:B------:R-:W-:Y:S03]  /*1520*/  BSSY.RECONVERGENT B0, `(.L_x_22724) ;  /* 0x000001c000007945 */ /* 0x000fe60003800200 */
[----:B----4-:R-:W-:-:S09]  /*1530*/  P2R R60, PR, RZ, 0x2 ;  /* 0x00000002ff3c7803 */ /* 0x010fd20000000000 */
[----:B------:R-:W-:Y:S05]  /*1540*/  @!P1 BRA `(.L_x_22725) ;  /* 0x0000000000649947 */ /* 0x000fea0003800000 */
[----:B------:R-:W4:Y:S02]  /*1550*/  @P0 LDC.64 R40, c[0x0][0x390] ;  /* 0x0000e400ff280b82 */ /* 0x000f240000000a00 */
[----:B----4-:R-:W-:-:S05]  /*1560*/  @P0 IMAD.WIDE.U32 R40, R56, 0x10, R40 ;  /* 0x0000001038280825 */ /* 0x010fca00078e0028 */
[----:B------:R4:W2:Y:S01]  /*1570*/  @P0 LDG.E.128 R16, desc[UR6][R40.64] ;  /* 0x0000000628100981 */ /* 0x0008a2000c1e1d00 */
[----:B------:R-:W-:-:S04]  /*1580*/  ISETP.NE.U32.AND P0, PT, RZ, UR4, PT ;  /* 0x00000004ff007c0c */ /* 0x000fc8000bf05070 */
[----:B------:R-:W-:-:S13]  /*1590*/  ISETP.NE.AND.EX P0, PT, RZ, UR5, PT, P0 ;  /* 0x00000005ff007c0c */ /* 0x000fda000bf05300 */
[----:B----4-:R-:W4:Y:S02]  /*15a0*/  @P0 LDC.64 R40, c[0x0][0x3a0] ;  /* 0x0000e800ff280b82 */ /* 0x010f240000000a00 */
[----:B----4-:R-:W-:-:S06]  /*15b0*/  @P0 IMAD.WIDE.U32 R40, R47, 0x10, R40 ;  /* 0x000000102f280825 */ /* 0x010fcc00078e0028 */
[----:B------:R-:W4:Y:S01]  /*15c0*/  @P0 LDG.E.128 R40, desc[UR6][R40.64] ;  /* 0x0000000628280981 */ /* 0x000f22000c1e1d00 */
[----:B------:R-:W-:Y:S01]  /*15d0*/  ISETP.GT.AND P1, PT, R44, RZ, P0 ;  /* 0x000000ff2c00720c */ /* 0x000fe20000724270 */
[----:B--2---:R-:W-:Y:S01]  /*15e0*/  @!P0 FMUL.FTZ R60, R18, UR8 ;  /* 0x00000008123c8c20 */ /* 0x004fe20008410000 */
[----:B------:R-:W-:-:S11]  /*15f0*/  @!P0 FMUL.FTZ R56, R16, UR8 ;  /* 0x0000000810388c20 */ /* 0x000fd60008410000 */
[----:B----4-:R-:W-:Y:S01]  /*1600*/  @P1 FFMA.FTZ R40, R16, UR8, R40 ;  /* 0x0000000810281c23 */ /* 0x010fe20008010028 */
[----:B------:R-:W-:Y:S01]  /*1610*/  @P1 FFMA.FTZ R41, R17, UR8, R41 ;  /* 0x0000000811291c23 */ /* 0x000fe20008010029 */
[----:B------:R-:W-:Y:S01]  /*1620*/  @P1 FFMA.FTZ R42, R18, UR8, R42 ;  /* 0x00000008122a1c23 */ /* 0x000fe2000801002a */
[----:B------:R-:W-:Y:S01]  /*1630*/  @P1 FFMA.FTZ R43, R19, UR8, R43 ;  /* 0x00000008132b1c23 */ /* 0x000fe2000801002b */
[----:B------:R-:W-:Y:S01]  /*1640*/  ISETP.GT.AND P1, PT, R44, RZ, PT ;  /* 0x000000ff2c00720c */ /* 0x000fe20003f24270 */
[----:B------:R-:W-:-:S03]  /*1650*/  @!P0 FMUL.FTZ R44, R17, UR8 ;  /* 0x00000008112c8c20 */ /* 0x000fc60008410000 */
[----:B------:R-:W-:Y:S02]  /*1660*/  @!P0 FSEL R42, R60, RZ, P1 ;  /* 0x000000ff3c2a8208 */ /* 0x000fe40000800000 */
[----:B------:R-:W2:Y:S01]  /*1670*/  LDC.64 R60, c[0x0][0x3a8] ;  /* 0x0000ea00ff3c7b82 */ /* 0x000ea20000000a00 */
[----:B------:R-:W-:Y:S01]  /*1680*/  @!P0 FSEL R40, R56, RZ, P1 ;  /* 0x000000ff38288208 */ /* 0x000fe20000800000 */
[----:B------:R-:W-:Y:S01]  /*1690*/  @!P0 FMUL.FTZ R56, R19, UR8 ;  /* 0x0000000813388c20 */ /* 0x000fe20008410000 */
[----:B------:R-:W-:-:S04]  /*16a0*/  @!P0 FSEL R41, R44, RZ, P1 ;  /* 0x000000ff2c298208 */ /* 0x000fc80000800000 */
[----:B------:R-:W-:Y:S01]  /*16b0*/  @!P0 FSEL R43, R56, RZ, P1 ;  /* 0x000000ff382b8208 */ /* 0x000fe20000800000 */
[----:B--2---:R-:W-:-:S05]  /*16c0*/  IMAD.WIDE.U32 R60, R47, 0x10, R60 ;  /* 0x000000102f3c7825 */ /* 0x004fca00078e003c */
[----:B------:R4:W-:Y:S02]  /*16d0*/  STG.E.128 desc[UR6][R60.64], R40 ;  /* 0x000000283c007986 */ /* 0x0009e4000c101d06 */
.L_x_22725:
[----:B------:R-:W-:Y:S05]  /*16e0*/  BSYNC.RECONVERGENT B0 ;  /* 0x0000000000007941 */ /* 0x000fea0003800200 */
.L_x_22724:
[----:B----4-:R-:W-:Y:S01]  /*16f0*/  FADD.FTZ R60, RZ, R20 ;  /* 0x00000014ff3c7221 */ /* 0x010fe20000010000 */
[C---:B------:R-:W-:Y:S01]  /*1700*/  ISETP.GT.U32.AND P3, PT, R52.reuse, 0x3f, PT ;  /* 0x0000003f3400780c */ /* 0x040fe20003f64070 */
[----:B------:R-:W-:Y:S01]  /*1710*/  UMOV UR11, 0xffffffff ;  /* 0xffffffff000b7882 */ /* 0x000fe20000000000 */
[C---:B------:R-:W-:Y:S01]  /*1720*/  ISETP.GT.U32.AND P2, PT, R52.reuse, 0x5f, PT ;  /* 0x0000005f3400780c */ /* 0x040fe20003f44070 */
[----:B------:R-:W-:Y:S01]  /*1730*/  FADD.FTZ R60, R21, R60 ;  /* 0x0000003c153c7221 */ /* 0x000fe20000010000 */
[C---:B------:R-:W-:Y:S02]  /*1740*/  ISETP.GT.U32.AND P1, PT, R52.reuse, 0x7f, PT ;  /* 0x0000007f3400780c */ /* 0x040fe40003f24070 */
[----:B------:R-:W-:Y:S01]  /*1750*/  ISETP.GT.U32.AND P0, PT, R52, 0x9f, PT ;  /* 0x0000009f3400780c */ /* 0x000fe20003f04070 */
[----:B------:R-:W-:Y:S01]  /*1760*/  FADD.FTZ R60, R22, R60 ;  /* 0x0000003c163c7221 */ /* 0x000fe20000010000 */
[----:B------:R-:W-:-:S03]  /*1770*/  ISETP.GT.U32.AND P5, PT, R52, 0xbf, PT ;  /* 0x000000bf3400780c */ /* 0x000fc60003fa4070 */
[----:B------:R-:W-:Y:S01]  /*1780*/  FADD.FTZ R60, R23, R60 ;  /* 0x0000003c173c7221 */ /* 0x000fe20000010000 */
[----:B------:R-:W-:-:S04]  /*1790*/  P2R R47, PR, RZ, 0x20 ;  /* 0x00000020ff2f7803 */ /* 0x000fc80000000000 */
        /* <DEDUP_REMOVED lines=21> */
[----:B------:R-:W-:Y:S01]  /*18f0*/  ISETP.NE.AND P5, PT, R53, RZ, PT ;  /* 0x000000ff3500720c */ /* 0x000fe20003fa5270 */
[----:B------:R-:W-:-:S12]  /*1900*/  BRA.DIV UR11, `(.L_x_22726) ;  /* 0x000000120b1c7947 */ /* 0x000fd8000b800000 */
[----:B------:R-:W4:Y:S01]  /*1910*/  SHFL.BFLY PT, R44, R60, 0x1, 0x1f ;  /* 0x0c201f003c2c7f89 */ /* 0x000f2200000e0000 */
[----:B------:R-:W0:Y:S01]  /*1920*/  LDC R61, c[0x0][0x400] ;  /* 0x00010000ff3d7b82 */ /* 0x000e220000000800 */
[----:B------:R-:W-:Y:S01]  /*1930*/  ISETP.GT.U32.AND P6, PT, R52, 0xbf, PT ;  /* 0x000000bf3400780c */ /* 0x000fe20003fc4070 */
[----:B----4-:R-:W-:-:S05]  /*1940*/  FADD.FTZ R60, R60, R44 ;  /* 0x0000002c3c3c7221 */ /* 0x010fca0000010000 */
[----:B------:R-:W4:Y:S02]  /*1950*/  SHFL.BFLY PT, R44, R60, 0x2, 0x1f ;  /* 0x0c401f003c2c7f89 */ /* 0x000f2400000e0000 */
[----:B----4-:R-:W-:-:S05]  /*1960*/  FADD.FTZ R60, R60, R44 ;  /* 0x0000002c3c3c7221 */ /* 0x010fca0000010000 */
[----:B------:R-:W4:Y:S02]  /*1970*/  SHFL.BFLY PT, R44, R60, 0x4, 0x1f ;  /* 0x0c801f003c2c7f89 */ /* 0x000f2400000e0000 */
[----:B----4-:R-:W-:-:S05]  /*1980*/  FADD.FTZ R60, R60, R44 ;  /* 0x0000002c3c3c7221 */ /* 0x010fca0000010000 */
[----:B------:R-:W4:Y:S02]  /*1990*/  SHFL.BFLY PT, R44, R60, 0x8, 0x1f ;  /* 0x0d001f003c2c7f89 */ /* 0x000f2400000e0000 */
[----:B----4-:R-:W-:-:S05]  /*19a0*/  FADD.FTZ R60, R60, R44 ;  /* 0x0000002c3c3c7221 */ /* 0x010fca0000010000 */
[----:B------:R-:W4:Y:S02]  /*19b0*/  SHFL.BFLY PT, R44, R60, 0x10, 0x1f ;  /* 0x0e001f003c2c7f89 */ /* 0x000f2400000e0000 */
[----:B----4-:R-:W-:-:S04]  /*19c0*/  FADD.FTZ R60, R60, R44 ;  /* 0x0000002c3c3c7221 */ /* 0x010fc80000010000 */
[----:B0-----:R-:W-:-:S04]  /*19d0*/  FMUL.FTZ R60, R60, R61 ;  /* 0x0000003d3c3c7220 */ /* 0x001fc80000410000 */
        /* <DEDUP_REMOVED lines=57> */
[----:B------:R0:W4:Y:S02]  /*1d70*/  SHFL.BFLY PT, R44, R69, 0x10, 0x1f ;  /* 0x0e001f00452c7f89 */ /* 0x00012400000e0000 */
.L_x_22751:
[----:B----4-:R-:W-:Y:S01]  /*1d80*/  FADD.FTZ R44, R69, R44 ;  /* 0x0000002c452c7221 */ /* 0x010fe20000010000 */
[----:B-123--:R-:W1:Y:S01]  /*1d90*/  @!P5 LDC.64 R74, c[0x0][0x3c0] ;  /* 0x0000f000ff4adb82 */ /* 0x00ee620000000a00 */
[----:B------:R-:W-:Y:S01]  /*1da0*/  ISETP.NE.AND P0, PT, RZ, UR9, PT ;  /* 0x00000009ff007c0c */ /* 0x000fe2000bf05270 */
[----:B------:R-:W-:Y:S01]  /*1db0*/  BSSY.RECONVERGENT B0, `(.L_x_22727) ;  /* 0x00000b7000007945 */ /* 0x000fe20003800200 */
[----:B------:R-:W-:Y:S01]  /*1dc0*/  FFMA.FTZ R61, R44, R61, UR10 ;  /* 0x0000000a2c3d7e23 */ /* 0x000fe2000801003d */
[----:B------:R-:W-:Y:S01]  /*1dd0*/  FMUL.FTZ R44, R60, R60 ;  /* 0x0000003c3c2c7220 */ /* 0x000fe20000410000 */
[----:B-----5:R-:W-:-:S03]  /*1de0*/  ISETP.GE.AND P1, PT, R45, 0x1, PT ;  /* 0x000000012d00780c */ /* 0x020fc60003f26270 */
[----:B------:R-:W2:Y:S01]  /*1df0*/  @!P5 LDC.64 R76, c[0x0][0x3c8] ;  /* 0x0000f200ff4cdb82 */ /* 0x000ea20000000a00 */
[----:B------:R-:W-:-:S05]  /*1e00*/  FSEL R44, R44, RZ, P0 ;  /* 0x000000ff2c2c7208 */ /* 0x000fca0000000000 */
[----:B------:R-:W-:-:S04]  /*1e10*/  FADD.FTZ R44, R61, R44 ;  /* 0x0000002c3d2c7221 */ /* 0x000fc80000010000 */
[----:B------:R-:W3:Y:S01]  /*1e20*/  MUFU.RSQ R56, R44 ;  /* 0x0000002c00387308 */ /* 0x000ee20000001400 */
[----:B-1----:R-:W-:-:S05]  /*1e30*/  @!P5 IMAD.WIDE R74, R51, 0x4, R74 ;  /* 0x00000004334ad825 */ /* 0x002fca00078e024a */
[----:B------:R1:W-:Y:S01]  /*1e40*/  @!P5 STG.E desc[UR6][R74.64], R60 ;  /* 0x0000003c4a00d986 */ /* 0x0003e2000c101906 */
[----:B--2---:R-:W-:-:S05]  /*1e50*/  @!P5 IMAD.WIDE R76, R51, 0x4, R76 ;  /* 0x00000004334cd825 */ /* 0x004fca00078e024c */
[----:B---3--:R1:W-:Y:S01]  /*1e60*/  @!P5 STG.E desc[UR6][R76.64], R56 ;  /* 0x000000384c00d986 */ /* 0x0083e2000c101906 */
[----:B------:R-:W-:Y:S05]  /*1e70*/  @!P1 BRA `(.L_x_22728) ;  /* 0x0000000800a89947 */ /* 0x000fea0003800000 */
[----:B------:R-:W-:Y:S01]  /*1e80*/  IADD3 R45, PT, PT, R45, -0x1, RZ ;  /* 0xffffffff2d2d7810 */ /* 0x000fe20007ffe0ff */
[----:B------:R-:W-:Y:S01]  /*1e90*/  BSSY.RECONVERGENT B1, `(.L_x_22729) ;  /* 0x000001f000017945 */ /* 0x000fe20003800200 */
[----:B-1----:R-:W-:-:S03]  /*1ea0*/  FSEL R60, R60, RZ, !P0 ;  /* 0x000000ff3c3c7208 */ /* 0x002fc60004000000 */
[----:B------:R-:W-:-:S05]  /*1eb0*/  IMAD R46, R45, R46, RZ ;  /* 0x0000002e2d2e7224 */ /* 0x000fca00078e02ff */
[----:B------:R-:W-:-:S04]  /*1ec0*/  SHF.R.S32.HI R61, RZ, 0x1f, R46 ;  /* 0x0000001fff3d7819 */ /* 0x000fc8000001142e */
[----:B------:R-:W-:-:S04]  /*1ed0*/  LEA.HI R61, R61, R46, RZ, 0x2 ;  /* 0x0000002e3d3d7211 */ /* 0x000fc800078f10ff */
[----:B------:R-:W-:Y:S01]  /*1ee0*/  LEA.HI.SX32 R61, R61, R53, 0x1e ;  /* 0x000000353d3d7211 */ /* 0x000fe200078ff2ff */
[----:B------:R-:W-:Y:S06]  /*1ef0*/  @!P4 BRA `(.L_x_22730) ;  /* 0x000000000060c947 */ /* 0x000fec0003800000 */
[--C-:B------:R-:W-:Y:S01]  /*1f00*/  FADD.FTZ R46, R20, -R60.reuse ;  /* 0x8000003c142e7221 */ /* 0x100fe20000010000 */
[----:B------:R-:W-:Y:S01]  /*1f10*/  HADD2.F32 R45, -RZ, R73.H1_H1 ;  /* 0x30000049ff2d7230 */ /* 0x000fe20000004100 */
[----:B------:R-:W1:Y:S01]  /*1f20*/  LDC.64 R74, c[0x0][0x428] ;  /* 0x00010a00ff4a7b82 */ /* 0x000e620000000a00 */
[----:B------:R-:W-:Y:S02]  /*1f30*/  HADD2.F32 R44, -RZ, R8.H0_H0 ;  /* 0x20000008ff2c7230 */ /* 0x000fe40000004100 */
[----:B------:R-:W-:Y:S01]  /*1f40*/  FMUL.FTZ R46, R56, R46 ;  /* 0x0000002e382e7220 */ /* 0x000fe20000410000 */
[--C-:B------:R-:W-:Y:S01]  /*1f50*/  FADD.FTZ R47, R21, -R60.reuse ;  /* 0x8000003c152f7221 */ /* 0x100fe20000010000 */
[----:B0-----:R-:W-:Y:S01]  /*1f60*/  FADD.FTZ R69, R22, -R60 ;  /* 0x8000003c16457221 */ /* 0x001fe20000010000 */
[----:B------:R-:W-:Y:S02]  /*1f70*/  HADD2.F32 R70, -RZ, R63.H0_H0 ;  /* 0x2000003fff467230 */ /* 0x000fe40000004100 */
[----:B------:R-:W-:Y:S01]  /*1f80*/  FFMA.FTZ R44, R46, R45, R44 ;  /* 0x0000002d2e2c7223 */ /* 0x000fe2000001002c */
[----:B------:R-:W-:-:S02]  /*1f90*/  HADD2.F32 R46, -RZ, R72.H1_H1 ;  /* 0x30000048ff2e7230 */ /* 0x000fc40000004100 */
[C---:B------:R-:W-:Y:S01]  /*1fa0*/  FMUL.FTZ R47, R56.reuse, R47 ;  /* 0x0000002f382f7220 */ /* 0x040fe20000410000 */
[----:B------:R-:W-:Y:S02]  /*1fb0*/  HADD2.F32 R45, -RZ, R63.H1_H1 ;  /* 0x3000003fff2d7230 */ /* 0x000fe40000004100 */
[----:B------:R-:W-:-:S03]  /*1fc0*/  FMUL.FTZ R69, R56, R69 ;  /* 0x0000004538457220 */ /* 0x000fc60000410000 */
[----:B------:R-:W-:Y:S01]  /*1fd0*/  FFMA.FTZ R45, R47, R46, R45 ;  /* 0x0000002e2f2d7223 */ /* 0x000fe2000001002d */
[----:B------:R-:W-:Y:S02]  /*1fe0*/  HADD2.F32 R47, -RZ, R73.H0_H0 ;  /* 0x20000049ff2f7230 */ /* 0x000fe40000004100 */
[----:B------:R-:W-:-:S05]  /*1ff0*/  HADD2.F32 R46, -RZ, R9.H0_H0 ;  /* 0x20000009ff2e7230 */ /* 0x000fca0000004100 */
[----:B------:R-:W-:Y:S01]  /*2000*/  FFMA.FTZ R46, R69, R47, R46 ;  /* 0x0000002f452e7223 */ /* 0x000fe2000001002e */
[----:B------:R-:W-:Y:S01]  /*2010*/  FADD.FTZ R47, R23, -R60 ;  /* 0x8000003c172f7221 */ /* 0x000fe20000010000 */
[----:B------:R-:W-:Y:S02]  /*2020*/  HADD2.F32 R69, -RZ, R72.H0_H0 ;  /* 0x20000048ff457230 */ /* 0x000fe40000004100 */
[----:B-1----:R-:W-:-:S04]  /*2030*/  IMAD.WIDE.U32 R74, R61, 0x10, R74 ;  /* 0x000000103d4a7825 */ /* 0x002fc800078e004a */
[----:B------:R-:W-:Y:S01]  /*2040*/  FMUL.FTZ R47, R56, R47 ;  /* 0x0000002f382f7220 */ /* 0x000fe20000410000 */
[----:B------:R-:W-:-:S03]  /*2050*/  IADD3 R61, PT, PT, R61, 0x20, RZ ;  /* 0x000000203d3d7810 */ /* 0x000fc60007ffe0ff */
[----:B------:R-:W-:-:S05]  /*2060*/  FFMA.FTZ R47, R47, R69, R70 ;  /* 0x000000452f2f7223 */ /* 0x000fca0000010046 */
[----:B------:R1:W-:Y:S02]  /*2070*/  STG.E.128 desc[UR6][R74.64], R44 ;  /* 0x0000002c4a007986 */ /* 0x0003e4000c101d06 */
.L_x_22730:
[----:B------:R-:W-:Y:S05]  /*2080*/  BSYNC.RECONVERGENT B1 ;  /* 0x0000000000017941 */ /* 0x000fea0003800200 */
.L_x_22729:
[----:B------:R-:W-:Y:S01]  /*2090*/  ISETP.GE.U32.AND P0, PT, R52, 0x40, PT ;  /* 0x000000403400780c */ /* 0x000fe20003f06070 */
[----:B------:R-:W-:-:S12]  /*20a0*/  BSSY.RECONVERGENT B1, `(.L_x_22731) ;  /* 0x000001a000017945 */ /* 0x000fd80003800200 */
[----:B------:R-:W-:Y:S05]  /*20b0*/  @!P0 BRA `(.L_x_22732) ;  /* 0x0000000000608947 */ /* 0x000fea0003800000 */
[--C-:B-1----:R-:W-:Y:S01]  /*20c0*/  FADD.FTZ R46, R24, -R60.reuse ;  /* 0x8000003c182e7221 */ /* 0x102fe20000010000 */
        /* <DEDUP_REMOVED lines=23> */
.L_x_22732:
[----:B------:R-:W-:Y:S05]  /*2240*/  BSYNC.RECONVERGENT B1 ;  /* 0x0000000000017941 */ /* 0x000fea0003800200 */
.L_x_22731:
[----:B------:R-:W-:Y:S01]  /*2250*/  ISETP.GE.U32.AND P0, PT, R52, 0x60, PT ;  /* 0x000000603400780c */ /* 0x000fe20003f06070 */
[----:B------:R-:W-:-:S12]  /*2260*/  BSSY.RECONVERGENT B1, `(.L_x_22733) ;  /* 0x000001a000017945 */ /* 0x000fd80003800200 */
[----:B------:R-:W-:Y:S05]  /*2270*/  @!P0 BRA `(.L_x_22734) ;  /* 0x0000000000608947 */ /* 0x000fea0003800000 */
[--C-:B-12---:R-:W-:Y:S01]  /*2280*/  FADD.FTZ R46, R28, -R60.reuse ;  /* 0x8000003c1c2e7221 */ /* 0x106fe20000010000 */
        /* <DEDUP_REMOVED lines=23> */
.L_x_22734:
[----:B------:R-:W-:Y:S05]  /*2400*/  BSYNC.RECONVERGENT B1 ;  /* 0x0000000000017941 */ /* 0x000fea0003800200 */
.L_x_22733:
[----:B------:R-:W-:Y:S01]  /*2410*/  ISETP.GE.U32.AND P0, PT, R52, 0x80, PT ;  /* 0x000000803400780c */ /* 0x000fe20003f06070 */
[----:B------:R-:W-:-:S12]  /*2420*/  BSSY.RECONVERGENT B1, `(.L_x_22735) ;  /* 0x000001e000017945 */ /* 0x000fd80003800200 */
[----:B------:R-:W-:Y:S05]  /*2430*/  @!P0 BRA `(.L_x_22736) ;  /* 0x0000000000708947 */ /* 0x000fea0003800000 */
[----:B-123--:R-:W-:Y:S01]  /*2440*/  SHF.R.U64 R45, R58, 0x10, R59 ;  /* 0x000000103a2d7819 */ /* 0x00efe2000000123b */
[--C-:B------:R-:W-:Y:S01]  /*2450*/  FADD.FTZ R46, R33, -R60.reuse ;  /* 0x8000003c212e7221 */ /* 0x100fe20000010000 */
[--C-:B------:R-:W-:Y:S01]  /*2460*/  SHF.R.U64 R44, R14, 0x10, R15.reuse ;  /* 0x000000100e2c7819 */ /* 0x100fe2000000120f */
[--C-:B------:R-:W-:Y:S01]  /*2470*/  FADD.FTZ R47, R32, -R60.reuse ;  /* 0x8000003c202f7221 */ /* 0x100fe20000010000 */
[----:B------:R-:W1:Y:S01]  /*2480*/  LDC.64 R74, c[0x0][0x428] ;  /* 0x00010a00ff4a7b82 */ /* 0x000e620000000a00 */
[----:B------:R-:W-:Y:S02]  /*2490*/  HADD2.F32 R45, -RZ, R45.H0_H0 ;  /* 0x2000002dff2d7230 */ /* 0x000fe40000004100 */
[C---:B------:R-:W-:Y:S01]  /*24a0*/  FMUL.FTZ R46, R56.reuse, R46 ;  /* 0x0000002e382e7220 */ /* 0x040fe20000410000 */
[----:B------:R-:W-:Y:S02]  /*24b0*/  HADD2.F32 R44, -RZ, R44.H0_H0 ;  /* 0x2000002cff2c7230 */ /* 0x000fe40000004100 */
[----:B------:R-:W-:Y:S01]  /*24c0*/  FMUL.FTZ R47, R56, R47 ;  /* 0x0000002f382f7220 */ /* 0x000fe20000410000 */
[----:B0-----:R-:W-:Y:S01]  /*24d0*/  FADD.FTZ R69, R34, -R60 ;  /* 0x8000003c22457221 */ /* 0x001fe20000010000 */
[----:B------:R-:W-:Y:S01]  /*24e0*/  SHF.R.U32.HI R70, RZ, 0x10, R15 ;  /* 0x00000010ff467819 */ /* 0x000fe2000001160f */
[----:B------:R-:W-:Y:S01]  /*24f0*/  FFMA.FTZ R45, R46, R45, R44 ;  /* 0x0000002d2e2d7223 */ /* 0x000fe2000001002c */
[----:B------:R-:W-:-:S02]  /*2500*/  HADD2.F32 R46, -RZ, R65.H1_H1 ;  /* 0x30000041ff2e7230 */ /* 0x000fc40000004100 */
[----:B------:R-:W-:Y:S01]  /*2510*/  FMUL.FTZ R69, R56, R69 ;  /* 0x0000004538457220 */ /* 0x000fe20000410000 */
[----:B------:R-:W-:Y:S02]  /*2520*/  HADD2.F32 R44, -RZ, R14.H0_H0 ;  /* 0x2000000eff2c7230 */ /* 0x000fe40000004100 */
[----:B------:R-:W-:-:S03]  /*2530*/  HADD2.F32 R70, -RZ, R70.H0_H0 ;  /* 0x20000046ff467230 */ /* 0x000fc60000004100 */
[----:B------:R-:W-:Y:S01]  /*2540*/  FFMA.FTZ R44, R47, R46, R44 ;  /* 0x0000002e2f2c7223 */ /* 0x000fe2000001002c */
[----:B------:R-:W-:Y:S02]  /*2550*/  HADD2.F32 R47, -RZ, R65.H0_H0 ;  /* 0x20000041ff2f7230 */ /* 0x000fe40000004100 */
[----:B------:R-:W-:-:S05]  /*2560*/  HADD2.F32 R46, -RZ, R15.H0_H0 ;  /* 0x2000000fff2e7230 */ /* 0x000fca0000004100 */
[----:B------:R-:W-:Y:S01]  /*2570*/  FFMA.FTZ R46, R69, R47, R46 ;  /* 0x0000002f452e7223 */ /* 0x000fe2000001002e */
[----:B------:R-:W-:Y:S01]  /*2580*/  SHF.R.U32.HI R47, RZ, 0x10, R59 ;  /* 0x00000010ff2f7819 */ /* 0x000fe2000001163b */
[----:B------:R-:W-:Y:S01]  /*2590*/  FADD.FTZ R69, R35, -R60 ;  /* 0x8000003c23457221 */ /* 0x000fe20000010000 */
[C---:B-1----:R-:W-:Y:S01]  /*25a0*/  IMAD.WIDE.U32 R74, R61.reuse, 0x10, R74 ;  /* 0x000000103d4a7825 */ /* 0x042fe200078e004a */
[----:B------:R-:W-:-:S03]  /*25b0*/  IADD3 R61, PT, PT, R61, 0x20, RZ ;  /* 0x000000203d3d7810 */ /* 0x000fc60007ffe0ff */
[----:B------:R-:W-:Y:S01]  /*25c0*/  FMUL.FTZ R69, R56, R69 ;  /* 0x0000004538457220 */ /* 0x000fe20000410000 */
[----:B------:R-:W-:-:S05]  /*25d0*/  HADD2.F32 R47, -RZ, R47.H0_H0 ;  /* 0x2000002fff2f7230 */ /* 0x000fca0000004100 */
[----:B------:R-:W-:-:S05]  /*25e0*/  FFMA.FTZ R47, R69, R47, R70 ;  /* 0x0000002f452f7223 */ /* 0x000fca0000010046 */
[----:B------:R4:W-:Y:S02]  /*25f0*/  STG.E.128 desc[UR6][R74.64], R44 ;  /* 0x0000002c4a007986 */ /* 0x0009e4000c101d06 */
.L_x_22736:
[----:B------:R-:W-:Y:S05]  /*2600*/  BSYNC.RECONVERGENT B1 ;  /* 0x0000000000017941 */ /* 0x000fea0003800200 */
.L_x_22735:
[----:B------:R-:W-:Y:S01]  /*2610*/  ISETP.GE.U32.AND P0, PT, R52, 0xa0, PT ;  /* 0x000000a03400780c */ /* 0x000fe20003f06070 */
[----:B------:R-:W-:-:S12]  /*2620*/  BSSY.RECONVERGENT B1, `(.L_x_22737) ;  /* 0x000001e000017945 */ /* 0x000fd80003800200 */
[----:B------:R-:W-:Y:S05]  /*2630*/  @!P0 BRA `(.L_x_22738) ;  /* 0x0000000000708947 */ /* 0x000fea0003800000 */
[----:B-1234-:R-:W-:Y:S01]  /*2640*/  SHF.R.U64 R45, R54, 0x10, R55 ;  /* 0x00000010362d7819 */ /* 0x01efe20000001237 */
        /* <DEDUP_REMOVED lines=27> */
.L_x_22738:
[----:B------:R-:W-:Y:S05]  /*2800*/  BSYNC.RECONVERGENT B1 ;  /* 0x0000000000017941 */ /* 0x000fea0003800200 */
.L_x_22737:
[----:B------:R-:W-:-:S13]  /*2810*/  ISETP.GE.U32.AND P0, PT, R52, 0xc0, PT ;  /* 0x000000c03400780c */ /* 0x000fda0003f06070 */
[----:B------:R-:W-:Y:S05]  /*2820*/  @!P0 BRA `(.L_x_22728) ;  /* 0x00000000003c8947 */ /* 0x000fea0003800000 */
[----:B01234-:R-:W0:Y:S01]  /*2830*/  LDC.64 R74, c[0x0][0x428] ;  /* 0x00010a00ff4a7b82 */ /* 0x01fe220000000a00 */
        /* <DEDUP_REMOVED lines=12> */
[----:B0-----:R-:W-:-:S05]  /*2900*/  IMAD.WIDE.U32 R74, R61, 0x10, R74 ;  /* 0x000000103d4a7825 */ /* 0x001fca00078e004a */
[----:B------:R0:W-:Y:S02]  /*2910*/  STG.E.128 desc[UR6][R74.64], R44 ;  /* 0x0000002c4a007986 */ /* 0x0001e4000c101d06 */
.L_x_22728:
[----:B------:R-:W-:Y:S05]  /*2920*/  BSYNC.RECONVERGENT B0 ;  /* 0x0000000000007941 */ /* 0x000fea0003800200 */
.L_x_22727:
[----:B01234-:R-:W0:Y:S02]  /*2930*/  LDC.64 R44, c[0x0][0x380] ;  /* 0x0000e000ff2c7b82 */ /* 0x01fe240000000a00 */
[----:B0-----:R-:W-:-:S04]  /*2940*/  LEA R51, R44, R51, 0x2 ;  /* 0x000000332c337211 */ /* 0x001fc800078e10ff */
[----:B------:R-:W-:-:S13]  /*2950*/  ISETP.GE.AND P0, PT, R51, R45, PT ;  /* 0x0000002d3300720c */ /* 0x000fda0003f06270 */
[----:B------:R-:W-:Y:S05]  /*2960*/  @!P0 BRA `(.L_x_22739) ;  /* 0xffffffe000248947 */ /* 0x000fea000383ffff */
[----:B------:R-:W-:Y:S05]  /*2970*/  EXIT ;  /* 0x000000000000794d */ /* 0x000fea0003800000 */
.L_x_22726:
[----:B------:R-:W-:Y:S01]  /*2980*/  HFMA2 R47, -RZ, RZ, 0, 5.9604644775390625e-08 ;  /* 0x00000001ff2f7431 */ /* 0x000fe200000001ff */
[----:B------:R-:W-:Y:S01]  /*2990*/  BSSY B0, `(.L_x_22740) ;  /* 0x0000007000007945 */ /* 0x000fe20003800000 */
[----:B0123--:R-:W-:Y:S02]  /*29a0*/  MOV R75, R60 ;  /* 0x0000003c004b7202 */ /* 0x00ffe40000000f00 */
[----:B------:R-:W-:Y:S02]  /*29b0*/  MOV R44, 0x1f ;  /* 0x0000001f002c7802 */ /* 0x000fe40000000f00 */
[----:B------:R-:W-:-:S07]  /*29c0*/  MOV R56, 0xffffffff ;  /* 0xffffffff00387802 */ /* 0x000fce0000000f00 */
[----:B-----5:R-:W-:Y:S05]  /*29d0*/  WARPSYNC.COLLECTIVE R56, `(.L_x_22741) ;  /* 0x0000000038087348 */ /* 0x020fea0003c00000 */
[----:B------:R0:W1:Y:S02]  /*29e0*/  SHFL.BFLY P6, R44, R75, R47, R44 ;  /* 0x0c00002f4b2c7389 */ /* 0x00006400000c002c */
[----:B01---5:R-:W-:Y:S05]  /*29f0*/  ENDCOLLECTIVE ;  /* 0x000000000000791b */ /* 0x023fea0003800000 */
.L_x_22741:
[----:B------:R-:W-:Y:S05]  /*2a00*/  BSYNC B0 ;  /* 0x0000000000007941 */ /* 0x000fea0003800000 */
.L_x_22740:
        /* <DEDUP_REMOVED lines=9> */
.L_x_22742:
[----:B------:R-:W-:Y:S02]  /*2aa0*/  HFMA2 R47, -RZ, RZ, 0, 2.384185791015625e-07 ;  /* 0x00000004ff2f7431 */ /* 0x000fe400000001ff */
[----:B------:R-:W-:Y:S01]  /*2ab0*/  FADD.FTZ R60, R60, R44 ;  /* 0x0000002c3c3c7221 */ /* 0x000fe20000010000 */
[----:B------:R-:W-:-:S04]  /*2ac0*/  MOV R44, 0x1f ;  /* 0x0000001f002c7802 */ /* 0x000fc80000000f00 */
[----:B------:R-:W-:-:S07]  /*2ad0*/  MOV R75, R60 ;  /* 0x0000003c004b7202 */ /* 0x000fce0000000f00 */
[----:B------:R-:W-:Y:S05]  /*2ae0*/  WARPSYNC.COLLECTIVE R56, `(.L_x_22743) ;  /* 0x0000000038087348 */ /* 0x000fea0003c00000 */
[----:B------:R0:W1:Y:S02]  /*2af0*/  SHFL.BFLY P6, R44, R75, R47, R44 ;  /* 0x0c00002f4b2c7389 */ /* 0x00006400000c002c */
[----:B01----:R-:W-:Y:S05]  /*2b00*/  ENDCOLLECTIVE ;  /* 0x000000000000791b */ /* 0x003fea0003800000 */
.L_x_22743:
[----:B------:R-:W-:Y:S02]  /*2b10*/  HFMA2 R47, -RZ, RZ, 0, 4.76837158203125e-07 ;  /* 0x00000008ff2f7431 */ /* 0x000fe400000001ff */
[----:B------:R-:W-:Y:S01]  /*2b20*/  FADD.FTZ R60, R60, R44 ;  /* 0x0000002c3c3c7221 */ /* 0x000fe20000010000 */
[----:B------:R-:W-:-:S04]  /*2b30*/  MOV R44, 0x1f ;  /* 0x0000001f002c7802 */ /* 0x000fc80000000f00 */
[----:B------:R-:W-:-:S07]  /*2b40*/  MOV R75, R60 ;  /* 0x0000003c004b7202 */ /* 0x000fce0000000f00 */
[----:B------:R-:W-:Y:S05]  /*2b50*/  WARPSYNC.COLLECTIVE R56, `(.L_x_22744) ;  /* 0x0000000038087348 */ /* 0x000fea0003c00000 */
[----:B------:R0:W1:Y:S02]  /*2b60*/  SHFL.BFLY P6, R44, R75, R47, R44 ;  /* 0x0c00002f4b2c7389 */ /* 0x00006400000c002c */
[----:B01----:R-:W-:Y:S05]  /*2b70*/  ENDCOLLECTIVE ;  /* 0x000000000000791b */ /* 0x003fea0003800000 */
.L_x_22744:
[----:B------:R-:W-:Y:S02]  /*2b80*/  HFMA2 R47, -RZ, RZ, 0, 9.5367431640625e-07 ;  /* 0x00000010ff2f7431 */ /* 0x000fe400000001ff */
[----:B------:R-:W-:Y:S01]  /*2b90*/  FADD.FTZ R60, R60, R44 ;  /* 0x0000002c3c3c7221 */ /* 0x000fe20000010000 */
[----:B------:R-:W-:-:S04]  /*2ba0*/  MOV R44, 0x1f ;  /* 0x0000001f002c7802 */ /* 0x000fc80000000f00 */
[----:B------:R-:W-:-:S07]  /*2bb0*/  MOV R75, R60 ;  /* 0x0000003c004b7202 */ /* 0x000fce0000000f00 */
[----:B------:R-:W-:Y:S05]  /*2bc0*/  WARPSYNC.COLLECTIVE R56, `(.L_x_22745) ;  /* 0x0000000038087348 */ /* 0x000fea0003c00000 */
[----:B------:R0:W1:Y:S02]  /*2bd0*/  SHFL.BFLY P6, R44, R75, R47, R44 ;  /* 0x0c00002f4b2c7389 */ /* 0x00006400000c002c */
[----:B01----:R-:W-:Y:S05]  /*2be0*/  ENDCOLLECTIVE ;  /* 0x000000000000791b */ /* 0x003fea0003800000 */
.L_x_22745:
[----:B------:R-:W-:Y:S01]  /*2bf0*/  FADD.FTZ R60, R60, R44 ;  /* 0x0000002c3c3c7221 */ /* 0x000fe20000010000 */
[----:B------:R-:W-:-:S03]  /*2c00*/  ISETP.GT.U32.AND P6, PT, R52, 0xbf, PT ;  /* 0x000000bf3400780c */ /* 0x000fc60003fc4070 */
[----:B------:R-:W-:-:S04]  /*2c10*/  FMUL.FTZ R60, R60, R61 ;  /* 0x0000003d3c3c7220 */ /* 0x000fc80000410000 */
        /* <DEDUP_REMOVED lines=49> */
[----:B------:R-:W-:Y:S01]  /*2f30*/  HFMA2 R47, -RZ, RZ, 0, 5.9604644775390625e-08 ;  /* 0x00000001ff2f7431 */ /* 0x000fe200000001ff */
[----:B------:R-:W-:-:S03]  /*2f40*/  MOV R44, 0x1f ;  /* 0x0000001f002c7802 */ /* 0x000fc60000000f00 */
[----:B------:R-:W-:-:S07]  /*2f50*/  MOV R75, R69 ;  /* 0x00000045004b7202 */ /* 0x000fce0000000f00 */
[----:B------:R-:W-:Y:S05]  /*2f60*/  WARPSYNC.COLLECTIVE R56, `(.L_x_22746) ;  /* 0x0000000038087348 */ /* 0x000fea0003c00000 */
[----:B------:R0:W1:Y:S02]  /*2f70*/  SHFL.BFLY P6, R44, R75, R47, R44 ;  /* 0x0c00002f4b2c7389 */ /* 0x00006400000c002c */
[----:B01----:R-:W-:Y:S05]  /*2f80*/  ENDCOLLECTIVE ;  /* 0x000000000000791b */ /* 0x003fea0003800000 */
.L_x_22746:
[----:B------:R-:W-:Y:S02]  /*2f90*/  HFMA2 R47, -RZ, RZ, 0, 1.1920928955078125e-07 ;  /* 0x00000002ff2f7431 */ /* 0x000fe400000001ff */
[----:B------:R-:W-:Y:S01]  /*2fa0*/  FADD.FTZ R69, R69, R44 ;  /* 0x0000002c45457221 */ /* 0x000fe20000010000 */
[----:B------:R-:W-:-:S04]  /*2fb0*/  MOV R44, 0x1f ;  /* 0x0000001f002c7802 */ /* 0x000fc80000000f00 */
[----:B------:R-:W-:-:S07]  /*2fc0*/  MOV R75, R69 ;  /* 0x00000045004b7202 */ /* 0x000fce0000000f00 */
[----:B------:R-:W-:Y:S05]  /*2fd0*/  WARPSYNC.COLLECTIVE R56, `(.L_x_22747) ;  /* 0x0000000038087348 */ /* 0x000fea0003c00000 */
[----:B------:R0:W1:Y:S02]  /*2fe0*/  SHFL.BFLY P6, R44, R75, R47, R44 ;  /* 0x0c00002f4b2c7389 */ /* 0x00006400000c002c */
[----:B01----:R-:W-:Y:S05]  /*2ff0*/  ENDCOLLECTIVE ;  /* 0x000000000000791b */ /* 0x003fea0003800000 */
.L_x_22747:
[----:B------:R-:W-:Y:S02]  /*3000*/  HFMA2 R47, -RZ, RZ, 0, 2.384185791015625e-07 ;  /* 0x00000004ff2f7431 */ /* 0x000fe400000001ff */
[----:B------:R-:W-:Y:S01]  /*3010*/  FADD.FTZ R69, R69, R44 ;  /* 0x0000002c45457221 */ /* 0x000fe20000010000 */
[----:B------:R-:W-:-:S04]  /*3020*/  MOV R44, 0x1f ;  /* 0x0000001f002c7802 */ /* 0x000fc80000000f00 */
[----:B------:R-:W-:-:S07]  /*3030*/  MOV R75, R69 ;  /* 0x00000045004b7202 */ /* 0x000fce0000000f00 */
[----:B------:R-:W-:Y:S05]  /*3040*/  WARPSYNC.COLLECTIVE R56, `(.L_x_22748) ;  /* 0x0000000038087348 */ /* 0x000fea0003c00000 */
[----:B------:R0:W1:Y:S02]  /*3050*/  SHFL.BFLY P6, R44, R75, R47, R44 ;  /* 0x0c00002f4b2c7389 */ /* 0x00006400000c002c */
[----:B01----:R-:W-:Y:S05]  /*3060*/  ENDCOLLECTIVE ;  /* 0x000000000000791b */ /* 0x003fea0003800000 */
.L_x_22748:
[----:B------:R-:W-:Y:S02]  /*3070*/  HFMA2 R47, -RZ, RZ, 0, 4.76837158203125e-07 ;  /* 0x00000008ff2f7431 */ /* 0x000fe400000001ff */
[----:B------:R-:W-:Y:S01]  /*3080*/  FADD.FTZ R69, R69, R44 ;  /* 0x0000002c45457221 */ /* 0x000fe20000010000 */
[----:B------:R-:W-:-:S04]  /*3090*/  MOV R44, 0x1f ;  /* 0x0000001f002c7802 */ /* 0x000fc80000000f00 */
[----:B------:R-:W-:-:S07]  /*30a0*/  MOV R75, R69 ;  /* 0x00000045004b7202 */ /* 0x000fce0000000f00 */
[----:B------:R-:W-:Y:S05]  /*30b0*/  WARPSYNC.COLLECTIVE R56, `(.L_x_22749) ;  /* 0x0000000038087348 */ /* 0x000fea0003c00000 */
[----:B------:R0:W1:Y:S02]  /*30c0*/  SHFL.BFLY P6, R44, R75, R47, R44 ;  /* 0x0c00002f4b2c7389 */ /* 0x00006400000c002c */
[----:B01----:R-:W-:Y:S05]  /*30d0*/  ENDCOLLECTIVE ;  /* 0x000000000000791b */ /* 0x003fea0003800000 */
.L_x_22749:
[----:B------:R-:W-:Y:S02]  /*30e0*/  HFMA2 R47, -RZ, RZ, 0, 9.5367431640625e-07 ;  /* 0x00000010ff2f7431 */ /* 0x000fe400000001ff */
[----:B------:R-:W-:Y:S01]  /*30f0*/  FADD.FTZ R69, R69, R44 ;  /* 0x0000002c45457221 */ /* 0x000fe20000010000 */
[----:B------:R-:W-:-:S04]  /*3100*/  MOV R44, 0x1f ;  /* 0x0000001f002c7802 */ /* 0x000fc80000000f00 */
[----:B------:R-:W-:-:S07]  /*3110*/  MOV R75, R69 ;  /* 0x00000045004b7202 */ /* 0x000fce0000000f00 */
[----:B------:R-:W-:Y:S05]  /*3120*/  WARPSYNC.COLLECTIVE R56, `(.L_x_22750) ;  /* 0x0000000038087348 */ /* 0x000fea0003c00000 */
[----:B------:R0:W1:Y:S02]  /*3130*/  SHFL.BFLY P6, R44, R75, R47, R44 ;  /* 0x0c00002f4b2c7389 */ /* 0x00006400000c002c */
[----:B01----:R-:W-:Y:S05]  /*3140*/  ENDCOLLECTIVE ;  /* 0x000000000000791b */ /* 0x003fea0003800000 */
.L_x_22750:
[----:B------:R-:W-:Y:S05]  /*3150*/  BRA `(.L_x_22751) ;  /* 0xffffffec00087947 */ /* 0x000fea000383ffff */
.L_x_22752:
        /* <DEDUP_REMOVED lines=10> */
.L_x_28832:


//--------------------- .text._ZN10layer_norm13ln_fwd_kernelINS_13Kernel_traitsI6__halfffffjLj768ELj1ELj4ELj1ELj16ENS_18Kernel_traits_baseILj768ES2_ffffjLj128EEEEELb0ELb0ELb1ELb1EEEvNS_9FwdParamsE --------------------------
	.section	.text._ZN10layer_norm13ln_fwd_kernelINS_13Kernel_traitsI6__halfffffjLj768ELj1ELj4ELj1ELj16ENS_18Kernel_traits_baseILj768ES2_ffffjLj128EEEEELb0ELb0ELb1ELb1EEEvNS_9FwdParamsE,"ax",@progbits
	.align	128
        .global         _ZN10layer_norm13ln_fwd_kernelINS_13Kernel_traitsI6__halfffffjLj768ELj1ELj4ELj1ELj16ENS_18Kernel_traits_baseILj768ES2_ffffjLj128EEEEELb0ELb0ELb1ELb1EEEvNS_9FwdParamsE
        .type           _ZN10layer_norm13ln_fwd_kernelINS_13Kernel_traitsI6__halfffffjLj768ELj1ELj4ELj1ELj16ENS_18Kernel_traits_baseILj768ES2_ffffjLj128EEEEELb0ELb0ELb1ELb1EEEvNS_9FwdParamsE,@function
        .size           _ZN10layer_norm13ln_fwd_kernelINS_13Kernel_traitsI6__halfffffjLj768ELj1ELj4ELj1ELj16ENS_18Kernel_traits_baseILj768ES2_ffffjLj128EEEEELb0ELb0ELb1ELb1EEEvNS_9FwdParamsE,(.L_x_28833 - _ZN10layer_norm13ln_fwd_kernelINS_13Kernel_traitsI6__halfffffjLj768ELj1ELj4ELj1ELj16ENS_18Kernel_traits_baseILj768ES2_ffffjLj128EEEEELb0ELb0ELb1ELb1EEEvNS_9FwdParamsE)
        .other          _ZN10layer_norm13ln_fwd_kernelINS_13Kernel_traitsI6__halfffffjLj768ELj1ELj4ELj1ELj16ENS_18Kernel_traits_baseILj768ES2_ffffjLj128EEEEELb0ELb0ELb1ELb1EEEvNS_9FwdParamsE,@"STO_CUDA_ENTRY STV_DEFAULT"
_ZN10layer_norm13ln_fwd_kernelINS_13Kernel_traitsI6__halfffffjLj768ELj1ELj4ELj1ELj16ENS_18Kernel_traits_baseILj768ES2_ffffjLj128EEEEELb0ELb0ELb1ELb1EEEvNS_9FwdParamsE:
.text._ZN10layer_norm13ln_fwd_kernelINS_13Kernel_traitsI6__halfffffjLj768ELj1ELj4ELj1ELj16ENS_18Kernel_traits_baseILj768ES2_ffffjLj128EEEEELb0ELb0ELb1ELb1EEEvNS_9FwdParamsE:
[----:B------:R-:W-:Y:S01]  /*0000*/  LDC R1, c[0x0][0x37c] ;  /* 0x0000df00ff017b82 */ /* 0x000fe20000000800 */
[----:B------:R-:W0:Y:S07]  /*0010*/  S2R R24, SR_TID.X ;  /* 0x0000000000187919 */ /* 0x000e2e0000002100 */
[----:B------:R-:W1:Y:S01]  /*0020*/  LDC.64 R2, c[0x0][0x3d0] ;  /* 0x0000f400ff027b82 */ /* 0x000e620000000a00 */
[----:B------:R-:W2:Y:S01]  /*0030*/  LDCU.64 UR6, c[0x0][0x358] ;  /* 0x00006b00ff0677ac */ /* 0x000ea20008000a00 */
[----:B------:R-:W3:Y:S01]  /*0040*/  LDCU.64 UR4, c[0x0][0x438] ;  /* 0x00008700ff0477ac */ /* 0x000ee20008000a00 */
[----:B0-----:R-:W-:-:S05]  /*0050*/  LOP3.LUT R0, R24, 0x1f, RZ, 0xc0, !PT ;  /* 0x0000001f18007812 */ /* 0x001fca00078ec0ff */
[----:B-1----:R-:W-:-:S05]  /*0060*/  IMAD.WIDE.U32 R2, R0, 0x8, R2 ;  /* 0x0000000800027825 */ /* 0x002fca00078e0002 */
[----:B--2---:R-:W2:Y:S01]  /*0070*/  LDG.E.64 R22, desc[UR6][R2.64+0x200] ;  /* 0x0002000602167981 */ /* 0x004ea2000c1e1b00 */
[----:B---3--:R-:W-:Y:S01]  /*0080*/  ISETP.NE.U32.AND P0, PT, RZ, UR4, PT ;  /* 0x00000004ff007c0c */ /* 0x008fe2000bf05070 */
[----:B------:R-:W0:Y:S02]  /*0090*/  S2UR UR4, SR_CTAID.X ;  /* 0x00000000000479c3 */ /* 0x000e240000002500 */
[----:B------:R-:W5:Y:S01]  /*00a0*/  LDG.E.64 R16, desc[UR6][R2.64] ;  /* 0x0000000602107981 */ /* 0x000f62000c1e1b00 */
[----:B------:R-:W-:Y:S01]  /*00b0*/  ISETP.NE.AND.EX P0, PT, RZ, UR5, PT, P0 ;  /* 0x00000005ff007c0c */ /* 0x000fe2000bf05300 */
[----:B------:R-:W1:Y:S02]  /*00c0*/  LDCU UR5, c[0x0][0x384] ;  /* 0x00007080ff0577ac */ /* 0x000e640008000800 */
[----:B------:R-:W5:Y:S04]  /*00d0*/  LDG.E.64 R18, desc[UR6][R2.64+0x100] ;  /* 0x0001000602127981 */ /* 0x000f68000c1e1b00 */
[----:B------:R-:W5:Y:S04]  /*00e0*/  LDG.E.64 R52, desc[UR6][R2.64+0x300] ;  /* 0x0003000602347981 */ /* 0x000f68000c1e1b00 */
[----:B------:R-:W5:Y:S02]  /*00f0*/  LDG.E.64 R44, desc[UR6][R2.64+0x400] ;  /* 0x00040006022c7981 */ /* 0x000f64000c1e1b00 */
[----:B------:R-:W3:Y:S02]  /*0100*/  @P0 LDC.64 R20, c[0x0][0x438] ;  /* 0x00010e00ff140b82 */ /* 0x000ee40000000a00 */
[----:B------:R4:W5:Y:S01]  /*0110*/  LDG.E.64 R46, desc[UR6][R2.64+0x500] ;  /* 0x00050006022e7981 */ /* 0x000962000c1e1b00 */
[----:B0-----:R-:W-:Y:S01]  /*0120*/  USHF.L.U32 UR4, UR4, 0x2, URZ ;  /* 0x0000000204047899 */ /* 0x001fe200080006ff */
[----:B----4-:R-:W-:-:S05]  /*0130*/  SHF.R.U32.HI R2, RZ, 0x5, R24 ;  /* 0x00000005ff027819 */ /* 0x010fca0000011618 */
[----:B------:R-:W-:-:S04]  /*0140*/  LOP3.LUT R2, R2, UR4, RZ, 0xfc, !PT ;  /* 0x0000000402027c12 */ /* 0x000fc8000f8efcff */
[----:B-1----:R-:W-:Y:S01]  /*0150*/  ISETP.GE.AND P1, PT, R2, UR5, PT ;  /* 0x0000000502007c0c */ /* 0x002fe2000bf26270 */
[----:B---3--:R-:W-:-:S05]  /*0160*/  @P0 IMAD.WIDE.U32 R20, R0, 0x8, R20 ;  /* 0x0000000800140825 */ /* 0x008fca00078e0014 */
[----:B------:R-:W5:Y:S04]  /*0170*/  @P0 LDG.E.64 R4, desc[UR6][R20.64] ;  /* 0x0000000614040981 */ /* 0x000f68000c1e1b00 */
[----:B------:R-:W5:Y:S04]  /*0180*/  @P0 LDG.E.64 R6, desc[UR6][R20.64+0x100] ;  /* 0x0001000614060981 */ /* 0x000f68000c1e1b00 */
[----:B------:R-:W5:Y:S04]  /*0190*/  @P0 LDG.E.64 R8, desc[UR6][R20.64+0x200] ;  /* 0x0002000614080981 */ /* 0x000f68000c1e1b00 */
[----:B------:R-:W5:Y:S04]  /*01a0*/  @P0 LDG.E.64 R10, desc[UR6][R20.64+0x300] ;  /* 0x00030006140a0981 */ /* 0x000f68000c1e1b00 */
[----:B------:R-:W5:Y:S04]  /*01b0*/  @P0 LDG.E.64 R12, desc[UR6][R20.64+0x400] ;  /* 0x00040006140c0981 */ /* 0x000f68000c1e1b00 */
[----:B------:R2:W5:Y:S02]  /*01c0*/  @P0 LDG.E.64 R14, desc[UR6][R20.64+0x500] ;  /* 0x00050006140e0981 */ /* 0x000564000c1e1b00 */
[----:B--2---:R-:W-:-:S02]  /*01d0*/  @P0 MOV R20, R22 ;  /* 0x0000001600140202 */ /* 0x004fc40000000f00 */
[-C--:B------:R-:W-:Y:S02]  /*01e0*/  @P0 MOV R21, R23.reuse ;  /* 0x0000001700150202 */ /* 0x080fe40000000f00 */
[----:B------:R-:W-:Y:S02]  /*01f0*/  @!P0 MOV R20, R22 ;  /* 0x0000001600148202 */ /* 0x000fe40000000f00 */
[----:B------:R-:W-:Y:S01]  /*0200*/  @!P0 MOV R21, R23 ;  /* 0x0000001700158202 */ /* 0x000fe20000000f00 */
[----:B------:R-:W-:Y:S06]  /*0210*/  @P1 EXIT ;  /* 0x000000000000194d */ /* 0x000fec0003800000 */
[----:B-----5:R-:W-:Y:S02]  /*0220*/  MOV R68, R16 ;  /* 0x0000001000447202 */ /* 0x020fe40000000f00 */
[----:B------:R-:W-:Y:S02]  /*0230*/  @!P0 CS2R R4, SRZ ;  /* 0x0000000000048805 */ /* 0x000fe4000001ff00 */
[----:B------:R-:W-:Y:S02]  /*0240*/  SHF.R.U64 R67, R16, 0x10, R17 ;  /* 0x0000001010437819 */ /* 0x000fe40000001211 */
[----:B------:R-:W-:Y:S02]  /*0250*/  @!P0 CS2R R6, SRZ ;  /* 0x0000000000068805 */ /* 0x000fe4000001ff00 */
[----:B------:R-:W-:Y:S02]  /*0260*/  MOV R3, R17 ;  /* 0x0000001100037202 */ /* 0x000fe40000000f00 */
[----:B------:R-:W-:-:S02]  /*0270*/  @!P0 CS2R R8, SRZ ;  /* 0x0000000000088805 */ /* 0x000fc4000001ff00 */
[----:B------:R-:W-:Y:S02]  /*0280*/  MOV R66, R18 ;  /* 0x0000001200427202 */ /* 0x000fe40000000f00 */
[----:B------:R-:W-:Y:S02]  /*0290*/  @!P0 CS2R R10, SRZ ;  /* 0x00000000000a8805 */ /* 0x000fe4000001ff00 */
[----:B------:R-:W-:Y:S02]  /*02a0*/  MOV R16, R19 ;  /* 0x0000001300107202 */ /* 0x000fe40000000f00 */
[----:B------:R-:W-:Y:S02]  /*02b0*/  @!P0 CS2R R12, SRZ ;  /* 0x00000000000c8805 */ /* 0x000fe4000001ff00 */
[----:B------:R-:W-:Y:S02]  /*02c0*/  SHF.R.U32.HI R22, RZ, 0x10, R17 ;  /* 0x00000010ff167819 */ /* 0x000fe40000011611 */
[----:B------:R-:W-:-:S02]  /*02d0*/  @!P0 CS2R R14, SRZ ;  /* 0x00000000000e8805 */ /* 0x000fc4000001ff00 */
[----:B------:R-:W-:Y:S01]  /*02e0*/  PRMT R68, R3, 0x5410, R68 ;  /* 0x0000541003447816 */ /* 0x000fe20000000044 */
[----:B------:R-:W0:Y:S01]  /*02f0*/  LDCU.U8 UR8, c[0x0][0x410] ;  /* 0x00008200ff0877ac */ /* 0x000e220008000000 */
[----:B------:R-:W-:Y:S02]  /*0300*/  PRMT R66, R16, 0x5410, R66 ;  /* 0x0000541010427816 */ /* 0x000fe40000000042 */
[----:B------:R-:W-:Y:S01]  /*0310*/  MOV R64, R20 ;  /* 0x0000001400407202 */ /* 0x000fe20000000f00 */
[----:B------:R-:W1:Y:S01]  /*0320*/  LDCU UR9, c[0x0][0x448] ;  /* 0x00008900ff0977ac */ /* 0x000e620008000800 */
[----:B------:R-:W-:Y:S02]  /*0330*/  MOV R17, R21 ;  /* 0x0000001500117202 */ /* 0x000fe40000000f00 */
[----:B------:R-:W-:Y:S01]  /*0340*/  MOV R3, R52 ;  /* 0x0000003400037202 */ /* 0x000fe20000000f00 */
[----:B------:R-:W2:Y:S01]  /*0350*/  LDCU.64 UR4, c[0x0][0x3a0] ;  /* 0x00007400ff0477ac */ /* 0x000ea20008000a00 */
[----:B------:R-:W-:-:S02]  /*0360*/  MOV R16, R53 ;  /* 0x0000003500107202 */ /* 0x000fc40000000f00 */
[----:B------:R-:W-:Y:S02]  /*0370*/  PRMT R64, R17, 0x5410, R64 ;  /* 0x0000541011407816 */ /* 0x000fe40000000040 */
[----:B------:R-:W-:Y:S02]  /*0380*/  PRMT R58, R16, 0x5410, R3 ;  /* 0x00005410103a7816 */ /* 0x000fe40000000003 */
[----:B------:R-:W-:Y:S02]  /*0390*/  MOV R17, R44 ;  /* 0x0000002c00117202 */ /* 0x000fe40000000f00 */
[----:B------:R-:W-:Y:S02]  /*03a0*/  MOV R3, R45 ;  /* 0x0000002d00037202 */ /* 0x000fe40000000f00 */
[----:B------:R-:W-:Y:S02]  /*03b0*/  MOV R16, R47 ;  /* 0x0000002f00107202 */ /* 0x000fe40000000f00 */
[----:B------:R-:W-:-:S02]  /*03c0*/  PRMT R57, R3, 0x5410, R17 ;  /* 0x0000541003397816 */ /* 0x000fc40000000011 */
[----:B------:R-:W-:Y:S02]  /*03d0*/  MOV R3, R46 ;  /* 0x0000002e00037202 */ /* 0x000fe40000000f00 */
[--C-:B------:R-:W-:Y:S02]  /*03e0*/  SHF.R.U64 R65, R18, 0x10, R19.reuse ;  /* 0x0000001012417819 */ /* 0x100fe40000001213 */
[----:B------:R-:W-:Y:S02]  /*03f0*/  SHF.R.U32.HI R18, RZ, 0x10, R19 ;  /* 0x00000010ff127819 */ /* 0x000fe40000011613 */
[----:B------:R-:W-:Y:S02]  /*0400*/  PRMT R56, R16, 0x5410, R3 ;  /* 0x0000541010387816 */ /* 0x000fe40000000003 */
[--C-:B------:R-:W-:Y:S02]  /*0410*/  SHF.R.U64 R59, R20, 0x10, R21.reuse ;  /* 0x00000010143b7819 */ /* 0x100fe40000001215 */
[----:B------:R-:W-:-:S02]  /*0420*/  SHF.R.U32.HI R19, RZ, 0x10, R21 ;  /* 0x00000010ff137819 */ /* 0x000fc40000011615 */
[--C-:B------:R-:W-:Y:S02]  /*0430*/  SHF.R.U64 R55, R4, 0x10, R5.reuse ;  /* 0x0000001004377819 */ /* 0x100fe40000001205 */
[----:B------:R-:W-:Y:S02]  /*0440*/  SHF.R.U32.HI R17, RZ, 0x10, R5 ;  /* 0x00000010ff117819 */ /* 0x000fe40000011605 */
[--C-:B------:R-:W-:Y:S02]  /*0450*/  SHF.R.U64 R54, R6, 0x10, R7.reuse ;  /* 0x0000001006367819 */ /* 0x100fe40000001207 */
[----:B------:R-:W-:Y:S02]  /*0460*/  SHF.R.U32.HI R3, RZ, 0x10, R7 ;  /* 0x00000010ff037819 */ /* 0x000fe40000011607 */
[--C-:B------:R-:W-:Y:S02]  /*0470*/  SHF.R.U64 R51, R8, 0x10, R9.reuse ;  /* 0x0000001008337819 */ /* 0x100fe40000001209 */
[----:B------:R-:W-:-:S02]  /*0480*/  SHF.R.U32.HI R16, RZ, 0x10, R9 ;  /* 0x00000010ff107819 */ /* 0x000fc40000011609 */
[----:B------:R-:W-:Y:S02]  /*0490*/  PRMT R67, R22, 0x5410, R67 ;  /* 0x0000541016437816 */ /* 0x000fe40000000043 */
[----:B------:R-:W-:Y:S02]  /*04a0*/  PRMT R65, R18, 0x5410, R65 ;  /* 0x0000541012417816 */ /* 0x000fe40000000041 */
[----:B------:R-:W-:Y:S02]  /*04b0*/  PRMT R59, R19, 0x5410, R59 ;  /* 0x00005410133b7816 */ /* 0x000fe4000000003b */
[----:B------:R-:W-:Y:S02]  /*04c0*/  PRMT R55, R17, 0x5410, R55 ;  /* 0x0000541011377816 */ /* 0x000fe40000000037 */
[----:B------:R-:W-:Y:S02]  /*04d0*/  PRMT R54, R3, 0x5410, R54 ;  /* 0x0000541003367816 */ /* 0x000fe40000000036 */
[----:B012---:R-:W-:-:S07]  /*04e0*/  PRMT R51, R16, 0x5410, R51 ;  /* 0x0000541010337816 */ /* 0x007fce0000000033 */
.L_x_22756:
[----:B------:R-:W0:Y:S01]  /*04f0*/  LDC.64 R20, c[0x0][0x3f0] ;  /* 0x0000fc00ff147b82 */ /* 0x000e220000000a00 */
[----:B------:R-:W-:-:S07]  /*0500*/  ISETP.NE.U32.AND P1, PT, RZ, UR4, PT ;  /* 0x00000004ff007c0c */ /* 0x000fce000bf25070 */
[----:B------:R-:W1:Y:S01]  /*0510*/  LDC R49, c[0x0][0x388] ;  /* 0x0000e200ff317b82 */ /* 0x000e620000000800 */
[----:B------:R-:W-:Y:S02]  /*0520*/  PLOP3.LUT P6, PT, PT, PT, PT, 0x8, 0x80 ;  /* 0x000000000080781c */ /* 0x000fe40003fce170 */
[----:B------:R-:W-:-:S05]  /*0530*/  PLOP3.LUT P4, PT, PT, PT, PT, 0x8, 0x80 ;  /* 0x000000000080781c */ /* 0x000fca0003f8e170 */
[----:B------:R-:W2:Y:S01]  /*0540*/  LDC.64 R28, c[0x0][0x3f8] ;  /* 0x0000fe00ff1c7b82 */ /* 0x000ea20000000a00 */
[----:B0-----:R-:W-:-:S07]  /*0550*/  IMAD.WIDE R22, R2, 0x4, R20 ;  /* 0x0000000402167825 */ /* 0x001fce00078e0214 */
[----:B------:R-:W0:Y:S01]  /*0560*/  LDC.64 R62, c[0x0][0x3a8] ;  /* 0x0000ea00ff3e7b82 */ /* 0x000e220000000a00 */
[----:B------:R-:W3:Y:S01]  /*0570*/  LDG.E R22, desc[UR6][R22.64] ;  /* 0x0000000616167981 */ /* 0x000ee2000c1e1900 */
[----:B------:R-:W-:Y:S01]  /*0580*/  ISETP.NE.AND.EX P1, PT, RZ, UR5, PT, P1 ;  /* 0x00000005ff007c0c */ /* 0x000fe2000bf25310 */
[----:B-1----:R-:W-:-:S12]  /*0590*/  IMAD R3, R2, R49, RZ ;  /* 0x0000003102037224 */ /* 0x002fd800078e02ff */
[----:B------:R-:W1:Y:S01]  /*05a0*/  @P1 LDC.64 R40, c[0x0][0x3a0] ;  /* 0x0000e800ff281b82 */ /* 0x000e620000000a00 */
[----:B---3--:R-:W-:-:S13]  /*05b0*/  ISETP.GE.AND P3, PT, R22, 0x1, PT ;  /* 0x000000011600780c */ /* 0x008fda0003f66270 */
[----:B------:R-:W3:Y:S01]  /*05c0*/  @P3 LDC.64 R20, c[0x0][0x390] ;  /* 0x0000e400ff143b82 */ /* 0x000ee20000000a00 */
[----:B------:R-:W-:-:S05]  /*05d0*/  @P3 IADD3 R24, PT, PT, R22, -0x1, RZ ;  /* 0xffffffff16183810 */ /* 0x000fca0007ffe0ff */
[----:B------:R-:W-:Y:S01]  /*05e0*/  @P3 IMAD R26, R24, R49, RZ ;  /* 0x00000031181a3224 */ /* 0x000fe200078e02ff */
[----:B------:R-:W-:-:S04]  /*05f0*/  SHF.R.S32.HI R24, RZ, 0x1f, R3 ;  /* 0x0000001fff187819 */ /* 0x000fc80000011403 */
[----:B------:R-:W-:Y:S02]  /*0600*/  @P3 SHF.R.S32.HI R23, RZ, 0x1f, R26 ;  /* 0x0000001fff173819 */ /* 0x000fe4000001141a */
[----:B------:R-:W-:Y:S01]  /*0610*/  LEA.HI R25, R24, R3, RZ, 0x2 ;  /* 0x0000000318197211 */ /* 0x000fe200078f10ff */
[----:B------:R-:W-:Y:S01]  /*0620*/  HFMA2 R24, -RZ, RZ, 0, 0 ;  /* 0x00000000ff187431 */ /* 0x000fe200000001ff */
[----:B------:R-:W-:Y:S01]  /*0630*/  @P3 LEA.HI R23, R23, R26, RZ, 0x2 ;  /* 0x0000001a17173211 */ /* 0x000fe200078f10ff */
[----:B------:R-:W4:Y:S01]  /*0640*/  LDC R3, c[0x0][0x40c] ;  /* 0x00010300ff037b82 */ /* 0x000f220000000800 */
[-C--:B------:R-:W-:Y:S02]  /*0650*/  LEA.HI.SX32 R25, R25, R0.reuse, 0x1e ;  /* 0x0000000019197211 */ /* 0x080fe400078ff2ff */
[----:B------:R-:W-:-:S03]  /*0660*/  @P3 LEA.HI.SX32 R24, R23, R0, 0x1e ;  /* 0x0000000017183211 */ /* 0x000fc600078ff2ff */
[----:B-1----:R-:W-:Y:S01]  /*0670*/  @P1 IMAD.WIDE.U32 R40, R25, 0x10, R40 ;  /* 0x0000001019281825 */ /* 0x002fe200078e0028 */
[----:B------:R-:W-:Y:S01]  /*0680*/  ISETP.GT.AND P2, PT, R22, RZ, PT ;  /* 0x000000ff1600720c */ /* 0x000fe20003f44270 */
[----:B------:R-:W1:Y:S02]  /*0690*/  @P3 LDC.64 R26, c[0x0][0x390] ;  /* 0x0000e400ff1a3b82 */ /* 0x000e640000000a00 */
[----:B---3--:R-:W-:Y:S02]  /*06a0*/  @P3 IMAD.WIDE.U32 R20, R24, 0x10, R20 ;  /* 0x0000001018143825 */ /* 0x008fe400078e0014 */
[----:B------:R-:W4:Y:S04]  /*06b0*/  @P1 LDG.E.128 R40, desc[UR6][R40.64] ;  /* 0x0000000628281981 */ /* 0x000f28000c1e1d00 */
[----:B------:R-:W4:Y:S01]  /*06c0*/  @P3 LDG.E.128 R16, desc[UR6][R20.64] ;  /* 0x0000000614103981 */ /* 0x000f22000c1e1d00 */
[----:B------:R-:W-:Y:S01]  /*06d0*/  @P1 PLOP3.LUT P0, PT, P2, PT, PT, 0x80, 0x8 ;  /* 0x000000000008181c */ /* 0x000fe2000170f070 */
[----:B------:R-:W3:Y:S01]  /*06e0*/  @P1 LDC.64 R22, c[0x0][0x3a0] ;  /* 0x0000e800ff161b82 */ /* 0x000ee20000000a00 */
[----:B------:R-:W-:-:S02]  /*06f0*/  PLOP3.LUT P5, PT, PT, PT, PT, 0x8, 0x80 ;  /* 0x000000000080781c */ /* 0x000fc40003fae170 */
[----:B------:R-:W-:Y:S02]  /*0700*/  @P1 PLOP3.LUT P6, PT, P0, PT, PT, 0x80, 0x8 ;  /* 0x000000000008181c */ /* 0x000fe400007cf070 */
[----:B------:R-:W-:Y:S02]  /*0710*/  @P1 PLOP3.LUT P4, PT, P0, PT, PT, 0x80, 0x8 ;  /* 0x000000000008181c */ /* 0x000fe4000078f070 */
[----:B------:R-:W-:-:S09]  /*0720*/  @P1 PLOP3.LUT P5, PT, P0, PT, PT, 0x80, 0x8 ;  /* 0x000000000008181c */ /* 0x000fd200007af070 */
[CC--:B----4-:R-:W-:Y:S01]  /*0730*/  @P6 FFMA.FTZ R40, R16.reuse, R3.reuse, R40 ;  /* 0x0000000310286223 */ /* 0x0d0fe20000010028 */
[----:B------:R-:W-:Y:S01]  /*0740*/  PLOP3.LUT P6, PT, PT, PT, PT, 0x8, 0x80 ;  /* 0x000000000080781c */ /* 0x000fe20003fce170 */
[-C--:B------:R-:W-:Y:S01]  /*0750*/  @!P1 FMUL.FTZ R20, R16, R3.reuse ;  /* 0x0000000310149220 */ /* 0x080fe20000410000 */
[----:B------:R-:W-:Y:S01]  /*0760*/  @P1 PLOP3.LUT P6, PT, P0, PT, PT, 0x80, 0x8 ;  /* 0x000000000008181c */ /* 0x000fe200007cf070 */
[-C--:B------:R-:W-:Y:S01]  /*0770*/  @!P1 FMUL.FTZ R30, R19, R3.reuse ;  /* 0x00000003131e9220 */ /* 0x080fe20000410000 */
[----:B------:R-:W-:Y:S01]  /*0780*/  @!P1 PLOP3.LUT P0, PT, P2, PT, PT, 0x80, 0x8 ;  /* 0x000000000008981c */ /* 0x000fe2000170f070 */
[-C--:B------:R-:W-:Y:S01]  /*0790*/  @P4 FFMA.FTZ R42, R18, R3.reuse, R42 ;  /* 0x00000003122a4223 */ /* 0x080fe2000001002a */
[CC--:B------:R-:W-:Y:S01]  /*07a0*/  @!P1 FMUL.FTZ R21, R17.reuse, R3.reuse ;  /* 0x0000000311159220 */ /* 0x0c0fe20000410000 */
[-C--:B------:R-:W-:Y:S01]  /*07b0*/  @P5 FFMA.FTZ R41, R17, R3.reuse, R41 ;  /* 0x0000000311295223 */ /* 0x080fe20000010029 */
[----:B------:R-:W-:Y:S01]  /*07c0*/  @!P1 FSEL R40, R20, RZ, P0 ;  /* 0x000000ff14289208 */ /* 0x000fe20000000000 */
[----:B------:R-:W-:-:S02]  /*07d0*/  @!P1 FMUL.FTZ R20, R18, R3 ;  /* 0x0000000312149220 */ /* 0x000fc40000410000 */
[----:B------:R-:W-:Y:S02]  /*07e0*/  @!P1 FSEL R41, R21, RZ, P0 ;  /* 0x000000ff15299208 */ /* 0x000fe40000000000 */
[----:B------:R-:W-:Y:S02]  /*07f0*/  IADD3 R21, PT, PT, R25, 0x20, RZ ;  /* 0x0000002019157810 */ /* 0x000fe40007ffe0ff */
[----:B------:R-:W-:Y:S01]  /*0800*/  @!P1 FSEL R42, R20, RZ, P0 ;  /* 0x000000ff142a9208 */ /* 0x000fe20000000000 */
[----:B------:R-:W-:Y:S01]  /*0810*/  @P6 FFMA.FTZ R43, R19, R3, R43 ;  /* 0x00000003132b6223 */ /* 0x000fe2000001002b */
[----:B------:R-:W-:Y:S01]  /*0820*/  @P3 IADD3 R20, PT, PT, R24, 0x20, RZ ;  /* 0x0000002018143810 */ /* 0x000fe20007ffe0ff */
[----:B---3--:R-:W-:Y:S01]  /*0830*/  @P1 IMAD.WIDE.U32 R22, R21, 0x10, R22 ;  /* 0x0000001015161825 */ /* 0x008fe200078e0016 */
[----:B------:R-:W-:-:S03]  /*0840*/  @!P1 FSEL R43, R30, RZ, P0 ;  /* 0x000000ff1e2b9208 */ /* 0x000fc60000000000 */
[----:B--2---:R-:W-:-:S04]  /*0850*/  IMAD.WIDE R30, R2, 0x4, R28 ;  /* 0x00000004021e7825 */ /* 0x004fc800078e021c */
[----:B0-----:R-:W-:Y:S01]  /*0860*/  IMAD.WIDE.U32 R28, R25, 0x10, R62 ;  /* 0x00000010191c7825 */ /* 0x001fe200078e003e */
[----:B------:R0:W5:Y:S03]  /*0870*/  LDG.E R50, desc[UR6][R30.64] ;  /* 0x000000061e327981 */ /* 0x000166000c1e1900 */
[----:B-1----:R-:W-:Y:S01]  /*0880*/  @P3 IMAD.WIDE.U32 R26, R20, 0x10, R26 ;  /* 0x00000010141a3825 */ /* 0x002fe200078e001a */
[----:B------:R1:W-:Y:S04]  /*0890*/  STG.E.128 desc[UR6][R28.64], R40 ;  /* 0x000000281c007986 */ /* 0x0003e8000c101d06 */
[----:B------:R2:W3:Y:S01]  /*08a0*/  @P3 LDG.E.128 R16, desc[UR6][R26.64] ;  /* 0x000000061a103981 */ /* 0x0004e2000c1e1d00 */
[----:B------:R-:W-:Y:S01]  /*08b0*/  PLOP3.LUT P4, PT, PT, PT, PT, 0x8, 0x80 ;  /* 0x000000000080781c */ /* 0x000fe20003f8e170 */
[----:B0-----:R-:W0:Y:S02]  /*08c0*/  @P3 LDC.64 R30, c[0x0][0x390] ;  /* 0x0000e400ff1e3b82 */ /* 0x001e240000000a00 */
[----:B------:R-:W4:Y:S01]  /*08d0*/  @P1 LDG.E.128 R36, desc[UR6][R22.64] ;  /* 0x0000000616241981 */ /* 0x000f22000c1e1d00 */
[----:B------:R-:W-:-:S02]  /*08e0*/  @P1 PLOP3.LUT P4, PT, P0, PT, PT, 0x80, 0x8 ;  /* 0x000000000008181c */ /* 0x000fc4000078f070 */
[----:B------:R-:W-:Y:S02]  /*08f0*/  PLOP3.LUT P2, PT, PT, PT, PT, 0x8, 0x80 ;  /* 0x000000000080781c */ /* 0x000fe40003f4e170 */
[----:B------:R-:W-:Y:S02]  /*0900*/  PLOP3.LUT P5, PT, PT, PT, PT, 0x8, 0x80 ;  /* 0x000000000080781c */ /* 0x000fe40003fae170 */
[----:B------:R-:W-:Y:S01]  /*0910*/  PLOP3.LUT P6, PT, PT, PT, PT, 0x8, 0x80 ;  /* 0x000000000080781c */ /* 0x000fe20003fce170 */
[----:B-1----:R-:W1:Y:S01]  /*0920*/  @P1 LDC.64 R28, c[0x0][0x3a0] ;  /* 0x0000e800ff1c1b82 */ /* 0x002e620000000a00 */
[----:B------:R-:W-:Y:S02]  /*0930*/  @P1 PLOP3.LUT P2, PT, P0, PT, PT, 0x80, 0x8 ;  /* 0x000000000008181c */ /* 0x000fe4000074f070 */
[----:B------:R-:W-:Y:S02]  /*0940*/  @P1 PLOP3.LUT P5, PT, P0, PT, PT, 0x80, 0x8 ;  /* 0x000000000008181c */ /* 0x000fe400007af070 */
[----:B------:R-:W-:-:S02]  /*0950*/  @P1 PLOP3.LUT P6, PT, P0, PT, PT, 0x80, 0x8 ;  /* 0x000000000008181c */ /* 0x000fc400007cf070 */
[----:B--2---:R-:W-:-:S05]  /*0960*/  @P3 IADD3 R26, PT, PT, R24, 0x40, RZ ;  /* 0x00000040181a3810 */ /* 0x004fca0007ffe0ff */
[----:B0-----:R-:W-:-:S04]  /*0970*/  @P3 IMAD.WIDE.U32 R26, R26, 0x10, R30 ;  /* 0x000000101a1a3825 */ /* 0x001fc800078e001e */
[-C--:B---3--:R-:W-:Y:S01]  /*0980*/  @!P1 FMUL.FTZ R22, R17, R3.reuse ;  /* 0x0000000311169220 */ /* 0x088fe20000410000 */
[-C--:B------:R-:W-:Y:S01]  /*0990*/  @!P1 FMUL.FTZ R20, R16, R3.reuse ;  /* 0x0000000310149220 */ /* 0x080fe20000410000 */
[-C--:B------:R-:W-:Y:S01]  /*09a0*/  @!P1 FMUL.FTZ R23, R19, R3.reuse ;  /* 0x0000000313179220 */ /* 0x080fe20000410000 */
[-C--:B----4-:R-:W-:Y:S02]  /*09b0*/  @P4 FFMA.FTZ R37, R17, R3.reuse, R37 ;  /* 0x0000000311254223 */ /* 0x090fe40000010025 */
[----:B------:R-:W-:Y:S01]  /*09c0*/  @!P1 FSEL R37, R22, RZ, P0 ;  /* 0x000000ff16259208 */ /* 0x000fe20000000000 */
[-C--:B------:R-:W-:Y:S01]  /*09d0*/  @!P1 FMUL.FTZ R22, R18, R3.reuse ;  /* 0x0000000312169220 */ /* 0x080fe20000410000 */
[-C--:B------:R-:W-:Y:S01]  /*09e0*/  @P2 FFMA.FTZ R36, R16, R3.reuse, R36 ;  /* 0x0000000310242223 */ /* 0x080fe20000010024 */
[-C--:B------:R-:W-:Y:S01]  /*09f0*/  @P5 FFMA.FTZ R38, R18, R3.reuse, R38 ;  /* 0x0000000312265223 */ /* 0x080fe20000010026 */
[----:B------:R-:W-:Y:S01]  /*0a00*/  @P6 FFMA.FTZ R39, R19, R3, R39 ;  /* 0x0000000313276223 */ /* 0x000fe20000010027 */
[----:B------:R-:W-:-:S02]  /*0a10*/  @!P1 FSEL R36, R20, RZ, P0 ;  /* 0x000000ff14249208 */ /* 0x000fc40000000000 */
[----:B------:R-:W-:Y:S02]  /*0a20*/  @!P1 FSEL R38, R22, RZ, P0 ;  /* 0x000000ff16269208 */ /* 0x000fe40000000000 */
[----:B------:R-:W-:Y:S01]  /*0a30*/  @!P1 FSEL R39, R23, RZ, P0 ;  /* 0x000000ff17279208 */ /* 0x000fe20000000000 */
[----:B------:R-:W-:Y:S01]  /*0a40*/  IMAD.WIDE.U32 R22, R21, 0x10, R62 ;  /* 0x0000001015167825 */ /* 0x000fe200078e003e */
[----:B------:R-:W-:-:S04]  /*0a50*/  IADD3 R20, PT, PT, R25, 0x40, RZ ;  /* 0x0000004019147810 */ /* 0x000fc80007ffe0ff */
[----:B------:R0:W-:Y:S01]  /*0a60*/  STG.E.128 desc[UR6][R22.64], R36 ;  /* 0x0000002416007986 */ /* 0x0001e2000c101d06 */
[----:B-1----:R-:W-:-:S03]  /*0a70*/  @P1 IMAD.WIDE.U32 R28, R20, 0x10, R28 ;  /* 0x00000010141c1825 */ /* 0x002fc600078e001c */
[----:B------:R1:W2:Y:S04]  /*0a80*/  @P3 LDG.E.128 R16, desc[UR6][R26.64] ;  /* 0x000000061a103981 */ /* 0x0002a8000c1e1d00 */
[----:B------:R3:W4:Y:S01]  /*0a90*/  @P1 LDG.E.128 R32, desc[UR6][R28.64] ;  /* 0x000000061c201981 */ /* 0x000722000c1e1d00 */
[----:B------:R-:W-:Y:S02]  /*0aa0*/  PLOP3.LUT P2, PT, PT, PT, PT, 0x8, 0x80 ;  /* 0x000000000080781c */ /* 0x000fe40003f4e170 */
[----:B------:R-:W-:Y:S02]  /*0ab0*/  @P1 PLOP3.LUT P2, PT, P0, PT, PT, 0x80, 0x8 ;  /* 0x000000000008181c */ /* 0x000fe4000074f070 */
[----:B------:R-:W-:Y:S01]  /*0ac0*/  PLOP3.LUT P4, PT, PT, PT, PT, 0x8, 0x80 ;  /* 0x000000000080781c */ /* 0x000fe20003f8e170 */
[----:B-1----:R-:W1:Y:S01]  /*0ad0*/  @P3 LDC.64 R26, c[0x0][0x390] ;  /* 0x0000e400ff1a3b82 */ /* 0x002e620000000a00 */
[----:B------:R-:W-:-:S02]  /*0ae0*/  @P1 PLOP3.LUT P4, PT, P0, PT, PT, 0x80, 0x8 ;  /* 0x000000000008181c */ /* 0x000fc4000078f070 */
[----:B------:R-:W-:Y:S02]  /*0af0*/  PLOP3.LUT P6, PT, PT, PT, PT, 0x8, 0x80 ;  /* 0x000000000080781c */ /* 0x000fe40003fce170 */
[----:B------:R-:W-:Y:S02]  /*0b00*/  PLOP3.LUT P5, PT, PT, PT, PT, 0x8, 0x80 ;  /* 0x000000000080781c */ /* 0x000fe40003fae170 */
[----:B------:R-:W-:Y:S01]  /*0b10*/  @P1 PLOP3.LUT P6, PT, P0, PT, PT, 0x80, 0x8 ;  /* 0x000000000008181c */ /* 0x000fe200007cf070 */
[----:B---3--:R-:W3:Y:S01]  /*0b20*/  @P1 LDC.64 R28, c[0x0][0x3a0] ;  /* 0x0000e800ff1c1b82 */ /* 0x008ee20000000a00 */
[----:B------:R-:W-:Y:S01]  /*0b30*/  @P1 PLOP3.LUT P5, PT, P0, PT, PT, 0x80, 0x8 ;  /* 0x000000000008181c */ /* 0x000fe200007af070 */
[CC--:B--2---:R-:W-:Y:S01]  /*0b40*/  @!P1 FMUL.FTZ R21, R16.reuse, R3.reuse ;  /* 0x0000000310159220 */ /* 0x0c4fe20000410000 */
[----:B----4-:R-:W-:-:S04]  /*0b50*/  @P2 FFMA.FTZ R32, R16, R3, R32 ;  /* 0x0000000310202223 */ /* 0x010fc80000010020 */
[----:B------:R-:W-:Y:S01]  /*0b60*/  @!P1 FSEL R32, R21, RZ, P0 ;  /* 0x000000ff15209208 */ /* 0x000fe20000000000 */
[CC--:B------:R-:W-:Y:S01]  /*0b70*/  @!P1 FMUL.FTZ R21, R17.reuse, R3.reuse ;  /* 0x0000000311159220 */ /* 0x0c0fe20000410000 */
[-C--:B------:R-:W-:Y:S01]  /*0b80*/  @P4 FFMA.FTZ R33, R17, R3.reuse, R33 ;  /* 0x0000000311214223 */ /* 0x080fe20000010021 */
[----:B0-----:R-:W-:-:S03]  /*0b90*/  @!P1 FMUL.FTZ R22, R18, R3 ;  /* 0x0000000312169220 */ /* 0x001fc60000410000 */
[----:B------:R-:W-:Y:S01]  /*0ba0*/  @!P1 FSEL R33, R21, RZ, P0 ;  /* 0x000000ff15219208 */ /* 0x000fe20000000000 */
[CC--:B------:R-:W-:Y:S01]  /*0bb0*/  @!P1 FMUL.FTZ R21, R19.reuse, R3.reuse ;  /* 0x0000000313159220 */ /* 0x0c0fe20000410000 */
[-C--:B------:R-:W-:Y:S01]  /*0bc0*/  @P6 FFMA.FTZ R35, R19, R3.reuse, R35 ;  /* 0x0000000313236223 */ /* 0x080fe20000010023 */
[----:B------:R-:W-:Y:S01]  /*0bd0*/  @P5 FFMA.FTZ R34, R18, R3, R34 ;  /* 0x0000000312225223 */ /* 0x000fe20000010022 */
[----:B------:R-:W-:Y:S02]  /*0be0*/  @!P1 FSEL R34, R22, RZ, P0 ;  /* 0x000000ff16229208 */ /* 0x000fe40000000000 */
[----:B------:R-:W-:Y:S01]  /*0bf0*/  @!P1 FSEL R35, R21, RZ, P0 ;  /* 0x000000ff15239208 */ /* 0x000fe20000000000 */
[----:B------:R-:W-:-:S05]  /*0c00*/  IMAD.WIDE.U32 R20, R20, 0x10, R62 ;  /* 0x0000001014147825 */ /* 0x000fca00078e003e */
[----:B------:R0:W-:Y:S02]  /*0c10*/  STG.E.128 desc[UR6][R20.64], R32 ;  /* 0x0000002014007986 */ /* 0x0001e4000c101d06 */
[----:B0-----:R-:W-:Y:S02]  /*0c20*/  @P3 IADD3 R21, PT, PT, R24, 0x60, RZ ;  /* 0x0000006018153810 */ /* 0x001fe40007ffe0ff */
[----:B------:R-:W-:-:S03]  /*0c30*/  IADD3 R20, PT, PT, R25, 0x60, RZ ;  /* 0x0000006019147810 */ /* 0x000fc60007ffe0ff */
[----:B-1----:R-:W-:-:S04]  /*0c40*/  @P3 IMAD.WIDE.U32 R26, R21, 0x10, R26 ;  /* 0x00000010151a3825 */ /* 0x002fc800078e001a */
[----:B---3--:R-:W-:Y:S01]  /*0c50*/  @P1 IMAD.WIDE.U32 R28, R20, 0x10, R28 ;  /* 0x00000010141c1825 */ /* 0x008fe200078e001c */
[----:B------:R0:W2:Y:S05]  /*0c60*/  @P3 LDG.E.128 R16, desc[UR6][R26.64] ;  /* 0x000000061a103981 */ /* 0x0000aa000c1e1d00 */
[----:B------:R-:W3:Y:S01]  /*0c70*/  @P1 LDG.E.128 R28, desc[UR6][R28.64] ;  /* 0x000000061c1c1981 */ /* 0x000ee2000c1e1d00 */
[----:B0-----:R-:W0:Y:S01]  /*0c80*/  @P3 LDC.64 R26, c[0x0][0x390] ;  /* 0x0000e400ff1a3b82 */ /* 0x001e220000000a00 */
[----:B------:R-:W-:Y:S02]  /*0c90*/  PLOP3.LUT P2, PT, PT, PT, PT, 0x8, 0x80 ;  /* 0x000000000080781c */ /* 0x000fe40003f4e170 */
[----:B------:R-:W-:-:S02]  /*0ca0*/  @P1 PLOP3.LUT P2, PT, P0, PT, PT, 0x80, 0x8 ;  /* 0x000000000008181c */ /* 0x000fc4000074f070 */
[----:B------:R-:W-:Y:S02]  /*0cb0*/  PLOP3.LUT P4, PT, PT, PT, PT, 0x8, 0x80 ;  /* 0x000000000080781c */ /* 0x000fe40003f8e170 */
[----:B------:R-:W-:Y:S02]  /*0cc0*/  @P1 PLOP3.LUT P4, PT, P0, PT, PT, 0x80, 0x8 ;  /* 0x000000000008181c */ /* 0x000fe4000078f070 */
[----:B------:R-:W-:Y:S02]  /*0cd0*/  @P3 IADD3 R22, PT, PT, R24, 0x80, RZ ;  /* 0x0000008018163810 */ /* 0x000fe40007ffe0ff */
[----:B------:R-:W-:Y:S02]  /*0ce0*/  PLOP3.LUT P5, PT, PT, PT, PT, 0x8, 0x80 ;  /* 0x000000000080781c */ /* 0x000fe40003fae170 */
[----:B------:R-:W-:Y:S01]  /*0cf0*/  @P1 PLOP3.LUT P5, PT, P0, PT, PT, 0x80, 0x8 ;  /* 0x000000000008181c */ /* 0x000fe200007af070 */
[----:B0-----:R-:W-:-:S04]  /*0d00*/  @P3 IMAD.WIDE.U32 R26, R22, 0x10, R26 ;  /* 0x00000010161a3825 */ /* 0x001fc800078e001a */
[CC--:B--2---:R-:W-:Y:S01]  /*0d10*/  @!P1 FMUL.FTZ R21, R16.reuse, R3.reuse ;  /* 0x0000000310159220 */ /* 0x0c4fe20000410000 */
[CC--:B------:R-:W-:Y:S01]  /*0d20*/  @!P1 FMUL.FTZ R22, R17.reuse, R3.reuse ;  /* 0x0000000311169220 */ /* 0x0c0fe20000410000 */
[-C--:B---3--:R-:W-:Y:S01]  /*0d30*/  @P2 FFMA.FTZ R28, R16, R3.reuse, R28 ;  /* 0x00000003101c2223 */ /* 0x088fe2000001001c */
[----:B------:R-:W-:Y:S01]  /*0d40*/  PLOP3.LUT P2, PT, PT, PT, PT, 0x8, 0x80 ;  /* 0x000000000080781c */ /* 0x000fe20003f4e170 */
[-C--:B------:R-:W-:Y:S01]  /*0d50*/  @P4 FFMA.FTZ R29, R17, R3.reuse, R29 ;  /* 0x00000003111d4223 */ /* 0x080fe2000001001d */
[----:B------:R-:W-:Y:S02]  /*0d60*/  @P1 PLOP3.LUT P2, PT, P0, PT, PT, 0x80, 0x8 ;  /* 0x000000000008181c */ /* 0x000fe4000074f070 */
[----:B------:R-:W-:Y:S01]  /*0d70*/  @!P1 FSEL R28, R21, RZ, P0 ;  /* 0x000000ff151c9208 */ /* 0x000fe20000000000 */
[-C--:B------:R-:W-:Y:S01]  /*0d80*/  @!P1 FMUL.FTZ R21, R18, R3.reuse ;  /* 0x0000000312159220 */ /* 0x080fe20000410000 */
[----:B------:R-:W-:Y:S02]  /*0d90*/  @!P1 FSEL R29, R22, RZ, P0 ;  /* 0x000000ff161d9208 */ /* 0x000fe40000000000 */
[----:B------:R-:W0:Y:S01]  /*0da0*/  @P1 LDC.64 R22, c[0x0][0x3a0] ;  /* 0x0000e800ff161b82 */ /* 0x000e220000000a00 */
[-C--:B------:R-:W-:Y:S01]  /*0db0*/  @P5 FFMA.FTZ R30, R18, R3.reuse, R30 ;  /* 0x00000003121e5223 */ /* 0x080fe2000001001e */
[----:B------:R-:W-:Y:S01]  /*0dc0*/  @!P1 FSEL R30, R21, RZ, P0 ;  /* 0x000000ff151e9208 */ /* 0x000fe20000000000 */
[----:B------:R-:W-:-:S04]  /*0dd0*/  @!P1 FMUL.FTZ R21, R19, R3 ;  /* 0x0000000313159220 */ /* 0x000fc80000410000 */
[----:B------:R-:W-:Y:S01]  /*0de0*/  @P2 FFMA.FTZ R31, R19, R3, R31 ;  /* 0x00000003131f2223 */ /* 0x000fe2000001001f */
[----:B------:R-:W-:Y:S01]  /*0df0*/  @!P1 FSEL R31, R21, RZ, P0 ;  /* 0x000000ff151f9208 */ /* 0x000fe20000000000 */
[----:B------:R-:W-:-:S05]  /*0e00*/  IMAD.WIDE.U32 R20, R20, 0x10, R62 ;  /* 0x0000001014147825 */ /* 0x000fca00078e003e */
[----:B------:R1:W-:Y:S04]  /*0e10*/  STG.E.128 desc[UR6][R20.64], R28 ;  /* 0x0000001c14007986 */ /* 0x0003e8000c101d06 */
[----:B------:R2:W3:Y:S02]  /*0e20*/  @P3 LDG.E.128 R16, desc[UR6][R26.64] ;  /* 0x000000061a103981 */ /* 0x0004e4000c1e1d00 */
[----:B--2---:R-:W-:-:S05]  /*0e30*/  IADD3 R26, PT, PT, R25, 0x80, RZ ;  /* 0x00000080191a7810 */ /* 0x004fca0007ffe0ff */
[----:B0-----:R-:W-:-:S06]  /*0e40*/  @P1 IMAD.WIDE.U32 R22, R26, 0x10, R22 ;  /* 0x000000101a161825 */ /* 0x001fcc00078e0016 */
[----:B-1----:R-:W2:Y:S01]  /*0e50*/  @P1 LDG.E.128 R20, desc[UR6][R22.64] ;  /* 0x0000000616141981 */ /* 0x002ea2000c1e1d00 */
[----:B------:R-:W-:Y:S02]  /*0e60*/  PLOP3.LUT P2, PT, PT, PT, PT, 0x8, 0x80 ;  /* 0x000000000080781c */ /* 0x000fe40003f4e170 */
[----:B------:R-:W-:Y:S02]  /*0e70*/  @P1 PLOP3.LUT P2, PT, P0, PT, PT, 0x80, 0x8 ;  /* 0x000000000008181c */ /* 0x000fe4000074f070 */
[----:B------:R-:W-:Y:S02]  /*0e80*/  PLOP3.LUT P4, PT, PT, PT, PT, 0x8, 0x80 ;  /* 0x000000000080781c */ /* 0x000fe40003f8e170 */
[----:B------:R-:W-:Y:S02]  /*0e90*/  @P1 PLOP3.LUT P4, PT, P0, PT, PT, 0x80, 0x8 ;  /* 0x000000000008181c */ /* 0x000fe4000078f070 */
[----:B------:R-:W-:Y:S02]  /*0ea0*/  PLOP3.LUT P5, PT, PT, PT, PT, 0x8, 0x80 ;  /* 0x000000000080781c */ /* 0x000fe40003fae170 */
[----:B------:R-:W-:-:S02]  /*0eb0*/  @P1 PLOP3.LUT P5, PT, P0, PT, PT, 0x80, 0x8 ;  /* 0x000000000008181c */ /* 0x000fc400007af070 */
[----:B------:R-:W-:Y:S02]  /*0ec0*/  @P3 IADD3 R24, PT, PT, R24, 0xa0, RZ ;  /* 0x000000a018183810 */ /* 0x000fe40007ffe0ff */
[----:B------:R-:W-:Y:S01]  /*0ed0*/  IADD3 R48, PT, PT, R25, 0xa0, RZ ;  /* 0x000000a019307810 */ /* 0x000fe20007ffe0ff */
[CC--:B---3--:R-:W-:Y:S01]  /*0ee0*/  @!P1 FMUL.FTZ R27, R16.reuse, R3.reuse ;  /* 0x00000003101b9220 */ /* 0x0c8fe20000410000 */
[----:B--2---:R-:W-:-:S04]  /*0ef0*/  @P2 FFMA.FTZ R20, R16, R3, R20 ;  /* 0x0000000310142223 */ /* 0x004fc80000010014 */
[----:B------:R-:W-:Y:S01]  /*0f00*/  @!P1 FSEL R20, R27, RZ, P0 ;  /* 0x000000ff1b149208 */ /* 0x000fe20000000000 */
[CC--:B------:R-:W-:Y:S01]  /*0f10*/  @!P1 FMUL.FTZ R27, R17.reuse, R3.reuse ;  /* 0x00000003111b9220 */ /* 0x0c0fe20000410000 */
[----:B------:R-:W-:Y:S01]  /*0f20*/  PLOP3.LUT P2, PT, PT, PT, PT, 0x8, 0x80 ;  /* 0x000000000080781c */ /* 0x000fe20003f4e170 */
[-C--:B------:R-:W-:Y:S01]  /*0f30*/  @P4 FFMA.FTZ R21, R17, R3.reuse, R21 ;  /* 0x0000000311154223 */ /* 0x080fe20000010015 */
[----:B------:R-:W-:Y:S02]  /*0f40*/  @P1 PLOP3.LUT P2, PT, P0, PT, PT, 0x80, 0x8 ;  /* 0x000000000008181c */ /* 0x000fe4000074f070 */
[----:B------:R-:W-:Y:S01]  /*0f50*/  @!P1 FSEL R21, R27, RZ, P0 ;  /* 0x000000ff1b159208 */ /* 0x000fe20000000000 */
[CC--:B------:R-:W-:Y:S01]  /*0f60*/  @!P1 FMUL.FTZ R27, R18.reuse, R3.reuse ;  /* 0x00000003121b9220 */ /* 0x0c0fe20000410000 */
[----:B------:R-:W-:-:S04]  /*0f70*/  @P5 FFMA.FTZ R22, R18, R3, R22 ;  /* 0x0000000312165223 */ /* 0x000fc80000010016 */
[----:B------:R-:W-:Y:S01]  /*0f80*/  @!P1 FSEL R22, R27, RZ, P0 ;  /* 0x000000ff1b169208 */ /* 0x000fe20000000000 */
[----:B------:R-:W-:-:S04]  /*0f90*/  @!P1 FMUL.FTZ R27, R19, R3 ;  /* 0x00000003131b9220 */ /* 0x000fc80000410000 */
[----:B------:R-:W-:Y:S01]  /*0fa0*/  @P2 FFMA.FTZ R23, R19, R3, R23 ;  /* 0x0000000313172223 */ /* 0x000fe20000010017 */
[----:B------:R-:W-:Y:S01]  /*0fb0*/  @!P1 FSEL R23, R27, RZ, P0 ;  /* 0x000000ff1b179208 */ /* 0x000fe20000000000 */
[----:B------:R-:W-:-:S05]  /*0fc0*/  IMAD.WIDE.U32 R26, R26, 0x10, R62 ;  /* 0x000000101a1a7825 */ /* 0x000fca00078e003e */
[----:B------:R0:W-:Y:S02]  /*0fd0*/  STG.E.128 desc[UR6][R26.64], R20 ;  /* 0x000000141a007986 */ /* 0x0001e4000c101d06 */
[----:B0-----:R-:W0:Y:S02]  /*0fe0*/  @P3 LDC.64 R26, c[0x0][0x390] ;  /* 0x0000e400ff1a3b82 */ /* 0x001e240000000a00 */
[----:B0-----:R-:W-:-:S05]  /*0ff0*/  @P3 IMAD.WIDE.U32 R26, R24, 0x10, R26 ;  /* 0x00000010181a3825 */ /* 0x001fca00078e001a */
[----:B------:R0:W2:Y:S02]  /*1000*/  @P3 LDG.E.128 R16, desc[UR6][R26.64] ;  /* 0x000000061a103981 */ /* 0x0000a4000c1e1d00 */
[----:B0-----:R-:W0:Y:S02]  /*1010*/  @P1 LDC.64 R26, c[0x0][0x3a0] ;  /* 0x0000e800ff1a1b82 */ /* 0x001e240000000a00 */
[----:B0-----:R-:W-:-:S06]  /*1020*/  @P1 IMAD.WIDE.U32 R26, R48, 0x10, R26 ;  /* 0x00000010301a1825 */ /* 0x001fcc00078e001a */
[----:B------:R-:W3:Y:S01]  /*1030*/  @P1 LDG.E.128 R24, desc[UR6][R26.64] ;  /* 0x000000061a181981 */ /* 0x000ee2000c1e1d00 */
[----:B------:R-:W-:-:S04]  /*1040*/  IMAD.WIDE.U32 R62, R48, 0x10, R62 ;  /* 0x00000010303e7825 */ /* 0x000fc800078e003e */
[----:B------:R-:W-:-:S04]  /*1050*/  FADD.FTZ R48, RZ, R40 ;  /* 0x00000028ff307221 */ /* 0x000fc80000010000 */
[----:B------:R-:W-:-:S04]  /*1060*/  FADD.FTZ R48, R48, R41 ;  /* 0x0000002930307221 */ /* 0x000fc80000010000 */
[----:B------:R-:W-:-:S04]  /*1070*/  FADD.FTZ R48, R48, R42 ;  /* 0x0000002a30307221 */ /* 0x000fc80000010000 */
[----:B------:R-:W-:-:S04]  /*1080*/  FADD.FTZ R48, R48, R43 ;  /* 0x0000002b30307221 */ /* 0x000fc80000010000 */
[----:B------:R-:W-:-:S04]  /*1090*/  FADD.FTZ R48, R48, R36 ;  /* 0x0000002430307221 */ /* 0x000fc80000010000 */
[----:B------:R-:W-:-:S04]  /*10a0*/  FADD.FTZ R48, R48, R37 ;  /* 0x0000002530307221 */ /* 0x000fc80000010000 */
[----:B------:R-:W-:-:S04]  /*10b0*/  FADD.FTZ R48, R48, R38 ;  /* 0x0000002630307221 */ /* 0x000fc80000010000 */
[----:B------:R-:W-:Y:S01]  /*10c0*/  FADD.FTZ R48, R48, R39 ;  /* 0x0000002730307221 */ /* 0x000fe20000010000 */
[----:B------:R-:W-:Y:S02]  /*10d0*/  PLOP3.LUT P2, PT, PT, PT, PT, 0x8, 0x80 ;  /* 0x000000000080781c */ /* 0x000fe40003f4e170 */
[----:B------:R-:W-:Y:S01]  /*10e0*/  PLOP3.LUT P3, PT, PT, PT, PT, 0x8, 0x80 ;  /* 0x000000000080781c */ /* 0x000fe20003f6e170 */
[----:B------:R-:W-:Y:S01]  /*10f0*/  FADD.FTZ R48, R48, R32 ;  /* 0x0000002030307221 */ /* 0x000fe20000010000 */
[----:B------:R-:W-:Y:S02]  /*1100*/  @P1 PLOP3.LUT P2, PT, P0, PT, PT, 0x80, 0x8 ;  /* 0x000000000008181c */ /* 0x000fe4000074f070 */
[----:B------:R-:W-:Y:S01]  /*1110*/  @P1 PLOP3.LUT P3, PT, P0, PT, PT, 0x80, 0x8 ;  /* 0x000000000008181c */ /* 0x000fe2000076f070 */
        /* <DEDUP_REMOVED lines=11> */
[----:B------:R-:W-:Y:S01]  /*11d0*/  UMOV UR10, 0xffffffff ;  /* 0xffffffff000a7882 */ /* 0x000fe20000000000 */
[CC--:B--2---:R-:W-:Y:S01]  /*11e0*/  @!P1 FMUL.FTZ R60, R16.reuse, R3.reuse ;  /* 0x00000003103c9220 */ /* 0x0c4fe20000410000 */
[-C--:B---3--:R-:W-:Y:S01]  /*11f0*/  @P2 FFMA.FTZ R24, R16, R3.reuse, R24 ;  /* 0x0000000310182223 */ /* 0x088fe20000010018 */
[----:B------:R-:W-:Y:S01]  /*1200*/  @P3 FFMA.FTZ R25, R17, R3, R25 ;  /* 0x0000000311193223 */ /* 0x000fe20000010019 */
[----:B------:R-:W-:Y:S02]  /*1210*/  PLOP3.LUT P2, PT, PT, PT, PT, 0x8, 0x80 ;  /* 0x000000000080781c */ /* 0x000fe40003f4e170 */
[----:B------:R-:W-:Y:S02]  /*1220*/  PLOP3.LUT P3, PT, PT, PT, PT, 0x8, 0x80 ;  /* 0x000000000080781c */ /* 0x000fe40003f6e170 */
[----:B------:R-:W-:Y:S02]  /*1230*/  @P1 PLOP3.LUT P2, PT, P0, PT, PT, 0x80, 0x8 ;  /* 0x000000000008181c */ /* 0x000fe4000074f070 */
[----:B------:R-:W-:-:S02]  /*1240*/  @P1 PLOP3.LUT P3, PT, P0, PT, PT, 0x80, 0x8 ;  /* 0x000000000008181c */ /* 0x000fc4000076f070 */
[----:B------:R-:W-:Y:S01]  /*1250*/  @!P1 FSEL R24, R60, RZ, P0 ;  /* 0x000000ff3c189208 */ /* 0x000fe20000000000 */
[----:B------:R-:W-:-:S05]  /*1260*/  @!P1 FMUL.FTZ R60, R17, R3 ;  /* 0x00000003113c9220 */ /* 0x000fca0000410000 */
[----:B------:R-:W-:Y:S01]  /*1270*/  @!P1 FSEL R25, R60, RZ, P0 ;  /* 0x000000ff3c199208 */ /* 0x000fe20000000000 */
[CC--:B------:R-:W-:Y:S02]  /*1280*/  @!P1 FMUL.FTZ R60, R18.reuse, R3.reuse ;  /* 0x00000003123c9220 */ /* 0x0c0fe40000410000 */
[-C--:B------:R-:W-:Y:S02]  /*1290*/  @P2 FFMA.FTZ R26, R18, R3.reuse, R26 ;  /* 0x00000003121a2223 */ /* 0x080fe4000001001a */
[CC--:B------:R-:W-:Y:S01]  /*12a0*/  @P3 FFMA.FTZ R27, R19.reuse, R3.reuse, R27 ;  /* 0x00000003131b3223 */ /* 0x0c0fe2000001001b */
[----:B------:R-:W-:Y:S01]  /*12b0*/  @!P1 FMUL.FTZ R3, R19, R3 ;  /* 0x0000000313039220 */ /* 0x000fe20000410000 */
[----:B------:R-:W-:-:S04]  /*12c0*/  @!P1 FSEL R26, R60, RZ, P0 ;  /* 0x000000ff3c1a9208 */ /* 0x000fc80000000000 */
[----:B------:R-:W-:-:S05]  /*12d0*/  @!P1 FSEL R27, R3, RZ, P0 ;  /* 0x000000ff031b9208 */ /* 0x000fca0000000000 */
[----:B------:R0:W-:Y:S01]  /*12e0*/  STG.E.128 desc[UR6][R62.64], R24 ;  /* 0x000000183e007986 */ /* 0x0001e2000c101d06 */
[----:B------:R-:W-:-:S04]  /*12f0*/  FADD.FTZ R48, R48, R24 ;  /* 0x0000001830307221 */ /* 0x000fc80000010000 */
[----:B------:R-:W-:-:S04]  /*1300*/  FADD.FTZ R48, R48, R25 ;  /* 0x0000001930307221 */ /* 0x000fc80000010000 */
[----:B------:R-:W-:Y:S01]  /*1310*/  FADD.FTZ R48, R48, R26 ;  /* 0x0000001a30307221 */ /* 0x000fe20000010000 */
[----:B------:R-:W-:-:S03]  /*1320*/  ISETP.NE.AND P1, PT, R0, RZ, PT ;  /* 0x000000ff0000720c */ /* 0x000fc60003f25270 */
[----:B------:R-:W-:Y:S01]  /*1330*/  FADD.FTZ R48, R48, R27 ;  /* 0x0000001b30307221 */ /* 0x000fe20000010000 */
[----:B------:R-:W-:Y:S09]  /*1340*/  BRA.DIV UR10, `(.L_x_22753) ;  /* 0x0000000e0adc7947 */ /* 0x000ff2000b800000 */
        /* <DEDUP_REMOVED lines=12> */
[C---:B------:R-:W-:Y:S01]  /*1410*/  FADD.FTZ R60, -R48.reuse, R40 ;  /* 0x00000028303c7221 */ /* 0x040fe20000010100 */
[C---:B------:R-:W-:Y:S01]  /*1420*/  FADD.FTZ R61, -R48.reuse, R41 ;  /* 0x00000029303d7221 */ /* 0x040fe20000010100 */
[----:B0-----:R-:W-:Y:S02]  /*1430*/  FADD.FTZ R63, -R48, R27 ;  /* 0x0000001b303f7221 */ /* 0x001fe40000010100 */
        /* <DEDUP_REMOVED lines=54> */
.L_x_22768:
[----:B-1----:R-:W-:Y:S01]  /*17a0*/  FADD.FTZ R60, R63, R60 ;  /* 0x0000003c3f3c7221 */ /* 0x002fe20000010000 */
[----:B------:R-:W-:Y:S01]  /*17b0*/  ISETP.NE.AND P0, PT, RZ, UR8, PT ;  /* 0x00000008ff007c0c */ /* 0x000fe2000bf05270 */
[----:B0-----:R-:W0:Y:S01]  /*17c0*/  @!P1 LDC.64 R62, c[0x0][0x3c0] ;  /* 0x0000f000ff3e9b82 */ /* 0x001e220000000a00 */
[----:B------:R-:W-:Y:S01]  /*17d0*/  BSSY.RECONVERGENT B0, `(.L_x_22754) ;  /* 0x00000a9000007945 */ /* 0x000fe20003800200 */
[----:B------:R-:W-:Y:S01]  /*17e0*/  FFMA.FTZ R60, R60, R3, UR9 ;  /* 0x000000093c3c7e23 */ /* 0x000fe20008010003 */
[----:B------:R-:W-:-:S05]  /*17f0*/  FMUL.FTZ R3, R48, R48 ;  /* 0x0000003030037220 */ /* 0x000fca0000410000 */
[----:B------:R-:W-:-:S05]  /*1800*/  FSEL R3, R3, RZ, P0 ;  /* 0x000000ff03037208 */ /* 0x000fca0000000000 */
[----:B------:R-:W-:Y:S02]  /*1810*/  FADD.FTZ R3, R60, R3 ;  /* 0x000000033c037221 */ /* 0x000fe40000010000 */
[----:B------:R-:W1:Y:S04]  /*1820*/  @!P1 LDC.64 R60, c[0x0][0x3c8] ;  /* 0x0000f200ff3c9b82 */ /* 0x000e680000000a00 */
[----:B------:R-:W2:Y:S01]  /*1830*/  MUFU.RSQ R3, R3 ;  /* 0x0000000300037308 */ /* 0x000ea20000001400 */
[----:B0-----:R-:W-:-:S05]  /*1840*/  @!P1 IMAD.WIDE R62, R2, 0x4, R62 ;  /* 0x00000004023e9825 */ /* 0x001fca00078e023e */
[----:B------:R0:W-:Y:S01]  /*1850*/  @!P1 STG.E desc[UR6][R62.64], R48 ;  /* 0x000000303e009986 */ /* 0x0001e2000c101906 */
[----:B-1----:R-:W-:-:S05]  /*1860*/  @!P1 IMAD.WIDE R60, R2, 0x4, R60 ;  /* 0x00000004023c9825 */ /* 0x002fca00078e023c */
[----:B--2---:R0:W-:Y:S01]  /*1870*/  @!P1 STG.E desc[UR6][R60.64], R3 ;  /* 0x000000033c009986 */ /* 0x0041e2000c101906 */
[----:B-----5:R-:W-:-:S13]  /*1880*/  ISETP.GE.AND P1, PT, R50, 0x1, PT ;  /* 0x000000013200780c */ /* 0x020fda0003f26270 */
[----:B0-----:R-:W-:Y:S05]  /*1890*/  @!P1 BRA `(.L_x_22755) ;  /* 0x0000000800709947 */ /* 0x001fea0003800000 */
[----:B------:R-:W-:Y:S02]  /*18a0*/  FSEL R48, R48, RZ, !P0 ;  /* 0x000000ff30307208 */ /* 0x000fe40004000000 */
[----:B------:R-:W-:-:S03]  /*18b0*/  IADD3 R50, PT, PT, R50, -0x1, RZ ;  /* 0xffffffff32327810 */ /* 0x000fc60007ffe0ff */
[C---:B------:R-:W-:Y:S01]  /*18c0*/  FADD.FTZ R60, -R48.reuse, R40 ;  /* 0x00000028303c7221 */ /* 0x040fe20000010100 */
[----:B------:R-:W-:Y:S02]  /*18d0*/  HADD2.F32 R40, -RZ, R4.H0_H0 ;  /* 0x20000004ff287230 */ /* 0x000fe40000004100 */
[----:B------:R-:W-:Y:S01]  /*18e0*/  FADD.FTZ R28, -R48, R28 ;  /* 0x0000001c301c7221 */ /* 0x000fe20000010100 */
[----:B------:R-:W-:Y:S02]  /*18f0*/  IMAD R49, R50, R49, RZ ;  /* 0x0000003132317224 */ /* 0x000fe400078e02ff */
[C---:B------:R-:W-:Y:S01]  /*1900*/  FMUL.FTZ R60, R3.reuse, R60 ;  /* 0x0000003c033c7220 */ /* 0x040fe20000410000 */
[----:B------:R-:W-:Y:S02]  /*1910*/  HADD2.F32 R50, -RZ, R68.H1_H1 ;  /* 0x30000044ff327230 */ /* 0x000fe40000004100 */
[----:B------:R-:W-:Y:S01]  /*1920*/  FMUL.FTZ R28, R3, R28 ;  /* 0x0000001c031c7220 */ /* 0x000fe20000410000 */
[C---:B------:R-:W-:Y:S01]  /*1930*/  FADD.FTZ R30, -R48.reuse, R30 ;  /* 0x0000001e301e7221 */ /* 0x040fe20000010100 */
[C---:B------:R-:W-:Y:S01]  /*1940*/  FADD.FTZ R20, -R48.reuse, R20 ;  /* 0x0000001430147221 */ /* 0x040fe20000010100 */
[----:B------:R-:W-:Y:S01]  /*1950*/  FADD.FTZ R22, -R48, R22 ;  /* 0x0000001630167221 */ /* 0x000fe20000010100 */
[----:B------:R-:W-:Y:S01]  /*1960*/  FFMA.FTZ R40, R60, R50, R40 ;  /* 0x000000323c287223 */ /* 0x000fe20000010028 */
[----:B------:R-:W-:Y:S01]  /*1970*/  FADD.FTZ R60, -R48, R41 ;  /* 0x00000029303c7221 */ /* 0x000fe20000010100 */
[----:B------:R-:W-:-:S02]  /*1980*/  HADD2.F32 R50, -RZ, R67.H1_H1 ;  /* 0x30000043ff327230 */ /* 0x000fc40000004100 */
[C---:B------:R-:W-:Y:S01]  /*1990*/  FMUL.FTZ R30, R3.reuse, R30 ;  /* 0x0000001e031e7220 */ /* 0x040fe20000410000 */
[----:B------:R-:W-:Y:S02]  /*19a0*/  HADD2.F32 R41, -RZ, R55.H1_H1 ;  /* 0x30000037ff297230 */ /* 0x000fe40000004100 */
[C---:B------:R-:W-:Y:S01]  /*19b0*/  FMUL.FTZ R60, R3.reuse, R60 ;  /* 0x0000003c033c7220 */ /* 0x040fe20000410000 */
[C---:B------:R-:W-:Y:S01]  /*19c0*/  FMUL.FTZ R20, R3.reuse, R20 ;  /* 0x0000001403147220 */ /* 0x040fe20000410000 */
[C---:B------:R-:W-:Y:S01]  /*19d0*/  FMUL.FTZ R22, R3.reuse, R22 ;  /* 0x0000001603167220 */ /* 0x040fe20000410000 */
[----:B------:R-:W-:Y:S01]  /*19e0*/  FADD.FTZ R26, -R48, R26 ;  /* 0x0000001a301a7221 */ /* 0x000fe20000010100 */
[----:B------:R-:W-:Y:S01]  /*19f0*/  FFMA.FTZ R41, R60, R50, R41 ;  /* 0x000000323c297223 */ /* 0x000fe20000010029 */
[----:B------:R-:W-:Y:S01]  /*1a00*/  FADD.FTZ R60, -R48, R42 ;  /* 0x0000002a303c7221 */ /* 0x000fe20000010100 */
[----:B------:R-:W-:Y:S02]  /*1a10*/  HADD2.F32 R50, -RZ, R68.H0_H0 ;  /* 0x20000044ff327230 */ /* 0x000fe40000004100 */
[----:B------:R-:W-:Y:S01]  /*1a20*/  FMUL.FTZ R26, R3, R26 ;  /* 0x0000001a031a7220 */ /* 0x000fe20000410000 */
[----:B------:R-:W-:-:S02]  /*1a30*/  HADD2.F32 R42, -RZ, R5.H0_H0 ;  /* 0x20000005ff2a7230 */ /* 0x000fc40000004100 */
[----:B------:R-:W-:Y:S01]  /*1a40*/  FMUL.FTZ R60, R3, R60 ;  /* 0x0000003c033c7220 */ /* 0x000fe20000410000 */
[----:B------:R-:W-:-:S03]  /*1a50*/  FADD.FTZ R27, -R48, R27 ;  /* 0x0000001b301b7221 */ /* 0x000fc60000010100 */
[----:B------:R-:W-:Y:S01]  /*1a60*/  FFMA.FTZ R42, R60, R50, R42 ;  /* 0x000000323c2a7223 */ /* 0x000fe2000001002a */
[----:B------:R-:W-:Y:S01]  /*1a70*/  FADD.FTZ R60, -R48, R43 ;  /* 0x0000002b303c7221 */ /* 0x000fe20000010100 */
[----:B------:R-:W-:Y:S02]  /*1a80*/  HADD2.F32 R50, -RZ, R67.H0_H0 ;  /* 0x20000043ff327230 */ /* 0x000fe40000004100 */
[C---:B------:R-:W-:Y:S01]  /*1a90*/  FMUL.FTZ R27, R3.reuse, R27 ;  /* 0x0000001b031b7220 */ /* 0x040fe20000410000 */
[----:B------:R-:W-:Y:S02]  /*1aa0*/  HADD2.F32 R43, -RZ, R55.H0_H0 ;  /* 0x20000037ff2b7230 */ /* 0x000fe40000004100 */
[----:B------:R-:W-:-:S04]  /*1ab0*/  FMUL.FTZ R60, R3, R60 ;  /* 0x0000003c033c7220 */ /* 0x000fc80000410000 */
[----:B------:R-:W-:Y:S01]  /*1ac0*/  FFMA.FTZ R43, R60, R50, R43 ;  /* 0x000000323c2b7223 */ /* 0x000fe2000001002b */
[----:B------:R-:W-:Y:S01]  /*1ad0*/  SHF.R.S32.HI R50, RZ, 0x1f, R49 ;  /* 0x0000001fff327819 */ /* 0x000fe20000011431 */
[----:B------:R-:W0:Y:S03]  /*1ae0*/  LDC.64 R60, c[0x0][0x428] ;  /* 0x00010a00ff3c7b82 */ /* 0x000e260000000a00 */
[----:B------:R-:W-:-:S04]  /*1af0*/  LEA.HI R49, R50, R49, RZ, 0x2 ;  /* 0x0000003132317211 */ /* 0x000fc800078f10ff */
[----:B------:R-:W-:-:S05]  /*1b00*/  LEA.HI.SX32 R49, R49, R0, 0x1e ;  /* 0x0000000031317211 */ /* 0x000fca00078ff2ff */
[----:B0-----:R-:W-:-:S05]  /*1b10*/  IMAD.WIDE.U32 R62, R49, 0x10, R60 ;  /* 0x00000010313e7825 */ /* 0x001fca00078e003c */
[----:B------:R0:W-:Y:S02]  /*1b20*/  STG.E.128 desc[UR6][R62.64], R40 ;  /* 0x000000283e007986 */ /* 0x0001e4000c101d06 */
[----:B0-----:R-:W-:Y:S01]  /*1b30*/  FADD.FTZ R41, -R48, R36 ;  /* 0x0000002430297221 */ /* 0x001fe20000010100 */
[----:B------:R-:W-:Y:S02]  /*1b40*/  HADD2.F32 R40, -RZ, R66.H1_H1 ;  /* 0x30000042ff287230 */ /* 0x000fe40000004100 */
[----:B------:R-:W-:Y:S02]  /*1b50*/  HADD2.F32 R36, -RZ, R6.H0_H0 ;  /* 0x20000006ff247230 */ /* 0x000fe40000004100 */
[----:B------:R-:W-:-:S04]  /*1b60*/  FMUL.FTZ R41, R3, R41 ;  /* 0x0000002903297220 */ /* 0x000fc80000410000 */
[----:B------:R-:W-:Y:S01]  /*1b70*/  FFMA.FTZ R36, R41, R40, R36 ;  /* 0x0000002829247223 */ /* 0x000fe20000010024 */
[----:B------:R-:W-:Y:S01]  /*1b80*/  FADD.FTZ R41, -R48, R37 ;  /* 0x0000002530297221 */ /* 0x000fe20000010100 */
[----:B------:R-:W-:Y:S02]  /*1b90*/  HADD2.F32 R40, -RZ, R65.H1_H1 ;  /* 0x30000041ff287230 */ /* 0x000fe40000004100 */
[----:B------:R-:W-:Y:S02]  /*1ba0*/  HADD2.F32 R37, -RZ, R54.H1_H1 ;  /* 0x30000036ff257230 */ /* 0x000fe40000004100 */
[----:B------:R-:W-:-:S04]  /*1bb0*/  FMUL.FTZ R41, R3, R41 ;  /* 0x0000002903297220 */ /* 0x000fc80000410000 */
[----:B------:R-:W-:Y:S01]  /*1bc0*/  FFMA.FTZ R37, R41, R40, R37 ;  /* 0x0000002829257223 */ /* 0x000fe20000010025 */
[----:B------:R-:W-:Y:S01]  /*1bd0*/  FADD.FTZ R41, -R48, R38 ;  /* 0x0000002630297221 */ /* 0x000fe20000010100 */
[----:B------:R-:W-:Y:S02]  /*1be0*/  HADD2.F32 R40, -RZ, R66.H0_H0 ;  /* 0x20000042ff287230 */ /* 0x000fe40000004100 */
[----:B------:R-:W-:Y:S02]  /*1bf0*/  HADD2.F32 R38, -RZ, R7.H0_H0 ;  /* 0x20000007ff267230 */ /* 0x000fe40000004100 */
[----:B------:R-:W-:-:S04]  /*1c00*/  FMUL.FTZ R41, R3, R41 ;  /* 0x0000002903297220 */ /* 0x000fc80000410000 */
[----:B------:R-:W-:Y:S01]  /*1c10*/  FFMA.FTZ R38, R41, R40, R38 ;  /* 0x0000002829267223 */ /* 0x000fe20000010026 */
[----:B------:R-:W-:Y:S01]  /*1c20*/  FADD.FTZ R41, -R48, R39 ;  /* 0x0000002730297221 */ /* 0x000fe20000010100 */
[----:B------:R-:W-:Y:S02]  /*1c30*/  HADD2.F32 R40, -RZ, R65.H0_H0 ;  /* 0x20000041ff287230 */ /* 0x000fe40000004100 */
[----:B------:R-:W-:Y:S02]  /*1c40*/  HADD2.F32 R39, -RZ, R54.H0_H0 ;  /* 0x20000036ff277230 */ /* 0x000fe40000004100 */
[----:B------:R-:W-:-:S04]  /*1c50*/  FMUL.FTZ R41, R3, R41 ;  /* 0x0000002903297220 */ /* 0x000fc80000410000 */
[----:B------:R-:W-:Y:S01]  /*1c60*/  FFMA.FTZ R39, R41, R40, R39 ;  /* 0x0000002829277223 */ /* 0x000fe20000010027 */
[----:B------:R-:W-:-:S05]  /*1c70*/  IADD3 R40, PT, PT, R49, 0x20, RZ ;  /* 0x0000002031287810 */ /* 0x000fca0007ffe0ff */
[----:B------:R-:W-:-:S05]  /*1c80*/  IMAD.WIDE.U32 R40, R40, 0x10, R60 ;  /* 0x0000001028287825 */ /* 0x000fca00078e003c */
[----:B------:R0:W-:Y:S02]  /*1c90*/  STG.E.128 desc[UR6][R40.64], R36 ;  /* 0x0000002428007986 */ /* 0x0001e4000c101d06 */
[C---:B0-----:R-:W-:Y:S01]  /*1ca0*/  FADD.FTZ R39, -R48.reuse, R32 ;  /* 0x0000002030277221 */ /* 0x041fe20000010100 */
[----:B------:R-:W-:Y:S02]  /*1cb0*/  HADD2.F32 R37, -RZ, R64.H1_H1 ;  /* 0x30000040ff257230 */ /* 0x000fe40000004100 */
[----:B------:R-:W-:Y:S01]  /*1cc0*/  FADD.FTZ R38, -R48, R33 ;  /* 0x0000002130267221 */ /* 0x000fe20000010100 */
[----:B------:R-:W-:Y:S02]  /*1cd0*/  HADD2.F32 R32, -RZ, R8.H0_H0 ;  /* 0x20000008ff207230 */ /* 0x000fe40000004100 */
[C---:B------:R-:W-:Y:S01]  /*1ce0*/  FMUL.FTZ R39, R3.reuse, R39 ;  /* 0x0000002703277220 */ /* 0x040fe20000410000 */
[----:B------:R-:W-:Y:S02]  /*1cf0*/  HADD2.F32 R36, -RZ, R59.H1_H1 ;  /* 0x3000003bff247230 */ /* 0x000fe40000004100 */
[----:B------:R-:W-:Y:S01]  /*1d00*/  FMUL.FTZ R38, R3, R38 ;  /* 0x0000002603267220 */ /* 0x000fe20000410000 */
[----:B------:R-:W-:-:S02]  /*1d10*/  HADD2.F32 R33, -RZ, R51.H1_H1 ;  /* 0x30000033ff217230 */ /* 0x000fc40000004100 */
[----:B------:R-:W-:Y:S01]  /*1d20*/  FFMA.FTZ R32, R39, R37, R32 ;  /* 0x0000002527207223 */ /* 0x000fe20000010020 */
[C---:B------:R-:W-:Y:S01]  /*1d30*/  FADD.FTZ R37, -R48.reuse, R35 ;  /* 0x0000002330257221 */ /* 0x040fe20000010100 */
[----:B------:R-:W-:Y:S02]  /*1d40*/  HADD2.F32 R35, -RZ, R51.H0_H0 ;  /* 0x20000033ff237230 */ /* 0x000fe40000004100 */
[----:B------:R-:W-:Y:S01]  /*1d50*/  FADD.FTZ R39, -R48, R34 ;  /* 0x0000002230277221 */ /* 0x000fe20000010100 */
[----:B------:R-:W-:Y:S01]  /*1d60*/  FFMA.FTZ R33, R38, R36, R33 ;  /* 0x0000002426217223 */ /* 0x000fe20000010021 */
[----:B------:R-:W-:Y:S02]  /*1d70*/  HADD2.F32 R36, -RZ, R59.H0_H0 ;  /* 0x2000003bff247230 */ /* 0x000fe40000004100 */
[C---:B------:R-:W-:Y:S01]  /*1d80*/  FMUL.FTZ R37, R3.reuse, R37 ;  /* 0x0000002503257220 */ /* 0x040fe20000410000 */
[----:B------:R-:W-:Y:S02]  /*1d90*/  HADD2.F32 R38, -RZ, R64.H0_H0 ;  /* 0x20000040ff267230 */ /* 0x000fe40000004100 */
[----:B------:R-:W-:Y:S01]  /*1da0*/  FMUL.FTZ R39, R3, R39 ;  /* 0x0000002703277220 */ /* 0x000fe20000410000 */
[----:B------:R-:W-:-:S02]  /*1db0*/  HADD2.F32 R34, -RZ, R9.H0_H0 ;  /* 0x20000009ff227230 */ /* 0x000fc40000004100 */
[----:B------:R-:W-:Y:S01]  /*1dc0*/  FFMA.FTZ R35, R37, R36, R35 ;  /* 0x0000002425237223 */ /* 0x000fe20000010023 */
[----:B------:R-:W-:Y:S02]  /*1dd0*/  SHF.R.U64 R37, R52, 0x10, R53 ;  /* 0x0000001034257819 */ /* 0x000fe40000001235 */
[----:B------:R-:W-:Y:S01]  /*1de0*/  SHF.R.U64 R36, R10, 0x10, R11 ;  /* 0x000000100a247819 */ /* 0x000fe2000000120b */
[----:B------:R-:W-:Y:S01]  /*1df0*/  FFMA.FTZ R34, R39, R38, R34 ;  /* 0x0000002627227223 */ /* 0x000fe20000010022 */
[----:B------:R-:W-:Y:S01]  /*1e00*/  FADD.FTZ R39, -R48, R29 ;  /* 0x0000001d30277221 */ /* 0x000fe20000010100 */
[----:B------:R-:W-:Y:S01]  /*1e10*/  HADD2.F32 R29, -RZ, R37.H0_H0 ;  /* 0x20000025ff1d7230 */ /* 0x000fe20000004100 */
[----:B------:R-:W-:Y:S01]  /*1e20*/  SHF.R.U64 R40, R14, 0x10, R15 ;  /* 0x000000100e287819 */ /* 0x000fe2000000120f */
[----:B------:R-:W-:Y:S02]  /*1e30*/  HADD2.F32 R38, -RZ, R58.H1_H1 ;  /* 0x3000003aff267230 */ /* 0x000fe40000004100 */
[----:B------:R-:W-:Y:S01]  /*1e40*/  FMUL.FTZ R39, R3, R39 ;  /* 0x0000002703277220 */ /* 0x000fe20000410000 */
[----:B------:R-:W-:-:S02]  /*1e50*/  HADD2.F32 R37, -RZ, R10.H0_H0 ;  /* 0x2000000aff257230 */ /* 0x000fc40000004100 */
[----:B------:R-:W-:-:S03]  /*1e60*/  HADD2.F32 R36, -RZ, R36.H0_H0 ;  /* 0x20000024ff247230 */ /* 0x000fc60000004100 */
[----:B------:R-:W-:Y:S01]  /*1e70*/  FFMA.FTZ R28, R28, R38, R37 ;  /* 0x000000261c1c7223 */ /* 0x000fe20000010025 */
[----:B------:R-:W-:Y:S01]  /*1e80*/  SHF.R.U32.HI R37, RZ, 0x10, R53 ;  /* 0x00000010ff257819 */ /* 0x000fe20000011635 */
[----:B------:R-:W-:Y:S01]  /*1e90*/  FFMA.FTZ R29, R39, R29, R36 ;  /* 0x0000001d271d7223 */ /* 0x000fe20000010024 */
[----:B------:R-:W-:Y:S01]  /*1ea0*/  FADD.FTZ R38, -R48, R31 ;  /* 0x0000001f30267221 */ /* 0x000fe20000010100 */
[----:B------:R-:W-:Y:S01]  /*1eb0*/  SHF.R.U32.HI R36, RZ, 0x10, R11 ;  /* 0x00000010ff247819 */ /* 0x000fe2000001160b */
[----:B------:R-:W-:Y:S02]  /*1ec0*/  HADD2.F32 R39, -RZ, R58.H0_H0 ;  /* 0x2000003aff277230 */ /* 0x000fe40000004100 */
[----:B------:R-:W-:Y:S02]  /*1ed0*/  HADD2.F32 R31, -RZ, R37.H0_H0 ;  /* 0x20000025ff1f7230 */ /* 0x000fe40000004100 */
[----:B------:R-:W-:Y:S01]  /*1ee0*/  FMUL.FTZ R38, R3, R38 ;  /* 0x0000002603267220 */ /* 0x000fe20000410000 */
[----:B------:R-:W-:-:S02]  /*1ef0*/  HADD2.F32 R37, -RZ, R11.H0_H0 ;  /* 0x2000000bff257230 */ /* 0x000fc40000004100 */
[----:B------:R-:W-:-:S03]  /*1f00*/  HADD2.F32 R36, -RZ, R36.H0_H0 ;  /* 0x20000024ff247230 */ /* 0x000fc60000004100 */
[----:B------:R-:W-:Y:S01]  /*1f10*/  FFMA.FTZ R30, R30, R39, R37 ;  /* 0x000000271e1e7223 */ /* 0x000fe20000010025 */
[----:B------:R-:W-:Y:S01]  /*1f20*/  SHF.R.U64 R37, R44, 0x10, R45 ;  /* 0x000000102c257819 */ /* 0x000fe2000000122d */
[----:B------:R-:W-:Y:S01]  /*1f30*/  FFMA.FTZ R31, R38, R31, R36 ;  /* 0x0000001f261f7223 */ /* 0x000fe20000010024 */
[----:B------:R-:W-:Y:S01]  /*1f40*/  SHF.R.U64 R36, R12, 0x10, R13 ;  /* 0x000000100c247819 */ /* 0x000fe2000000120d */
[----:B------:R-:W-:Y:S01]  /*1f50*/  FADD.FTZ R39, -R48, R21 ;  /* 0x0000001530277221 */ /* 0x000fe20000010100 */
[----:B------:R-:W-:Y:S02]  /*1f60*/  HADD2.F32 R38, -RZ, R57.H1_H1 ;  /* 0x30000039ff267230 */ /* 0x000fe40000004100 */
[----:B------:R-:W-:Y:S02]  /*1f70*/  HADD2.F32 R21, -RZ, R37.H0_H0 ;  /* 0x20000025ff157230 */ /* 0x000fe40000004100 */
[----:B------:R-:W-:Y:S01]  /*1f80*/  FMUL.FTZ R39, R3, R39 ;  /* 0x0000002703277220 */ /* 0x000fe20000410000 */
[----:B------:R-:W-:-:S02]  /*1f90*/  HADD2.F32 R37, -RZ, R12.H0_H0 ;  /* 0x2000000cff257230 */ /* 0x000fc40000004100 */
[----:B------:R-:W-:-:S03]  /*1fa0*/  HADD2.F32 R36, -RZ, R36.H0_H0 ;  /* 0x20000024ff247230 */ /* 0x000fc60000004100 */
[----:B------:R-:W-:Y:S01]  /*1fb0*/  FFMA.FTZ R20, R20, R38, R37 ;  /* 0x0000002614147223 */ /* 0x000fe20000010025 */
[----:B------:R-:W-:Y:S01]  /*1fc0*/  SHF.R.U32.HI R37, RZ, 0x10, R45 ;  /* 0x00000010ff257819 */ /* 0x000fe2000001162d */
[----:B------:R-:W-:Y:S01]  /*1fd0*/  FFMA.FTZ R21, R39, R21, R36 ;  /* 0x0000001527157223 */ /* 0x000fe20000010024 */
[----:B------:R-:W-:Y:S01]  /*1fe0*/  SHF.R.U32.HI R36, RZ, 0x10, R13 ;  /* 0x00000010ff247819 */ /* 0x000fe2000001160d */
[----:B------:R-:W-:Y:S01]  /*1ff0*/  FADD.FTZ R38, -R48, R23 ;  /* 0x0000001730267221 */ /* 0x000fe20000010100 */
        /* <DEDUP_REMOVED lines=8> */
[C---:B------:R-:W-:Y:S01]  /*2080*/  FADD.FTZ R39, -R48.reuse, R24 ;  /* 0x0000001830277221 */ /* 0x040fe20000010100 */
[----:B------:R-:W-:Y:S01]  /*2090*/  FADD.FTZ R38, -R48, R25 ;  /* 0x0000001930267221 */ /* 0x000fe20000010100 */
[----:B------:R-:W-:Y:S02]  /*20a0*/  HADD2.F32 R36, -RZ, R56.H1_H1 ;  /* 0x30000038ff247230 */ /* 0x000fe40000004100 */
[----:B------:R-:W-:Y:S02]  /*20b0*/  HADD2.F32 R37, -RZ, R37.H0_H0 ;  /* 0x20000025ff257230 */ /* 0x000fe40000004100 */
[----:B------:R-:W-:Y:S01]  /*20c0*/  FMUL.FTZ R39, R3, R39 ;  /* 0x0000002703277220 */ /* 0x000fe20000410000 */
[----:B------:R-:W-:-:S02]  /*20d0*/  HADD2.F32 R25, -RZ, R40.H0_H0 ;  /* 0x20000028ff197230 */ /* 0x000fc40000004100 */
[----:B------:R-:W-:Y:S01]  /*20e0*/  FMUL.FTZ R38, R3, R38 ;  /* 0x0000002603267220 */ /* 0x000fe20000410000 */
[----:B------:R-:W-:Y:S01]  /*20f0*/  HADD2.F32 R24, -RZ, R14.H0_H0 ;  /* 0x2000000eff187230 */ /* 0x000fe20000004100 */
[----:B------:R-:W-:Y:S02]  /*2100*/  IADD3 R3, PT, PT, R49, 0x80, RZ ;  /* 0x0000008031037810 */ /* 0x000fe40007ffe0ff */
[----:B------:R-:W-:Y:S01]  /*2110*/  FFMA.FTZ R25, R38, R37, R25 ;  /* 0x0000002526197223 */ /* 0x000fe20000010019 */
[----:B------:R-:W-:Y:S02]  /*2120*/  HADD2.F32 R38, -RZ, R15.H0_H0 ;  /* 0x2000000fff267230 */ /* 0x000fe40000004100 */
[----:B------:R-:W-:Y:S01]  /*2130*/  FFMA.FTZ R24, R39, R36, R24 ;  /* 0x0000002427187223 */ /* 0x000fe20000010018 */
[----:B------:R-:W-:Y:S01]  /*2140*/  HADD2.F32 R39, -RZ, R56.H0_H0 ;  /* 0x20000038ff277230 */ /* 0x000fe20000004100 */
[----:B------:R-:W-:Y:S01]  /*2150*/  SHF.R.U32.HI R36, RZ, 0x10, R47 ;  /* 0x00000010ff247819 */ /* 0x000fe2000001162f */
[----:B------:R-:W-:Y:S01]  /*2160*/  IMAD.WIDE.U32 R40, R3, 0x10, R60 ;  /* 0x0000001003287825 */ /* 0x000fe200078e003c */
[----:B------:R-:W-:-:S03]  /*2170*/  SHF.R.U32.HI R37, RZ, 0x10, R15 ;  /* 0x00000010ff257819 */ /* 0x000fc6000001160f */
[----:B------:R-:W-:Y:S01]  /*2180*/  FFMA.FTZ R26, R26, R39, R38 ;  /* 0x000000271a1a7223 */ /* 0x000fe20000010026 */
[----:B------:R-:W-:Y:S01]  /*2190*/  HADD2.F32 R36, -RZ, R36.H0_H0 ;  /* 0x20000024ff247230 */ /* 0x000fe20000004100 */
[C---:B------:R-:W-:Y:S01]  /*21a0*/  IADD3 R38, PT, PT, R49.reuse, 0x40, RZ ;  /* 0x0000004031267810 */ /* 0x040fe20007ffe0ff */
[----:B------:R-:W-:Y:S01]  /*21b0*/  HADD2.F32 R39, -RZ, R37.H0_H0 ;  /* 0x20000025ff277230 */ /* 0x000fe20000004100 */
[C---:B------:R-:W-:Y:S02]  /*21c0*/  IADD3 R37, PT, PT, R49.reuse, 0x60, RZ ;  /* 0x0000006031257810 */ /* 0x040fe40007ffe0ff */
[----:B------:R-:W-:Y:S02]  /*21d0*/  IADD3 R49, PT, PT, R49, 0xa0, RZ ;  /* 0x000000a031317810 */ /* 0x000fe40007ffe0ff */
[----:B------:R-:W-:Y:S01]  /*21e0*/  FFMA.FTZ R27, R27, R36, R39 ;  /* 0x000000241b1b7223 */ /* 0x000fe20000010027 */
[----:B------:R-:W-:-:S04]  /*21f0*/  IMAD.WIDE.U32 R38, R38, 0x10, R60 ;  /* 0x0000001026267825 */ /* 0x000fc800078e003c */
[--C-:B------:R-:W-:Y:S01]  /*2200*/  IMAD.WIDE.U32 R36, R37, 0x10, R60.reuse ;  /* 0x0000001025247825 */ /* 0x100fe200078e003c */
[----:B------:R0:W-:Y:S03]  /*2210*/  STG.E.128 desc[UR6][R38.64], R32 ;  /* 0x0000002026007986 */ /* 0x0001e6000c101d06 */
[----:B------:R-:W-:Y:S01]  /*2220*/  IMAD.WIDE.U32 R60, R49, 0x10, R60 ;  /* 0x00000010313c7825 */ /* 0x000fe200078e003c */
[----:B------:R0:W-:Y:S04]  /*2230*/  STG.E.128 desc[UR6][R36.64], R28 ;  /* 0x0000001c24007986 */ /* 0x0001e8000c101d06 */
[----:B------:R0:W-:Y:S04]  /*2240*/  STG.E.128 desc[UR6][R40.64], R20 ;  /* 0x0000001428007986 */ /* 0x0001e8000c101d06 */
[----:B------:R0:W-:Y:S02]  /*2250*/  STG.E.128 desc[UR6][R60.64], R24 ;  /* 0x000000183c007986 */ /* 0x0001e4000c101d06 */
.L_x_22755:
[----:B------:R-:W-:Y:S05]  /*2260*/  BSYNC.RECONVERGENT B0 ;  /* 0x0000000000007941 */ /* 0x000fea0003800200 */
.L_x_22754:
[----:B0-----:R-:W0:Y:S02]  /*2270*/  LDC.64 R20, c[0x0][0x380] ;  /* 0x0000e000ff147b82 */ /* 0x001e240000000a00 */
[----:B0-----:R-:W-:-:S04]  /*2280*/  LEA R2, R20, R2, 0x2 ;  /* 0x0000000214027211 */ /* 0x001fc800078e10ff */
[----:B------:R-:W-:-:S13]  /*2290*/  ISETP.GE.AND P0, PT, R2, R21, PT ;  /* 0x000000150200720c */ /* 0x000fda0003f06270 */
[----:B------:R-:W-:Y:S05]  /*22a0*/  @!P0 BRA `(.L_x_22756) ;  /* 0xffffffe000908947 */ /* 0x000fea000383ffff */
[----:B------:R-:W-:Y:S05]  /*22b0*/  EXIT ;  /* 0x000000000000794d */ /* 0x000fea0003800000 */
.L_x_22753:
[----:B------:R-:W-:Y:S01]  /*22c0*/  BSSY B0, `(.L_x_22757) ;  /* 0x0000008000007945 */ /* 0x000fe20003800000 */
[----:B------:R-:W-:Y:S02]  /*22d0*/  MOV R69, R48 ;  /* 0x0000003000457202 */ /* 0x000fe40000000f00 */
[----:B0-----:R-:W-:Y:S02]  /*22e0*/  MOV R62, 0x1 ;  /* 0x00000001003e7802 */ /* 0x001fe40000000f00 */
[----:B------:R-:W-:Y:S02]  /*22f0*/  MOV R61, 0x1f ;  /* 0x0000001f003d7802 */ /* 0x000fe40000000f00 */
[----:B------:R-:W-:-:S07]  /*2300*/  MOV R60, 0xffffffff ;  /* 0xffffffff003c7802 */ /* 0x000fce0000000f00 */
[----:B-----5:R-:W-:Y:S05]  /*2310*/  WARPSYNC.COLLECTIVE R60, `(.L_x_22758) ;  /* 0x000000003c087348 */ /* 0x020fea0003c00000 */
[----:B------:R0:W1:Y:S02]  /*2320*/  SHFL.BFLY P0, R60, R69, R62, R61 ;  /* 0x0c00003e453c7389 */ /* 0x000064000000003d */
[----:B01---5:R-:W-:Y:S05]  /*2330*/  ENDCOLLECTIVE ;  /* 0x000000000000791b */ /* 0x023fea0003800000 */
.L_x_22758:
[----:B------:R-:W-:Y:S05]  /*2340*/  BSYNC B0 ;  /* 0x0000000000007941 */ /* 0x000fea0003800000 */
.L_x_22757:
        /* <DEDUP_REMOVED lines=9> */
.L_x_22759:
[----:B------:R-:W-:Y:S02]  /*23e0*/  HFMA2 R62, -RZ, RZ, 0, 2.384185791015625e-07 ;  /* 0x00000004ff3e7431 */ /* 0x000fe400000001ff */
[----:B------:R-:W-:Y:S01]  /*23f0*/  FADD.FTZ R48, R48, R60 ;  /* 0x0000003c30307221 */ /* 0x000fe20000010000 */
[----:B------:R-:W-:-:S04]  /*2400*/  MOV R60, 0xffffffff ;  /* 0xffffffff003c7802 */ /* 0x000fc80000000f00 */
[----:B------:R-:W-:-:S07]  /*2410*/  MOV R69, R48 ;  /* 0x0000003000457202 */ /* 0x000fce0000000f00 */
[----:B------:R-:W-:Y:S05]  /*2420*/  WARPSYNC.COLLECTIVE R60, `(.L_x_22760) ;  /* 0x000000003c087348 */ /* 0x000fea0003c00000 */
[----:B------:R0:W1:Y:S02]  /*2430*/  SHFL.BFLY P0, R60, R69, R62, R61 ;  /* 0x0c00003e453c7389 */ /* 0x000064000000003d */
[----:B01----:R-:W-:Y:S05]  /*2440*/  ENDCOLLECTIVE ;  /* 0x000000000000791b */ /* 0x003fea0003800000 */
.L_x_22760:
[----:B------:R-:W-:Y:S02]  /*2450*/  HFMA2 R62, -RZ, RZ, 0, 4.76837158203125e-07 ;  /* 0x00000008ff3e7431 */ /* 0x000fe400000001ff */
[----:B------:R-:W-:Y:S01]  /*2460*/  FADD.FTZ R48, R48, R60 ;  /* 0x0000003c30307221 */ /* 0x000fe20000010000 */
[----:B------:R-:W-:-:S04]  /*2470*/  MOV R60, 0xffffffff ;  /* 0xffffffff003c7802 */ /* 0x000fc80000000f00 */
[----:B------:R-:W-:-:S07]  /*2480*/  MOV R69, R48 ;  /* 0x0000003000457202 */ /* 0x000fce0000000f00 */
[----:B------:R-:W-:Y:S05]  /*2490*/  WARPSYNC.COLLECTIVE R60, `(.L_x_22761) ;  /* 0x000000003c087348 */ /* 0x000fea0003c00000 */
[----:B------:R0:W1:Y:S02]  /*24a0*/  SHFL.BFLY P0, R60, R69, R62, R61 ;  /* 0x0c00003e453c7389 */ /* 0x000064000000003d */
[----:B01----:R-:W-:Y:S05]  /*24b0*/  ENDCOLLECTIVE ;  /* 0x000000000000791b */ /* 0x003fea0003800000 */
.L_x_22761:
[----:B------:R-:W-:Y:S02]  /*24c0*/  HFMA2 R62, -RZ, RZ, 0, 9.5367431640625e-07 ;  /* 0x00000010ff3e7431 */ /* 0x000fe400000001ff */
[----:B------:R-:W-:Y:S01]  /*24d0*/  FADD.FTZ R48, R48, R60 ;  /* 0x0000003c30307221 */ /* 0x000fe20000010000 */
[----:B------:R-:W-:-:S04]  /*24e0*/  MOV R60, 0xffffffff ;  /* 0xffffffff003c7802 */ /* 0x000fc80000000f00 */
[----:B------:R-:W-:-:S07]  /*24f0*/  MOV R69, R48 ;  /* 0x0000003000457202 */ /* 0x000fce0000000f00 */
[----:B------:R-:W-:Y:S05]  /*2500*/  WARPSYNC.COLLECTIVE R60, `(.L_x_22762) ;  /* 0x000000003c087348 */ /* 0x000fea0003c00000 */
[----:B------:R0:W1:Y:S02]  /*2510*/  SHFL.BFLY P0, R60, R69, R62, R61 ;  /* 0x0c00003e453c7389 */ /* 0x000064000000003d */
[----:B01----:R-:W-:Y:S05]  /*2520*/  ENDCOLLECTIVE ;  /* 0x000000000000791b */ /* 0x003fea0003800000 */
.L_x_22762:
        /* <DEDUP_REMOVED lines=51> */
[----:B------:R-:W-:Y:S01]  /*2860*/  FFMA.FTZ R63, R63, R63, R60 ;  /* 0x0000003f3f3f7223 */ /* 0x000fe2000001003c */
[----:B------:R-:W-:-:S04]  /*2870*/  MOV R60, 0xffffffff ;  /* 0xffffffff003c7802 */ /* 0x000fc80000000f00 */
[----:B------:R-:W-:-:S07]  /*2880*/  MOV R69, R63 ;  /* 0x0000003f00457202 */ /* 0x000fce0000000f00 */
[----:B------:R-:W-:Y:S05]  /*2890*/  WARPSYNC.COLLECTIVE R60, `(.L_x_22763) ;  /* 0x000000003c087348 */ /* 0x000fea0003c00000 */
[----:B------:R0:W1:Y:S02]  /*28a0*/  SHFL.BFLY P0, R60, R69, R62, R61 ;  /* 0x0c00003e453c7389 */ /* 0x000064000000003d */
[----:B01----:R-:W-:Y:S05]  /*28b0*/  ENDCOLLECTIVE ;  /* 0x000000000000791b */ /* 0x003fea0003800000 */
.L_x_22763:
[----:B------:R-:W-:Y:S02]  /*28c0*/  HFMA2 R62, -RZ, RZ, 0, 1.1920928955078125e-07 ;  /* 0x00000002ff3e7431 */ /* 0x000fe400000001ff */
[----:B------:R-:W-:Y:S01]  /*28d0*/  FADD.FTZ R63, R63, R60 ;  /* 0x0000003c3f3f7221 */ /* 0x000fe20000010000 */
[----:B------:R-:W-:-:S04]  /*28e0*/  MOV R60, 0xffffffff ;  /* 0xffffffff003c7802 */ /* 0x000fc80000000f00 */
[----:B------:R-:W-:-:S07]  /*28f0*/  MOV R69, R63 ;  /* 0x0000003f00457202 */ /* 0x000fce0000000f00 */
[----:B------:R-:W-:Y:S05]  /*2900*/  WARPSYNC.COLLECTIVE R60, `(.L_x_22764) ;  /* 0x000000003c087348 */ /* 0x000fea0003c00000 */
[----:B------:R0:W1:Y:S02]  /*2910*/  SHFL.BFLY P0, R60, R69, R62, R61 ;  /* 0x0c00003e453c7389 */ /* 0x000064000000003d */
[----:B01----:R-:W-:Y:S05]  /*2920*/  ENDCOLLECTIVE ;  /* 0x000000000000791b */ /* 0x003fea0003800000 */
.L_x_22764:
[----:B------:R-:W-:Y:S02]  /*2930*/  HFMA2 R62, -RZ, RZ, 0, 2.384185791015625e-07 ;  /* 0x00000004ff3e7431 */ /* 0x000fe400000001ff */
[----:B------:R-:W-:Y:S01]  /*2940*/  FADD.FTZ R63, R63, R60 ;  /* 0x0000003c3f3f7221 */ /* 0x000fe20000010000 */
[----:B------:R-:W-:-:S04]  /*2950*/  MOV R60, 0xffffffff ;  /* 0xffffffff003c7802 */ /* 0x000fc80000000f00 */
[----:B------:R-:W-:-:S07]  /*2960*/  MOV R69, R63 ;  /* 0x0000003f00457202 */ /* 0x000fce0000000f00 */
[----:B------:R-:W-:Y:S05]  /*2970*/  WARPSYNC.COLLECTIVE R60, `(.L_x_22765) ;  /* 0x000000003c087348 */ /* 0x000fea0003c00000 */
[----:B------:R0:W1:Y:S02]  /*2980*/  SHFL.BFLY P0, R60, R69, R62, R61 ;  /* 0x0c00003e453c7389 */ /* 0x000064000000003d */
[----:B01----:R-:W-:Y:S05]  /*2990*/  ENDCOLLECTIVE ;  /* 0x000000000000791b */ /* 0x003fea0003800000 */
.L_x_22765:
[----:B------:R-:W-:Y:S02]  /*29a0*/  HFMA2 R62, -RZ, RZ, 0, 4.76837158203125e-07 ;  /* 0x00000008ff3e7431 */ /* 0x000fe400000001ff */
[----:B------:R-:W-:Y:S01]  /*29b0*/  FADD.FTZ R63, R63, R60 ;  /* 0x0000003c3f3f7221 */ /* 0x000fe20000010000 */
[----:B------:R-:W-:-:S04]  /*29c0*/  MOV R60, 0xffffffff ;  /* 0xffffffff003c7802 */ /* 0x000fc80000000f00 */
[----:B------:R-:W-:-:S07]  /*29d0*/  MOV R69, R63 ;  /* 0x0000003f00457202 */ /* 0x000fce0000000f00 */
[----:B------:R-:W-:Y:S05]  /*29e0*/  WARPSYNC.COLLECTIVE R60, `(.L_x_22766) ;  /* 0x000000003c087348 */ /* 0x000fea0003c00000 */
[----:B------:R0:W1:Y:S02]  /*29f0*/  SHFL.BFLY P0, R60, R69, R62, R61 ;  /* 0x0c00003e453c7389 */ /* 0x000064000000003d */
[----:B01----:R-:W-:Y:S05]  /*2a00*/  ENDCOLLECTIVE ;  /* 0x000000000000791b */ /* 0x003fea0003800000 */
.L_x_22766:
[----:B------:R-:W-:Y:S02]  /*2a10*/  HFMA2 R62, -RZ, RZ, 0, 9.5367431640625e-07 ;  /* 0x00000010ff3e7431 */ /* 0x000fe400000001ff */
[----:B------:R-:W-:Y:S01]  /*2a20*/  FADD.FTZ R63, R63, R60 ;  /* 0x0000003c3f3f7221 */ /* 0x000fe20000010000 */
[----:B------:R-:W-:-:S04]  /*2a30*/  MOV R60, 0xffffffff ;  /* 0xffffffff003c7802 */ /* 0x000fc80000000f00 */
[----:B------:R-:W-:-:S07]  /*2a40*/  MOV R69, R63 ;  /* 0x0000003f00457202 */ /* 0x000fce0000000f00 */
[----:B------:R-:W-:Y:S05]  /*2a50*/  WARPSYNC.COLLECTIVE R60, `(.L_x_22767) ;  /* 0x000000003c087348 */ /* 0x000fea0003c00000 */
[----:B------:R0:W1:Y:S02]  /*2a60*/  SHFL.BFLY P0, R60, R69, R62, R61 ;  /* 0x0c00003e453c7389 */ /* 0x000064000000003d */
[----:B01----:R-:W-:Y:S05]  /*2a70*/  ENDCOLLECTIVE ;  /* 0x000000000000791b */ /* 0x003fea0003800000 */
.L_x_22767:
[----:B------:R-:W-:Y:S05]  /*2a80*/  BRA `(.L_x_22768) ;  /* 0xffffffec00447947 */ /* 0x000fea000383ffff */
.L_x_22769:
        /* <DEDUP_REMOVED lines=15> */
.L_x_28833:


//--------------------- .text._ZN10layer_norm13ln_fwd_kernelINS_13Kernel_traitsI6__halfffffjLj768ELj1ELj4ELj1ELj16ENS_18Kernel_traits_baseILj768ES2_ffffjLj128EEEEELb0ELb1ELb0ELb0EEEvNS_9FwdParamsE --------------------------
	.section	.text._ZN10layer_norm13ln_fwd_kernelINS_13Kernel_traitsI6__halfffffjLj768ELj1ELj4ELj1ELj16ENS_18Kernel_traits_baseILj768ES2_ffffjLj128EEEEELb0ELb1ELb0ELb0EEEvNS_9FwdParamsE,"ax",@progbits
	.align	128
        .global         _ZN10layer_norm13ln_fwd_kernelINS_13Kernel_traitsI6__halfffffjLj768ELj1ELj4ELj1ELj16ENS_18Kernel_traits_baseILj768ES2_ffffjLj128EEEEELb0ELb1ELb0ELb0EEEvNS_9FwdParamsE
        .type           _ZN10layer_norm13ln_fwd_kernelINS_13Kernel_traitsI6__halfffffjLj768ELj1ELj4ELj1ELj16ENS_18Kernel_traits_baseILj768ES2_ffffjLj128EEEEELb0ELb1ELb0ELb0EEEvNS_9FwdParamsE,@function
        .size           _ZN10layer_norm13ln_fwd_kernelINS_13Kernel_traitsI6__halfffffjLj768ELj1ELj4ELj1ELj16ENS_18Kernel_traits_baseILj768ES2_ffffjLj128EEEEELb0ELb1ELb0ELb0EEEvNS_9FwdParamsE,(.L_x_28834 - _ZN10layer_norm13ln_fwd_kernelINS_13Kernel_traitsI6__halfffffjLj768ELj1ELj4ELj1ELj16ENS_18Kernel_traits_baseILj768ES2_ffffjLj128EEEEELb0ELb1ELb0ELb0EEEvNS_9FwdParamsE)
        .other          _ZN10layer_norm13ln_fwd_kernelINS_13Kernel_traitsI6__halfffffjLj768ELj1ELj4ELj1ELj16ENS_18Kernel_traits_baseILj768ES2_ffffjLj128EEEEELb0ELb1ELb0ELb0EEEvNS_9FwdParamsE,@"STO_CUDA_ENTRY STV_DEFAULT"
_ZN10layer_norm13ln_fwd_kernelINS_13Kernel_traitsI6__halfffffjLj768ELj1ELj4ELj1ELj16ENS_18Kernel_traits_baseILj768ES2_ffffjLj128EEEEELb0ELb1ELb0ELb0EEEvNS_9FwdParamsE:
.text._ZN10layer_norm13ln_fwd_kernelINS_13Kernel_traitsI6__halfffffjLj768ELj1ELj4ELj1ELj16ENS_18Kernel_traits_baseILj768ES2_ffffjLj128EEEEELb0ELb1ELb0ELb0EEEvNS_9FwdParamsE:
        /* <DEDUP_REMOVED lines=32> */
[----:B-1----:R-:W-:-:S05]  /*0200*/  @P1 IMAD.WIDE.U32 R6, R0, 0x8, R6 ;  /* 0x0000000800061825 */ /* 0x002fca00078e0006 */
[----:B------:R0:W5:Y:S02]  /*0210*/  @P1 LD.E.64 R18, desc[UR6][R6.64] ;  /* 0x0000000606121980 */ /* 0x000164000c101b00 */
[----:B------:R-:W1:Y:S01]  /*0220*/  @P2 LDC.64 R50, c[0x0][0x3e8] ;  /* 0x0000fa00ff322b82 */ /* 0x000e620000000a00 */
[C---:B--2---:R-:W-:Y:S01]  /*0230*/  @P1 IMAD.WIDE.U32 R44, R0.reuse, 0x8, R44 ;  /* 0x00000008002c1825 */ /* 0x044fe200078e002c */
[----:B------:R-:W-:-:S04]  /*0240*/  @P1 IADD3 R0, PT, PT, R0, 0x20, RZ ;  /* 0x0000002000001810 */ /* 0x000fc80007ffe0ff */
[----:B------:R0:W5:Y:S02]  /*0250*/  @P1 LDG.E.64 R32, desc[UR6][R44.64] ;  /* 0x000000062c201981 */ /* 0x000164000c1e1b00 */
[----:B------:R-:W2:Y:S01]  /*0260*/  @P3 LDC.64 R54, c[0x0][0x3d0] ;  /* 0x0000f400ff363b82 */ /* 0x000ea20000000a00 */
[----:B---3--:R-:W-:-:S05]  /*0270*/  @P2 IMAD.WIDE.U32 R46, R0, 0x8, R46 ;  /* 0x00000008002e2825 */ /* 0x008fca00078e002e */
[----:B------:R0:W5:Y:S02]  /*0280*/  @P2 LDG.E.64 R22, desc[UR6][R46.64] ;  /* 0x000000062e162981 */ /* 0x000164000c1e1b00 */
[----:B------:R-:W3:Y:S01]  /*0290*/  @P3 LDC.64 R56, c[0x0][0x438] ;  /* 0x00010e00ff383b82 */ /* 0x000ee20000000a00 */
[----:B----4-:R-:W-:-:S05]  /*02a0*/  @P2 IMAD.WIDE.U32 R48, R0, 0x8, R48 ;  /* 0x0000000800302825 */ /* 0x010fca00078e0030 */
[----:B------:R0:W5:Y:S02]  /*02b0*/  @P2 LD.E.64 R16, desc[UR6][R48.64] ;  /* 0x0000000630102980 */ /* 0x000164000c101b00 */
[----:B------:R-:W4:Y:S01]  /*02c0*/  @P3 LDC.64 R58, c[0x0][0x3e8] ;  /* 0x0000fa00ff3a3b82 */ /* 0x000f220000000a00 */
[C---:B-1----:R-:W-:Y:S01]  /*02d0*/  @P2 IMAD.WIDE.U32 R50, R0.reuse, 0x8, R50 ;  /* 0x0000000800322825 */ /* 0x042fe200078e0032 */
[----:B------:R-:W-:-:S04]  /*02e0*/  @P2 IADD3 R0, PT, PT, R0, 0x20, RZ ;  /* 0x0000002000002810 */ /* 0x000fc80007ffe0ff */
[----:B------:R0:W5:Y:S02]  /*02f0*/  @P2 LDG.E.64 R36, desc[UR6][R50.64] ;  /* 0x0000000632242981 */ /* 0x000164000c1e1b00 */
[----:B------:R-:W1:Y:S08]  /*0300*/  @P4 LDC.64 R60, c[0x0][0x3d0] ;  /* 0x0000f400ff3c4b82 */ /* 0x000e700000000a00 */
[----:B------:R-:W0:Y:S08]  /*0310*/  @P4 LDC.64 R64, c[0x0][0x3e8] ;  /* 0x0000fa00ff404b82 */ /* 0x000e300000000a00 */
[----:B------:R-:W0:Y:S01]  /*0320*/  @P4 LDC.64 R62, c[0x0][0x438] ;  /* 0x00010e00ff3e4b82 */ /* 0x000e220000000a00 */
[----:B--2---:R-:W-:-:S04]  /*0330*/  @P3 IMAD.WIDE.U32 R54, R0, 0x8, R54 ;  /* 0x0000000800363825 */ /* 0x004fc800078e0036 */
[C---:B---3--:R-:W-:Y:S01]  /*0340*/  @P3 IMAD.WIDE.U32 R56, R0.reuse, 0x8, R56 ;  /* 0x0000000800383825 */ /* 0x048fe200078e0038 */
[----:B------:R2:W5:Y:S02]  /*0350*/  @P3 LDG.E.64 R4, desc[UR6][R54.64] ;  /* 0x0000000636043981 */ /* 0x000564000c1e1b00 */
[----:B------:R-:W3:Y:S01]  /*0360*/  @P0 LDC.64 R38, c[0x0][0x3d0] ;  /* 0x0000f400ff260b82 */ /* 0x000ee20000000a00 */
[C---:B----4-:R-:W-:Y:S01]  /*0370*/  @P3 IMAD.WIDE.U32 R58, R0.reuse, 0x8, R58 ;  /* 0x00000008003a3825 */ /* 0x050fe200078e003a */
[----:B------:R-:W-:Y:S01]  /*0380*/  @P3 IADD3 R0, PT, PT, R0, 0x20, RZ ;  /* 0x0000002000003810 */ /* 0x000fe20007ffe0ff */
[----:B------:R2:W5:Y:S04]  /*0390*/  @P3 LD.E.64 R14, desc[UR6][R56.64] ;  /* 0x00000006380e3980 */ /* 0x000568000c101b00 */
[C---:B-1----:R-:W-:Y:S01]  /*03a0*/  @P4 IMAD.WIDE.U32 R60, R0.reuse, 0x8, R60 ;  /* 0x00000008003c4825 */ /* 0x042fe200078e003c */
[----:B------:R2:W5:Y:S01]  /*03b0*/  @P3 LDG.E.64 R30, desc[UR6][R58.64] ;  /* 0x000000063a1e3981 */ /* 0x000562000c1e1b00 */
[----:B------:R-:W1:Y:S02]  /*03c0*/  @P0 LDC.64 R40, c[0x0][0x3e8] ;  /* 0x0000fa00ff280b82 */ /* 0x000e640000000a00 */
[C---:B0-----:R-:W-:Y:S01]  /*03d0*/  @P4 IMAD.WIDE.U32 R64, R0.reuse, 0x8, R64 ;  /* 0x0000000800404825 */ /* 0x041fe200078e0040 */
[----:B------:R2:W5:Y:S03]  /*03e0*/  @P4 LDG.E.64 R2, desc[UR6][R60.64] ;  /* 0x000000063c024981 */ /* 0x000566000c1e1b00 */
[----:B------:R-:W-:Y:S01]  /*03f0*/  @P4 IMAD.WIDE.U32 R62, R0, 0x8, R62 ;  /* 0x00000008003e4825 */ /* 0x000fe200078e003e */
[----:B------:R2:W5:Y:S01]  /*0400*/  @P4 LDG.E.64 R28, desc[UR6][R64.64] ;  /* 0x00000006401c4981 */ /* 0x000562000c1e1b00 */
[----:B------:R-:W0:Y:S03]  /*0410*/  @P0 LDC.64 R20, c[0x0][0x438] ;  /* 0x00010e00ff140b82 */ /* 0x000e260000000a00 */
[----:B------:R2:W5:Y:S01]  /*0420*/  @P4 LD.E.64 R12, desc[UR6][R62.64] ;  /* 0x000000063e0c4980 */ /* 0x000562000c101b00 */
[----:B---3--:R-:W-:-:S05]  /*0430*/  @P0 IMAD.WIDE.U32 R38, R11, 0x8, R38 ;  /* 0x000000080b260825 */ /* 0x008fca00078e0026 */
[----:B------:R2:W5:Y:S01]  /*0440*/  @P0 LDG.E.64 R26, desc[UR6][R38.64] ;  /* 0x00000006261a0981 */ /* 0x000562000c1e1b00 */
[----:B-1----:R-:W-:-:S05]  /*0450*/  @P0 IMAD.WIDE.U32 R40, R11, 0x8, R40 ;  /* 0x000000080b280825 */ /* 0x002fca00078e0028 */
[----:B------:R2:W5:Y:S01]  /*0460*/  @P0 LDG.E.64 R34, desc[UR6][R40.64] ;  /* 0x0000000628220981 */ /* 0x000562000c1e1b00 */
[----:B0-----:R-:W-:-:S05]  /*0470*/  @P0 IMAD.WIDE.U32 R20, R11, 0x8, R20 ;  /* 0x000000080b140825 */ /* 0x001fca00078e0014 */
[----:B------:R2:W5:Y:S01]  /*0480*/  @P0 LD.E.64 R52, desc[UR6][R20.64] ;  /* 0x0000000614340980 */ /* 0x000562000c101b00 */
[----:B------:R-:W-:Y:S02]  /*0490*/  ISETP.GE.U32.AND P0, PT, R10, 0xc0, PT ;  /* 0x000000c00a00780c */ /* 0x000fe40003f06070 */
[----:B------:R-:W-:-:S11]  /*04a0*/  @P4 IADD3 R0, PT, PT, R0, 0x20, RZ ;  /* 0x0000002000004810 */ /* 0x000fd60007ffe0ff */
[----:B--2---:R-:W-:Y:S05]  /*04b0*/  @!P0 BRA `(.L_x_22772) ;  /* 0x0000000400008947 */ /* 0x004fea0003800000 */
[----:B------:R-:W0:Y:S08]  /*04c0*/  LDC.64 R20, c[0x0][0x3d0] ;  /* 0x0000f400ff147b82 */ /* 0x000e300000000a00 */
[----:B------:R-:W1:Y:S08]  /*04d0*/  LDC.64 R38, c[0x0][0x3e8] ;  /* 0x0000fa00ff267b82 */ /* 0x000e700000000a00 */
[----:B------:R-:W2:Y:S01]  /*04e0*/  LDC.64 R6, c[0x0][0x438] ;  /* 0x00010e00ff067b82 */ /* 0x000ea20000000a00 */
[----:B0-----:R-:W-:-:S06]  /*04f0*/  IMAD.WIDE.U32 R20, R0, 0x8, R20 ;  /* 0x0000000800147825 */ /* 0x001fcc00078e0014 */
[----:B------:R-:W5:Y:S01]  /*0500*/  LDG.E.64 R20, desc[UR6][R20.64] ;  /* 0x0000000614147981 */ /* 0x000f62000c1e1b00 */
[----:B-1----:R-:W-:-:S06]  /*0510*/  IMAD.WIDE.U32 R38, R0, 0x8, R38 ;  /* 0x0000000800267825 */ /* 0x002fcc00078e0026 */
[----:B------:R-:W5:Y:S01]  /*0520*/  LDG.E.64 R38, desc[UR6][R38.64] ;  /* 0x0000000626267981 */ /* 0x000f62000c1e1b00 */
[----:B--2---:R-:W-:-:S06]  /*0530*/  IMAD.WIDE.U32 R6, R0, 0x8, R6 ;  /* 0x0000000800067825 */ /* 0x004fcc00078e0006 */
[----:B------:R-:W5:Y:S01]  /*0540*/  LD.E.64 R6, desc[UR6][R6.64] ;  /* 0x0000000606067980 */ /* 0x000f62000c101b00 */
[----:B------:R-:W-:Y:S05]  /*0550*/  BRA `(.L_x_22772) ;  /* 0x0000000000d87947 */ /* 0x000fea0003800000 */
.L_x_22771:
        /* <DEDUP_REMOVED lines=17> */
[----:B------:R1:W5:Y:S02]  /*0670*/  @P1 LDG.E.64 R32, desc[UR6][R42.64] ;  /* 0x000000062a201981 */ /* 0x000364000c1e1b00 */
[----:B------:R-:W0:Y:S01]  /*0680*/  @P3 LDC.64 R58, c[0x0][0x3e8] ;  /* 0x0000fa00ff3a3b82 */ /* 0x000e220000000a00 */
[----:B--2---:R-:W-:-:S05]  /*0690*/  @P2 IMAD.WIDE.U32 R50, R9, 0x8, R44 ;  /* 0x0000000809322825 */ /* 0x004fca00078e002c */
[----:B------:R1:W5:Y:S02]  /*06a0*/  @P2 LDG.E.64 R22, desc[UR6][R50.64] ;  /* 0x0000000632162981 */ /* 0x000364000c1e1b00 */
[----:B------:R-:W2:Y:S01]  /*06b0*/  @P4 LDC.64 R60, c[0x0][0x3d0] ;  /* 0x0000f400ff3c4b82 */ /* 0x000ea20000000a00 */
[C---:B---3--:R-:W-:Y:S01]  /*06c0*/  @P2 IMAD.WIDE.U32 R54, R9.reuse, 0x8, R54 ;  /* 0x0000000809362825 */ /* 0x048fe200078e0036 */
[----:B------:R-:W-:-:S04]  /*06d0*/  @P2 IADD3 R9, PT, PT, R9, 0x20, RZ ;  /* 0x0000002009092810 */ /* 0x000fc80007ffe0ff */
[----:B------:R1:W5:Y:S02]  /*06e0*/  @P2 LDG.E.64 R36, desc[UR6][R54.64] ;  /* 0x0000000636242981 */ /* 0x000364000c1e1b00 */
[----:B------:R-:W3:Y:S01]  /*06f0*/  @P4 LDC.64 R62, c[0x0][0x3e8] ;  /* 0x0000fa00ff3e4b82 */ /* 0x000ee20000000a00 */
[----:B----4-:R-:W-:-:S05]  /*0700*/  @P3 IMAD.WIDE.U32 R56, R9, 0x8, R56 ;  /* 0x0000000809383825 */ /* 0x010fca00078e0038 */
[----:B------:R1:W5:Y:S02]  /*0710*/  @P3 LDG.E.64 R4, desc[UR6][R56.64] ;  /* 0x0000000638043981 */ /* 0x000364000c1e1b00 */
[----:B------:R-:W4:Y:S01]  /*0720*/  @P5 LDC.64 R64, c[0x0][0x3d0] ;  /* 0x0000f400ff405b82 */ /* 0x000f220000000a00 */
[C---:B0-----:R-:W-:Y:S01]  /*0730*/  @P3 IMAD.WIDE.U32 R58, R9.reuse, 0x8, R58 ;  /* 0x00000008093a3825 */ /* 0x041fe200078e003a */
[----:B------:R-:W-:-:S04]  /*0740*/  @P3 IADD3 R9, PT, PT, R9, 0x20, RZ ;  /* 0x0000002009093810 */ /* 0x000fc80007ffe0ff */
[----:B------:R1:W5:Y:S02]  /*0750*/  @P3 LDG.E.64 R30, desc[UR6][R58.64] ;  /* 0x000000063a1e3981 */ /* 0x000364000c1e1b00 */
[----:B------:R-:W0:Y:S08]  /*0760*/  @P5 LDC.64 R66, c[0x0][0x3e8] ;  /* 0x0000fa00ff425b82 */ /* 0x000e300000000a00 */
[----:B------:R-:W1:Y:S08]  /*0770*/  @P0 LDC.64 R46, c[0x0][0x3d0] ;  /* 0x0000f400ff2e0b82 */ /* 0x000e700000000a00 */
[----:B------:R-:W1:Y:S01]  /*0780*/  @P0 LDC.64 R48, c[0x0][0x3e8] ;  /* 0x0000fa00ff300b82 */ /* 0x000e620000000a00 */
[----:B--2---:R-:W-:-:S04]  /*0790*/  @P4 IMAD.WIDE.U32 R60, R9, 0x8, R60 ;  /* 0x00000008093c4825 */ /* 0x004fc800078e003c */
[C---:B---3--:R-:W-:Y:S01]  /*07a0*/  @P4 IMAD.WIDE.U32 R62, R9.reuse, 0x8, R62 ;  /* 0x00000008093e4825 */ /* 0x048fe200078e003e */
[----:B------:R-:W-:Y:S01]  /*07b0*/  @P4 IADD3 R9, PT, PT, R9, 0x20, RZ ;  /* 0x0000002009094810 */ /* 0x000fe20007ffe0ff */
[----:B------:R2:W5:Y:S04]  /*07c0*/  @P4 LDG.E.64 R2, desc[UR6][R60.64] ;  /* 0x000000063c024981 */ /* 0x000568000c1e1b00 */
[C---:B----4-:R-:W-:Y:S01]  /*07d0*/  @P5 IMAD.WIDE.U32 R44, R9.reuse, 0x8, R64 ;  /* 0x00000008092c5825 */ /* 0x050fe200078e0040 */
[----:B------:R2:W5:Y:S03]  /*07e0*/  @P4 LDG.E.64 R28, desc[UR6][R62.64] ;  /* 0x000000063e1c4981 */ /* 0x000566000c1e1b00 */
[----:B0-----:R-:W-:Y:S01]  /*07f0*/  @P5 IMAD.WIDE.U32 R40, R9, 0x8, R66 ;  /* 0x0000000809285825 */ /* 0x001fe200078e0042 */
[----:B------:R2:W5:Y:S03]  /*0800*/  @P5 LDG.E.64 R20, desc[UR6][R44.64] ;  /* 0x000000062c145981 */ /* 0x000566000c1e1b00 */
[C---:B-1----:R-:W-:Y:S01]  /*0810*/  @P0 IMAD.WIDE.U32 R46, R11.reuse, 0x8, R46 ;  /* 0x000000080b2e0825 */ /* 0x042fe200078e002e */
[----:B------:R2:W5:Y:S03]  /*0820*/  @P5 LDG.E.64 R38, desc[UR6][R40.64] ;  /* 0x0000000628265981 */ /* 0x000566000c1e1b00 */
[----:B------:R-:W-:Y:S01]  /*0830*/  @P0 IMAD.WIDE.U32 R48, R11, 0x8, R48 ;  /* 0x000000080b300825 */ /* 0x000fe200078e0030 */
[----:B------:R2:W5:Y:S04]  /*0840*/  @P0 LDG.E.64 R26, desc[UR6][R46.64] ;  /* 0x000000062e1a0981 */ /* 0x000568000c1e1b00 */
[----:B------:R2:W5:Y:S01]  /*0850*/  @P0 LDG.E.64 R34, desc[UR6][R48.64] ;  /* 0x0000000630220981 */ /* 0x000562000c1e1b00 */
[----:B------:R-:W-:-:S02]  /*0860*/  @P0 CS2R R52, SRZ ;  /* 0x0000000000340805 */ /* 0x000fc4000001ff00 */
[----:B------:R-:W-:Y:S02]  /*0870*/  @P1 CS2R R18, SRZ ;  /* 0x0000000000121805 */ /* 0x000fe4000001ff00 */
[----:B------:R-:W-:Y:S02]  /*0880*/  @P2 CS2R R16, SRZ ;  /* 0x0000000000102805 */ /* 0x000fe4000001ff00 */
[----:B------:R-:W-:Y:S02]  /*0890*/  @P3 CS2R R14, SRZ ;  /* 0x00000000000e3805 */ /* 0x000fe4000001ff00 */
[----:B------:R-:W-:Y:S02]  /*08a0*/  @P4 CS2R R12, SRZ ;  /* 0x00000000000c4805 */ /* 0x000fe4000001ff00 */
[----:B--2---:R-:W-:-:S07]  /*08b0*/  @P5 CS2R R6, SRZ ;  /* 0x0000000000065805 */ /* 0x004fce000001ff00 */
.L_x_22772:
[----:B------:R-:W-:Y:S05]  /*08c0*/  BSYNC.RECONVERGENT B0 ;  /* 0x0000000000007941 */ /* 0x000fea0003800200 */
.L_x_22770:
[----:B------:R-:W0:Y:S02]  /*08d0*/  LDCU UR4, c[0x0][0x384] ;  /* 0x00007080ff0477ac */ /* 0x000e240008000800 */
[----:B0-----:R-:W-:-:S13]  /*08e0*/  ISETP.GE.AND P0, PT, R8, UR4, PT ;  /* 0x0000000408007c0c */ /* 0x001fda000bf06270 */
[----:B------:R-:W-:Y:S05]  /*08f0*/  @P0 EXIT ;  /* 0x000000000000094d */ /* 0x000fea0003800000 */
[----:B-----5:R-:W-:Y:S01]  /*0900*/  MOV R75, R4 ;  /* 0x00000004004b7202 */ /* 0x020fe20000000f00 */
[----:B------:R-:W0:Y:S01]  /*0910*/  LDCU.64 UR8, c[0x0][0x3e0] ;  /* 0x00007c00ff0877ac */ /* 0x000e220008000a00 */
[----:B------:R-:W-:Y:S02]  /*0920*/  SHF.R.U64 R77, R4, 0x10, R5 ;  /* 0x00000010044d7819 */ /* 0x000fe40000001205 */
[----:B------:R-:W-:Y:S01]  /*0930*/  MOV R79, R2 ;  /* 0x00000002004f7202 */ /* 0x000fe20000000f00 */
[----:B------:R-:W1:Y:S01]  /*0940*/  LDCU.U8 UR4, c[0x0][0x410] ;  /* 0x00008200ff0477ac */ /* 0x000e620008000000 */
[----:B------:R-:W-:Y:S02]  /*0950*/  MOV R4, R3 ;  /* 0x0000000300047202 */ /* 0x000fe40000000f00 */
[----:B------:R-:W-:Y:S01]  /*0960*/  SHF.R.U64 R80, R2, 0x10, R3 ;  /* 0x0000001002507819 */ /* 0x000fe20000001203 */
[----:B------:R-:W2:Y:S01]  /*0970*/  LDCU UR11, c[0x0][0x388] ;  /* 0x00007100ff0b77ac */ /* 0x000ea20008000800 */
[----:B------:R-:W-:-:S02]  /*0980*/  PRMT R79, R79, 0x5410, R4 ;  /* 0x000054104f4f7816 */ /* 0x000fc40000000004 */
[----:B------:R-:W-:Y:S01]  /*0990*/  SHF.R.U32.HI R9, RZ, 0x10, R3 ;  /* 0x00000010ff097819 */ /* 0x000fe20000011603 */
[----:B------:R-:W3:Y:S01]  /*09a0*/  LDCU UR10, c[0x0][0x448] ;  /* 0x00008900ff0a77ac */ /* 0x000ee20008000800 */
[--C-:B------:R-:W-:Y:S02]  /*09b0*/  SHF.R.U64 R81, R52, 0x10, R53.reuse ;  /* 0x0000001034517819 */ /* 0x100fe40000001235 */
[----:B------:R-:W-:Y:S02]  /*09c0*/  SHF.R.U32.HI R4, RZ, 0x10, R53 ;  /* 0x00000010ff047819 */ /* 0x000fe40000011635 */
[----:B------:R-:W-:Y:S01]  /*09d0*/  PRMT R80, R80, 0x5410, R9 ;  /* 0x0000541050507816 */ /* 0x000fe20000000009 */
[----:B0-----:R-:W-:Y:S01]  /*09e0*/  UISETP.NE.U32.AND UP0, UPT, UR8, URZ, UPT ;  /* 0x000000ff0800728c */ /* 0x001fe2000bf05070 */
[----:B------:R-:W-:Y:S02]  /*09f0*/  PRMT R81, R81, 0x5410, R4 ;  /* 0x0000541051517816 */ /* 0x000fe40000000004 */
[----:B------:R-:W-:Y:S01]  /*0a00*/  MOV R57, R32 ;  /* 0x0000002000397202 */ /* 0x000fe20000000f00 */
[----:B------:R-:W-:Y:S01]  /*0a10*/  UISETP.NE.AND.EX UP0, UPT, UR9, URZ, UPT, UP0 ;  /* 0x000000ff0900728c */ /* 0x000fe2000bf05300 */
[----:B------:R-:W-:Y:S01]  /*0a20*/  MOV R41, R33 ;  /* 0x0000002100297202 */ /* 0x000fe20000000f00 */
[----:B------:R-:W0:Y:S01]  /*0a30*/  LDCU.64 UR8, c[0x0][0x3a0] ;  /* 0x00007400ff0877ac */ /* 0x000e220008000a00 */
[----:B------:R-:W-:-:S02]  /*0a40*/  SHF.R.U64 R58, R32, 0x10, R33 ;  /* 0x00000010203a7819 */ /* 0x000fc40000001221 */
[----:B------:R-:W-:Y:S01]  /*0a50*/  SHF.R.U32.HI R44, RZ, 0x10, R33 ;  /* 0x00000010ff2c7819 */ /* 0x000fe20000011621 */
[----:B-1----:R-:W-:Y:S01]  /*0a60*/  UISETP.NE.AND UP1, UPT, UR4, URZ, UPT ;  /* 0x000000ff0400728c */ /* 0x002fe2000bf25270 */
[--C-:B------:R-:W-:Y:S02]  /*0a70*/  SHF.R.U64 R82, R18, 0x10, R19.reuse ;  /* 0x0000001012527819 */ /* 0x100fe40000001213 */
[----:B------:R-:W-:Y:S02]  /*0a80*/  SHF.R.U32.HI R9, RZ, 0x10, R19 ;  /* 0x00000010ff097819 */ /* 0x000fe40000011613 */
[--C-:B------:R-:W-:Y:S02]  /*0a90*/  SHF.R.U64 R83, R16, 0x10, R17.reuse ;  /* 0x0000001010537819 */ /* 0x100fe40000001211 */
[----:B------:R-:W-:Y:S02]  /*0aa0*/  SHF.R.U32.HI R4, RZ, 0x10, R17 ;  /* 0x00000010ff047819 */ /* 0x000fe40000011611 */
[----:B------:R-:W-:-:S02]  /*0ab0*/  MOV R63, R28 ;  /* 0x0000001c003f7202 */ /* 0x000fc40000000f00 */
[----:B------:R-:W-:Y:S02]  /*0ac0*/  MOV R32, R29 ;  /* 0x0000001d00207202 */ /* 0x000fe40000000f00 */
[--C-:B------:R-:W-:Y:S02]  /*0ad0*/  SHF.R.U64 R65, R28, 0x10, R29.reuse ;  /* 0x000000101c417819 */ /* 0x100fe4000000121d */
[----:B------:R-:W-:Y:S02]  /*0ae0*/  SHF.R.U32.HI R33, RZ, 0x10, R29 ;  /* 0x00000010ff217819 */ /* 0x000fe4000001161d */
[----:B------:R-:W-:Y:S02]  /*0af0*/  MOV R69, R26 ;  /* 0x0000001a00457202 */ /* 0x000fe40000000f00 */
[----:B------:R-:W-:Y:S02]  /*0b00*/  MOV R28, R27 ;  /* 0x0000001b001c7202 */ /* 0x000fe40000000f00 */
[----:B------:R-:W-:-:S02]  /*0b10*/  SHF.R.U64 R70, R26, 0x10, R27 ;  /* 0x000000101a467819 */ /* 0x000fc4000000121b */
[----:B------:R-:W-:Y:S02]  /*0b20*/  SHF.R.U32.HI R29, RZ, 0x10, R27 ;  /* 0x00000010ff1d7819 */ /* 0x000fe4000001161b */
[----:B------:R-:W-:Y:S02]  /*0b30*/  MOV R71, R24 ;  /* 0x0000001800477202 */ /* 0x000fe40000000f00 */
[----:B------:R-:W-:Y:S02]  /*0b40*/  MOV R26, R25 ;  /* 0x00000019001a7202 */ /* 0x000fe40000000f00 */
[--C-:B------:R-:W-:Y:S02]  /*0b50*/  SHF.R.U64 R72, R24, 0x10, R25.reuse ;  /* 0x0000001018487819 */ /* 0x100fe40000001219 */
[----:B------:R-:W-:Y:S02]  /*0b60*/  SHF.R.U32.HI R27, RZ, 0x10, R25 ;  /* 0x00000010ff1b7819 */ /* 0x000fe40000011619 */
[----:B------:R-:W-:-:S02]  /*0b70*/  MOV R73, R22 ;  /* 0x0000001600497202 */ /* 0x000fc40000000f00 */
[----:B------:R-:W-:Y:S02]  /*0b80*/  MOV R24, R23 ;  /* 0x0000001700187202 */ /* 0x000fe40000000f00 */
[--C-:B------:R-:W-:Y:S02]  /*0b90*/  SHF.R.U64 R74, R22, 0x10, R23.reuse ;  /* 0x00000010164a7819 */ /* 0x100fe40000001217 */
[----:B------:R-:W-:Y:S02]  /*0ba0*/  SHF.R.U32.HI R25, RZ, 0x10, R23 ;  /* 0x00000010ff197819 */ /* 0x000fe40000011617 */
[----:B------:R-:W-:Y:S02]  /*0bb0*/  PRMT R82, R82, 0x5410, R9 ;  /* 0x0000541052527816 */ /* 0x000fe40000000009 */
[----:B------:R-:W-:Y:S02]  /*0bc0*/  PRMT R83, R83, 0x5410, R4 ;  /* 0x0000541053537816 */ /* 0x000fe40000000004 */
[----:B------:R-:W-:-:S02]  /*0bd0*/  MOV R22, R5 ;  /* 0x0000000500167202 */ /* 0x000fc40000000f00 */
[----:B------:R-:W-:Y:S02]  /*0be0*/  SHF.R.U32.HI R23, RZ, 0x10, R5 ;  /* 0x00000010ff177819 */ /* 0x000fe40000011605 */
[----:B------:R-:W-:Y:S02]  /*0bf0*/  MOV R3, R21 ;  /* 0x0000001500037202 */ /* 0x000fe40000000f00 */
[--C-:B------:R-:W-:Y:S02]  /*0c00*/  SHF.R.U64 R84, R14, 0x10, R15.reuse ;  /* 0x000000100e547819 */ /* 0x100fe4000000120f */
[----:B------:R-:W-:Y:S02]  /*0c10*/  SHF.R.U32.HI R4, RZ, 0x10, R15 ;  /* 0x00000010ff047819 */ /* 0x000fe4000001160f */
[--C-:B------:R-:W-:Y:S02]  /*0c20*/  SHF.R.U64 R85, R12, 0x10, R13.reuse ;  /* 0x000000100c557819 */ /* 0x100fe4000000120d */
[----:B------:R-:W-:-:S02]  /*0c30*/  SHF.R.U32.HI R9, RZ, 0x10, R13 ;  /* 0x00000010ff097819 */ /* 0x000fc4000001160d */
[----:B------:R-:W-:Y:S02]  /*0c40*/  MOV R55, R34 ;  /* 0x0000002200377202 */ /* 0x000fe40000000f00 */
[----:B------:R-:W-:Y:S02]  /*0c50*/  MOV R40, R35 ;  /* 0x0000002300287202 */ /* 0x000fe40000000f00 */
[--C-:B------:R-:W-:Y:S02]  /*0c60*/  SHF.R.U64 R56, R34, 0x10, R35.reuse ;  /* 0x0000001022387819 */ /* 0x100fe40000001223 */
[----:B------:R-:W-:Y:S02]  /*0c70*/  SHF.R.U32.HI R43, RZ, 0x10, R35 ;  /* 0x00000010ff2b7819 */ /* 0x000fe40000011623 */
[----:B------:R-:W-:Y:S02]  /*0c80*/  MOV R2, R20 ;  /* 0x0000001400027202 */ /* 0x000fe40000000f00 */
[----:B------:R-:W-:-:S02]  /*0c90*/  SHF.R.U64 R5, R20, 0x10, R21 ;  /* 0x0000001014057819 */ /* 0x000fc40000001215 */
[----:B------:R-:W-:Y:S02]  /*0ca0*/  SHF.R.U32.HI R0, RZ, 0x10, R21 ;  /* 0x00000010ff007819 */ /* 0x000fe40000011615 */
[----:B------:R-:W-:Y:S01]  /*0cb0*/  MOV R59, R36 ;  /* 0x00000024003b7202 */ /* 0x000fe20000000f00 */
[----:B------:R-:W-:Y:S01]  /*0cc0*/  HADD2.F32 R5, -RZ, R5.H0_H0 ;  /* 0x20000005ff057230 */ /* 0x000fe20000004100 */
[----:B------:R-:W-:Y:S02]  /*0cd0*/  SHF.R.U64 R60, R36, 0x10, R37 ;  /* 0x00000010243c7819 */ /* 0x000fe40000001225 */
[----:B------:R-:W-:Y:S02]  /*0ce0*/  MOV R61, R30 ;  /* 0x0000001e003d7202 */ /* 0x000fe40000000f00 */
[----:B------:R-:W-:Y:S02]  /*0cf0*/  MOV R34, R31 ;  /* 0x0000001f00227202 */ /* 0x000fe40000000f00 */
[----:B------:R-:W-:-:S02]  /*0d00*/  SHF.R.U64 R62, R30, 0x10, R31 ;  /* 0x000000101e3e7819 */ /* 0x000fc4000000121f */
[----:B------:R-:W-:Y:S02]  /*0d10*/  SHF.R.U32.HI R35, RZ, 0x10, R31 ;  /* 0x00000010ff237819 */ /* 0x000fe4000001161f */
[--C-:B------:R-:W-:Y:S02]  /*0d20*/  SHF.R.U64 R21, R6, 0x10, R7.reuse ;  /* 0x0000001006157819 */ /* 0x100fe40000001207 */
[----:B------:R-:W-:Y:S01]  /*0d30*/  SHF.R.U32.HI R20, RZ, 0x10, R7 ;  /* 0x00000010ff147819 */ /* 0x000fe20000011607 */
[----:B------:R-:W-:Y:S01]  /*0d40*/  HADD2.F32 R7, -RZ, R7.H0_H0 ;  /* 0x20000007ff077230 */ /* 0x000fe20000004100 */
[----:B------:R-:W-:Y:S02]  /*0d50*/  MOV R42, R37 ;  /* 0x00000025002a7202 */ /* 0x000fe40000000f00 */
[----:B------:R-:W-:Y:S02]  /*0d60*/  SHF.R.U32.HI R36, RZ, 0x10, R37 ;  /* 0x00000010ff247819 */ /* 0x000fe40000011625 */
[----:B------:R-:W-:-:S02]  /*0d70*/  MOV R66, R38 ;  /* 0x0000002600427202 */ /* 0x000fc40000000f00 */
[----:B------:R-:W-:Y:S02]  /*0d80*/  MOV R30, R39 ;  /* 0x00000027001e7202 */ /* 0x000fe40000000f00 */
[--C-:B------:R-:W-:Y:S02]  /*0d90*/  SHF.R.U64 R68, R38, 0x10, R39.reuse ;  /* 0x0000001026447819 */ /* 0x100fe40000001227 */
[----:B------:R-:W-:Y:S02]  /*0da0*/  SHF.R.U32.HI R31, RZ, 0x10, R39 ;  /* 0x00000010ff1f7819 */ /* 0x000fe40000011627 */
[----:B------:R-:W-:Y:S01]  /*0db0*/  PRMT R84, R84, 0x5410, R4 ;  /* 0x0000541054547816 */ /* 0x000fe20000000004 */
[----:B------:R-:W-:Y:S01]  /*0dc0*/  HADD2.F32 R4, -RZ, R3.H0_H0 ;  /* 0x20000003ff047230 */ /* 0x000fe20000004100 */
        /* <DEDUP_REMOVED lines=25> */
[----:B0-23--:R-:W-:-:S07]  /*0f60*/  PRMT R77, R77, 0x5410, R23 ;  /* 0x000054104d4d7816 */ /* 0x00dfce0000000017 */
.L_x_22809:
[----:B------:R-:W0:Y:S01]  /*0f70*/  @UP0 LDCU.64 UR4, c[0x0][0x3e0] ;  /* 0x00007c00ff0407ac */ /* 0x000e220008000a00 */
[----:B------:R-:W-:Y:S01]  /*0f80*/  PLOP3.LUT P0, PT, PT, PT, UP0, 0x80, 0x8 ;  /* 0x000000000008781c */ /* 0x000fe20003f0f008 */
[----:B------:R-:W-:Y:S01]  /*0f90*/  HFMA2 R49, -RZ, RZ, 0, 2.384185791015625e-07 ;  /* 0x00000004ff317431 */ /* 0x000fe200000001ff */
[----:B------:R-:W-:Y:S02]  /*0fa0*/  PLOP3.LUT P1, PT, PT, PT, UP0, 0x80, 0x8 ;  /* 0x000000000008781c */ /* 0x000fe40003f2f008 */
[----:B------:R-:W-:-:S09]  /*0fb0*/  MOV R64, 0x3f800000 ;  /* 0x3f80000000407802 */ /* 0x000fd20000000f00 */
[----:B0-----:R-:W-:-:S05]  /*0fc0*/  @P0 IMAD.WIDE R50, R8, R49, UR4 ;  /* 0x0000000408320e25 */ /* 0x001fca000f8e0231 */
[----:B------:R0:W5:Y:S01]  /*0fd0*/  @P1 LDG.E R64, desc[UR6][R50.64] ;  /* 0x0000000632401981 */ /* 0x000162000c1e1900 */
[----:B------:R-:W-:Y:S01]  /*0fe0*/  IMAD R49, R8, UR11, RZ ;  /* 0x0000000b08317c24 */ /* 0x000fe2000f8e02ff */
[----:B------:R-:W-:Y:S01]  /*0ff0*/  ISETP.GE.U32.AND P4, PT, R10, 0x20, PT ;  /* 0x000000200a00780c */ /* 0x000fe20003f86070 */
[----:B------:R-:W-:Y:S03]  /*1000*/  BSSY.RECONVERGENT B0, `(.L_x_22773) ;  /* 0x000002b000007945 */ /* 0x000fe60003800200 */
[----:B------:R-:W-:-:S04]  /*1010*/  SHF.R.S32.HI R48, RZ, 0x1f, R49 ;  /* 0x0000001fff307819 */ /* 0x000fc80000011431 */
[----:B------:R-:W-:-:S04]  /*1020*/  LEA.HI R48, R48, R49, RZ, 0x2 ;  /* 0x0000003130307211 */ /* 0x000fc800078f10ff */
[----:B------:R-:W-:-:S04]  /*1030*/  LEA.HI.SX32 R54, R48, R11, 0x1e ;  /* 0x0000000b30367211 */ /* 0x000fc800078ff2ff */
[----:B------:R-:W-:Y:S01]  /*1040*/  MOV R48, R54 ;  /* 0x0000003600307202 */ /* 0x000fe20000000f00 */
[----:B0-----:R-:W-:Y:S06]  /*1050*/  @!P4 BRA `(.L_x_22774) ;  /* 0x000000000094c947 */ /* 0x001fec0003800000 */
[----:B------:R-:W-:Y:S01]  /*1060*/  ISETP.NE.U32.AND P0, PT, RZ, UR8, PT ;  /* 0x00000008ff007c0c */ /* 0x000fe2000bf05070 */
[----:B------:R-:W0:Y:S03]  /*1070*/  LDC.64 R48, c[0x0][0x390] ;  /* 0x0000e400ff307b82 */ /* 0x000e260000000a00 */
[----:B------:R-:W-:-:S05]  /*1080*/  ISETP.NE.AND.EX P0, PT, RZ, UR9, PT, P0 ;  /* 0x00000009ff007c0c */ /* 0x000fca000bf05300 */
[----:B------:R-:W1:Y:S08]  /*1090*/  LDC.64 R86, c[0x0][0x3a8] ;  /* 0x0000ea00ff567b82 */ /* 0x000e700000000a00 */
[----:B------:R-:W2:Y:S01]  /*10a0*/  @P0 LDC.64 R88, c[0x0][0x3a0] ;  /* 0x0000e800ff580b82 */ /* 0x000ea20000000a00 */
[----:B0-----:R-:W-:-:S06]  /*10b0*/  IMAD.WIDE.U32 R48, R54, 0x10, R48 ;  /* 0x0000001036307825 */ /* 0x001fcc00078e0030 */
[----:B------:R-:W3:Y:S01]  /*10c0*/  LDG.E.128 R48, desc[UR6][R48.64] ;  /* 0x0000000630307981 */ /* 0x000ee2000c1e1d00 */
[----:B--2---:R-:W-:-:S05]  /*10d0*/  @P0 IMAD.WIDE.U32 R88, R54, 0x10, R88 ;  /* 0x0000001036580825 */ /* 0x004fca00078e0058 */
[----:B------:R-:W2:Y:S01]  /*10e0*/  @P0 LDG.E.128 R20, desc[UR6][R88.64] ;  /* 0x0000000658140981 */ /* 0x000ea2000c1e1d00 */
[----:B------:R-:W-:Y:S02]  /*10f0*/  @P0 HADD2.F32 R25, -RZ, R55.H0_H0 ;  /* 0x20000037ff190230 */ /* 0x000fe40000004100 */
[----:B------:R-:W-:Y:S02]  /*1100*/  @P0 HADD2.F32 R26, -RZ, R56.H0_H0 ;  /* 0x20000038ff1a0230 */ /* 0x000fe40000004100 */
[----:B-1----:R-:W-:-:S04]  /*1110*/  IMAD.WIDE.U32 R86, R54, 0x10, R86 ;  /* 0x0000001036567825 */ /* 0x002fc800078e0056 */
[-C--:B---3-5:R-:W-:Y:S01]  /*1120*/  @P0 FMUL.FTZ R27, R48, R64.reuse ;  /* 0x00000040301b0220 */ /* 0x0a8fe20000410000 */
[-C--:B------:R-:W-:Y:S01]  /*1130*/  @P0 FMUL.FTZ R76, R49, R64.reuse ;  /* 0x00000040314c0220 */ /* 0x080fe20000410000 */
[-C--:B------:R-:W-:Y:S01]  /*1140*/  @P0 FMUL.FTZ R67, R50, R64.reuse ;  /* 0x0000004032430220 */ /* 0x080fe20000410000 */
[----:B------:R-:W-:Y:S01]  /*1150*/  @P0 FMUL.FTZ R78, R51, R64 ;  /* 0x00000040334e0220 */ /* 0x000fe20000410000 */
[----:B--2---:R-:W-:Y:S01]  /*1160*/  @P0 FFMA.FTZ R24, R27, R25, R20 ;  /* 0x000000191b180223 */ /* 0x004fe20000010014 */
[----:B------:R-:W-:Y:S02]  /*1170*/  @P0 HADD2.F32 R27, -RZ, R55.H1_H1 ;  /* 0x30000037ff1b0230 */ /* 0x000fe40000004100 */
[----:B------:R-:W-:Y:S01]  /*1180*/  @P0 FFMA.FTZ R25, R76, R26, R21 ;  /* 0x0000001a4c190223 */ /* 0x000fe20000010015 */
[----:B------:R-:W-:Y:S02]  /*1190*/  @P0 HADD2.F32 R76, -RZ, R56.H1_H1 ;  /* 0x30000038ff4c0230 */ /* 0x000fe40000004100 */
[----:B------:R-:W-:-:S03]  /*11a0*/  @P0 FFMA.FTZ R26, R67, R27, R22 ;  /* 0x0000001b431a0223 */ /* 0x000fc60000010016 */
[----:B------:R-:W-:Y:S01]  /*11b0*/  @P0 FFMA.FTZ R27, R78, R76, R23 ;  /* 0x0000004c4e1b0223 */ /* 0x000fe20000010017 */
[----:B------:R-:W-:Y:S06]  /*11c0*/  @P0 BRA `(.L_x_22775) ;  /* 0x0000000000300947 */ /* 0x000fec0003800000 */
[-C--:B------:R-:W-:Y:S01]  /*11d0*/  FMUL.FTZ R25, R49, R64.reuse ;  /* 0x0000004031197220 */ /* 0x080fe20000410000 */
[-C--:B------:R-:W-:Y:S01]  /*11e0*/  FMUL.FTZ R49, R50, R64.reuse ;  /* 0x0000004032317220 */ /* 0x080fe20000410000 */
[-C--:B------:R-:W-:Y:S01]  /*11f0*/  FMUL.FTZ R24, R48, R64.reuse ;  /* 0x0000004030187220 */ /* 0x080fe20000410000 */
[--C-:B------:R-:W-:Y:S02]  /*1200*/  HADD2.F32 R67, -RZ, R55.reuse.H0_H0 ;  /* 0x20000037ff437230 */ /* 0x100fe40000004100 */
[----:B------:R-:W-:Y:S01]  /*1210*/  FMUL.FTZ R48, R51, R64 ;  /* 0x0000004033307220 */ /* 0x000fe20000410000 */
[--C-:B------:R-:W-:Y:S02]  /*1220*/  HADD2.F32 R50, -RZ, R56.reuse.H0_H0 ;  /* 0x20000038ff327230 */ /* 0x100fe40000004100 */
[----:B------:R-:W-:Y:S02]  /*1230*/  HADD2.F32 R26, -RZ, R55.H1_H1 ;  /* 0x30000037ff1a7230 */ /* 0x000fe40000004100 */
[----:B------:R-:W-:Y:S01]  /*1240*/  FMUL.FTZ R24, R24, R67 ;  /* 0x0000004318187220 */ /* 0x000fe20000410000 */
[----:B------:R-:W-:-:S02]  /*1250*/  HADD2.F32 R27, -RZ, R56.H1_H1 ;  /* 0x30000038ff1b7230 */ /* 0x000fc40000004100 */
[----:B------:R-:W-:Y:S01]  /*1260*/  FMUL.FTZ R25, R25, R50 ;  /* 0x0000003219197220 */ /* 0x000fe20000410000 */
[----:B------:R-:W-:Y:S02]  /*1270*/  FMUL.FTZ R26, R49, R26 ;  /* 0x0000001a311a7220 */ /* 0x000fe40000410000 */
[----:B------:R-:W-:-:S07]  /*1280*/  FMUL.FTZ R27, R48, R27 ;  /* 0x0000001b301b7220 */ /* 0x000fce0000410000 */
.L_x_22775:
[----:B------:R0:W-:Y:S01]  /*1290*/  STG.E.128 desc[UR6][R86.64], R24 ;  /* 0x0000001856007986 */ /* 0x0001e2000c101d06 */
[----:B------:R-:W-:-:S07]  /*12a0*/  IADD3 R48, PT, PT, R54, 0x20, RZ ;  /* 0x0000002036307810 */ /* 0x000fce0007ffe0ff */
.L_x_22774:
[----:B------:R-:W-:Y:S05]  /*12b0*/  BSYNC.RECONVERGENT B0 ;  /* 0x0000000000007941 */ /* 0x000fea0003800200 */
.L_x_22773:
        /* <DEDUP_REMOVED lines=13> */
[-C--:B-----5:R-:W-:Y:S01]  /*1390*/  FMUL.FTZ R67, R28, R64.reuse ;  /* 0x000000401c437220 */ /* 0x0a0fe20000410000 */
[-C--:B------:R-:W-:Y:S01]  /*13a0*/  FMUL.FTZ R78, R29, R64.reuse ;  /* 0x000000401d4e7220 */ /* 0x080fe20000410000 */
[--C-:B------:R-:W-:Y:S02]  /*13b0*/  HADD2.F32 R28, -RZ, R57.reuse.H0_H0 ;  /* 0x20000039ff1c7230 */ /* 0x100fe40000004100 */
[-C--:B-1----:R-:W-:Y:S01]  /*13c0*/  FMUL.FTZ R51, R30, R64.reuse ;  /* 0x000000401e337220 */ /* 0x082fe20000410000 */
[--C-:B------:R-:W-:Y:S02]  /*13d0*/  HADD2.F32 R29, -RZ, R58.reuse.H0_H0 ;  /* 0x2000003aff1d7230 */ /* 0x100fe40000004100 */
[----:B------:R-:W-:Y:S01]  /*13e0*/  FMUL.FTZ R76, R31, R64 ;  /* 0x000000401f4c7220 */ /* 0x000fe20000410000 */
[----:B------:R-:W-:Y:S02]  /*13f0*/  HADD2.F32 R49, -RZ, R57.H1_H1 ;  /* 0x30000039ff317230 */ /* 0x000fe40000004100 */
[----:B------:R-:W-:Y:S01]  /*1400*/  FFMA.FTZ R28, R67, R28, R20 ;  /* 0x0000001c431c7223 */ /* 0x000fe20000010014 */
[----:B------:R-:W-:-:S02]  /*1410*/  HADD2.F32 R50, -RZ, R58.H1_H1 ;  /* 0x3000003aff327230 */ /* 0x000fc40000004100 */
[----:B------:R-:W-:Y:S01]  /*1420*/  FFMA.FTZ R29, R78, R29, R21 ;  /* 0x0000001d4e1d7223 */ /* 0x000fe20000010015 */
[----:B------:R-:W-:Y:S02]  /*1430*/  FFMA.FTZ R30, R51, R49, R22 ;  /* 0x00000031331e7223 */ /* 0x000fe40000010016 */
[----:B------:R-:W-:Y:S01]  /*1440*/  FFMA.FTZ R31, R76, R50, R23 ;  /* 0x000000324c1f7223 */ /* 0x000fe20000010017 */
[----:B------:R-:W-:Y:S06]  /*1450*/  BRA `(.L_x_22779) ;  /* 0x0000000000307947 */ /* 0x000fec0003800000 */
.L_x_22778:
[-C--:B-1---5:R-:W-:Y:S01]  /*1460*/  FMUL.FTZ R51, R30, R64.reuse ;  /* 0x000000401e337220 */ /* 0x0a2fe20000410000 */
[--C-:B------:R-:W-:Y:S02]  /*1470*/  HADD2.F32 R67, -RZ, R57.reuse.H0_H0 ;  /* 0x20000039ff437230 */ /* 0x100fe40000004100 */
[-C--:B------:R-:W-:Y:S01]  /*1480*/  FMUL.FTZ R28, R28, R64.reuse ;  /* 0x000000401c1c7220 */ /* 0x080fe20000410000 */
[--C-:B------:R-:W-:Y:S02]  /*1490*/  HADD2.F32 R76, -RZ, R58.reuse.H0_H0 ;  /* 0x2000003aff4c7230 */ /* 0x100fe40000004100 */
[-C--:B------:R-:W-:Y:S01]  /*14a0*/  FMUL.FTZ R29, R29, R64.reuse ;  /* 0x000000401d1d7220 */ /* 0x080fe20000410000 */
[----:B------:R-:W-:Y:S02]  /*14b0*/  HADD2.F32 R30, -RZ, R57.H1_H1 ;  /* 0x30000039ff1e7230 */ /* 0x000fe40000004100 */
[----:B------:R-:W-:Y:S01]  /*14c0*/  FMUL.FTZ R50, R31, R64 ;  /* 0x000000401f327220 */ /* 0x000fe20000410000 */
[----:B------:R-:W-:-:S02]  /*14d0*/  HADD2.F32 R49, -RZ, R58.H1_H1 ;  /* 0x3000003aff317230 */ /* 0x000fc40000004100 */
[----:B------:R-:W-:Y:S01]  /*14e0*/  FMUL.FTZ R28, R28, R67 ;  /* 0x000000431c1c7220 */ /* 0x000fe20000410000 */
[----:B------:R-:W-:Y:S01]  /*14f0*/  FMUL.FTZ R29, R29, R76 ;  /* 0x0000004c1d1d7220 */ /* 0x000fe20000410000 */
[----:B------:R-:W-:Y:S01]  /*1500*/  FMUL.FTZ R30, R51, R30 ;  /* 0x0000001e331e7220 */ /* 0x000fe20000410000 */
[----:B------:R-:W-:-:S07]  /*1510*/  FMUL.FTZ R31, R50, R49 ;  /* 0x00000031321f7220 */ /* 0x000fce0000410000 */
.L_x_22779:
[----:B------:R-:W1:Y:S02]  /*1520*/  LDC.64 R50, c[0x0][0x3a8] ;  /* 0x0000ea00ff327b82 */ /* 0x000e640000000a00 */
[C---:B-1----:R-:W-:Y:S01]  /*1530*/  IMAD.WIDE.U32 R50, R48.reuse, 0x10, R50 ;  /* 0x0000001030327825 */ /* 0x042fe200078e0032 */
[----:B------:R-:W-:-:S04]  /*1540*/  IADD3 R48, PT, PT, R48, 0x20, RZ ;  /* 0x0000002030307810 */ /* 0x000fc80007ffe0ff */
[----:B------:R1:W-:Y:S03]  /*1550*/  STG.E.128 desc[UR6][R50.64], R28 ;  /* 0x0000001c32007986 */ /* 0x0003e6000c101d06 */
.L_x_22777:
[----:B------:R-:W-:Y:S05]  /*1560*/  BSYNC.RECONVERGENT B0 ;  /* 0x0000000000007941 */ /* 0x000fea0003800200 */
.L_x_22776:
[----:B------:R-:W-:Y:S01]  /*1570*/  ISETP.GE.U32.AND P0, PT, R10, 0x60, PT ;  /* 0x000000600a00780c */ /* 0x000fe20003f06070 */
[----:B------:R-:W-:Y:S03]  /*1580*/  BSSY.RECONVERGENT B0, `(.L_x_22780) ;  /* 0x0000029000007945 */ /* 0x000fe60003800200 */
[----:B------:R-:W-:-:S09]  /*1590*/  P2R R49, PR, RZ, 0x1 ;  /* 0x00000001ff317803 */ /* 0x000fd20000000000 */
[----:B------:R-:W-:Y:S05]  /*15a0*/  @!P0 BRA `(.L_x_22781) ;  /* 0x0000000000988947 */ /* 0x000fea0003800000 */
[----:B------:R-:W-:Y:S01]  /*15b0*/  ISETP.NE.U32.AND P0, PT, RZ, UR8, PT ;  /* 0x00000008ff007c0c */ /* 0x000fe2000bf05070 */
[----:B------:R-:W2:Y:S03]  /*15c0*/  LDC.64 R32, c[0x0][0x390] ;  /* 0x0000e400ff207b82 */ /* 0x000ea60000000a00 */
[----:B------:R-:W-:-:S13]  /*15d0*/  ISETP.NE.AND.EX P0, PT, RZ, UR9, PT, P0 ;  /* 0x00000009ff007c0c */ /* 0x000fda000bf05300 */
[----:B-1----:R-:W1:Y:S01]  /*15e0*/  @P0 LDC.64 R50, c[0x0][0x3a0] ;  /* 0x0000e800ff320b82 */ /* 0x002e620000000a00 */
[----:B--2---:R-:W-:-:S06]  /*15f0*/  IMAD.WIDE.U32 R32, R48, 0x10, R32 ;  /* 0x0000001030207825 */ /* 0x004fcc00078e0020 */
[----:B------:R-:W5:Y:S01]  /*1600*/  LDG.E.128 R32, desc[UR6][R32.64] ;  /* 0x0000000620207981 */ /* 0x000f62000c1e1d00 */
[----:B-1----:R-:W-:-:S05]  /*1610*/  @P0 IMAD.WIDE.U32 R50, R48, 0x10, R50 ;  /* 0x0000001030320825 */ /* 0x002fca00078e0032 */
        /* <DEDUP_REMOVED lines=15> */
.L_x_22782:
        /* <DEDUP_REMOVED lines=12> */
.L_x_22783:
[----:B------:R-:W1:Y:S02]  /*17d0*/  LDC.64 R50, c[0x0][0x3a8] ;  /* 0x0000ea00ff327b82 */ /* 0x000e640000000a00 */
[C---:B-1----:R-:W-:Y:S01]  /*17e0*/  IMAD.WIDE.U32 R50, R48.reuse, 0x10, R50 ;  /* 0x0000001030327825 */ /* 0x042fe200078e0032 */
[----:B------:R-:W-:-:S04]  /*17f0*/  IADD3 R48, PT, PT, R48, 0x20, RZ ;  /* 0x0000002030307810 */ /* 0x000fc80007ffe0ff */
[----:B------:R2:W-:Y:S03]  /*1800*/  STG.E.128 desc[UR6][R50.64], R32 ;  /* 0x0000002032007986 */ /* 0x0005e6000c101d06 */
.L_x_22781:
[----:B------:R-:W-:Y:S05]  /*1810*/  BSYNC.RECONVERGENT B0 ;  /* 0x0000000000007941 */ /* 0x000fea0003800200 */
.L_x_22780:
[----:B------:R-:W-:Y:S01]  /*1820*/  ISETP.GE.U32.AND P0, PT, R10, 0x80, PT ;  /* 0x000000800a00780c */ /* 0x000fe20003f06070 */
[----:B------:R-:W-:Y:S03]  /*1830*/  BSSY.RECONVERGENT B0, `(.L_x_22784) ;  /* 0x0000029000007945 */ /* 0x000fe60003800200 */
[----:B------:R-:W-:-:S09]  /*1840*/  P2R R49, PR, RZ, 0x1 ;  /* 0x00000001ff317803 */ /* 0x000fd20000000000 */
[----:B------:R-:W-:Y:S05]  /*1850*/  @!P0 BRA `(.L_x_22785) ;  /* 0x0000000000988947 */ /* 0x000fea0003800000 */
[----:B------:R-:W-:Y:S01]  /*1860*/  ISETP.NE.U32.AND P0, PT, RZ, UR8, PT ;  /* 0x00000008ff007c0c */ /* 0x000fe2000bf05070 */
[----:B------:R-:W3:Y:S03]  /*1870*/  LDC.64 R36, c[0x0][0x390] ;  /* 0x0000e400ff247b82 */ /* 0x000ee60000000a00 */
[----:B------:R-:W-:-:S13]  /*1880*/  ISETP.NE.AND.EX P0, PT, RZ, UR9, PT, P0 ;  /* 0x00000009ff007c0c */ /* 0x000fda000bf05300 */
[----:B-12---:R-:W1:Y:S01]  /*1890*/  @P0 LDC.64 R50, c[0x0][0x3a0] ;  /* 0x0000e800ff320b82 */ /* 0x006e620000000a00 */
[----:B---3--:R-:W-:-:S06]  /*18a0*/  IMAD.WIDE.U32 R36, R48, 0x10, R36 ;  /* 0x0000001030247825 */ /* 0x008fcc00078e0024 */
        /* <DEDUP_REMOVED lines=17> */
.L_x_22786:
        /* <DEDUP_REMOVED lines=12> */
.L_x_22787:
[----:B------:R-:W1:Y:S02]  /*1a80*/  LDC.64 R50, c[0x0][0x3a8] ;  /* 0x0000ea00ff327b82 */ /* 0x000e640000000a00 */
[C---:B-1----:R-:W-:Y:S01]  /*1a90*/  IMAD.WIDE.U32 R50, R48.reuse, 0x10, R50 ;  /* 0x0000001030327825 */ /* 0x042fe200078e0032 */
[----:B------:R-:W-:-:S04]  /*1aa0*/  IADD3 R48, PT, PT, R48, 0x20, RZ ;  /* 0x0000002030307810 */ /* 0x000fc80007ffe0ff */
[----:B------:R3:W-:Y:S03]  /*1ab0*/  STG.E.128 desc[UR6][R50.64], R36 ;  /* 0x0000002432007986 */ /* 0x0007e6000c101d06 */
.L_x_22785:
[----:B------:R-:W-:Y:S05]  /*1ac0*/  BSYNC.RECONVERGENT B0 ;  /* 0x0000000000007941 */ /* 0x000fea0003800200 */
.L_x_22784:
[----:B------:R-:W-:Y:S01]  /*1ad0*/  ISETP.GE.U32.AND P0, PT, R10, 0xa0, PT ;  /* 0x000000a00a00780c */ /* 0x000fe20003f06070 */
[----:B------:R-:W-:Y:S03]  /*1ae0*/  BSSY.RECONVERGENT B0, `(.L_x_22788) ;  /* 0x0000029000007945 */ /* 0x000fe60003800200 */
[----:B------:R-:W-:-:S09]  /*1af0*/  P2R R49, PR, RZ, 0x1 ;  /* 0x00000001ff317803 */ /* 0x000fd20000000000 */
[----:B------:R-:W-:Y:S05]  /*1b00*/  @!P0 BRA `(.L_x_22789) ;  /* 0x0000000000988947 */ /* 0x000fea0003800000 */
[----:B------:R-:W-:Y:S01]  /*1b10*/  ISETP.NE.U32.AND P0, PT, RZ, UR8, PT ;  /* 0x00000008ff007c0c */ /* 0x000fe2000bf05070 */
[----:B------:R-:W4:Y:S03]  /*1b20*/  LDC.64 R40, c[0x0][0x390] ;  /* 0x0000e400ff287b82 */ /* 0x000f260000000a00 */
[----:B------:R-:W-:-:S13]  /*1b30*/  ISETP.NE.AND.EX P0, PT, RZ, UR9, PT, P0 ;  /* 0x00000009ff007c0c */ /* 0x000fda000bf05300 */
[----:B-123--:R-:W1:Y:S01]  /*1b40*/  @P0 LDC.64 R50, c[0x0][0x3a0] ;  /* 0x0000e800ff320b82 */ /* 0x00ee620000000a00 */
[----:B----4-:R-:W-:-:S06]  /*1b50*/  IMAD.WIDE.U32 R40, R48, 0x10, R40 ;  /* 0x0000001030287825 */ /* 0x010fcc00078e0028 */
[----:B------:R-:W5:Y:S01]  /*1b60*/  LDG.E.128 R40, desc[UR6][R40.64] ;  /* 0x0000000628287981 */ /* 0x000f62000c1e1d00 */
[----:B-1----:R-:W-:-:S05]  /*1b70*/  @P0 IMAD.WIDE.U32 R50, R48, 0x10, R50 ;  /* 0x0000001030320825 */ /* 0x002fca00078e0032 */
[----:B------:R1:W5:Y:S01]  /*1b80*/  @P0 LDG.E.128 R20, desc[UR6][R50.64] ;  /* 0x0000000632140981 */ /* 0x000362000c1e1d00 */
[----:B------:R-:W-:Y:S05]  /*1b90*/  @!P0 BRA `(.L_x_22790) ;  /* 0x0000000000348947 */ /* 0x000fea0003800000 */
[-C--:B-----5:R-:W-:Y:S01]  /*1ba0*/  FMUL.FTZ R67, R40, R64.reuse ;  /* 0x0000004028437220 */ /* 0x0a0fe20000410000 */
[-C--:B------:R-:W-:Y:S01]  /*1bb0*/  FMUL.FTZ R78, R41, R64.reuse ;  /* 0x00000040294e7220 */ /* 0x080fe20000410000 */
[----:B------:R-:W-:Y:S02]  /*1bc0*/  HADD2.F32 R40, -RZ, R63.H0_H0 ;  /* 0x2000003fff287230 */ /* 0x000fe40000004100 */
[-C--:B-1----:R-:W-:Y:S01]  /*1bd0*/  FMUL.FTZ R51, R42, R64.reuse ;  /* 0x000000402a337220 */ /* 0x082fe20000410000 */
[----:B------:R-:W-:Y:S02]  /*1be0*/  HADD2.F32 R41, -RZ, R65.H0_H0 ;  /* 0x20000041ff297230 */ /* 0x000fe40000004100 */
        /* <DEDUP_REMOVED lines=8> */
.L_x_22790:
[-C--:B-1---5:R-:W-:Y:S01]  /*1c70*/  FMUL.FTZ R51, R42, R64.reuse ;  /* 0x000000402a337220 */ /* 0x0a2fe20000410000 */
[----:B------:R-:W-:Y:S02]  /*1c80*/  HADD2.F32 R67, -RZ, R63.H0_H0 ;  /* 0x2000003fff437230 */ /* 0x000fe40000004100 */
[-C--:B------:R-:W-:Y:S01]  /*1c90*/  FMUL.FTZ R40, R40, R64.reuse ;  /* 0x0000004028287220 */ /* 0x080fe20000410000 */
[----:B------:R-:W-:Y:S02]  /*1ca0*/  HADD2.F32 R76, -RZ, R65.H0_H0 ;  /* 0x20000041ff4c7230 */ /* 0x000fe40000004100 */
        /* <DEDUP_REMOVED lines=8> */
.L_x_22791:
[----:B------:R-:W1:Y:S02]  /*1d30*/  LDC.64 R50, c[0x0][0x3a8] ;  /* 0x0000ea00ff327b82 */ /* 0x000e640000000a00 */
[C---:B-1----:R-:W-:Y:S01]  /*1d40*/  IMAD.WIDE.U32 R50, R48.reuse, 0x10, R50 ;  /* 0x0000001030327825 */ /* 0x042fe200078e0032 */
[----:B------:R-:W-:-:S04]  /*1d50*/  IADD3 R48, PT, PT, R48, 0x20, RZ ;  /* 0x0000002030307810 */ /* 0x000fc80007ffe0ff */
[----:B------:R4:W-:Y:S03]  /*1d60*/  STG.E.128 desc[UR6][R50.64], R40 ;  /* 0x0000002832007986 */ /* 0x0009e6000c101d06 */
.L_x_22789:
[----:B------:R-:W-:Y:S05]  /*1d70*/  BSYNC.RECONVERGENT B0 ;  /* 0x0000000000007941 */ /* 0x000fea0003800200 */
.L_x_22788:
[----:B------:R-:W-:Y:S01]  /*1d80*/  ISETP.GE.U32.AND P0, PT, R10, 0xc0, PT ;  /* 0x000000c00a00780c */ /* 0x000fe20003f06070 */
[----:B------:R-:W-:Y:S03]  /*1d90*/  BSSY.RECONVERGENT B0, `(.L_x_22792) ;  /* 0x0000028000007945 */ /* 0x000fe60003800200 */
[----:B------:R-:W-:-:S09]  /*1da0*/  P2R R49, PR, RZ, 0x1 ;  /* 0x00000001ff317803 */ /* 0x000fd20000000000 */
[----:B------:R-:W-:Y:S05]  /*1db0*/  @!P0 BRA `(.L_x_22793) ;  /* 0x0000000000948947 */ /* 0x000fea0003800000 */
[----:B------:R-:W-:Y:S01]  /*1dc0*/  ISETP.NE.U32.AND P0, PT, RZ, UR8, PT ;  /* 0x00000008ff007c0c */ /* 0x000fe2000bf05070 */
[----:B------:R-:W0:Y:S03]  /*1dd0*/  LDC.64 R44, c[0x0][0x390] ;  /* 0x0000e400ff2c7b82 */ /* 0x000e260000000a00 */
[----:B------:R-:W-:-:S13]  /*1de0*/  ISETP.NE.AND.EX P0, PT, RZ, UR9, PT, P0 ;  /* 0x00000009ff007c0c */ /* 0x000fda000bf05300 */
[----:B-1234-:R-:W1:Y:S01]  /*1df0*/  @P0 LDC.64 R50, c[0x0][0x3a0] ;  /* 0x0000e800ff320b82 */ /* 0x01ee620000000a00 */
[----:B0-----:R-:W-:-:S06]  /*1e00*/  IMAD.WIDE.U32 R44, R48, 0x10, R44 ;  /* 0x00000010302c7825 */ /* 0x001fcc00078e002c */
[----:B------:R-:W5:Y:S01]  /*1e10*/  LDG.E.128 R44, desc[UR6][R44.64] ;  /* 0x000000062c2c7981 */ /* 0x000f62000c1e1d00 */
[----:B-1----:R-:W-:-:S05]  /*1e20*/  @P0 IMAD.WIDE.U32 R50, R48, 0x10, R50 ;  /* 0x0000001030320825 */ /* 0x002fca00078e0032 */
[----:B------:R0:W5:Y:S01]  /*1e30*/  @P0 LDG.E.128 R20, desc[UR6][R50.64] ;  /* 0x0000000632140981 */ /* 0x000162000c1e1d00 */
[----:B------:R-:W-:Y:S05]  /*1e40*/  @!P0 BRA `(.L_x_22794) ;  /* 0x0000000000348947 */ /* 0x000fea0003800000 */
[-C--:B-----5:R-:W-:Y:S01]  /*1e50*/  FMUL.FTZ R67, R44, R64.reuse ;  /* 0x000000402c437220 */ /* 0x0a0fe20000410000 */
[-C--:B------:R-:W-:Y:S01]  /*1e60*/  FMUL.FTZ R76, R45, R64.reuse ;  /* 0x000000402d4c7220 */ /* 0x080fe20000410000 */
[-C--:B0-----:R-:W-:Y:S01]  /*1e70*/  FMUL.FTZ R51, R46, R64.reuse ;  /* 0x000000402e337220 */ /* 0x081fe20000410000 */
[----:B------:R-:W-:Y:S02]  /*1e80*/  HADD2.F32 R44, -RZ, R66.H0_H0 ;  /* 0x20000042ff2c7230 */ /* 0x000fe40000004100 */
[----:B------:R-:W-:Y:S01]  /*1e90*/  FMUL.FTZ R64, R47, R64 ;  /* 0x000000402f407220 */ /* 0x000fe20000410000 */
[----:B------:R-:W-:Y:S02]  /*1ea0*/  HADD2.F32 R45, -RZ, R68.H0_H0 ;  /* 0x20000044ff2d7230 */ /* 0x000fe40000004100 */
[----:B------:R-:W-:Y:S02]  /*1eb0*/  HADD2.F32 R49, -RZ, R66.H1_H1 ;  /* 0x30000042ff317230 */ /* 0x000fe40000004100 */
[----:B------:R-:W-:Y:S01]  /*1ec0*/  FFMA.FTZ R44, R67, R44, R20 ;  /* 0x0000002c432c7223 */ /* 0x000fe20000010014 */
[----:B------:R-:W-:-:S02]  /*1ed0*/  HADD2.F32 R50, -RZ, R68.H1_H1 ;  /* 0x30000044ff327230 */ /* 0x000fc40000004100 */
[----:B------:R-:W-:Y:S01]  /*1ee0*/  FFMA.FTZ R45, R76, R45, R21 ;  /* 0x0000002d4c2d7223 */ /* 0x000fe20000010015 */
[----:B------:R-:W-:Y:S02]  /*1ef0*/  FFMA.FTZ R46, R51, R49, R22 ;  /* 0x00000031332e7223 */ /* 0x000fe40000010016 */
[----:B------:R-:W-:Y:S01]  /*1f00*/  FFMA.FTZ R47, R64, R50, R23 ;  /* 0x00000032402f7223 */ /* 0x000fe20000010017 */
[----:B------:R-:W-:Y:S06]  /*1f10*/  BRA `(.L_x_22795) ;  /* 0x0000000000307947 */ /* 0x000fec0003800000 */
.L_x_22794:
[-C--:B0----5:R-:W-:Y:S01]  /*1f20*/  FMUL.FTZ R51, R46, R64.reuse ;  /* 0x000000402e337220 */ /* 0x0a1fe20000410000 */
[-C--:B------:R-:W-:Y:S01]  /*1f30*/  FMUL.FTZ R44, R44, R64.reuse ;  /* 0x000000402c2c7220 */ /* 0x080fe20000410000 */
[-C--:B------:R-:W-:Y:S01]  /*1f40*/  FMUL.FTZ R45, R45, R64.reuse ;  /* 0x000000402d2d7220 */ /* 0x080fe20000410000 */
[----:B------:R-:W-:Y:S02]  /*1f50*/  HADD2.F32 R67, -RZ, R66.H0_H0 ;  /* 0x20000042ff437230 */ /* 0x000fe40000004100 */
[----:B------:R-:W-:Y:S01]  /*1f60*/  FMUL.FTZ R64, R47, R64 ;  /* 0x000000402f407220 */ /* 0x000fe20000410000 */
[----:B------:R-:W-:Y:S02]  /*1f70*/  HADD2.F32 R50, -RZ, R68.H0_H0 ;  /* 0x20000044ff327230 */ /* 0x000fe40000004100 */
[----:B------:R-:W-:Y:S02]  /*1f80*/  HADD2.F32 R46, -RZ, R66.H1_H1 ;  /* 0x30000042ff2e7230 */ /* 0x000fe40000004100 */
[----:B------:R-:W-:Y:S01]  /*1f90*/  FMUL.FTZ R44, R44, R67 ;  /* 0x000000432c2c7220 */ /* 0x000fe20000410000 */
[----:B------:R-:W-:-:S02]  /*1fa0*/  HADD2.F32 R49, -RZ, R68.H1_H1 ;  /* 0x30000044ff317230 */ /* 0x000fc40000004100 */
[----:B------:R-:W-:Y:S01]  /*1fb0*/  FMUL.FTZ R45, R45, R50 ;  /* 0x000000322d2d7220 */ /* 0x000fe20000410000 */
[----:B------:R-:W-:Y:S02]  /*1fc0*/  FMUL.FTZ R46, R51, R46 ;  /* 0x0000002e332e7220 */ /* 0x000fe40000410000 */
[----:B------:R-:W-:-:S07]  /*1fd0*/  FMUL.FTZ R47, R64, R49 ;  /* 0x00000031402f7220 */ /* 0x000fce0000410000 */
.L_x_22795:
[----:B------:R-:W0:Y:S02]  /*1fe0*/  LDC.64 R50, c[0x0][0x3a8] ;  /* 0x0000ea00ff327b82 */ /* 0x000e240000000a00 */
[----:B0-----:R-:W-:-:S05]  /*1ff0*/  IMAD.WIDE.U32 R50, R48, 0x10, R50 ;  /* 0x0000001030327825 */ /* 0x001fca00078e0032 */
[----:B------:R0:W-:Y:S02]  /*2000*/  STG.E.128 desc[UR6][R50.64], R44 ;  /* 0x0000002c32007986 */ /* 0x0001e4000c101d06 */
.L_x_22793:
[----:B------:R-:W-:Y:S05]  /*2010*/  BSYNC.RECONVERGENT B0 ;  /* 0x0000000000007941 */ /* 0x000fea0003800200 */
.L_x_22792:
[----:B------:R-:W-:Y:S01]  /*2020*/  FADD.FTZ R48, RZ, R24 ;  /* 0x00000018ff307221 */ /* 0x000fe20000010000 */
        /* <DEDUP_REMOVED lines=28> */
[----:B------:R-:W-:Y:S01]  /*21f0*/  FADD.FTZ R48, R46, R49 ;  /* 0x000000312e307221 */ /* 0x000fe20000010000 */
[----:B------:R-:W-:-:S03]  /*2200*/  P2R R49, PR, RZ, 0x20 ;  /* 0x00000020ff317803 */ /* 0x000fc60000000000 */
[----:B------:R-:W-:Y:S01]  /*2210*/  @P5 FADD.FTZ R89, R47, R48 ;  /* 0x000000302f595221 */ /* 0x000fe20000010000 */
[----:B------:R-:W-:Y:S01]  /*2220*/  ISETP.NE.AND P5, PT, R11, RZ, PT ;  /* 0x000000ff0b00720c */ /* 0x000fe20003fa5270 */
[----:B------:R-:W-:-:S12]  /*2230*/  BRA.DIV UR4, `(.L_x_22796) ;  /* 0x0000000e04e47947 */ /* 0x000fd8000b800000 */
[----:B0-----:R-:W0:Y:S01]  /*2240*/  SHFL.BFLY PT, R86, R89, 0x1, 0x1f ;  /* 0x0c201f0059567f89 */ /* 0x001e2200000e0000 */
[----:B------:R-:W1:Y:S01]  /*2250*/  LDC R49, c[0x0][0x400] ;  /* 0x00010000ff317b82 */ /* 0x000e620000000800 */
[----:B------:R-:W-:Y:S01]  /*2260*/  ISETP.GT.U32.AND P6, PT, R10, 0xbf, PT ;  /* 0x000000bf0a00780c */ /* 0x000fe20003fc4070 */
[----:B0-----:R-:W-:-:S05]  /*2270*/  FADD.FTZ R88, R89, R86 ;  /* 0x0000005659587221 */ /* 0x001fca0000010000 */
[----:B------:R-:W0:Y:S02]  /*2280*/  SHFL.BFLY PT, R86, R88, 0x2, 0x1f ;  /* 0x0c401f0058567f89 */ /* 0x000e2400000e0000 */
[----:B0-----:R-:W-:-:S05]  /*2290*/  FADD.FTZ R87, R88, R86 ;  /* 0x0000005658577221 */ /* 0x001fca0000010000 */
[----:B------:R-:W0:Y:S02]  /*22a0*/  SHFL.BFLY PT, R86, R87, 0x4, 0x1f ;  /* 0x0c801f0057567f89 */ /* 0x000e2400000e0000 */
[----:B0-----:R-:W-:-:S05]  /*22b0*/  FADD.FTZ R78, R87, R86 ;  /* 0x00000056574e7221 */ /* 0x001fca0000010000 */
[----:B------:R-:W1:Y:S02]  /*22c0*/  SHFL.BFLY PT, R86, R78, 0x8, 0x1f ;  /* 0x0d001f004e567f89 */ /* 0x000e6400000e0000 */
[----:B-1234-:R-:W-:-:S05]  /*22d0*/  FADD.FTZ R50, R78, R86 ;  /* 0x000000564e327221 */ /* 0x01efca0000010000 */
[----:B------:R-:W0:Y:S02]  /*22e0*/  SHFL.BFLY PT, R86, R50, 0x10, 0x1f ;  /* 0x0e001f0032567f89 */ /* 0x000e2400000e0000 */
[----:B0-----:R-:W-:-:S04]  /*22f0*/  FADD.FTZ R48, R50, R86 ;  /* 0x0000005632307221 */ /* 0x001fc80000010000 */
[----:B------:R-:W-:-:S04]  /*2300*/  FMUL.FTZ R48, R48, R49 ;  /* 0x0000003130307220 */ /* 0x000fc80000410000 */
[--C-:B------:R-:W-:Y:S01]  /*2310*/  FADD.FTZ R76, R24, -R48.reuse ;  /* 0x80000030184c7221 */ /* 0x100fe20000010000 */
[--C-:B------:R-:W-:Y:S01]  /*2320*/  FADD.FTZ R67, R25, -R48.reuse ;  /* 0x8000003019437221 */ /* 0x100fe20000010000 */
[--C-:B-----5:R-:W-:Y:S01]  /*2330*/  FADD.FTZ R64, R26, -R48.reuse ;  /* 0x800000301a407221 */ /* 0x120fe20000010000 */
[--C-:B------:R-:W-:Y:S01]  /*2340*/  FADD.FTZ R51, R27, -R48.reuse ;  /* 0x800000301b337221 */ /* 0x100fe20000010000 */
[----:B------:R-:W-:Y:S01]  /*2350*/  FFMA.FTZ R76, R76, R76, RZ ;  /* 0x0000004c4c4c7223 */ /* 0x000fe200000100ff */
[----:B------:R-:W-:-:S03]  /*2360*/  FADD.FTZ R50, R31, -R48 ;  /* 0x800000301f327221 */ /* 0x000fc60000010000 */
[----:B------:R-:W-:-:S04]  /*2370*/  FFMA.FTZ R67, R67, R67, R76 ;  /* 0x0000004343437223 */ /* 0x000fc8000001004c */
[----:B------:R-:W-:Y:S01]  /*2380*/  FFMA.FTZ R64, R64, R64, R67 ;  /* 0x0000004040407223 */ /* 0x000fe20000010043 */
[----:B------:R-:W-:-:S03]  /*2390*/  FADD.FTZ R67, R28, -R48 ;  /* 0x800000301c437221 */ /* 0x000fc60000010000 */
[----:B------:R-:W-:Y:S01]  /*23a0*/  FFMA.FTZ R64, R51, R51, R64 ;  /* 0x0000003333407223 */ /* 0x000fe20000010040 */
[----:B------:R-:W-:-:S04]  /*23b0*/  FADD.FTZ R51, R30, -R48 ;  /* 0x800000301e337221 */ /* 0x000fc80000010000 */
[----:B------:R-:W-:Y:S01]  /*23c0*/  FSEL R88, R64, RZ, P4 ;  /* 0x000000ff40587208 */ /* 0x000fe20002000000 */
[----:B------:R-:W-:-:S04]  /*23d0*/  FADD.FTZ R64, R29, -R48 ;  /* 0x800000301d407221 */ /* 0x000fc80000010000 */
[----:B------:R-:W-:-:S04]  /*23e0*/  FFMA.FTZ R67, R67, R67, R88 ;  /* 0x0000004343437223 */ /* 0x000fc80000010058 */
[----:B------:R-:W-:Y:S01]  /*23f0*/  FFMA.FTZ R64, R64, R64, R67 ;  /* 0x0000004040407223 */ /* 0x000fe20000010043 */
[----:B------:R-:W-:-:S03]  /*2400*/  FADD.FTZ R67, R32, -R48 ;  /* 0x8000003020437221 */ /* 0x000fc60000010000 */
[----:B------:R-:W-:Y:S01]  /*2410*/  FFMA.FTZ R51, R51, R51, R64 ;  /* 0x0000003333337223 */ /* 0x000fe20000010040 */
[----:B------:R-:W-:-:S03]  /*2420*/  FADD.FTZ R64, R33, -R48 ;  /* 0x8000003021407221 */ /* 0x000fc60000010000 */
[----:B------:R-:W-:Y:S01]  /*2430*/  @P3 FFMA.FTZ R88, R50, R50, R51 ;  /* 0x0000003232583223 */ /* 0x000fe20000010033 */
[--C-:B------:R-:W-:Y:S01]  /*2440*/  FADD.FTZ R51, R34, -R48.reuse ;  /* 0x8000003022337221 */ /* 0x100fe20000010000 */
[----:B------:R-:W-:Y:S02]  /*2450*/  FADD.FTZ R50, R35, -R48 ;  /* 0x8000003023327221 */ /* 0x000fe40000010000 */
        /* <DEDUP_REMOVED lines=25> */
[----:B------:R-:W-:-:S04]  /*25f0*/  FFMA.FTZ R64, R64, R64, R67 ;  /* 0x0000004040407223 */ /* 0x000fc80000010043 */
        /* <DEDUP_REMOVED lines=11> */
.L_x_22821:
[----:B------:R-:W-:Y:S01]  /*26b0*/  FMUL.FTZ R51, R48, R48 ;  /* 0x0000003030337220 */ /* 0x000fe20000410000 */
[----:B------:R-:W-:Y:S01]  /*26c0*/  PLOP3.LUT P0, PT, PT, PT, UP1, 0x40, 0x4 ;  /* 0x000000000004781c */ /* 0x000fe20003f0e818 */
[----:B------:R-:W2:Y:S01]  /*26d0*/  @!P5 LDC.64 R90, c[0x0][0x3c0] ;  /* 0x0000f000ff5adb82 */ /* 0x000ea20000000a00 */
[----:B-1----:R-:W-:Y:S01]  /*26e0*/  FADD.FTZ R86, R50, R86 ;  /* 0x0000005632567221 */ /* 0x002fe20000010000 */
[----:B------:R-:W-:Y:S01]  /*26f0*/  BSSY.RECONVERGENT B0, `(.L_x_22797) ;  /* 0x0000025000007945 */ /* 0x000fe20003800200 */
[----:B------:R-:W-:Y:S02]  /*2700*/  FSEL R51, R51, RZ, !P0 ;  /* 0x000000ff33337208 */ /* 0x000fe40004000000 */
[----:B------:R-:W-:Y:S01]  /*2710*/  FFMA.FTZ R86, R86, R49, UR10 ;  /* 0x0000000a56567e23 */ /* 0x000fe20008010031 */
[----:B------:R-:W-:Y:S02]  /*2720*/  PLOP3.LUT P0, PT, PT, PT, UP1, 0x40, 0x4 ;  /* 0x000000000004781c */ /* 0x000fe40003f0e818 */
[----:B------:R-:W1:Y:S01]  /*2730*/  @!P5 LDC.64 R88, c[0x0][0x3c8] ;  /* 0x0000f200ff58db82 */ /* 0x000e620000000a00 */
[----:B------:R-:W-:Y:S01]  /*2740*/  FADD.FTZ R51, R86, R51 ;  /* 0x0000003356337221 */ /* 0x000fe20000010000 */
[----:B------:R-:W-:-:S03]  /*2750*/  FSEL R64, R48, RZ, P0 ;  /* 0x000000ff30407208 */ /* 0x000fc60000000000 */
[----:B------:R-:W3:Y:S01]  /*2760*/  MUFU.RSQ R67, R51 ;  /* 0x0000003300437308 */ /* 0x000ee20000001400 */
[----:B--2---:R-:W-:-:S05]  /*2770*/  @!P5 IMAD.WIDE R90, R8, 0x4, R90 ;  /* 0x00000004085ad825 */ /* 0x004fca00078e025a */
[----:B------:R2:W-:Y:S01]  /*2780*/  @!P5 STG.E desc[UR6][R90.64], R48 ;  /* 0x000000305a00d986 */ /* 0x0005e2000c101906 */
[----:B-1----:R-:W-:-:S05]  /*2790*/  @!P5 IMAD.WIDE R88, R8, 0x4, R88 ;  /* 0x000000040858d825 */ /* 0x002fca00078e0258 */
[----:B---3--:R2:W-:Y:S01]  /*27a0*/  @!P5 STG.E desc[UR6][R88.64], R67 ;  /* 0x000000435800d986 */ /* 0x0085e2000c101906 */
[----:B------:R-:W-:Y:S05]  /*27b0*/  @!P4 BRA `(.L_x_22798) ;  /* 0x000000000060c947 */ /* 0x000fea0003800000 */
[--C-:B0-----:R-:W-:Y:S01]  /*27c0*/  FADD.FTZ R50, R24, -R64.reuse ;  /* 0x8000004018327221 */ /* 0x101fe20000010000 */
[--C-:B------:R-:W-:Y:S01]  /*27d0*/  FADD.FTZ R76, R25, -R64.reuse ;  /* 0x80000040194c7221 */ /* 0x100fe20000010000 */
[----:B--2---:R-:W0:Y:S01]  /*27e0*/  LDC.64 R88, c[0x0][0x428] ;  /* 0x00010a00ff587b82 */ /* 0x004e220000000a00 */
[----:B------:R-:W-:Y:S02]  /*27f0*/  HADD2.F32 R49, -RZ, R81.H0_H0 ;  /* 0x20000051ff317230 */ /* 0x000fe40000004100 */
[C---:B------:R-:W-:Y:S01]  /*2800*/  FMUL.FTZ R87, R67.reuse, R50 ;  /* 0x0000003243577220 */ /* 0x040fe20000410000 */
[----:B------:R-:W-:Y:S02]  /*2810*/  HADD2.F32 R50, -RZ, R70.H0_H0 ;  /* 0x20000046ff327230 */ /* 0x000fe40000004100 */
[----:B------:R-:W-:Y:S01]  /*2820*/  FMUL.FTZ R76, R67, R76 ;  /* 0x0000004c434c7220 */ /* 0x000fe20000410000 */
[----:B------:R-:W-:Y:S02]  /*2830*/  HADD2.F32 R51, -RZ, R69.H0_H0 ;  /* 0x20000045ff337230 */ /* 0x000fe40000004100 */
[----:B------:R-:W-:Y:S01]  /*2840*/  FADD.FTZ R78, R27, -R64 ;  /* 0x800000401b4e7221 */ /* 0x000fe20000010000 */
[----:B------:R-:W-:-:S02]  /*2850*/  HADD2.F32 R48, -RZ, R52.H0_H0 ;  /* 0x20000034ff307230 */ /* 0x000fc40000004100 */
[----:B------:R-:W-:Y:S01]  /*2860*/  FFMA.FTZ R49, R76, R50, R49 ;  /* 0x000000324c317223 */ /* 0x000fe20000010031 */
[----:B------:R-:W-:Y:S01]  /*2870*/  FADD.FTZ R50, R26, -R64 ;  /* 0x800000401a327221 */ /* 0x000fe20000010000 */
[----:B------:R-:W-:Y:S02]  /*2880*/  HADD2.F32 R76, -RZ, R70.H1_H1 ;  /* 0x30000046ff4c7230 */ /* 0x000fe40000004100 */
[----:B------:R-:W-:Y:S01]  /*2890*/  FMUL.FTZ R78, R67, R78 ;  /* 0x0000004e434e7220 */ /* 0x000fe20000410000 */
[----:B------:R-:W-:Y:S01]  /*28a0*/  FFMA.FTZ R48, R87, R51, R48 ;  /* 0x0000003357307223 */ /* 0x000fe20000010030 */
[----:B------:R-:W-:Y:S01]  /*28b0*/  FMUL.FTZ R87, R67, R50 ;  /* 0x0000003243577220 */ /* 0x000fe20000410000 */
[----:B------:R-:W-:Y:S02]  /*28c0*/  HADD2.F32 R51, -RZ, R69.H1_H1 ;  /* 0x30000045ff337230 */ /* 0x000fe40000004100 */
[----:B------:R-:W-:-:S05]  /*28d0*/  HADD2.F32 R50, -RZ, R53.H0_H0 ;  /* 0x20000035ff327230 */ /* 0x000fca0000004100 */
[----:B------:R-:W-:Y:S01]  /*28e0*/  FFMA.FTZ R50, R87, R51, R50 ;  /* 0x0000003357327223 */ /* 0x000fe20000010032 */
[----:B------:R-:W-:Y:S02]  /*28f0*/  HADD2.F32 R51, -RZ, R81.H1_H1 ;  /* 0x30000051ff337230 */ /* 0x000fe40000004100 */
[C---:B0-----:R-:W-:Y:S01]  /*2900*/  IMAD.WIDE.U32 R88, R54.reuse, 0x10, R88 ;  /* 0x0000001036587825 */ /* 0x041fe200078e0058 */
[----:B------:R-:W-:-:S03]  /*2910*/  IADD3 R54, PT, PT, R54, 0x20, RZ ;  /* 0x0000002036367810 */ /* 0x000fc60007ffe0ff */
[----:B------:R-:W-:-:S05]  /*2920*/  FFMA.FTZ R51, R78, R76, R51 ;  /* 0x0000004c4e337223 */ /* 0x000fca0000010033 */
[----:B------:R1:W-:Y:S02]  /*2930*/  STG.E.128 desc[UR6][R88.64], R48 ;  /* 0x0000003058007986 */ /* 0x0003e4000c101d06 */
.L_x_22798:
[----:B------:R-:W-:Y:S05]  /*2940*/  BSYNC.RECONVERGENT B0 ;  /* 0x0000000000007941 */ /* 0x000fea0003800200 */
.L_x_22797:
[----:B------:R-:W-:Y:S01]  /*2950*/  ISETP.GE.U32.AND P0, PT, R10, 0x40, PT ;  /* 0x000000400a00780c */ /* 0x000fe20003f06070 */
[----:B------:R-:W-:-:S12]  /*2960*/  BSSY.RECONVERGENT B0, `(.L_x_22799) ;  /* 0x000001a000007945 */ /* 0x000fd80003800200 */
[----:B------:R-:W-:Y:S05]  /*2970*/  @!P0 BRA `(.L_x_22800) ;  /* 0x0000000000608947 */ /* 0x000fea0003800000 */
[--C-:B01----:R-:W-:Y:S01]  /*2980*/  FADD.FTZ R50, R28, -R64.reuse ;  /* 0x800000401c327221 */ /* 0x103fe20000010000 */
        /* <DEDUP_REMOVED lines=23> */
.L_x_22800:
[----:B------:R-:W-:Y:S05]  /*2b00*/  BSYNC.RECONVERGENT B0 ;  /* 0x0000000000007941 */ /* 0x000fea0003800200 */
.L_x_22799:
[----:B------:R-:W-:Y:S01]  /*2b10*/  ISETP.GE.U32.AND P0, PT, R10, 0x60, PT ;  /* 0x000000600a00780c */ /* 0x000fe20003f06070 */
[----:B------:R-:W-:-:S12]  /*2b20*/  BSSY.RECONVERGENT B0, `(.L_x_22801) ;  /* 0x000001a000007945 */ /* 0x000fd80003800200 */
[----:B------:R-:W-:Y:S05]  /*2b30*/  @!P0 BRA `(.L_x_22802) ;  /* 0x0000000000608947 */ /* 0x000fea0003800000 */
[--C-:B01-3--:R-:W-:Y:S01]  /*2b40*/  FADD.FTZ R50, R33, -R64.reuse ;  /* 0x8000004021327221 */ /* 0x10bfe20000010000 */
[----:B--2---:R-:W0:Y:S01]  /*2b50*/  LDC.64 R88, c[0x0][0x428] ;  /* 0x00010a00ff587b82 */ /* 0x004e220000000a00 */
[----:B------:R-:W-:Y:S02]  /*2b60*/  HADD2.F32 R76, -RZ, R83.H0_H0 ;  /* 0x20000053ff4c7230 */ /* 0x000fe40000004100 */
[----:B------:R-:W-:Y:S01]  /*2b70*/  FADD.FTZ R78, R32, -R64 ;  /* 0x80000040204e7221 */ /* 0x000fe20000010000 */
[C---:B------:R-:W-:Y:S01]  /*2b80*/  FMUL.FTZ R49, R67.reuse, R50 ;  /* 0x0000003243317220 */ /* 0x040fe20000410000 */
[----:B------:R-:W-:Y:S02]  /*2b90*/  HADD2.F32 R50, -RZ, R74.H0_H0 ;  /* 0x2000004aff327230 */ /* 0x000fe40000004100 */
[----:B------:R-:W-:Y:S02]  /*2ba0*/  HADD2.F32 R48, -RZ, R73.H0_H0 ;  /* 0x20000049ff307230 */ /* 0x000fe40000004100 */
[----:B------:R-:W-:Y:S01]  /*2bb0*/  FMUL.FTZ R78, R67, R78 ;  /* 0x0000004e434e7220 */ /* 0x000fe20000410000 */
[----:B------:R-:W-:-:S02]  /*2bc0*/  HADD2.F32 R51, -RZ, R16.H0_H0 ;  /* 0x20000010ff337230 */ /* 0x000fc40000004100 */
[----:B------:R-:W-:Y:S01]  /*2bd0*/  FFMA.FTZ R49, R49, R50, R76 ;  /* 0x0000003231317223 */ /* 0x000fe2000001004c */
[--C-:B------:R-:W-:Y:S01]  /*2be0*/  FADD.FTZ R50, R34, -R64.reuse ;  /* 0x8000004022327221 */ /* 0x100fe20000010000 */
[----:B------:R-:W-:Y:S01]  /*2bf0*/  FADD.FTZ R76, R35, -R64 ;  /* 0x80000040234c7221 */ /* 0x000fe20000010000 */
[----:B------:R-:W-:Y:S02]  /*2c00*/  FFMA.FTZ R48, R78, R48, R51 ;  /* 0x000000304e307223 */ /* 0x000fe40000010033 */
[----:B------:R-:W-:Y:S01]  /*2c10*/  FMUL.FTZ R87, R67, R50 ;  /* 0x0000003243577220 */ /* 0x000fe20000410000 */
[----:B------:R-:W-:Y:S02]  /*2c20*/  HADD2.F32 R51, -RZ, R73.H1_H1 ;  /* 0x30000049ff337230 */ /* 0x000fe40000004100 */
[----:B------:R-:W-:Y:S02]  /*2c30*/  HADD2.F32 R50, -RZ, R17.H0_H0 ;  /* 0x20000011ff327230 */ /* 0x000fe40000004100 */
[----:B------:R-:W-:-:S03]  /*2c40*/  HADD2.F32 R78, -RZ, R83.H1_H1 ;  /* 0x30000053ff4e7230 */ /* 0x000fc60000004100 */
[----:B------:R-:W-:Y:S01]  /*2c50*/  FFMA.FTZ R50, R87, R51, R50 ;  /* 0x0000003357327223 */ /* 0x000fe20000010032 */
[----:B------:R-:W-:Y:S01]  /*2c60*/  FMUL.FTZ R51, R67, R76 ;  /* 0x0000004c43337220 */ /* 0x000fe20000410000 */
[----:B------:R-:W-:Y:S02]  /*2c70*/  HADD2.F32 R76, -RZ, R74.H1_H1 ;  /* 0x3000004aff4c7230 */ /* 0x000fe40000004100 */
[C---:B0-----:R-:W-:Y:S01]  /*2c80*/  IMAD.WIDE.U32 R88, R54.reuse, 0x10, R88 ;  /* 0x0000001036587825 */ /* 0x041fe200078e0058 */
[----:B------:R-:W-:-:S03]  /*2c90*/  IADD3 R54, PT, PT, R54, 0x20, RZ ;  /* 0x0000002036367810 */ /* 0x000fc60007ffe0ff */
[----:B------:R-:W-:-:S05]  /*2ca0*/  FFMA.FTZ R51, R51, R76, R78 ;  /* 0x0000004c33337223 */ /* 0x000fca000001004e */
[----:B------:R4:W-:Y:S02]  /*2cb0*/  STG.E.128 desc[UR6][R88.64], R48 ;  /* 0x0000003058007986 */ /* 0x0009e4000c101d06 */
.L_x_22802:
[----:B------:R-:W-:Y:S05]  /*2cc0*/  BSYNC.RECONVERGENT B0 ;  /* 0x0000000000007941 */ /* 0x000fea0003800200 */
.L_x_22801:
[----:B------:R-:W-:Y:S01]  /*2cd0*/  ISETP.GE.U32.AND P0, PT, R10, 0x80, PT ;  /* 0x000000800a00780c */ /* 0x000fe20003f06070 */
[----:B------:R-:W-:-:S12]  /*2ce0*/  BSSY.RECONVERGENT B0, `(.L_x_22803) ;  /* 0x000001a000007945 */ /* 0x000fd80003800200 */
[----:B------:R-:W-:Y:S05]  /*2cf0*/  @!P0 BRA `(.L_x_22804) ;  /* 0x0000000000608947 */ /* 0x000fea0003800000 */
[--C-:B01-34-:R-:W-:Y:S01]  /*2d00*/  FADD.FTZ R50, R37, -R64.reuse ;  /* 0x8000004025327221 */ /* 0x11bfe20000010000 */
        /* <DEDUP_REMOVED lines=23> */
.L_x_22804:
[----:B------:R-:W-:Y:S05]  /*2e80*/  BSYNC.RECONVERGENT B0 ;  /* 0x0000000000007941 */ /* 0x000fea0003800200 */
.L_x_22803:
        /* <DEDUP_REMOVED lines=27> */
.L_x_22806:
[----:B------:R-:W-:Y:S05]  /*3040*/  BSYNC.RECONVERGENT B0 ;  /* 0x0000000000007941 */ /* 0x000fea0003800200 */
.L_x_22805:
[----:B------:R-:W-:Y:S01]  /*3050*/  ISETP.GE.U32.AND P0, PT, R10, 0xc0, PT ;  /* 0x000000c00a00780c */ /* 0x000fe20003f06070 */
[----:B------:R-:W-:-:S12]  /*3060*/  BSSY.RECONVERGENT B0, `(.L_x_22807) ;  /* 0x0000011000007945 */ /* 0x000fd80003800200 */
[----:B------:R-:W-:Y:S05]  /*3070*/  @!P0 BRA `(.L_x_22808) ;  /* 0x00000000003c8947 */ /* 0x000fea0003800000 */
[----:B------:R-:W5:Y:S01]  /*3080*/  LDC.64 R86, c[0x0][0x428] ;  /* 0x00010a00ff567b82 */ /* 0x000f620000000a00 */
[--C-:B01234-:R-:W-:Y:S01]  /*3090*/  FADD.FTZ R48, R44, -R64.reuse ;  /* 0x800000402c307221 */ /* 0x11ffe20000010000 */
        /* <DEDUP_REMOVED lines=11> */
[----:B-----5:R-:W-:-:S05]  /*3150*/  IMAD.WIDE.U32 R86, R54, 0x10, R86 ;  /* 0x0000001036567825 */ /* 0x020fca00078e0056 */
[----:B------:R0:W-:Y:S02]  /*3160*/  STG.E.128 desc[UR6][R86.64], R48 ;  /* 0x0000003056007986 */ /* 0x0001e4000c101d06 */
.L_x_22808:
[----:B------:R-:W-:Y:S05]  /*3170*/  BSYNC.RECONVERGENT B0 ;  /* 0x0000000000007941 */ /* 0x000fea0003800200 */
.L_x_22807:
[----:B01234-:R-:W0:Y:S02]  /*3180*/  LDC.64 R48, c[0x0][0x380] ;  /* 0x0000e000ff307b82 */ /* 0x01fe240000000a00 */
[----:B0-----:R-:W-:-:S04]  /*3190*/  LEA R8, R48, R8, 0x2 ;  /* 0x0000000830087211 */ /* 0x001fc800078e10ff */
[----:B------:R-:W-:-:S13]  /*31a0*/  ISETP.GE.AND P0, PT, R8, R49, PT ;  /* 0x000000310800720c */ /* 0x000fda0003f06270 */
[----:B------:R-:W-:Y:S05]  /*31b0*/  @!P0 BRA `(.L_x_22809) ;  /* 0xffffffdc006c8947 */ /* 0x000fea000383ffff */
[----:B------:R-:W-:Y:S05]  /*31c0*/  EXIT ;  /* 0x000000000000794d */ /* 0x000fea0003800000 */
.L_x_22796:
[----:B-----5:R-:W-:Y:S01]  /*31d0*/  HFMA2 R64, -RZ, RZ, 0, 5.9604644775390625e-08 ;  /* 0x00000001ff407431 */ /* 0x020fe200000001ff */
[----:B------:R-:W-:Y:S01]  /*31e0*/  BSSY B0, `(.L_x_22810) ;  /* 0x0000007000007945 */ /* 0x000fe20003800000 */
[----:B------:R-:W-:Y:S02]  /*31f0*/  MOV R88, R89 ;  /* 0x0000005900587202 */ /* 0x000fe40000000f00 */
[----:B01234-:R-:W-:Y:S02]  /*3200*/  MOV R51, 0x1f ;  /* 0x0000001f00337802 */ /* 0x01ffe40000000f00 */
[----:B------:R-:W-:-:S07]  /*3210*/  MOV R67, 0xffffffff ;  /* 0xffffffff00437802 */ /* 0x000fce0000000f00 */
[----:B------:R-:W-:Y:S05]  /*3220*/  WARPSYNC.COLLECTIVE R67, `(.L_x_22811) ;  /* 0x0000000043087348 */ /* 0x000fea0003c00000 */
[----:B------:R0:W1:Y:S02]  /*3230*/  SHFL.BFLY P6, R86, R88, R64, R51 ;  /* 0x0c00004058567389 */ /* 0x00006400000c0033 */
[----:B01----:R-:W-:Y:S05]  /*3240*/  ENDCOLLECTIVE ;  /* 0x000000000000791b */ /* 0x003fea0003800000 */
.L_x_22811:
[----:B------:R-:W-:Y:S05]  /*3250*/  BSYNC B0 ;  /* 0x0000000000007941 */ /* 0x000fea0003800000 */
.L_x_22810:
        /* <DEDUP_REMOVED lines=8> */
.L_x_22812:
[----:B------:R-:W-:Y:S02]  /*32e0*/  HFMA2 R64, -RZ, RZ, 0, 2.384185791015625e-07 ;  /* 0x00000004ff407431 */ /* 0x000fe400000001ff */
[----:B------:R-:W-:-:S05]  /*32f0*/  FADD.FTZ R87, R88, R86 ;  /* 0x0000005658577221 */ /* 0x000fca0000010000 */
[----:B------:R-:W-:-:S07]  /*3300*/  MOV R88, R87 ;  /* 0x0000005700587202 */ /* 0x000fce0000000f00 */
[----:B------:R-:W-:Y:S05]  /*3310*/  WARPSYNC.COLLECTIVE R67, `(.L_x_22813) ;  /* 0x0000000043087348 */ /* 0x000fea0003c00000 */
[----:B------:R0:W1:Y:S02]  /*3320*/  SHFL.BFLY P6, R86, R88, R64, R51 ;  /* 0x0c00004058567389 */ /* 0x00006400000c0033 */
[----:B01----:R-:W-:Y:S05]  /*3330*/  ENDCOLLECTIVE ;  /* 0x000000000000791b */ /* 0x003fea0003800000 */
.L_x_22813:
[----:B------:R-:W-:Y:S02]  /*3340*/  HFMA2 R64, -RZ, RZ, 0, 4.76837158203125e-07 ;  /* 0x00000008ff407431 */ /* 0x000fe400000001ff */
[----:B------:R-:W-:-:S05]  /*3350*/  FADD.FTZ R78, R87, R86 ;  /* 0x00000056574e7221 */ /* 0x000fca0000010000 */
[----:B------:R-:W-:-:S07]  /*3360*/  MOV R88, R78 ;  /* 0x0000004e00587202 */ /* 0x000fce0000000f00 */
[----:B------:R-:W-:Y:S05]  /*3370*/  WARPSYNC.COLLECTIVE R67, `(.L_x_22814) ;  /* 0x0000000043087348 */ /* 0x000fea0003c00000 */
[----:B------:R0:W1:Y:S02]  /*3380*/  SHFL.BFLY P6, R86, R88, R64, R51 ;  /* 0x0c00004058567389 */ /* 0x00006400000c0033 */
[----:B01----:R-:W-:Y:S05]  /*3390*/  ENDCOLLECTIVE ;  /* 0x000000000000791b */ /* 0x003fea0003800000 */
.L_x_22814:
[----:B------:R-:W-:Y:S02]  /*33a0*/  HFMA2 R64, -RZ, RZ, 0, 9.5367431640625e-07 ;  /* 0x00000010ff407431 */ /* 0x000fe400000001ff */
[----:B------:R-:W-:-:S05]  /*33b0*/  FADD.FTZ R50, R78, R86 ;  /* 0x000000564e327221 */ /* 0x000fca0000010000 */
[----:B------:R-:W-:-:S07]  /*33c0*/  MOV R88, R50 ;  /* 0x0000003200587202 */ /* 0x000fce0000000f00 */
[----:B------:R-:W-:Y:S05]  /*33d0*/  WARPSYNC.COLLECTIVE R67, `(.L_x_22815) ;  /* 0x0000000043087348 */ /* 0x000fea0003c00000 */
[----:B------:R0:W1:Y:S02]  /*33e0*/  SHFL.BFLY P6, R86, R88, R64, R51 ;  /* 0x0c00004058567389 */ /* 0x00006400000c0033 */
[----:B01----:R-:W-:Y:S05]  /*33f0*/  ENDCOLLECTIVE ;  /* 0x000000000000791b */ /* 0x003fea0003800000 */
.L_x_22815:
[----:B------:R-:W-:Y:S01]  /*3400*/  MOV R64, 0x1 ;  /* 0x0000000100407802 */ /* 0x000fe20000000f00 */
[----:B------:R-:W-:Y:S01]  /*3410*/  FADD.FTZ R48, R50, R86 ;  /* 0x0000005632307221 */ /* 0x000fe20000010000 */
[----:B------:R-:W-:-:S03]  /*3420*/  ISETP.GT.U32.AND P6, PT, R10, 0xbf, PT ;  /* 0x000000bf0a00780c */ /* 0x000fc60003fc4070 */
        /* <DEDUP_REMOVED lines=50> */
[----:B------:R-:W-:-:S07]  /*3750*/  HFMA2 R51, -RZ, RZ, 0, 1.847743988037109375e-06 ;  /* 0x0000001fff337431 */ /* 0x000fce00000001ff */
[----:B------:R-:W-:Y:S05]  /*3760*/  WARPSYNC.COLLECTIVE R67, `(.L_x_22816) ;  /* 0x0000000043087348 */ /* 0x000fea0003c00000 */
[----:B------:R0:W1:Y:S02]  /*3770*/  SHFL.BFLY P6, R86, R88, R64, R51 ;  /* 0x0c00004058567389 */ /* 0x00006400000c0033 */
[----:B01----:R-:W-:Y:S05]  /*3780*/  ENDCOLLECTIVE ;  /* 0x000000000000791b */ /* 0x003fea0003800000 */
.L_x_22816:
[----:B------:R-:W-:Y:S02]  /*3790*/  HFMA2 R64, -RZ, RZ, 0, 1.1920928955078125e-07 ;  /* 0x00000002ff407431 */ /* 0x000fe400000001ff */
[----:B------:R-:W-:-:S05]  /*37a0*/  FADD.FTZ R87, R88, R86 ;  /* 0x0000005658577221 */ /* 0x000fca0000010000 */
[----:B------:R-:W-:-:S07]  /*37b0*/  MOV R88, R87 ;  /* 0x0000005700587202 */ /* 0x000fce0000000f00 */
[----:B------:R-:W-:Y:S05]  /*37c0*/  WARPSYNC.COLLECTIVE R67, `(.L_x_22817) ;  /* 0x0000000043087348 */ /* 0x000fea0003c00000 */
[----:B------:R0:W1:Y:S02]  /*37d0*/  SHFL.BFLY P6, R86, R88, R64, R51 ;  /* 0x0c00004058567389 */ /* 0x00006400000c0033 */
[----:B01----:R-:W-:Y:S05]  /*37e0*/  ENDCOLLECTIVE ;  /* 0x000000000000791b */ /* 0x003fea0003800000 */
.L_x_22817:
[----:B------:R-:W-:Y:S02]  /*37f0*/  HFMA2 R64, -RZ, RZ, 0, 2.384185791015625e-07 ;  /* 0x00000004ff407431 */ /* 0x000fe400000001ff */
[----:B------:R-:W-:-:S05]  /*3800*/  FADD.FTZ R78, R87, R86 ;  /* 0x00000056574e7221 */ /* 0x000fca0000010000 */
[----:B------:R-:W-:-:S07]  /*3810*/  MOV R88, R78 ;  /* 0x0000004e00587202 */ /* 0x000fce0000000f00 */
[----:B------:R-:W-:Y:S05]  /*3820*/  WARPSYNC.COLLECTIVE R67, `(.L_x_22818) ;  /* 0x0000000043087348 */ /* 0x000fea0003c00000 */
[----:B------:R0:W1:Y:S02]  /*3830*/  SHFL.BFLY P6, R86, R88, R64, R51 ;  /* 0x0c00004058567389 */ /* 0x00006400000c0033 */
[----:B01----:R-:W-:Y:S05]  /*3840*/  ENDCOLLECTIVE ;  /* 0x000000000000791b */ /* 0x003fea0003800000 */
.L_x_22818:
[----:B------:R-:W-:Y:S02]  /*3850*/  HFMA2 R64, -RZ, RZ, 0, 4.76837158203125e-07 ;  /* 0x00000008ff407431 */ /* 0x000fe400000001ff */
[----:B------:R-:W-:-:S05]  /*3860*/  FADD.FTZ R76, R78, R86 ;  /* 0x000000564e4c7221 */ /* 0x000fca0000010000 */
[----:B------:R-:W-:-:S07]  /*3870*/  MOV R88, R76 ;  /* 0x0000004c00587202 */ /* 0x000fce0000000f00 */
[----:B------:R-:W-:Y:S05]  /*3880*/  WARPSYNC.COLLECTIVE R67, `(.L_x_22819) ;  /* 0x0000000043087348 */ /* 0x000fea0003c00000 */
[----:B------:R0:W1:Y:S02]  /*3890*/  SHFL.BFLY P6, R86, R88, R64, R51 ;  /* 0x0c00004058567389 */ /* 0x00006400000c0033 */
[----:B01----:R-:W-:Y:S05]  /*38a0*/  ENDCOLLECTIVE ;  /* 0x000000000000791b */ /* 0x003fea0003800000 */
.L_x_22819:
[----:B------:R-:W-:Y:S02]  /*38b0*/  HFMA2 R64, -RZ, RZ, 0, 9.5367431640625e-07 ;  /* 0x00000010ff407431 */ /* 0x000fe400000001ff */
[----:B------:R-:W-:-:S05]  /*38c0*/  FADD.FTZ R50, R76, R86 ;  /* 0x000000564c327221 */ /* 0x000fca0000010000 */
[----:B------:R-:W-:-:S07]  /*38d0*/  MOV R88, R50 ;  /* 0x0000003200587202 */ /* 0x000fce0000000f00 */
[----:B------:R-:W-:Y:S05]  /*38e0*/  WARPSYNC.COLLECTIVE R67, `(.L_x_22820) ;  /* 0x0000000043087348 */ /* 0x000fea0003c00000 */
[----:B------:R0:W1:Y:S02]  /*38f0*/  SHFL.BFLY P6, R86, R88, R64, R51 ;  /* 0x0c00004058567389 */ /* 0x00006400000c0033 */
[----:B01----:R-:W-:Y:S05]  /*3900*/  ENDCOLLECTIVE ;  /* 0x000000000000791b */ /* 0x003fea0003800000 */
.L_x_22820:
[----:B------:R-:W-:Y:S05]  /*3910*/  BRA `(.L_x_22821) ;  /* 0xffffffec00647947 */ /* 0x000fea000383ffff */
.L_x_22822:
        /* <DEDUP_REMOVED lines=14> */
.L_x_28834:


//--------------------- .text._ZN10layer_norm13ln_fwd_kernelINS_13Kernel_traitsI6__halfffffjLj768ELj1ELj4ELj1ELj16ENS_18Kernel_traits_baseILj768ES2_ffffjLj128EEEEELb0ELb1ELb0ELb1EEEvNS_9FwdParamsE --------------------------
	.section	.text._ZN10layer_norm13ln_fwd_kernelINS_13Kernel_traitsI6__halfffffjLj768ELj1ELj4ELj1ELj16ENS_18Kernel_traits_baseILj768ES2_ffffjLj128EEEEELb0ELb1ELb0ELb1EEEvNS_9FwdParamsE,"ax",@progbits
	.align	128
        .global         _ZN10layer_norm13ln_fwd_kernelINS_13Kernel_traitsI6__halfffffjLj768ELj1ELj4ELj1ELj16ENS_18Kernel_traits_baseILj768ES2_ffffjLj128EEEEELb0ELb1ELb0ELb1EEEvNS_9FwdParamsE
        .type           _ZN10layer_norm13ln_fwd_kernelINS_13Kernel_traitsI6__halfffffjLj768ELj1ELj4ELj1ELj16ENS_18Kernel_traits_baseILj768ES2_ffffjLj128EEEEELb0ELb1ELb0ELb1EEEvNS_9FwdParamsE,@function
        .size           _ZN10layer_norm13ln_fwd_kernelINS_13Kernel_traitsI6__halfffffjLj768ELj1ELj4ELj1ELj16ENS_18Kernel_traits_baseILj768ES2_ffffjLj128EEEEELb0ELb1ELb0ELb1EEEvNS_9FwdParamsE,(.L_x_28835 - _ZN10layer_norm13ln_fwd_kernelINS_13Kernel_traitsI6__halfffffjLj768ELj1ELj4ELj1ELj16ENS_18Kernel_traits_baseILj768ES2_ffffjLj128EEEEELb0ELb1ELb0ELb1EEEvNS_9FwdParamsE)
        .other          _ZN10layer_norm13ln_fwd_kernelINS_13Kernel_traitsI6__halfffffjLj768ELj1ELj4ELj1ELj16ENS_18Kernel_traits_baseILj768ES2_ffffjLj128EEEEELb0ELb1ELb0ELb1EEEvNS_9FwdParamsE,@"STO_CUDA_ENTRY STV_DEFAULT"
_ZN10layer_norm13ln_fwd_kernelINS_13Kernel_traitsI6__halfffffjLj768ELj1ELj4ELj1ELj16ENS_18Kernel_traits_baseILj768ES2_ffffjLj128EEEEELb0ELb1ELb0ELb1EEEvNS_9FwdParamsE:
.text._ZN10layer_norm13ln_fwd_kernelINS_13Kernel_traitsI6__halfffffjLj768ELj1ELj4ELj1ELj16ENS_18Kernel_traits_baseILj768ES2_ffffjLj128EEEEELb0ELb1ELb0ELb1EEEvNS_9FwdParamsE:
        /* <DEDUP_REMOVED lines=16> */
[----:B------:R0:W5:Y:S01]  /*0100*/  LDG.E.64 R34, desc[UR6][R10.64] ;  /* 0x000000060a227981 */ /* 0x000162000c1e1b00 */
[----:B-1----:R-:W-:-:S03]  /*0110*/  IMAD.WIDE.U32 R14, R78, 0x8, R14 ;  /* 0x000000084e0e7825 */ /* 0x002fc600078e000e */
[----:B------:R0:W5:Y:S04]  /*0120*/  LDG.E.64 R32, desc[UR6][R10.64+0x100] ;  /* 0x000100060a207981 */ /* 0x000168000c1e1b00 */
[----:B------:R0:W5:Y:S01]  /*0130*/  LDG.E.64 R30, desc[UR6][R10.64+0x200] ;  /* 0x000200060a1e7981 */ /* 0x000162000c1e1b00 */
[----:B--2---:R-:W-:-:S03]  /*0140*/  IMAD.WIDE.U32 R16, R78, 0x8, R16 ;  /* 0x000000084e107825 */ /* 0x004fc600078e0010 */
[----:B------:R0:W5:Y:S04]  /*0150*/  LDG.E.64 R28, desc[UR6][R10.64+0x300] ;  /* 0x000300060a1c7981 */ /* 0x000168000c1e1b00 */
        /* <DEDUP_REMOVED lines=13> */
[----:B------:R0:W5:Y:S01]  /*0230*/  LDG.E.64 R12, desc[UR6][R14.64+0x500] ;  /* 0x000500060e0c7981 */ /* 0x000162000c1e1b00 */
[----:B------:R-:W-:Y:S05]  /*0240*/  BRA `(.L_x_22824) ;  /* 0x0000000000587947 */ /* 0x000fea0003800000 */
.L_x_22823:
[----:B------:R-:W0:Y:S08]  /*0250*/  LDC.64 R4, c[0x0][0x3e8] ;  /* 0x0000fa00ff047b82 */ /* 0x000e300000000a00 */
[----:B------:R-:W1:Y:S01]  /*0260*/  LDC.64 R2, c[0x0][0x3d0] ;  /* 0x0000f400ff027b82 */ /* 0x000e620000000a00 */
[----:B0-----:R-:W-:-:S05]  /*0270*/  IMAD.WIDE.U32 R14, R78, 0x8, R4 ;  /* 0x000000084e0e7825 */ /* 0x001fca00078e0004 */
[----:B------:R-:W5:Y:S01]  /*0280*/  LDG.E.64 R36, desc[UR6][R14.64] ;  /* 0x000000060e247981 */ /* 0x000f62000c1e1b00 */
[----:B-1----:R-:W-:-:S03]  /*0290*/  IMAD.WIDE.U32 R2, R78, 0x8, R2 ;  /* 0x000000084e027825 */ /* 0x002fc600078e0002 */
[----:B------:R-:W5:Y:S04]  /*02a0*/  LDG.E.64 R38, desc[UR6][R14.64+0x100] ;  /* 0x000100060e267981 */ /* 0x000f68000c1e1b00 */
[----:B------:R-:W5:Y:S04]  /*02b0*/  LDG.E.64 R40, desc[UR6][R14.64+0x200] ;  /* 0x000200060e287981 */ /* 0x000f68000c1e1b00 */
[----:B------:R-:W5:Y:S04]  /*02c0*/  LDG.E.64 R42, desc[UR6][R14.64+0x300] ;  /* 0x000300060e2a7981 */ /* 0x000f68000c1e1b00 */
[----:B------:R-:W5:Y:S04]  /*02d0*/  LDG.E.64 R44, desc[UR6][R14.64+0x400] ;  /* 0x000400060e2c7981 */ /* 0x000f68000c1e1b00 */
[----:B------:R-:W5:Y:S01]  /*02e0*/  LDG.E.64 R48, desc[UR6][R14.64+0x500] ;  /* 0x000500060e307981 */ /* 0x000f62000c1e1b00 */
[----:B------:R-:W-:-:S02]  /*02f0*/  CS2R R12, SRZ ;  /* 0x00000000000c7805 */ /* 0x000fc4000001ff00 */
[----:B------:R-:W-:Y:S02]  /*0300*/  CS2R R10, SRZ ;  /* 0x00000000000a7805 */ /* 0x000fe4000001ff00 */
[----:B------:R-:W-:Y:S01]  /*0310*/  CS2R R8, SRZ ;  /* 0x0000000000087805 */ /* 0x000fe2000001ff00 */
[----:B------:R-:W5:Y:S01]  /*0320*/  LDG.E.64 R34, desc[UR6][R2.64] ;  /* 0x0000000602227981 */ /* 0x000f62000c1e1b00 */
[----:B------:R-:W-:Y:S02]  /*0330*/  CS2R R6, SRZ ;  /* 0x0000000000067805 */ /* 0x000fe4000001ff00 */
[----:B------:R-:W-:Y:S01]  /*0340*/  CS2R R4, SRZ ;  /* 0x0000000000047805 */ /* 0x000fe2000001ff00 */
[----:B------:R-:W5:Y:S04]  /*0350*/  LDG.E.64 R32, desc[UR6][R2.64+0x100] ;  /* 0x0001000602207981 */ /* 0x000f68000c1e1b00 */
[----:B------:R-:W5:Y:S04]  /*0360*/  LDG.E.64 R30, desc[UR6][R2.64+0x200] ;  /* 0x00020006021e7981 */ /* 0x000f68000c1e1b00 */
[----:B------:R-:W5:Y:S04]  /*0370*/  LDG.E.64 R28, desc[UR6][R2.64+0x300] ;  /* 0x00030006021c7981 */ /* 0x000f68000c1e1b00 */
[----:B------:R-:W5:Y:S04]  /*0380*/  LDG.E.64 R26, desc[UR6][R2.64+0x400] ;  /* 0x00040006021a7981 */ /* 0x000f68000c1e1b00 */
[----:B------:R0:W5:Y:S02]  /*0390*/  LDG.E.64 R24, desc[UR6][R2.64+0x500] ;  /* 0x0005000602187981 */ /* 0x000164000c1e1b00 */
[----:B0-----:R-:W-:-:S07]  /*03a0*/  CS2R R2, SRZ ;  /* 0x0000000000027805 */ /* 0x001fce000001ff00 */
.L_x_22824:
[----:B------:R-:W1:Y:S02]  /*03b0*/  LDCU UR4, c[0x0][0x384] ;  /* 0x00007080ff0477ac */ /* 0x000e640008000800 */
[----:B-1----:R-:W-:-:S13]  /*03c0*/  ISETP.GE.AND P0, PT, R0, UR4, PT ;  /* 0x0000000400007c0c */ /* 0x002fda000bf06270 */
[----:B------:R-:W-:Y:S05]  /*03d0*/  @P0 EXIT ;  /* 0x000000000000094d */ /* 0x000fea0003800000 */
[----:B------:R-:W1:Y:S01]  /*03e0*/  LDCU.64 UR4, c[0x0][0x3e0] ;  /* 0x00007c00ff0477ac */ /* 0x000e620008000a00 */
[----:B0----5:R-:W-:Y:S02]  /*03f0*/  MOV R17, R36 ;  /* 0x0000002400117202 */ /* 0x021fe40000000f00 */
[----:B------:R-:W-:Y:S02]  /*0400*/  MOV R18, R37 ;  /* 0x0000002500127202 */ /* 0x000fe40000000f00 */
[----:B------:R-:W-:Y:S02]  /*0410*/  MOV R19, R32 ;  /* 0x0000002000137202 */ /* 0x000fe40000000f00 */
[--C-:B------:R-:W-:Y:S02]  /*0420*/  PRMT R84, R18, 0x5410, R17.reuse ;  /* 0x0000541012547816 */ /* 0x100fe40000000011 */
[----:B------:R-:W-:Y:S02]  /*0430*/  PRMT R17, R19, 0x7610, R17 ;  /* 0x0000761013117816 */ /* 0x000fe40000000011 */
[----:B------:R-:W-:-:S02]  /*0440*/  MOV R18, R38 ;  /* 0x0000002600127202 */ /* 0x000fc40000000f00 */
[----:B------:R-:W-:Y:S02]  /*0450*/  MOV R19, R39 ;  /* 0x0000002700137202 */ /* 0x000fe40000000f00 */
[----:B------:R-:W-:Y:S02]  /*0460*/  MOV R20, R30 ;  /* 0x0000001e00147202 */ /* 0x000fe40000000f00 */
[----:B------:R-:W-:Y:S01]  /*0470*/  PRMT R83, R19, 0x5410, R18 ;  /* 0x0000541013537816 */ /* 0x000fe20000000012 */
[----:B-1----:R-:W-:Y:S01]  /*0480*/  UISETP.NE.U32.AND UP0, UPT, UR4, URZ, UPT ;  /* 0x000000ff0400728c */ /* 0x002fe2000bf05070 */
[----:B------:R-:W-:Y:S01]  /*0490*/  PRMT R19, R20, 0x7610, R19 ;  /* 0x0000761014137816 */ /* 0x000fe20000000013 */
[----:B------:R-:W0:Y:S01]  /*04a0*/  LDCU.U8 UR4, c[0x0][0x410] ;  /* 0x00008200ff0477ac */ /* 0x000e220008000000 */
[----:B------:R-:W-:Y:S02]  /*04b0*/  MOV R20, R40 ;  /* 0x0000002800147202 */ /* 0x000fe40000000f00 */
[----:B------:R-:W-:Y:S01]  /*04c0*/  MOV R21, R41 ;  /* 0x0000002900157202 */ /* 0x000fe20000000f00 */
[----:B------:R-:W-:Y:S01]  /*04d0*/  UISETP.NE.AND.EX UP0, UPT, UR5, URZ, UPT, UP0 ;  /* 0x000000ff0500728c */ /* 0x000fe2000bf05300 */
        /* <DEDUP_REMOVED lines=8> */
[----:B------:R-:W-:Y:S02]  /*0560*/  PRMT R23, R46, 0x7610, R23 ;  /* 0x000076102e177816 */ /* 0x000fe40000000017 */
[----:B------:R-:W-:Y:S02]  /*0570*/  MOV R16, R35 ;  /* 0x0000002300107202 */ /* 0x000fe40000000f00 */
[----:B------:R-:W-:Y:S02]  /*0580*/  MOV R46, R44 ;  /* 0x0000002c002e7202 */ /* 0x000fe40000000f00 */
[----:B------:R-:W-:Y:S02]  /*0590*/  MOV R47, R45 ;  /* 0x0000002d002f7202 */ /* 0x000fe40000000f00 */
[----:B------:R-:W-:-:S02]  /*05a0*/  MOV R50, R48 ;  /* 0x0000003000327202 */ /* 0x000fc40000000f00 */
[----:B------:R-:W-:Y:S02]  /*05b0*/  MOV R51, R49 ;  /* 0x0000003100337202 */ /* 0x000fe40000000f00 */
[----:B------:R-:W-:Y:S02]  /*05c0*/  PRMT R15, R14, 0x7610, R15 ;  /* 0x000076100e0f7816 */ /* 0x000fe4000000000f */
[----:B------:R-:W-:Y:S02]  /*05d0*/  PRMT R14, R16, 0x7610, R14 ;  /* 0x00007610100e7816 */ /* 0x000fe4000000000e */
[----:B------:R-:W-:Y:S02]  /*05e0*/  PRMT R80, R47, 0x5410, R46 ;  /* 0x000054102f507816 */ /* 0x000fe4000000002e */
[----:B------:R-:W-:Y:S02]  /*05f0*/  MOV R16, R33 ;  /* 0x0000002100107202 */ /* 0x000fe40000000f00 */
[----:B------:R-:W-:-:S02]  /*0600*/  MOV R18, R31 ;  /* 0x0000001f00127202 */ /* 0x000fc40000000f00 */
[----:B------:R-:W-:Y:S02]  /*0610*/  MOV R20, R29 ;  /* 0x0000001d00147202 */ /* 0x000fe40000000f00 */
[----:B------:R-:W-:Y:S02]  /*0620*/  MOV R22, R27 ;  /* 0x0000001b00167202 */ /* 0x000fe40000000f00 */
[----:B------:R-:W-:Y:S02]  /*0630*/  MOV R46, R24 ;  /* 0x00000018002e7202 */ /* 0x000fe40000000f00 */
[----:B------:R-:W-:Y:S02]  /*0640*/  MOV R47, R25 ;  /* 0x00000019002f7202 */ /* 0x000fe40000000f00 */
[----:B------:R-:W-:Y:S01]  /*0650*/  PRMT R79, R51, 0x5410, R50 ;  /* 0x00005410334f7816 */ /* 0x000fe20000000032 */
[----:B0-----:R-:W-:Y:S06]  /*0660*/  BRA.U UP0, `(.L_x_22825) ;  /* 0x0000001900947547 */ /* 0x001fec000b800000 */
[----:B------:R-:W0:Y:S01]  /*0670*/  LDCU.64 UR8, c[0x0][0x3a0] ;  /* 0x00007400ff0877ac */ /* 0x000e220008000a00 */
[--C-:B------:R-:W-:Y:S01]  /*0680*/  SHF.R.U64 R112, R36, 0x10, R37.reuse ;  /* 0x0000001024707819 */ /* 0x100fe20000001225 */
[----:B------:R-:W-:Y:S01]  /*0690*/  HADD2.F32 R92, -RZ, R2.H0_H0 ;  /* 0x20000002ff5c7230 */ /* 0x000fe20000004100 */
[----:B------:R-:W-:Y:S01]  /*06a0*/  SHF.R.U32.HI R36, RZ, 0x10, R37 ;  /* 0x00000010ff247819 */ /* 0x000fe20000011625 */
[----:B------:R-:W-:Y:S01]  /*06b0*/  HADD2.F32 R76, -RZ, R3.H0_H0 ;  /* 0x20000003ff4c7230 */ /* 0x000fe20000004100 */
[----:B------:R-:W-:Y:S01]  /*06c0*/  SHF.R.U64 R113, R38, 0x10, R39 ;  /* 0x0000001026717819 */ /* 0x000fe20000001227 */
[----:B------:R-:W-:Y:S01]  /*06d0*/  HADD2.F32 R72, -RZ, R4.H0_H0 ;  /* 0x20000004ff487230 */ /* 0x000fe20000004100 */
[----:B------:R-:W-:Y:S01]  /*06e0*/  SHF.R.U64 R116, R44, 0x10, R45 ;  /* 0x000000102c747819 */ /* 0x000fe2000000122d */
[----:B------:R-:W-:Y:S01]  /*06f0*/  HADD2.F32 R68, -RZ, R5.H0_H0 ;  /* 0x20000005ff447230 */ /* 0x000fe20000004100 */
[--C-:B------:R-:W-:Y:S01]  /*0700*/  SHF.R.U64 R117, R48, 0x10, R49.reuse ;  /* 0x0000001030757819 */ /* 0x100fe20000001231 */
[----:B------:R-:W-:Y:S01]  /*0710*/  HADD2.F32 R64, -RZ, R6.H0_H0 ;  /* 0x20000006ff407230 */ /* 0x000fe20000004100 */
[----:B------:R-:W-:Y:S01]  /*0720*/  SHF.R.U32.HI R37, RZ, 0x10, R49 ;  /* 0x00000010ff257819 */ /* 0x000fe20000011631 */
[----:B------:R-:W-:Y:S01]  /*0730*/  HADD2.F32 R93, -RZ, R15.H0_H0 ;  /* 0x2000000fff5d7230 */ /* 0x000fe20000004100 */
[----:B------:R-:W-:Y:S01]  /*0740*/  SHF.R.U32.HI R38, RZ, 0x10, R39 ;  /* 0x00000010ff267819 */ /* 0x000fe20000011627 */
[----:B------:R-:W-:Y:S01]  /*0750*/  HADD2.F32 R77, -RZ, R14.H0_H0 ;  /* 0x2000000eff4d7230 */ /* 0x000fe20000004100 */
[----:B------:R-:W-:Y:S01]  /*0760*/  SHF.R.U64 R114, R40, 0x10, R41 ;  /* 0x0000001028727819 */ /* 0x000fe20000001229 */
[----:B------:R-:W-:Y:S01]  /*0770*/  HADD2.F32 R73, -RZ, R17.H0_H0 ;  /* 0x20000011ff497230 */ /* 0x000fe20000004100 */
[----:B------:R-:W-:Y:S01]  /*0780*/  SHF.R.U64 R115, R42, 0x10, R43 ;  /* 0x000000102a737819 */ /* 0x000fe2000000122b */
        /* <DEDUP_REMOVED lines=55> */
[----:B0-----:R-:W-:Y:S01]  /*0b00*/  ISETP.NE.U32.AND P0, PT, RZ, UR8, PT ;  /* 0x00000008ff007c0c */ /* 0x001fe2000bf05070 */
        /* <DEDUP_REMOVED lines=13> */
[----:B------:R-:W-:Y:S01]  /*0be0*/  ISETP.NE.AND.EX P0, PT, RZ, UR9, PT, P0 ;  /* 0x00000009ff007c0c */ /* 0x000fe2000bf05300 */
[----:B------:R-:W-:Y:S01]  /*0bf0*/  HADD2.F32 R58, -RZ, R58.H0_H0 ;  /* 0x2000003aff3a7230 */ /* 0x000fe20000004100 */
[----:B------:R-:W0:Y:S01]  /*0c00*/  LDCU UR5, c[0x0][0x388] ;  /* 0x00007100ff0577ac */ /* 0x000e220008000800 */
[----:B------:R-:W-:-:S02]  /*0c10*/  HADD2.F32 R61, -RZ, R61.H0_H0 ;  /* 0x2000003dff3d7230 */ /* 0x000fc40000004100 */
[----:B------:R-:W-:Y:S01]  /*0c20*/  HADD2.F32 R60, -RZ, R60.H0_H0 ;  /* 0x2000003cff3c7230 */ /* 0x000fe20000004100 */
[----:B------:R-:W1:Y:S01]  /*0c30*/  LDCU UR8, c[0x0][0x448] ;  /* 0x00008900ff0877ac */ /* 0x000e620008000800 */
[----:B------:R-:W-:Y:S02]  /*0c40*/  HADD2.F32 R63, -RZ, R63.H0_H0 ;  /* 0x2000003fff3f7230 */ /* 0x000fe40000004100 */
[----:B------:R-:W-:-:S07]  /*0c50*/  HADD2.F32 R62, -RZ, R62.H0_H0 ;  /* 0x2000003eff3e7230 */ /* 0x000fce0000004100 */
.L_x_22827:
[----:B--2---:R-:W2:Y:S01]  /*0c60*/  LDC.64 R40, c[0x0][0x390] ;  /* 0x0000e400ff287b82 */ /* 0x004ea20000000a00 */
[----:B0-----:R-:W-:-:S05]  /*0c70*/  IMAD R12, R0, UR5, RZ ;  /* 0x00000005000c7c24 */ /* 0x001fca000f8e02ff */
[----:B------:R-:W-:Y:S02]  /*0c80*/  SHF.R.S32.HI R13, RZ, 0x1f, R12 ;  /* 0x0000001fff0d7819 */ /* 0x000fe4000001140c */
[----:B------:R-:W0:Y:S02]  /*0c90*/  @P0 LDC.64 R14, c[0x0][0x3a0] ;  /* 0x0000e800ff0e0b82 */ /* 0x000e240000000a00 */
[----:B------:R-:W-:-:S04]  /*0ca0*/  LEA.HI R13, R13, R12, RZ, 0x2 ;  /* 0x0000000c0d0d7211 */ /* 0x000fc800078f10ff */
[----:B------:R-:W-:Y:S02]  /*0cb0*/  LEA.HI.SX32 R94, R13, R78, 0x1e ;  /* 0x0000004e0d5e7211 */ /* 0x000fe400078ff2ff */
[----:B------:R-:W3:Y:S03]  /*0cc0*/  @P0 LDC.64 R20, c[0x0][0x3a0] ;  /* 0x0000e800ff140b82 */ /* 0x000ee60000000a00 */
[----:B--2---:R-:W-:-:S05]  /*0cd0*/  IMAD.WIDE.U32 R16, R94, 0x10, R40 ;  /* 0x000000105e107825 */ /* 0x004fca00078e0028 */
[----:B------:R-:W2:Y:S01]  /*0ce0*/  LDC.64 R86, c[0x0][0x3a8] ;  /* 0x0000ea00ff567b82 */ /* 0x000ea20000000a00 */
[----:B------:R-:W4:Y:S01]  /*0cf0*/  LDG.E.128 R16, desc[UR6][R16.64] ;  /* 0x0000000610107981 */ /* 0x000f22000c1e1d00 */
[----:B0-----:R-:W-:-:S05]  /*0d00*/  @P0 IMAD.WIDE.U32 R14, R94, 0x10, R14 ;  /* 0x000000105e0e0825 */ /* 0x001fca00078e000e */
[----:B------:R-:W4:Y:S01]  /*0d10*/  @P0 LDG.E.128 R8, desc[UR6][R14.64] ;  /* 0x000000060e080981 */ /* 0x000f22000c1e1d00 */
[--C-:B------:R-:W-:Y:S01]  /*0d20*/  HADD2.F32 R13, -RZ, R84.reuse.H1_H1 ;  /* 0x30000054ff0d7230 */ /* 0x100fe20000004100 */
[----:B------:R-:W-:Y:S01]  /*0d30*/  IADD3 R95, PT, PT, R94, 0x20, RZ ;  /* 0x000000205e5f7810 */ /* 0x000fe20007ffe0ff */
[----:B------:R-:W-:Y:S02]  /*0d40*/  HADD2.F32 R23, -RZ, R84.H0_H0 ;  /* 0x20000054ff177230 */ /* 0x000fe40000004100 */
[--C-:B------:R-:W-:Y:S02]  /*0d50*/  HADD2.F32 R24, -RZ, R112.reuse.H1_H1 ;  /* 0x30000070ff187230 */ /* 0x100fe40000004100 */
[----:B------:R-:W-:Y:S02]  /*0d60*/  HADD2.F32 R22, -RZ, R112.H0_H0 ;  /* 0x20000070ff167230 */ /* 0x000fe40000004100 */
[----:B---3--:R-:W-:-:S04]  /*0d70*/  @P0 IMAD.WIDE.U32 R26, R95, 0x10, R20 ;  /* 0x000000105f1a0825 */ /* 0x008fc800078e0014 */
[----:B------:R-:W-:-:S04]  /*0d80*/  IMAD.WIDE.U32 R20, R95, 0x10, R40 ;  /* 0x000000105f147825 */ /* 0x000fc800078e0028 */
[CC--:B----4-:R-:W-:Y:S01]  /*0d90*/  @P0 FFMA.FTZ R12, R16.reuse, R13.reuse, R8 ;  /* 0x0000000d100c0223 */ /* 0x0d0fe20000010008 */
[----:B------:R-:W-:Y:S01]  /*0da0*/  @!P0 FMUL.FTZ R12, R16, R13 ;  /* 0x0000000d100c8220 */ /* 0x000fe20000410000 */
[CC--:B------:R-:W-:Y:S01]  /*0db0*/  @P0 FFMA.FTZ R14, R18.reuse, R23.reuse, R10 ;  /* 0x00000017120e0223 */ /* 0x0c0fe2000001000a */
[----:B------:R-:W-:Y:S01]  /*0dc0*/  @P0 FFMA.FTZ R15, R19, R24, R11 ;  /* 0x00000018130f0223 */ /* 0x000fe2000001000b */
[----:B------:R-:W-:Y:S01]  /*0dd0*/  @P0 FFMA.FTZ R13, R17, R22, R9 ;  /* 0x00000016110d0223 */ /* 0x000fe20000010009 */
[----:B------:R-:W-:Y:S01]  /*0de0*/  @!P0 FMUL.FTZ R14, R18, R23 ;  /* 0x00000017120e8220 */ /* 0x000fe20000410000 */
[----:B------:R-:W-:Y:S01]  /*0df0*/  @!P0 FMUL.FTZ R15, R19, R24 ;  /* 0x00000018130f8220 */ /* 0x000fe20000410000 */
[----:B------:R-:W-:Y:S01]  /*0e00*/  @!P0 FMUL.FTZ R13, R17, R22 ;  /* 0x00000016110d8220 */ /* 0x000fe20000410000 */
[----:B--2---:R-:W-:Y:S01]  /*0e10*/  IMAD.WIDE.U32 R18, R94, 0x10, R86 ;  /* 0x000000105e127825 */ /* 0x004fe200078e0056 */
[----:B------:R-:W0:Y:S04]  /*0e20*/  @P0 LDC.64 R24, c[0x0][0x3a0] ;  /* 0x0000e800ff180b82 */ /* 0x000e280000000a00 */
[----:B------:R2:W-:Y:S04]  /*0e30*/  STG.E.128 desc[UR6][R18.64], R12 ;  /* 0x0000000c12007986 */ /* 0x0005e8000c101d06 */
[----:B------:R-:W3:Y:S04]  /*0e40*/  @P0 LDG.E.128 R8, desc[UR6][R26.64] ;  /* 0x000000061a080981 */ /* 0x000ee8000c1e1d00 */
[----:B------:R-:W3:Y:S01]  /*0e50*/  LDG.E.128 R20, desc[UR6][R20.64] ;  /* 0x0000000614147981 */ /* 0x000ee2000c1e1d00 */
[----:B------:R-:W-:-:S02]  /*0e60*/  HADD2.F32 R17, -RZ, R83.H1_H1 ;  /* 0x30000053ff117230 */ /* 0x000fc40000004100 */
[----:B------:R-:W-:Y:S01]  /*0e70*/  HADD2.F32 R30, -RZ, R113.H1_H1 ;  /* 0x30000071ff1e7230 */ /* 0x000fe20000004100 */
[----:B------:R-:W-:Y:S01]  /*0e80*/  IADD3 R96, PT, PT, R94, 0x40, RZ ;  /* 0x000000405e607810 */ /* 0x000fe20007ffe0ff */
[----:B------:R-:W-:Y:S02]  /*0e90*/  HADD2.F32 R29, -RZ, R83.H0_H0 ;  /* 0x20000053ff1d7230 */ /* 0x000fe40000004100 */
[----:B------:R-:W-:Y:S02]  /*0ea0*/  HADD2.F32 R28, -RZ, R113.H0_H0 ;  /* 0x20000071ff1c7230 */ /* 0x000fe40000004100 */
[CC--:B---3--:R-:W-:Y:S01]  /*0eb0*/  @P0 FFMA.FTZ R16, R20.reuse, R17.reuse, R8 ;  /* 0x0000001114100223 */ /* 0x0c8fe20000010008 */
[CC--:B--2---:R-:W-:Y:S01]  /*0ec0*/  @P0 FFMA.FTZ R19, R23.reuse, R30.reuse, R11 ;  /* 0x0000001e17130223 */ /* 0x0c4fe2000001000b */
[----:B------:R-:W-:Y:S01]  /*0ed0*/  @!P0 FMUL.FTZ R16, R20, R17 ;  /* 0x0000001114108220 */ /* 0x000fe20000410000 */
[CC--:B------:R-:W-:Y:S01]  /*0ee0*/  @P0 FFMA.FTZ R18, R22.reuse, R29.reuse, R10 ;  /* 0x0000001d16120223 */ /* 0x0c0fe2000001000a */
[----:B------:R-:W-:Y:S01]  /*0ef0*/  @!P0 FMUL.FTZ R19, R23, R30 ;  /* 0x0000001e17138220 */ /* 0x000fe20000410000 */
[----:B------:R-:W-:Y:S01]  /*0f00*/  @P0 FFMA.FTZ R17, R21, R28, R9 ;  /* 0x0000001c15110223 */ /* 0x000fe20000010009 */
[----:B------:R-:W-:Y:S01]  /*0f10*/  @!P0 FMUL.FTZ R18, R22, R29 ;  /* 0x0000001d16128220 */ /* 0x000fe20000410000 */
[----:B0-----:R-:W-:-:S04]  /*0f20*/  @P0 IMAD.WIDE.U32 R30, R96, 0x10, R24 ;  /* 0x00000010601e0825 */ /* 0x001fc800078e0018 */
[----:B------:R-:W-:Y:S02]  /*0f30*/  @!P0 FMUL.FTZ R17, R21, R28 ;  /* 0x0000001c15118220 */ /* 0x000fe40000410000 */
[----:B------:R-:W0:Y:S01]  /*0f40*/  @P0 LDC.64 R28, c[0x0][0x3a0] ;  /* 0x0000e800ff1c0b82 */ /* 0x000e220000000a00 */
[----:B------:R-:W-:-:S04]  /*0f50*/  IMAD.WIDE.U32 R22, R95, 0x10, R86 ;  /* 0x000000105f167825 */ /* 0x000fc800078e0056 */
[----:B------:R-:W-:Y:S01]  /*0f60*/  IMAD.WIDE.U32 R24, R96, 0x10, R40 ;  /* 0x0000001060187825 */ /* 0x000fe200078e0028 */
        /* <DEDUP_REMOVED lines=41> */
[----:B------:R3:W4:Y:S04]  /*1200*/  @P0 LDG.E.128 R8, desc[UR6][R88.64] ;  /* 0x0000000658080981 */ /* 0x000728000c1e1d00 */
[----:B------:R-:W4:Y:S01]  /*1210*/  LDG.E.128 R32, desc[UR6][R32.64] ;  /* 0x0000000620207981 */ /* 0x000f22000c1e1d00 */
[----:B------:R-:W-:-:S02]  /*1220*/  HADD2.F32 R29, -RZ, R80.H1_H1 ;  /* 0x30000050ff1d7230 */ /* 0x000fc40000004100 */
[----:B------:R-:W-:Y:S01]  /*1230*/  HADD2.F32 R98, -RZ, R116.H0_H0 ;  /* 0x20000074ff627230 */ /* 0x000fe20000004100 */
[----:B------:R-:W-:Y:S01]  /*1240*/  IADD3 R101, PT, PT, R94, 0xa0, RZ ;  /* 0x000000a05e657810 */ /* 0x000fe20007ffe0ff */
[----:B------:R-:W-:Y:S02]  /*1250*/  HADD2.F32 R85, -RZ, R80.H0_H0 ;  /* 0x20000050ff557230 */ /* 0x000fe40000004100 */
[----:B------:R-:W-:Y:S02]  /*1260*/  HADD2.F32 R100, -RZ, R116.H1_H1 ;  /* 0x30000074ff647230 */ /* 0x000fe40000004100 */
[----:B------:R-:W-:-:S04]  /*1270*/  IMAD.WIDE.U32 R40, R101, 0x10, R40 ;  /* 0x0000001065287825 */ /* 0x000fc800078e0028 */
[----:B---3--:R-:W-:Y:S01]  /*1280*/  FADD.FTZ R88, RZ, R12 ;  /* 0x0000000cff587221 */ /* 0x008fe20000010000 */
[CC--:B----4-:R-:W-:Y:S01]  /*1290*/  @P0 FFMA.FTZ R28, R32.reuse, R29.reuse, R8 ;  /* 0x0000001d201c0223 */ /* 0x0d0fe20000010008 */
[----:B------:R-:W-:Y:S01]  /*12a0*/  @!P0 FMUL.FTZ R28, R32, R29 ;  /* 0x0000001d201c8220 */ /* 0x000fe20000410000 */
[----:B------:R-:W-:Y:S01]  /*12b0*/  @P0 FFMA.FTZ R29, R33, R98, R9 ;  /* 0x00000062211d0223 */ /* 0x000fe20000010009 */
[CC--:B--2---:R-:W-:Y:S01]  /*12c0*/  @P0 FFMA.FTZ R30, R34.reuse, R85.reuse, R10 ;  /* 0x00000055221e0223 */ /* 0x0c4fe2000001000a */
[----:B------:R-:W-:Y:S01]  /*12d0*/  @P0 FFMA.FTZ R31, R35, R100, R11 ;  /* 0x00000064231f0223 */ /* 0x000fe2000001000b */
[----:B------:R-:W-:Y:S01]  /*12e0*/  @!P0 FMUL.FTZ R29, R33, R98 ;  /* 0x00000062211d8220 */ /* 0x000fe20000410000 */
[----:B------:R-:W-:Y:S01]  /*12f0*/  @!P0 FMUL.FTZ R30, R34, R85 ;  /* 0x00000055221e8220 */ /* 0x000fe20000410000 */
[----:B------:R-:W-:Y:S01]  /*1300*/  @!P0 FMUL.FTZ R31, R35, R100 ;  /* 0x00000064231f8220 */ /* 0x000fe20000410000 */
[----:B------:R-:W-:-:S04]  /*1310*/  IMAD.WIDE.U32 R32, R99, 0x10, R86 ;  /* 0x0000001063207825 */ /* 0x000fc800078e0056 */
[----:B0-----:R-:W-:Y:S01]  /*1320*/  @P0 IMAD.WIDE.U32 R34, R101, 0x10, R42 ;  /* 0x0000001065220825 */ /* 0x001fe200078e002a */
[----:B------:R0:W-:Y:S04]  /*1330*/  STG.E.128 desc[UR6][R32.64], R28 ;  /* 0x0000001c20007986 */ /* 0x0001e8000c101d06 */
[----:B------:R2:W3:Y:S04]  /*1340*/  @P0 LDG.E.128 R8, desc[UR6][R34.64] ;  /* 0x0000000622080981 */ /* 0x0004e8000c1e1d00 */
[----:B------:R-:W3:Y:S01]  /*1350*/  LDG.E.128 R40, desc[UR6][R40.64] ;  /* 0x0000000628287981 */ /* 0x000ee2000c1e1d00 */
        /* <DEDUP_REMOVED lines=12> */
[----:B--2---:R-:W-:Y:S01]  /*1420*/  FADD.FTZ R35, R32, R25 ;  /* 0x0000001920237221 */ /* 0x004fe20000010000 */
[----:B------:R-:W-:-:S03]  /*1430*/  HADD2.F32 R33, -RZ, R79.H1_H1 ;  /* 0x3000004fff217230 */ /* 0x000fc60000004100 */
[----:B------:R-:W-:Y:S01]  /*1440*/  FADD.FTZ R34, R35, R26 ;  /* 0x0000001a23227221 */ /* 0x000fe20000010000 */
[----:B------:R-:W-:Y:S02]  /*1450*/  HADD2.F32 R88, -RZ, R117.H0_H0 ;  /* 0x20000075ff587230 */ /* 0x000fe40000004100 */
[----:B------:R-:W-:Y:S02]  /*1460*/  HADD2.F32 R85, -RZ, R79.H0_H0 ;  /* 0x2000004fff557230 */ /* 0x000fe40000004100 */
[----:B------:R-:W-:Y:S01]  /*1470*/  FADD.FTZ R35, R34, R27 ;  /* 0x0000001b22237221 */ /* 0x000fe20000010000 */
[----:B------:R-:W-:Y:S02]  /*1480*/  HADD2.F32 R98, -RZ, R117.H1_H1 ;  /* 0x30000075ff627230 */ /* 0x000fe40000004100 */
[----:B------:R-:W-:Y:S01]  /*1490*/  IMAD.WIDE.U32 R86, R101, 0x10, R86 ;  /* 0x0000001065567825 */ /* 0x000fe200078e0056 */
[----:B------:R-:W-:Y:S01]  /*14a0*/  UMOV UR9, 0xffffffff ;  /* 0xffffffff00097882 */ /* 0x000fe20000000000 */
[----:B------:R-:W-:-:S02]  /*14b0*/  ISETP.NE.AND P1, PT, R78, RZ, PT ;  /* 0x000000ff4e00720c */ /* 0x000fc40003f25270 */
[CC--:B---3--:R-:W-:Y:S01]  /*14c0*/  @P0 FFMA.FTZ R32, R40.reuse, R33.reuse, R8 ;  /* 0x0000002128200223 */ /* 0x0c8fe20000010008 */
[----:B------:R-:W-:Y:S01]  /*14d0*/  @!P0 FMUL.FTZ R32, R40, R33 ;  /* 0x0000002128208220 */ /* 0x000fe20000410000 */
[----:B------:R-:W-:Y:S01]  /*14e0*/  FADD.FTZ R40, R35, R28 ;  /* 0x0000001c23287221 */ /* 0x000fe20000010000 */
[----:B------:R-:W-:Y:S01]  /*14f0*/  @P0 FFMA.FTZ R33, R41, R88, R9 ;  /* 0x0000005829210223 */ /* 0x000fe20000010009 */
[CC--:B------:R-:W-:Y:S01]  /*1500*/  @P0 FFMA.FTZ R34, R42.reuse, R85.reuse, R10 ;  /* 0x000000552a220223 */ /* 0x0c0fe2000001000a */
[----:B------:R-:W-:Y:S01]  /*1510*/  @P0 FFMA.FTZ R35, R43, R98, R11 ;  /* 0x000000622b230223 */ /* 0x000fe2000001000b */
[----:B------:R-:W-:Y:S01]  /*1520*/  @!P0 FMUL.FTZ R33, R41, R88 ;  /* 0x0000005829218220 */ /* 0x000fe20000410000 */
[----:B------:R-:W-:Y:S01]  /*1530*/  @!P0 FMUL.FTZ R34, R42, R85 ;  /* 0x000000552a228220 */ /* 0x000fe20000410000 */
[----:B------:R-:W-:Y:S01]  /*1540*/  @!P0 FMUL.FTZ R35, R43, R98 ;  /* 0x000000622b238220 */ /* 0x000fe20000410000 */
[----:B------:R-:W-:-:S04]  /*1550*/  FADD.FTZ R41, R40, R29 ;  /* 0x0000001d28297221 */ /* 0x000fc80000010000 */
[----:B------:R-:W-:Y:S01]  /*1560*/  FADD.FTZ R40, R41, R30 ;  /* 0x0000001e29287221 */ /* 0x000fe20000010000 */
[----:B------:R0:W-:Y:S03]  /*1570*/  STG.E.128 desc[UR6][R86.64], R32 ;  /* 0x0000002056007986 */ /* 0x0001e6000c101d06 */
[----:B------:R-:W-:-:S04]  /*1580*/  FADD.FTZ R41, R40, R31 ;  /* 0x0000001f28297221 */ /* 0x000fc80000010000 */
[----:B------:R-:W-:-:S04]  /*1590*/  FADD.FTZ R40, R41, R32 ;  /* 0x0000002029287221 */ /* 0x000fc80000010000 */
[----:B------:R-:W-:-:S04]  /*15a0*/  FADD.FTZ R41, R40, R33 ;  /* 0x0000002128297221 */ /* 0x000fc80000010000 */
[----:B------:R-:W-:-:S04]  /*15b0*/  FADD.FTZ R40, R41, R34 ;  /* 0x0000002229287221 */ /* 0x000fc80000010000 */
[----:B------:R-:W-:Y:S01]  /*15c0*/  FADD.FTZ R85, R40, R35 ;  /* 0x0000002328557221 */ /* 0x000fe20000010000 */
[----:B0-----:R-:W-:Y:S06]  /*15d0*/  BRA.DIV UR9, `(.L_x_22826) ;  /* 0x0000002a09a07947 */ /* 0x001fec000b800000 */
[----:B------:R-:W0:Y:S01]  /*15e0*/  SHFL.BFLY PT, R89, R85, 0x1, 0x1f ;  /* 0x0c201f0055597f89 */ /* 0x000e2200000e0000 */
[----:B------:R-:W2:Y:S01]  /*15f0*/  LDC R41, c[0x0][0x400] ;  /* 0x00010000ff297b82 */ /* 0x000ea20000000800 */
        /* <DEDUP_REMOVED lines=9> */
[----:B--2---:R-:W-:-:S04]  /*1690*/  FMUL.FTZ R42, R42, R41 ;  /* 0x000000292a2a7220 */ /* 0x004fc80000410000 */
        /* <DEDUP_REMOVED lines=57> */
.L_x_22852:
[----:B------:R-:W-:Y:S01]  /*1a30*/  FMUL.FTZ R40, R42, R42 ;  /* 0x0000002a2a287220 */ /* 0x000fe20000410000 */
[----:B0-2---:R-:W-:Y:S01]  /*1a40*/  FADD.FTZ R100, R100, R89 ;  /* 0x0000005964647221 */ /* 0x005fe20000010000 */
[----:B------:R-:W-:Y:S02]  /*1a50*/  ISETP.NE.AND P2, PT, RZ, UR4, PT ;  /* 0x00000004ff007c0c */ /* 0x000fe4000bf45270 */
[----:B------:R-:W-:Y:S01]  /*1a60*/  ISETP.NE.AND P3, PT, R78, RZ, PT ;  /* 0x000000ff4e00720c */ /* 0x000fe20003f65270 */
[----:B-1----:R-:W-:Y:S01]  /*1a70*/  FFMA.FTZ R89, R100, R41, UR8 ;  /* 0x0000000864597e23 */ /* 0x002fe20008010029 */
[----:B------:R-:W-:Y:S02]  /*1a80*/  FSEL R86, R40, RZ, P2 ;  /* 0x000000ff28567208 */ /* 0x000fe40001000000 */
[----:B------:R-:W0:Y:S01]  /*1a90*/  @!P1 LDC.64 R40, c[0x0][0x3c0] ;  /* 0x0000f000ff289b82 */ /* 0x000e220000000a00 */
[----:B------:R-:W-:Y:S02]  /*1aa0*/  FSEL R88, R42, RZ, !P2 ;  /* 0x000000ff2a587208 */ /* 0x000fe40005000000 */
[----:B------:R-:W-:-:S03]  /*1ab0*/  FADD.FTZ R89, R89, R86 ;  /* 0x0000005659597221 */ /* 0x000fc60000010000 */
[C---:B------:R-:W-:Y:S01]  /*1ac0*/  FADD.FTZ R98, -R88.reuse, R23 ;  /* 0x0000001758627221 */ /* 0x040fe20000010100 */
[C---:B------:R-:W-:Y:S01]  /*1ad0*/  FADD.FTZ R43, -R88.reuse, R12 ;  /* 0x0000000c582b7221 */ /* 0x040fe20000010100 */
[----:B------:R-:W1:Y:S01]  /*1ae0*/  MUFU.RSQ R23, R89 ;  /* 0x0000005900177308 */ /* 0x000e620000001400 */
        /* <DEDUP_REMOVED lines=10> */
[----:B------:R-:W3:Y:S01]  /*1b90*/  LDC.64 R14, c[0x0][0x428] ;  /* 0x00010a00ff0e7b82 */ /* 0x000ee20000000a00 */
[C---:B------:R-:W-:Y:S01]  /*1ba0*/  FADD.FTZ R18, -R88.reuse, R18 ;  /* 0x0000001258127221 */ /* 0x040fe20000010100 */
[C---:B------:R-:W-:Y:S01]  /*1bb0*/  FADD.FTZ R24, -R88.reuse, R24 ;  /* 0x0000001858187221 */ /* 0x040fe20000010100 */
[C---:B------:R-:W-:Y:S01]  /*1bc0*/  FADD.FTZ R100, -R88.reuse, R25 ;  /* 0x0000001958647221 */ /* 0x040fe20000010100 */
[----:B------:R-:W-:Y:S01]  /*1bd0*/  FADD.FTZ R16, -R88, R16 ;  /* 0x0000001058107221 */ /* 0x000fe20000010100 */
[----:B0-----:R-:W-:-:S04]  /*1be0*/  @!P1 IMAD.WIDE R108, R0, 0x4, R40 ;  /* 0x00000004006c9825 */ /* 0x001fc800078e0228 */
[C---:B------:R-:W-:Y:S01]  /*1bf0*/  FADD.FTZ R40, -R88.reuse, R33 ;  /* 0x0000002158287221 */ /* 0x040fe20000010100 */
[C---:B-1----:R-:W-:Y:S01]  /*1c00*/  FMUL.FTZ R27, R23.reuse, R86 ;  /* 0x00000056171b7220 */ /* 0x042fe20000410000 */
[C---:B------:R-:W-:Y:S01]  /*1c10*/  FMUL.FTZ R33, R23.reuse, R87 ;  /* 0x0000005717217220 */ /* 0x040fe20000410000 */
[C---:B------:R-:W-:Y:S01]  /*1c20*/  FMUL.FTZ R107, R23.reuse, R43 ;  /* 0x0000002b176b7220 */ /* 0x040fe20000410000 */
[C---:B------:R-:W-:Y:S01]  /*1c30*/  FMUL.FTZ R43, R23.reuse, R26 ;  /* 0x0000001a172b7220 */ /* 0x040fe20000410000 */
[----:B------:R-:W-:Y:S01]  /*1c40*/  FMUL.FTZ R87, R23, R30 ;  /* 0x0000001e17577220 */ /* 0x000fe20000410000 */
[----:B------:R-:W-:Y:S01]  /*1c50*/  FFMA.FTZ R26, R27, R77, R76 ;  /* 0x0000004d1b1a7223 */ /* 0x000fe2000001004c */
[----:B------:R-:W-:Y:S01]  /*1c60*/  FMUL.FTZ R30, R23, R32 ;  /* 0x00000020171e7220 */ /* 0x000fe20000410000 */
[----:B------:R-:W-:Y:S01]  /*1c70*/  FFMA.FTZ R27, R33, R75, R74 ;  /* 0x0000004b211b7223 */ /* 0x000fe2000001004a */
        /* <DEDUP_REMOVED lines=10> */
[----:B--2---:R-:W-:-:S04]  /*1d20*/  @!P3 IMAD.WIDE R12, R0, 0x4, R12 ;  /* 0x00000004000cb825 */ /* 0x004fc800078e020c */
[C---:B------:R-:W-:Y:S01]  /*1d30*/  FMUL.FTZ R35, R23.reuse, R20 ;  /* 0x0000001417237220 */ /* 0x040fe20000410000 */
[C---:B------:R-:W-:Y:S01]  /*1d40*/  FMUL.FTZ R17, R23.reuse, R17 ;  /* 0x0000001117117220 */ /* 0x040fe20000410000 */
[C---:B------:R-:W-:Y:S01]  /*1d50*/  FMUL.FTZ R31, R23.reuse, R18 ;  /* 0x00000012171f7220 */ /* 0x040fe20000410000 */
[C---:B------:R-:W-:Y:S01]  /*1d60*/  FMUL.FTZ R20, R23.reuse, R24 ;  /* 0x0000001817147220 */ /* 0x040fe20000410000 */
[C---:B------:R-:W-:Y:S01]  /*1d70*/  FMUL.FTZ R29, R23.reuse, R16 ;  /* 0x00000010171d7220 */ /* 0x040fe20000410000 */
[C---:B------:R-:W-:Y:S01]  /*1d80*/  FMUL.FTZ R19, R23.reuse, R19 ;  /* 0x0000001317137220 */ /* 0x040fe20000410000 */
[----:B------:R-:W-:Y:S01]  /*1d90*/  FMUL.FTZ R18, R23, R21 ;  /* 0x0000001517127220 */ /* 0x000fe20000410000 */
[----:B---3--:R-:W-:-:S04]  /*1da0*/  IMAD.WIDE.U32 R110, R94, 0x10, R14 ;  /* 0x000000105e6e7825 */ /* 0x008fc800078e000e */
[----:B------:R-:W-:Y:S01]  /*1db0*/  FFMA.FTZ R24, R107, R93, R92 ;  /* 0x0000005d6b187223 */ /* 0x000fe2000001005c */
[----:B------:R-:W-:Y:S01]  /*1dc0*/  FFMA.FTZ R25, R25, R91, R90 ;  /* 0x0000005b19197223 */ /* 0x000fe2000001005a */
[----:B------:R-:W-:Y:S01]  /*1dd0*/  @!P1 STG.E desc[UR6][R108.64], R42 ;  /* 0x0000002a6c009986 */ /* 0x000fe2000c101906 */
[C---:B------:R-:W-:Y:S01]  /*1de0*/  FMUL.FTZ R21, R23.reuse, R22 ;  /* 0x0000001617157220 */ /* 0x040fe20000410000 */
[C---:B------:R-:W-:Y:S01]  /*1df0*/  FMUL.FTZ R41, R23.reuse, R98 ;  /* 0x0000006217297220 */ /* 0x040fe20000410000 */
[C---:B------:R-:W-:Y:S01]  /*1e00*/  FMUL.FTZ R89, R23.reuse, R106 ;  /* 0x0000006a17597220 */ /* 0x040fe20000410000 */
[C---:B------:R-:W-:Y:S01]  /*1e10*/  FMUL.FTZ R100, R23.reuse, R100 ;  /* 0x0000006417647220 */ /* 0x040fe20000410000 */
[C---:B------:R-:W-:Y:S01]  /*1e20*/  FMUL.FTZ R85, R23.reuse, R102 ;  /* 0x0000006617557220 */ /* 0x040fe20000410000 */
[----:B------:R-:W-:Y:S01]  /*1e30*/  FMUL.FTZ R28, R23, R28 ;  /* 0x0000001c171c7220 */ /* 0x000fe20000410000 */
[----:B------:R1:W-:Y:S01]  /*1e40*/  @!P3 STG.E desc[UR6][R12.64], R23 ;  /* 0x000000170c00b986 */ /* 0x0003e2000c101906 */
[----:B------:R-:W-:-:S04]  /*1e50*/  IMAD.WIDE.U32 R106, R96, 0x10, R14 ;  /* 0x00000010606a7825 */ /* 0x000fc800078e000e */
[C---:B------:R-:W-:Y:S01]  /*1e60*/  FMUL.FTZ R104, R23.reuse, R104 ;  /* 0x0000006817687220 */ /* 0x040fe20000410000 */
[C---:B------:R-:W-:Y:S01]  /*1e70*/  FMUL.FTZ R40, R23.reuse, R40 ;  /* 0x0000002817287220 */ /* 0x040fe20000410000 */
[----:B------:R-:W-:Y:S01]  /*1e80*/  FMUL.FTZ R103, R23, R34 ;  /* 0x0000002217677220 */ /* 0x000fe20000410000 */
[----:B------:R-:W-:-:S04]  /*1e90*/  IMAD.WIDE.U32 R94, R95, 0x10, R14 ;  /* 0x000000105f5e7825 */ /* 0x000fc800078e000e */
[----:B------:R-:W-:Y:S01]  /*1ea0*/  FMUL.FTZ R105, R23, R88 ;  /* 0x0000005817697220 */ /* 0x000fe20000410000 */
[----:B------:R2:W-:Y:S01]  /*1eb0*/  STG.E.128 desc[UR6][R110.64], R24 ;  /* 0x000000186e007986 */ /* 0x0005e2000c101d06 */
[----:B------:R-:W-:Y:S01]  /*1ec0*/  FFMA.FTZ R16, R35, R65, R64 ;  /* 0x0000004123107223 */ /* 0x000fe20000010040 */
[----:B------:R-:W-:-:S04]  /*1ed0*/  IMAD.WIDE.U32 R96, R97, 0x10, R14 ;  /* 0x0000001061607825 */ /* 0x000fc800078e000e */
[----:B------:R-:W-:Y:S01]  /*1ee0*/  FFMA.FTZ R20, R20, R38, R3 ;  /* 0x0000002614147223 */ /* 0x000fe20000010003 */
[----:B------:R-:W-:Y:S01]  /*1ef0*/  FFMA.FTZ R22, R43, R39, R4 ;  /* 0x000000272b167223 */ /* 0x000fe20000010004 */
[----:B-1----:R-:W-:Y:S01]  /*1f00*/  FFMA.FTZ R13, R17, R71, R70 ;  /* 0x00000047110d7223 */ /* 0x002fe20000010046 */
        /* <DEDUP_REMOVED lines=12> */
[----:B--2---:R-:W-:Y:S01]  /*1fd0*/  FFMA.FTZ R24, R28, R44, R5 ;  /* 0x0000002c1c187223 */ /* 0x004fe20000010005 */
[----:B------:R-:W-:Y:S01]  /*1fe0*/  FFMA.FTZ R25, R104, R52, R61 ;  /* 0x0000003468197223 */ /* 0x000fe2000001003d */
[----:B------:R-:W-:Y:S01]  /*1ff0*/  FFMA.FTZ R26, R87, R45, R6 ;  /* 0x0000002d571a7223 */ /* 0x000fe20000010006 */
[----:B------:R-:W-:Y:S01]  /*2000*/  FFMA.FTZ R27, R89, R53, R60 ;  /* 0x00000035591b7223 */ /* 0x000fe2000001003c */
[----:B------:R-:W-:Y:S01]  /*2010*/  FFMA.FTZ R28, R30, R46, R7 ;  /* 0x0000002e1e1c7223 */ /* 0x000fe20000010007 */
[----:B------:R-:W-:Y:S01]  /*2020*/  FFMA.FTZ R30, R103, R47, R36 ;  /* 0x0000002f671e7223 */ /* 0x000fe20000010024 */
[----:B------:R2:W-:Y:S01]  /*2030*/  STG.E.128 desc[UR6][R94.64], R12 ;  /* 0x0000000c5e007986 */ /* 0x0005e2000c101d06 */
[----:B0-----:R-:W-:-:S03]  /*2040*/  LEA R0, R32, R0, 0x2 ;  /* 0x0000000020007211 */ /* 0x001fc600078e10ff */
[----:B------:R2:W-:Y:S01]  /*2050*/  STG.E.128 desc[UR6][R106.64], R16 ;  /* 0x000000106a007986 */ /* 0x0005e2000c101d06 */
[----:B------:R-:W-:-:S03]  /*2060*/  ISETP.GE.AND P1, PT, R0, R33, PT ;  /* 0x000000210000720c */ /* 0x000fc60003f26270 */
[----:B------:R2:W-:Y:S04]  /*2070*/  STG.E.128 desc[UR6][R96.64], R20 ;  /* 0x0000001460007986 */ /* 0x0005e8000c101d06 */
[----:B------:R2:W-:Y:S04]  /*2080*/  STG.E.128 desc[UR6][R98.64], R24 ;  /* 0x0000001862007986 */ /* 0x0005e8000c101d06 */
[----:B------:R2:W-:Y:S02]  /*2090*/  STG.E.128 desc[UR6][R108.64], R28 ;  /* 0x0000001c6c007986 */ /* 0x0005e4000c101d06 */
[----:B------:R-:W-:Y:S05]  /*20a0*/  @!P1 BRA `(.L_x_22827) ;  /* 0xffffffe800ec9947 */ /* 0x000fea000383ffff */
[----:B------:R-:W-:Y:S05]  /*20b0*/  EXIT ;  /* 0x000000000000794d */ /* 0x000fea0003800000 */
.L_x_22825:
[----:B------:R-:W0:Y:S01]  /*20c0*/  LDCU.64 UR8, c[0x0][0x3a0] ;  /* 0x00007400ff0877ac */ /* 0x000e220008000a00 */
[----:B------:R-:W-:Y:S01]  /*20d0*/  SHF.R.U64 R111, R36, 0x10, R37 ;  /* 0x00000010246f7819 */ /* 0x000fe20000001225 */
[----:B------:R-:W-:Y:S01]  /*20e0*/  HADD2.F32 R15, -RZ, R15.H0_H0 ;  /* 0x2000000fff0f7230 */ /* 0x000fe20000004100 */
        /* <DEDUP_REMOVED lines=92> */
.L_x_22840:
[----:B------:R-:W2:Y:S01]  /*26b0*/  LDC.64 R48, c[0x0][0x390] ;  /* 0x0000e400ff307b82 */ /* 0x000ea20000000a00 */
[----:B0--3--:R-:W-:-:S05]  /*26c0*/  IMAD R24, R0, UR5, RZ ;  /* 0x0000000500187c24 */ /* 0x009fca000f8e02ff */
[----:B------:R-:W-:Y:S02]  /*26d0*/  SHF.R.S32.HI R25, RZ, 0x1f, R24 ;  /* 0x0000001fff197819 */ /* 0x000fe40000011418 */
[----:B------:R-:W0:Y:S02]  /*26e0*/  LDC.64 R32, c[0x0][0x3e0] ;  /* 0x0000f800ff207b82 */ /* 0x000e240000000a00 */
[----:B------:R-:W-:-:S04]  /*26f0*/  LEA.HI R25, R25, R24, RZ, 0x2 ;  /* 0x0000001819197211 */ /* 0x000fc800078f10ff */
[----:B------:R-:W-:Y:S02]  /*2700*/  LEA.HI.SX32 R91, R25, R78, 0x1e ;  /* 0x0000004e195b7211 */ /* 0x000fe400078ff2ff */
[----:B------:R-:W3:Y:S03]  /*2710*/  @P0 LDC.64 R30, c[0x0][0x3a0] ;  /* 0x0000e800ff1e0b82 */ /* 0x000ee60000000a00 */
[----:B--2---:R-:W-:-:S05]  /*2720*/  IMAD.WIDE.U32 R24, R91, 0x10, R48 ;  /* 0x000000105b187825 */ /* 0x004fca00078e0030 */
[----:B------:R-:W2:Y:S01]  /*2730*/  LDC.64 R86, c[0x0][0x3a8] ;  /* 0x0000ea00ff567b82 */ /* 0x000ea20000000a00 */
[----:B------:R-:W4:Y:S01]  /*2740*/  LDG.E.128 R24, desc[UR6][R24.64] ;  /* 0x0000000618187981 */ /* 0x000f22000c1e1d00 */
[----:B0-----:R-:W-:-:S06]  /*2750*/  IMAD.WIDE R32, R0, 0x4, R32 ;  /* 0x0000000400207825 */ /* 0x001fcc00078e0220 */
[----:B------:R-:W0:Y:S01]  /*2760*/  @P0 LDC.64 R28, c[0x0][0x3a0] ;  /* 0x0000e800ff1c0b82 */ /* 0x000e220000000a00 */
[----:B------:R-:W4:Y:S01]  /*2770*/  LDG.E R85, desc[UR6][R32.64] ;  /* 0x0000000620557981 */ /* 0x000f22000c1e1900 */
[----:B---3--:R-:W-:-:S05]  /*2780*/  @P0 IMAD.WIDE.U32 R30, R91, 0x10, R30 ;  /* 0x000000105b1e0825 */ /* 0x008fca00078e001e */
[----:B------:R3:W5:Y:S01]  /*2790*/  @P0 LDG.E.128 R44, desc[UR6][R30.64] ;  /* 0x000000061e2c0981 */ /* 0x000762000c1e1d00 */
[--C-:B------:R-:W-:Y:S01]  /*27a0*/  @P0 HADD2.F32 R41, -RZ, R111.reuse.H0_H0 ;  /* 0x2000006fff290230 */ /* 0x100fe20000004100 */
[----:B------:R-:W-:Y:S01]  /*27b0*/  IADD3 R90, PT, PT, R91, 0x20, RZ ;  /* 0x000000205b5a7810 */ /* 0x000fe20007ffe0ff */
[--C-:B------:R-:W-:Y:S02]  /*27c0*/  @P0 HADD2.F32 R39, -RZ, R84.reuse.H0_H0 ;  /* 0x20000054ff270230 */ /* 0x100fe40000004100 */
[----:B------:R-:W-:Y:S02]  /*27d0*/  @P0 HADD2.F32 R37, -RZ, R84.H1_H1 ;  /* 0x30000054ff250230 */ /* 0x000fe40000004100 */
[----:B------:R-:W-:Y:S02]  /*27e0*/  @P0 HADD2.F32 R43, -RZ, R111.H1_H1 ;  /* 0x3000006fff2b0230 */ /* 0x000fe40000004100 */
[----:B---3--:R-:W-:-:S04]  /*27f0*/  IMAD.WIDE.U32 R30, R90, 0x10, R48 ;  /* 0x000000105a1e7825 */ /* 0x008fc800078e0030 */
[----:B0-----:R-:W-:-:S04]  /*2800*/  @P0 IMAD.WIDE.U32 R28, R90, 0x10, R28 ;  /* 0x000000105a1c0825 */ /* 0x001fc800078e001c */
[C---:B----4-:R-:W-:Y:S01]  /*2810*/  @P0 FMUL.FTZ R34, R85.reuse, R25 ;  /* 0x0000001955220220 */ /* 0x050fe20000410000 */
[C---:B------:R-:W-:Y:S01]  /*2820*/  @P0 FMUL.FTZ R33, R85.reuse, R26 ;  /* 0x0000001a55210220 */ /* 0x040fe20000410000 */
[C---:B------:R-:W-:Y:S02]  /*2830*/  @P0 FMUL.FTZ R35, R85.reuse, R24 ;  /* 0x0000001855230220 */ /* 0x040fe40000410000 */
[----:B-----5:R-:W-:Y:S01]  /*2840*/  @P0 FFMA.FTZ R41, R34, R41, R45 ;  /* 0x0000002922290223 */ /* 0x020fe2000001002d */
[----:B------:R-:W-:Y:S01]  /*2850*/  @P0 FMUL.FTZ R34, R85, R27 ;  /* 0x0000001b55220220 */ /* 0x000fe20000410000 */
[----:B------:R-:W-:Y:S01]  /*2860*/  @P0 FFMA.FTZ R42, R39, R33, R46 ;  /* 0x00000021272a0223 */ /* 0x000fe2000001002e */
[----:B------:R-:W-:Y:S01]  /*2870*/  @P0 FFMA.FTZ R40, R37, R35, R44 ;  /* 0x0000002325280223 */ /* 0x000fe2000001002c */
[----:B--2---:R-:W-:-:S04]  /*2880*/  IMAD.WIDE.U32 R32, R91, 0x10, R86 ;  /* 0x000000105b207825 */ /* 0x004fc800078e0056 */
[----:B------:R-:W-:Y:S01]  /*2890*/  @P0 FFMA.FTZ R43, R34, R43, R47 ;  /* 0x0000002b222b0223 */ /* 0x000fe2000001002f */
[----:B------:R-:W-:Y:S06]  /*28a0*/  @P0 BRA `(.L_x_22828) ;  /* 0x0000000000300947 */ /* 0x000fec0003800000 */
[C---:B------:R-:W-:Y:S01]  /*28b0*/  FMUL.FTZ R41, R85.reuse, R25 ;  /* 0x0000001955297220 */ /* 0x040fe20000410000 */
[C---:B------:R-:W-:Y:S01]  /*28c0*/  FMUL.FTZ R42, R85.reuse, R26 ;  /* 0x0000001a552a7220 */ /* 0x040fe20000410000 */
[--C-:B------:R-:W-:Y:S02]  /*28d0*/  HADD2.F32 R25, -RZ, R84.reuse.H1_H1 ;  /* 0x30000054ff197230 */ /* 0x100fe40000004100 */
[C---:B------:R-:W-:Y:S01]  /*28e0*/  FMUL.FTZ R24, R85.reuse, R24 ;  /* 0x0000001855187220 */ /* 0x040fe20000410000 */
[--C-:B------:R-:W-:Y:S02]  /*28f0*/  HADD2.F32 R26, -RZ, R111.reuse.H0_H0 ;  /* 0x2000006fff1a7230 */ /* 0x100fe40000004100 */
[----:B------:R-:W-:Y:S01]  /*2900*/  FMUL.FTZ R27, R85, R27 ;  /* 0x0000001b551b7220 */ /* 0x000fe20000410000 */
[----:B------:R-:W-:Y:S02]  /*2910*/  HADD2.F32 R35, -RZ, R84.H0_H0 ;  /* 0x20000054ff237230 */ /* 0x000fe40000004100 */
[----:B------:R-:W-:Y:S01]  /*2920*/  FMUL.FTZ R40, R25, R24 ;  /* 0x0000001819287220 */ /* 0x000fe20000410000 */
[----:B------:R-:W-:-:S02]  /*2930*/  HADD2.F32 R34, -RZ, R111.H1_H1 ;  /* 0x3000006fff227230 */ /* 0x000fc40000004100 */
[----:B------:R-:W-:Y:S01]  /*2940*/  FMUL.FTZ R41, R41, R26 ;  /* 0x0000001a29297220 */ /* 0x000fe20000410000 */
[----:B------:R-:W-:Y:S02]  /*2950*/  FMUL.FTZ R42, R35, R42 ;  /* 0x0000002a232a7220 */ /* 0x000fe40000410000 */
[----:B------:R-:W-:-:S07]  /*2960*/  FMUL.FTZ R43, R27, R34 ;  /* 0x000000221b2b7220 */ /* 0x000fce0000410000 */
.L_x_22828:
[----:B------:R0:W-:Y:S04]  /*2970*/  STG.E.128 desc[UR6][R32.64], R40 ;  /* 0x0000002820007986 */ /* 0x0001e8000c101d06 */
[----:B------:R0:W5:Y:S04]  /*2980*/  @P0 LDG.E.128 R44, desc[UR6][R28.64] ;  /* 0x000000061c2c0981 */ /* 0x000168000c1e1d00 */
[----:B------:R0:W5:Y:S01]  /*2990*/  LDG.E.128 R24, desc[UR6][R30.64] ;  /* 0x000000061e187981 */ /* 0x000162000c1e1d00 */
[----:B------:R-:W-:Y:S05]  /*29a0*/  @!P0 BRA `(.L_x_22829) ;  /* 0x0000000000348947 */ /* 0x000fea0003800000 */
[C---:B0----5:R-:W-:Y:S01]  /*29b0*/  FMUL.FTZ R29, R85.reuse, R24 ;  /* 0x00000018551d7220 */ /* 0x061fe20000410000 */
[C---:B------:R-:W-:Y:S01]  /*29c0*/  FMUL.FTZ R24, R85.reuse, R25 ;  /* 0x0000001955187220 */ /* 0x040fe20000410000 */
[C---:B------:R-:W-:Y:S01]  /*29d0*/  FMUL.FTZ R25, R85.reuse, R26 ;  /* 0x0000001a55197220 */ /* 0x040fe20000410000 */
[--C-:B------:R-:W-:Y:S02]  /*29e0*/  HADD2.F32 R31, -RZ, R83.reuse.H1_H1 ;  /* 0x30000053ff1f7230 */ /* 0x100fe40000004100 */
[----:B------:R-:W-:Y:S01]  /*29f0*/  FMUL.FTZ R26, R85, R27 ;  /* 0x0000001b551a7220 */ /* 0x000fe20000410000 */
[--C-:B------:R-:W-:Y:S02]  /*2a00*/  HADD2.F32 R37, -RZ, R114.reuse.H0_H0 ;  /* 0x20000072ff257230 */ /* 0x100fe40000004100 */
[----:B------:R-:W-:Y:S02]  /*2a10*/  HADD2.F32 R33, -RZ, R83.H0_H0 ;  /* 0x20000053ff217230 */ /* 0x000fe40000004100 */
[----:B------:R-:W-:Y:S01]  /*2a20*/  FFMA.FTZ R36, R31, R29, R44 ;  /* 0x0000001d1f247223 */ /* 0x000fe2000001002c */
[----:B------:R-:W-:-:S02]  /*2a30*/  HADD2.F32 R39, -RZ, R114.H1_H1 ;  /* 0x30000072ff277230 */ /* 0x000fc40000004100 */
[----:B------:R-:W-:Y:S01]  /*2a40*/  FFMA.FTZ R37, R24, R37, R45 ;  /* 0x0000002518257223 */ /* 0x000fe2000001002d */
[----:B------:R-:W-:Y:S02]  /*2a50*/  FFMA.FTZ R38, R33, R25, R46 ;  /* 0x0000001921267223 */ /* 0x000fe4000001002e */
[----:B------:R-:W-:Y:S01]  /*2a60*/  FFMA.FTZ R39, R26, R39, R47 ;  /* 0x000000271a277223 */ /* 0x000fe2000001002f */
[----:B------:R-:W-:Y:S06]  /*2a70*/  BRA `(.L_x_22830) ;  /* 0x0000000000307947 */ /* 0x000fec0003800000 */
.L_x_22829:
[C---:B-----5:R-:W-:Y:S01]  /*2a80*/  FMUL.FTZ R37, R85.reuse, R25 ;  /* 0x0000001955257220 */ /* 0x060fe20000410000 */
[C---:B------:R-:W-:Y:S01]  /*2a90*/  FMUL.FTZ R38, R85.reuse, R26 ;  /* 0x0000001a55267220 */ /* 0x040fe20000410000 */
[--C-:B------:R-:W-:Y:S02]  /*2aa0*/  HADD2.F32 R25, -RZ, R83.reuse.H1_H1 ;  /* 0x30000053ff197230 */ /* 0x100fe40000004100 */
[C---:B------:R-:W-:Y:S01]  /*2ab0*/  FMUL.FTZ R24, R85.reuse, R24 ;  /* 0x0000001855187220 */ /* 0x040fe20000410000 */
[--C-:B------:R-:W-:Y:S02]  /*2ac0*/  HADD2.F32 R26, -RZ, R114.reuse.H0_H0 ;  /* 0x20000072ff1a7230 */ /* 0x100fe40000004100 */
[----:B------:R-:W-:Y:S01]  /*2ad0*/  FMUL.FTZ R27, R85, R27 ;  /* 0x0000001b551b7220 */ /* 0x000fe20000410000 */
[----:B0-----:R-:W-:Y:S02]  /*2ae0*/  HADD2.F32 R29, -RZ, R83.H0_H0 ;  /* 0x20000053ff1d7230 */ /* 0x001fe40000004100 */
[----:B------:R-:W-:Y:S01]  /*2af0*/  FMUL.FTZ R36, R25, R24 ;  /* 0x0000001819247220 */ /* 0x000fe20000410000 */
[----:B------:R-:W-:-:S02]  /*2b00*/  HADD2.F32 R28, -RZ, R114.H1_H1 ;  /* 0x30000072ff1c7230 */ /* 0x000fc40000004100 */
[----:B------:R-:W-:Y:S01]  /*2b10*/  FMUL.FTZ R37, R37, R26 ;  /* 0x0000001a25257220 */ /* 0x000fe20000410000 */
[----:B------:R-:W-:Y:S02]  /*2b20*/  FMUL.FTZ R38, R29, R38 ;  /* 0x000000261d267220 */ /* 0x000fe40000410000 */
[----:B------:R-:W-:-:S07]  /*2b30*/  FMUL.FTZ R39, R27, R28 ;  /* 0x0000001c1b277220 */ /* 0x000fce0000410000 */
.L_x_22830:
[----:B------:R-:W0:Y:S01]  /*2b40*/  @P0 LDC.64 R28, c[0x0][0x3a0] ;  /* 0x0000e800ff1c0b82 */ /* 0x000e220000000a00 */
[----:B------:R-:W-:Y:S01]  /*2b50*/  IADD3 R93, PT, PT, R91, 0x40, RZ ;  /* 0x000000405b5d7810 */ /* 0x000fe20007ffe0ff */
[----:B------:R-:W-:-:S04]  /*2b60*/  IMAD.WIDE.U32 R30, R90, 0x10, R86 ;  /* 0x000000105a1e7825 */ /* 0x000fc800078e0056 */
[C---:B------:R-:W-:Y:S01]  /*2b70*/  IMAD.WIDE.U32 R24, R93.reuse, 0x10, R48 ;  /* 0x000000105d187825 */ /* 0x040fe200078e0030 */
[----:B------:R2:W-:Y:S05]  /*2b80*/  STG.E.128 desc[UR6][R30.64], R36 ;  /* 0x000000241e007986 */ /* 0x0005ea000c101d06 */
[----:B------:R-:W5:Y:S01]  /*2b90*/  LDG.E.128 R24, desc[UR6][R24.64] ;  /* 0x0000000618187981 */ /* 0x000f62000c1e1d00 */
[----:B0-----:R-:W-:-:S05]  /*2ba0*/  @P0 IMAD.WIDE.U32 R28, R93, 0x10, R28 ;  /* 0x000000105d1c0825 */ /* 0x001fca00078e001c */
[----:B------:R2:W5:Y:S01]  /*2bb0*/  @P0 LDG.E.128 R44, desc[UR6][R28.64] ;  /* 0x000000061c2c0981 */ /* 0x000562000c1e1d00 */
[----:B------:R-:W-:Y:S05]  /*2bc0*/  @!P0 BRA `(.L_x_22831) ;  /* 0x0000000000348947 */ /* 0x000fea0003800000 */
[C---:B--2--5:R-:W-:Y:S01]  /*2bd0*/  FMUL.FTZ R29, R85.reuse, R24 ;  /* 0x00000018551d7220 */ /* 0x064fe20000410000 */
        /* <DEDUP_REMOVED lines=12> */
.L_x_22831:
[C---:B-----5:R-:W-:Y:S01]  /*2ca0*/  FMUL.FTZ R33, R85.reuse, R25 ;  /* 0x0000001955217220 */ /* 0x060fe20000410000 */
[C---:B------:R-:W-:Y:S01]  /*2cb0*/  FMUL.FTZ R34, R85.reuse, R26 ;  /* 0x0000001a55227220 */ /* 0x040fe20000410000 */
[--C-:B------:R-:W-:Y:S02]  /*2cc0*/  HADD2.F32 R25, -RZ, R82.reuse.H1_H1 ;  /* 0x30000052ff197230 */ /* 0x100fe40000004100 */
[C---:B------:R-:W-:Y:S01]  /*2cd0*/  FMUL.FTZ R24, R85.reuse, R24 ;  /* 0x0000001855187220 */ /* 0x040fe20000410000 */
[--C-:B------:R-:W-:Y:S02]  /*2ce0*/  HADD2.F32 R26, -RZ, R115.reuse.H0_H0 ;  /* 0x20000073ff1a7230 */ /* 0x100fe40000004100 */
[----:B------:R-:W-:Y:S01]  /*2cf0*/  FMUL.FTZ R27, R85, R27 ;  /* 0x0000001b551b7220 */ /* 0x000fe20000410000 */
[----:B--2---:R-:W-:Y:S02]  /*2d00*/  HADD2.F32 R29, -RZ, R82.H0_H0 ;  /* 0x20000052ff1d7230 */ /* 0x004fe40000004100 */
[----:B------:R-:W-:Y:S01]  /*2d10*/  FMUL.FTZ R32, R25, R24 ;  /* 0x0000001819207220 */ /* 0x000fe20000410000 */
[----:B------:R-:W-:-:S02]  /*2d20*/  HADD2.F32 R28, -RZ, R115.H1_H1 ;  /* 0x30000073ff1c7230 */ /* 0x000fc40000004100 */
[----:B------:R-:W-:Y:S01]  /*2d30*/  FMUL.FTZ R33, R33, R26 ;  /* 0x0000001a21217220 */ /* 0x000fe20000410000 */
[----:B------:R-:W-:Y:S02]  /*2d40*/  FMUL.FTZ R34, R29, R34 ;  /* 0x000000221d227220 */ /* 0x000fe40000410000 */
[----:B------:R-:W-:-:S07]  /*2d50*/  FMUL.FTZ R35, R27, R28 ;  /* 0x0000001c1b237220 */ /* 0x000fce0000410000 */
.L_x_22832:
        /* <DEDUP_REMOVED lines=11> */
[--C-:B------:R-:W-:Y:S02]  /*2e10*/  HADD2.F32 R51, -RZ, R81.reuse.H1_H1 ;  /* 0x30000051ff337230 */ /* 0x100fe40000004100 */
[C---:B------:R-:W-:Y:S01]  /*2e20*/  FMUL.FTZ R31, R85.reuse, R26 ;  /* 0x0000001a551f7220 */ /* 0x040fe20000410000 */
[----:B------:R-:W-:Y:S02]  /*2e30*/  HADD2.F32 R89, -RZ, R81.H0_H0 ;  /* 0x20000051ff597230 */ /* 0x000fe40000004100 */
[----:B------:R-:W-:Y:S01]  /*2e40*/  FMUL.FTZ R26, R85, R27 ;  /* 0x0000001b551a7220 */ /* 0x000fe20000410000 */
[--C-:B------:R-:W-:Y:S02]  /*2e50*/  HADD2.F32 R25, -RZ, R116.reuse.H0_H0 ;  /* 0x20000074ff197230 */ /* 0x100fe40000004100 */
[----:B------:R-:W-:Y:S01]  /*2e60*/  FFMA.FTZ R28, R51, R29, R44 ;  /* 0x0000001d331c7223 */ /* 0x000fe2000001002c */
[----:B------:R-:W-:-:S02]  /*2e70*/  HADD2.F32 R50, -RZ, R116.H1_H1 ;  /* 0x30000074ff327230 */ /* 0x000fc40000004100 */
[----:B------:R-:W-:Y:S01]  /*2e80*/  FFMA.FTZ R30, R89, R31, R46 ;  /* 0x0000001f591e7223 */ /* 0x000fe2000001002e */
[----:B------:R-:W-:Y:S02]  /*2e90*/  FFMA.FTZ R29, R24, R25, R45 ;  /* 0x00000019181d7223 */ /* 0x000fe4000001002d */
[----:B------:R-:W-:Y:S01]  /*2ea0*/  FFMA.FTZ R31, R26, R50, R47 ;  /* 0x000000321a1f7223 */ /* 0x000fe2000001002f */
[----:B------:R-:W-:Y:S06]  /*2eb0*/  BRA `(.L_x_22834) ;  /* 0x0000000000307947 */ /* 0x000fec0003800000 */
.L_x_22833:
[C---:B--2--5:R-:W-:Y:S01]  /*2ec0*/  FMUL.FTZ R29, R85.reuse, R25 ;  /* 0x00000019551d7220 */ /* 0x064fe20000410000 */
[C---:B------:R-:W-:Y:S01]  /*2ed0*/  FMUL.FTZ R30, R85.reuse, R26 ;  /* 0x0000001a551e7220 */ /* 0x040fe20000410000 */
[--C-:B------:R-:W-:Y:S02]  /*2ee0*/  HADD2.F32 R31, -RZ, R81.reuse.H0_H0 ;  /* 0x20000051ff1f7230 */ /* 0x100fe40000004100 */
[C---:B------:R-:W-:Y:S01]  /*2ef0*/  FMUL.FTZ R24, R85.reuse, R24 ;  /* 0x0000001855187220 */ /* 0x040fe20000410000 */
[----:B------:R-:W-:Y:S02]  /*2f00*/  HADD2.F32 R25, -RZ, R81.H1_H1 ;  /* 0x30000051ff197230 */ /* 0x000fe40000004100 */
[----:B------:R-:W-:Y:S01]  /*2f10*/  FMUL.FTZ R27, R85, R27 ;  /* 0x0000001b551b7220 */ /* 0x000fe20000410000 */
[--C-:B------:R-:W-:Y:S02]  /*2f20*/  HADD2.F32 R26, -RZ, R116.reuse.H0_H0 ;  /* 0x20000074ff1a7230 */ /* 0x100fe40000004100 */
[----:B------:R-:W-:Y:S01]  /*2f30*/  FMUL.FTZ R30, R31, R30 ;  /* 0x0000001e1f1e7220 */ /* 0x000fe20000410000 */
[----:B------:R-:W-:-:S02]  /*2f40*/  HADD2.F32 R50, -RZ, R116.H1_H1 ;  /* 0x30000074ff327230 */ /* 0x000fc40000004100 */
[----:B------:R-:W-:Y:S01]  /*2f50*/  FMUL.FTZ R28, R25, R24 ;  /* 0x00000018191c7220 */ /* 0x000fe20000410000 */
[----:B------:R-:W-:Y:S02]  /*2f60*/  FMUL.FTZ R29, R29, R26 ;  /* 0x0000001a1d1d7220 */ /* 0x000fe40000410000 */
[----:B------:R-:W-:-:S07]  /*2f70*/  FMUL.FTZ R31, R27, R50 ;  /* 0x000000321b1f7220 */ /* 0x000fce0000410000 */
.L_x_22834:
        /* <DEDUP_REMOVED lines=10> */
[--C-:B------:R-:W-:Y:S02]  /*3020*/  HADD2.F32 R99, -RZ, R80.reuse.H1_H1 ;  /* 0x30000050ff637230 */ /* 0x100fe40000004100 */
[C---:B------:R-:W-:Y:S01]  /*3030*/  FMUL.FTZ R51, R85.reuse, R24 ;  /* 0x0000001855337220 */ /* 0x040fe20000410000 */
[--C-:B------:R-:W-:Y:S02]  /*3040*/  HADD2.F32 R25, -RZ, R117.reuse.H0_H0 ;  /* 0x20000075ff197230 */ /* 0x100fe40000004100 */
[C---:B------:R-:W-:Y:S01]  /*3050*/  FMUL.FTZ R89, R85.reuse, R26 ;  /* 0x0000001a55597220 */ /* 0x040fe20000410000 */
[----:B------:R-:W-:Y:S02]  /*3060*/  HADD2.F32 R101, -RZ, R80.H0_H0 ;  /* 0x20000050ff657230 */ /* 0x000fe40000004100 */
[----:B------:R-:W-:Y:S01]  /*3070*/  FMUL.FTZ R88, R85, R27 ;  /* 0x0000001b55587220 */ /* 0x000fe20000410000 */
[----:B------:R-:W-:-:S02]  /*3080*/  HADD2.F32 R92, -RZ, R117.H1_H1 ;  /* 0x30000075ff5c7230 */ /* 0x000fc40000004100 */
[----:B------:R-:W-:Y:S01]  /*3090*/  FFMA.FTZ R24, R99, R51, R44 ;  /* 0x0000003363187223 */ /* 0x000fe2000001002c */
[----:B------:R-:W-:Y:S01]  /*30a0*/  FFMA.FTZ R25, R50, R25, R45 ;  /* 0x0000001932197223 */ /* 0x000fe2000001002d */
[----:B------:R-:W-:Y:S01]  /*30b0*/  FFMA.FTZ R26, R101, R89, R46 ;  /* 0x00000059651a7223 */ /* 0x000fe2000001002e */
[----:B------:R-:W-:Y:S01]  /*30c0*/  FFMA.FTZ R27, R88, R92, R47 ;  /* 0x0000005c581b7223 */ /* 0x000fe2000001002f */
[----:B------:R-:W-:Y:S06]  /*30d0*/  BRA `(.L_x_22836) ;  /* 0x0000000000307947 */ /* 0x000fec0003800000 */
.L_x_22835:
        /* <DEDUP_REMOVED lines=8> */
[----:B------:R-:W-:Y:S01]  /*3160*/  FMUL.FTZ R24, R25, R24 ;  /* 0x0000001819187220 */ /* 0x000fe20000410000 */
[----:B------:R-:W-:Y:S01]  /*3170*/  FMUL.FTZ R25, R50, R51 ;  /* 0x0000003332197220 */ /* 0x000fe20000410000 */
[----:B------:R-:W-:Y:S01]  /*3180*/  FMUL.FTZ R26, R89, R26 ;  /* 0x0000001a591a7220 */ /* 0x000fe20000410000 */
[----:B------:R-:W-:-:S07]  /*3190*/  FMUL.FTZ R27, R27, R88 ;  /* 0x000000581b1b7220 */ /* 0x000fce0000410000 */
.L_x_22836:
[----:B------:R-:W0:Y:S01]  /*31a0*/  @P0 LDC.64 R50, c[0x0][0x3a0] ;  /* 0x0000e800ff320b82 */ /* 0x000e220000000a00 */
[----:B------:R-:W-:Y:S01]  /*31b0*/  IADD3 R99, PT, PT, R91, 0xa0, RZ ;  /* 0x000000a05b637810 */ /* 0x000fe20007ffe0ff */
[----:B------:R-:W-:-:S04]  /*31c0*/  IMAD.WIDE.U32 R88, R97, 0x10, R86 ;  /* 0x0000001061587825 */ /* 0x000fc800078e0056 */
[C---:B------:R-:W-:Y:S01]  /*31d0*/  IMAD.WIDE.U32 R48, R99.reuse, 0x10, R48 ;  /* 0x0000001063307825 */ /* 0x040fe200078e0030 */
[----:B------:R2:W-:Y:S03]  /*31e0*/  STG.E.128 desc[UR6][R88.64], R24 ;  /* 0x0000001858007986 */ /* 0x0005e6000c101d06 */
[----:B0-----:R-:W-:Y:S02]  /*31f0*/  @P0 IMAD.WIDE.U32 R100, R99, 0x10, R50 ;  /* 0x0000001063640825 */ /* 0x001fe400078e0032 */
[----:B------:R-:W5:Y:S04]  /*3200*/  LDG.E.128 R48, desc[UR6][R48.64] ;  /* 0x0000000630307981 */ /* 0x000f68000c1e1d00 */
        /* <DEDUP_REMOVED lines=15> */
.L_x_22837:
        /* <DEDUP_REMOVED lines=12> */
.L_x_22838:
        /* <DEDUP_REMOVED lines=98> */
.L_x_22864:
[C---:B------:R-:W-:Y:S01]  /*39e0*/  FMUL.FTZ R85, R92.reuse, R92 ;  /* 0x0000005c5c557220 */ /* 0x040fe20000410000 */
[----:B------:R-:W-:Y:S01]  /*39f0*/  ISETP.NE.AND P2, PT, RZ, UR4, PT ;  /* 0x00000004ff007c0c */ /* 0x000fe2000bf45270 */
[----:B0-2---:R-:W-:Y:S01]  /*3a00*/  FADD.FTZ R101, R101, R89 ;  /* 0x0000005965657221 */ /* 0x005fe20000010000 */
[----:B------:R-:W0:Y:S02]  /*3a10*/  @!P1 LDC.64 R86, c[0x0][0x3c0] ;  /* 0x0000f000ff569b82 */ /* 0x000e240000000a00 */
[----:B------:R-:W-:Y:S01]  /*3a20*/  FSEL R88, R85, RZ, P2 ;  /* 0x000000ff55587208 */ /* 0x000fe20001000000 */
[----:B-1----:R-:W-:Y:S01]  /*3a30*/  FFMA.FTZ R101, R101, R94, UR8 ;  /* 0x0000000865657e23 */ /* 0x002fe2000801005e */
[----:B------:R-:W-:-:S03]  /*3a40*/  FSEL R89, R92, RZ, !P2 ;  /* 0x000000ff5c597208 */ /* 0x000fc60005000000 */
[----:B------:R-:W-:Y:S02]  /*3a50*/  FADD.FTZ R101, R101, R88 ;  /* 0x0000005865657221 */ /* 0x000fe40000010000 */
        /* <DEDUP_REMOVED lines=14> */
[----:B------:R-:W-:Y:S01]  /*3b40*/  FADD.FTZ R37, -R89, R37 ;  /* 0x0000002559257221 */ /* 0x000fe20000010100 */
[----:B0-----:R-:W-:-:S04]  /*3b50*/  @!P1 IMAD.WIDE R112, R0, 0x4, R86 ;  /* 0x0000000400709825 */ /* 0x001fc800078e0256 */
[C---:B------:R-:W-:Y:S01]  /*3b60*/  FADD.FTZ R86, -R89.reuse, R49 ;  /* 0x0000003159567221 */ /* 0x040fe20000010100 */
[C---:B------:R-:W-:Y:S01]  /*3b70*/  FADD.FTZ R38, -R89.reuse, R38 ;  /* 0x0000002659267221 */ /* 0x040fe20000010100 */
[----:B------:R-:W-:Y:S01]  /*3b80*/  FADD.FTZ R32, -R89, R32 ;  /* 0x0000002059207221 */ /* 0x000fe20000010100 */
[----:B-1----:R-:W-:Y:S01]  /*3b90*/  FMUL.FTZ R49, R35, R43 ;  /* 0x0000002b23317220 */ /* 0x002fe20000410000 */
        /* <DEDUP_REMOVED lines=12> */
[C---:B------:R-:W-:Y:S01]  /*3c60*/  FMUL.FTZ R103, R35.reuse, R85 ;  /* 0x0000005523677220 */ /* 0x040fe20000410000 */
[----:B------:R-:W0:Y:S01]  /*3c70*/  LDC.64 R48, c[0x0][0x380] ;  /* 0x0000e000ff307b82 */ /* 0x000e220000000a00 */
[C---:B------:R-:W-:Y:S01]  /*3c80*/  FMUL.FTZ R108, R35.reuse, R88 ;  /* 0x00000058236c7220 */ /* 0x040fe20000410000 */
[C---:B------:R-:W-:Y:S01]  /*3c90*/  FMUL.FTZ R110, R35.reuse, R42 ;  /* 0x0000002a236e7220 */ /* 0x040fe20000410000 */
[C---:B------:R-:W-:Y:S01]  /*3ca0*/  FMUL.FTZ R27, R35.reuse, R36 ;  /* 0x00000024231b7220 */ /* 0x040fe20000410000 */
[----:B------:R-:W-:Y:S01]  /*3cb0*/  FMUL.FTZ R31, R35, R32 ;  /* 0x00000020231f7220 */ /* 0x000fe20000410000 */
[----:B------:R3:W-:Y:S01]  /*3cc0*/  @!P1 STG.E desc[UR6][R112.64], R92 ;  /* 0x0000005c70009986 */ /* 0x0007e2000c101906 */
[----:B--2---:R-:W-:-:S04]  /*3cd0*/  @!P1 IMAD.WIDE R40, R0, 0x4, R40 ;  /* 0x0000000400289825 */ /* 0x004fc800078e0228 */
        /* <DEDUP_REMOVED lines=10> */
[----:B---3--:R-:W-:-:S04]  /*3d80*/  IMAD.WIDE.U32 R112, R91, 0x10, R24 ;  /* 0x000000105b707825 */ /* 0x008fc800078e0018 */
[----:B------:R-:W-:Y:S01]  /*3d90*/  FFMA.FTZ R38, R110, R14, R3 ;  /* 0x0000000e6e267223 */ /* 0x000fe20000010003 */
        /* <DEDUP_REMOVED lines=11> */
[----:B------:R-:W-:-:S04]  /*3e50*/  IMAD.WIDE.U32 R106, R95, 0x10, R24 ;  /* 0x000000105f6a7825 */ /* 0x000fc800078e0018 */
[----:B------:R-:W-:Y:S01]  /*3e60*/  FFMA.FTZ R28, R31, R19, R6 ;  /* 0x000000131f1c7223 */ /* 0x000fe20000010006 */
[----:B------:R1:W-:Y:S01]  /*3e70*/  @!P1 STG.E desc[UR6][R40.64], R35 ;  /* 0x0000002328009986 */ /* 0x0003e2000c101906 */
[----:B------:R-:W-:Y:S01]  /*3e80*/  FFMA.FTZ R30, R34, R18, R7 ;  /* 0x00000012221e7223 */ /* 0x000fe20000010007 */
[----:B------:R-:W-:-:S04]  /*3e90*/  IMAD.WIDE.U32 R108, R97, 0x10, R24 ;  /* 0x00000010616c7825 */ /* 0x000fc800078e0018 */
[----:B------:R-:W-:Y:S01]  /*3ea0*/  FFMA.FTZ R31, R33, R59, R70 ;  /* 0x0000003b211f7223 */ /* 0x000fe20000010046 */
[----:B------:R2:W-:Y:S01]  /*3eb0*/  STG.E.128 desc[UR6][R112.64], R36 ;  /* 0x0000002470007986 */ /* 0x0005e2000c101d06 */
        /* <DEDUP_REMOVED lines=8> */
[----:B-1----:R-:W-:Y:S01]  /*3f40*/  FFMA.FTZ R35, R51, R61, R72 ;  /* 0x0000003d33237223 */ /* 0x002fe20000010048 */
[----:B------:R-:W-:Y:S01]  /*3f50*/  FFMA.FTZ R40, R89, R53, R12 ;  /* 0x0000003559287223 */ /* 0x000fe2000001000c */
[----:B------:R-:W-:Y:S01]  /*3f60*/  FFMA.FTZ R41, R86, R64, R77 ;  /* 0x0000004056297223 */ /* 0x000fe2000001004d */
[----:B------:R-:W-:Y:S01]  /*3f70*/  FFMA.FTZ R42, R50, R52, R13 ;  /* 0x00000034322a7223 */ /* 0x000fe2000001000d */
[----:B------:R-:W-:Y:S01]  /*3f80*/  FFMA.FTZ R43, R101, R65, R76 ;  /* 0x00000041652b7223 */ /* 0x000fe2000001004c */
[----:B------:R3:W-:Y:S01]  /*3f90*/  STG.E.128 desc[UR6][R90.64], R24 ;  /* 0x000000185a007986 */ /* 0x0007e2000c101d06 */
[----:B0-----:R-:W-:Y:S01]  /*3fa0*/  LEA R0, R48, R0, 0x2 ;  /* 0x0000000030007211 */ /* 0x001fe200078e10ff */
[----:B--2---:R-:W-:Y:S01]  /*3fb0*/  FFMA.FTZ R36, R85, R23, R10 ;  /* 0x0000001755247223 */ /* 0x004fe2000001000a */
[----:B------:R-:W-:Y:S01]  /*3fc0*/  FFMA.FTZ R37, R102, R62, R75 ;  /* 0x0000003e66257223 */ /* 0x000fe2000001004b */
[----:B------:R-:W-:Y:S01]  /*3fd0*/  FFMA.FTZ R38, R94, R22, R11 ;  /* 0x000000165e267223 */ /* 0x000fe2000001000b */
[----:B------:R-:W-:Y:S01]  /*3fe0*/  FFMA.FTZ R39, R87, R63, R74 ;  /* 0x0000003f57277223 */ /* 0x000fe2000001004a */
[----:B------:R3:W-:Y:S01]  /*3ff0*/  STG.E.128 desc[UR6][R104.64], R28 ;  /* 0x0000001c68007986 */ /* 0x0007e2000c101d06 */
[----:B------:R-:W-:-:S03]  /*4000*/  ISETP.GE.AND P1, PT, R0, R49, PT ;  /* 0x000000310000720c */ /* 0x000fc60003f26270 */
[----:B------:R3:W-:Y:S04]  /*4010*/  STG.E.128 desc[UR6][R106.64], R32 ;  /* 0x000000206a007986 */ /* 0x0007e8000c101d06 */
[----:B------:R3:W-:Y:S04]  /*4020*/  STG.E.128 desc[UR6][R108.64], R36 ;  /* 0x000000246c007986 */ /* 0x0007e8000c101d06 */
[----:B------:R3:W-:Y:S02]  /*4030*/  STG.E.128 desc[UR6][R98.64], R40 ;  /* 0x0000002862007986 */ /* 0x0007e4000c101d06 */
[----:B------:R-:W-:Y:S05]  /*4040*/  @!P1 BRA `(.L_x_22840) ;  /* 0xffffffe400989947 */ /* 0x000fea000383ffff */
[----:B------:R-:W-:Y:S05]  /*4050*/  EXIT ;  /* 0x000000000000794d */ /* 0x000fea0003800000 */
.L_x_22826:
[----:B------:R-:W-:Y:S01]  /*4060*/  HFMA2 R86, -RZ, RZ, 0, 5.9604644775390625e-08 ;  /* 0x00000001ff567431 */ /* 0x000fe200000001ff */
[----:B------:R-:W-:Y:S01]  /*4070*/  BSSY B0, `(.L_x_22841) ;  /* 0x0000006000007945 */ /* 0x000fe20003800000 */
[----:B------:R-:W-:Y:S02]  /*4080*/  MOV R87, 0x1f ;  /* 0x0000001f00577802 */ /* 0x000fe40000000f00 */
[----:B------:R-:W-:-:S07]  /*4090*/  MOV R88, 0xffffffff ;  /* 0xffffffff00587802 */ /* 0x000fce0000000f00 */
[----:B-1----:R-:W-:Y:S05]  /*40a0*/  WARPSYNC.COLLECTIVE R88, `(.L_x_22842) ;  /* 0x0000000058087348 */ /* 0x002fea0003c00000 */
[----:B------:R0:W2:Y:S02]  /*40b0*/  SHFL.BFLY P2, R89, R85, R86, R87 ;  /* 0x0c00005655597389 */ /* 0x0000a40000040057 */
[----:B012---:R-:W-:Y:S05]  /*40c0*/  ENDCOLLECTIVE ;  /* 0x000000000000791b */ /* 0x007fea0003800000 */
.L_x_22842:
[----:B------:R-:W-:Y:S05]  /*40d0*/  BSYNC B0 ;  /* 0x0000000000007941 */ /* 0x000fea0003800000 */
.L_x_22841:
        /* <DEDUP_REMOVED lines=8> */
.L_x_22843:
[----:B------:R-:W-:Y:S02]  /*4160*/  HFMA2 R86, -RZ, RZ, 0, 2.384185791015625e-07 ;  /* 0x00000004ff567431 */ /* 0x000fe400000001ff */
[----:B------:R-:W-:-:S05]  /*4170*/  FADD.FTZ R43, R85, R89 ;  /* 0x00000059552b7221 */ /* 0x000fca0000010000 */
[----:B------:R-:W-:-:S07]  /*4180*/  MOV R85, R43 ;  /* 0x0000002b00557202 */ /* 0x000fce0000000f00 */
[----:B------:R-:W-:Y:S05]  /*4190*/  WARPSYNC.COLLECTIVE R88, `(.L_x_22844) ;  /* 0x0000000058087348 */ /* 0x000fea0003c00000 */
[----:B------:R0:W1:Y:S02]  /*41a0*/  SHFL.BFLY P2, R89, R85, R86, R87 ;  /* 0x0c00005655597389 */ /* 0x0000640000040057 */
[----:B01----:R-:W-:Y:S05]  /*41b0*/  ENDCOLLECTIVE ;  /* 0x000000000000791b */ /* 0x003fea0003800000 */
.L_x_22844:
[----:B------:R-:W-:Y:S02]  /*41c0*/  HFMA2 R86, -RZ, RZ, 0, 4.76837158203125e-07 ;  /* 0x00000008ff567431 */ /* 0x000fe400000001ff */
[----:B------:R-:W-:-:S05]  /*41d0*/  FADD.FTZ R98, R43, R89 ;  /* 0x000000592b627221 */ /* 0x000fca0000010000 */
[----:B------:R-:W-:-:S07]  /*41e0*/  MOV R85, R98 ;  /* 0x0000006200557202 */ /* 0x000fce0000000f00 */
[----:B------:R-:W-:Y:S05]  /*41f0*/  WARPSYNC.COLLECTIVE R88, `(.L_x_22845) ;  /* 0x0000000058087348 */ /* 0x000fea0003c00000 */
[----:B------:R0:W1:Y:S02]  /*4200*/  SHFL.BFLY P2, R89, R85, R86, R87 ;  /* 0x0c00005655597389 */ /* 0x0000640000040057 */
[----:B01----:R-:W-:Y:S05]  /*4210*/  ENDCOLLECTIVE ;  /* 0x000000000000791b */ /* 0x003fea0003800000 */
.L_x_22845:
[----:B------:R-:W-:Y:S02]  /*4220*/  HFMA2 R86, -RZ, RZ, 0, 9.5367431640625e-07 ;  /* 0x00000010ff567431 */ /* 0x000fe400000001ff */
[----:B------:R-:W-:-:S05]  /*4230*/  FADD.FTZ R100, R98, R89 ;  /* 0x0000005962647221 */ /* 0x000fca0000010000 */
[----:B------:R-:W-:-:S07]  /*4240*/  MOV R85, R100 ;  /* 0x0000006400557202 */ /* 0x000fce0000000f00 */
[----:B------:R-:W-:Y:S05]  /*4250*/  WARPSYNC.COLLECTIVE R88, `(.L_x_22846) ;  /* 0x0000000058087348 */ /* 0x000fea0003c00000 */
[----:B------:R0:W1:Y:S02]  /*4260*/  SHFL.BFLY P2, R89, R85, R86, R87 ;  /* 0x0c00005655597389 */ /* 0x0000640000040057 */
[----:B01----:R-:W-:Y:S05]  /*4270*/  ENDCOLLECTIVE ;  /* 0x000000000000791b */ /* 0x003fea0003800000 */
.L_x_22846:
        /* <DEDUP_REMOVED lines=50> */
[----:B------:R-:W-:-:S07]  /*45a0*/  FFMA.FTZ R85, R85, R85, R40 ;  /* 0x0000005555557223 */ /* 0x000fce0000010028 */
[----:B------:R-:W-:Y:S05]  /*45b0*/  WARPSYNC.COLLECTIVE R88, `(.L_x_22847) ;  /* 0x0000000058087348 */ /* 0x000fea0003c00000 */
[----:B------:R0:W1:Y:S02]  /*45c0*/  SHFL.BFLY P2, R89, R85, R86, R87 ;  /* 0x0c00005655597389 */ /* 0x0000640000040057 */
[----:B01----:R-:W-:Y:S05]  /*45d0*/  ENDCOLLECTIVE ;  /* 0x000000000000791b */ /* 0x003fea0003800000 */
.L_x_22847:
[----:B------:R-:W-:Y:S02]  /*45e0*/  HFMA2 R86, -RZ, RZ, 0, 1.1920928955078125e-07 ;  /* 0x00000002ff567431 */ /* 0x000fe400000001ff */
[----:B------:R-:W-:-:S05]  /*45f0*/  FADD.FTZ R40, R85, R89 ;  /* 0x0000005955287221 */ /* 0x000fca0000010000 */
[----:B------:R-:W-:-:S07]  /*4600*/  MOV R85, R40 ;  /* 0x0000002800557202 */ /* 0x000fce0000000f00 */
[----:B------:R-:W-:Y:S05]  /*4610*/  WARPSYNC.COLLECTIVE R88, `(.L_x_22848) ;  /* 0x0000000058087348 */ /* 0x000fea0003c00000 */
[----:B------:R0:W1:Y:S02]  /*4620*/  SHFL.BFLY P2, R89, R85, R86, R87 ;  /* 0x0c00005655597389 */ /* 0x0000640000040057 */
[----:B01----:R-:W-:Y:S05]  /*4630*/  ENDCOLLECTIVE ;  /* 0x000000000000791b */ /* 0x003fea0003800000 */
.L_x_22848:
[----:B------:R-:W-:Y:S02]  /*4640*/  HFMA2 R86, -RZ, RZ, 0, 2.384185791015625e-07 ;  /* 0x00000004ff567431 */ /* 0x000fe400000001ff */
[----:B------:R-:W-:-:S05]  /*4650*/  FADD.FTZ R43, R40, R89 ;  /* 0x00000059282b7221 */ /* 0x000fca0000010000 */
[----:B------:R-:W-:-:S07]  /*4660*/  MOV R85, R43 ;  /* 0x0000002b00557202 */ /* 0x000fce0000000f00 */
[----:B------:R-:W-:Y:S05]  /*4670*/  WARPSYNC.COLLECTIVE R88, `(.L_x_22849) ;  /* 0x0000000058087348 */ /* 0x000fea0003c00000 */
[----:B------:R0:W1:Y:S02]  /*4680*/  SHFL.BFLY P2, R89, R85, R86, R87 ;  /* 0x0c00005655597389 */ /* 0x0000640000040057 */
[----:B01----:R-:W-:Y:S05]  /*4690*/  ENDCOLLECTIVE ;  /* 0x000000000000791b */ /* 0x003fea0003800000 */
.L_x_22849:
[----:B------:R-:W-:Y:S02]  /*46a0*/  HFMA2 R86, -RZ, RZ, 0, 4.76837158203125e-07 ;  /* 0x00000008ff567431 */ /* 0x000fe400000001ff */
[----:B------:R-:W-:-:S05]  /*46b0*/  FADD.FTZ R98, R43, R89 ;  /* 0x000000592b627221 */ /* 0x000fca0000010000 */
[----:B------:R-:W-:-:S07]  /*46c0*/  MOV R85, R98 ;  /* 0x0000006200557202 */ /* 0x000fce0000000f00 */
[----:B------:R-:W-:Y:S05]  /*46d0*/  WARPSYNC.COLLECTIVE R88, `(.L_x_22850) ;  /* 0x0000000058087348 */ /* 0x000fea0003c00000 */
[----:B------:R0:W1:Y:S02]  /*46e0*/  SHFL.BFLY P2, R89, R85, R86, R87 ;  /* 0x0c00005655597389 */ /* 0x0000640000040057 */
[----:B01----:R-:W-:Y:S05]  /*46f0*/  ENDCOLLECTIVE ;  /* 0x000000000000791b */ /* 0x003fea0003800000 */
.L_x_22850:
[----:B------:R-:W-:Y:S02]  /*4700*/  HFMA2 R86, -RZ, RZ, 0, 9.5367431640625e-07 ;  /* 0x00000010ff567431 */ /* 0x000fe400000001ff */
[----:B------:R-:W-:-:S05]  /*4710*/  FADD.FTZ R100, R98, R89 ;  /* 0x0000005962647221 */ /* 0x000fca0000010000 */
[----:B------:R-:W-:-:S07]  /*4720*/  MOV R85, R100 ;  /* 0x0000006400557202 */ /* 0x000fce0000000f00 */
[----:B------:R-:W-:Y:S05]  /*4730*/  WARPSYNC.COLLECTIVE R88, `(.L_x_22851) ;  /* 0x0000000058087348 */ /* 0x000fea0003c00000 */
[----:B------:R0:W1:Y:S02]  /*4740*/  SHFL.BFLY P2, R89, R85, R86, R87 ;  /* 0x0c00005655597389 */ /* 0x0000640000040057 */
[----:B01----:R-:W-:Y:S05]  /*4750*/  ENDCOLLECTIVE ;  /* 0x000000000000791b */ /* 0x003fea0003800000 */
.L_x_22851:
[----:B------:R-:W-:Y:S05]  /*4760*/  BRA `(.L_x_22852) ;  /* 0xffffffd000b07947 */ /* 0x000fea000383ffff */
.L_x_22839:
[----:B------:R-:W-:Y:S01]  /*4770*/  HFMA2 R87, -RZ, RZ, 0, 1.847743988037109375e-06 ;  /* 0x0000001fff577431 */ /* 0x000fe200000001ff */
[----:B------:R-:W-:Y:S01]  /*4780*/  BSSY B0, `(.L_x_22853) ;  /* 0x0000006000007945 */ /* 0x000fe20003800000 */
[----:B------:R-:W-:Y:S02]  /*4790*/  MOV R86, 0x1 ;  /* 0x0000000100567802 */ /* 0x000fe40000000f00 */
[----:B------:R-:W-:-:S07]  /*47a0*/  MOV R88, 0xffffffff ;  /* 0xffffffff00587802 */ /* 0x000fce0000000f00 */
[----:B-1----:R-:W-:Y:S05]  /*47b0*/  WARPSYNC.COLLECTIVE R88, `(.L_x_22854) ;  /* 0x0000000058087348 */ /* 0x002fea0003c00000 */
[----:B------:R0:W2:Y:S02]  /*47c0*/  SHFL.BFLY P2, R89, R85, R86, R87 ;  /* 0x0c00005655597389 */ /* 0x0000a40000040057 */
[----:B012---:R-:W-:Y:S05]  /*47d0*/  ENDCOLLECTIVE ;  /* 0x000000000000791b */ /* 0x007fea0003800000 */
.L_x_22854:
[----:B------:R-:W-:Y:S05]  /*47e0*/  BSYNC B0 ;  /* 0x0000000000007941 */ /* 0x000fea0003800000 */
.L_x_22853:
        /* <DEDUP_REMOVED lines=9> */
.L_x_22855:
[----:B------:R-:W-:Y:S02]  /*4880*/  HFMA2 R86, -RZ, RZ, 0, 2.384185791015625e-07 ;  /* 0x00000004ff567431 */ /* 0x000fe400000001ff */
[----:B------:R-:W-:-:S05]  /*4890*/  FADD.FTZ R98, R96, R89 ;  /* 0x0000005960627221 */ /* 0x000fca0000010000 */
[----:B------:R-:W-:-:S07]  /*48a0*/  MOV R85, R98 ;  /* 0x0000006200557202 */ /* 0x000fce0000000f00 */
[----:B------:R-:W-:Y:S05]  /*48b0*/  WARPSYNC.COLLECTIVE R88, `(.L_x_22856) ;  /* 0x0000000058087348 */ /* 0x000fea0003c00000 */
[----:B------:R0:W1:Y:S02]  /*48c0*/  SHFL.BFLY P2, R89, R85, R86, R87 ;  /* 0x0c00005655597389 */ /* 0x0000640000040057 */
[----:B01----:R-:W-:Y:S05]  /*48d0*/  ENDCOLLECTIVE ;  /* 0x000000000000791b */ /* 0x003fea0003800000 */
.L_x_22856:
[----:B------:R-:W-:Y:S02]  /*48e0*/  HFMA2 R86, -RZ, RZ, 0, 4.76837158203125e-07 ;  /* 0x00000008ff567431 */ /* 0x000fe400000001ff */
[----:B------:R-:W-:-:S05]  /*48f0*/  FADD.FTZ R100, R98, R89 ;  /* 0x0000005962647221 */ /* 0x000fca0000010000 */
[----:B------:R-:W-:-:S07]  /*4900*/  MOV R85, R100 ;  /* 0x0000006400557202 */ /* 0x000fce0000000f00 */
[----:B------:R-:W-:Y:S05]  /*4910*/  WARPSYNC.COLLECTIVE R88, `(.L_x_22857) ;  /* 0x0000000058087348 */ /* 0x000fea0003c00000 */
[----:B------:R0:W1:Y:S02]  /*4920*/  SHFL.BFLY P2, R89, R85, R86, R87 ;  /* 0x0c00005655597389 */ /* 0x0000640000040057 */
[----:B01----:R-:W-:Y:S05]  /*4930*/  ENDCOLLECTIVE ;  /* 0x000000000000791b */ /* 0x003fea0003800000 */
.L_x_22857:
[----:B------:R-:W-:Y:S02]  /*4940*/  HFMA2 R86, -RZ, RZ, 0, 9.5367431640625e-07 ;  /* 0x00000010ff567431 */ /* 0x000fe400000001ff */
[----:B------:R-:W-:-:S05]  /*4950*/  FADD.FTZ R101, R100, R89 ;  /* 0x0000005964657221 */ /* 0x000fca0000010000 */
[----:B------:R-:W-:-:S07]  /*4960*/  MOV R85, R101 ;  /* 0x0000006500557202 */ /* 0x000fce0000000f00 */
[----:B------:R-:W-:Y:S05]  /*4970*/  WARPSYNC.COLLECTIVE R88, `(.L_x_22858) ;  /* 0x0000000058087348 */ /* 0x000fea0003c00000 */
[----:B------:R0:W1:Y:S02]  /*4980*/  SHFL.BFLY P2, R89, R85, R86, R87 ;  /* 0x0c00005655597389 */ /* 0x0000640000040057 */
[----:B01----:R-:W-:Y:S05]  /*4990*/  ENDCOLLECTIVE ;  /* 0x000000000000791b */ /* 0x003fea0003800000 */
.L_x_22858:
        /* <DEDUP_REMOVED lines=54> */
.L_x_22859:
[----:B------:R-:W-:Y:S02]  /*4d00*/  HFMA2 R86, -RZ, RZ, 0, 1.1920928955078125e-07 ;  /* 0x00000002ff567431 */ /* 0x000fe400000001ff */
[----:B------:R-:W-:-:S05]  /*4d10*/  FADD.FTZ R96, R85, R89 ;  /* 0x0000005955607221 */ /* 0x000fca0000010000 */
[----:B------:R-:W-:-:S07]  /*4d20*/  MOV R85, R96 ;  /* 0x0000006000557202 */ /* 0x000fce0000000f00 */
[----:B------:R-:W-:Y:S05]  /*4d30*/  WARPSYNC.COLLECTIVE R88, `(.L_x_22860) ;  /* 0x0000000058087348 */ /* 0x000fea0003c00000 */
[----:B------:R0:W1:Y:S02]  /*4d40*/  SHFL.BFLY P2, R89, R85, R86, R87 ;  /* 0x0c00005655597389 */ /* 0x0000640000040057 */
[----:B01----:R-:W-:Y:S05]  /*4d50*/  ENDCOLLECTIVE ;  /* 0x000000000000791b */ /* 0x003fea0003800000 */
.L_x_22860:
[----:B------:R-:W-:Y:S02]  /*4d60*/  HFMA2 R86, -RZ, RZ, 0, 2.384185791015625e-07 ;  /* 0x00000004ff567431 */ /* 0x000fe400000001ff */
[----:B------:R-:W-:-:S05]  /*4d70*/  FADD.FTZ R98, R96, R89 ;  /* 0x0000005960627221 */ /* 0x000fca0000010000 */
[----:B------:R-:W-:-:S07]  /*4d80*/  MOV R85, R98 ;  /* 0x0000006200557202 */ /* 0x000fce0000000f00 */
[----:B------:R-:W-:Y:S05]  /*4d90*/  WARPSYNC.COLLECTIVE R88, `(.L_x_22861) ;  /* 0x0000000058087348 */ /* 0x000fea0003c00000 */
[----:B------:R0:W1:Y:S02]  /*4da0*/  SHFL.BFLY P2, R89, R85, R86, R87 ;  /* 0x0c00005655597389 */ /* 0x0000640000040057 */
[----:B01----:R-:W-:Y:S05]  /*4db0*/  ENDCOLLECTIVE ;  /* 0x000000000000791b */ /* 0x003fea0003800000 */
.L_x_22861:
[----:B------:R-:W-:Y:S02]  /*4dc0*/  HFMA2 R86, -RZ, RZ, 0, 4.76837158203125e-07 ;  /* 0x00000008ff567431 */ /* 0x000fe400000001ff */
[----:B------:R-:W-:-:S05]  /*4dd0*/  FADD.FTZ R100, R98, R89 ;  /* 0x0000005962647221 */ /* 0x000fca0000010000 */
[----:B------:R-:W-:-:S07]  /*4de0*/  MOV R85, R100 ;  /* 0x0000006400557202 */ /* 0x000fce0000000f00 */
[----:B------:R-:W-:Y:S05]  /*4df0*/  WARPSYNC.COLLECTIVE R88, `(.L_x_22862) ;  /* 0x0000000058087348 */ /* 0x000fea0003c00000 */
[----:B------:R0:W1:Y:S02]  /*4e00*/  SHFL.BFLY P2, R89, R85, R86, R87 ;  /* 0x0c00005655597389 */ /* 0x0000640000040057 */
[----:B01----:R-:W-:Y:S05]  /*4e10*/  ENDCOLLECTIVE ;  /* 0x000000000000791b */ /* 0x003fea0003800000 */
.L_x_22862:
[----:B------:R-:W-:Y:S02]  /*4e20*/  HFMA2 R86, -RZ, RZ, 0, 9.5367431640625e-07 ;  /* 0x00000010ff567431 */ /* 0x000fe400000001ff */
[----:B------:R-:W-:-:S05]  /*4e30*/  FADD.FTZ R101, R100, R89 ;  /* 0x0000005964657221 */ /* 0x000fca0000010000 */
[----:B------:R-:W-:-:S07]  /*4e40*/  MOV R85, R101 ;  /* 0x0000006500557202 */ /* 0x000fce0000000f00 */
[----:B------:R-:W-:Y:S05]  /*4e50*/  WARPSYNC.COLLECTIVE R88, `(.L_x_22863) ;  /* 0x0000000058087348 */ /* 0x000fea0003c00000 */
[----:B------:R0:W1:Y:S02]  /*4e60*/  SHFL.BFLY P2, R89, R85, R86, R87 ;  /* 0x0c00005655597389 */ /* 0x0000640000040057 */
[----:B01----:R-:W-:Y:S05]  /*4e70*/  ENDCOLLECTIVE ;  /* 0x000000000000791b */ /* 0x003fea0003800000 */
.L_x_22863:
[----:B------:R-:W-:Y:S05]  /*4e80*/  BRA `(.L_x_22864) ;  /* 0xffffffe800d47947 */ /* 0x000fea000383ffff */
.L_x_22865:
        /* <DEDUP_REMOVED lines=15> */
.L_x_28835:


//--------------------- .text._ZN10layer_norm13ln_fwd_kernelINS_13Kernel_traitsI6__halfffffjLj768ELj1ELj4ELj1ELj16ENS_18Kernel_traits_baseILj768ES2_ffffjLj128EEEEELb0ELb1ELb1ELb0EEEvNS_9FwdParamsE --------------------------
	.section	.text._ZN10layer_norm13ln_fwd_kernelINS_13Kernel_traitsI6__halfffffjLj768ELj1ELj4ELj1ELj16ENS_18Kernel_traits_baseILj768ES2_ffffjLj128EEEEELb0ELb1ELb1ELb0EEEvNS_9FwdParamsE,"ax",@progbits
	.align	128
        .global         _ZN10layer_norm13ln_fwd_kernelINS_13Kernel_traitsI6__halfffffjLj768ELj1ELj4ELj1ELj16ENS_18Kernel_traits_baseILj768ES2_ffffjLj128EEEEELb0ELb1ELb1ELb0EEEvNS_9FwdParamsE
        .type           _ZN10layer_norm13ln_fwd_kernelINS_13Kernel_traitsI6__halfffffjLj768ELj1ELj4ELj1ELj16ENS_18Kernel_traits_baseILj768ES2_ffffjLj128EEEEELb0ELb1ELb1ELb0EEEvNS_9FwdParamsE,@function
        .size           _ZN10layer_norm13ln_fwd_kernelINS_13Kernel_traitsI6__halfffffjLj768ELj1ELj4ELj1ELj16ENS_18Kernel_traits_baseILj768ES2_ffffjLj128EEEEELb0ELb1ELb1ELb0EEEvNS_9FwdParamsE,(.L_x_28836 - _ZN10layer_norm13ln_fwd_kernelINS_13Kernel_traitsI6__halfffffjLj768ELj1ELj4ELj1ELj16ENS_18Kernel_traits_baseILj768ES2_ffffjLj128EEEEELb0ELb1ELb1ELb0EEEvNS_9FwdParamsE)
        .other          _ZN10layer_norm13ln_fwd_kernelINS_13Kernel_traitsI6__halfffffjLj768ELj1ELj4ELj1ELj16ENS_18Kernel_traits_baseILj768ES2_ffffjLj128EEEEELb0ELb1ELb1ELb0EEEvNS_9FwdParamsE,@"STO_CUDA_ENTRY STV_DEFAULT"
_ZN10layer_norm13ln_fwd_kernelINS_13Kernel_traitsI6__halfffffjLj768ELj1ELj4ELj1ELj16ENS_18Kernel_traits_baseILj768ES2_ffffjLj128EEEEELb0ELb1ELb1ELb0EEEvNS_9FwdParamsE:
.text._ZN10layer_norm13ln_fwd_kernelINS_13Kernel_traitsI6__halfffffjLj768ELj1ELj4ELj1ELj16ENS_18Kernel_traits_baseILj768ES2_ffffjLj128EEEEELb0ELb1ELb1ELb0EEEvNS_9FwdParamsE:
        /* <DEDUP_REMOVED lines=82> */
[----:B------:R-:W5:Y:S01]  /*0520*/  LD.E.64 R52, desc[UR6][R52.64] ;  /* 0x0000000634347980 */ /* 0x000f62000c101b00 */
[----:B--2---:R-:W-:-:S05]  /*0530*/  IMAD.WIDE.U32 R26, R4, 0x8, R26 ;  /* 0x00000008041a7825 */ /* 0x004fca00078e001a */
[----:B------:R0:W5:Y:S01]  /*0540*/  LDG.E.64 R4, desc[UR6][R26.64] ;  /* 0x000000061a047981 */ /* 0x000162000c1e1b00 */
[----:B------:R-:W-:Y:S05]  /*0550*/  BRA `(.L_x_22868) ;  /* 0x0000000000d87947 */ /* 0x000fea0003800000 */
.L_x_22867:
        /* <DEDUP_REMOVED lines=54> */
.L_x_22868:
[----:B------:R-:W-:Y:S05]  /*08c0*/  BSYNC.RECONVERGENT B0 ;  /* 0x0000000000007941 */ /* 0x000fea0003800200 */
.L_x_22866:
[----:B------:R-:W1:Y:S02]  /*08d0*/  LDCU UR4, c[0x0][0x384] ;  /* 0x00007080ff0477ac */ /* 0x000e640008000800 */
[----:B-1----:R-:W-:-:S13]  /*08e0*/  ISETP.GE.AND P0, PT, R0, UR4, PT ;  /* 0x0000000400007c0c */ /* 0x002fda000bf06270 */
[----:B------:R-:W-:Y:S05]  /*08f0*/  @P0 EXIT ;  /* 0x000000000000094d */ /* 0x000fea0003800000 */
[----:B-----5:R-:W-:Y:S01]  /*0900*/  MOV R54, R4 ;  /* 0x0000000400367202 */ /* 0x020fe20000000f00 */
[----:B------:R-:W1:Y:S01]  /*0910*/  LDCU UR10, c[0x0][0x40c] ;  /* 0x00008180ff0a77ac */ /* 0x000e620008000800 */
[----:B------:R-:W-:Y:S02]  /*0920*/  MOV R55, R5 ;  /* 0x0000000500377202 */ /* 0x000fe40000000f00 */
[--C-:B------:R-:W-:Y:S01]  /*0930*/  SHF.R.U64 R56, R4, 0x10, R5.reuse ;  /* 0x0000001004387819 */ /* 0x100fe20000001205 */
[----:B------:R-:W-:Y:S01]  /*0940*/  HADD2.F32 R54, -RZ, R54.H0_H0 ;  /* 0x20000036ff367230 */ /* 0x000fe20000004100 */
[----:B------:R-:W-:Y:S01]  /*0950*/  SHF.R.U32.HI R57, RZ, 0x10, R5 ;  /* 0x00000010ff397819 */ /* 0x000fe20000011605 */
[----:B------:R-:W-:Y:S01]  /*0960*/  HADD2.F32 R55, -RZ, R55.H0_H0 ;  /* 0x20000037ff377230 */ /* 0x000fe20000004100 */
[----:B------:R-:W-:Y:S01]  /*0970*/  MOV R4, R48 ;  /* 0x0000003000047202 */ /* 0x000fe20000000f00 */
[----:B------:R-:W-:Y:S01]  /*0980*/  HADD2.F32 R56, -RZ, R56.H0_H0 ;  /* 0x20000038ff387230 */ /* 0x000fe20000004100 */
[----:B------:R-:W-:Y:S01]  /*0990*/  MOV R5, R49 ;  /* 0x0000003100057202 */ /* 0x000fe20000000f00 */
[----:B------:R-:W-:Y:S01]  /*09a0*/  HADD2.F32 R57, -RZ, R57.H0_H0 ;  /* 0x20000039ff397230 */ /* 0x000fe20000004100 */
[----:B------:R-:W-:Y:S01]  /*09b0*/  SHF.R.U32.HI R86, RZ, 0x10, R49 ;  /* 0x00000010ff567819 */ /* 0x000fe20000011631 */
[----:B------:R-:W2:Y:S01]  /*09c0*/  LDCU.U8 UR8, c[0x0][0x410] ;  /* 0x00008200ff0877ac */ /* 0x000ea20008000000 */
[----:B------:R-:W-:-:S02]  /*09d0*/  PRMT R85, R4, 0x5410, R5 ;  /* 0x0000541004557816 */ /* 0x000fc40000000005 */
[--C-:B------:R-:W-:Y:S01]  /*09e0*/  SHF.R.U64 R4, R46, 0x10, R47.reuse ;  /* 0x000000102e047819 */ /* 0x100fe2000000122f */
[----:B------:R-:W3:Y:S01]  /*09f0*/  LDCU UR9, c[0x0][0x448] ;  /* 0x00008900ff0977ac */ /* 0x000ee20008000800 */
[----:B------:R-:W-:Y:S02]  /*0a00*/  SHF.R.U32.HI R87, RZ, 0x10, R47 ;  /* 0x00000010ff577819 */ /* 0x000fe4000001162f */
[----:B------:R-:W-:Y:S01]  /*0a10*/  PRMT R86, R86, 0x5410, R4 ;  /* 0x0000541056567816 */ /* 0x000fe20000000004 */
[----:B------:R-:W4:Y:S01]  /*0a20*/  LDCU.64 UR4, c[0x0][0x3a0] ;  /* 0x00007400ff0477ac */ /* 0x000f220008000a00 */
[--C-:B------:R-:W-:Y:S02]  /*0a30*/  SHF.R.U64 R5, R44, 0x10, R45.reuse ;  /* 0x000000102c057819 */ /* 0x100fe4000000122d */
[----:B------:R-:W-:Y:S02]  /*0a40*/  SHF.R.U32.HI R88, RZ, 0x10, R45 ;  /* 0x00000010ff587819 */ /* 0x000fe4000001162d */
[----:B------:R-:W-:-:S02]  /*0a50*/  SHF.R.U64 R4, R42, 0x10, R43 ;  /* 0x000000102a047819 */ /* 0x000fc4000000122b */
[----:B------:R-:W-:Y:S02]  /*0a60*/  MOV R66, R16 ;  /* 0x0000001000427202 */ /* 0x000fe40000000f00 */
[----:B------:R-:W-:Y:S02]  /*0a70*/  MOV R65, R17 ;  /* 0x0000001100417202 */ /* 0x000fe40000000f00 */
[--C-:B0-----:R-:W-:Y:S02]  /*0a80*/  SHF.R.U64 R26, R16, 0x10, R17.reuse ;  /* 0x00000010101a7819 */ /* 0x101fe40000001211 */
[----:B------:R-:W-:Y:S02]  /*0a90*/  SHF.R.U32.HI R27, RZ, 0x10, R17 ;  /* 0x00000010ff1b7819 */ /* 0x000fe40000011611 */
[----:B------:R-:W-:Y:S02]  /*0aa0*/  MOV R62, R20 ;  /* 0x00000014003e7202 */ /* 0x000fe40000000f00 */
[----:B------:R-:W-:-:S02]  /*0ab0*/  MOV R60, R22 ;  /* 0x00000016003c7202 */ /* 0x000fc40000000f00 */
[----:B------:R-:W-:Y:S02]  /*0ac0*/  SHF.R.U64 R67, R22, 0x10, R23 ;  /* 0x0000001016437819 */ /* 0x000fe40000001217 */
[----:B------:R-:W-:Y:S02]  /*0ad0*/  MOV R73, R14 ;  /* 0x0000000e00497202 */ /* 0x000fe40000000f00 */
[----:B------:R-:W-:Y:S02]  /*0ae0*/  SHF.R.U64 R74, R14, 0x10, R15 ;  /* 0x000000100e4a7819 */ /* 0x000fe4000000120f */
[----:B------:R-:W-:Y:S02]  /*0af0*/  MOV R75, R12 ;  /* 0x0000000c004b7202 */ /* 0x000fe40000000f00 */
[----:B------:R-:W-:Y:S02]  /*0b00*/  SHF.R.U64 R76, R12, 0x10, R13 ;  /* 0x000000100c4c7819 */ /* 0x000fe4000000120d */
[----:B------:R-:W-:-:S02]  /*0b10*/  MOV R77, R10 ;  /* 0x0000000a004d7202 */ /* 0x000fc40000000f00 */
[----:B------:R-:W-:Y:S02]  /*0b20*/  SHF.R.U64 R80, R10, 0x10, R11 ;  /* 0x000000100a507819 */ /* 0x000fe4000000120b */
[----:B------:R-:W-:Y:S02]  /*0b30*/  MOV R64, R18 ;  /* 0x0000001200407202 */ /* 0x000fe40000000f00 */
[----:B------:R-:W-:Y:S02]  /*0b40*/  MOV R63, R19 ;  /* 0x00000013003f7202 */ /* 0x000fe40000000f00 */
[----:B------:R-:W-:Y:S02]  /*0b50*/  SHF.R.U64 R28, R18, 0x10, R19 ;  /* 0x00000010121c7819 */ /* 0x000fe40000001213 */
[----:B------:R-:W-:Y:S02]  /*0b60*/  MOV R61, R21 ;  /* 0x00000015003d7202 */ /* 0x000fe40000000f00 */
[----:B------:R-:W-:-:S02]  /*0b70*/  SHF.R.U64 R20, R20, 0x10, R21 ;  /* 0x0000001014147819 */ /* 0x000fc40000001215 */
[----:B------:R-:W-:Y:S02]  /*0b80*/  MOV R17, R23 ;  /* 0x0000001700117202 */ /* 0x000fe40000000f00 */
[----:B------:R-:W-:Y:S02]  /*0b90*/  SHF.R.U32.HI R22, RZ, 0x10, R23 ;  /* 0x00000010ff167819 */ /* 0x000fe40000011617 */
[----:B------:R-:W-:Y:S02]  /*0ba0*/  MOV R16, R15 ;  /* 0x0000000f00107202 */ /* 0x000fe40000000f00 */
[----:B------:R-:W-:Y:S02]  /*0bb0*/  MOV R14, R13 ;  /* 0x0000000d000e7202 */ /* 0x000fe40000000f00 */
[----:B------:R-:W-:Y:S02]  /*0bc0*/  MOV R12, R11 ;  /* 0x0000000b000c7202 */ /* 0x000fe40000000f00 */
[----:B------:R-:W-:-:S02]  /*0bd0*/  MOV R81, R8 ;  /* 0x0000000800517202 */ /* 0x000fc40000000f00 */
[----:B------:R-:W-:Y:S02]  /*0be0*/  MOV R10, R9 ;  /* 0x00000009000a7202 */ /* 0x000fe40000000f00 */
[----:B------:R-:W-:Y:S02]  /*0bf0*/  SHF.R.U64 R82, R8, 0x10, R9 ;  /* 0x0000001008527819 */ /* 0x000fe40000001209 */
[----:B------:R-:W-:Y:S02]  /*0c00*/  MOV R83, R6 ;  /* 0x0000000600537202 */ /* 0x000fe40000000f00 */
[----:B------:R-:W-:Y:S02]  /*0c10*/  SHF.R.U64 R84, R6, 0x10, R7 ;  /* 0x0000001006547819 */ /* 0x000fe40000001207 */
[----:B------:R-:W-:Y:S02]  /*0c20*/  PRMT R87, R87, 0x5410, R5 ;  /* 0x0000541057577816 */ /* 0x000fe40000000005 */
[----:B------:R-:W-:-:S02]  /*0c30*/  PRMT R88, R88, 0x5410, R4 ;  /* 0x0000541058587816 */ /* 0x000fc40000000004 */
        /* <DEDUP_REMOVED lines=8> */
[----:B------:R-:W-:Y:S02]  /*0cc0*/  MOV R71, R24 ;  /* 0x0000001800477202 */ /* 0x000fe40000000f00 */
[----:B------:R-:W-:-:S02]  /*0cd0*/  MOV R18, R25 ;  /* 0x0000001900127202 */ /* 0x000fc40000000f00 */
[--C-:B------:R-:W-:Y:S02]  /*0ce0*/  SHF.R.U64 R72, R24, 0x10, R25.reuse ;  /* 0x0000001018487819 */ /* 0x100fe40000001219 */
[----:B------:R-:W-:Y:S02]  /*0cf0*/  SHF.R.U32.HI R23, RZ, 0x10, R25 ;  /* 0x00000010ff177819 */ /* 0x000fe40000011619 */
[----:B------:R-:W-:Y:S02]  /*0d00*/  SHF.R.U32.HI R15, RZ, 0x10, R15 ;  /* 0x00000010ff0f7819 */ /* 0x000fe4000001160f */
[----:B------:R-:W-:Y:S02]  /*0d10*/  SHF.R.U32.HI R13, RZ, 0x10, R13 ;  /* 0x00000010ff0d7819 */ /* 0x000fe4000001160d */
[----:B------:R-:W-:Y:S02]  /*0d20*/  SHF.R.U32.HI R11, RZ, 0x10, R11 ;  /* 0x00000010ff0b7819 */ /* 0x000fe4000001160b */
[----:B------:R-:W-:-:S02]  /*0d30*/  SHF.R.U32.HI R9, RZ, 0x10, R9 ;  /* 0x00000010ff097819 */ /* 0x000fc40000011609 */
[----:B------:R-:W-:Y:S02]  /*0d40*/  MOV R8, R7 ;  /* 0x0000000700087202 */ /* 0x000fe40000000f00 */
[----:B------:R-:W-:Y:S02]  /*0d50*/  SHF.R.U32.HI R6, RZ, 0x10, R7 ;  /* 0x00000010ff067819 */ /* 0x000fe40000011607 */
[----:B------:R-:W-:Y:S02]  /*0d60*/  SHF.R.U32.HI R89, RZ, 0x10, R43 ;  /* 0x00000010ff597819 */ /* 0x000fe4000001162b */
[--C-:B------:R-:W-:Y:S02]  /*0d70*/  SHF.R.U64 R5, R40, 0x10, R41.reuse ;  /* 0x0000001028057819 */ /* 0x100fe40000001229 */
[----:B------:R-:W-:Y:S02]  /*0d80*/  SHF.R.U32.HI R90, RZ, 0x10, R41 ;  /* 0x00000010ff5a7819 */ /* 0x000fe40000011629 */
[----:B------:R-:W-:-:S02]  /*0d90*/  SHF.R.U64 R4, R2, 0x10, R3 ;  /* 0x0000001002047819 */ /* 0x000fc40000001203 */
        /* <DEDUP_REMOVED lines=21> */
[----:B------:R-:W-:Y:S02]  /*0ef0*/  SHF.R.U32.HI R91, RZ, 0x10, R3 ;  /* 0x00000010ff5b7819 */ /* 0x000fe40000011603 */
[----:B-1234-:R-:W-:-:S07]  /*0f00*/  PRMT R90, R90, 0x5410, R4 ;  /* 0x000054105a5a7816 */ /* 0x01efce0000000004 */
.L_x_22914:
[----:B------:R-:W0:Y:S02]  /*0f10*/  LDC.64 R36, c[0x0][0x3f0] ;  /* 0x0000fc00ff247b82 */ /* 0x000e240000000a00 */
[----:B0-----:R-:W-:-:S06]  /*0f20*/  IMAD.WIDE R68, R0, 0x4, R36 ;  /* 0x0000000400447825 */ /* 0x001fcc00078e0224 */
[----:B------:R-:W0:Y:S01]  /*0f30*/  LDC.64 R36, c[0x0][0x3f8] ;  /* 0x0000fe00ff247b82 */ /* 0x000e220000000a00 */
[----:B------:R1:W2:Y:S01]  /*0f40*/  LDG.E R68, desc[UR6][R68.64] ;  /* 0x0000000644447981 */ /* 0x0002a2000c1e1900 */
[----:B0-----:R-:W-:-:S06]  /*0f50*/  IMAD.WIDE R36, R0, 0x4, R36 ;  /* 0x0000000400247825 */ /* 0x001fcc00078e0224 */
[----:B------:R0:W5:Y:S01]  /*0f60*/  LDG.E R37, desc[UR6][R36.64] ;  /* 0x0000000624257981 */ /* 0x000162000c1e1900 */
[----:B------:R-:W-:Y:S01]  /*0f70*/  ISETP.GE.U32.AND P4, PT, R51, 0x20, PT ;  /* 0x000000203300780c */ /* 0x000fe20003f86070 */
[----:B-1----:R-:W-:Y:S01]  /*0f80*/  HFMA2 R69, -RZ, RZ, 0, 0 ;  /* 0x00000000ff457431 */ /* 0x002fe200000001ff */
[----:B------:R-:W-:Y:S01]  /*0f90*/  BSSY.RECONVERGENT B0, `(.L_x_22869) ;  /* 0x000004c000007945 */ /* 0x000fe20003800200 */
[----:B0-----:R-:W0:Y:S02]  /*0fa0*/  LDC R36, c[0x0][0x388] ;  /* 0x0000e200ff247b82 */ /* 0x001e240000000800 */
[----:B0-----:R-:W-:-:S05]  /*0fb0*/  IMAD R38, R0, R36, RZ ;  /* 0x0000002400267224 */ /* 0x001fca00078e02ff */
[----:B------:R-:W-:-:S04]  /*0fc0*/  SHF.R.S32.HI R70, RZ, 0x1f, R38 ;  /* 0x0000001fff467819 */ /* 0x000fc80000011426 */
[----:B------:R-:W-:-:S04]  /*0fd0*/  LEA.HI R70, R70, R38, RZ, 0x2 ;  /* 0x0000002646467211 */ /* 0x000fc800078f10ff */
[----:B------:R-:W-:Y:S02]  /*0fe0*/  LEA.HI.SX32 R70, R70, R50, 0x1e ;  /* 0x0000003246467211 */ /* 0x000fe400078ff2ff */
[----:B--2---:R-:W-:-:S13]  /*0ff0*/  ISETP.GE.AND P0, PT, R68, 0x1, PT ;  /* 0x000000014400780c */ /* 0x004fda0003f06270 */
[----:B------:R-:W-:-:S05]  /*1000*/  @P0 IADD3 R39, PT, PT, R68, -0x1, RZ ;  /* 0xffffffff44270810 */ /* 0x000fca0007ffe0ff */
[----:B------:R-:W-:-:S05]  /*1010*/  @P0 IMAD R39, R39, R36, RZ ;  /* 0x0000002427270224 */ /* 0x000fca00078e02ff */
[----:B------:R-:W-:-:S04]  /*1020*/  @P0 SHF.R.S32.HI R38, RZ, 0x1f, R39 ;  /* 0x0000001fff260819 */ /* 0x000fc80000011427 */
        /* <DEDUP_REMOVED lines=8> */
.L_x_22872:
[----:B------:R-:W-:Y:S05]  /*10b0*/  BSYNC.RECONVERGENT B1 ;  /* 0x0000000000017941 */ /* 0x000fea0003800200 */
.L_x_22871:
[----:B------:R-:W-:Y:S01]  /*10c0*/  UISETP.NE.U32.AND UP0, UPT, UR4, URZ, UPT ;  /* 0x000000ff0400728c */ /* 0x000fe2000bf05070 */
[----:B------:R-:W-:Y:S01]  /*10d0*/  SHF.R.U64 R12, R48, 0x10, R49 ;  /* 0x00000010300c7819 */ /* 0x000fe20000001231 */
[----:B------:R-:W-:Y:S02]  /*10e0*/  BSSY.RECONVERGENT B1, `(.L_x_22873) ;  /* 0x0000031000017945 */ /* 0x000fe40003800200 */
[----:B------:R-:W-:Y:S01]  /*10f0*/  UISETP.NE.AND.EX UP0, UPT, UR5, URZ, UPT, UP0 ;  /* 0x000000ff0500728c */ /* 0x000fe2000bf05300 */
[----:B------:R-:W-:-:S08]  /*1100*/  PRMT R78, R12, 0x7610, R78 ;  /* 0x000076100c4e7816 */ /* 0x000fd0000000004e */
[----:B------:R-:W-:Y:S05]  /*1110*/  BRA.U !UP0, `(.L_x_22874) ;  /* 0x0000000108647547 */ /* 0x000fea000b800000 */
[----:B------:R-:W0:Y:S02]  /*1120*/  LDC.64 R8, c[0x0][0x3a0] ;  /* 0x0000e800ff087b82 */ /* 0x000e240000000a00 */
[----:B0-----:R-:W-:-:S06]  /*1130*/  IMAD.WIDE.U32 R8, R70, 0x10, R8 ;  /* 0x0000001046087825 */ /* 0x001fcc00078e0008 */
[----:B------:R-:W2:Y:S01]  /*1140*/  LDG.E.128 R8, desc[UR6][R8.64] ;  /* 0x0000000608087981 */ /* 0x000ea2000c1e1d00 */
[----:B------:R-:W-:-:S13]  /*1150*/  ISETP.GT.AND P1, PT, R68, RZ, PT ;  /* 0x000000ff4400720c */ /* 0x000fda0003f24270 */
[----:B------:R-:W0:Y:S01]  /*1160*/  @P1 LDC R14, c[0x0][0x40c] ;  /* 0x00010300ff0e1b82 */ /* 0x000e220000000800 */
[----:B------:R-:W-:-:S07]  /*1170*/  @P1 HADD2.F32 R13, -RZ, R85.H0_H0 ;  /* 0x20000055ff0d1230 */ /* 0x000fce0000004100 */
[----:B------:R-:W1:Y:S08]  /*1180*/  @P1 LDC R15, c[0x0][0x40c] ;  /* 0x00010300ff0f1b82 */ /* 0x000e700000000800 */
[----:B------:R-:W3:Y:S01]  /*1190*/  @P1 LDC R38, c[0x0][0x40c] ;  /* 0x00010300ff261b82 */ /* 0x000ee20000000800 */
[----:B0----5:R-:W-:Y:S01]  /*11a0*/  @P1 FMUL.FTZ R14, R4, R14 ;  /* 0x0000000e040e1220 */ /* 0x021fe20000410000 */
[----:B-1----:R-:W-:Y:S01]  /*11b0*/  @P1 FMUL.FTZ R15, R5, R15 ;  /* 0x0000000f050f1220 */ /* 0x002fe20000410000 */
[----:B---3--:R-:W-:Y:S01]  /*11c0*/  @P1 FMUL.FTZ R38, R6, R38 ;  /* 0x0000002606261220 */ /* 0x008fe20000410000 */
[----:B--2---:R-:W-:Y:S01]  /*11d0*/  @!P1 MOV R12, R8 ;  /* 0x00000008000c9202 */ /* 0x004fe20000000f00 */
[----:B------:R-:W-:Y:S01]  /*11e0*/  @P1 FFMA.FTZ R12, R14, R13, R8 ;  /* 0x0000000d0e0c1223 */ /* 0x000fe20000010008 */
[----:B------:R-:W-:Y:S01]  /*11f0*/  @P1 HADD2.F32 R14, -RZ, R78.H0_H0 ;  /* 0x2000004eff0e1230 */ /* 0x000fe20000004100 */
[----:B------:R-:W-:-:S04]  /*1200*/  MOV R13, R9 ;  /* 0x00000009000d7202 */ /* 0x000fc80000000f00 */
[----:B------:R-:W-:Y:S01]  /*1210*/  @P1 FFMA.FTZ R13, R15, R14, R9 ;  /* 0x0000000e0f0d1223 */ /* 0x000fe20000010009 */
[----:B------:R-:W-:Y:S01]  /*1220*/  @P1 HADD2.F32 R15, -RZ, R85.H1_H1 ;  /* 0x30000055ff0f1230 */ /* 0x000fe20000004100 */
[----:B------:R-:W-:-:S04]  /*1230*/  MOV R14, R10 ;  /* 0x0000000a000e7202 */ /* 0x000fc80000000f00 */
[----:B------:R-:W-:Y:S01]  /*1240*/  @P1 FFMA.FTZ R14, R38, R15, R10 ;  /* 0x0000000f260e1223 */ /* 0x000fe2000001000a */
[----:B------:R-:W-:Y:S01]  /*1250*/  MOV R15, R11 ;  /* 0x0000000b000f7202 */ /* 0x000fe20000000f00 */
[----:B------:R-:W-:Y:S06]  /*1260*/  @!P1 BRA `(.L_x_22875) ;  /* 0x0000000000609947 */ /* 0x000fec0003800000 */
[----:B------:R-:W-:Y:S02]  /*1270*/  HADD2.F32 R15, -RZ, R86.H0_H0 ;  /* 0x20000056ff0f7230 */ /* 0x000fe40000004100 */
[----:B------:R-:W-:-:S04]  /*1280*/  FMUL.FTZ R38, R7, UR10 ;  /* 0x0000000a07267c20 */ /* 0x000fc80008410000 */
[----:B------:R-:W-:Y:S01]  /*1290*/  FFMA.FTZ R15, R38, R15, R11 ;  /* 0x0000000f260f7223 */ /* 0x000fe2000001000b */
[----:B------:R-:W-:Y:S06]  /*12a0*/  BRA `(.L_x_22875) ;  /* 0x0000000000507947 */ /* 0x000fec0003800000 */
.L_x_22874:
[----:B------:R-:W0:Y:S01]  /*12b0*/  @P0 LDC R14, c[0x0][0x40c] ;  /* 0x00010300ff0e0b82 */ /* 0x000e220000000800 */
[----:B------:R-:W-:Y:S02]  /*12c0*/  HFMA2 R12, -RZ, RZ, 0, 0 ;  /* 0x00000000ff0c7431 */ /* 0x000fe400000001ff */
[----:B------:R-:W-:-:S05]  /*12d0*/  @P0 HADD2.F32 R13, -RZ, R85.H0_H0 ;  /* 0x20000055ff0d0230 */ /* 0x000fca0000004100 */
[----:B------:R-:W1:Y:S08]  /*12e0*/  @P0 LDC R15, c[0x0][0x40c] ;  /* 0x00010300ff0f0b82 */ /* 0x000e700000000800 */
[----:B------:R-:W2:Y:S08]  /*12f0*/  @P0 LDC R38, c[0x0][0x40c] ;  /* 0x00010300ff260b82 */ /* 0x000eb00000000800 */
[----:B------:R-:W3:Y:S01]  /*1300*/  @P0 LDC R39, c[0x0][0x40c] ;  /* 0x00010300ff270b82 */ /* 0x000ee20000000800 */
[----:B0----5:R-:W-:-:S04]  /*1310*/  @P0 FMUL.FTZ R14, R4, R14 ;  /* 0x0000000e040e0220 */ /* 0x021fc80000410000 */
[----:B------:R-:W-:Y:S01]  /*1320*/  @P0 FMUL.FTZ R12, R14, R13 ;  /* 0x0000000d0e0c0220 */ /* 0x000fe20000410000 */
[----:B------:R-:W-:Y:S01]  /*1330*/  @P0 HADD2.F32 R14, -RZ, R78.H0_H0 ;  /* 0x2000004eff0e0230 */ /* 0x000fe20000004100 */
[----:B------:R-:W-:Y:S01]  /*1340*/  MOV R13, RZ ;  /* 0x000000ff000d7202 */ /* 0x000fe20000000f00 */
[----:B-1----:R-:W-:-:S04]  /*1350*/  @P0 FMUL.FTZ R15, R5, R15 ;  /* 0x0000000f050f0220 */ /* 0x002fc80000410000 */
[----:B------:R-:W-:Y:S01]  /*1360*/  @P0 FMUL.FTZ R13, R15, R14 ;  /* 0x0000000e0f0d0220 */ /* 0x000fe20000410000 */
[----:B------:R-:W-:Y:S02]  /*1370*/  HFMA2 R14, -RZ, RZ, 0, 0 ;  /* 0x00000000ff0e7431 */ /* 0x000fe400000001ff */
[----:B------:R-:W-:Y:S02]  /*1380*/  @P0 HADD2.F32 R15, -RZ, R85.H1_H1 ;  /* 0x30000055ff0f0230 */ /* 0x000fe40000004100 */
[----:B--2---:R-:W-:-:S04]  /*1390*/  @P0 FMUL.FTZ R38, R6, R38 ;  /* 0x0000002606260220 */ /* 0x004fc80000410000 */
[----:B------:R-:W-:Y:S01]  /*13a0*/  @P0 FMUL.FTZ R14, R38, R15 ;  /* 0x0000000f260e0220 */ /* 0x000fe20000410000 */
[----:B------:R-:W-:Y:S01]  /*13b0*/  @P0 HADD2.F32 R38, -RZ, R86.H0_H0 ;  /* 0x20000056ff260230 */ /* 0x000fe20000004100 */
[----:B------:R-:W-:Y:S01]  /*13c0*/  MOV R15, RZ ;  /* 0x000000ff000f7202 */ /* 0x000fe20000000f00 */
[----:B---3--:R-:W-:-:S04]  /*13d0*/  @P0 FMUL.FTZ R39, R7, R39 ;  /* 0x0000002707270220 */ /* 0x008fc80000410000 */
[----:B------:R-:W-:-:S07]  /*13e0*/  @P0 FMUL.FTZ R15, R39, R38 ;  /* 0x00000026270f0220 */ /* 0x000fce0000410000 */
.L_x_22875:
[----:B------:R-:W-:Y:S05]  /*13f0*/  BSYNC.RECONVERGENT B1 ;  /* 0x0000000000017941 */ /* 0x000fea0003800200 */
.L_x_22873:
[----:B------:R-:W0:Y:S01]  /*1400*/  LDC.64 R38, c[0x0][0x3a8] ;  /* 0x0000ea00ff267b82 */ /* 0x000e220000000a00 */
[----:B------:R-:W-:Y:S01]  /*1410*/  IADD3 R69, PT, PT, R69, 0x20, RZ ;  /* 0x0000002045457810 */ /* 0x000fe20007ffe0ff */
[C---:B0-----:R-:W-:Y:S01]  /*1420*/  IMAD.WIDE.U32 R38, R70.reuse, 0x10, R38 ;  /* 0x0000001046267825 */ /* 0x041fe200078e0026 */
[----:B------:R-:W-:-:S04]  /*1430*/  IADD3 R70, PT, PT, R70, 0x20, RZ ;  /* 0x0000002046467810 */ /* 0x000fc80007ffe0ff */
[----:B------:R0:W-:Y:S03]  /*1440*/  STG.E.128 desc[UR6][R38.64], R12 ;  /* 0x0000000c26007986 */ /* 0x0001e6000c101d06 */
.L_x_22870:
[----:B------:R-:W-:Y:S05]  /*1450*/  BSYNC.RECONVERGENT B0 ;  /* 0x0000000000007941 */ /* 0x000fea0003800200 */
.L_x_22869:
[----:B------:R-:W-:Y:S01]  /*1460*/  ISETP.GE.U32.AND P1, PT, R51, 0x40, PT ;  /* 0x000000403300780c */ /* 0x000fe20003f26070 */
[----:B------:R-:W-:Y:S03]  /*1470*/  BSSY.RECONVERGENT B0, `(.L_x_22876) ;  /* 0x000003d000007945 */ /* 0x000fe60003800200 */
[----:B0-----:R-:W-:-:S09]  /*1480*/  P2R R38, PR, RZ, 0x2 ;  /* 0x00000002ff267803 */ /* 0x001fd20000000000 */
[----:B------:R-:W-:Y:S05]  /*1490*/  @!P1 BRA `(.L_x_22877) ;  /* 0x0000000000e89947 */ /* 0x000fea0003800000 */
[----:B------:R-:W-:Y:S01]  /*14a0*/  ISETP.NE.U32.AND P1, PT, RZ, UR4, PT ;  /* 0x00000004ff007c0c */ /* 0x000fe2000bf25070 */
[----:B------:R-:W0:Y:S03]  /*14b0*/  @P0 LDC.64 R18, c[0x0][0x390] ;  /* 0x0000e400ff120b82 */ /* 0x000e260000000a00 */
[----:B------:R-:W-:-:S13]  /*14c0*/  ISETP.NE.AND.EX P1, PT, RZ, UR5, PT, P1 ;  /* 0x00000005ff007c0c */ /* 0x000fda000bf25310 */
[----:B------:R-:W1:Y:S01]  /*14d0*/  @P1 LDC.64 R16, c[0x0][0x3a0] ;  /* 0x0000e800ff101b82 */ /* 0x000e620000000a00 */
[----:B0-----:R-:W-:-:S05]  /*14e0*/  @P0 IMAD.WIDE.U32 R18, R69, 0x10, R18 ;  /* 0x0000001045120825 */ /* 0x001fca00078e0012 */
[----:B------:R0:W5:Y:S01]  /*14f0*/  @P0 LDG.E.128 R4, desc[UR6][R18.64] ;  /* 0x0000000612040981 */ /* 0x000162000c1e1d00 */
[----:B-1----:R-:W-:-:S05]  /*1500*/  @P1 IMAD.WIDE.U32 R16, R70, 0x10, R16 ;  /* 0x0000001046101825 */ /* 0x002fca00078e0010 */
[----:B------:R0:W5:Y:S01]  /*1510*/  @P1 LDG.E.128 R8, desc[UR6][R16.64] ;  /* 0x0000000610081981 */ /* 0x000162000c1e1d00 */
[----:B------:R-:W-:Y:S04]  /*1520*/  BSSY.RECONVERGENT B1, `(.L_x_22878) ;  /* 0x000002c000017945 */ /* 0x000fe80003800200 */
[----:B------:R-:W-:Y:S05]  /*1530*/  @!P1 BRA `(.L_x_22879) ;  /* 0x0000000000589947 */ /* 0x000fea0003800000 */
[----:B------:R-:W-:Y:S02]  /*1540*/  ISETP.GT.AND P1, PT, R68, RZ, PT ;  /* 0x000000ff4400720c */ /* 0x000fe40003f24270 */
[----:B0----5:R-:W-:-:S11]  /*1550*/  MOV R16, R8 ;  /* 0x0000000800107202 */ /* 0x021fd60000000f00 */
[----:B------:R-:W0:Y:S01]  /*1560*/  @P1 LDC R17, c[0x0][0x40c] ;  /* 0x00010300ff111b82 */ /* 0x000e220000000800 */
[----:B------:R-:W-:-:S07]  /*1570*/  @P1 HADD2.F32 R38, -RZ, R66.H0_H0 ;  /* 0x20000042ff261230 */ /* 0x000fce0000004100 */
[----:B------:R-:W1:Y:S08]  /*1580*/  @P1 LDC R18, c[0x0][0x40c] ;  /* 0x00010300ff121b82 */ /* 0x000e700000000800 */
[----:B------:R-:W2:Y:S01]  /*1590*/  @P1 LDC R19, c[0x0][0x40c] ;  /* 0x00010300ff131b82 */ /* 0x000ea20000000800 */
[----:B0-----:R-:W-:-:S04]  /*15a0*/  @P1 FMUL.FTZ R17, R4, R17 ;  /* 0x0000001104111220 */ /* 0x001fc80000410000 */
[----:B------:R-:W-:Y:S01]  /*15b0*/  @P1 FFMA.FTZ R16, R17, R38, R8 ;  /* 0x0000002611101223 */ /* 0x000fe20000010008 */
[----:B------:R-:W-:Y:S01]  /*15c0*/  @P1 HADD2.F32 R38, -RZ, R65.H0_H0 ;  /* 0x20000041ff261230 */ /* 0x000fe20000004100 */
[----:B------:R-:W-:Y:S01]  /*15d0*/  MOV R17, R9 ;  /* 0x0000000900117202 */ /* 0x000fe20000000f00 */
[----:B-1----:R-:W-:-:S04]  /*15e0*/  @P1 FMUL.FTZ R18, R5, R18 ;  /* 0x0000001205121220 */ /* 0x002fc80000410000 */
[----:B------:R-:W-:Y:S01]  /*15f0*/  @P1 FFMA.FTZ R17, R18, R38, R9 ;  /* 0x0000002612111223 */ /* 0x000fe20000010009 */
[----:B------:R-:W-:Y:S01]  /*1600*/  @P1 HADD2.F32 R38, -RZ, R65.H1_H1 ;  /* 0x30000041ff261230 */ /* 0x000fe20000004100 */
[----:B------:R-:W-:Y:S01]  /*1610*/  MOV R18, R10 ;  /* 0x0000000a00127202 */ /* 0x000fe20000000f00 */
[----:B--2---:R-:W-:-:S04]  /*1620*/  @P1 FMUL.FTZ R19, R6, R19 ;  /* 0x0000001306131220 */ /* 0x004fc80000410000 */
[----:B------:R-:W-:Y:S01]  /*1630*/  @P1 FFMA.FTZ R18, R19, R38, R10 ;  /* 0x0000002613121223 */ /* 0x000fe2000001000a */
[----:B------:R-:W-:Y:S01]  /*1640*/  MOV R19, R11 ;  /* 0x0000000b00137202 */ /* 0x000fe20000000f00 */
[----:B------:R-:W-:Y:S06]  /*1650*/  @!P1 BRA `(.L_x_22880) ;  /* 0x0000000000609947 */ /* 0x000fec0003800000 */
[----:B------:R-:W-:Y:S02]  /*1660*/  HADD2.F32 R38, -RZ, R64.H1_H1 ;  /* 0x30000040ff267230 */ /* 0x000fe40000004100 */
[----:B------:R-:W-:-:S04]  /*1670*/  FMUL.FTZ R19, R7, UR10 ;  /* 0x0000000a07137c20 */ /* 0x000fc80008410000 */
[----:B------:R-:W-:Y:S01]  /*1680*/  FFMA.FTZ R19, R19, R38, R11 ;  /* 0x0000002613137223 */ /* 0x000fe2000001000b */
[----:B------:R-:W-:Y:S06]  /*1690*/  BRA `(.L_x_22880) ;  /* 0x0000000000507947 */ /* 0x000fec0003800000 */
.L_x_22879:
[----:B0-----:R-:W0:Y:S01]  /*16a0*/  @P0 LDC R18, c[0x0][0x40c] ;  /* 0x00010300ff120b82 */ /* 0x001e220000000800 */
        /* <DEDUP_REMOVED lines=15> */
[----:B------:R-:W-:Y:S01]  /*17a0*/  @P0 HADD2.F32 R38, -RZ, R64.H1_H1 ;  /* 0x30000040ff260230 */ /* 0x000fe20000004100 */
[----:B------:R-:W-:Y:S01]  /*17b0*/  MOV R19, RZ ;  /* 0x000000ff00137202 */ /* 0x000fe20000000f00 */
[----:B---3--:R-:W-:-:S04]  /*17c0*/  @P0 FMUL.FTZ R39, R7, R39 ;  /* 0x0000002707270220 */ /* 0x008fc80000410000 */
[----:B------:R-:W-:-:S07]  /*17d0*/  @P0 FMUL.FTZ R19, R39, R38 ;  /* 0x0000002627130220 */ /* 0x000fce0000410000 */
.L_x_22880:
[----:B------:R-:W-:Y:S05]  /*17e0*/  BSYNC.RECONVERGENT B1 ;  /* 0x0000000000017941 */ /* 0x000fea0003800200 */
.L_x_22878:
[----:B------:R-:W0:Y:S01]  /*17f0*/  LDC.64 R38, c[0x0][0x3a8] ;  /* 0x0000ea00ff267b82 */ /* 0x000e220000000a00 */
[----:B------:R-:W-:Y:S01]  /*1800*/  IADD3 R69, PT, PT, R69, 0x20, RZ ;  /* 0x0000002045457810 */ /* 0x000fe20007ffe0ff */
[C---:B0-----:R-:W-:Y:S01]  /*1810*/  IMAD.WIDE.U32 R38, R70.reuse, 0x10, R38 ;  /* 0x0000001046267825 */ /* 0x041fe200078e0026 */
[----:B------:R-:W-:-:S04]  /*1820*/  IADD3 R70, PT, PT, R70, 0x20, RZ ;  /* 0x0000002046467810 */ /* 0x000fc80007ffe0ff */
[----:B------:R0:W-:Y:S03]  /*1830*/  STG.E.128 desc[UR6][R38.64], R16 ;  /* 0x0000001026007986 */ /* 0x0001e6000c101d06 */
.L_x_22877:
[----:B------:R-:W-:Y:S05]  /*1840*/  BSYNC.RECONVERGENT B0 ;  /* 0x0000000000007941 */ /* 0x000fea0003800200 */
.L_x_22876:
        /* <DEDUP_REMOVED lines=36> */
.L_x_22884:
        /* <DEDUP_REMOVED lines=20> */
.L_x_22885:
[----:B------:R-:W-:Y:S05]  /*1bd0*/  BSYNC.RECONVERGENT B1 ;  /* 0x0000000000017941 */ /* 0x000fea0003800200 */
.L_x_22883:
[----:B------:R-:W0:Y:S01]  /*1be0*/  LDC.64 R38, c[0x0][0x3a8] ;  /* 0x0000ea00ff267b82 */ /* 0x000e220000000a00 */
[----:B------:R-:W-:Y:S01]  /*1bf0*/  IADD3 R69, PT, PT, R69, 0x20, RZ ;  /* 0x0000002045457810 */ /* 0x000fe20007ffe0ff */
[C---:B0-----:R-:W-:Y:S01]  /*1c00*/  IMAD.WIDE.U32 R38, R70.reuse, 0x10, R38 ;  /* 0x0000001046267825 */ /* 0x041fe200078e0026 */
[----:B------:R-:W-:-:S04]  /*1c10*/  IADD3 R70, PT, PT, R70, 0x20, RZ ;  /* 0x0000002046467810 */ /* 0x000fc80007ffe0ff */
[----:B------:R0:W-:Y:S03]  /*1c20*/  STG.E.128 desc[UR6][R38.64], R20 ;  /* 0x0000001426007986 */ /* 0x0001e6000c101d06 */
.L_x_22882:
[----:B------:R-:W-:Y:S05]  /*1c30*/  BSYNC.RECONVERGENT B0 ;  /* 0x0000000000007941 */ /* 0x000fea0003800200 */
.L_x_22881:
        /* <DEDUP_REMOVED lines=36> */
.L_x_22889:
        /* <DEDUP_REMOVED lines=20> */
.L_x_22890:
[----:B------:R-:W-:Y:S05]  /*1fc0*/  BSYNC.RECONVERGENT B1 ;  /* 0x0000000000017941 */ /* 0x000fea0003800200 */
.L_x_22888:
[----:B------:R-:W0:Y:S01]  /*1fd0*/  LDC.64 R38, c[0x0][0x3a8] ;  /* 0x0000ea00ff267b82 */ /* 0x000e220000000a00 */
[----:B------:R-:W-:Y:S01]  /*1fe0*/  IADD3 R69, PT, PT, R69, 0x20, RZ ;  /* 0x0000002045457810 */ /* 0x000fe20007ffe0ff */
[C---:B0-----:R-:W-:Y:S01]  /*1ff0*/  IMAD.WIDE.U32 R38, R70.reuse, 0x10, R38 ;  /* 0x0000001046267825 */ /* 0x041fe200078e0026 */
[----:B------:R-:W-:-:S04]  /*2000*/  IADD3 R70, PT, PT, R70, 0x20, RZ ;  /* 0x0000002046467810 */ /* 0x000fc80007ffe0ff */
[----:B------:R0:W-:Y:S03]  /*2010*/  STG.E.128 desc[UR6][R38.64], R24 ;  /* 0x0000001826007986 */ /* 0x0001e6000c101d06 */
.L_x_22887:
[----:B------:R-:W-:Y:S05]  /*2020*/  BSYNC.RECONVERGENT B0 ;  /* 0x0000000000007941 */ /* 0x000fea0003800200 */
.L_x_22886:
        /* <DEDUP_REMOVED lines=36> */
.L_x_22894:
        /* <DEDUP_REMOVED lines=20> */
.L_x_22895:
[----:B------:R-:W-:Y:S05]  /*23b0*/  BSYNC.RECONVERGENT B1 ;  /* 0x0000000000017941 */ /* 0x000fea0003800200 */
.L_x_22893:
[----:B------:R-:W0:Y:S01]  /*23c0*/  LDC.64 R38, c[0x0][0x3a8] ;  /* 0x0000ea00ff267b82 */ /* 0x000e220000000a00 */
[----:B------:R-:W-:Y:S01]  /*23d0*/  IADD3 R69, PT, PT, R69, 0x20, RZ ;  /* 0x0000002045457810 */ /* 0x000fe20007ffe0ff */
[C---:B0-----:R-:W-:Y:S01]  /*23e0*/  IMAD.WIDE.U32 R38, R70.reuse, 0x10, R38 ;  /* 0x0000001046267825 */ /* 0x041fe200078e0026 */
[----:B------:R-:W-:-:S04]  /*23f0*/  IADD3 R70, PT, PT, R70, 0x20, RZ ;  /* 0x0000002046467810 */ /* 0x000fc80007ffe0ff */
[----:B------:R0:W-:Y:S03]  /*2400*/  STG.E.128 desc[UR6][R38.64], R28 ;  /* 0x0000001c26007986 */ /* 0x0001e6000c101d06 */
.L_x_22892:
[----:B------:R-:W-:Y:S05]  /*2410*/  BSYNC.RECONVERGENT B0 ;  /* 0x0000000000007941 */ /* 0x000fea0003800200 */
.L_x_22891:
        /* <DEDUP_REMOVED lines=36> */
.L_x_22899:
        /* <DEDUP_REMOVED lines=20> */
.L_x_22900:
[----:B------:R-:W-:Y:S05]  /*27a0*/  BSYNC.RECONVERGENT B1 ;  /* 0x0000000000017941 */ /* 0x000fea0003800200 */
.L_x_22898:
[----:B------:R-:W0:Y:S02]  /*27b0*/  LDC.64 R38, c[0x0][0x3a8] ;  /* 0x0000ea00ff267b82 */ /* 0x000e240000000a00 */
[----:B0-----:R-:W-:-:S05]  /*27c0*/  IMAD.WIDE.U32 R38, R70, 0x10, R38 ;  /* 0x0000001046267825 */ /* 0x001fca00078e0026 */
[----:B------:R0:W-:Y:S02]  /*27d0*/  STG.E.128 desc[UR6][R38.64], R32 ;  /* 0x0000002026007986 */ /* 0x0001e4000c101d06 */
.L_x_22897:
[----:B------:R-:W-:Y:S05]  /*27e0*/  BSYNC.RECONVERGENT B0 ;  /* 0x0000000000007941 */ /* 0x000fea0003800200 */
.L_x_22896:
[----:B------:R-:W-:Y:S01]  /*27f0*/  FADD.FTZ R69, RZ, R12 ;  /* 0x0000000cff457221 */ /* 0x000fe20000010000 */
[C---:B------:R-:W-:Y:S01]  /*2800*/  ISETP.GT.U32.AND P3, PT, R51.reuse, 0x3f, PT ;  /* 0x0000003f3300780c */ /* 0x040fe20003f64070 */
[----:B------:R-:W-:Y:S01]  /*2810*/  UMOV UR11, 0xffffffff ;  /* 0xffffffff000b7882 */ /* 0x000fe20000000000 */
[----:B------:R-:W-:Y:S01]  /*2820*/  ISETP.GT.U32.AND P2, PT, R51, 0x5f, PT ;  /* 0x0000005f3300780c */ /* 0x000fe20003f44070 */
[----:B------:R-:W-:Y:S01]  /*2830*/  FADD.FTZ R69, R13, R69 ;  /* 0x000000450d457221 */ /* 0x000fe20000010000 */
[C---:B------:R-:W-:Y:S02]  /*2840*/  ISETP.GT.U32.AND P1, PT, R51.reuse, 0x7f, PT ;  /* 0x0000007f3300780c */ /* 0x040fe40003f24070 */
[C---:B------:R-:W-:Y:S01]  /*2850*/  ISETP.GT.U32.AND P0, PT, R51.reuse, 0x9f, PT ;  /* 0x0000009f3300780c */ /* 0x040fe20003f04070 */
[----:B------:R-:W-:Y:S01]  /*2860*/  FADD.FTZ R69, R14, R69 ;  /* 0x000000450e457221 */ /* 0x000fe20000010000 */
[----:B------:R-:W-:-:S03]  /*2870*/  ISETP.GT.U32.AND P5, PT, R51, 0xbf, PT ;  /* 0x000000bf3300780c */ /* 0x000fc60003fa4070 */
[----:B------:R-:W-:Y:S01]  /*2880*/  FADD.FTZ R69, R15, R69 ;  /* 0x000000450f457221 */ /* 0x000fe20000010000 */
[----:B0-----:R-:W-:-:S04]  /*2890*/  P2R R39, PR, RZ, 0x20 ;  /* 0x00000020ff277803 */ /* 0x001fc80000000000 */
        /* <DEDUP_REMOVED lines=94> */
.L_x_22926:
[----:B-1----:R-:W-:Y:S01]  /*2e80*/  FADD.FTZ R39, R78, R39 ;  /* 0x000000274e277221 */ /* 0x002fe20000010000 */
[----:B------:R-:W-:Y:S01]  /*2e90*/  ISETP.NE.AND P1, PT, RZ, UR8, PT ;  /* 0x00000008ff007c0c */ /* 0x000fe2000bf25270 */
[----:B0-----:R-:W0:Y:S01]  /*2ea0*/  @!P5 LDC.64 R78, c[0x0][0x3c0] ;  /* 0x0000f000ff4edb82 */ /* 0x001e220000000a00 */
[----:B-----5:R-:W-:Y:S01]  /*2eb0*/  ISETP.GE.AND P0, PT, R37, 0x1, PT ;  /* 0x000000012500780c */ /* 0x020fe20003f06270 */
[----:B------:R-:W-:Y:S01]  /*2ec0*/  FFMA.FTZ R39, R39, R38, UR9 ;  /* 0x0000000927277e23 */ /* 0x000fe20008010026 */
[----:B------:R-:W-:Y:S01]  /*2ed0*/  FMUL.FTZ R38, R69, R69 ;  /* 0x0000004545267220 */ /* 0x000fe20000410000 */
[----:B------:R-:W-:Y:S04]  /*2ee0*/  BSSY.RECONVERGENT B0, `(.L_x_22902) ;  /* 0x00000ac000007945 */ /* 0x000fe80003800200 */
[----:B------:R-:W-:-:S05]  /*2ef0*/  FSEL R38, R38, RZ, P1 ;  /* 0x000000ff26267208 */ /* 0x000fca0000800000 */
[----:B------:R-:W-:-:S04]  /*2f00*/  FADD.FTZ R38, R39, R38 ;  /* 0x0000002627267221 */ /* 0x000fc80000010000 */
[----:B------:R-:W1:Y:S01]  /*2f10*/  MUFU.RSQ R68, R38 ;  /* 0x0000002600447308 */ /* 0x000e620000001400 */
[----:B0-----:R-:W-:-:S05]  /*2f20*/  @!P5 IMAD.WIDE R78, R0, 0x4, R78 ;  /* 0x00000004004ed825 */ /* 0x001fca00078e024e */
[----:B------:R0:W-:Y:S02]  /*2f30*/  @!P5 STG.E desc[UR6][R78.64], R69 ;  /* 0x000000454e00d986 */ /* 0x0001e4000c101906 */
[----:B0-----:R-:W0:Y:S02]  /*2f40*/  @!P5 LDC.64 R78, c[0x0][0x3c8] ;  /* 0x0000f200ff4edb82 */ /* 0x001e240000000a00 */
[----:B0-----:R-:W-:-:S05]  /*2f50*/  @!P5 IMAD.WIDE R78, R0, 0x4, R78 ;  /* 0x00000004004ed825 */ /* 0x001fca00078e024e */
[----:B-1----:R0:W-:Y:S01]  /*2f60*/  @!P5 STG.E desc[UR6][R78.64], R68 ;  /* 0x000000444e00d986 */ /* 0x0021e2000c101906 */
[----:B------:R-:W-:Y:S05]  /*2f70*/  @!P0 BRA `(.L_x_22903) ;  /* 0x0000000800888947 */ /* 0x000fea0003800000 */
        /* <DEDUP_REMOVED lines=10> */
[----:B------:R-:W-:Y:S01]  /*3020*/  FADD.FTZ R39, R13, -R69 ;  /* 0x800000450d277221 */ /* 0x000fe20000010000 */
[----:B------:R-:W-:Y:S02]  /*3030*/  HADD2.F32 R36, -RZ, R46.H0_H0 ;  /* 0x2000002eff247230 */ /* 0x000fe40000004100 */
[C---:B------:R-:W-:Y:S01]  /*3040*/  FMUL.FTZ R38, R68.reuse, R38 ;  /* 0x0000002644267220 */ /* 0x040fe20000410000 */
[----:B0-----:R-:W-:Y:S02]  /*3050*/  HADD2.F32 R78, -RZ, R47.H0_H0 ;  /* 0x2000002fff4e7230 */ /* 0x001fe40000004100 */
[----:B------:R-:W-:Y:S01]  /*3060*/  FMUL.FTZ R39, R68, R39 ;  /* 0x0000002744277220 */ /* 0x000fe20000410000 */
[----:B------:R-:W-:-:S02]  /*3070*/  HADD2.F32 R79, -RZ, R87.H0_H0 ;  /* 0x20000057ff4f7230 */ /* 0x000fc40000004100 */
[----:B------:R-:W-:Y:S01]  /*3080*/  FFMA.FTZ R36, R38, R37, R36 ;  /* 0x0000002526247223 */ /* 0x000fe20000010024 */
[----:B------:R-:W-:Y:S02]  /*3090*/  HADD2.F32 R38, -RZ, R74.H0_H0 ;  /* 0x2000004aff267230 */ /* 0x000fe40000004100 */
[----:B------:R-:W-:-:S05]  /*30a0*/  HADD2.F32 R37, -RZ, R86.H1_H1 ;  /* 0x30000056ff257230 */ /* 0x000fca0000004100 */
[----:B------:R-:W-:Y:S01]  /*30b0*/  FFMA.FTZ R37, R39, R38, R37 ;  /* 0x0000002627257223 */ /* 0x000fe20000010025 */
[----:B------:R-:W-:Y:S01]  /*30c0*/  FADD.FTZ R38, R14, -R69 ;  /* 0x800000450e267221 */ /* 0x000fe20000010000 */
[----:B------:R-:W-:-:S03]  /*30d0*/  HADD2.F32 R39, -RZ, R73.H1_H1 ;  /* 0x30000049ff277230 */ /* 0x000fc60000004100 */
[----:B------:R-:W-:-:S04]  /*30e0*/  FMUL.FTZ R38, R68, R38 ;  /* 0x0000002644267220 */ /* 0x000fc80000410000 */
[----:B------:R-:W-:Y:S01]  /*30f0*/  FFMA.FTZ R38, R38, R39, R78 ;  /* 0x0000002726267223 */ /* 0x000fe2000001004e */
[----:B------:R-:W-:Y:S01]  /*3100*/  FADD.FTZ R39, R15, -R69 ;  /* 0x800000450f277221 */ /* 0x000fe20000010000 */
[----:B------:R-:W-:-:S03]  /*3110*/  HADD2.F32 R78, -RZ, R74.H1_H1 ;  /* 0x3000004aff4e7230 */ /* 0x000fc60000004100 */
[----:B------:R-:W-:-:S04]  /*3120*/  FMUL.FTZ R39, R68, R39 ;  /* 0x0000002744277220 */ /* 0x000fc80000410000 */
[----:B------:R-:W-:Y:S02]  /*3130*/  FFMA.FTZ R39, R39, R78, R79 ;  /* 0x0000004e27277223 */ /* 0x000fe4000001004f */
[----:B------:R-:W0:Y:S02]  /*3140*/  LDC.64 R78, c[0x0][0x428] ;  /* 0x00010a00ff4e7b82 */ /* 0x000e240000000a00 */
[C---:B0-----:R-:W-:Y:S01]  /*3150*/  IMAD.WIDE.U32 R78, R70.reuse, 0x10, R78 ;  /* 0x00000010464e7825 */ /* 0x041fe200078e004e */
[----:B------:R-:W-:-:S04]  /*3160*/  IADD3 R70, PT, PT, R70, 0x20, RZ ;  /* 0x0000002046467810 */ /* 0x000fc80007ffe0ff */
[----:B------:R1:W-:Y:S03]  /*3170*/  STG.E.128 desc[UR6][R78.64], R36 ;  /* 0x000000244e007986 */ /* 0x0003e6000c101d06 */
.L_x_22905:
[----:B------:R-:W-:Y:S05]  /*3180*/  BSYNC.RECONVERGENT B1 ;  /* 0x0000000000017941 */ /* 0x000fea0003800200 */
.L_x_22904:
[----:B------:R-:W-:Y:S01]  /*3190*/  ISETP.GE.U32.AND P0, PT, R51, 0x40, PT ;  /* 0x000000403300780c */ /* 0x000fe20003f06070 */
[----:B------:R-:W-:-:S12]  /*31a0*/  BSSY.RECONVERGENT B1, `(.L_x_22906) ;  /* 0x000001a000017945 */ /* 0x000fd80003800200 */
[----:B------:R-:W-:Y:S05]  /*31b0*/  @!P0 BRA `(.L_x_22907) ;  /* 0x0000000000608947 */ /* 0x000fea0003800000 */
[--C-:B-1----:R-:W-:Y:S01]  /*31c0*/  FADD.FTZ R38, R16, -R69.reuse ;  /* 0x8000004510267221 */ /* 0x102fe20000010000 */
        /* <DEDUP_REMOVED lines=23> */
.L_x_22907:
[----:B------:R-:W-:Y:S05]  /*3340*/  BSYNC.RECONVERGENT B1 ;  /* 0x0000000000017941 */ /* 0x000fea0003800200 */
.L_x_22906:
[----:B------:R-:W-:Y:S01]  /*3350*/  ISETP.GE.U32.AND P0, PT, R51, 0x60, PT ;  /* 0x000000603300780c */ /* 0x000fe20003f06070 */
[----:B------:R-:W-:-:S12]  /*3360*/  BSSY.RECONVERGENT B1, `(.L_x_22908) ;  /* 0x000001a000017945 */ /* 0x000fd80003800200 */
[----:B------:R-:W-:Y:S05]  /*3370*/  @!P0 BRA `(.L_x_22909) ;  /* 0x0000000000608947 */ /* 0x000fea0003800000 */
[--C-:B-12---:R-:W-:Y:S01]  /*3380*/  FADD.FTZ R38, R20, -R69.reuse ;  /* 0x8000004514267221 */ /* 0x106fe20000010000 */
        /* <DEDUP_REMOVED lines=23> */
.L_x_22909:
[----:B------:R-:W-:Y:S05]  /*3500*/  BSYNC.RECONVERGENT B1 ;  /* 0x0000000000017941 */ /* 0x000fea0003800200 */
.L_x_22908:
[----:B------:R-:W-:Y:S01]  /*3510*/  ISETP.GE.U32.AND P0, PT, R51, 0x80, PT ;  /* 0x000000803300780c */ /* 0x000fe20003f06070 */
[----:B------:R-:W-:-:S12]  /*3520*/  BSSY.RECONVERGENT B1, `(.L_x_22910) ;  /* 0x000001a000017945 */ /* 0x000fd80003800200 */
[----:B------:R-:W-:Y:S05]  /*3530*/  @!P0 BRA `(.L_x_22911) ;  /* 0x0000000000608947 */ /* 0x000fea0003800000 */
[--C-:B-123--:R-:W-:Y:S01]  /*3540*/  FADD.FTZ R38, R24, -R69.reuse ;  /* 0x8000004518267221 */ /* 0x10efe20000010000 */
        /* <DEDUP_REMOVED lines=23> */
.L_x_22911:
[----:B------:R-:W-:Y:S05]  /*36c0*/  BSYNC.RECONVERGENT B1 ;  /* 0x0000000000017941 */ /* 0x000fea0003800200 */
.L_x_22910:
[----:B------:R-:W-:Y:S01]  /*36d0*/  ISETP.GE.U32.AND P0, PT, R51, 0xa0, PT ;  /* 0x000000a03300780c */ /* 0x000fe20003f06070 */
[----:B------:R-:W-:-:S12]  /*36e0*/  BSSY.RECONVERGENT B1, `(.L_x_22912) ;  /* 0x000001a000017945 */ /* 0x000fd80003800200 */
[----:B------:R-:W-:Y:S05]  /*36f0*/  @!P0 BRA `(.L_x_22913) ;  /* 0x0000000000608947 */ /* 0x000fea0003800000 */
[--C-:B-1234-:R-:W-:Y:S01]  /*3700*/  FADD.FTZ R38, R28, -R69.reuse ;  /* 0x800000451c267221 */ /* 0x11efe20000010000 */
        /* <DEDUP_REMOVED lines=23> */
.L_x_22913:
[----:B------:R-:W-:Y:S05]  /*3880*/  BSYNC.RECONVERGENT B1 ;  /* 0x0000000000017941 */ /* 0x000fea0003800200 */
.L_x_22912:
[----:B------:R-:W-:-:S13]  /*3890*/  ISETP.GE.U32.AND P0, PT, R51, 0xc0, PT ;  /* 0x000000c03300780c */ /* 0x000fda0003f06070 */
[----:B------:R-:W-:Y:S05]  /*38a0*/  @!P0 BRA `(.L_x_22903) ;  /* 0x00000000003c8947 */ /* 0x000fea0003800000 */
        /* <DEDUP_REMOVED lines=9> */
[----:B------:R-:W0:Y:S01]  /*3940*/  LDC.64 R68, c[0x0][0x428] ;  /* 0x00010a00ff447b82 */ /* 0x000e220000000a00 */
[----:B------:R-:W-:Y:S01]  /*3950*/  FFMA.FTZ R37, R37, R56, R58 ;  /* 0x0000003825257223 */ /* 0x000fe2000001003a */
[----:B------:R-:W-:Y:S01]  /*3960*/  FFMA.FTZ R38, R38, R55, R53 ;  /* 0x0000003726267223 */ /* 0x000fe20000010035 */
[----:B------:R-:W-:Y:S01]  /*3970*/  FFMA.FTZ R39, R39, R57, R59 ;  /* 0x0000003927277223 */ /* 0x000fe2000001003b */
[----:B0-----:R-:W-:-:S05]  /*3980*/  IMAD.WIDE.U32 R68, R70, 0x10, R68 ;  /* 0x0000001046447825 */ /* 0x001fca00078e0044 */
[----:B------:R0:W-:Y:S02]  /*3990*/  STG.E.128 desc[UR6][R68.64], R36 ;  /* 0x0000002444007986 */ /* 0x0001e4000c101d06 */
.L_x_22903:
[----:B------:R-:W-:Y:S05]  /*39a0*/  BSYNC.RECONVERGENT B0 ;  /* 0x0000000000007941 */ /* 0x000fea0003800200 */
.L_x_22902:
[----:B01234-:R-:W0:Y:S02]  /*39b0*/  LDC.64 R36, c[0x0][0x380] ;  /* 0x0000e000ff247b82 */ /* 0x01fe240000000a00 */
[----:B0-----:R-:W-:-:S04]  /*39c0*/  LEA R0, R36, R0, 0x2 ;  /* 0x0000000024007211 */ /* 0x001fc800078e10ff */
[----:B------:R-:W-:-:S13]  /*39d0*/  ISETP.GE.AND P0, PT, R0, R37, PT ;  /* 0x000000250000720c */ /* 0x000fda0003f06270 */
[----:B------:R-:W-:Y:S05]  /*39e0*/  @!P0 BRA `(.L_x_22914) ;  /* 0xffffffd400488947 */ /* 0x000fea000383ffff */
[----:B------:R-:W-:Y:S05]  /*39f0*/  EXIT ;  /* 0x000000000000794d */ /* 0x000fea0003800000 */
.L_x_22901:
        /* <DEDUP_REMOVED lines=8> */
.L_x_22916:
[----:B------:R-:W-:Y:S05]  /*3a80*/  BSYNC B0 ;  /* 0x0000000000007941 */ /* 0x000fea0003800000 */
.L_x_22915:
        /* <DEDUP_REMOVED lines=9> */
.L_x_22917:
[----:B------:R-:W-:Y:S02]  /*3b20*/  HFMA2 R70, -RZ, RZ, 0, 2.384185791015625e-07 ;  /* 0x00000004ff467431 */ /* 0x000fe400000001ff */
[----:B------:R-:W-:Y:S01]  /*3b30*/  FADD.FTZ R69, R69, R39 ;  /* 0x0000002745457221 */ /* 0x000fe20000010000 */
[----:B------:R-:W-:-:S04]  /*3b40*/  MOV R39, 0xffffffff ;  /* 0xffffffff00277802 */ /* 0x000fc80000000f00 */
[----:B------:R-:W-:-:S07]  /*3b50*/  MOV R79, R69 ;  /* 0x00000045004f7202 */ /* 0x000fce0000000f00 */
[----:B------:R-:W-:Y:S05]  /*3b60*/  WARPSYNC.COLLECTIVE R39, `(.L_x_22918) ;  /* 0x0000000027087348 */ /* 0x000fea0003c00000 */
[----:B------:R0:W1:Y:S02]  /*3b70*/  SHFL.BFLY P6, R39, R79, R70, R68 ;  /* 0x0c0000464f277389 */ /* 0x00006400000c0044 */
[----:B01----:R-:W-:Y:S05]  /*3b80*/  ENDCOLLECTIVE ;  /* 0x000000000000791b */ /* 0x003fea0003800000 */
.L_x_22918:
[----:B------:R-:W-:Y:S02]  /*3b90*/  HFMA2 R70, -RZ, RZ, 0, 4.76837158203125e-07 ;  /* 0x00000008ff467431 */ /* 0x000fe400000001ff */
[----:B------:R-:W-:Y:S01]  /*3ba0*/  FADD.FTZ R69, R69, R39 ;  /* 0x0000002745457221 */ /* 0x000fe20000010000 */
[----:B------:R-:W-:-:S04]  /*3bb0*/  MOV R39, 0xffffffff ;  /* 0xffffffff00277802 */ /* 0x000fc80000000f00 */
[----:B------:R-:W-:-:S07]  /*3bc0*/  MOV R79, R69 ;  /* 0x00000045004f7202 */ /* 0x000fce0000000f00 */
[----:B------:R-:W-:Y:S05]  /*3bd0*/  WARPSYNC.COLLECTIVE R39, `(.L_x_22919) ;  /* 0x0000000027087348 */ /* 0x000fea0003c00000 */
[----:B------:R0:W1:Y:S02]  /*3be0*/  SHFL.BFLY P6, R39, R79, R70, R68 ;  /* 0x0c0000464f277389 */ /* 0x00006400000c0044 */
[----:B01----:R-:W-:Y:S05]  /*3bf0*/  ENDCOLLECTIVE ;  /* 0x000000000000791b */ /* 0x003fea0003800000 */
.L_x_22919:
[----:B------:R-:W-:Y:S02]  /*3c00*/  HFMA2 R70, -RZ, RZ, 0, 9.5367431640625e-07 ;  /* 0x00000010ff467431 */ /* 0x000fe400000001ff */
[----:B------:R-:W-:Y:S01]  /*3c10*/  FADD.FTZ R69, R69, R39 ;  /* 0x0000002745457221 */ /* 0x000fe20000010000 */
[----:B------:R-:W-:-:S04]  /*3c20*/  MOV R39, 0xffffffff ;  /* 0xffffffff00277802 */ /* 0x000fc80000000f00 */
[----:B------:R-:W-:-:S07]  /*3c30*/  MOV R79, R69 ;  /* 0x00000045004f7202 */ /* 0x000fce0000000f00 */
[----:B------:R-:W-:Y:S05]  /*3c40*/  WARPSYNC.COLLECTIVE R39, `(.L_x_22920) ;  /* 0x0000000027087348 */ /* 0x000fea0003c00000 */
[----:B------:R0:W1:Y:S02]  /*3c50*/  SHFL.BFLY P6, R39, R79, R70, R68 ;  /* 0x0c0000464f277389 */ /* 0x00006400000c0044 */
[----:B01----:R-:W-:Y:S05]  /*3c60*/  ENDCOLLECTIVE ;  /* 0x000000000000791b */ /* 0x003fea0003800000 */
.L_x_22920:
[----:B------:R-:W-:Y:S02]  /*3c70*/  HFMA2 R70, -RZ, RZ, 0, 5.9604644775390625e-08 ;  /* 0x00000001ff467431 */ /* 0x000fe400000001ff */
        /* <DEDUP_REMOVED lines=58> */
.L_x_22921:
[----:B------:R-:W-:Y:S02]  /*4020*/  HFMA2 R70, -RZ, RZ, 0, 1.1920928955078125e-07 ;  /* 0x00000002ff467431 */ /* 0x000fe400000001ff */
[----:B------:R-:W-:Y:S01]  /*4030*/  FADD.FTZ R78, R78, R39 ;  /* 0x000000274e4e7221 */ /* 0x000fe20000010000 */
[----:B------:R-:W-:-:S04]  /*4040*/  MOV R39, 0xffffffff ;  /* 0xffffffff00277802 */ /* 0x000fc80000000f00 */
[----:B------:R-:W-:-:S07]  /*4050*/  MOV R79, R78 ;  /* 0x0000004e004f7202 */ /* 0x000fce0000000f00 */
[----:B------:R-:W-:Y:S05]  /*4060*/  WARPSYNC.COLLECTIVE R39, `(.L_x_22922) ;  /* 0x0000000027087348 */ /* 0x000fea0003c00000 */
[----:B------:R0:W1:Y:S02]  /*4070*/  SHFL.BFLY P6, R39, R79, R70, R68 ;  /* 0x0c0000464f277389 */ /* 0x00006400000c0044 */
[----:B01----:R-:W-:Y:S05]  /*4080*/  ENDCOLLECTIVE ;  /* 0x000000000000791b */ /* 0x003fea0003800000 */
.L_x_22922:
[----:B------:R-:W-:Y:S02]  /*4090*/  HFMA2 R70, -RZ, RZ, 0, 2.384185791015625e-07 ;  /* 0x00000004ff467431 */ /* 0x000fe400000001ff */
[----:B------:R-:W-:Y:S01]  /*40a0*/  FADD.FTZ R78, R78, R39 ;  /* 0x000000274e4e7221 */ /* 0x000fe20000010000 */
[----:B------:R-:W-:-:S04]  /*40b0*/  MOV R39, 0xffffffff ;  /* 0xffffffff00277802 */ /* 0x000fc80000000f00 */
[----:B------:R-:W-:-:S07]  /*40c0*/  MOV R79, R78 ;  /* 0x0000004e004f7202 */ /* 0x000fce0000000f00 */
[----:B------:R-:W-:Y:S05]  /*40d0*/  WARPSYNC.COLLECTIVE R39, `(.L_x_22923) ;  /* 0x0000000027087348 */ /* 0x000fea0003c00000 */
[----:B------:R0:W1:Y:S02]  /*40e0*/  SHFL.BFLY P6, R39, R79, R70, R68 ;  /* 0x0c0000464f277389 */ /* 0x00006400000c0044 */
[----:B01----:R-:W-:Y:S05]  /*40f0*/  ENDCOLLECTIVE ;  /* 0x000000000000791b */ /* 0x003fea0003800000 */
.L_x_22923:
[----:B------:R-:W-:Y:S02]  /*4100*/  HFMA2 R70, -RZ, RZ, 0, 4.76837158203125e-07 ;  /* 0x00000008ff467431 */ /* 0x000fe400000001ff */
[----:B------:R-:W-:Y:S01]  /*4110*/  FADD.FTZ R78, R78, R39 ;  /* 0x000000274e4e7221 */ /* 0x000fe20000010000 */
[----:B------:R-:W-:-:S04]  /*4120*/  MOV R39, 0xffffffff ;  /* 0xffffffff00277802 */ /* 0x000fc80000000f00 */
[----:B------:R-:W-:-:S07]  /*4130*/  MOV R79, R78 ;  /* 0x0000004e004f7202 */ /* 0x000fce0000000f00 */
[----:B------:R-:W-:Y:S05]  /*4140*/  WARPSYNC.COLLECTIVE R39, `(.L_x_22924) ;  /* 0x0000000027087348 */ /* 0x000fea0003c00000 */
[----:B------:R0:W1:Y:S02]  /*4150*/  SHFL.BFLY P6, R39, R79, R70, R68 ;  /* 0x0c0000464f277389 */ /* 0x00006400000c0044 */
[----:B01----:R-:W-:Y:S05]  /*4160*/  ENDCOLLECTIVE ;  /* 0x000000000000791b */ /* 0x003fea0003800000 */
.L_x_22924:
[----:B------:R-:W-:Y:S02]  /*4170*/  HFMA2 R70, -RZ, RZ, 0, 9.5367431640625e-07 ;  /* 0x00000010ff467431 */ /* 0x000fe400000001ff */
[----:B------:R-:W-:Y:S01]  /*4180*/  FADD.FTZ R78, R78, R39 ;  /* 0x000000274e4e7221 */ /* 0x000fe20000010000 */
[----:B------:R-:W-:-:S04]  /*4190*/  MOV R39, 0xffffffff ;  /* 0xffffffff00277802 */ /* 0x000fc80000000f00 */
[----:B------:R-:W-:-:S07]  /*41a0*/  MOV R79, R78 ;  /* 0x0000004e004f7202 */ /* 0x000fce0000000f00 */
[----:B------:R-:W-:Y:S05]  /*41b0*/  WARPSYNC.COLLECTIVE R39, `(.L_x_22925) ;  /* 0x0000000027087348 */ /* 0x000fea0003c00000 */
[----:B------:R0:W1:Y:S02]  /*41c0*/  SHFL.BFLY P6, R39, R79, R70, R68 ;  /* 0x0c0000464f277389 */ /* 0x00006400000c0044 */
[----:B01----:R-:W-:Y:S05]  /*41d0*/  ENDCOLLECTIVE ;  /* 0x000000000000791b */ /* 0x003fea0003800000 */
.L_x_22925:
[----:B------:R-:W-:Y:S05]  /*41e0*/  BRA `(.L_x_22926) ;  /* 0xffffffec00247947 */ /* 0x000fea000383ffff */
.L_x_22927:
        /* <DEDUP_REMOVED lines=9> */
.L_x_28836:


//--------------------- .text._ZN10layer_norm13ln_fwd_kernelINS_13Kernel_traitsI6__halfffffjLj768ELj1ELj4ELj1ELj16ENS_18Kernel_traits_baseILj768ES2_ffffjLj128EEEEELb0ELb1ELb1ELb1EEEvNS_9FwdParamsE --------------------------
	.section	.text._ZN10layer_norm13ln_fwd_kernelINS_13Kernel_traitsI6__halfffffjLj768ELj1ELj4ELj1ELj16ENS_18Kernel_traits_baseILj768ES2_ffffjLj128EEEEELb0ELb1ELb1ELb1EEEvNS_9FwdParamsE,"ax",@progbits
	.align	128
        .global         _ZN10layer_norm13ln_fwd_kernelINS_13Kernel_traitsI6__halfffffjLj768ELj1ELj4ELj1ELj16ENS_18Kernel_traits_baseILj768ES2_ffffjLj128EEEEELb0ELb1ELb1ELb1EEEvNS_9FwdParamsE
        .type           _ZN10layer_norm13ln_fwd_kernelINS_13Kernel_traitsI6__halfffffjLj768ELj1ELj4ELj1ELj16ENS_18Kernel_traits_baseILj768ES2_ffffjLj128EEEEELb0ELb1ELb1ELb1EEEvNS_9FwdParamsE,@function
        .size           _ZN10layer_norm13ln_fwd_kernelINS_13Kernel_traitsI6__halfffffjLj768ELj1ELj4ELj1ELj16ENS_18Kernel_traits_baseILj768ES2_ffffjLj128EEEEELb0ELb1ELb1ELb1EEEvNS_9FwdParamsE,(.L_x_28837 - _ZN10layer_norm13ln_fwd_kernelINS_13Kernel_traitsI6__halfffffjLj768ELj1ELj4ELj1ELj16ENS_18Kernel_traits_baseILj768ES2_ffffjLj128EEEEELb0ELb1ELb1ELb1EEEvNS_9FwdParamsE)
        .other          _ZN10layer_norm13ln_fwd_kernelINS_13Kernel_traitsI6__halfffffjLj768ELj1ELj4ELj1ELj16ENS_18Kernel_traits_baseILj768ES2_ffffjLj128EEEEELb0ELb1ELb1ELb1EEEvNS_9FwdParamsE,@"STO_CUDA_ENTRY STV_DEFAULT"
_ZN10layer_norm13ln_fwd_kernelINS_13Kernel_traitsI6__halfffffjLj768ELj1ELj4ELj1ELj16ENS_18Kernel_traits_baseILj768ES2_ffffjLj128EEEEELb0ELb1ELb1ELb1EEEvNS_9FwdParamsE:
.text._ZN10layer_norm13ln_fwd_kernelINS_13Kernel_traitsI6__halfffffjLj768ELj1ELj4ELj1ELj16ENS_18Kernel_traits_baseILj768ES2_ffffjLj128EEEEELb0ELb1ELb1ELb1EEEvNS_9FwdParamsE:
        /* <DEDUP_REMOVED lines=37> */
.L_x_22928:
[----:B------:R-:W0:Y:S08]  /*0250*/  LDC.64 R2, c[0x0][0x3d0] ;  /* 0x0000f400ff027b82 */ /* 0x000e300000000a00 */
[----:B------:R-:W1:Y:S01]  /*0260*/  LDC.64 R4, c[0x0][0x3e8] ;  /* 0x0000fa00ff047b82 */ /* 0x000e620000000a00 */
[----:B0-----:R-:W-:-:S05]  /*0270*/  IMAD.WIDE.U32 R28, R46, 0x8, R2 ;  /* 0x000000082e1c7825 */ /* 0x001fca00078e0002 */
[----:B------:R0:W5:Y:S01]  /*0280*/  LDG.E.64 R14, desc[UR6][R28.64] ;  /* 0x000000061c0e7981 */ /* 0x000162000c1e1b00 */
[----:B-1----:R-:W-:-:S03]  /*0290*/  IMAD.WIDE.U32 R30, R46, 0x8, R4 ;  /* 0x000000082e1e7825 */ /* 0x002fc600078e0004 */
        /* <DEDUP_REMOVED lines=11> */
[----:B------:R-:W-:-:S02]  /*0350*/  CS2R R2, SRZ ;  /* 0x0000000000027805 */ /* 0x000fc4000001ff00 */
[----:B------:R-:W-:Y:S02]  /*0360*/  CS2R R36, SRZ ;  /* 0x0000000000247805 */ /* 0x000fe4000001ff00 */
[----:B------:R-:W-:Y:S02]  /*0370*/  CS2R R38, SRZ ;  /* 0x0000000000267805 */ /* 0x000fe4000001ff00 */
[----:B------:R-:W-:Y:S02]  /*0380*/  CS2R R40, SRZ ;  /* 0x0000000000287805 */ /* 0x000fe4000001ff00 */
[----:B------:R-:W-:Y:S02]  /*0390*/  CS2R R42, SRZ ;  /* 0x00000000002a7805 */ /* 0x000fe4000001ff00 */
[----:B0-----:R-:W-:-:S07]  /*03a0*/  CS2R R44, SRZ ;  /* 0x00000000002c7805 */ /* 0x001fce000001ff00 */
.L_x_22929:
[----:B------:R-:W1:Y:S02]  /*03b0*/  LDCU UR4, c[0x0][0x384] ;  /* 0x00007080ff0477ac */ /* 0x000e640008000800 */
[----:B-1----:R-:W-:-:S13]  /*03c0*/  ISETP.GE.AND P0, PT, R0, UR4, PT ;  /* 0x0000000400007c0c */ /* 0x002fda000bf06270 */
[----:B------:R-:W-:Y:S05]  /*03d0*/  @P0 EXIT ;  /* 0x000000000000094d */ /* 0x000fea0003800000 */
[----:B-----5:R-:W-:Y:S01]  /*03e0*/  MOV R78, R4 ;  /* 0x00000004004e7202 */ /* 0x020fe20000000f00 */
[----:B------:R-:W1:Y:S01]  /*03f0*/  LDCU.U8 UR4, c[0x0][0x410] ;  /* 0x00008200ff0477ac */ /* 0x000e620008000000 */
[----:B------:R-:W-:Y:S02]  /*0400*/  SHF.R.U64 R79, R4, 0x10, R5 ;  /* 0x00000010044f7819 */ /* 0x000fe40000001205 */
[--C-:B------:R-:W-:Y:S01]  /*0410*/  SHF.R.U64 R81, R6, 0x10, R7.reuse ;  /* 0x0000001006517819 */ /* 0x100fe20000001207 */
[----:B------:R-:W2:Y:S01]  /*0420*/  LDCU UR10, c[0x0][0x40c] ;  /* 0x00008180ff0a77ac */ /* 0x000ea20008000800 */
[----:B------:R-:W-:Y:S02]  /*0430*/  SHF.R.U32.HI R4, RZ, 0x10, R7 ;  /* 0x00000010ff047819 */ /* 0x000fe40000011607 */
[----:B------:R-:W-:Y:S01]  /*0440*/  MOV R57, R16 ;  /* 0x0000001000397202 */ /* 0x000fe20000000f00 */
[----:B------:R-:W3:Y:S01]  /*0450*/  LDCU UR5, c[0x0][0x448] ;  /* 0x00008900ff0577ac */ /* 0x000ee20008000800 */
[----:B0-----:R-:W-:-:S02]  /*0460*/  MOV R28, R17 ;  /* 0x00000011001c7202 */ /* 0x001fc40000000f00 */
[--C-:B------:R-:W-:Y:S01]  /*0470*/  SHF.R.U64 R56, R16, 0x10, R17.reuse ;  /* 0x0000001010387819 */ /* 0x100fe20000001211 */
[----:B------:R-:W0:Y:S01]  /*0480*/  LDCU.64 UR8, c[0x0][0x3a0] ;  /* 0x00007400ff0877ac */ /* 0x000e220008000a00 */
[----:B------:R-:W-:Y:S02]  /*0490*/  SHF.R.U32.HI R31, RZ, 0x10, R17 ;  /* 0x00000010ff1f7819 */ /* 0x000fe40000011611 */
[----:B------:R-:W-:Y:S02]  /*04a0*/  PRMT R81, R81, 0x5410, R4 ;  /* 0x0000541051517816 */ /* 0x000fe40000000004 */
[----:B------:R-:W-:Y:S02]  /*04b0*/  MOV R59, R14 ;  /* 0x0000000e003b7202 */ /* 0x000fe40000000f00 */
[----:B------:R-:W-:Y:S02]  /*04c0*/  MOV R16, R15 ;  /* 0x0000000f00107202 */ /* 0x000fe40000000f00 */
[----:B------:R-:W-:-:S02]  /*04d0*/  SHF.R.U64 R70, R14, 0x10, R15 ;  /* 0x000000100e467819 */ /* 0x000fc4000000120f */
[----:B------:R-:W-:Y:S02]  /*04e0*/  SHF.R.U32.HI R17, RZ, 0x10, R15 ;  /* 0x00000010ff117819 */ /* 0x000fe4000001160f */
        /* <DEDUP_REMOVED lines=14> */
[----:B------:R-:W-:Y:S02]  /*05d0*/  MOV R8, R5 ;  /* 0x0000000500087202 */ /* 0x000fe40000000f00 */
[----:B------:R-:W-:Y:S02]  /*05e0*/  SHF.R.U32.HI R9, RZ, 0x10, R5 ;  /* 0x00000010ff097819 */ /* 0x000fe40000011605 */
[----:B------:R-:W-:-:S02]  /*05f0*/  PRMT R82, R82, 0x5410, R4 ;  /* 0x0000541052527816 */ /* 0x000fc40000000004 */
[----:B------:R-:W-:Y:S02]  /*0600*/  MOV R80, R6 ;  /* 0x0000000600507202 */ /* 0x000fe40000000f00 */
[----:B------:R-:W-:Y:S02]  /*0610*/  MOV R5, R7 ;  /* 0x0000000700057202 */ /* 0x000fe40000000f00 */
[--C-:B------:R-:W-:Y:S02]  /*0620*/  SHF.R.U64 R83, R42, 0x10, R43.reuse ;  /* 0x000000102a537819 */ /* 0x100fe4000000122b */
[----:B------:R-:W-:Y:S02]  /*0630*/  SHF.R.U32.HI R4, RZ, 0x10, R43 ;  /* 0x00000010ff047819 */ /* 0x000fe4000001162b */
[----:B------:R-:W-:Y:S02]  /*0640*/  PRMT R80, R80, 0x5410, R5 ;  /* 0x0000541050507816 */ /* 0x000fe40000000005 */
[----:B------:R-:W-:-:S02]  /*0650*/  PRMT R83, R83, 0x5410, R4 ;  /* 0x0000541053537816 */ /* 0x000fc40000000004 */
[--C-:B------:R-:W-:Y:S02]  /*0660*/  SHF.R.U64 R84, R40, 0x10, R41.reuse ;  /* 0x0000001028547819 */ /* 0x100fe40000001229 */
[----:B------:R-:W-:Y:S02]  /*0670*/  SHF.R.U32.HI R4, RZ, 0x10, R41 ;  /* 0x00000010ff047819 */ /* 0x000fe40000011629 */
[--C-:B------:R-:W-:Y:S02]  /*0680*/  SHF.R.U64 R85, R38, 0x10, R39.reuse ;  /* 0x0000001026557819 */ /* 0x100fe40000001227 */
[----:B------:R-:W-:Y:S02]  /*0690*/  SHF.R.U32.HI R5, RZ, 0x10, R39 ;  /* 0x00000010ff057819 */ /* 0x000fe40000011627 */
        /* <DEDUP_REMOVED lines=9> */
[----:B------:R-:W-:Y:S02]  /*0730*/  MOV R21, R23 ;  /* 0x0000001700157202 */ /* 0x000fe40000000f00 */
[----:B------:R-:W-:Y:S02]  /*0740*/  SHF.R.U64 R50, R22, 0x10, R23 ;  /* 0x0000001016327819 */ /* 0x000fe40000001217 */
[----:B------:R-:W-:Y:S02]  /*0750*/  PRMT R84, R84, 0x5410, R4 ;  /* 0x0000541054547816 */ /* 0x000fe40000000004 */
[----:B------:R-:W-:Y:S02]  /*0760*/  PRMT R85, R85, 0x5410, R5 ;  /* 0x0000541055557816 */ /* 0x000fe40000000005 */
[----:B------:R-:W-:-:S02]  /*0770*/  SHF.R.U32.HI R23, RZ, 0x10, R23 ;  /* 0x00000010ff177819 */ /* 0x000fc40000011617 */
[----:B------:R-:W-:Y:S02]  /*0780*/  MOV R22, R24 ;  /* 0x0000001800167202 */ /* 0x000fe40000000f00 */
[----:B------:R-:W-:Y:S02]  /*0790*/  MOV R49, R25 ;  /* 0x0000001900317202 */ /* 0x000fe40000000f00 */
[--C-:B------:R-:W-:Y:S02]  /*07a0*/  SHF.R.U64 R48, R24, 0x10, R25.reuse ;  /* 0x0000001018307819 */ /* 0x100fe40000001219 */
[----:B------:R-:W-:Y:S02]  /*07b0*/  SHF.R.U32.HI R19, RZ, 0x10, R25 ;  /* 0x00000010ff137819 */ /* 0x000fe40000011619 */
[----:B------:R-:W-:Y:S02]  /*07c0*/  MOV R20, R26 ;  /* 0x0000001a00147202 */ /* 0x000fe40000000f00 */
[----:B------:R-:W-:-:S02]  /*07d0*/  MOV R47, R27 ;  /* 0x0000001b002f7202 */ /* 0x000fc40000000f00 */
        /* <DEDUP_REMOVED lines=29> */
[----:B------:R-:W-:-:S02]  /*09b0*/  PRMT R86, R86, 0x5410, R4 ;  /* 0x0000541056567816 */ /* 0x000fc40000000004 */
[----:B0-23--:R-:W-:-:S09]  /*09c0*/  PRMT R87, R87, 0x5410, R5 ;  /* 0x0000541057577816 */ /* 0x00dfd20000000005 */
.L_x_22951:
[----:B------:R-:W0:Y:S08]  /*09d0*/  LDC.64 R12, c[0x0][0x3f0] ;  /* 0x0000fc00ff0c7b82 */ /* 0x000e300000000a00 */
[----:B------:R-:W1:Y:S08]  /*09e0*/  LDC R62, c[0x0][0x388] ;  /* 0x0000e200ff3e7b82 */ /* 0x000e700000000800 */
[----:B------:R-:W2:Y:S01]  /*09f0*/  LDC.64 R16, c[0x0][0x3f8] ;  /* 0x0000fe00ff107b82 */ /* 0x000ea20000000a00 */
[----:B0-----:R-:W-:-:S05]  /*0a00*/  IMAD.WIDE R18, R0, 0x4, R12 ;  /* 0x0000000400127825 */ /* 0x001fca00078e020c */
[----:B------:R-:W3:Y:S01]  /*0a10*/  LDG.E R12, desc[UR6][R18.64] ;  /* 0x00000006120c7981 */ /* 0x000ee2000c1e1900 */
[----:B--2---:R-:W-:-:S05]  /*0a20*/  IMAD.WIDE R16, R0, 0x4, R16 ;  /* 0x0000000400107825 */ /* 0x004fca00078e0210 */
[----:B------:R0:W5:Y:S01]  /*0a30*/  LDG.E R63, desc[UR6][R16.64] ;  /* 0x00000006103f7981 */ /* 0x000162000c1e1900 */
        /* <DEDUP_REMOVED lines=23> */
[--C-:B------:R-:W-:Y:S02]  /*0bb0*/  @P3 HADD2.F32 R18, -RZ, R57.reuse.H1_H1 ;  /* 0x30000039ff123230 */ /* 0x100fe40000004100 */
[----:B------:R-:W-:Y:S02]  /*0bc0*/  @P3 HADD2.F32 R14, -RZ, R56.H1_H1 ;  /* 0x30000038ff0e3230 */ /* 0x000fe40000004100 */
[----:B------:R-:W-:-:S03]  /*0bd0*/  @P3 HADD2.F32 R16, -RZ, R57.H0_H0 ;  /* 0x20000039ff103230 */ /* 0x000fc60000004100 */
[----:B------:R-:W1:Y:S08]  /*0be0*/  @P3 LDC R20, c[0x0][0x40c] ;  /* 0x00010300ff143b82 */ /* 0x000e700000000800 */
[----:B------:R-:W3:Y:S01]  /*0bf0*/  @P3 LDC R15, c[0x0][0x40c] ;  /* 0x00010300ff0f3b82 */ /* 0x000ee20000000800 */
[----:B0----5:R-:W-:Y:S01]  /*0c00*/  @P3 FMUL.FTZ R19, R4, R19 ;  /* 0x0000001304133220 */ /* 0x021fe20000410000 */
[----:B-1----:R-:W-:Y:S01]  /*0c10*/  @P3 FMUL.FTZ R17, R5, R20 ;  /* 0x0000001405113220 */ /* 0x002fe20000410000 */
[----:B---3--:R-:W-:Y:S01]  /*0c20*/  @P3 FMUL.FTZ R15, R6, R15 ;  /* 0x0000000f060f3220 */ /* 0x008fe20000410000 */
[----:B--2---:R-:W-:Y:S01]  /*0c30*/  @!P3 MOV R20, R8 ;  /* 0x000000080014b202 */ /* 0x004fe20000000f00 */
[----:B------:R-:W-:Y:S01]  /*0c40*/  @P3 FFMA.FTZ R20, R19, R18, R8 ;  /* 0x0000001213143223 */ /* 0x000fe20000010008 */
[----:B------:R-:W-:Y:S01]  /*0c50*/  MOV R21, R9 ;  /* 0x0000000900157202 */ /* 0x000fe20000000f00 */
[----:B------:R-:W-:Y:S01]  /*0c60*/  @P3 FFMA.FTZ R21, R17, R14, R9 ;  /* 0x0000000e11153223 */ /* 0x000fe20000010009 */
[----:B------:R-:W-:Y:S01]  /*0c70*/  MOV R22, R10 ;  /* 0x0000000a00167202 */ /* 0x000fe20000000f00 */
[----:B------:R-:W-:Y:S01]  /*0c80*/  @P3 FFMA.FTZ R22, R15, R16, R10 ;  /* 0x000000100f163223 */ /* 0x000fe2000001000a */
[----:B------:R-:W-:Y:S01]  /*0c90*/  MOV R23, R11 ;  /* 0x0000000b00177202 */ /* 0x000fe20000000f00 */
[----:B------:R-:W-:Y:S06]  /*0ca0*/  @!P3 BRA `(.L_x_22932) ;  /* 0x000000000058b947 */ /* 0x000fec0003800000 */
[----:B------:R-:W-:Y:S02]  /*0cb0*/  HADD2.F32 R23, -RZ, R56.H0_H0 ;  /* 0x20000038ff177230 */ /* 0x000fe40000004100 */
[----:B------:R-:W-:-:S04]  /*0cc0*/  FMUL.FTZ R14, R7, UR10 ;  /* 0x0000000a070e7c20 */ /* 0x000fc80008410000 */
[----:B------:R-:W-:Y:S01]  /*0cd0*/  FFMA.FTZ R23, R14, R23, R11 ;  /* 0x000000170e177223 */ /* 0x000fe2000001000b */
[----:B------:R-:W-:Y:S06]  /*0ce0*/  BRA `(.L_x_22932) ;  /* 0x0000000000487947 */ /* 0x000fec0003800000 */
.L_x_22931:
[----:B------:R-:W0:Y:S01]  /*0cf0*/  @P2 LDC R25, c[0x0][0x40c] ;  /* 0x00010300ff192b82 */ /* 0x000e220000000800 */
[--C-:B------:R-:W-:Y:S01]  /*0d00*/  @P2 HADD2.F32 R24, -RZ, R57.reuse.H1_H1 ;  /* 0x30000039ff182230 */ /* 0x100fe20000004100 */
[----:B------:R-:W-:Y:S01]  /*0d10*/  CS2R R20, SRZ ;  /* 0x0000000000147805 */ /* 0x000fe2000001ff00 */
[--C-:B------:R-:W-:Y:S01]  /*0d20*/  @P2 HADD2.F32 R18, -RZ, R56.reuse.H1_H1 ;  /* 0x30000038ff122230 */ /* 0x100fe20000004100 */
[----:B------:R-:W-:Y:S01]  /*0d30*/  CS2R R22, SRZ ;  /* 0x0000000000167805 */ /* 0x000fe2000001ff00 */
[----:B------:R-:W-:Y:S02]  /*0d40*/  @P2 HADD2.F32 R16, -RZ, R57.H0_H0 ;  /* 0x20000039ff102230 */ /* 0x000fe40000004100 */
[----:B------:R-:W-:Y:S01]  /*0d50*/  @P2 HADD2.F32 R14, -RZ, R56.H0_H0 ;  /* 0x20000038ff0e2230 */ /* 0x000fe20000004100 */
[----:B------:R-:W1:Y:S08]  /*0d60*/  @P2 LDC R19, c[0x0][0x40c] ;  /* 0x00010300ff132b82 */ /* 0x000e700000000800 */
[----:B------:R-:W2:Y:S08]  /*0d70*/  @P2 LDC R17, c[0x0][0x40c] ;  /* 0x00010300ff112b82 */ /* 0x000eb00000000800 */
[----:B------:R-:W3:Y:S01]  /*0d80*/  @P2 LDC R15, c[0x0][0x40c] ;  /* 0x00010300ff0f2b82 */ /* 0x000ee20000000800 */
[----:B0----5:R-:W-:-:S04]  /*0d90*/  @P2 FMUL.FTZ R25, R4, R25 ;  /* 0x0000001904192220 */ /* 0x021fc80000410000 */
[----:B------:R-:W-:Y:S01]  /*0da0*/  @P2 FMUL.FTZ R20, R25, R24 ;  /* 0x0000001819142220 */ /* 0x000fe20000410000 */
[----:B-1----:R-:W-:-:S04]  /*0db0*/  @P2 FMUL.FTZ R19, R5, R19 ;  /* 0x0000001305132220 */ /* 0x002fc80000410000 */
[----:B------:R-:W-:Y:S01]  /*0dc0*/  @P2 FMUL.FTZ R21, R19, R18 ;  /* 0x0000001213152220 */ /* 0x000fe20000410000 */
[----:B--2---:R-:W-:-:S04]  /*0dd0*/  @P2 FMUL.FTZ R17, R6, R17 ;  /* 0x0000001106112220 */ /* 0x004fc80000410000 */
[----:B------:R-:W-:Y:S01]  /*0de0*/  @P2 FMUL.FTZ R22, R17, R16 ;  /* 0x0000001011162220 */ /* 0x000fe20000410000 */
[----:B---3--:R-:W-:-:S04]  /*0df0*/  @P2 FMUL.FTZ R15, R7, R15 ;  /* 0x0000000f070f2220 */ /* 0x008fc80000410000 */
[----:B------:R-:W-:-:S07]  /*0e00*/  @P2 FMUL.FTZ R23, R15, R14 ;  /* 0x0000000e0f172220 */ /* 0x000fce0000410000 */
.L_x_22932:
[----:B------:R-:W-:Y:S05]  /*0e10*/  BSYNC.RECONVERGENT B0 ;  /* 0x0000000000007941 */ /* 0x000fea0003800200 */
.L_x_22930:
[----:B------:R-:W0:Y:S01]  /*0e20*/  LDC.64 R66, c[0x0][0x3a8] ;  /* 0x0000ea00ff427b82 */ /* 0x000e220000000a00 */
[----:B------:R-:W-:Y:S02]  /*0e30*/  @P2 IADD3 R15, PT, PT, R13, 0x20, RZ ;  /* 0x000000200d0f2810 */ /* 0x000fe40007ffe0ff */
[----:B------:R-:W-:-:S05]  /*0e40*/  IADD3 R14, PT, PT, R60, 0x20, RZ ;  /* 0x000000203c0e7810 */ /* 0x000fca0007ffe0ff */
        /* <DEDUP_REMOVED lines=8> */
[----:B------:R-:W-:Y:S04]  /*0ed0*/  BSSY.RECONVERGENT B0, `(.L_x_22933) ;  /* 0x000002a000007945 */ /* 0x000fe80003800200 */
[----:B------:R-:W-:Y:S05]  /*0ee0*/  @!P0 BRA `(.L_x_22934) ;  /* 0x0000000000588947 */ /* 0x000fea0003800000 */
[----:B------:R-:W-:Y:S02]  /*0ef0*/  ISETP.GT.AND P3, PT, R12, RZ, PT ;  /* 0x000000ff0c00720c */ /* 0x000fe40003f64270 */
[----:B0----5:R-:W-:Y:S02]  /*0f00*/  MOV R24, R8 ;  /* 0x0000000800187202 */ /* 0x021fe40000000f00 */
[----:B------:R-:W-:Y:S02]  /*0f10*/  MOV R25, R9 ;  /* 0x0000000900197202 */ /* 0x000fe40000000f00 */
[----:B------:R-:W-:-:S07]  /*0f20*/  MOV R26, R10 ;  /* 0x0000000a001a7202 */ /* 0x000fce0000000f00 */
[----:B------:R-:W0:Y:S01]  /*0f30*/  @P3 LDC R17, c[0x0][0x40c] ;  /* 0x00010300ff113b82 */ /* 0x000e220000000800 */
[--C-:B------:R-:W-:Y:S02]  /*0f40*/  @P3 HADD2.F32 R27, -RZ, R55.reuse.H1_H1 ;  /* 0x30000037ff1b3230 */ /* 0x100fe40000004100 */
[----:B------:R-:W-:Y:S02]  /*0f50*/  @P3 HADD2.F32 R19, -RZ, R54.H1_H1 ;  /* 0x30000036ff133230 */ /* 0x000fe40000004100 */
[----:B------:R-:W-:-:S03]  /*0f60*/  @P3 HADD2.F32 R18, -RZ, R55.H0_H0 ;  /* 0x20000037ff123230 */ /* 0x000fc60000004100 */
[----:B------:R-:W1:Y:S08]  /*0f70*/  @P3 LDC R16, c[0x0][0x40c] ;  /* 0x00010300ff103b82 */ /* 0x000e700000000800 */
[----:B------:R-:W2:Y:S01]  /*0f80*/  @P3 LDC R15, c[0x0][0x40c] ;  /* 0x00010300ff0f3b82 */ /* 0x000ea20000000800 */
[----:B0-----:R-:W-:-:S04]  /*0f90*/  @P3 FMUL.FTZ R17, R4, R17 ;  /* 0x0000001104113220 */ /* 0x001fc80000410000 */
[----:B------:R-:W-:Y:S01]  /*0fa0*/  @P3 FFMA.FTZ R24, R17, R27, R8 ;  /* 0x0000001b11183223 */ /* 0x000fe20000010008 */
[----:B------:R-:W-:Y:S01]  /*0fb0*/  MOV R27, R11 ;  /* 0x0000000b001b7202 */ /* 0x000fe20000000f00 */
[----:B-1----:R-:W-:-:S04]  /*0fc0*/  @P3 FMUL.FTZ R16, R5, R16 ;  /* 0x0000001005103220 */ /* 0x002fc80000410000 */
[----:B------:R-:W-:Y:S01]  /*0fd0*/  @P3 FFMA.FTZ R25, R16, R19, R9 ;  /* 0x0000001310193223 */ /* 0x000fe20000010009 */
[----:B--2---:R-:W-:-:S04]  /*0fe0*/  @P3 FMUL.FTZ R15, R6, R15 ;  /* 0x0000000f060f3220 */ /* 0x004fc80000410000 */
[----:B------:R-:W-:Y:S01]  /*0ff0*/  @P3 FFMA.FTZ R26, R15, R18, R10 ;  /* 0x000000120f1a3223 */ /* 0x000fe2000001000a */
[----:B------:R-:W-:Y:S06]  /*1000*/  @!P3 BRA `(.L_x_22935) ;  /* 0x000000000058b947 */ /* 0x000fec0003800000 */
[----:B------:R-:W-:Y:S02]  /*1010*/  HADD2.F32 R15, -RZ, R54.H0_H0 ;  /* 0x20000036ff0f7230 */ /* 0x000fe40000004100 */
[----:B------:R-:W-:-:S04]  /*1020*/  FMUL.FTZ R27, R7, UR10 ;  /* 0x0000000a071b7c20 */ /* 0x000fc80008410000 */
[----:B------:R-:W-:Y:S01]  /*1030*/  FFMA.FTZ R27, R27, R15, R11 ;  /* 0x0000000f1b1b7223 */ /* 0x000fe2000001000b */
[----:B------:R-:W-:Y:S06]  /*1040*/  BRA `(.L_x_22935) ;  /* 0x0000000000487947 */ /* 0x000fec0003800000 */
.L_x_22934:
[----:B------:R-:W1:Y:S01]  /*1050*/  @P2 LDC R30, c[0x0][0x40c] ;  /* 0x00010300ff1e2b82 */ /* 0x000e620000000800 */
[--C-:B------:R-:W-:Y:S01]  /*1060*/  @P2 HADD2.F32 R29, -RZ, R55.reuse.H1_H1 ;  /* 0x30000037ff1d2230 */ /* 0x100fe20000004100 */
[----:B0-----:R-:W-:Y:S01]  /*1070*/  CS2R R24, SRZ ;  /* 0x0000000000187805 */ /* 0x001fe2000001ff00 */
[--C-:B------:R-:W-:Y:S01]  /*1080*/  @P2 HADD2.F32 R19, -RZ, R54.reuse.H1_H1 ;  /* 0x30000036ff132230 */ /* 0x100fe20000004100 */
[----:B------:R-:W-:Y:S01]  /*1090*/  CS2R R26, SRZ ;  /* 0x00000000001a7805 */ /* 0x000fe2000001ff00 */
[----:B------:R-:W-:Y:S02]  /*10a0*/  @P2 HADD2.F32 R17, -RZ, R55.H0_H0 ;  /* 0x20000037ff112230 */ /* 0x000fe40000004100 */
[----:B------:R-:W-:Y:S01]  /*10b0*/  @P2 HADD2.F32 R15, -RZ, R54.H0_H0 ;  /* 0x20000036ff0f2230 */ /* 0x000fe20000004100 */
[----:B------:R-:W0:Y:S08]  /*10c0*/  @P2 LDC R28, c[0x0][0x40c] ;  /* 0x00010300ff1c2b82 */ /* 0x000e300000000800 */
[----:B------:R-:W2:Y:S08]  /*10d0*/  @P2 LDC R18, c[0x0][0x40c] ;  /* 0x00010300ff122b82 */ /* 0x000eb00000000800 */
[----:B------:R-:W3:Y:S01]  /*10e0*/  @P2 LDC R16, c[0x0][0x40c] ;  /* 0x00010300ff102b82 */ /* 0x000ee20000000800 */
[----:B-1---5:R-:W-:-:S04]  /*10f0*/  @P2 FMUL.FTZ R30, R4, R30 ;  /* 0x0000001e041e2220 */ /* 0x022fc80000410000 */
[----:B------:R-:W-:Y:S01]  /*1100*/  @P2 FMUL.FTZ R24, R30, R29 ;  /* 0x0000001d1e182220 */ /* 0x000fe20000410000 */
[----:B0-----:R-:W-:-:S04]  /*1110*/  @P2 FMUL.FTZ R28, R5, R28 ;  /* 0x0000001c051c2220 */ /* 0x001fc80000410000 */
[----:B------:R-:W-:Y:S01]  /*1120*/  @P2 FMUL.FTZ R25, R28, R19 ;  /* 0x000000131c192220 */ /* 0x000fe20000410000 */
[----:B--2---:R-:W-:-:S04]  /*1130*/  @P2 FMUL.FTZ R18, R6, R18 ;  /* 0x0000001206122220 */ /* 0x004fc80000410000 */
[----:B------:R-:W-:Y:S01]  /*1140*/  @P2 FMUL.FTZ R26, R18, R17 ;  /* 0x00000011121a2220 */ /* 0x000fe20000410000 */
[----:B---3--:R-:W-:-:S04]  /*1150*/  @P2 FMUL.FTZ R16, R7, R16 ;  /* 0x0000001007102220 */ /* 0x008fc80000410000 */
[----:B------:R-:W-:-:S07]  /*1160*/  @P2 FMUL.FTZ R27, R16, R15 ;  /* 0x0000000f101b2220 */ /* 0x000fce0000410000 */
.L_x_22935:
[----:B------:R-:W-:Y:S05]  /*1170*/  BSYNC.RECONVERGENT B0 ;  /* 0x0000000000007941 */ /* 0x000fea0003800200 */
.L_x_22933:
[----:B------:R-:W0:Y:S01]  /*1180*/  @P2 LDC.64 R18, c[0x0][0x390] ;  /* 0x0000e400ff122b82 */ /* 0x000e220000000a00 */
[----:B------:R-:W-:Y:S01]  /*1190*/  @P2 IADD3 R15, PT, PT, R13, 0x40, RZ ;  /* 0x000000400d0f2810 */ /* 0x000fe20007ffe0ff */
[----:B------:R-:W-:Y:S01]  /*11a0*/  IMAD.WIDE.U32 R28, R14, 0x10, R66 ;  /* 0x000000100e1c7825 */ /* 0x000fe200078e0042 */
[----:B------:R-:W-:-:S04]  /*11b0*/  IADD3 R34, PT, PT, R60, 0x40, RZ ;  /* 0x000000403c227810 */ /* 0x000fc80007ffe0ff */
[----:B------:R1:W-:Y:S01]  /*11c0*/  STG.E.128 desc[UR6][R28.64], R24 ;  /* 0x000000181c007986 */ /* 0x0003e2000c101d06 */
[----:B------:R-:W2:Y:S01]  /*11d0*/  @P0 LDC.64 R16, c[0x0][0x3a0] ;  /* 0x0000e800ff100b82 */ /* 0x000ea20000000a00 */
[----:B0-----:R-:W-:-:S05]  /*11e0*/  @P2 IMAD.WIDE.U32 R18, R15, 0x10, R18 ;  /* 0x000000100f122825 */ /* 0x001fca00078e0012 */
[----:B------:R1:W5:Y:S01]  /*11f0*/  @P2 LDG.E.128 R4, desc[UR6][R18.64] ;  /* 0x0000000612042981 */ /* 0x000362000c1e1d00 */
[----:B--2---:R-:W-:-:S05]  /*1200*/  @P0 IMAD.WIDE.U32 R16, R34, 0x10, R16 ;  /* 0x0000001022100825 */ /* 0x004fca00078e0010 */
[----:B------:R1:W5:Y:S01]  /*1210*/  @P0 LDG.E.128 R8, desc[UR6][R16.64] ;  /* 0x0000000610080981 */ /* 0x000362000c1e1d00 */
[----:B------:R-:W-:Y:S04]  /*1220*/  BSSY.RECONVERGENT B0, `(.L_x_22936) ;  /* 0x000002a000007945 */ /* 0x000fe80003800200 */
[----:B------:R-:W-:Y:S05]  /*1230*/  @!P0 BRA `(.L_x_22937) ;  /* 0x0000000000588947 */ /* 0x000fea0003800000 */
[----:B------:R-:W-:Y:S02]  /*1240*/  ISETP.GT.AND P3, PT, R12, RZ, PT ;  /* 0x000000ff0c00720c */ /* 0x000fe40003f64270 */
[----:B-1---5:R-:W-:Y:S02]  /*1250*/  MOV R28, R8 ;  /* 0x00000008001c7202 */ /* 0x022fe40000000f00 */
[----:B------:R-:W-:Y:S02]  /*1260*/  MOV R29, R9 ;  /* 0x00000009001d7202 */ /* 0x000fe40000000f00 */
[----:B------:R-:W-:Y:S02]  /*1270*/  MOV R30, R10 ;  /* 0x0000000a001e7202 */ /* 0x000fe40000000f00 */
[----:B------:R-:W-:-:S05]  /*1280*/  MOV R31, R11 ;  /* 0x0000000b001f7202 */ /* 0x000fca0000000f00 */
        /* <DEDUP_REMOVED lines=17> */
.L_x_22937:
[----:B------:R-:W0:Y:S01]  /*13a0*/  @P2 LDC R33, c[0x0][0x40c] ;  /* 0x00010300ff212b82 */ /* 0x000e220000000800 */
[--C-:B------:R-:W-:Y:S01]  /*13b0*/  @P2 HADD2.F32 R32, -RZ, R53.reuse.H1_H1 ;  /* 0x30000035ff202230 */ /* 0x100fe20000004100 */
[----:B-1----:R-:W-:Y:S01]  /*13c0*/  CS2R R28, SRZ ;  /* 0x00000000001c7805 */ /* 0x002fe2000001ff00 */
        /* <DEDUP_REMOVED lines=15> */
.L_x_22938:
[----:B------:R-:W-:Y:S05]  /*14c0*/  BSYNC.RECONVERGENT B0 ;  /* 0x0000000000007941 */ /* 0x000fea0003800200 */
.L_x_22936:
[----:B------:R-:W0:Y:S01]  /*14d0*/  @P2 LDC.64 R18, c[0x0][0x390] ;  /* 0x0000e400ff122b82 */ /* 0x000e220000000a00 */
[----:B------:R-:W-:Y:S01]  /*14e0*/  @P2 IADD3 R15, PT, PT, R13, 0x60, RZ ;  /* 0x000000600d0f2810 */ /* 0x000fe20007ffe0ff */
[----:B------:R-:W-:Y:S01]  /*14f0*/  IMAD.WIDE.U32 R34, R34, 0x10, R66 ;  /* 0x0000001022227825 */ /* 0x000fe200078e0042 */
[----:B------:R-:W-:-:S04]  /*1500*/  @P0 IADD3 R14, PT, PT, R60, 0x60, RZ ;  /* 0x000000603c0e0810 */ /* 0x000fc80007ffe0ff */
        /* <DEDUP_REMOVED lines=9> */
[----:B-----5:R-:W-:Y:S02]  /*15a0*/  MOV R32, R8 ;  /* 0x0000000800207202 */ /* 0x020fe40000000f00 */
[----:B------:R-:W-:Y:S02]  /*15b0*/  MOV R33, R9 ;  /* 0x0000000900217202 */ /* 0x000fe40000000f00 */
[----:B-1----:R-:W-:Y:S02]  /*15c0*/  MOV R34, R10 ;  /* 0x0000000a00227202 */ /* 0x002fe40000000f00 */
        /* <DEDUP_REMOVED lines=18> */
.L_x_22940:
[----:B------:R-:W0:Y:S01]  /*16f0*/  @P2 LDC R64, c[0x0][0x40c] ;  /* 0x00010300ff402b82 */ /* 0x000e220000000800 */
[--C-:B------:R-:W-:Y:S01]  /*1700*/  @P2 HADD2.F32 R61, -RZ, R51.reuse.H1_H1 ;  /* 0x30000033ff3d2230 */ /* 0x100fe20000004100 */
[----:B------:R-:W-:Y:S01]  /*1710*/  CS2R R32, SRZ ;  /* 0x0000000000207805 */ /* 0x000fe2000001ff00 */
[--C-:B-1----:R-:W-:Y:S01]  /*1720*/  @P2 HADD2.F32 R18, -RZ, R50.reuse.H1_H1 ;  /* 0x30000032ff122230 */ /* 0x102fe20000004100 */
        /* <DEDUP_REMOVED lines=14> */
.L_x_22941:
[----:B------:R-:W-:Y:S05]  /*1810*/  BSYNC.RECONVERGENT B0 ;  /* 0x0000000000007941 */ /* 0x000fea0003800200 */
.L_x_22939:
[----:B------:R-:W0:Y:S01]  /*1820*/  @P2 LDC.64 R64, c[0x0][0x390] ;  /* 0x0000e400ff402b82 */ /* 0x000e220000000a00 */
[C---:B------:R-:W-:Y:S02]  /*1830*/  IADD3 R14, PT, PT, R60.reuse, 0x60, RZ ;  /* 0x000000603c0e7810 */ /* 0x040fe40007ffe0ff */
[----:B------:R-:W-:Y:S02]  /*1840*/  @P2 IADD3 R16, PT, PT, R13, 0x80, RZ ;  /* 0x000000800d102810 */ /* 0x000fe40007ffe0ff */
[----:B------:R-:W-:Y:S01]  /*1850*/  @P0 IADD3 R15, PT, PT, R60, 0x80, RZ ;  /* 0x000000803c0f0810 */ /* 0x000fe20007ffe0ff */
[----:B------:R-:W-:Y:S02]  /*1860*/  IMAD.WIDE.U32 R68, R14, 0x10, R66 ;  /* 0x000000100e447825 */ /* 0x000fe400078e0042 */
[----:B------:R-:W1:Y:S03]  /*1870*/  @P0 LDC.64 R18, c[0x0][0x3a0] ;  /* 0x0000e800ff120b82 */ /* 0x000e660000000a00 */
[----:B------:R2:W-:Y:S01]  /*1880*/  STG.E.128 desc[UR6][R68.64], R32 ;  /* 0x0000002044007986 */ /* 0x0005e2000c101d06 */
[----:B0-----:R-:W-:-:S05]  /*1890*/  @P2 IMAD.WIDE.U32 R16, R16, 0x10, R64 ;  /* 0x0000001010102825 */ /* 0x001fca00078e0040 */
[----:B------:R2:W5:Y:S01]  /*18a0*/  @P2 LDG.E.128 R4, desc[UR6][R16.64] ;  /* 0x0000000610042981 */ /* 0x000562000c1e1d00 */
[----:B-1----:R-:W-:-:S05]  /*18b0*/  @P0 IMAD.WIDE.U32 R18, R15, 0x10, R18 ;  /* 0x000000100f120825 */ /* 0x002fca00078e0012 */
[----:B------:R2:W5:Y:S01]  /*18c0*/  @P0 LDG.E.128 R8, desc[UR6][R18.64] ;  /* 0x0000000612080981 */ /* 0x000562000c1e1d00 */
[----:B------:R-:W-:Y:S04]  /*18d0*/  BSSY.RECONVERGENT B0, `(.L_x_22942) ;  /* 0x000002a000007945 */ /* 0x000fe80003800200 */
[----:B------:R-:W-:Y:S05]  /*18e0*/  @!P0 BRA `(.L_x_22943) ;  /* 0x0000000000588947 */ /* 0x000fea0003800000 */
[----:B------:R-:W-:Y:S02]  /*18f0*/  ISETP.GT.AND P3, PT, R12, RZ, PT ;  /* 0x000000ff0c00720c */ /* 0x000fe40003f64270 */
[----:B--2--5:R-:W-:Y:S02]  /*1900*/  MOV R16, R8 ;  /* 0x0000000800107202 */ /* 0x024fe40000000f00 */
        /* <DEDUP_REMOVED lines=20> */
.L_x_22943:
[----:B------:R-:W0:Y:S01]  /*1a50*/  @P2 LDC R61, c[0x0][0x40c] ;  /* 0x00010300ff3d2b82 */ /* 0x000e220000000800 */
[----:B--2---:R-:W-:Y:S01]  /*1a60*/  @P2 HADD2.F32 R19, -RZ, R49.H1_H1 ;  /* 0x30000031ff132230 */ /* 0x004fe20000004100 */
[----:B------:R-:W-:Y:S01]  /*1a70*/  CS2R R16, SRZ ;  /* 0x0000000000107805 */ /* 0x000fe2000001ff00 */
[----:B------:R-:W-:-:S05]  /*1a80*/  @P2 HADD2.F32 R14, -RZ, R48.H1_H1 ;  /* 0x30000030ff0e2230 */ /* 0x000fca0000004100 */
[----:B------:R-:W1:Y:S08]  /*1a90*/  @P2 LDC R18, c[0x0][0x40c] ;  /* 0x00010300ff122b82 */ /* 0x000e700000000800 */
[----:B------:R-:W2:Y:S08]  /*1aa0*/  @P2 LDC R64, c[0x0][0x40c] ;  /* 0x00010300ff402b82 */ /* 0x000eb00000000800 */
[----:B------:R-:W3:Y:S01]  /*1ab0*/  @P2 LDC R15, c[0x0][0x40c] ;  /* 0x00010300ff0f2b82 */ /* 0x000ee20000000800 */
[----:B0----5:R-:W-:-:S04]  /*1ac0*/  @P2 FMUL.FTZ R61, R4, R61 ;  /* 0x0000003d043d2220 */ /* 0x021fc80000410000 */
[----:B------:R-:W-:Y:S01]  /*1ad0*/  @P2 FMUL.FTZ R16, R61, R19 ;  /* 0x000000133d102220 */ /* 0x000fe20000410000 */
[----:B------:R-:W-:Y:S02]  /*1ae0*/  @P2 HADD2.F32 R61, -RZ, R49.H0_H0 ;  /* 0x20000031ff3d2230 */ /* 0x000fe40000004100 */
[----:B-1----:R-:W-:-:S04]  /*1af0*/  @P2 FMUL.FTZ R18, R5, R18 ;  /* 0x0000001205122220 */ /* 0x002fc80000410000 */
[----:B------:R-:W-:Y:S01]  /*1b00*/  @P2 FMUL.FTZ R17, R18, R14 ;  /* 0x0000000e12112220 */ /* 0x000fe20000410000 */
[----:B------:R-:W-:Y:S01]  /*1b10*/  @P2 HADD2.F32 R14, -RZ, R48.H0_H0 ;  /* 0x20000030ff0e2230 */ /* 0x000fe20000004100 */
[----:B------:R-:W-:Y:S01]  /*1b20*/  CS2R R18, SRZ ;  /* 0x0000000000127805 */ /* 0x000fe2000001ff00 */
[----:B--2---:R-:W-:-:S04]  /*1b30*/  @P2 FMUL.FTZ R64, R6, R64 ;  /* 0x0000004006402220 */ /* 0x004fc80000410000 */
[----:B------:R-:W-:Y:S01]  /*1b40*/  @P2 FMUL.FTZ R18, R64, R61 ;  /* 0x0000003d40122220 */ /* 0x000fe20000410000 */
[----:B---3--:R-:W-:-:S04]  /*1b50*/  @P2 FMUL.FTZ R15, R7, R15 ;  /* 0x0000000f070f2220 */ /* 0x008fc80000410000 */
[----:B------:R-:W-:-:S07]  /*1b60*/  @P2 FMUL.FTZ R19, R15, R14 ;  /* 0x0000000e0f132220 */ /* 0x000fce0000410000 */
.L_x_22944:
[----:B------:R-:W-:Y:S05]  /*1b70*/  BSYNC.RECONVERGENT B0 ;  /* 0x0000000000007941 */ /* 0x000fea0003800200 */
.L_x_22942:
        /* <DEDUP_REMOVED lines=11> */
[----:B------:R-:W-:Y:S04]  /*1c30*/  BSSY.RECONVERGENT B0, `(.L_x_22945) ;  /* 0x000002c000007945 */ /* 0x000fe80003800200 */
[----:B------:R-:W-:Y:S05]  /*1c40*/  @!P0 BRA `(.L_x_22946) ;  /* 0x0000000000588947 */ /* 0x000fea0003800000 */
[----:B------:R-:W-:Y:S02]  /*1c50*/  ISETP.GT.AND P0, PT, R12, RZ, PT ;  /* 0x000000ff0c00720c */ /* 0x000fe40003f04270 */
[----:B-----5:R-:W-:-:S11]  /*1c60*/  MOV R12, R8 ;  /* 0x00000008000c7202 */ /* 0x020fd60000000f00 */
[----:B------:R-:W1:Y:S01]  /*1c70*/  @P0 LDC R13, c[0x0][0x40c] ;  /* 0x00010300ff0d0b82 */ /* 0x000e620000000800 */
[--C-:B0-----:R-:W-:Y:S02]  /*1c80*/  @P0 HADD2.F32 R14, -RZ, R47.reuse.H1_H1 ;  /* 0x3000002fff0e0230 */ /* 0x101fe40000004100 */
[----:B------:R-:W-:Y:S02]  /*1c90*/  @P0 HADD2.F32 R64, -RZ, R47.H0_H0 ;  /* 0x2000002fff400230 */ /* 0x000fe40000004100 */
[----:B------:R-:W-:-:S03]  /*1ca0*/  @P0 HADD2.F32 R65, -RZ, R58.H0_H0 ;  /* 0x2000003aff410230 */ /* 0x000fc60000004100 */
[----:B------:R-:W0:Y:S08]  /*1cb0*/  @P0 LDC R15, c[0x0][0x40c] ;  /* 0x00010300ff0f0b82 */ /* 0x000e300000000800 */
[----:B------:R-:W2:Y:S01]  /*1cc0*/  @P0 LDC R61, c[0x0][0x40c] ;  /* 0x00010300ff3d0b82 */ /* 0x000ea20000000800 */
[----:B-1----:R-:W-:-:S04]  /*1cd0*/  @P0 FMUL.FTZ R13, R4, R13 ;  /* 0x0000000d040d0220 */ /* 0x002fc80000410000 */
[----:B------:R-:W-:Y:S01]  /*1ce0*/  @P0 FFMA.FTZ R12, R13, R14, R8 ;  /* 0x0000000e0d0c0223 */ /* 0x000fe20000010008 */
[----:B------:R-:W-:Y:S02]  /*1cf0*/  MOV R14, R10 ;  /* 0x0000000a000e7202 */ /* 0x000fe40000000f00 */
[----:B------:R-:W-:Y:S01]  /*1d00*/  MOV R13, R9 ;  /* 0x00000009000d7202 */ /* 0x000fe20000000f00 */
[----:B0-----:R-:W-:-:S04]  /*1d10*/  @P0 FMUL.FTZ R15, R6, R15 ;  /* 0x0000000f060f0220 */ /* 0x001fc80000410000 */
[----:B------:R-:W-:Y:S01]  /*1d20*/  @P0 FFMA.FTZ R14, R15, R64, R10 ;  /* 0x000000400f0e0223 */ /* 0x000fe2000001000a */
[----:B------:R-:W-:Y:S01]  /*1d30*/  MOV R15, R11 ;  /* 0x0000000b000f7202 */ /* 0x000fe20000000f00 */
[----:B--2---:R-:W-:-:S04]  /*1d40*/  @P0 FMUL.FTZ R61, R5, R61 ;  /* 0x0000003d053d0220 */ /* 0x004fc80000410000 */
[----:B------:R-:W-:Y:S01]  /*1d50*/  @P0 FFMA.FTZ R13, R61, R65, R9 ;  /* 0x000000413d0d0223 */ /* 0x000fe20000010009 */
[----:B------:R-:W-:Y:S06]  /*1d60*/  @!P0 BRA `(.L_x_22947) ;  /* 0x0000000000608947 */ /* 0x000fec0003800000 */
[----:B------:R-:W-:Y:S02]  /*1d70*/  HADD2.F32 R61, -RZ, R58.H1_H1 ;  /* 0x3000003aff3d7230 */ /* 0x000fe40000004100 */
[----:B------:R-:W-:-:S04]  /*1d80*/  FMUL.FTZ R15, R7, UR10 ;  /* 0x0000000a070f7c20 */ /* 0x000fc80008410000 */
[----:B------:R-:W-:Y:S01]  /*1d90*/  FFMA.FTZ R15, R15, R61, R11 ;  /* 0x0000003d0f0f7223 */ /* 0x000fe2000001000b */
[----:B------:R-:W-:Y:S06]  /*1da0*/  BRA `(.L_x_22947) ;  /* 0x0000000000507947 */ /* 0x000fec0003800000 */
.L_x_22946:
[----:B0-----:R-:W0:Y:S01]  /*1db0*/  @P2 LDC R14, c[0x0][0x40c] ;  /* 0x00010300ff0e2b82 */ /* 0x001e220000000800 */
[----:B------:R-:W-:Y:S02]  /*1dc0*/  HFMA2 R12, -RZ, RZ, 0, 0 ;  /* 0x00000000ff0c7431 */ /* 0x000fe400000001ff */
[----:B------:R-:W-:-:S05]  /*1dd0*/  @P2 HADD2.F32 R13, -RZ, R47.H1_H1 ;  /* 0x3000002fff0d2230 */ /* 0x000fca0000004100 */
        /* <DEDUP_REMOVED lines=10> */
[----:B------:R-:W-:Y:S02]  /*1e80*/  @P2 HADD2.F32 R15, -RZ, R47.H0_H0 ;  /* 0x2000002fff0f2230 */ /* 0x000fe40000004100 */
[----:B--2---:R-:W-:-:S04]  /*1e90*/  @P2 FMUL.FTZ R61, R6, R61 ;  /* 0x0000003d063d2220 */ /* 0x004fc80000410000 */
[----:B------:R-:W-:Y:S01]  /*1ea0*/  @P2 FMUL.FTZ R14, R61, R15 ;  /* 0x0000000f3d0e2220 */ /* 0x000fe20000410000 */
[----:B------:R-:W-:Y:S01]  /*1eb0*/  @P2 HADD2.F32 R61, -RZ, R58.H1_H1 ;  /* 0x3000003aff3d2230 */ /* 0x000fe20000004100 */
[----:B------:R-:W-:Y:S01]  /*1ec0*/  MOV R15, RZ ;  /* 0x000000ff000f7202 */ /* 0x000fe20000000f00 */
[----:B---3--:R-:W-:-:S04]  /*1ed0*/  @P2 FMUL.FTZ R64, R7, R64 ;  /* 0x0000004007402220 */ /* 0x008fc80000410000 */
[----:B------:R-:W-:-:S07]  /*1ee0*/  @P2 FMUL.FTZ R15, R64, R61 ;  /* 0x0000003d400f2220 */ /* 0x000fce0000410000 */
.L_x_22947:
[----:B------:R-:W-:Y:S05]  /*1ef0*/  BSYNC.RECONVERGENT B0 ;  /* 0x0000000000007941 */ /* 0x000fea0003800200 */
.L_x_22945:
        /* <DEDUP_REMOVED lines=98> */
.L_x_22963:
        /* <DEDUP_REMOVED lines=17> */
[----:B------:R-:W-:-:S03]  /*2630*/  IADD3 R63, PT, PT, R63, -0x1, RZ ;  /* 0xffffffff3f3f7810 */ /* 0x000fc60007ffe0ff */
[C---:B------:R-:W-:Y:S01]  /*2640*/  FADD.FTZ R22, -R61.reuse, R22 ;  /* 0x000000163d167221 */ /* 0x040fe20000010100 */
[C---:B------:R-:W-:Y:S01]  /*2650*/  FADD.FTZ R64, -R61.reuse, R29 ;  /* 0x0000001d3d407221 */ /* 0x040fe20000010100 */
[C---:B------:R-:W-:Y:S01]  /*2660*/  FADD.FTZ R65, -R61.reuse, R31 ;  /* 0x0000001f3d417221 */ /* 0x040fe20000010100 */
[C---:B------:R-:W-:Y:S01]  /*2670*/  FADD.FTZ R29, -R61.reuse, R32 ;  /* 0x000000203d1d7221 */ /* 0x040fe20000010100 */
[C---:B------:R-:W-:Y:S01]  /*2680*/  FADD.FTZ R31, -R61.reuse, R33 ;  /* 0x000000213d1f7221 */ /* 0x040fe20000010100 */
[----:B------:R-:W-:Y:S02]  /*2690*/  HADD2.F32 R32, -RZ, R59.H1_H1 ;  /* 0x3000003bff207230 */ /* 0x000fe40000004100 */
[----:B------:R-:W-:Y:S01]  /*26a0*/  FMUL.FTZ R22, R60, R22 ;  /* 0x000000163c167220 */ /* 0x000fe20000410000 */
[----:B------:R-:W-:Y:S02]  /*26b0*/  HADD2.F32 R33, -RZ, R45.H0_H0 ;  /* 0x2000002dff217230 */ /* 0x000fe40000004100 */
[----:B------:R-:W-:Y:S01]  /*26c0*/  FADD.FTZ R20, -R61, R20 ;  /* 0x000000143d147221 */ /* 0x000fe20000010100 */
[----:B------:R-:W-:-:S02]  /*26d0*/  IMAD R62, R63, R62, RZ ;  /* 0x0000003e3f3e7224 */ /* 0x000fc400078e02ff */
[C---:B------:R-:W-:Y:S01]  /*26e0*/  FADD.FTZ R66, -R61.reuse, R28 ;  /* 0x0000001c3d427221 */ /* 0x040fe20000010100 */
[----:B------:R-:W-:Y:S02]  /*26f0*/  HADD2.F32 R28, -RZ, R44.H0_H0 ;  /* 0x2000002cff1c7230 */ /* 0x000fe40000004100 */
[----:B------:R-:W-:Y:S01]  /*2700*/  FFMA.FTZ R22, R22, R32, R33 ;  /* 0x0000002016167223 */ /* 0x000fe20000010021 */
[----:B------:R-:W-:Y:S01]  /*2710*/  FMUL.FTZ R20, R60, R20 ;  /* 0x000000143c147220 */ /* 0x000fe20000410000 */
[----:B------:R-:W0:Y:S01]  /*2720*/  LDC.64 R32, c[0x0][0x428] ;  /* 0x00010a00ff207b82 */ /* 0x000e220000000a00 */
[C---:B------:R-:W-:Y:S01]  /*2730*/  FADD.FTZ R21, -R61.reuse, R21 ;  /* 0x000000153d157221 */ /* 0x040fe20000010100 */
[C---:B------:R-:W-:Y:S01]  /*2740*/  FADD.FTZ R63, -R61.reuse, R30 ;  /* 0x0000001e3d3f7221 */ /* 0x040fe20000010100 */
[C---:B------:R-:W-:Y:S01]  /*2750*/  FADD.FTZ R30, -R61.reuse, R34 ;  /* 0x000000223d1e7221 */ /* 0x040fe20000010100 */
[----:B------:R-:W-:Y:S01]  /*2760*/  SHF.R.S32.HI R73, RZ, 0x1f, R62 ;  /* 0x0000001fff497819 */ /* 0x000fe2000001143e */
[----:B------:R-:W-:Y:S01]  /*2770*/  FADD.FTZ R34, -R61, R35 ;  /* 0x000000233d227221 */ /* 0x000fe20000010100 */
[----:B------:R-:W-:Y:S01]  /*2780*/  FFMA.FTZ R20, R20, R67, R28 ;  /* 0x0000004314147223 */ /* 0x000fe2000001001c */
[----:B------:R-:W-:-:S02]  /*2790*/  HADD2.F32 R67, -RZ, R70.H0_H0 ;  /* 0x20000046ff437230 */ /* 0x000fc40000004100 */
[C---:B------:R-:W-:Y:S01]  /*27a0*/  FMUL.FTZ R21, R60.reuse, R21 ;  /* 0x000000153c157220 */ /* 0x040fe20000410000 */
[----:B------:R-:W-:Y:S02]  /*27b0*/  HADD2.F32 R35, -RZ, R82.H0_H0 ;  /* 0x20000052ff237230 */ /* 0x000fe40000004100 */
[----:B------:R-:W-:Y:S01]  /*27c0*/  FADD.FTZ R28, -R61, R16 ;  /* 0x000000103d1c7221 */ /* 0x000fe20000010100 */
[----:B------:R-:W-:Y:S01]  /*27d0*/  LEA.HI R73, R73, R62, RZ, 0x2 ;  /* 0x0000003e49497211 */ /* 0x000fe200078f10ff */
[C---:B------:R-:W-:Y:S01]  /*27e0*/  FADD.FTZ R23, -R61.reuse, R23 ;  /* 0x000000173d177221 */ /* 0x040fe20000010100 */
[C---:B------:R-:W-:Y:S01]  /*27f0*/  FADD.FTZ R16, -R61.reuse, R18 ;  /* 0x000000123d107221 */ /* 0x040fe20000010100 */
[C---:B------:R-:W-:Y:S01]  /*2800*/  FADD.FTZ R18, -R61.reuse, R19 ;  /* 0x000000133d127221 */ /* 0x040fe20000010100 */
[C---:B------:R-:W-:Y:S01]  /*2810*/  FADD.FTZ R25, -R61.reuse, R25 ;  /* 0x000000193d197221 */ /* 0x040fe20000010100 */
[----:B------:R-:W-:Y:S01]  /*2820*/  FADD.FTZ R27, -R61, R27 ;  /* 0x0000001b3d1b7221 */ /* 0x000fe20000010100 */
[----:B------:R-:W-:Y:S01]  /*2830*/  FFMA.FTZ R21, R21, R67, R35 ;  /* 0x0000004315157223 */ /* 0x000fe20000010023 */
[C---:B------:R-:W-:Y:S01]  /*2840*/  FADD.FTZ R19, -R61.reuse, R12 ;  /* 0x0000000c3d137221 */ /* 0x040fe20000010100 */
[----:B------:R-:W-:Y:S01]  /*2850*/  FMUL.FTZ R68, R60, R34 ;  /* 0x000000223c447220 */ /* 0x000fe20000410000 */
[----:B------:R-:W-:Y:S01]  /*2860*/  FADD.FTZ R17, -R61, R17 ;  /* 0x000000113d117221 */ /* 0x000fe20000010100 */
[----:B------:R-:W-:-:S02]  /*2870*/  HADD2.F32 R35, -RZ, R70.H1_H1 ;  /* 0x30000046ff237230 */ /* 0x000fc40000004100 */
[----:B------:R-:W-:Y:S01]  /*2880*/  FADD.FTZ R12, -R61, R13 ;  /* 0x0000000d3d0c7221 */ /* 0x000fe20000010100 */
[----:B------:R-:W-:Y:S01]  /*2890*/  HADD2.F32 R67, -RZ, R82.H1_H1 ;  /* 0x30000052ff437230 */ /* 0x000fe20000004100 */
[----:B------:R-:W-:Y:S01]  /*28a0*/  LEA.HI.SX32 R34, R73, R46, 0x1e ;  /* 0x0000002e49227211 */ /* 0x000fe200078ff2ff */
[C---:B------:R-:W-:Y:S01]  /*28b0*/  FADD.FTZ R24, -R61.reuse, R24 ;  /* 0x000000183d187221 */ /* 0x040fe20000010100 */
[C---:B------:R-:W-:Y:S01]  /*28c0*/  FADD.FTZ R26, -R61.reuse, R26 ;  /* 0x0000001a3d1a7221 */ /* 0x040fe20000010100 */
[C---:B------:R-:W-:Y:S01]  /*28d0*/  FMUL.FTZ R23, R60.reuse, R23 ;  /* 0x000000173c177220 */ /* 0x040fe20000410000 */
[C---:B------:R-:W-:Y:S01]  /*28e0*/  FADD.FTZ R13, -R61.reuse, R14 ;  /* 0x0000000e3d0d7221 */ /* 0x040fe20000010100 */
[----:B------:R-:W-:Y:S01]  /*28f0*/  FADD.FTZ R61, -R61, R15 ;  /* 0x0000000f3d3d7221 */ /* 0x000fe20000010100 */
[C---:B------:R-:W-:Y:S01]  /*2900*/  FMUL.FTZ R15, R60.reuse, R25 ;  /* 0x000000193c0f7220 */ /* 0x040fe20000410000 */
[C---:B------:R-:W-:Y:S01]  /*2910*/  FMUL.FTZ R69, R60.reuse, R27 ;  /* 0x0000001b3c457220 */ /* 0x040fe20000410000 */
[C---:B------:R-:W-:Y:S01]  /*2920*/  FMUL.FTZ R25, R60.reuse, R17 ;  /* 0x000000113c197220 */ /* 0x040fe20000410000 */
[----:B------:R-:W-:Y:S01]  /*2930*/  FMUL.FTZ R27, R60, R16 ;  /* 0x000000103c1b7220 */ /* 0x000fe20000410000 */
[----:B------:R-:W-:Y:S01]  /*2940*/  FFMA.FTZ R23, R23, R35, R67 ;  /* 0x0000002317177223 */ /* 0x000fe20000010043 */
[----:B0-----:R-:W-:-:S04]  /*2950*/  IMAD.WIDE.U32 R16, R34, 0x10, R32 ;  /* 0x0000001022107825 */ /* 0x001fc800078e0020 */
[C---:B------:R-:W-:Y:S01]  /*2960*/  FMUL.FTZ R62, R60.reuse, R30 ;  /* 0x0000001e3c3e7220 */ /* 0x040fe20000410000 */
[C---:B------:R-:W-:Y:S01]  /*2970*/  FMUL.FTZ R30, R60.reuse, R13 ;  /* 0x0000000d3c1e7220 */ /* 0x040fe20000410000 */
[C---:B------:R-:W-:Y:S01]  /*2980*/  FMUL.FTZ R14, R60.reuse, R26 ;  /* 0x0000001a3c0e7220 */ /* 0x040fe20000410000 */
[----:B------:R-:W-:Y:S01]  /*2990*/  HADD2.F32 R13, -RZ, R83.H0_H0 ;  /* 0x20000053ff0d7230 */ /* 0x000fe20000004100 */
[----:B------:R0:W-:Y:S01]  /*29a0*/  STG.E.128 desc[UR6][R16.64], R20 ;  /* 0x0000001410007986 */ /* 0x0001e2000c101d06 */
[C---:B------:R-:W-:Y:S01]  /*29b0*/  FMUL.FTZ R67, R60.reuse, R63 ;  /* 0x0000003f3c437220 */ /* 0x040fe20000410000 */
[C---:B------:R-:W-:Y:S01]  /*29c0*/  FMUL.FTZ R35, R60.reuse, R29 ;  /* 0x0000001d3c237220 */ /* 0x040fe20000410000 */
[C---:B------:R-:W-:Y:S01]  /*29d0*/  FMUL.FTZ R26, R60.reuse, R28 ;  /* 0x0000001c3c1a7220 */ /* 0x040fe20000410000 */
[C---:B------:R-:W-:Y:S01]  /*29e0*/  FMUL.FTZ R63, R60.reuse, R18 ;  /* 0x000000123c3f7220 */ /* 0x040fe20000410000 */
[C---:B------:R-:W-:Y:S01]  /*29f0*/  FMUL.FTZ R28, R60.reuse, R19 ;  /* 0x000000133c1c7220 */ /* 0x040fe20000410000 */
[----:B------:R-:W-:Y:S01]  /*2a00*/  FMUL.FTZ R29, R60, R12 ;  /* 0x0000000c3c1d7220 */ /* 0x000fe20000410000 */
[----:B------:R-:W-:-:S02]  /*2a10*/  HADD2.F32 R12, -RZ, R42.H0_H0 ;  /* 0x2000002aff0c7230 */ /* 0x000fc40000004100 */
[C---:B------:R-:W-:Y:S01]  /*2a20*/  FMUL.FTZ R24, R60.reuse, R24 ;  /* 0x000000183c187220 */ /* 0x040fe20000410000 */
[----:B------:R-:W-:Y:S02]  /*2a30*/  HADD2.F32 R19, -RZ, R71.H1_H1 ;  /* 0x30000047ff137230 */ /* 0x000fe40000004100 */
[C---:B------:R-:W-:Y:S01]  /*2a40*/  FMUL.FTZ R66, R60.reuse, R66 ;  /* 0x000000423c427220 */ /* 0x040fe20000410000 */
[----:B------:R-:W-:Y:S02]  /*2a50*/  HADD2.F32 R18, -RZ, R43.H0_H0 ;  /* 0x2000002bff127230 */ /* 0x000fe40000004100 */
[C---:B------:R-:W-:Y:S01]  /*2a60*/  FMUL.FTZ R64, R60.reuse, R64 ;  /* 0x000000403c407220 */ /* 0x040fe20000410000 */
[C---:B------:R-:W-:Y:S01]  /*2a70*/  FMUL.FTZ R65, R60.reuse, R65 ;  /* 0x000000413c417220 */ /* 0x040fe20000410000 */
[C---:B------:R-:W-:Y:S01]  /*2a80*/  FMUL.FTZ R31, R60.reuse, R31 ;  /* 0x0000001f3c1f7220 */ /* 0x040fe20000410000 */
[----:B------:R-:W-:Y:S01]  /*2a90*/  FMUL.FTZ R61, R60, R61 ;  /* 0x0000003d3c3d7220 */ /* 0x000fe20000410000 */
[----:B------:R-:W-:Y:S01]  /*2aa0*/  FFMA.FTZ R14, R14, R19, R18 ;  /* 0x000000130e0e7223 */ /* 0x000fe20000010012 */
[----:B------:R-:W-:-:S02]  /*2ab0*/  HADD2.F32 R18, -RZ, R41.H0_H0 ;  /* 0x20000029ff127230 */ /* 0x000fc40000004100 */
[--C-:B0-----:R-:W-:Y:S02]  /*2ac0*/  HADD2.F32 R20, -RZ, R72.reuse.H0_H0 ;  /* 0x20000048ff147230 */ /* 0x101fe40000004100 */
[----:B------:R-:W-:Y:S02]  /*2ad0*/  HADD2.F32 R17, -RZ, R72.H1_H1 ;  /* 0x30000048ff117230 */ /* 0x000fe40000004100 */
[----:B------:R-:W-:Y:S02]  /*2ae0*/  HADD2.F32 R16, -RZ, R83.H1_H1 ;  /* 0x30000053ff107230 */ /* 0x000fe40000004100 */
[----:B------:R-:W-:Y:S01]  /*2af0*/  FFMA.FTZ R13, R15, R20, R13 ;  /* 0x000000140f0d7223 */ /* 0x000fe2000001000d */
[----:B------:R-:W-:Y:S02]  /*2b00*/  HADD2.F32 R21, -RZ, R71.H0_H0 ;  /* 0x20000047ff157230 */ /* 0x000fe40000004100 */
[----:B------:R-:W-:Y:S02]  /*2b10*/  HADD2.F32 R23, -RZ, R74.H0_H0 ;  /* 0x2000004aff177230 */ /* 0x000fe40000004100 */
[----:B------:R-:W-:Y:S01]  /*2b20*/  FFMA.FTZ R15, R69, R17, R16 ;  /* 0x00000011450f7223 */ /* 0x000fe20000010010 */
[----:B------:R-:W-:-:S02]  /*2b30*/  HADD2.F32 R16, -RZ, R40.H0_H0 ;  /* 0x20000028ff107230 */ /* 0x000fc40000004100 */
[----:B------:R-:W-:Y:S01]  /*2b40*/  FFMA.FTZ R12, R24, R21, R12 ;  /* 0x00000015180c7223 */ /* 0x000fe2000001000c */
[--C-:B------:R-:W-:Y:S02]  /*2b50*/  HADD2.F32 R22, -RZ, R75.reuse.H0_H0 ;  /* 0x2000004bff167230 */ /* 0x100fe40000004100 */
[----:B------:R-:W-:Y:S02]  /*2b60*/  HADD2.F32 R17, -RZ, R84.H0_H0 ;  /* 0x20000054ff117230 */ /* 0x000fe40000004100 */
[----:B------:R-:W-:Y:S01]  /*2b70*/  FFMA.FTZ R16, R66, R23, R16 ;  /* 0x0000001742107223 */ /* 0x000fe20000010010 */
[----:B------:R-:W-:Y:S02]  /*2b80*/  HADD2.F32 R21, -RZ, R74.H1_H1 ;  /* 0x3000004aff157230 */ /* 0x000fe40000004100 */
[----:B------:R-:W-:Y:S02]  /*2b90*/  HADD2.F32 R20, -RZ, R75.H1_H1 ;  /* 0x3000004bff147230 */ /* 0x000fe40000004100 */
[----:B------:R-:W-:Y:S01]  /*2ba0*/  FFMA.FTZ R17, R64, R22, R17 ;  /* 0x0000001640117223 */ /* 0x000fe20000010011 */
[----:B------:R-:W-:-:S02]  /*2bb0*/  HADD2.F32 R19, -RZ, R84.H1_H1 ;  /* 0x30000054ff137230 */ /* 0x000fc40000004100 */
[----:B------:R-:W-:Y:S01]  /*2bc0*/  FFMA.FTZ R18, R67, R21, R18 ;  /* 0x0000001543127223 */ /* 0x000fe20000010012 */
[----:B------:R-:W-:Y:S02]  /*2bd0*/  HADD2.F32 R24, -RZ, R77.H1_H1 ;  /* 0x3000004dff187230 */ /* 0x000fe40000004100 */
[----:B------:R-:W-:Y:S02]  /*2be0*/  HADD2.F32 R23, -RZ, R85.H1_H1 ;  /* 0x30000055ff177230 */ /* 0x000fe40000004100 */
[----:B------:R-:W-:Y:S01]  /*2bf0*/  FFMA.FTZ R19, R65, R20, R19 ;  /* 0x0000001441137223 */ /* 0x000fe20000010013 */
[--C-:B------:R-:W-:Y:S02]  /*2c00*/  HADD2.F32 R60, -RZ, R76.reuse.H1_H1 ;  /* 0x3000004cff3c7230 */ /* 0x100fe40000004100 */
        /* <DEDUP_REMOVED lines=12> */
[----:B------:R-:W-:Y:S02]  /*2cd0*/  HADD2.F32 R60, -RZ, R37.H0_H0 ;  /* 0x20000025ff3c7230 */ /* 0x000fe40000004100 */
[----:B------:R-:W-:Y:S01]  /*2ce0*/  FFMA.FTZ R24, R26, R66, R24 ;  /* 0x000000421a187223 */ /* 0x000fe20000010018 */
[--C-:B------:R-:W-:Y:S02]  /*2cf0*/  HADD2.F32 R35, -RZ, R79.reuse.H1_H1 ;  /* 0x3000004fff237230 */ /* 0x100fe40000004100 */
[----:B------:R-:W-:Y:S02]  /*2d00*/  HADD2.F32 R31, -RZ, R86.H1_H1 ;  /* 0x30000056ff1f7230 */ /* 0x000fe40000004100 */
[----:B------:R-:W-:Y:S01]  /*2d10*/  FFMA.FTZ R26, R27, R62, R60 ;  /* 0x0000003e1b1a7223 */ /* 0x000fe2000001003c */
[----:B------:R-:W-:-:S02]  /*2d20*/  HADD2.F32 R65, -RZ, R79.H0_H0 ;  /* 0x2000004fff417230 */ /* 0x000fc40000004100 */
[----:B------:R-:W-:Y:S02]  /*2d30*/  HADD2.F32 R64, -RZ, R86.H0_H0 ;  /* 0x20000056ff407230 */ /* 0x000fe40000004100 */
[----:B------:R-:W-:Y:S01]  /*2d40*/  FFMA.FTZ R27, R63, R35, R31 ;  /* 0x000000233f1b7223 */ /* 0x000fe2000001001f */
[----:B------:R-:W-:Y:S02]  /*2d50*/  HADD2.F32 R62, -RZ, R80.H1_H1 ;  /* 0x30000050ff3e7230 */ /* 0x000fe40000004100 */
[----:B------:R-:W-:Y:S02]  /*2d60*/  HADD2.F32 R60, -RZ, R3.H0_H0 ;  /* 0x20000003ff3c7230 */ /* 0x000fe40000004100 */
[----:B------:R-:W-:Y:S01]  /*2d70*/  FFMA.FTZ R25, R25, R65, R64 ;  /* 0x0000004119197223 */ /* 0x000fe20000010040 */
[----:B------:R-:W-:Y:S02]  /*2d80*/  HADD2.F32 R35, -RZ, R81.H1_H1 ;  /* 0x30000051ff237230 */ /* 0x000fe40000004100 */
[----:B------:R-:W-:-:S02]  /*2d90*/  HADD2.F32 R31, -RZ, R87.H1_H1 ;  /* 0x30000057ff1f7230 */ /* 0x000fc40000004100 */
[----:B------:R-:W-:Y:S01]  /*2da0*/  FFMA.FTZ R30, R30, R62, R60 ;  /* 0x0000003e1e1e7223 */ /* 0x000fe2000001003c */
[----:B------:R-:W-:Y:S01]  /*2db0*/  HADD2.F32 R64, -RZ, R81.H0_H0 ;  /* 0x20000051ff407230 */ /* 0x000fe20000004100 */
[C---:B------:R-:W-:Y:S01]  /*2dc0*/  IADD3 R62, PT, PT, R34.reuse, 0x20, RZ ;  /* 0x00000020223e7810 */ /* 0x040fe20007ffe0ff */
[----:B------:R-:W-:Y:S02]  /*2dd0*/  HADD2.F32 R63, -RZ, R87.H0_H0 ;  /* 0x20000057ff3f7230 */ /* 0x000fe40000004100 */
[----:B------:R-:W-:Y:S01]  /*2de0*/  FFMA.FTZ R31, R61, R35, R31 ;  /* 0x000000233d1f7223 */ /* 0x000fe2000001001f */
[----:B------:R-:W-:Y:S01]  /*2df0*/  HADD2.F32 R66, -RZ, R80.H0_H0 ;  /* 0x20000050ff427230 */ /* 0x000fe20000004100 */
[C---:B------:R-:W-:Y:S01]  /*2e00*/  IADD3 R61, PT, PT, R34.reuse, 0x40, RZ ;  /* 0x00000040223d7810 */ /* 0x040fe20007ffe0ff */
[----:B------:R-:W-:Y:S01]  /*2e10*/  HADD2.F32 R65, -RZ, R2.H0_H0 ;  /* 0x20000002ff417230 */ /* 0x000fe20000004100 */
[C---:B------:R-:W-:Y:S01]  /*2e20*/  IADD3 R60, PT, PT, R34.reuse, 0x60, RZ ;  /* 0x00000060223c7810 */ /* 0x040fe20007ffe0ff */
[----:B------:R-:W-:Y:S01]  /*2e30*/  FFMA.FTZ R29, R29, R64, R63 ;  /* 0x000000401d1d7223 */ /* 0x000fe2000001003f */
[----:B------:R-:W-:Y:S01]  /*2e40*/  IADD3 R35, PT, PT, R34, 0x80, RZ ;  /* 0x0000008022237810 */ /* 0x000fe20007ffe0ff */
[----:B------:R-:W-:Y:S01]  /*2e50*/  IMAD.WIDE.U32 R62, R62, 0x10, R32 ;  /* 0x000000103e3e7825 */ /* 0x000fe200078e0020 */
[----:B------:R-:W-:-:S03]  /*2e60*/  IADD3 R34, PT, PT, R34, 0xa0, RZ ;  /* 0x000000a022227810 */ /* 0x000fc60007ffe0ff */
[----:B------:R-:W-:Y:S01]  /*2e70*/  FFMA.FTZ R28, R28, R66, R65 ;  /* 0x000000421c1c7223 */ /* 0x000fe20000010041 */
[--C-:B------:R-:W-:Y:S01]  /*2e80*/  IMAD.WIDE.U32 R64, R61, 0x10, R32.reuse ;  /* 0x000000103d407825 */ /* 0x100fe200078e0020 */
[----:B------:R0:W-:Y:S03]  /*2e90*/  STG.E.128 desc[UR6][R62.64], R12 ;  /* 0x0000000c3e007986 */ /* 0x0001e6000c101d06 */
[--C-:B------:R-:W-:Y:S01]  /*2ea0*/  IMAD.WIDE.U32 R60, R60, 0x10, R32.reuse ;  /* 0x000000103c3c7825 */ /* 0x100fe200078e0020 */
[----:B------:R0:W-:Y:S03]  /*2eb0*/  STG.E.128 desc[UR6][R64.64], R16 ;  /* 0x0000001040007986 */ /* 0x0001e6000c101d06 */
[--C-:B------:R-:W-:Y:S01]  /*2ec0*/  IMAD.WIDE.U32 R66, R35, 0x10, R32.reuse ;  /* 0x0000001023427825 */ /* 0x100fe200078e0020 */
[----:B------:R0:W-:Y:S03]  /*2ed0*/  STG.E.128 desc[UR6][R60.64], R20 ;  /* 0x000000143c007986 */ /* 0x0001e6000c101d06 */
[----:B------:R-:W-:Y:S01]  /*2ee0*/  IMAD.WIDE.U32 R34, R34, 0x10, R32 ;  /* 0x0000001022227825 */ /* 0x000fe200078e0020 */
[----:B------:R0:W-:Y:S04]  /*2ef0*/  STG.E.128 desc[UR6][R66.64], R24 ;  /* 0x0000001842007986 */ /* 0x0001e8000c101d06 */
[----:B------:R0:W-:Y:S02]  /*2f00*/  STG.E.128 desc[UR6][R34.64], R28 ;  /* 0x0000001c22007986 */ /* 0x0001e4000c101d06 */
.L_x_22950:
[----:B------:R-:W-:Y:S05]  /*2f10*/  BSYNC.RECONVERGENT B0 ;  /* 0x0000000000007941 */ /* 0x000fea0003800200 */
.L_x_22949:
[----:B0-----:R-:W0:Y:S02]  /*2f20*/  LDC.64 R12, c[0x0][0x380] ;  /* 0x0000e000ff0c7b82 */ /* 0x001e240000000a00 */
[----:B0-----:R-:W-:-:S04]  /*2f30*/  LEA R0, R12, R0, 0x2 ;  /* 0x000000000c007211 */ /* 0x001fc800078e10ff */
[----:B------:R-:W-:-:S13]  /*2f40*/  ISETP.GE.AND P0, PT, R0, R13, PT ;  /* 0x0000000d0000720c */ /* 0x000fda0003f06270 */
[----:B------:R-:W-:Y:S05]  /*2f50*/  @!P0 BRA `(.L_x_22951) ;  /* 0xffffffd8009c8947 */ /* 0x000fea000383ffff */
[----:B------:R-:W-:Y:S05]  /*2f60*/  EXIT ;  /* 0x000000000000794d */ /* 0x000fea0003800000 */
.L_x_22948:
        /* <DEDUP_REMOVED lines=8> */
.L_x_22953:
[----:B------:R-:W-:Y:S05]  /*2ff0*/  BSYNC B0 ;  /* 0x0000000000007941 */ /* 0x000fea0003800000 */
.L_x_22952:
        /* <DEDUP_REMOVED lines=9> */
.L_x_22954:
[----:B------:R-:W-:Y:S02]  /*3090*/  HFMA2 R64, -RZ, RZ, 0, 2.384185791015625e-07 ;  /* 0x00000004ff407431 */ /* 0x000fe400000001ff */
[----:B------:R-:W-:Y:S01]  /*30a0*/  FADD.FTZ R61, R61, R60 ;  /* 0x0000003c3d3d7221 */ /* 0x000fe20000010000 */
[----:B------:R-:W-:-:S04]  /*30b0*/  MOV R60, 0x1f ;  /* 0x0000001f003c7802 */ /* 0x000fc80000000f00 */
[----:B------:R-:W-:-:S07]  /*30c0*/  MOV R69, R61 ;  /* 0x0000003d00457202 */ /* 0x000fce0000000f00 */
[----:B------:R-:W-:Y:S05]  /*30d0*/  WARPSYNC.COLLECTIVE R65, `(.L_x_22955) ;  /* 0x0000000041087348 */ /* 0x000fea0003c00000 */
[----:B------:R0:W1:Y:S02]  /*30e0*/  SHFL.BFLY P2, R60, R69, R64, R60 ;  /* 0x0c000040453c7389 */ /* 0x000064000004003c */
[----:B01----:R-:W-:Y:S05]  /*30f0*/  ENDCOLLECTIVE ;  /* 0x000000000000791b */ /* 0x003fea0003800000 */
.L_x_22955:
[----:B------:R-:W-:Y:S02]  /*3100*/  HFMA2 R64, -RZ, RZ, 0, 4.76837158203125e-07 ;  /* 0x00000008ff407431 */ /* 0x000fe400000001ff */
[----:B------:R-:W-:Y:S01]  /*3110*/  FADD.FTZ R61, R61, R60 ;  /* 0x0000003c3d3d7221 */ /* 0x000fe20000010000 */
[----:B------:R-:W-:-:S04]  /*3120*/  MOV R60, 0x1f ;  /* 0x0000001f003c7802 */ /* 0x000fc80000000f00 */
[----:B------:R-:W-:-:S07]  /*3130*/  MOV R69, R61 ;  /* 0x0000003d00457202 */ /* 0x000fce0000000f00 */
[----:B------:R-:W-:Y:S05]  /*3140*/  WARPSYNC.COLLECTIVE R65, `(.L_x_22956) ;  /* 0x0000000041087348 */ /* 0x000fea0003c00000 */
[----:B------:R0:W1:Y:S02]  /*3150*/  SHFL.BFLY P2, R60, R69, R64, R60 ;  /* 0x0c000040453c7389 */ /* 0x000064000004003c */
[----:B01----:R-:W-:Y:S05]  /*3160*/  ENDCOLLECTIVE ;  /* 0x000000000000791b */ /* 0x003fea0003800000 */
.L_x_22956:
[----:B------:R-:W-:Y:S02]  /*3170*/  HFMA2 R64, -RZ, RZ, 0, 9.5367431640625e-07 ;  /* 0x00000010ff407431 */ /* 0x000fe400000001ff */
[----:B------:R-:W-:Y:S01]  /*3180*/  FADD.FTZ R61, R61, R60 ;  /* 0x0000003c3d3d7221 */ /* 0x000fe20000010000 */
[----:B------:R-:W-:-:S04]  /*3190*/  MOV R60, 0x1f ;  /* 0x0000001f003c7802 */ /* 0x000fc80000000f00 */
[----:B------:R-:W-:-:S07]  /*31a0*/  MOV R69, R61 ;  /* 0x0000003d00457202 */ /* 0x000fce0000000f00 */
[----:B------:R-:W-:Y:S05]  /*31b0*/  WARPSYNC.COLLECTIVE R65, `(.L_x_22957) ;  /* 0x0000000041087348 */ /* 0x000fea0003c00000 */
[----:B------:R0:W1:Y:S02]  /*31c0*/  SHFL.BFLY P2, R60, R69, R64, R60 ;  /* 0x0c000040453c7389 */ /* 0x000064000004003c */
[----:B01----:R-:W-:Y:S05]  /*31d0*/  ENDCOLLECTIVE ;  /* 0x000000000000791b */ /* 0x003fea0003800000 */
.L_x_22957:
        /* <DEDUP_REMOVED lines=49> */
[----:B------:R-:W-:-:S03]  /*34f0*/  HFMA2 R64, -RZ, RZ, 0, 5.9604644775390625e-08 ;  /* 0x00000001ff407431 */ /* 0x000fc600000001ff */
[----:B------:R-:W-:Y:S01]  /*3500*/  FFMA.FTZ R67, R67, R67, R60 ;  /* 0x0000004343437223 */ /* 0x000fe2000001003c */
[----:B------:R-:W-:-:S04]  /*3510*/  MOV R60, 0x1f ;  /* 0x0000001f003c7802 */ /* 0x000fc80000000f00 */
[----:B------:R-:W-:-:S07]  /*3520*/  MOV R69, R67 ;  /* 0x0000004300457202 */ /* 0x000fce0000000f00 */
[----:B------:R-:W-:Y:S05]  /*3530*/  WARPSYNC.COLLECTIVE R65, `(.L_x_22958) ;  /* 0x0000000041087348 */ /* 0x000fea0003c00000 */
[----:B------:R0:W1:Y:S02]  /*3540*/  SHFL.BFLY P2, R60, R69, R64, R60 ;  /* 0x0c000040453c7389 */ /* 0x000064000004003c */
[----:B01----:R-:W-:Y:S05]  /*3550*/  ENDCOLLECTIVE ;  /* 0x000000000000791b */ /* 0x003fea0003800000 */
.L_x_22958:
[----:B------:R-:W-:Y:S02]  /*3560*/  HFMA2 R64, -RZ, RZ, 0, 1.1920928955078125e-07 ;  /* 0x00000002ff407431 */ /* 0x000fe400000001ff */
[----:B------:R-:W-:Y:S01]  /*3570*/  FADD.FTZ R67, R67, R60 ;  /* 0x0000003c43437221 */ /* 0x000fe20000010000 */
[----:B------:R-:W-:-:S04]  /*3580*/  MOV R60, 0x1f ;  /* 0x0000001f003c7802 */ /* 0x000fc80000000f00 */
[----:B------:R-:W-:-:S07]  /*3590*/  MOV R69, R67 ;  /* 0x0000004300457202 */ /* 0x000fce0000000f00 */
[----:B------:R-:W-:Y:S05]  /*35a0*/  WARPSYNC.COLLECTIVE R65, `(.L_x_22959) ;  /* 0x0000000041087348 */ /* 0x000fea0003c00000 */
[----:B------:R0:W1:Y:S02]  /*35b0*/  SHFL.BFLY P2, R60, R69, R64, R60 ;  /* 0x0c000040453c7389 */ /* 0x000064000004003c */
[----:B01----:R-:W-:Y:S05]  /*35c0*/  ENDCOLLECTIVE ;  /* 0x000000000000791b */ /* 0x003fea0003800000 */
.L_x_22959:
[----:B------:R-:W-:Y:S02]  /*35d0*/  HFMA2 R64, -RZ, RZ, 0, 2.384185791015625e-07 ;  /* 0x00000004ff407431 */ /* 0x000fe400000001ff */
[----:B------:R-:W-:Y:S01]  /*35e0*/  FADD.FTZ R67, R67, R60 ;  /* 0x0000003c43437221 */ /* 0x000fe20000010000 */
[----:B------:R-:W-:-:S04]  /*35f0*/  MOV R60, 0x1f ;  /* 0x0000001f003c7802 */ /* 0x000fc80000000f00 */
[----:B------:R-:W-:-:S07]  /*3600*/  MOV R69, R67 ;  /* 0x0000004300457202 */ /* 0x000fce0000000f00 */
[----:B------:R-:W-:Y:S05]  /*3610*/  WARPSYNC.COLLECTIVE R65, `(.L_x_22960) ;  /* 0x0000000041087348 */ /* 0x000fea0003c00000 */
[----:B------:R0:W1:Y:S02]  /*3620*/  SHFL.BFLY P2, R60, R69, R64, R60 ;  /* 0x0c000040453c7389 */ /* 0x000064000004003c */
[----:B01----:R-:W-:Y:S05]  /*3630*/  ENDCOLLECTIVE ;  /* 0x000000000000791b */ /* 0x003fea0003800000 */
.L_x_22960:
[----:B------:R-:W-:Y:S02]  /*3640*/  HFMA2 R64, -RZ, RZ, 0, 4.76837158203125e-07 ;  /* 0x00000008ff407431 */ /* 0x000fe400000001ff */
[----:B------:R-:W-:Y:S01]  /*3650*/  FADD.FTZ R67, R67, R60 ;  /* 0x0000003c43437221 */ /* 0x000fe20000010000 */
[----:B------:R-:W-:-:S04]  /*3660*/  MOV R60, 0x1f ;  /* 0x0000001f003c7802 */ /* 0x000fc80000000f00 */
[----:B------:R-:W-:-:S07]  /*3670*/  MOV R69, R67 ;  /* 0x0000004300457202 */ /* 0x000fce0000000f00 */
[----:B------:R-:W-:Y:S05]  /*3680*/  WARPSYNC.COLLECTIVE R65, `(.L_x_22961) ;  /* 0x0000000041087348 */ /* 0x000fea0003c00000 */
[----:B------:R0:W1:Y:S02]  /*3690*/  SHFL.BFLY P2, R60, R69, R64, R60 ;  /* 0x0c000040453c7389 */ /* 0x000064000004003c */
[----:B01----:R-:W-:Y:S05]  /*36a0*/  ENDCOLLECTIVE ;  /* 0x000000000000791b */ /* 0x003fea0003800000 */
.L_x_22961:
[----:B------:R-:W-:Y:S02]  /*36b0*/  HFMA2 R64, -RZ, RZ, 0, 9.5367431640625e-07 ;  /* 0x00000010ff407431 */ /* 0x000fe400000001ff */
[----:B------:R-:W-:Y:S01]  /*36c0*/  FADD.FTZ R67, R67, R60 ;  /* 0x0000003c43437221 */ /* 0x000fe20000010000 */
[----:B------:R-:W-:-:S04]  /*36d0*/  MOV R60, 0x1f ;  /* 0x0000001f003c7802 */ /* 0x000fc80000000f00 */
[----:B------:R-:W-:-:S07]  /*36e0*/  MOV R69, R67 ;  /* 0x0000004300457202 */ /* 0x000fce0000000f00 */
[----:B------:R-:W-:Y:S05]  /*36f0*/  WARPSYNC.COLLECTIVE R65, `(.L_x_22962) ;  /* 0x0000000041087348 */ /* 0x000fea0003c00000 */
[----:B------:R0:W1:Y:S02]  /*3700*/  SHFL.BFLY P2, R60, R69, R64, R60 ;  /* 0x0c000040453c7389 */ /* 0x000064000004003c */
[----:B01----:R-:W-:Y:S05]  /*3710*/  ENDCOLLECTIVE ;  /* 0x000000000000791b */ /* 0x003fea0003800000 */
.L_x_22962:
[----:B------:R-:W-:Y:S05]  /*3720*/  BRA `(.L_x_22963) ;  /* 0xffffffec007c7947 */ /* 0x000fea000383ffff */
.L_x_22964:
        /* <DEDUP_REMOVED lines=13> */
.L_x_28837:


//--------------------- .text._ZN10layer_norm13ln_fwd_kernelINS_13Kernel_traitsI6__halfffffjLj768ELj1ELj4ELj1ELj16ENS_18Kernel_traits_baseILj768ES2_ffffjLj128EEEEELb1ELb0ELb0ELb0EEEvNS_9FwdParamsE --------------------------
	.section	.text._ZN10layer_norm13ln_fwd_kernelINS_13Kernel_traitsI6__halfffffjLj768ELj1ELj4ELj1ELj16ENS_18Kernel_traits_baseILj768ES2_ffffjLj128EEEEELb1ELb0ELb0ELb0EEEvNS_9FwdParamsE,"ax",@progbits
	.align	128
        .global         _ZN10layer_norm13ln_fwd_kernelINS_13Kernel_traitsI6__halfffffjLj768ELj1ELj4ELj1ELj16ENS_18Kernel_traits_baseILj768ES2_ffffjLj128EEEEELb1ELb0ELb0ELb0EEEvNS_9FwdParamsE
        .type           _ZN10layer_norm13ln_fwd_kernelINS_13Kernel_traitsI6__halfffffjLj768ELj1ELj4ELj1ELj16ENS_18Kernel_traits_baseILj768ES2_ffffjLj128EEEEELb1ELb0ELb0ELb0EEEvNS_9FwdParamsE,@function
        .size           _ZN10layer_norm13ln_fwd_kernelINS_13Kernel_traitsI6__halfffffjLj768ELj1ELj4ELj1ELj16ENS_18Kernel_traits_baseILj768ES2_ffffjLj128EEEEELb1ELb0ELb0ELb0EEEvNS_9FwdParamsE,(.L_x_28838 - _ZN10layer_norm13ln_fwd_kernelINS_13Kernel_traitsI6__halfffffjLj768ELj1ELj4ELj1ELj16ENS_18Kernel_traits_baseILj768ES2_ffffjLj128EEEEELb1ELb0ELb0ELb0EEEvNS_9FwdParamsE)
        .other          _ZN10layer_norm13ln_fwd_kernelINS_13Kernel_traitsI6__halfffffjLj768ELj1ELj4ELj1ELj16ENS_18Kernel_traits_baseILj768ES2_ffffjLj128EEEEELb1ELb0ELb0ELb0EEEvNS_9FwdParamsE,@"STO_CUDA_ENTRY STV_DEFAULT"
_ZN10layer_norm13ln_fwd_kernelINS_13Kernel_traitsI6__halfffffjLj768ELj1ELj4ELj1ELj16ENS_18Kernel_traits_baseILj768ES2_ffffjLj128EEEEELb1ELb0ELb0ELb0EEEvNS_9FwdParamsE:
.text._ZN10layer_norm13ln_fwd_kernelINS_13Kernel_traitsI6__halfffffjLj768ELj1ELj4ELj1ELj16ENS_18Kernel_traits_baseILj768ES2_ffffjLj128EEEEELb1ELb0ELb0ELb0EEEvNS_9FwdParamsE:
        /* <DEDUP_REMOVED lines=56> */
[C---:B------:R-:W-:Y:S02]  /*0380*/  ISETP.GE.U32.AND P2, PT, R56.reuse, 0x60, PT ;  /* 0x000000603800780c */ /* 0x040fe40003f46070 */
[C---:B------:R-:W-:Y:S02]  /*0390*/  ISETP.GE.U32.AND P3, PT, R56.reuse, 0x80, PT ;  /* 0x000000803800780c */ /* 0x040fe40003f66070 */
[C---:B------:R-:W-:Y:S02]  /*03a0*/  ISETP.GE.U32.AND P4, PT, R56.reuse, 0xa0, PT ;  /* 0x000000a03800780c */ /* 0x040fe40003f86070 */
[----:B------:R-:W-:-:S05]  /*03b0*/  ISETP.GE.U32.AND P0, PT, R56, 0x20, PT ;  /* 0x000000203800780c */ /* 0x000fca0003f06070 */
        /* <DEDUP_REMOVED lines=8> */
[----:B-1----:R-:W-:-:S04]  /*0440*/  @P1 IMAD.WIDE.U32 R30, R5, 0x8, R30 ;  /* 0x00000008051e1825 */ /* 0x002fc800078e001e */
[----:B------:R-:W-:Y:S01]  /*0450*/  @P1 VIADD R5, R5, 0x20 ;  /* 0x0000002005051836 */ /* 0x000fe20000000000 */
        /* <DEDUP_REMOVED lines=12> */
[----:B------:R-:W1:Y:S03]  /*0520*/  @P0 LDC.64 R2, c[0x0][0x3d0] ;  /* 0x0000f400ff020b82 */ /* 0x000e660000000a00 */
[----:B------:R-:W-:Y:S01]  /*0530*/  @P3 VIADD R5, R5, 0x20 ;  /* 0x0000002005053836 */ /* 0x000fe20000000000 */
[----:B------:R0:W5:Y:S03]  /*0540*/  @P3 LD.E.64 R14, desc[UR8][R38.64] ;  /* 0x00000008260e3980 */ /* 0x000166000c101b00 */
[C---:B--2---:R-:W-:Y:S01]  /*0550*/  @P4 IMAD.WIDE.U32 R40, R5.reuse, 0x8, R40 ;  /* 0x0000000805284825 */ /* 0x044fe200078e0028 */
[----:B------:R-:W2:Y:S04]  /*0560*/  @P0 LDC.64 R26, c[0x0][0x438] ;  /* 0x00010e00ff1a0b82 */ /* 0x000ea80000000a00 */
[----:B------:R0:W5:Y:S01]  /*0570*/  @P4 LDG.E.64 R6, desc[UR8][R40.64] ;  /* 0x0000000828064981 */ /* 0x000162000c1e1b00 */
[----:B---3--:R-:W-:-:S05]  /*0580*/  @P4 IMAD.WIDE.U32 R42, R5, 0x8, R42 ;  /* 0x00000008052a4825 */ /* 0x008fca00078e002a */
[----:B------:R0:W5:Y:S01]  /*0590*/  @P4 LD.E.64 R12, desc[UR8][R42.64] ;  /* 0x000000082a0c4980 */ /* 0x000162000c101b00 */
[----:B-1----:R-:W-:-:S05]  /*05a0*/  @P0 IMAD.WIDE.U32 R2, R58, 0x8, R2 ;  /* 0x000000083a020825 */ /* 0x002fca00078e0002 */
[----:B------:R0:W5:Y:S01]  /*05b0*/  @P0 LDG.E.64 R24, desc[UR8][R2.64] ;  /* 0x0000000802180981 */ /* 0x000162000c1e1b00 */
[----:B--2---:R-:W-:-:S05]  /*05c0*/  @P0 IMAD.WIDE.U32 R26, R58, 0x8, R26 ;  /* 0x000000083a1a0825 */ /* 0x004fca00078e001a */
[----:B------:R0:W5:Y:S01]  /*05d0*/  @P0 LD.E.64 R20, desc[UR8][R26.64] ;  /* 0x000000081a140980 */ /* 0x000162000c101b00 */
[----:B------:R-:W-:Y:S01]  /*05e0*/  ISETP.GE.U32.AND P0, PT, R56, 0xc0, PT ;  /* 0x000000c03800780c */ /* 0x000fe20003f06070 */
[----:B------:R-:W-:-:S12]  /*05f0*/  @P4 VIADD R5, R5, 0x20 ;  /* 0x0000002005054836 */ /* 0x000fd80000000000 */
        /* <DEDUP_REMOVED lines=8> */
.L_x_22966:
        /* <DEDUP_REMOVED lines=12> */
[----:B0-----:R-:W-:-:S04]  /*0740*/  @P1 IMAD.WIDE.U32 R28, R5, 0x8, R28 ;  /* 0x00000008051c1825 */ /* 0x001fc800078e001c */
[----:B------:R-:W-:Y:S01]  /*0750*/  @P1 VIADD R5, R5, 0x20 ;  /* 0x0000002005051836 */ /* 0x000fe20000000000 */
[----:B------:R0:W5:Y:S02]  /*0760*/  @P1 LDG.E.64 R22, desc[UR8][R28.64] ;  /* 0x000000081c161981 */ /* 0x000164000c1e1b00 */
[----:B------:R-:W4:Y:S01]  /*0770*/  @P0 LDC.64 R30, c[0x0][0x3d0] ;  /* 0x0000f400ff1e0b82 */ /* 0x000f220000000a00 */
[----:B-1----:R-:W-:-:S04]  /*0780*/  @P2 IMAD.WIDE.U32 R34, R5, 0x8, R32 ;  /* 0x0000000805222825 */ /* 0x002fc800078e0020 */
[----:B------:R-:W-:Y:S01]  /*0790*/  @P2 VIADD R5, R5, 0x20 ;  /* 0x0000002005052836 */ /* 0x000fe20000000000 */
[----:B------:R0:W5:Y:S02]  /*07a0*/  @P2 LDG.E.64 R10, desc[UR8][R34.64] ;  /* 0x00000008220a2981 */ /* 0x000164000c1e1b00 */
[----:B------:R-:W1:Y:S01]  /*07b0*/  @P5 LDC.64 R40, c[0x0][0x3d0] ;  /* 0x0000f400ff285b82 */ /* 0x000e620000000a00 */
[C---:B--2---:R-:W-:Y:S01]  /*07c0*/  @P3 IMAD.WIDE.U32 R36, R5.reuse, 0x8, R36 ;  /* 0x0000000805243825 */ /* 0x044fe200078e0024 */
[----:B------:R-:W-:-:S04]  /*07d0*/  @P3 IADD3 R5, PT, PT, R5, 0x20, RZ ;  /* 0x0000002005053810 */ /* 0x000fc80007ffe0ff */
[----:B------:R0:W5:Y:S01]  /*07e0*/  @P3 LDG.E.64 R8, desc[UR8][R36.64] ;  /* 0x0000000824083981 */ /* 0x000162000c1e1b00 */
[----:B---3--:R-:W-:-:S04]  /*07f0*/  @P4 IMAD.WIDE.U32 R38, R5, 0x8, R38 ;  /* 0x0000000805264825 */ /* 0x008fc800078e0026 */
[----:B------:R-:W-:Y:S01]  /*0800*/  @P4 VIADD R5, R5, 0x20 ;  /* 0x0000002005054836 */ /* 0x000fe20000000000 */
        /* <DEDUP_REMOVED lines=11> */
.L_x_22967:
[----:B------:R-:W-:Y:S05]  /*08c0*/  BSYNC.RECONVERGENT B0 ;  /* 0x0000000000007941 */ /* 0x000fea0003800200 */
.L_x_22965:
[----:B------:R-:W0:Y:S02]  /*08d0*/  LDCU UR4, c[0x0][0x384] ;  /* 0x00007080ff0477ac */ /* 0x000e240008000800 */
[----:B0-----:R-:W-:-:S13]  /*08e0*/  ISETP.GE.AND P0, PT, R57, UR4, PT ;  /* 0x0000000439007c0c */ /* 0x001fda000bf06270 */
[----:B------:R-:W-:Y:S05]  /*08f0*/  @P0 EXIT ;  /* 0x000000000000094d */ /* 0x000fea0003800000 */
[----:B-----5:R-:W-:Y:S01]  /*0900*/  MOV R31, R9 ;  /* 0x00000009001f7202 */ /* 0x020fe20000000f00 */
[----:B------:R-:W-:Y:S01]  /*0910*/  IMAD.MOV.U32 R64, RZ, RZ, R22 ;  /* 0x000000ffff407224 */ /* 0x000fe200078e0016 */
[--C-:B------:R-:W-:Y:S01]  /*0920*/  SHF.R.U64 R69, R8, 0x10, R9.reuse ;  /* 0x0000001008457819 */ /* 0x100fe20000001209 */
[----:B------:R-:W-:Y:S01]  /*0930*/  IMAD.MOV.U32 R62, RZ, RZ, R24 ;  /* 0x000000ffff3e7224 */ /* 0x000fe200078e0018 */
[----:B------:R-:W-:Y:S01]  /*0940*/  SHF.R.U32.HI R34, RZ, 0x10, R9 ;  /* 0x00000010ff227819 */ /* 0x000fe20000011609 */
[----:B------:R-:W-:Y:S01]  /*0950*/  IMAD.HI.U32 R9, R54, -0x2daee0ad, RZ ;  /* 0xd2511f5336097827 */ /* 0x000fe200078e00ff */
[----:B------:R-:W-:Y:S01]  /*0960*/  SHF.R.U64 R65, R22, 0x10, R23 ;  /* 0x0000001016417819 */ /* 0x000fe20000001217 */
[----:B------:R-:W0:Y:S01]  /*0970*/  LDCU.64 UR4, c[0x0][0x3e0] ;  /* 0x00007c00ff0477ac */ /* 0x000e220008000a00 */
[----:B------:R-:W-:Y:S01]  /*0980*/  SHF.R.U64 R63, R24, 0x10, R25 ;  /* 0x00000010183f7819 */ /* 0x000fe20000001219 */
[----:B------:R-:W-:Y:S01]  /*0990*/  IMAD.HI.U32 R22, R55, -0x326172a9, RZ ;  /* 0xcd9e8d5737167827 */ /* 0x000fe200078e00ff */
[----:B------:R-:W-:Y:S01]  /*09a0*/  LOP3.LUT R9, R9, UR7, RZ, 0x3c, !PT ;  /* 0x0000000709097c12 */ /* 0x000fe2000f8e3cff */
[----:B------:R-:W-:Y:S01]  /*09b0*/  BSSY B0, `(.L_x_22968) ;  /* 0x00010fd000007945 */ /* 0x000fe20003800000 */
[----:B------:R-:W-:Y:S01]  /*09c0*/  MOV R66, R10 ;  /* 0x0000000a00427202 */ /* 0x000fe20000000f00 */
[--C-:B------:R-:W-:Y:S01]  /*09d0*/  IMAD.MOV.U32 R30, RZ, RZ, R11.reuse ;  /* 0x000000ffff1e7224 */ /* 0x100fe200078e000b */
[----:B------:R-:W-:Y:S01]  /*09e0*/  LOP3.LUT R22, R53, UR6, R22, 0x96, !PT ;  /* 0x0000000635167c12 */ /* 0x000fe2000f8e9616 */
[----:B------:R-:W-:Y:S01]  /*09f0*/  IMAD.MOV.U32 R70, RZ, RZ, R6 ;  /* 0x000000ffff467224 */ /* 0x000fe200078e0006 */
[----:B------:R-:W-:Y:S01]  /*0a00*/  SHF.R.U64 R67, R10, 0x10, R11 ;  /* 0x000000100a437819 */ /* 0x000fe2000000120b */
[----:B------:R-:W-:Y:S01]  /*0a10*/  IMAD.MOV.U32 R29, RZ, RZ, R23 ;  /* 0x000000ffff1d7224 */ /* 0x000fe200078e0017 */
[----:B------:R-:W-:Y:S01]  /*0a20*/  SHF.R.U32.HI R33, RZ, 0x10, R11 ;  /* 0x00000010ff217819 */ /* 0x000fe2000001160b */
[----:B------:R-:W-:Y:S01]  /*0a30*/  IMAD R24, R55, -0x326172a9, RZ ;  /* 0xcd9e8d5737187824 */ /* 0x000fe200078e02ff */
[----:B------:R-:W-:Y:S01]  /*0a40*/  SHF.R.U64 R71, R6, 0x10, R7 ;  /* 0x0000001006477819 */ /* 0x000fe20000001207 */
[C---:B------:R-:W-:Y:S01]  /*0a50*/  IMAD.HI.U32 R11, R9.reuse, -0x326172a9, RZ ;  /* 0xcd9e8d57090b7827 */ /* 0x040fe200078e00ff */
[----:B------:R-:W-:Y:S01]  /*0a60*/  SHF.R.U32.HI R32, RZ, 0x10, R23 ;  /* 0x00000010ff207819 */ /* 0x000fe20000011617 */
[----:B------:R-:W1:Y:S01]  /*0a70*/  LDCU UR32, c[0x0][0x388] ;  /* 0x00007100ff2077ac */ /* 0x000e620008000800 */
[----:B------:R-:W-:Y:S01]  /*0a80*/  MOV R10, R26 ;  /* 0x0000001a000a7202 */ /* 0x000fe20000000f00 */
[----:B------:R-:W-:Y:S01]  /*0a90*/  IMAD.HI.U32 R23, R22, -0x2daee0ad, RZ ;  /* 0xd2511f5316177827 */ /* 0x000fe200078e00ff */
[----:B------:R-:W-:Y:S01]  /*0aa0*/  SHF.R.U64 R6, R26, 0x10, R27 ;  /* 0x000000101a067819 */ /* 0x000fe2000000121b */
[----:B0-----:R-:W-:Y:S01]  /*0ab0*/  UISETP.NE.U32.AND UP0, UPT, UR4, URZ, UPT ;  /* 0x000000ff0400728c */ /* 0x001fe2000bf05070 */
[----:B------:R-:W-:Y:S01]  /*0ac0*/  MOV R28, R25 ;  /* 0x00000019001c7202 */ /* 0x000fe20000000f00 */
[----:B------:R-:W-:Y:S01]  /*0ad0*/  IMAD R26, R54, -0x2daee0ad, RZ ;  /* 0xd2511f53361a7824 */ /* 0x000fe200078e02ff */
[----:B------:R-:W-:Y:S01]  /*0ae0*/  SHF.R.U32.HI R25, RZ, 0x10, R25 ;  /* 0x00000010ff197819 */ /* 0x000fe20000011619 */
[----:B------:R-:W-:Y:S01]  /*0af0*/  IMAD.MOV.U32 R0, RZ, RZ, R7 ;  /* 0x000000ffff007224 */ /* 0x000fe200078e0007 */
[----:B------:R-:W-:Y:S01]  /*0b00*/  LOP3.LUT R11, R24, UR14, R11, 0x96, !PT ;  /* 0x0000000e180b7c12 */ /* 0x000fe2000f8e960b */
[----:B------:R-:W-:Y:S01]  /*0b10*/  IMAD R24, R9, -0x326172a9, RZ ;  /* 0xcd9e8d5709187824 */ /* 0x000fe200078e02ff */
[----:B------:R-:W-:Y:S01]  /*0b20*/  LOP3.LUT R23, R26, UR15, R23, 0x96, !PT ;  /* 0x0000000f1a177c12 */ /* 0x000fe2000f8e9617 */
[----:B------:R-:W-:Y:S01]  /*0b30*/  IMAD.MOV.U32 R68, RZ, RZ, R8 ;  /* 0x000000ffff447224 */ /* 0x000fe200078e0008 */
[----:B------:R-:W-:Y:S01]  /*0b40*/  PRMT R63, R63, 0x5410, R25 ;  /* 0x000054103f3f7816 */ /* 0x000fe20000000019 */
[----:B------:R-:W-:Y:S01]  /*0b50*/  IMAD R25, R22, -0x2daee0ad, RZ ;  /* 0xd2511f5316197824 */ /* 0x000fe200078e02ff */
[----:B------:R-:W-:Y:S01]  /*0b60*/  SHF.R.U32.HI R5, RZ, 0x10, R7 ;  /* 0x00000010ff057819 */ /* 0x000fe20000011607 */
[----:B------:R-:W-:Y:S01]  /*0b70*/  IMAD.HI.U32 R22, R11, -0x2daee0ad, RZ ;  /* 0xd2511f530b167827 */ /* 0x000fe200078e00ff */
[----:B------:R-:W-:Y:S01]  /*0b80*/  PRMT R70, R70, 0x5410, R0 ;  /* 0x0000541046467816 */ /* 0x000fe20000000000 */
[----:B------:R-:W0:Y:S01]  /*0b90*/  LDCU.U8 UR12, c[0x0][0x410] ;  /* 0x00008200ff0c77ac */ /* 0x000e220008000000 */
[----:B------:R-:W-:Y:S01]  /*0ba0*/  PRMT R71, R71, 0x5410, R5 ;  /* 0x0000541047477816 */ /* 0x000fe20000000005 */
[----:B------:R-:W-:Y:S01]  /*0bb0*/  IMAD.HI.U32 R9, R23, -0x326172a9, RZ ;  /* 0xcd9e8d5717097827 */ /* 0x000fe200078e00ff */
[----:B------:R-:W-:Y:S01]  /*0bc0*/  LOP3.LUT R22, R25, UR17, R22, 0x96, !PT ;  /* 0x0000001119167c12 */ /* 0x000fe2000f8e9616 */
[----:B------:R-:W2:Y:S01]  /*0bd0*/  LDCU UR13, c[0x0][0x448] ;  /* 0x00008900ff0d77ac */ /* 0x000ea20008000800 */
[----:B------:R-:W-:Y:S01]  /*0be0*/  SHF.R.U64 R78, R14, 0x10, R15 ;  /* 0x000000100e4e7819 */ /* 0x000fe2000000120f */
[----:B------:R-:W-:Y:S01]  /*0bf0*/  IMAD R26, R11, -0x2daee0ad, RZ ;  /* 0xd2511f530b1a7824 */ /* 0x000fe200078e02ff */
[----:B------:R-:W-:Y:S01]  /*0c00*/  LOP3.LUT R9, R24, UR16, R9, 0x96, !PT ;  /* 0x0000001018097c12 */ /* 0x000fe2000f8e9609 */
[----:B------:R-:W-:Y:S01]  /*0c10*/  IMAD R24, R23, -0x326172a9, RZ ;  /* 0xcd9e8d5717187824 */ /* 0x000fe200078e02ff */
[----:B------:R-:W-:Y:S01]  /*0c20*/  SHF.R.U64 R79, R12, 0x10, R13 ;  /* 0x000000100c4f7819 */ /* 0x000fe2000000120d */
[----:B------:R-:W-:Y:S01]  /*0c30*/  IMAD.HI.U32 R11, R22, -0x326172a9, RZ ;  /* 0xcd9e8d57160b7827 */ /* 0x000fe200078e00ff */
[----:B------:R-:W-:Y:S01]  /*0c40*/  SHF.R.U64 R72, R20, 0x10, R21 ;  /* 0x0000001014487819 */ /* 0x000fe20000001215 */
[----:B------:R-:W3:Y:S01]  /*0c50*/  LDCU.64 UR10, c[0x0][0x3a0] ;  /* 0x00007400ff0a77ac */ /* 0x000ee20008000a00 */
[----:B------:R-:W-:Y:S01]  /*0c60*/  SHF.R.U32.HI R8, RZ, 0x10, R27 ;  /* 0x00000010ff087819 */ /* 0x000fe2000001161b */
[C---:B------:R-:W-:Y:S01]  /*0c70*/  IMAD.HI.U32 R23, R9.reuse, -0x2daee0ad, RZ ;  /* 0xd2511f5309177827 */ /* 0x040fe200078e00ff */
[----:B------:R-:W-:Y:S01]  /*0c80*/  LOP3.LUT R11, R24, UR18, R11, 0x96, !PT ;  /* 0x00000012180b7c12 */ /* 0x000fe2000f8e960b */
[----:B------:R-:W-:Y:S01]  /*0c90*/  UISETP.NE.AND.EX UP0, UPT, UR5, URZ, UPT, UP0 ;  /* 0x000000ff0500728c */ /* 0x000fe2000bf05300 */
[----:B------:R-:W-:Y:S01]  /*0ca0*/  SHF.R.U64 R73, R18, 0x10, R19 ;  /* 0x0000001012497819 */ /* 0x000fe20000001213 */
[----:B------:R-:W-:Y:S01]  /*0cb0*/  IMAD R25, R9, -0x2daee0ad, RZ ;  /* 0xd2511f5309197824 */ /* 0x000fe200078e02ff */
[----:B------:R-:W-:Y:S01]  /*0cc0*/  LOP3.LUT R23, R26, UR19, R23, 0x96, !PT ;  /* 0x000000131a177c12 */ /* 0x000fe2000f8e9617 */
[----:B------:R-:W-:Y:S01]  /*0cd0*/  IMAD.HI.U32 R24, R11, -0x2daee0ad, RZ ;  /* 0xd2511f530b187827 */ /* 0x000fe200078e00ff */
[----:B------:R-:W-:-:S02]  /*0ce0*/  SHF.R.U64 R74, R16, 0x10, R17 ;  /* 0x00000010104a7819 */ /* 0x000fc40000001211 */
[----:B------:R-:W-:Y:S01]  /*0cf0*/  PRMT R62, R62, 0x5410, R28 ;  /* 0x000054103e3e7816 */ /* 0x000fe2000000001c */
[----:B------:R-:W-:Y:S01]  /*0d00*/  IMAD R22, R22, -0x326172a9, RZ ;  /* 0xcd9e8d5716167824 */ /* 0x000fe200078e02ff */
[----:B------:R-:W-:Y:S01]  /*0d10*/  LOP3.LUT R24, R25, UR21, R24, 0x96, !PT ;  /* 0x0000001519187c12 */ /* 0x000fe2000f8e9618 */
[----:B------:R-:W-:Y:S01]  /*0d20*/  IMAD.HI.U32 R9, R23, -0x326172a9, RZ ;  /* 0xcd9e8d5717097827 */ /* 0x000fe200078e00ff */
[----:B------:R-:W-:Y:S02]  /*0d30*/  SHF.R.U32.HI R25, RZ, 0x10, R21 ;  /* 0x00000010ff197819 */ /* 0x000fe40000011615 */
[----:B------:R-:W-:Y:S01]  /*0d40*/  PRMT R64, R64, 0x5410, R29 ;  /* 0x0000541040407816 */ /* 0x000fe2000000001d */
[----:B------:R-:W-:Y:S01]  /*0d50*/  IMAD R26, R11, -0x2daee0ad, RZ ;  /* 0xd2511f530b1a7824 */ /* 0x000fe200078e02ff */
[----:B------:R-:W-:Y:S01]  /*0d60*/  LOP3.LUT R9, R22, UR20, R9, 0x96, !PT ;  /* 0x0000001416097c12 */ /* 0x000fe2000f8e9609 */
[----:B------:R-:W-:Y:S01]  /*0d70*/  IMAD R22, R23, -0x326172a9, RZ ;  /* 0xcd9e8d5717167824 */ /* 0x000fe200078e02ff */
[----:B------:R-:W-:Y:S01]  /*0d80*/  PRMT R72, R72, 0x5410, R25 ;  /* 0x0000541048487816 */ /* 0x000fe20000000019 */
[----:B------:R-:W-:Y:S01]  /*0d90*/  IMAD.HI.U32 R11, R24, -0x326172a9, RZ ;  /* 0xcd9e8d57180b7827 */ /* 0x000fe200078e00ff */
[----:B------:R-:W-:-:S02]  /*0da0*/  SHF.R.U32.HI R25, RZ, 0x10, R19 ;  /* 0x00000010ff197819 */ /* 0x000fc40000011613 */
[----:B------:R-:W-:Y:S01]  /*0db0*/  PRMT R65, R65, 0x5410, R32 ;  /* 0x0000541041417816 */ /* 0x000fe20000000020 */
[C---:B------:R-:W-:Y:S01]  /*0dc0*/  IMAD.HI.U32 R23, R9.reuse, -0x2daee0ad, RZ ;  /* 0xd2511f5309177827 */ /* 0x040fe200078e00ff */
[----:B------:R-:W-:Y:S02]  /*0dd0*/  LOP3.LUT R11, R22, UR22, R11, 0x96, !PT ;  /* 0x00000016160b7c12 */ /* 0x000fe4000f8e960b */
        /* <DEDUP_REMOVED lines=16> */
[----:B------:R-:W-:-:S03]  /*0ee0*/  PRMT R74, R74, 0x5410, R26 ;  /* 0x000054104a4a7816 */ /* 0x000fc6000000001a */
[----:B------:R-:W-:Y:S01]  /*0ef0*/  IMAD.HI.U32 R11, R0, -0x2daee0ad, RZ ;  /* 0xd2511f53000b7827 */ /* 0x000fe200078e00ff */
[----:B------:R-:W-:Y:S02]  /*0f00*/  LOP3.LUT R5, R22, UR26, R5, 0x96, !PT ;  /* 0x0000001a16057c12 */ /* 0x000fe4000f8e9605 */
[----:B------:R-:W-:Y:S01]  /*0f10*/  SHF.R.U32.HI R22, RZ, 0x10, R15 ;  /* 0x00000010ff167819 */ /* 0x000fe2000001160f */
        /* <DEDUP_REMOVED lines=9> */
[----:B------:R-:W-:Y:S01]  /*0fb0*/  IMAD R0, R11, -0x326172a9, RZ ;  /* 0xcd9e8d570b007824 */ /* 0x000fe200078e02ff */
[----:B------:R-:W-:Y:S01]  /*0fc0*/  SHF.R.U32.HI R9, RZ, 0x10, R13 ;  /* 0x00000010ff097819 */ /* 0x000fe2000001160d */
[----:B------:R-:W-:Y:S01]  /*0fd0*/  IMAD.HI.U32 R23, R24, -0x326172a9, RZ ;  /* 0xcd9e8d5718177827 */ /* 0x000fe200078e00ff */
[----:B------:R-:W-:Y:S02]  /*0fe0*/  SHF.R.U32.HI R11, RZ, 0x10, R3 ;  /* 0x00000010ff0b7819 */ /* 0x000fe40000011603 */
[----:B------:R-:W-:Y:S01]  /*0ff0*/  PRMT R79, R79, 0x5410, R9 ;  /* 0x000054104f4f7816 */ /* 0x000fe20000000009 */
[----:B------:R-:W-:Y:S01]  /*1000*/  IMAD.HI.U32 R52, R22, -0x2daee0ad, RZ ;  /* 0xd2511f5316347827 */ /* 0x000fe200078e00ff */
[----:B------:R-:W-:Y:S02]  /*1010*/  SHF.R.U64 R9, R2, 0x10, R3 ;  /* 0x0000001002097819 */ /* 0x000fe40000001203 */
[----:B------:R-:W-:Y:S01]  /*1020*/  LOP3.LUT R23, R0, UR30, R23, 0x96, !PT ;  /* 0x0000001e00177c12 */ /* 0x000fe2000f8e9617 */
[----:B------:R-:W-:Y:S01]  /*1030*/  IMAD.MOV.U32 R7, RZ, RZ, R27 ;  /* 0x000000ffff077224 */ /* 0x000fe200078e001b */
[----:B------:R-:W-:Y:S01]  /*1040*/  LOP3.LUT R52, R5, UR31, R52, 0x96, !PT ;  /* 0x0000001f05347c12 */ /* 0x000fe2000f8e9634 */
[----:B------:R-:W-:-:S02]  /*1050*/  HADD2.F32 R0, -RZ, R2.H0_H0 ;  /* 0x20000002ff007230 */ /* 0x000fc40000004100 */
[----:B------:R-:W-:Y:S01]  /*1060*/  HADD2.F32 R2, -RZ, R3.H0_H0 ;  /* 0x20000003ff027230 */ /* 0x000fe20000004100 */
[----:B------:R-:W-:Y:S01]  /*1070*/  LOP3.LUT R3, R4, 0x3, RZ, 0xc0, !PT ;  /* 0x0000000304037812 */ /* 0x000fe200078ec0ff */
[----:B------:R-:W-:Y:S02]  /*1080*/  HADD2.F32 R5, -RZ, R10.H0_H0 ;  /* 0x2000000aff057230 */ /* 0x000fe40000004100 */
[----:B------:R-:W-:Y:S02]  /*1090*/  IMAD R10, R22, -0x2daee0ad, RZ ;  /* 0xd2511f53160a7824 */ /* 0x000fe400078e02ff */
[----:B------:R-:W-:Y:S02]  /*10a0*/  IMAD.MOV.U32 R4, RZ, RZ, RZ ;  /* 0x000000ffff047224 */ /* 0x000fe400078e00ff */
[----:B------:R-:W-:Y:S02]  /*10b0*/  HADD2.F32 R7, -RZ, R7.H0_H0 ;  /* 0x20000007ff077230 */ /* 0x000fe40000004100 */
[----:B------:R-:W-:-:S02]  /*10c0*/  HADD2.F32 R6, -RZ, R6.H0_H0 ;  /* 0x20000006ff067230 */ /* 0x000fc40000004100 */
[----:B------:R-:W-:Y:S02]  /*10d0*/  HADD2.F32 R8, -RZ, R8.H0_H0 ;  /* 0x20000008ff087230 */ /* 0x000fe40000004100 */
[----:B------:R-:W-:Y:S02]  /*10e0*/  HADD2.F32 R9, -RZ, R9.H0_H0 ;  /* 0x20000009ff097230 */ /* 0x000fe40000004100 */
[----:B------:R-:W-:Y:S02]  /*10f0*/  HADD2.F32 R11, -RZ, R11.H0_H0 ;  /* 0x2000000bff0b7230 */ /* 0x000fe40000004100 */
[----:B0123--:R-:W-:-:S07]  /*1100*/  IMAD R22, R24, -0x326172a9, RZ ;  /* 0xcd9e8d5718167824 */ /* 0x00ffce00078e02ff */
.L_x_23245:
[----:B------:R-:W0:Y:S01]  /*1110*/  @UP0 LDCU.64 UR4, c[0x0][0x3e0] ;  /* 0x00007c00ff0407ac */ /* 0x000e220008000a00 */
[----:B------:R-:W-:Y:S01]  /*1120*/  PLOP3.LUT P0, PT, PT, PT, UP0, 0x80, 0x8 ;  /* 0x000000000008781c */ /* 0x000fe20003f0f008 */
[----:B------:R-:W-:Y:S01]  /*1130*/  HFMA2 R44, -RZ, RZ, 0, 2.384185791015625e-07 ;  /* 0x00000004ff2c7431 */ /* 0x000fe200000001ff */
[----:B------:R-:W-:Y:S01]  /*1140*/  PLOP3.LUT P1, PT, PT, PT, UP0, 0x80, 0x8 ;  /* 0x000000000008781c */ /* 0x000fe20003f2f008 */
[----:B------:R-:W-:-:S10]  /*1150*/  IMAD.MOV.U32 R60, RZ, RZ, 0x3f800000 ;  /* 0x3f800000ff3c7424 */ /* 0x000fd400078e00ff */
[----:B0-----:R-:W-:-:S05]  /*1160*/  @P0 IMAD.WIDE R44, R57, R44, UR4 ;  /* 0x00000004392c0e25 */ /* 0x001fca000f8e022c */
[----:B------:R0:W5:Y:S01]  /*1170*/  @P1 LDG.E R60, desc[UR8][R44.64] ;  /* 0x000000082c3c1981 */ /* 0x000162000c1e1900 */
[----:B------:R-:W-:Y:S01]  /*1180*/  IMAD R46, R57, UR32, RZ ;  /* 0x00000020392e7c24 */ /* 0x000fe2000f8e02ff */
[----:B------:R-:W-:Y:S01]  /*1190*/  ISETP.GE.U32.AND P4, PT, R56, 0x20, PT ;  /* 0x000000203800780c */ /* 0x000fe20003f86070 */
[----:B------:R-:W-:Y:S03]  /*11a0*/  BSSY.RECONVERGENT B1, `(.L_x_22969) ;  /* 0x0000295000017945 */ /* 0x000fe60003800200 */
[----:B------:R-:W-:-:S04]  /*11b0*/  SHF.R.S32.HI R47, RZ, 0x1f, R46 ;  /* 0x0000001fff2f7819 */ /* 0x000fc8000001142e */
[----:B------:R-:W-:-:S04]  /*11c0*/  LEA.HI R47, R47, R46, RZ, 0x2 ;  /* 0x0000002e2f2f7211 */ /* 0x000fc800078f10ff */
[----:B------:R-:W-:-:S05]  /*11d0*/  LEA.HI.SX32 R59, R47, R58, 0x1e ;  /* 0x0000003a2f3b7211 */ /* 0x000fca00078ff2ff */
[----:B------:R-:W-:Y:S01]  /*11e0*/  IMAD.MOV.U32 R61, RZ, RZ, R59 ;  /* 0x000000ffff3d7224 */ /* 0x000fe200078e003b */
[----:B0-----:R-:W-:Y:S06]  /*11f0*/  @!P4 BRA `(.L_x_22970) ;  /* 0x00000028003cc947 */ /* 0x001fec0003800000 */
        /* <DEDUP_REMOVED lines=20> */
.L_x_28670:
[----:B------:R-:W-:Y:S05]  /*1340*/  BRX R76 -0x1350                                        (*"BRANCH_TARGETS .L_x_28671,.L_x_28672,.L_x_28673"*) ;  /* 0xffffffec4c2c7949 */ /* 0x000fea000383ffff */
.L_x_28673:
[----:B------:R-:W-:Y:S01]  /*1350*/  VIADD R77, R3, 0x1 ;  /* 0x00000001034d7836 */ /* 0x000fe20000000000 */
[----:B------:R-:W-:Y:S01]  /*1360*/  MOV R76, R10 ;  /* 0x0000000a004c7202 */ /* 0x000fe20000000f00 */
[----:B------:R-:W-:Y:S01]  /*1370*/  IMAD.MOV.U32 R75, RZ, RZ, R23 ;  /* 0x000000ffff4b7224 */ /* 0x000fe200078e0017 */
[----:B------:R-:W-:Y:S06]  /*1380*/  BRA `(.L_x_22973) ;  /* 0x0000000000ec7947 */ /* 0x000fec0003800000 */
.L_x_28671:
[----:B------:R-:W-:Y:S01]  /*1390*/  IMAD.MOV.U32 R76, RZ, RZ, R10 ;  /* 0x000000ffff4c7224 */ /* 0x000fe200078e000a */
[----:B------:R-:W-:Y:S01]  /*13a0*/  MOV R77, 0x3 ;  /* 0x00000003004d7802 */ /* 0x000fe20000000f00 */
[----:B------:R-:W-:Y:S01]  /*13b0*/  IMAD.MOV.U32 R75, RZ, RZ, R52 ;  /* 0x000000ffff4b7224 */ /* 0x000fe200078e0034 */
[----:B------:R-:W-:Y:S06]  /*13c0*/  BRA `(.L_x_22973) ;  /* 0x0000000000dc7947 */ /* 0x000fec0003800000 */
.L_x_28672:
        /* <DEDUP_REMOVED lines=13> */
.L_x_22975:
[----:B------:R-:W-:Y:S05]  /*14a0*/  BSYNC.RECONVERGENT B3 ;  /* 0x0000000000037941 */ /* 0x000fea0003800200 */
.L_x_22974:
        /* <DEDUP_REMOVED lines=41> */
.L_x_22973:
[----:B------:R-:W-:Y:S05]  /*1740*/  BSYNC.RECONVERGENT B2 ;  /* 0x0000000000027941 */ /* 0x000fea0003800200 */
.L_x_22972:
[----:B------:R-:W0:Y:S01]  /*1750*/  LDC R10, c[0x0][0x408] ;  /* 0x00010200ff0a7b82 */ /* 0x000e220000000800 */
[----:B------:R-:W-:Y:S01]  /*1760*/  I2FP.F32.U32 R80, R75 ;  /* 0x0000004b00507245 */ /* 0x000fe20000201000 */
[----:B------:R-:W-:Y:S02]  /*1770*/  IMAD.MOV.U32 R75, RZ, RZ, 0x2f800000 ;  /* 0x2f800000ff4b7424 */ /* 0x000fe400078e00ff */
[----:B-----5:R-:W-:Y:S01]  /*1780*/  FMUL.FTZ R3, R44, R60 ;  /* 0x0000003c2c037220 */ /* 0x020fe20000410000 */
[----:B------:R-:W-:Y:S01]  /*1790*/  ISETP.NE.AND P1, PT, R77, 0x1, PT ;  /* 0x000000014d00780c */ /* 0x000fe20003f25270 */
[----:B------:R-:W-:Y:S01]  /*17a0*/  BSSY.RECONVERGENT B2, `(.L_x_22976) ;  /* 0x000004b000027945 */ /* 0x000fe20003800200 */
[----:B------:R-:W-:Y:S01]  /*17b0*/  FFMA.FTZ R80, R80, R75, 1.1641532182693481445e-10 ;  /* 0x2f00000050507423 */ /* 0x000fe2000001004b */
[----:B------:R-:W-:Y:S01]  /*17c0*/  IMAD.MOV.U32 R44, RZ, RZ, R22 ;  /* 0x000000ffff2c7224 */ /* 0x000fe200078e0016 */
[----:B------:R-:W1:Y:S01]  /*17d0*/  LDC R61, c[0x0][0x404] ;  /* 0x00010100ff3d7b82 */ /* 0x000e620000000800 */
[----:B0-----:R-:W-:-:S02]  /*17e0*/  FMUL.FTZ R3, R3, R10 ;  /* 0x0000000a03037220 */ /* 0x001fc40000410000 */
[----:B-1----:R-:W-:-:S04]  /*17f0*/  FSETP.GTU.FTZ.AND P0, PT, R80, R61, PT ;  /* 0x0000003d5000720b */ /* 0x002fc80003f1c000 */
        /* <DEDUP_REMOVED lines=13> */
.L_x_22978:
        /* <DEDUP_REMOVED lines=13> */
.L_x_22980:
[----:B------:R-:W-:Y:S05]  /*19a0*/  BSYNC.RECONVERGENT B3 ;  /* 0x0000000000037941 */ /* 0x000fea0003800200 */
.L_x_22979:
        /* <DEDUP_REMOVED lines=42> */
.L_x_22977:
[----:B------:R-:W-:Y:S05]  /*1c50*/  BSYNC.RECONVERGENT B2 ;  /* 0x0000000000027941 */ /* 0x000fea0003800200 */
.L_x_22976:
[----:B------:R-:W-:Y:S01]  /*1c60*/  I2FP.F32.U32 R44, R44 ;  /* 0x0000002c002c7245 */ /* 0x000fe20000201000 */
[----:B------:R-:W-:Y:S01]  /*1c70*/  FMUL.FTZ R45, R45, R60 ;  /* 0x0000003c2d2d7220 */ /* 0x000fe20000410000 */
[----:B------:R-:W-:Y:S01]  /*1c80*/  ISETP.NE.AND P2, PT, R3, 0x1, PT ;  /* 0x000000010300780c */ /* 0x000fe20003f45270 */
[----:B------:R-:W-:Y:S02]  /*1c90*/  BSSY.RECONVERGENT B2, `(.L_x_22981) ;  /* 0x000004a000027945 */ /* 0x000fe40003800200 */
[----:B------:R-:W-:Y:S01]  /*1ca0*/  FFMA.FTZ R44, R44, R75, 1.1641532182693481445e-10 ;  /* 0x2f0000002c2c7423 */ /* 0x000fe2000001004b */
[----:B------:R-:W-:-:S04]  /*1cb0*/  FMUL.FTZ R45, R45, R10 ;  /* 0x0000000a2d2d7220 */ /* 0x000fc80000410000 */
        /* <DEDUP_REMOVED lines=15> */
.L_x_22983:
        /* <DEDUP_REMOVED lines=13> */
.L_x_22985:
[----:B------:R-:W-:Y:S05]  /*1e80*/  BSYNC.RECONVERGENT B3 ;  /* 0x0000000000037941 */ /* 0x000fea0003800200 */
.L_x_22984:
        /* <DEDUP_REMOVED lines=42> */
.L_x_22982:
[----:B------:R-:W-:Y:S05]  /*2130*/  BSYNC.RECONVERGENT B2 ;  /* 0x0000000000027941 */ /* 0x000fea0003800200 */
.L_x_22981:
[----:B------:R-:W-:Y:S01]  /*2140*/  I2FP.F32.U32 R80, R45 ;  /* 0x0000002d00507245 */ /* 0x000fe20000201000 */
[----:B------:R-:W-:Y:S01]  /*2150*/  FMUL.FTZ R3, R46, R60 ;  /* 0x0000003c2e037220 */ /* 0x000fe20000410000 */
[----:B------:R-:W-:Y:S01]  /*2160*/  ISETP.NE.AND P3, PT, R44, 0x1, PT ;  /* 0x000000012c00780c */ /* 0x000fe20003f65270 */
[----:B------:R-:W-:Y:S01]  /*2170*/  BSSY.RECONVERGENT B2, `(.L_x_22986) ;  /* 0x000004a000027945 */ /* 0x000fe20003800200 */
[----:B------:R-:W-:Y:S01]  /*2180*/  MOV R45, R22 ;  /* 0x00000016002d7202 */ /* 0x000fe20000000f00 */
[----:B------:R-:W-:Y:S01]  /*2190*/  FFMA.FTZ R80, R80, R75, 1.1641532182693481445e-10 ;  /* 0x2f00000050507423 */ /* 0x000fe2000001004b */
[----:B------:R-:W-:-:S04]  /*21a0*/  FMUL.FTZ R3, R3, R10 ;  /* 0x0000000a03037220 */ /* 0x000fc80000410000 */
        /* <DEDUP_REMOVED lines=14> */
.L_x_22988:
        /* <DEDUP_REMOVED lines=13> */
.L_x_22990:
[----:B------:R-:W-:Y:S05]  /*2360*/  BSYNC.RECONVERGENT B3 ;  /* 0x0000000000037941 */ /* 0x000fea0003800200 */
.L_x_22989:
        /* <DEDUP_REMOVED lines=42> */
.L_x_22987:
[----:B------:R-:W-:Y:S05]  /*2610*/  BSYNC.RECONVERGENT B2 ;  /* 0x0000000000027941 */ /* 0x000fea0003800200 */
.L_x_22986:
[----:B------:R-:W-:Y:S01]  /*2620*/  I2FP.F32.U32 R44, R45 ;  /* 0x0000002d002c7245 */ /* 0x000fe20000201000 */
[----:B------:R-:W-:-:S04]  /*2630*/  FMUL.FTZ R47, R47, R60 ;  /* 0x0000003c2f2f7220 */ /* 0x000fc80000410000 */
[----:B------:R-:W-:Y:S01]  /*2640*/  FFMA.FTZ R44, R44, R75, 1.1641532182693481445e-10 ;  /* 0x2f0000002c2c7423 */ /* 0x000fe2000001004b */
[----:B------:R-:W-:-:S04]  /*2650*/  FMUL.FTZ R47, R47, R10 ;  /* 0x0000000a2f2f7220 */ /* 0x000fc80000410000 */
[----:B------:R-:W-:-:S04]  /*2660*/  FSETP.GTU.FTZ.AND P5, PT, R44, R61, PT ;  /* 0x0000003d2c00720b */ /* 0x000fc80003fbc000 */
[----:B------:R-:W-:Y:S02]  /*2670*/  FSEL R10, R47, RZ, !P5 ;  /* 0x000000ff2f0a7208 */ /* 0x000fe40006800000 */
[----:B------:R-:W-:-:S03]  /*2680*/  PLOP3.LUT P3, PT, P5, PT, PT, 0x8, 0x80 ;  /* 0x000000000080781c */ /* 0x000fc60002f6e170 */
[----:B------:R-:W-:Y:S01]  /*2690*/  FADD.FTZ R51, R51, R10 ;  /* 0x0000000a33337221 */ /* 0x000fe20000010000 */
[----:B------:R-:W-:Y:S09]  /*26a0*/  BRA `(.L_x_22991) ;  /* 0x0000001000d87947 */ /* 0x000ff20003800000 */
.L_x_22971:
        /* <DEDUP_REMOVED lines=16> */
.L_x_22994:
        /* <DEDUP_REMOVED lines=13> */
.L_x_22996:
[----:B------:R-:W-:Y:S05]  /*2880*/  BSYNC.RECONVERGENT B3 ;  /* 0x0000000000037941 */ /* 0x000fea0003800200 */
.L_x_22995:
        /* <DEDUP_REMOVED lines=41> */
.L_x_22993:
[----:B------:R-:W-:Y:S05]  /*2b20*/  BSYNC.RECONVERGENT B2 ;  /* 0x0000000000027941 */ /* 0x000fea0003800200 */
.L_x_22992:
[----:B------:R-:W0:Y:S01]  /*2b30*/  LDC R49, c[0x0][0x404] ;  /* 0x00010100ff317b82 */ /* 0x000e220000000800 */
[----:B------:R-:W-:Y:S01]  /*2b40*/  HFMA2 R10, -RZ, RZ, 0.1171875, 0 ;  /* 0x2f800000ff0a7431 */ /* 0x000fe200000001ff */
[----:B------:R-:W-:Y:S01]  /*2b50*/  ISETP.NE.AND P1, PT, R51, 0x1, PT ;  /* 0x000000013300780c */ /* 0x000fe20003f25270 */
[----:B-----5:R-:W-:Y:S01]  /*2b60*/  FMUL.FTZ R61, R44, R60 ;  /* 0x0000003c2c3d7220 */ /* 0x020fe20000410000 */
[----:B------:R-:W-:Y:S01]  /*2b70*/  I2FP.F32.U32 R3, R50 ;  /* 0x0000003200037245 */ /* 0x000fe20000201000 */
[----:B------:R-:W-:Y:S01]  /*2b80*/  BSSY.RECONVERGENT B2, `(.L_x_22997) ;  /* 0x0000048000027945 */ /* 0x000fe20003800200 */
[----:B------:R-:W-:Y:S02]  /*2b90*/  IMAD.MOV.U32 R44, RZ, RZ, 0x2 ;  /* 0x00000002ff2c7424 */ /* 0x000fe400078e00ff */
[----:B------:R-:W1:Y:S01]  /*2ba0*/  LDC R48, c[0x0][0x408] ;  /* 0x00010200ff307b82 */ /* 0x000e620000000800 */
[----:B------:R-:W-:Y:S01]  /*2bb0*/  FFMA.FTZ R50, R3, R10, 1.1641532182693481445e-10 ;  /* 0x2f00000003327423 */ /* 0x000fe2000001000a */
[----:B------:R-:W-:-:S04]  /*2bc0*/  IMAD.MOV.U32 R3, RZ, RZ, R22 ;  /* 0x000000ffff037224 */ /* 0x000fc800078e0016 */
[----:B0-----:R-:W-:Y:S01]  /*2bd0*/  FSETP.LE.FTZ.AND P0, PT, R50, R49, PT ;  /* 0x000000313200720b */ /* 0x001fe20003f13000 */
[----:B-1----:R-:W-:Y:S01]  /*2be0*/  FMUL.FTZ R50, R61, R48 ;  /* 0x000000303d327220 */ /* 0x002fe20000410000 */
        /* <DEDUP_REMOVED lines=9> */
.L_x_22999:
        /* <DEDUP_REMOVED lines=13> */
.L_x_23001:
[----:B------:R-:W-:Y:S05]  /*2d50*/  BSYNC.RECONVERGENT B3 ;  /* 0x0000000000037941 */ /* 0x000fea0003800200 */
.L_x_23000:
        /* <DEDUP_REMOVED lines=42> */
.L_x_22998:
[----:B------:R-:W-:Y:S05]  /*3000*/  BSYNC.RECONVERGENT B2 ;  /* 0x0000000000027941 */ /* 0x000fea0003800200 */
.L_x_22997:
[----:B------:R-:W-:Y:S01]  /*3010*/  ISETP.NE.AND P2, PT, R44, 0x1, PT ;  /* 0x000000012c00780c */ /* 0x000fe20003f45270 */
[----:B------:R-:W-:Y:S01]  /*3020*/  FMUL.FTZ R51, R45, R60 ;  /* 0x0000003c2d337220 */ /* 0x000fe20000410000 */
[----:B------:R-:W-:Y:S01]  /*3030*/  I2FP.F32.U32 R3, R3 ;  /* 0x0000000300037245 */ /* 0x000fe20000201000 */
[----:B------:R-:W-:Y:S01]  /*3040*/  BSSY.RECONVERGENT B2, `(.L_x_23002) ;  /* 0x0000047000027945 */ /* 0x000fe20003800200 */
[----:B------:R-:W-:Y:S02]  /*3050*/  IMAD.MOV.U32 R45, RZ, RZ, 0x2 ;  /* 0x00000002ff2d7424 */ /* 0x000fe400078e00ff */
[----:B------:R-:W-:Y:S01]  /*3060*/  FMUL.FTZ R51, R51, R48 ;  /* 0x0000003033337220 */ /* 0x000fe20000410000 */
[----:B------:R-:W-:Y:S01]  /*3070*/  FFMA.FTZ R80, R3, R10, 1.1641532182693481445e-10 ;  /* 0x2f00000003507423 */ /* 0x000fe2000001000a */
[----:B------:R-:W-:-:S04]  /*3080*/  MOV R3, R22 ;  /* 0x0000001600037202 */ /* 0x000fc80000000f00 */
        /* <DEDUP_REMOVED lines=10> */
.L_x_23004:
        /* <DEDUP_REMOVED lines=13> */
.L_x_23006:
[----:B------:R-:W-:Y:S05]  /*3200*/  BSYNC.RECONVERGENT B3 ;  /* 0x0000000000037941 */ /* 0x000fea0003800200 */
.L_x_23005:
        /* <DEDUP_REMOVED lines=42> */
.L_x_23003:
[----:B------:R-:W-:Y:S05]  /*34b0*/  BSYNC.RECONVERGENT B2 ;  /* 0x0000000000027941 */ /* 0x000fea0003800200 */
.L_x_23002:
[----:B------:R-:W-:Y:S01]  /*34c0*/  ISETP.NE.AND P3, PT, R45, 0x1, PT ;  /* 0x000000012d00780c */ /* 0x000fe20003f65270 */
[----:B------:R-:W-:Y:S01]  /*34d0*/  FMUL.FTZ R75, R46, R60 ;  /* 0x0000003c2e4b7220 */ /* 0x000fe20000410000 */
[----:B------:R-:W-:Y:S01]  /*34e0*/  I2FP.F32.U32 R3, R3 ;  /* 0x0000000300037245 */ /* 0x000fe20000201000 */
[----:B------:R-:W-:Y:S01]  /*34f0*/  BSSY.RECONVERGENT B2, `(.L_x_23007) ;  /* 0x0000047000027945 */ /* 0x000fe20003800200 */
[----:B------:R-:W-:Y:S02]  /*3500*/  IMAD.MOV.U32 R61, RZ, RZ, R22 ;  /* 0x000000ffff3d7224 */ /* 0x000fe400078e0016 */
[----:B------:R-:W-:Y:S01]  /*3510*/  FMUL.FTZ R46, R75, R48 ;  /* 0x000000304b2e7220 */ /* 0x000fe20000410000 */
[----:B------:R-:W-:Y:S01]  /*3520*/  FFMA.FTZ R44, R3, R10, 1.1641532182693481445e-10 ;  /* 0x2f000000032c7423 */ /* 0x000fe2000001000a */
[----:B------:R-:W-:-:S04]  /*3530*/  HFMA2 R3, -RZ, RZ, 0, 1.1920928955078125e-07 ;  /* 0x00000002ff037431 */ /* 0x000fc800000001ff */
        /* <DEDUP_REMOVED lines=10> */
.L_x_23009:
        /* <DEDUP_REMOVED lines=13> */
.L_x_23011:
[----:B------:R-:W-:Y:S05]  /*36b0*/  BSYNC.RECONVERGENT B3 ;  /* 0x0000000000037941 */ /* 0x000fea0003800200 */
.L_x_23010:
        /* <DEDUP_REMOVED lines=42> */
.L_x_23008:
[----:B------:R-:W-:Y:S05]  /*3960*/  BSYNC.RECONVERGENT B2 ;  /* 0x0000000000027941 */ /* 0x000fea0003800200 */
.L_x_23007:
[----:B------:R-:W-:Y:S01]  /*3970*/  I2FP.F32.U32 R45, R61 ;  /* 0x0000003d002d7245 */ /* 0x000fe20000201000 */
[----:B------:R-:W-:-:S04]  /*3980*/  FMUL.FTZ R47, R47, R60 ;  /* 0x0000003c2f2f7220 */ /* 0x000fc80000410000 */
[----:B------:R-:W-:Y:S01]  /*3990*/  FFMA.FTZ R10, R45, R10, 1.1641532182693481445e-10 ;  /* 0x2f0000002d0a7423 */ /* 0x000fe2000001000a */
[----:B------:R-:W-:Y:S01]  /*39a0*/  FMUL.FTZ R47, R47, R48 ;  /* 0x000000302f2f7220 */ /* 0x000fe20000410000 */
[----:B------:R-:W-:Y:S02]  /*39b0*/  FSEL R48, R50, RZ, P0 ;  /* 0x000000ff32307208 */ /* 0x000fe40000000000 */
[----:B------:R-:W-:Y:S02]  /*39c0*/  FSEL R50, R46, RZ, P2 ;  /* 0x000000ff2e327208 */ /* 0x000fe40001000000 */
[----:B------:R-:W-:Y:S02]  /*39d0*/  FSETP.GTU.FTZ.AND P5, PT, R10, R49, PT ;  /* 0x000000310a00720b */ /* 0x000fe40003fbc000 */
[----:B------:R-:W-:Y:S02]  /*39e0*/  FSEL R49, R51, RZ, P1 ;  /* 0x000000ff33317208 */ /* 0x000fe40000800000 */
[----:B------:R-:W-:-:S02]  /*39f0*/  PLOP3.LUT P3, PT, P5, PT, PT, 0x8, 0x80 ;  /* 0x000000000080781c */ /* 0x000fc40002f6e170 */
[----:B------:R-:W-:-:S11]  /*3a00*/  FSEL R51, R47, RZ, !P5 ;  /* 0x000000ff2f337208 */ /* 0x000fd60006800000 */
.L_x_22991:
[----:B------:R-:W0:Y:S01]  /*3a10*/  LDC.64 R46, c[0x0][0x3a8] ;  /* 0x0000ea00ff2e7b82 */ /* 0x000e220000000a00 */
[----:B------:R-:W-:Y:S02]  /*3a20*/  SEL R61, RZ, 0x1000000, !P3 ;  /* 0x01000000ff3d7807 */ /* 0x000fe40005800000 */
[----:B------:R-:W-:Y:S02]  /*3a30*/  SEL R10, RZ, 0x10000, !P2 ;  /* 0x00010000ff0a7807 */ /* 0x000fe40005000000 */
[----:B------:R-:W-:-:S03]  /*3a40*/  SEL R75, RZ, 0x100, !P1 ;  /* 0x00000100ff4b7807 */ /* 0x000fc60004800000 */
[----:B------:R-:W1:Y:S01]  /*3a50*/  LDC.64 R44, c[0x0][0x3b0] ;  /* 0x0000ec00ff2c7b82 */ /* 0x000e620000000a00 */
[----:B------:R-:W-:Y:S02]  /*3a60*/  IADD3 R61, PT, PT, R75, R61, R10 ;  /* 0x0000003d4b3d7210 */ /* 0x000fe40007ffe00a */
[----:B------:R-:W-:-:S05]  /*3a70*/  SEL R10, RZ, 0x1, !P0 ;  /* 0x00000001ff0a7807 */ /* 0x000fca0004000000 */
[----:B------:R-:W-:Y:S01]  /*3a80*/  IMAD.IADD R75, R61, 0x1, R10 ;  /* 0x000000013d4b7824 */ /* 0x000fe200078e020a */
[C---:B------:R-:W-:Y:S01]  /*3a90*/  IADD3 R61, PT, PT, R59.reuse, 0x20, RZ ;  /* 0x000000203b3d7810 */ /* 0x040fe20007ffe0ff */
[----:B------:R-:W-:Y:S02]  /*3aa0*/  IMAD.MOV.U32 R10, RZ, RZ, R76 ;  /* 0x000000ffff0a7224 */ /* 0x000fe400078e004c */
[----:B0-----:R-:W-:-:S05]  /*3ab0*/  IMAD.WIDE.U32 R46, R59, 0x10, R46 ;  /* 0x000000103b2e7825 */ /* 0x001fca00078e002e */
[----:B------:R0:W-:Y:S01]  /*3ac0*/  STG.E.128 desc[UR8][R46.64], R48 ;  /* 0x000000302e007986 */ /* 0x0001e2000c101d08 */
[----:B-1----:R-:W-:-:S05]  /*3ad0*/  IMAD.WIDE.U32 R44, R59, 0x4, R44 ;  /* 0x000000043b2c7825 */ /* 0x002fca00078e002c */
[----:B------:R0:W-:Y:S02]  /*3ae0*/  STG.E desc[UR8][R44.64], R75 ;  /* 0x0000004b2c007986 */ /* 0x0001e4000c101908 */
.L_x_22970:
[----:B------:R-:W-:Y:S05]  /*3af0*/  BSYNC.RECONVERGENT B1 ;  /* 0x0000000000017941 */ /* 0x000fea0003800200 */
.L_x_22969:
        /* <DEDUP_REMOVED lines=29> */
.L_x_23017:
        /* <DEDUP_REMOVED lines=13> */
.L_x_23019:
[----:B------:R-:W-:Y:S05]  /*3da0*/  BSYNC.RECONVERGENT B3 ;  /* 0x0000000000037941 */ /* 0x000fea0003800200 */
.L_x_23018:
        /* <DEDUP_REMOVED lines=40> */
[----:B------:R-:W-:-:S07]  /*4030*/  IMAD.MOV.U32 R77, RZ, RZ, R10 ;  /* 0x000000ffff4d7224 */ /* 0x000fce00078e000a */
.L_x_23016:
[----:B------:R-:W-:Y:S05]  /*4040*/  BSYNC.RECONVERGENT B2 ;  /* 0x0000000000027941 */ /* 0x000fea0003800200 */
.L_x_23015:
[----:B------:R-:W0:Y:S01]  /*4050*/  LDC R10, c[0x0][0x408] ;  /* 0x00010200ff0a7b82 */ /* 0x000e220000000800 */
[----:B------:R-:W-:Y:S01]  /*4060*/  I2FP.F32.U32 R82, R77 ;  /* 0x0000004d00527245 */ /* 0x000fe20000201000 */
[----:B------:R-:W-:Y:S02]  /*4070*/  IMAD.MOV.U32 R77, RZ, RZ, 0x2f800000 ;  /* 0x2f800000ff4d7424 */ /* 0x000fe400078e00ff */
[----:B-----5:R-:W-:Y:S01]  /*4080*/  FMUL.FTZ R3, R24, R60 ;  /* 0x0000003c18037220 */ /* 0x020fe20000410000 */
[----:B------:R-:W-:Y:S01]  /*4090*/  ISETP.NE.AND P1, PT, R80, 0x1, PT ;  /* 0x000000015000780c */ /* 0x000fe20003f25270 */
[----:B------:R-:W-:Y:S01]  /*40a0*/  BSSY.RECONVERGENT B2, `(.L_x_23020) ;  /* 0x000004b000027945 */ /* 0x000fe20003800200 */
[----:B------:R-:W-:Y:S01]  /*40b0*/  FFMA.FTZ R82, R82, R77, 1.1641532182693481445e-10 ;  /* 0x2f00000052527423 */ /* 0x000fe2000001004d */
[----:B------:R-:W1:Y:S01]  /*40c0*/  LDC R75, c[0x0][0x404] ;  /* 0x00010100ff4b7b82 */ /* 0x000e620000000800 */
[----:B0-----:R-:W-:-:S03]  /*40d0*/  FMUL.FTZ R3, R3, R10 ;  /* 0x0000000a03037220 */ /* 0x001fc60000410000 */
[----:B-1----:R-:W-:-:S04]  /*40e0*/  FSETP.GTU.FTZ.AND P0, PT, R82, R75, PT ;  /* 0x0000004b5200720b */ /* 0x002fc80003f1c000 */
        /* <DEDUP_REMOVED lines=14> */
.L_x_23022:
        /* <DEDUP_REMOVED lines=13> */
.L_x_23024:
[----:B------:R-:W-:Y:S05]  /*42a0*/  BSYNC.RECONVERGENT B3 ;  /* 0x0000000000037941 */ /* 0x000fea0003800200 */
.L_x_23023:
        /* <DEDUP_REMOVED lines=42> */
.L_x_23021:
[----:B------:R-:W-:Y:S05]  /*4550*/  BSYNC.RECONVERGENT B2 ;  /* 0x0000000000027941 */ /* 0x000fea0003800200 */
.L_x_23020:
[----:B------:R-:W-:Y:S01]  /*4560*/  I2FP.F32.U32 R44, R44 ;  /* 0x0000002c002c7245 */ /* 0x000fe20000201000 */
[----:B------:R-:W-:Y:S01]  /*4570*/  FMUL.FTZ R25, R25, R60 ;  /* 0x0000003c19197220 */ /* 0x000fe20000410000 */
[----:B------:R-:W-:Y:S01]  /*4580*/  ISETP.NE.AND P2, PT, R3, 0x1, PT ;  /* 0x000000010300780c */ /* 0x000fe20003f45270 */
[----:B------:R-:W-:Y:S02]  /*4590*/  BSSY.RECONVERGENT B2, `(.L_x_23025) ;  /* 0x000004a000027945 */ /* 0x000fe40003800200 */
[----:B------:R-:W-:Y:S01]  /*45a0*/  FFMA.FTZ R44, R44, R77, 1.1641532182693481445e-10 ;  /* 0x2f0000002c2c7423 */ /* 0x000fe2000001004d */
[----:B------:R-:W-:-:S04]  /*45b0*/  FMUL.FTZ R25, R25, R10 ;  /* 0x0000000a19197220 */ /* 0x000fc80000410000 */
        /* <DEDUP_REMOVED lines=15> */
.L_x_23027:
        /* <DEDUP_REMOVED lines=13> */
.L_x_23029:
[----:B------:R-:W-:Y:S05]  /*4780*/  BSYNC.RECONVERGENT B3 ;  /* 0x0000000000037941 */ /* 0x000fea0003800200 */
.L_x_23028:
        /* <DEDUP_REMOVED lines=42> */
.L_x_23026:
[----:B------:R-:W-:Y:S05]  /*4a30*/  BSYNC.RECONVERGENT B2 ;  /* 0x0000000000027941 */ /* 0x000fea0003800200 */
.L_x_23025:
[----:B------:R-:W-:Y:S01]  /*4a40*/  I2FP.F32.U32 R80, R45 ;  /* 0x0000002d00507245 */ /* 0x000fe20000201000 */
[----:B------:R-:W-:Y:S01]  /*4a50*/  FMUL.FTZ R3, R26, R60 ;  /* 0x0000003c1a037220 */ /* 0x000fe20000410000 */
[----:B------:R-:W-:Y:S01]  /*4a60*/  ISETP.NE.AND P3, PT, R44, 0x1, PT ;  /* 0x000000012c00780c */ /* 0x000fe20003f65270 */
[----:B------:R-:W-:Y:S01]  /*4a70*/  BSSY.RECONVERGENT B2, `(.L_x_23030) ;  /* 0x000004a000027945 */ /* 0x000fe20003800200 */
[----:B------:R-:W-:Y:S02]  /*4a80*/  IMAD.MOV.U32 R45, RZ, RZ, R22 ;  /* 0x000000ffff2d7224 */ /* 0x000fe400078e0016 */
        /* <DEDUP_REMOVED lines=16> */
.L_x_23032:
        /* <DEDUP_REMOVED lines=13> */
.L_x_23034:
[----:B------:R-:W-:Y:S05]  /*4c60*/  BSYNC.RECONVERGENT B3 ;  /* 0x0000000000037941 */ /* 0x000fea0003800200 */
.L_x_23033:
        /* <DEDUP_REMOVED lines=42> */
.L_x_23031:
[----:B------:R-:W-:Y:S05]  /*4f10*/  BSYNC.RECONVERGENT B2 ;  /* 0x0000000000027941 */ /* 0x000fea0003800200 */
.L_x_23030:
        /* <DEDUP_REMOVED lines=9> */
.L_x_23014:
        /* <DEDUP_REMOVED lines=16> */
.L_x_23038:
        /* <DEDUP_REMOVED lines=13> */
.L_x_23040:
[----:B------:R-:W-:Y:S05]  /*5180*/  BSYNC.RECONVERGENT B3 ;  /* 0x0000000000037941 */ /* 0x000fea0003800200 */
.L_x_23039:
        /* <DEDUP_REMOVED lines=41> */
.L_x_23037:
[----:B------:R-:W-:Y:S05]  /*5420*/  BSYNC.RECONVERGENT B2 ;  /* 0x0000000000027941 */ /* 0x000fea0003800200 */
.L_x_23036:
[----:B------:R-:W0:Y:S01]  /*5430*/  LDC R10, c[0x0][0x404] ;  /* 0x00010100ff0a7b82 */ /* 0x000e220000000800 */
[----:B------:R-:W-:Y:S01]  /*5440*/  ISETP.NE.AND P1, PT, R46, 0x1, PT ;  /* 0x000000012e00780c */ /* 0x000fe20003f25270 */
[----:B-----5:R-:W-:Y:S01]  /*5450*/  FMUL.FTZ R75, R24, R60 ;  /* 0x0000003c184b7220 */ /* 0x020fe20000410000 */
[----:B------:R-:W-:Y:S01]  /*5460*/  I2FP.F32.U32 R80, R45 ;  /* 0x0000002d00507245 */ /* 0x000fe20000201000 */
[----:B------:R-:W-:Y:S01]  /*5470*/  IMAD.MOV.U32 R45, RZ, RZ, 0x2f800000 ;  /* 0x2f800000ff2d7424 */ /* 0x000fe200078e00ff */
[----:B------:R-:W-:Y:S01]  /*5480*/  BSSY.RECONVERGENT B2, `(.L_x_23041) ;  /* 0x0000048000027945 */ /* 0x000fe20003800200 */
[----:B------:R-:W-:Y:S02]  /*5490*/  IMAD.MOV.U32 R47, RZ, RZ, R22 ;  /* 0x000000ffff2f7224 */ /* 0x000fe400078e0016 */
[----:B------:R-:W1:Y:S01]  /*54a0*/  LDC R44, c[0x0][0x408] ;  /* 0x00010200ff2c7b82 */ /* 0x000e620000000800 */
[----:B------:R-:W-:-:S05]  /*54b0*/  FFMA.FTZ R3, R80, R45, 1.1641532182693481445e-10 ;  /* 0x2f00000050037423 */ /* 0x000fca000001002d */
[----:B0-----:R-:W-:Y:S01]  /*54c0*/  FSETP.LE.FTZ.AND P0, PT, R3, R10, PT ;  /* 0x0000000a0300720b */ /* 0x001fe20003f13000 */
[----:B------:R-:W-:Y:S02]  /*54d0*/  HFMA2 R3, -RZ, RZ, 0, 1.1920928955078125e-07 ;  /* 0x00000002ff037431 */ /* 0x000fe400000001ff */
[----:B-1----:R-:W-:Y:S01]  /*54e0*/  FMUL.FTZ R24, R75, R44 ;  /* 0x0000002c4b187220 */ /* 0x002fe20000410000 */
        /* <DEDUP_REMOVED lines=9> */
.L_x_23043:
        /* <DEDUP_REMOVED lines=13> */
.L_x_23045:
[----:B------:R-:W-:Y:S05]  /*5650*/  BSYNC.RECONVERGENT B3 ;  /* 0x0000000000037941 */ /* 0x000fea0003800200 */
.L_x_23044:
        /* <DEDUP_REMOVED lines=42> */
.L_x_23042:
[----:B------:R-:W-:Y:S05]  /*5900*/  BSYNC.RECONVERGENT B2 ;  /* 0x0000000000027941 */ /* 0x000fea0003800200 */
.L_x_23041:
[----:B------:R-:W-:Y:S01]  /*5910*/  ISETP.NE.AND P2, PT, R3, 0x1, PT ;  /* 0x000000010300780c */ /* 0x000fe20003f45270 */
[----:B------:R-:W-:Y:S01]  /*5920*/  FMUL.FTZ R25, R25, R60 ;  /* 0x0000003c19197220 */ /* 0x000fe20000410000 */
[----:B------:R-:W-:Y:S01]  /*5930*/  I2FP.F32.U32 R46, R47 ;  /* 0x0000002f002e7245 */ /* 0x000fe20000201000 */
[----:B------:R-:W-:Y:S02]  /*5940*/  BSSY.RECONVERGENT B2, `(.L_x_23046) ;  /* 0x0000047000027945 */ /* 0x000fe40003800200 */
[----:B------:R-:W-:Y:S02]  /*5950*/  FMUL.FTZ R25, R25, R44 ;  /* 0x0000002c19197220 */ /* 0x000fe40000410000 */
[----:B------:R-:W-:Y:S01]  /*5960*/  FFMA.FTZ R47, R46, R45, 1.1641532182693481445e-10 ;  /* 0x2f0000002e2f7423 */ /* 0x000fe2000001002d */
[----:B------:R-:W-:-:S04]  /*5970*/  IMAD.MOV.U32 R46, RZ, RZ, 0x2 ;  /* 0x00000002ff2e7424 */ /* 0x000fc800078e00ff */
        /* <DEDUP_REMOVED lines=11> */
.L_x_23048:
        /* <DEDUP_REMOVED lines=13> */
.L_x_23050:
[----:B------:R-:W-:Y:S05]  /*5b00*/  BSYNC.RECONVERGENT B3 ;  /* 0x0000000000037941 */ /* 0x000fea0003800200 */
.L_x_23049:
        /* <DEDUP_REMOVED lines=42> */
.L_x_23047:
[----:B------:R-:W-:Y:S05]  /*5db0*/  BSYNC.RECONVERGENT B2 ;  /* 0x0000000000027941 */ /* 0x000fea0003800200 */
.L_x_23046:
[----:B------:R-:W-:Y:S01]  /*5dc0*/  ISETP.NE.AND P3, PT, R46, 0x1, PT ;  /* 0x000000012e00780c */ /* 0x000fe20003f65270 */
[----:B------:R-:W-:Y:S01]  /*5dd0*/  FMUL.FTZ R75, R26, R60 ;  /* 0x0000003c1a4b7220 */ /* 0x000fe20000410000 */
[----:B------:R-:W-:Y:S01]  /*5de0*/  I2FP.F32.U32 R80, R47 ;  /* 0x0000002f00507245 */ /* 0x000fe20000201000 */
[----:B------:R-:W-:Y:S01]  /*5df0*/  BSSY.RECONVERGENT B2, `(.L_x_23051) ;  /* 0x0000047000027945 */ /* 0x000fe20003800200 */
[----:B------:R-:W-:Y:S02]  /*5e00*/  IMAD.MOV.U32 R47, RZ, RZ, R22 ;  /* 0x000000ffff2f7224 */ /* 0x000fe400078e0016 */
[----:B------:R-:W-:Y:S01]  /*5e10*/  FMUL.FTZ R26, R75, R44 ;  /* 0x0000002c4b1a7220 */ /* 0x000fe20000410000 */
[----:B------:R-:W-:-:S05]  /*5e20*/  FFMA.FTZ R3, R80, R45, 1.1641532182693481445e-10 ;  /* 0x2f00000050037423 */ /* 0x000fca000001002d */
[----:B------:R-:W-:Y:S01]  /*5e30*/  FSETP.LE.FTZ.AND P2, PT, R3, R10, PT ;  /* 0x0000000a0300720b */ /* 0x000fe20003f53000 */
[----:B------:R-:W-:Y:S01]  /*5e40*/  HFMA2 R3, -RZ, RZ, 0, 1.1920928955078125e-07 ;  /* 0x00000002ff037431 */ /* 0x000fe200000001ff */
        /* <DEDUP_REMOVED lines=9> */
.L_x_23053:
        /* <DEDUP_REMOVED lines=13> */
.L_x_23055:
[----:B------:R-:W-:Y:S05]  /*5fb0*/  BSYNC.RECONVERGENT B3 ;  /* 0x0000000000037941 */ /* 0x000fea0003800200 */
.L_x_23054:
        /* <DEDUP_REMOVED lines=42> */
.L_x_23052:
[----:B------:R-:W-:Y:S05]  /*6260*/  BSYNC.RECONVERGENT B2 ;  /* 0x0000000000027941 */ /* 0x000fea0003800200 */
.L_x_23051:
[----:B------:R-:W-:Y:S01]  /*6270*/  I2FP.F32.U32 R46, R47 ;  /* 0x0000002f002e7245 */ /* 0x000fe20000201000 */
[----:B------:R-:W-:Y:S01]  /*6280*/  FMUL.FTZ R27, R27, R60 ;  /* 0x0000003c1b1b7220 */ /* 0x000fe20000410000 */
[----:B------:R-:W-:Y:S02]  /*6290*/  FSEL R24, R24, RZ, P0 ;  /* 0x000000ff18187208 */ /* 0x000fe40000000000 */
[----:B------:R-:W-:Y:S01]  /*62a0*/  FSEL R25, R25, RZ, P1 ;  /* 0x000000ff19197208 */ /* 0x000fe20000800000 */
[----:B------:R-:W-:Y:S01]  /*62b0*/  FFMA.FTZ R45, R46, R45, 1.1641532182693481445e-10 ;  /* 0x2f0000002e2d7423 */ /* 0x000fe2000001002d */
[----:B------:R-:W-:Y:S01]  /*62c0*/  FMUL.FTZ R27, R27, R44 ;  /* 0x0000002c1b1b7220 */ /* 0x000fe20000410000 */
[----:B------:R-:W-:-:S03]  /*62d0*/  FSEL R26, R26, RZ, P2 ;  /* 0x000000ff1a1a7208 */ /* 0x000fc60001000000 */
[----:B------:R-:W-:-:S04]  /*62e0*/  FSETP.GTU.FTZ.AND P5, PT, R45, R10, PT ;  /* 0x0000000a2d00720b */ /* 0x000fc80003fbc000 */
[----:B------:R-:W-:Y:S02]  /*62f0*/  PLOP3.LUT P3, PT, P5, PT, PT, 0x8, 0x80 ;  /* 0x000000000080781c */ /* 0x000fe40002f6e170 */
[----:B------:R-:W-:-:S11]  /*6300*/  FSEL R27, R27, RZ, !P5 ;  /* 0x000000ff1b1b7208 */ /* 0x000fd60006800000 */
.L_x_23035:
[----:B------:R-:W0:Y:S01]  /*6310*/  LDC.64 R80, c[0x0][0x3a8] ;  /* 0x0000ea00ff507b82 */ /* 0x000e220000000a00 */
[----:B------:R-:W-:Y:S02]  /*6320*/  SEL R10, RZ, 0x1000000, !P3 ;  /* 0x01000000ff0a7807 */ /* 0x000fe40005800000 */
[----:B------:R-:W-:Y:S02]  /*6330*/  SEL R47, RZ, 0x10000, !P2 ;  /* 0x00010000ff2f7807 */ /* 0x000fe40005000000 */
[----:B------:R-:W-:-:S03]  /*6340*/  SEL R46, RZ, 0x100, !P1 ;  /* 0x00000100ff2e7807 */ /* 0x000fc60004800000 */
[----:B------:R-:W1:Y:S01]  /*6350*/  LDC.64 R44, c[0x0][0x3b0] ;  /* 0x0000ec00ff2c7b82 */ /* 0x000e620000000a00 */
[----:B------:R-:W-:Y:S02]  /*6360*/  IADD3 R47, PT, PT, R46, R10, R47 ;  /* 0x0000000a2e2f7210 */ /* 0x000fe40007ffe02f */
[----:B------:R-:W-:-:S04]  /*6370*/  SEL R10, RZ, 0x1, !P0 ;  /* 0x00000001ff0a7807 */ /* 0x000fc80004000000 */
[----:B------:R-:W-:Y:S01]  /*6380*/  IADD3 R47, PT, PT, R47, R10, RZ ;  /* 0x0000000a2f2f7210 */ /* 0x000fe20007ffe0ff */
[----:B------:R-:W-:Y:S02]  /*6390*/  IMAD.MOV.U32 R10, RZ, RZ, R76 ;  /* 0x000000ffff0a7224 */ /* 0x000fe400078e004c */
[----:B0-----:R-:W-:-:S05]  /*63a0*/  IMAD.WIDE.U32 R80, R61, 0x10, R80 ;  /* 0x000000103d507825 */ /* 0x001fca00078e0050 */
[----:B------:R0:W-:Y:S01]  /*63b0*/  STG.E.128 desc[UR8][R80.64], R24 ;  /* 0x0000001850007986 */ /* 0x0001e2000c101d08 */
[C---:B-1----:R-:W-:Y:S01]  /*63c0*/  IMAD.WIDE.U32 R44, R61.reuse, 0x4, R44 ;  /* 0x000000043d2c7825 */ /* 0x042fe200078e002c */
[----:B------:R-:W-:-:S04]  /*63d0*/  IADD3 R61, PT, PT, R61, 0x20, RZ ;  /* 0x000000203d3d7810 */ /* 0x000fc80007ffe0ff */
[----:B------:R0:W-:Y:S03]  /*63e0*/  STG.E desc[UR8][R44.64], R47 ;  /* 0x0000002f2c007986 */ /* 0x0001e6000c101908 */
.L_x_23013:
[----:B------:R-:W-:Y:S05]  /*63f0*/  BSYNC.RECONVERGENT B1 ;  /* 0x0000000000017941 */ /* 0x000fea0003800200 */
.L_x_23012:
        /* <DEDUP_REMOVED lines=29> */
.L_x_23061:
        /* <DEDUP_REMOVED lines=13> */
.L_x_23063:
[----:B------:R-:W-:Y:S05]  /*66a0*/  BSYNC.RECONVERGENT B3 ;  /* 0x0000000000037941 */ /* 0x000fea0003800200 */
.L_x_23062:
        /* <DEDUP_REMOVED lines=41> */
.L_x_23060:
[----:B------:R-:W-:Y:S05]  /*6940*/  BSYNC.RECONVERGENT B2 ;  /* 0x0000000000027941 */ /* 0x000fea0003800200 */
.L_x_23059:
        /* <DEDUP_REMOVED lines=24> */
.L_x_23066:
        /* <DEDUP_REMOVED lines=13> */
.L_x_23068:
[----:B------:R-:W-:Y:S05]  /*6ba0*/  BSYNC.RECONVERGENT B3 ;  /* 0x0000000000037941 */ /* 0x000fea0003800200 */
.L_x_23067:
        /* <DEDUP_REMOVED lines=42> */
.L_x_23065:
[----:B------:R-:W-:Y:S05]  /*6e50*/  BSYNC.RECONVERGENT B2 ;  /* 0x0000000000027941 */ /* 0x000fea0003800200 */
.L_x_23064:
        /* <DEDUP_REMOVED lines=21> */
.L_x_23071:
        /* <DEDUP_REMOVED lines=13> */
.L_x_23073:
[----:B------:R-:W-:Y:S05]  /*7080*/  BSYNC.RECONVERGENT B3 ;  /* 0x0000000000037941 */ /* 0x000fea0003800200 */
.L_x_23072:
        /* <DEDUP_REMOVED lines=42> */
.L_x_23070:
[----:B------:R-:W-:Y:S05]  /*7330*/  BSYNC.RECONVERGENT B2 ;  /* 0x0000000000027941 */ /* 0x000fea0003800200 */
.L_x_23069:
        /* <DEDUP_REMOVED lines=21> */
.L_x_23076:
        /* <DEDUP_REMOVED lines=13> */
.L_x_23078:
[----:B------:R-:W-:Y:S05]  /*7560*/  BSYNC.RECONVERGENT B3 ;  /* 0x0000000000037941 */ /* 0x000fea0003800200 */
.L_x_23077:
        /* <DEDUP_REMOVED lines=42> */
.L_x_23075:
[----:B------:R-:W-:Y:S05]  /*7810*/  BSYNC.RECONVERGENT B2 ;  /* 0x0000000000027941 */ /* 0x000fea0003800200 */
.L_x_23074:
        /* <DEDUP_REMOVED lines=9> */
.L_x_23058:
        /* <DEDUP_REMOVED lines=16> */
.L_x_23082:
        /* <DEDUP_REMOVED lines=13> */
.L_x_23084:
[----:B------:R-:W-:Y:S05]  /*7a80*/  BSYNC.RECONVERGENT B3 ;  /* 0x0000000000037941 */ /* 0x000fea0003800200 */
.L_x_23083:
        /* <DEDUP_REMOVED lines=41> */
.L_x_23081:
[----:B------:R-:W-:Y:S05]  /*7d20*/  BSYNC.RECONVERGENT B2 ;  /* 0x0000000000027941 */ /* 0x000fea0003800200 */
.L_x_23080:
[----:B------:R-:W0:Y:S01]  /*7d30*/  LDC R10, c[0x0][0x404] ;  /* 0x00010100ff0a7b82 */ /* 0x000e220000000800 */
[----:B------:R-:W-:Y:S01]  /*7d40*/  I2FP.F32.U32 R80, R45 ;  /* 0x0000002d00507245 */ /* 0x000fe20000201000 */
[----:B------:R-:W-:Y:S01]  /*7d50*/  HFMA2 R45, -RZ, RZ, 0.1171875, 0 ;  /* 0x2f800000ff2d7431 */ /* 0x000fe200000001ff */
[----:B------:R-:W-:Y:S01]  /*7d60*/  ISETP.NE.AND P1, PT, R46, 0x1, PT ;  /* 0x000000012e00780c */ /* 0x000fe20003f25270 */
[----:B-----5:R-:W-:Y:S01]  /*7d70*/  FMUL.FTZ R75, R28, R60 ;  /* 0x0000003c1c4b7220 */ /* 0x020fe20000410000 */
[----:B------:R-:W-:Y:S01]  /*7d80*/  BSSY.RECONVERGENT B2, `(.L_x_23085) ;  /* 0x0000048000027945 */ /* 0x000fe20003800200 */
[----:B------:R-:W-:Y:S02]  /*7d90*/  MOV R47, R22 ;  /* 0x00000016002f7202 */ /* 0x000fe40000000f00 */
[----:B------:R-:W1:Y:S01]  /*7da0*/  LDC R44, c[0x0][0x408] ;  /* 0x00010200ff2c7b82 */ /* 0x000e620000000800 */
[----:B------:R-:W-:-:S05]  /*7db0*/  FFMA.FTZ R3, R80, R45, 1.1641532182693481445e-10 ;  /* 0x2f00000050037423 */ /* 0x000fca000001002d */
[----:B0-----:R-:W-:Y:S01]  /*7dc0*/  FSETP.LE.FTZ.AND P0, PT, R3, R10, PT ;  /* 0x0000000a0300720b */ /* 0x001fe20003f13000 */
[----:B------:R-:W-:Y:S02]  /*7dd0*/  IMAD.MOV.U32 R3, RZ, RZ, 0x2 ;  /* 0x00000002ff037424 */ /* 0x000fe400078e00ff */
[----:B-1----:R-:W-:Y:S01]  /*7de0*/  FMUL.FTZ R28, R75, R44 ;  /* 0x0000002c4b1c7220 */ /* 0x002fe20000410000 */
        /* <DEDUP_REMOVED lines=9> */
.L_x_23087:
        /* <DEDUP_REMOVED lines=13> */
.L_x_23089:
[----:B------:R-:W-:Y:S05]  /*7f50*/  BSYNC.RECONVERGENT B3 ;  /* 0x0000000000037941 */ /* 0x000fea0003800200 */
.L_x_23088:
        /* <DEDUP_REMOVED lines=42> */
.L_x_23086:
[----:B------:R-:W-:Y:S05]  /*8200*/  BSYNC.RECONVERGENT B2 ;  /* 0x0000000000027941 */ /* 0x000fea0003800200 */
.L_x_23085:
[----:B------:R-:W-:Y:S01]  /*8210*/  ISETP.NE.AND P2, PT, R3, 0x1, PT ;  /* 0x000000010300780c */ /* 0x000fe20003f45270 */
[----:B------:R-:W-:Y:S01]  /*8220*/  FMUL.FTZ R29, R29, R60 ;  /* 0x0000003c1d1d7220 */ /* 0x000fe20000410000 */
[----:B------:R-:W-:Y:S01]  /*8230*/  I2FP.F32.U32 R46, R47 ;  /* 0x0000002f002e7245 */ /* 0x000fe20000201000 */
[----:B------:R-:W-:Y:S02]  /*8240*/  BSSY.RECONVERGENT B2, `(.L_x_23090) ;  /* 0x0000047000027945 */ /* 0x000fe40003800200 */
[----:B------:R-:W-:Y:S02]  /*8250*/  FMUL.FTZ R29, R29, R44 ;  /* 0x0000002c1d1d7220 */ /* 0x000fe40000410000 */
[----:B------:R-:W-:Y:S01]  /*8260*/  FFMA.FTZ R47, R46, R45, 1.1641532182693481445e-10 ;  /* 0x2f0000002e2f7423 */ /* 0x000fe2000001002d */
[----:B------:R-:W-:-:S04]  /*8270*/  IMAD.MOV.U32 R46, RZ, RZ, 0x2 ;  /* 0x00000002ff2e7424 */ /* 0x000fc800078e00ff */
        /* <DEDUP_REMOVED lines=11> */
.L_x_23092:
        /* <DEDUP_REMOVED lines=13> */
.L_x_23094:
[----:B------:R-:W-:Y:S05]  /*8400*/  BSYNC.RECONVERGENT B3 ;  /* 0x0000000000037941 */ /* 0x000fea0003800200 */
.L_x_23093:
        /* <DEDUP_REMOVED lines=42> */
.L_x_23091:
[----:B------:R-:W-:Y:S05]  /*86b0*/  BSYNC.RECONVERGENT B2 ;  /* 0x0000000000027941 */ /* 0x000fea0003800200 */
.L_x_23090:
[----:B------:R-:W-:Y:S01]  /*86c0*/  ISETP.NE.AND P3, PT, R46, 0x1, PT ;  /* 0x000000012e00780c */ /* 0x000fe20003f65270 */
[----:B------:R-:W-:Y:S01]  /*86d0*/  FMUL.FTZ R75, R30, R60 ;  /* 0x0000003c1e4b7220 */ /* 0x000fe20000410000 */
[----:B------:R-:W-:Y:S01]  /*86e0*/  I2FP.F32.U32 R80, R47 ;  /* 0x0000002f00507245 */ /* 0x000fe20000201000 */
[----:B------:R-:W-:Y:S01]  /*86f0*/  BSSY.RECONVERGENT B2, `(.L_x_23095) ;  /* 0x0000047000027945 */ /* 0x000fe20003800200 */
[----:B------:R-:W-:Y:S01]  /*8700*/  MOV R47, R22 ;  /* 0x00000016002f7202 */ /* 0x000fe20000000f00 */
[----:B------:R-:W-:Y:S02]  /*8710*/  FMUL.FTZ R30, R75, R44 ;  /* 0x0000002c4b1e7220 */ /* 0x000fe40000410000 */
[----:B------:R-:W-:-:S05]  /*8720*/  FFMA.FTZ R3, R80, R45, 1.1641532182693481445e-10 ;  /* 0x2f00000050037423 */ /* 0x000fca000001002d */
[----:B------:R-:W-:Y:S01]  /*8730*/  FSETP.LE.FTZ.AND P2, PT, R3, R10, PT ;  /* 0x0000000a0300720b */ /* 0x000fe20003f53000 */
[----:B------:R-:W-:Y:S01]  /*8740*/  IMAD.MOV.U32 R3, RZ, RZ, 0x2 ;  /* 0x00000002ff037424 */ /* 0x000fe200078e00ff */
        /* <DEDUP_REMOVED lines=9> */
.L_x_23097:
        /* <DEDUP_REMOVED lines=13> */
.L_x_23099:
[----:B------:R-:W-:Y:S05]  /*88b0*/  BSYNC.RECONVERGENT B3 ;  /* 0x0000000000037941 */ /* 0x000fea0003800200 */
.L_x_23098:
        /* <DEDUP_REMOVED lines=42> */
.L_x_23096:
[----:B------:R-:W-:Y:S05]  /*8b60*/  BSYNC.RECONVERGENT B2 ;  /* 0x0000000000027941 */ /* 0x000fea0003800200 */
.L_x_23095:
        /* <DEDUP_REMOVED lines=8> */
[----:B------:R-:W-:Y:S02]  /*8bf0*/  FSEL R31, R31, RZ, !P3 ;  /* 0x000000ff1f1f7208 */ /* 0x000fe40005800000 */
[----:B------:R-:W-:-:S13]  /*8c00*/  PLOP3.LUT P3, PT, P3, PT, PT, 0x8, 0x80 ;  /* 0x000000000080781c */ /* 0x000fda0001f6e170 */
.L_x_23079:
        /* <DEDUP_REMOVED lines=8> */
[----:B------:R-:W-:Y:S01]  /*8c90*/  MOV R10, R76 ;  /* 0x0000004c000a7202 */ /* 0x000fe20000000f00 */
[----:B0-----:R-:W-:-:S05]  /*8ca0*/  IMAD.WIDE.U32 R80, R61, 0x10, R80 ;  /* 0x000000103d507825 */ /* 0x001fca00078e0050 */
[----:B------:R0:W-:Y:S01]  /*8cb0*/  STG.E.128 desc[UR8][R80.64], R28 ;  /* 0x0000001c50007986 */ /* 0x0001e2000c101d08 */
[----:B-1----:R-:W-:-:S04]  /*8cc0*/  IMAD.WIDE.U32 R44, R61, 0x4, R44 ;  /* 0x000000043d2c7825 */ /* 0x002fc800078e002c */
[----:B------:R-:W-:Y:S01]  /*8cd0*/  VIADD R61, R61, 0x20 ;  /* 0x000000203d3d7836 */ /* 0x000fe20000000000 */
[----:B------:R0:W-:Y:S06]  /*8ce0*/  STG.E desc[UR8][R44.64], R47 ;  /* 0x0000002f2c007986 */ /* 0x0001ec000c101908 */
.L_x_23057:
[----:B------:R-:W-:Y:S05]  /*8cf0*/  BSYNC.RECONVERGENT B1 ;  /* 0x0000000000017941 */ /* 0x000fea0003800200 */
.L_x_23056:
        /* <DEDUP_REMOVED lines=29> */
.L_x_23105:
        /* <DEDUP_REMOVED lines=13> */
.L_x_23107:
[----:B------:R-:W-:Y:S05]  /*8fa0*/  BSYNC.RECONVERGENT B3 ;  /* 0x0000000000037941 */ /* 0x000fea0003800200 */
.L_x_23106:
        /* <DEDUP_REMOVED lines=41> */
.L_x_23104:
[----:B------:R-:W-:Y:S05]  /*9240*/  BSYNC.RECONVERGENT B2 ;  /* 0x0000000000027941 */ /* 0x000fea0003800200 */
.L_x_23103:
[----:B------:R-:W0:Y:S01]  /*9250*/  LDC R10, c[0x0][0x408] ;  /* 0x00010200ff0a7b82 */ /* 0x000e220000000800 */
[----:B------:R-:W-:Y:S01]  /*9260*/  I2FP.F32.U32 R82, R77 ;  /* 0x0000004d00527245 */ /* 0x000fe20000201000 */
[----:B------:R-:W-:Y:S02]  /*9270*/  HFMA2 R77, -RZ, RZ, 0.1171875, 0 ;  /* 0x2f800000ff4d7431 */ /* 0x000fe400000001ff */
[----:B-----5:R-:W-:Y:S01]  /*9280*/  FMUL.FTZ R3, R32, R60 ;  /* 0x0000003c20037220 */ /* 0x020fe20000410000 */
[----:B------:R-:W-:Y:S01]  /*9290*/  ISETP.NE.AND P1, PT, R80, 0x1, PT ;  /* 0x000000015000780c */ /* 0x000fe20003f25270 */
[----:B------:R-:W-:Y:S02]  /*92a0*/  BSSY.RECONVERGENT B2, `(.L_x_23108) ;  /* 0x000004b000027945 */ /* 0x000fe40003800200 */
[----:B------:R-:W1:Y:S01]  /*92b0*/  LDC R75, c[0x0][0x404] ;  /* 0x00010100ff4b7b82 */ /* 0x000e620000000800 */
[----:B------:R-:W-:Y:S01]  /*92c0*/  FFMA.FTZ R82, R82, R77, 1.1641532182693481445e-10 ;  /* 0x2f00000052527423 */ /* 0x000fe2000001004d */
[----:B0-----:R-:W-:-:S04]  /*92d0*/  FMUL.FTZ R3, R3, R10 ;  /* 0x0000000a03037220 */ /* 0x001fc80000410000 */
        /* <DEDUP_REMOVED lines=15> */
.L_x_23110:
        /* <DEDUP_REMOVED lines=13> */
.L_x_23112:
[----:B------:R-:W-:Y:S05]  /*94a0*/  BSYNC.RECONVERGENT B3 ;  /* 0x0000000000037941 */ /* 0x000fea0003800200 */
.L_x_23111:
        /* <DEDUP_REMOVED lines=42> */
.L_x_23109:
[----:B------:R-:W-:Y:S05]  /*9750*/  BSYNC.RECONVERGENT B2 ;  /* 0x0000000000027941 */ /* 0x000fea0003800200 */
.L_x_23108:
        /* <DEDUP_REMOVED lines=21> */
.L_x_23115:
        /* <DEDUP_REMOVED lines=13> */
.L_x_23117:
[----:B------:R-:W-:Y:S05]  /*9980*/  BSYNC.RECONVERGENT B3 ;  /* 0x0000000000037941 */ /* 0x000fea0003800200 */
.L_x_23116:
        /* <DEDUP_REMOVED lines=42> */
.L_x_23114:
[----:B------:R-:W-:Y:S05]  /*9c30*/  BSYNC.RECONVERGENT B2 ;  /* 0x0000000000027941 */ /* 0x000fea0003800200 */
.L_x_23113:
        /* <DEDUP_REMOVED lines=21> */
.L_x_23120:
        /* <DEDUP_REMOVED lines=13> */
.L_x_23122:
[----:B------:R-:W-:Y:S05]  /*9e60*/  BSYNC.RECONVERGENT B3 ;  /* 0x0000000000037941 */ /* 0x000fea0003800200 */
.L_x_23121:
        /* <DEDUP_REMOVED lines=42> */
.L_x_23119:
[----:B------:R-:W-:Y:S05]  /*a110*/  BSYNC.RECONVERGENT B2 ;  /* 0x0000000000027941 */ /* 0x000fea0003800200 */
.L_x_23118:
        /* <DEDUP_REMOVED lines=9> */
.L_x_23102:
        /* <DEDUP_REMOVED lines=16> */
.L_x_23126:
        /* <DEDUP_REMOVED lines=13> */
.L_x_23128:
[----:B------:R-:W-:Y:S05]  /*a380*/  BSYNC.RECONVERGENT B3 ;  /* 0x0000000000037941 */ /* 0x000fea0003800200 */
.L_x_23127:
        /* <DEDUP_REMOVED lines=39> */
[----:B------:R-:W-:Y:S01]  /*a600*/  HFMA2 R46, -RZ, RZ, 0, 0 ;  /* 0x00000000ff2e7431 */ /* 0x000fe200000001ff */
[----:B------:R-:W-:-:S07]  /*a610*/  LOP3.LUT R52, R44, UR31, R77, 0x96, !PT ;  /* 0x0000001f2c347c12 */ /* 0x000fce000f8e964d */
.L_x_23125:
[----:B------:R-:W-:Y:S05]  /*a620*/  BSYNC.RECONVERGENT B2 ;  /* 0x0000000000027941 */ /* 0x000fea0003800200 */
.L_x_23124:
        /* <DEDUP_REMOVED lines=9> */
[----:B0-----:R-:W-:Y:S02]  /*a6c0*/  FSETP.LE.FTZ.AND P0, PT, R3, R10, PT ;  /* 0x0000000a0300720b */ /* 0x001fe40003f13000 */
[----:B------:R-:W-:Y:S01]  /*a6d0*/  MOV R3, 0x2 ;  /* 0x0000000200037802 */ /* 0x000fe20000000f00 */
[----:B-1----:R-:W-:Y:S01]  /*a6e0*/  FMUL.FTZ R32, R75, R44 ;  /* 0x0000002c4b207220 */ /* 0x002fe20000410000 */
        /* <DEDUP_REMOVED lines=9> */
.L_x_23131:
        /* <DEDUP_REMOVED lines=13> */
.L_x_23133:
[----:B------:R-:W-:Y:S05]  /*a850*/  BSYNC.RECONVERGENT B3 ;  /* 0x0000000000037941 */ /* 0x000fea0003800200 */
.L_x_23132:
        /* <DEDUP_REMOVED lines=42> */
.L_x_23130:
[----:B------:R-:W-:Y:S05]  /*ab00*/  BSYNC.RECONVERGENT B2 ;  /* 0x0000000000027941 */ /* 0x000fea0003800200 */
.L_x_23129:
[----:B------:R-:W-:Y:S01]  /*ab10*/  ISETP.NE.AND P2, PT, R3, 0x1, PT ;  /* 0x000000010300780c */ /* 0x000fe20003f45270 */
[----:B------:R-:W-:Y:S01]  /*ab20*/  FMUL.FTZ R33, R33, R60 ;  /* 0x0000003c21217220 */ /* 0x000fe20000410000 */
[----:B------:R-:W-:Y:S01]  /*ab30*/  I2FP.F32.U32 R46, R47 ;  /* 0x0000002f002e7245 */ /* 0x000fe20000201000 */
[----:B------:R-:W-:Y:S02]  /*ab40*/  BSSY.RECONVERGENT B2, `(.L_x_23134) ;  /* 0x0000047000027945 */ /* 0x000fe40003800200 */
[----:B------:R-:W-:Y:S02]  /*ab50*/  FMUL.FTZ R33, R33, R44 ;  /* 0x0000002c21217220 */ /* 0x000fe40000410000 */
[----:B------:R-:W-:Y:S01]  /*ab60*/  FFMA.FTZ R47, R46, R45, 1.1641532182693481445e-10 ;  /* 0x2f0000002e2f7423 */ /* 0x000fe2000001002d */
[----:B------:R-:W-:-:S04]  /*ab70*/  HFMA2 R46, -RZ, RZ, 0, 1.1920928955078125e-07 ;  /* 0x00000002ff2e7431 */ /* 0x000fc800000001ff */
        /* <DEDUP_REMOVED lines=11> */
.L_x_23136:
        /* <DEDUP_REMOVED lines=13> */
.L_x_23138:
[----:B------:R-:W-:Y:S05]  /*ad00*/  BSYNC.RECONVERGENT B3 ;  /* 0x0000000000037941 */ /* 0x000fea0003800200 */
.L_x_23137:
        /* <DEDUP_REMOVED lines=42> */
.L_x_23135:
[----:B------:R-:W-:Y:S05]  /*afb0*/  BSYNC.RECONVERGENT B2 ;  /* 0x0000000000027941 */ /* 0x000fea0003800200 */
.L_x_23134:
[----:B------:R-:W-:Y:S01]  /*afc0*/  ISETP.NE.AND P3, PT, R46, 0x1, PT ;  /* 0x000000012e00780c */ /* 0x000fe20003f65270 */
[----:B------:R-:W-:Y:S01]  /*afd0*/  FMUL.FTZ R75, R34, R60 ;  /* 0x0000003c224b7220 */ /* 0x000fe20000410000 */
[----:B------:R-:W-:Y:S01]  /*afe0*/  I2FP.F32.U32 R80, R47 ;  /* 0x0000002f00507245 */ /* 0x000fe20000201000 */
[----:B------:R-:W-:Y:S01]  /*aff0*/  BSSY.RECONVERGENT B2, `(.L_x_23139) ;  /* 0x0000047000027945 */ /* 0x000fe20003800200 */
[----:B------:R-:W-:Y:S02]  /*b000*/  HFMA2 R3, -RZ, RZ, 0, 1.1920928955078125e-07 ;  /* 0x00000002ff037431 */ /* 0x000fe400000001ff */
[----:B------:R-:W-:Y:S01]  /*b010*/  FMUL.FTZ R34, R75, R44 ;  /* 0x0000002c4b227220 */ /* 0x000fe20000410000 */
[----:B------:R-:W-:-:S05]  /*b020*/  FFMA.FTZ R47, R80, R45, 1.1641532182693481445e-10 ;  /* 0x2f000000502f7423 */ /* 0x000fca000001002d */
        /* <DEDUP_REMOVED lines=11> */
.L_x_23141:
        /* <DEDUP_REMOVED lines=13> */
.L_x_23143:
[----:B------:R-:W-:Y:S05]  /*b1b0*/  BSYNC.RECONVERGENT B3 ;  /* 0x0000000000037941 */ /* 0x000fea0003800200 */
.L_x_23142:
        /* <DEDUP_REMOVED lines=42> */
.L_x_23140:
[----:B------:R-:W-:Y:S05]  /*b460*/  BSYNC.RECONVERGENT B2 ;  /* 0x0000000000027941 */ /* 0x000fea0003800200 */
.L_x_23139:
        /* <DEDUP_REMOVED lines=10> */
.L_x_23123:
        /* <DEDUP_REMOVED lines=14> */
.L_x_23101:
[----:B------:R-:W-:Y:S05]  /*b5f0*/  BSYNC.RECONVERGENT B1 ;  /* 0x0000000000017941 */ /* 0x000fea0003800200 */
.L_x_23100:
        /* <DEDUP_REMOVED lines=29> */
.L_x_23149:
        /* <DEDUP_REMOVED lines=13> */
.L_x_23151:
[----:B------:R-:W-:Y:S05]  /*b8a0*/  BSYNC.RECONVERGENT B3 ;  /* 0x0000000000037941 */ /* 0x000fea0003800200 */
.L_x_23150:
        /* <DEDUP_REMOVED lines=41> */
.L_x_23148:
[----:B------:R-:W-:Y:S05]  /*bb40*/  BSYNC.RECONVERGENT B2 ;  /* 0x0000000000027941 */ /* 0x000fea0003800200 */
.L_x_23147:
        /* <DEDUP_REMOVED lines=24> */
.L_x_23154:
        /* <DEDUP_REMOVED lines=13> */
.L_x_23156:
[----:B------:R-:W-:Y:S05]  /*bda0*/  BSYNC.RECONVERGENT B3 ;  /* 0x0000000000037941 */ /* 0x000fea0003800200 */
.L_x_23155:
        /* <DEDUP_REMOVED lines=42> */
.L_x_23153:
[----:B------:R-:W-:Y:S05]  /*c050*/  BSYNC.RECONVERGENT B2 ;  /* 0x0000000000027941 */ /* 0x000fea0003800200 */
.L_x_23152:
[----:B------:R-:W-:Y:S01]  /*c060*/  I2FP.F32.U32 R44, R44 ;  /* 0x0000002c002c7245 */ /* 0x000fe20000201000 */
[----:B------:R-:W-:Y:S01]  /*c070*/  FMUL.FTZ R37, R37, R60 ;  /* 0x0000003c25257220 */ /* 0x000fe20000410000 */
[----:B------:R-:W-:Y:S01]  /*c080*/  ISETP.NE.AND P2, PT, R3, 0x1, PT ;  /* 0x000000010300780c */ /* 0x000fe20003f45270 */
[----:B------:R-:W-:Y:S01]  /*c090*/  BSSY.RECONVERGENT B2, `(.L_x_23157) ;  /* 0x000004a000027945 */ /* 0x000fe20003800200 */
[----:B------:R-:W-:Y:S02]  /*c0a0*/  IMAD.MOV.U32 R80, RZ, RZ, R22 ;  /* 0x000000ffff507224 */ /* 0x000fe400078e0016 */
[----:B------:R-:W-:Y:S01]  /*c0b0*/  FFMA.FTZ R44, R44, R77, 1.1641532182693481445e-10 ;  /* 0x2f0000002c2c7423 */ /* 0x000fe2000001004d */
[----:B------:R-:W-:-:S04]  /*c0c0*/  FMUL.FTZ R37, R37, R10 ;  /* 0x0000000a25257220 */ /* 0x000fc80000410000 */
        /* <DEDUP_REMOVED lines=14> */
.L_x_23159:
        /* <DEDUP_REMOVED lines=13> */
.L_x_23161:
[----:B------:R-:W-:Y:S05]  /*c280*/  BSYNC.RECONVERGENT B3 ;  /* 0x0000000000037941 */ /* 0x000fea0003800200 */
.L_x_23160:
        /* <DEDUP_REMOVED lines=42> */
.L_x_23158:
[----:B------:R-:W-:Y:S05]  /*c530*/  BSYNC.RECONVERGENT B2 ;  /* 0x0000000000027941 */ /* 0x000fea0003800200 */
.L_x_23157:
        /* <DEDUP_REMOVED lines=21> */
.L_x_23164:
        /* <DEDUP_REMOVED lines=13> */
.L_x_23166:
[----:B------:R-:W-:Y:S05]  /*c760*/  BSYNC.RECONVERGENT B3 ;  /* 0x0000000000037941 */ /* 0x000fea0003800200 */
.L_x_23165:
        /* <DEDUP_REMOVED lines=42> */
.L_x_23163:
[----:B------:R-:W-:Y:S05]  /*ca10*/  BSYNC.RECONVERGENT B2 ;  /* 0x0000000000027941 */ /* 0x000fea0003800200 */
.L_x_23162:
        /* <DEDUP_REMOVED lines=9> */
.L_x_23146:
        /* <DEDUP_REMOVED lines=16> */
.L_x_23170:
        /* <DEDUP_REMOVED lines=13> */
.L_x_23172:
[----:B------:R-:W-:Y:S05]  /*cc80*/  BSYNC.RECONVERGENT B3 ;  /* 0x0000000000037941 */ /* 0x000fea0003800200 */
.L_x_23171:
        /* <DEDUP_REMOVED lines=41> */
.L_x_23169:
[----:B------:R-:W-:Y:S05]  /*cf20*/  BSYNC.RECONVERGENT B2 ;  /* 0x0000000000027941 */ /* 0x000fea0003800200 */
.L_x_23168:
        /* <DEDUP_REMOVED lines=21> */
.L_x_23175:
        /* <DEDUP_REMOVED lines=13> */
.L_x_23177:
[----:B------:R-:W-:Y:S05]  /*d150*/  BSYNC.RECONVERGENT B3 ;  /* 0x0000000000037941 */ /* 0x000fea0003800200 */
.L_x_23176:
        /* <DEDUP_REMOVED lines=42> */
.L_x_23174:
[----:B------:R-:W-:Y:S05]  /*d400*/  BSYNC.RECONVERGENT B2 ;  /* 0x0000000000027941 */ /* 0x000fea0003800200 */
.L_x_23173:
        /* <DEDUP_REMOVED lines=18> */
.L_x_23180:
        /* <DEDUP_REMOVED lines=13> */
.L_x_23182:
[----:B------:R-:W-:Y:S05]  /*d600*/  BSYNC.RECONVERGENT B3 ;  /* 0x0000000000037941 */ /* 0x000fea0003800200 */
.L_x_23181:
        /* <DEDUP_REMOVED lines=42> */
.L_x_23179:
[----:B------:R-:W-:Y:S05]  /*d8b0*/  BSYNC.RECONVERGENT B2 ;  /* 0x0000000000027941 */ /* 0x000fea0003800200 */
.L_x_23178:
[----:B------:R-:W-:Y:S01]  /*d8c0*/  ISETP.NE.AND P3, PT, R46, 0x1, PT ;  /* 0x000000012e00780c */ /* 0x000fe20003f65270 */
[----:B------:R-:W-:Y:S01]  /*d8d0*/  FMUL.FTZ R77, R38, R60 ;  /* 0x0000003c264d7220 */ /* 0x000fe20000410000 */
[----:B------:R-:W-:Y:S01]  /*d8e0*/  I2FP.F32.U32 R80, R47 ;  /* 0x0000002f00507245 */ /* 0x000fe20000201000 */
[----:B------:R-:W-:Y:S01]  /*d8f0*/  BSSY.RECONVERGENT B2, `(.L_x_23183) ;  /* 0x0000047000027945 */ /* 0x000fe20003800200 */
[----:B------:R-:W-:Y:S01]  /*d900*/  IMAD.MOV.U32 R3, RZ, RZ, 0x2 ;  /* 0x00000002ff037424 */ /* 0x000fe200078e00ff */
[----:B------:R-:W-:Y:S01]  /*d910*/  MOV R47, R22 ;  /* 0x00000016002f7202 */ /* 0x000fe20000000f00 */
[----:B------:R-:W-:Y:S01]  /*d920*/  FMUL.FTZ R38, R77, R44 ;  /* 0x0000002c4d267220 */ /* 0x000fe20000410000 */
[----:B------:R-:W-:-:S05]  /*d930*/  FFMA.FTZ R75, R80, R45, 1.1641532182693481445e-10 ;  /* 0x2f000000504b7423 */ /* 0x000fca000001002d */
        /* <DEDUP_REMOVED lines=10> */
.L_x_23185:
        /* <DEDUP_REMOVED lines=13> */
.L_x_23187:
[----:B------:R-:W-:Y:S05]  /*dab0*/  BSYNC.RECONVERGENT B3 ;  /* 0x0000000000037941 */ /* 0x000fea0003800200 */
.L_x_23186:
        /* <DEDUP_REMOVED lines=42> */
.L_x_23184:
[----:B------:R-:W-:Y:S05]  /*dd60*/  BSYNC.RECONVERGENT B2 ;  /* 0x0000000000027941 */ /* 0x000fea0003800200 */
.L_x_23183:
        /* <DEDUP_REMOVED lines=10> */
.L_x_23167:
        /* <DEDUP_REMOVED lines=14> */
.L_x_23145:
[----:B------:R-:W-:Y:S05]  /*def0*/  BSYNC.RECONVERGENT B1 ;  /* 0x0000000000017941 */ /* 0x000fea0003800200 */
.L_x_23144:
        /* <DEDUP_REMOVED lines=29> */
.L_x_23193:
        /* <DEDUP_REMOVED lines=13> */
.L_x_23195:
[----:B------:R-:W-:Y:S05]  /*e1a0*/  BSYNC.RECONVERGENT B3 ;  /* 0x0000000000037941 */ /* 0x000fea0003800200 */
.L_x_23194:
        /* <DEDUP_REMOVED lines=41> */
.L_x_23192:
[----:B------:R-:W-:Y:S05]  /*e440*/  BSYNC.RECONVERGENT B2 ;  /* 0x0000000000027941 */ /* 0x000fea0003800200 */
.L_x_23191:
        /* <DEDUP_REMOVED lines=8> */
[----:B------:R-:W-:Y:S01]  /*e4d0*/  FFMA.FTZ R82, R82, R77, 1.1641532182693481445e-10 ;  /* 0x2f00000052527423 */ /* 0x000fe2000001004d */
[----:B0-----:R-:W-:-:S04]  /*e4e0*/  FMUL.FTZ R3, R3, R10 ;  /* 0x0000000a03037220 */ /* 0x001fc80000410000 */
[----:B-1----:R-:W-:-:S04]  /*e4f0*/  FSETP.GTU.FTZ.AND P0, PT, R82, R75, PT ;  /* 0x0000004b5200720b */ /* 0x002fc80003f1c000 */
        /* <DEDUP_REMOVED lines=13> */
.L_x_23198:
        /* <DEDUP_REMOVED lines=13> */
.L_x_23200:
[----:B------:R-:W-:Y:S05]  /*e6a0*/  BSYNC.RECONVERGENT B3 ;  /* 0x0000000000037941 */ /* 0x000fea0003800200 */
.L_x_23199:
        /* <DEDUP_REMOVED lines=42> */
.L_x_23197:
[----:B------:R-:W-:Y:S05]  /*e950*/  BSYNC.RECONVERGENT B2 ;  /* 0x0000000000027941 */ /* 0x000fea0003800200 */
.L_x_23196:
[----:B------:R-:W-:Y:S01]  /*e960*/  I2FP.F32.U32 R44, R81 ;  /* 0x00000051002c7245 */ /* 0x000fe20000201000 */
[----:B------:R-:W-:Y:S01]  /*e970*/  FMUL.FTZ R41, R41, R60 ;  /* 0x0000003c29297220 */ /* 0x000fe20000410000 */
[----:B------:R-:W-:Y:S01]  /*e980*/  ISETP.NE.AND P2, PT, R3, 0x1, PT ;  /* 0x000000010300780c */ /* 0x000fe20003f45270 */
[----:B------:R-:W-:Y:S01]  /*e990*/  BSSY.RECONVERGENT B2, `(.L_x_23201) ;  /* 0x000004a000027945 */ /* 0x000fe20003800200 */
[----:B------:R-:W-:Y:S01]  /*e9a0*/  MOV R80, R22 ;  /* 0x0000001600507202 */ /* 0x000fe20000000f00 */
[----:B------:R-:W-:Y:S01]  /*e9b0*/  FFMA.FTZ R44, R44, R77, 1.1641532182693481445e-10 ;  /* 0x2f0000002c2c7423 */ /* 0x000fe2000001004d */
[----:B------:R-:W-:-:S04]  /*e9c0*/  FMUL.FTZ R41, R41, R10 ;  /* 0x0000000a29297220 */ /* 0x000fc80000410000 */
        /* <DEDUP_REMOVED lines=14> */
.L_x_23203:
        /* <DEDUP_REMOVED lines=13> */
.L_x_23205:
[----:B------:R-:W-:Y:S05]  /*eb80*/  BSYNC.RECONVERGENT B3 ;  /* 0x0000000000037941 */ /* 0x000fea0003800200 */
.L_x_23204:
        /* <DEDUP_REMOVED lines=42> */
.L_x_23202:
[----:B------:R-:W-:Y:S05]  /*ee30*/  BSYNC.RECONVERGENT B2 ;  /* 0x0000000000027941 */ /* 0x000fea0003800200 */
.L_x_23201:
        /* <DEDUP_REMOVED lines=21> */
.L_x_23208:
        /* <DEDUP_REMOVED lines=13> */
.L_x_23210:
[----:B------:R-:W-:Y:S05]  /*f060*/  BSYNC.RECONVERGENT B3 ;  /* 0x0000000000037941 */ /* 0x000fea0003800200 */
.L_x_23209:
        /* <DEDUP_REMOVED lines=42> */
.L_x_23207:
[----:B------:R-:W-:Y:S05]  /*f310*/  BSYNC.RECONVERGENT B2 ;  /* 0x0000000000027941 */ /* 0x000fea0003800200 */
.L_x_23206:
        /* <DEDUP_REMOVED lines=9> */
.L_x_23190:
        /* <DEDUP_REMOVED lines=16> */
.L_x_23214:
        /* <DEDUP_REMOVED lines=13> */
.L_x_23216:
[----:B------:R-:W-:Y:S05]  /*f580*/  BSYNC.RECONVERGENT B3 ;  /* 0x0000000000037941 */ /* 0x000fea0003800200 */
.L_x_23215:
        /* <DEDUP_REMOVED lines=41> */
.L_x_23213:
[----:B------:R-:W-:Y:S05]  /*f820*/  BSYNC.RECONVERGENT B2 ;  /* 0x0000000000027941 */ /* 0x000fea0003800200 */
.L_x_23212:
        /* <DEDUP_REMOVED lines=21> */
.L_x_23219:
        /* <DEDUP_REMOVED lines=13> */
.L_x_23221:
[----:B------:R-:W-:Y:S05]  /*fa50*/  BSYNC.RECONVERGENT B3 ;  /* 0x0000000000037941 */ /* 0x000fea0003800200 */
.L_x_23220:
        /* <DEDUP_REMOVED lines=42> */
.L_x_23218:
[----:B------:R-:W-:Y:S05]  /*fd00*/  BSYNC.RECONVERGENT B2 ;  /* 0x0000000000027941 */ /* 0x000fea0003800200 */
.L_x_23217:
        /* <DEDUP_REMOVED lines=18> */
.L_x_23224:
        /* <DEDUP_REMOVED lines=13> */
.L_x_23226:
[----:B------:R-:W-:Y:S05]  /*ff00*/  BSYNC.RECONVERGENT B3 ;  /* 0x0000000000037941 */ /* 0x000fea0003800200 */
.L_x_23225:
        /* <DEDUP_REMOVED lines=42> */
.L_x_23223:
[----:B------:R-:W-:Y:S05]  /*101b0*/  BSYNC.RECONVERGENT B2 ;  /* 0x0000000000027941 */ /* 0x000fea0003800200 */
.L_x_23222:
[----:B------:R-:W-:Y:S01]  /*101c0*/  ISETP.NE.AND P3, PT, R46, 0x1, PT ;  /* 0x000000012e00780c */ /* 0x000fe20003f65270 */
[----:B------:R-:W-:Y:S01]  /*101d0*/  FMUL.FTZ R77, R42, R60 ;  /* 0x0000003c2a4d7220 */ /* 0x000fe20000410000 */
[----:B------:R-:W-:Y:S01]  /*101e0*/  I2FP.F32.U32 R80, R47 ;  /* 0x0000002f00507245 */ /* 0x000fe20000201000 */
[----:B------:R-:W-:Y:S01]  /*101f0*/  BSSY.RECONVERGENT B2, `(.L_x_23227) ;  /* 0x0000047000027945 */ /* 0x000fe20003800200 */
[----:B------:R-:W-:Y:S02]  /*10200*/  HFMA2 R3, -RZ, RZ, 0, 1.1920928955078125e-07 ;  /* 0x00000002ff037431 */ /* 0x000fe400000001ff */
[----:B------:R-:W-:Y:S02]  /*10210*/  IMAD.MOV.U32 R47, RZ, RZ, R22 ;  /* 0x000000ffff2f7224 */ /* 0x000fe400078e0016 */
[----:B------:R-:W-:Y:S01]  /*10220*/  FMUL.FTZ R42, R77, R44 ;  /* 0x0000002c4d2a7220 */ /* 0x000fe20000410000 */
[----:B------:R-:W-:-:S05]  /*10230*/  FFMA.FTZ R75, R80, R45, 1.1641532182693481445e-10 ;  /* 0x2f000000504b7423 */ /* 0x000fca000001002d */
        /* <DEDUP_REMOVED lines=10> */
.L_x_23229:
        /* <DEDUP_REMOVED lines=13> */
.L_x_23231:
[----:B------:R-:W-:Y:S05]  /*103b0*/  BSYNC.RECONVERGENT B3 ;  /* 0x0000000000037941 */ /* 0x000fea0003800200 */
.L_x_23230:
        /* <DEDUP_REMOVED lines=42> */
.L_x_23228:
[----:B------:R-:W-:Y:S05]  /*10660*/  BSYNC.RECONVERGENT B2 ;  /* 0x0000000000027941 */ /* 0x000fea0003800200 */
.L_x_23227:
        /* <DEDUP_REMOVED lines=10> */
.L_x_23211:
        /* <DEDUP_REMOVED lines=11> */
[----:B-1----:R-:W-:-:S05]  /*107c0*/  IMAD.WIDE.U32 R44, R61, 0x4, R44 ;  /* 0x000000043d2c7825 */ /* 0x002fca00078e002c */
[----:B------:R0:W-:Y:S02]  /*107d0*/  STG.E desc[UR8][R44.64], R75 ;  /* 0x0000004b2c007986 */ /* 0x0001e4000c101908 */
.L_x_23189:
[----:B------:R-:W-:Y:S05]  /*107e0*/  BSYNC.RECONVERGENT B1 ;  /* 0x0000000000017941 */ /* 0x000fea0003800200 */
.L_x_23188:
[----:B0-----:R-:W-:Y:S01]  /*107f0*/  FADD.FTZ R44, RZ, R48 ;  /* 0x00000030ff2c7221 */ /* 0x001fe20000010000 */
        /* <DEDUP_REMOVED lines=55> */
[----:B------:R-:W-:-:S05]  /*10b70*/  FFMA.FTZ R44, R45, R45, R44 ;  /* 0x0000002d2d2c7223 */ /* 0x000fca000001002c */
        /* <DEDUP_REMOVED lines=9> */
[----:B------:R-:W-:-:S03]  /*10c10*/  FADD.FTZ R61, R29, -R46 ;  /* 0x8000002e1d3d7221 */ /* 0x000fc60000010000 */
        /* <DEDUP_REMOVED lines=38> */
.L_x_23257:
[----:B------:R-:W-:Y:S01]  /*10e80*/  FMUL.FTZ R61, R46, R46 ;  /* 0x0000002e2e3d7220 */ /* 0x000fe20000410000 */
[----:B------:R-:W-:Y:S01]  /*10e90*/  ISETP.NE.AND P0, PT, RZ, UR12, PT ;  /* 0x0000000cff007c0c */ /* 0x000fe2000bf05270 */
[----:B01----:R-:W-:Y:S01]  /*10ea0*/  FADD.FTZ R76, R76, R44 ;  /* 0x0000002c4c4c7221 */ /* 0x003fe20000010000 */
[----:B------:R-:W0:Y:S01]  /*10eb0*/  @!P5 LDC.64 R80, c[0x0][0x3c0] ;  /* 0x0000f000ff50db82 */ /* 0x000e220000000a00 */
[----:B------:R-:W-:Y:S01]  /*10ec0*/  BSSY.RECONVERGENT B1, `(.L_x_23233) ;  /* 0x0000024000017945 */ /* 0x000fe20003800200 */
[----:B------:R-:W-:Y:S01]  /*10ed0*/  FSEL R61, R61, RZ, P0 ;  /* 0x000000ff3d3d7208 */ /* 0x000fe20000000000 */
[----:B------:R-:W-:Y:S01]  /*10ee0*/  FFMA.FTZ R76, R76, R47, UR13 ;  /* 0x0000000d4c4c7e23 */ /* 0x000fe2000801002f */
[----:B-----5:R-:W-:-:S03]  /*10ef0*/  FSEL R60, R46, RZ, !P0 ;  /* 0x000000ff2e3c7208 */ /* 0x020fc60004000000 */
[----:B------:R-:W-:Y:S01]  /*10f00*/  FADD.FTZ R61, R76, R61 ;  /* 0x0000003d4c3d7221 */ /* 0x000fe20000010000 */
[----:B------:R-:W1:Y:S05]  /*10f10*/  @!P5 LDC.64 R44, c[0x0][0x3c8] ;  /* 0x0000f200ff2cdb82 */ /* 0x000e6a0000000a00 */
[----:B------:R-:W2:Y:S01]  /*10f20*/  MUFU.RSQ R61, R61 ;  /* 0x0000003d003d7308 */ /* 0x000ea20000001400 */
[----:B0-----:R-:W-:-:S05]  /*10f30*/  @!P5 IMAD.WIDE R80, R57, 0x4, R80 ;  /* 0x000000043950d825 */ /* 0x001fca00078e0250 */
[----:B------:R0:W-:Y:S01]  /*10f40*/  @!P5 STG.E desc[UR8][R80.64], R46 ;  /* 0x0000002e5000d986 */ /* 0x0001e2000c101908 */
[----:B-1----:R-:W-:-:S05]  /*10f50*/  @!P5 IMAD.WIDE R44, R57, 0x4, R44 ;  /* 0x00000004392cd825 */ /* 0x002fca00078e022c */
[----:B--2---:R0:W-:Y:S01]  /*10f60*/  @!P5 STG.E desc[UR8][R44.64], R61 ;  /* 0x0000003d2c00d986 */ /* 0x0041e2000c101908 */
[----:B------:R-:W-:Y:S05]  /*10f70*/  @!P4 BRA `(.L_x_23234) ;  /* 0x000000000060c947 */ /* 0x000fea0003800000 */
[----:B------:R-:W1:Y:S01]  /*10f80*/  LDC.64 R86, c[0x0][0x428] ;  /* 0x00010a00ff567b82 */ /* 0x000e620000000a00 */
[--C-:B0-----:R-:W-:Y:S01]  /*10f90*/  FADD.FTZ R46, R48, -R60.reuse ;  /* 0x8000003c302e7221 */ /* 0x101fe20000010000 */
[----:B------:R-:W-:Y:S02]  /*10fa0*/  HADD2.F32 R45, -RZ, R62.H0_H0 ;  /* 0x2000003eff2d7230 */ /* 0x000fe40000004100 */
[--C-:B------:R-:W-:Y:S01]  /*10fb0*/  FADD.FTZ R76, R50, -R60.reuse ;  /* 0x8000003c324c7221 */ /* 0x100fe20000010000 */
[----:B------:R-:W-:Y:S02]  /*10fc0*/  HADD2.F32 R44, -RZ, R20.H0_H0 ;  /* 0x20000014ff2c7230 */ /* 0x000fe40000004100 */
[----:B------:R-:W-:Y:S01]  /*10fd0*/  FMUL.FTZ R47, R61, R46 ;  /* 0x0000002e3d2f7220 */ /* 0x000fe20000410000 */
[--C-:B------:R-:W-:Y:S01]  /*10fe0*/  FADD.FTZ R82, R49, -R60.reuse ;  /* 0x8000003c31527221 */ /* 0x100fe20000010000 */
[----:B------:R-:W-:Y:S01]  /*10ff0*/  FADD.FTZ R84, R51, -R60 ;  /* 0x8000003c33547221 */ /* 0x000fe20000010000 */
[----:B------:R-:W-:Y:S01]  /*11000*/  FMUL.FTZ R81, R61, R76 ;  /* 0x0000004c3d517220 */ /* 0x000fe20000410000 */
[----:B------:R-:W-:Y:S01]  /*11010*/  FFMA.FTZ R44, R47, R45, R44 ;  /* 0x0000002d2f2c7223 */ /* 0x000fe2000001002c */
[----:B------:R-:W-:-:S02]  /*11020*/  HADD2.F32 R80, -RZ, R63.H0_H0 ;  /* 0x2000003fff507230 */ /* 0x000fc40000004100 */
[C---:B------:R-:W-:Y:S01]  /*11030*/  FMUL.FTZ R82, R61.reuse, R82 ;  /* 0x000000523d527220 */ /* 0x040fe20000410000 */
[----:B------:R-:W-:Y:S02]  /*11040*/  HADD2.F32 R45, -RZ, R72.H0_H0 ;  /* 0x20000048ff2d7230 */ /* 0x000fe40000004100 */
[----:B------:R-:W-:Y:S01]  /*11050*/  FMUL.FTZ R75, R61, R84 ;  /* 0x000000543d4b7220 */ /* 0x000fe20000410000 */
[----:B------:R-:W-:Y:S02]  /*11060*/  HADD2.F32 R77, -RZ, R62.H1_H1 ;  /* 0x3000003eff4d7230 */ /* 0x000fe40000004100 */
[----:B------:R-:W-:Y:S02]  /*11070*/  HADD2.F32 R46, -RZ, R21.H0_H0 ;  /* 0x20000015ff2e7230 */ /* 0x000fe40000004100 */
[----:B------:R-:W-:Y:S01]  /*11080*/  FFMA.FTZ R45, R82, R80, R45 ;  /* 0x00000050522d7223 */ /* 0x000fe2000001002d */
[----:B------:R-:W-:Y:S02]  /*11090*/  HADD2.F32 R47, -RZ, R63.H1_H1 ;  /* 0x3000003fff2f7230 */ /* 0x000fe40000004100 */
[----:B------:R-:W-:-:S02]  /*110a0*/  HADD2.F32 R76, -RZ, R72.H1_H1 ;  /* 0x30000048ff4c7230 */ /* 0x000fc40000004100 */
[----:B------:R-:W-:Y:S01]  /*110b0*/  FFMA.FTZ R46, R81, R77, R46 ;  /* 0x0000004d512e7223 */ /* 0x000fe2000001002e */
[----:B-1----:R-:W-:-:S04]  /*110c0*/  IMAD.WIDE.U32 R86, R59, 0x10, R86 ;  /* 0x000000103b567825 */ /* 0x002fc800078e0056 */
[----:B------:R-:W-:Y:S01]  /*110d0*/  FFMA.FTZ R47, R75, R47, R76 ;  /* 0x0000002f4b2f7223 */ /* 0x000fe2000001004c */
[----:B------:R-:W-:-:S04]  /*110e0*/  IADD3 R59, PT, PT, R59, 0x20, RZ ;  /* 0x000000203b3b7810 */ /* 0x000fc80007ffe0ff */
[----:B------:R1:W-:Y:S03]  /*110f0*/  STG.E.128 desc[UR8][R86.64], R44 ;  /* 0x0000002c56007986 */ /* 0x0003e6000c101d08 */
.L_x_23234:
[----:B------:R-:W-:Y:S05]  /*11100*/  BSYNC.RECONVERGENT B1 ;  /* 0x0000000000017941 */ /* 0x000fea0003800200 */
.L_x_23233:
[----:B------:R-:W-:Y:S01]  /*11110*/  ISETP.GE.U32.AND P0, PT, R56, 0x40, PT ;  /* 0x000000403800780c */ /* 0x000fe20003f06070 */
[----:B------:R-:W-:-:S12]  /*11120*/  BSSY.RECONVERGENT B1, `(.L_x_23235) ;  /* 0x000001a000017945 */ /* 0x000fd80003800200 */
[----:B------:R-:W-:Y:S05]  /*11130*/  @!P0 BRA `(.L_x_23236) ;  /* 0x0000000000608947 */ /* 0x000fea0003800000 */
[----:B-1----:R-:W1:Y:S01]  /*11140*/  LDC.64 R86, c[0x0][0x428] ;  /* 0x00010a00ff567b82 */ /* 0x002e620000000a00 */
        /* <DEDUP_REMOVED lines=21> */
[----:B------:R-:W-:-:S04]  /*112a0*/  VIADD R59, R59, 0x20 ;  /* 0x000000203b3b7836 */ /* 0x000fc80000000000 */
[----:B------:R2:W-:Y:S03]  /*112b0*/  STG.E.128 desc[UR8][R86.64], R44 ;  /* 0x0000002c56007986 */ /* 0x0005e6000c101d08 */
.L_x_23236:
[----:B------:R-:W-:Y:S05]  /*112c0*/  BSYNC.RECONVERGENT B1 ;  /* 0x0000000000017941 */ /* 0x000fea0003800200 */
.L_x_23235:
[----:B------:R-:W-:Y:S01]  /*112d0*/  ISETP.GE.U32.AND P0, PT, R56, 0x60, PT ;  /* 0x000000603800780c */ /* 0x000fe20003f06070 */
[----:B------:R-:W-:-:S12]  /*112e0*/  BSSY.RECONVERGENT B1, `(.L_x_23237) ;  /* 0x000001a000017945 */ /* 0x000fd80003800200 */
[----:B------:R-:W-:Y:S05]  /*112f0*/  @!P0 BRA `(.L_x_23238) ;  /* 0x0000000000608947 */ /* 0x000fea0003800000 */
[----:B-12---:R-:W1:Y:S01]  /*11300*/  LDC.64 R86, c[0x0][0x428] ;  /* 0x00010a00ff567b82 */ /* 0x006e620000000a00 */
        /* <DEDUP_REMOVED lines=23> */
.L_x_23238:
[----:B------:R-:W-:Y:S05]  /*11480*/  BSYNC.RECONVERGENT B1 ;  /* 0x0000000000017941 */ /* 0x000fea0003800200 */
.L_x_23237:
[----:B------:R-:W-:Y:S01]  /*11490*/  ISETP.GE.U32.AND P0, PT, R56, 0x80, PT ;  /* 0x000000803800780c */ /* 0x000fe20003f06070 */
[----:B------:R-:W-:-:S12]  /*114a0*/  BSSY.RECONVERGENT B1, `(.L_x_23239) ;  /* 0x000001a000017945 */ /* 0x000fd80003800200 */
[----:B------:R-:W-:Y:S05]  /*114b0*/  @!P0 BRA `(.L_x_23240) ;  /* 0x0000000000608947 */ /* 0x000fea0003800000 */
[----:B-123--:R-:W1:Y:S01]  /*114c0*/  LDC.64 R86, c[0x0][0x428] ;  /* 0x00010a00ff567b82 */ /* 0x00ee620000000a00 */
        /* <DEDUP_REMOVED lines=23> */
.L_x_23240:
[----:B------:R-:W-:Y:S05]  /*11640*/  BSYNC.RECONVERGENT B1 ;  /* 0x0000000000017941 */ /* 0x000fea0003800200 */
.L_x_23239:
[----:B------:R-:W-:Y:S01]  /*11650*/  ISETP.GE.U32.AND P0, PT, R56, 0xa0, PT ;  /* 0x000000a03800780c */ /* 0x000fe20003f06070 */
[----:B------:R-:W-:-:S12]  /*11660*/  BSSY.RECONVERGENT B1, `(.L_x_23241) ;  /* 0x000001a000017945 */ /* 0x000fd80003800200 */
[----:B------:R-:W-:Y:S05]  /*11670*/  @!P0 BRA `(.L_x_23242) ;  /* 0x0000000000608947 */ /* 0x000fea0003800000 */
[----:B-1234-:R-:W1:Y:S01]  /*11680*/  LDC.64 R86, c[0x0][0x428] ;  /* 0x00010a00ff567b82 */ /* 0x01ee620000000a00 */
        /* <DEDUP_REMOVED lines=23> */
.L_x_23242:
[----:B------:R-:W-:Y:S05]  /*11800*/  BSYNC.RECONVERGENT B1 ;  /* 0x0000000000017941 */ /* 0x000fea0003800200 */
.L_x_23241:
[----:B------:R-:W-:Y:S01]  /*11810*/  ISETP.GE.U32.AND P0, PT, R56, 0xc0, PT ;  /* 0x000000c03800780c */ /* 0x000fe20003f06070 */
[----:B------:R-:W-:-:S12]  /*11820*/  BSSY.RECONVERGENT B1, `(.L_x_23243) ;  /* 0x0000011000017945 */ /* 0x000fd80003800200 */
        /* <DEDUP_REMOVED lines=10> */
[----:B0-----:R-:W-:-:S04]  /*118d0*/  IMAD.WIDE.U32 R76, R59, 0x10, R44 ;  /* 0x000000103b4c7825 */ /* 0x001fc800078e002c */
[----:B------:R-:W-:Y:S01]  /*118e0*/  FFMA.FTZ R45, R46, R6, R9 ;  /* 0x000000062e2d7223 */ /* 0x000fe20000010009 */
[----:B------:R-:W-:Y:S01]  /*118f0*/  FFMA.FTZ R46, R47, R7, R2 ;  /* 0x000000072f2e7223 */ /* 0x000fe20000010002 */
[----:B------:R-:W-:Y:S01]  /*11900*/  FFMA.FTZ R44, R75, R5, R0 ;  /* 0x000000054b2c7223 */ /* 0x000fe20000010000 */
[----:B------:R-:W-:-:S05]  /*11910*/  FFMA.FTZ R47, R60, R8, R11 ;  /* 0x000000083c2f7223 */ /* 0x000fca000001000b */
[----:B------:R0:W-:Y:S02]  /*11920*/  STG.E.128 desc[UR8][R76.64], R44 ;  /* 0x0000002c4c007986 */ /* 0x0001e4000c101d08 */
.L_x_23244:
[----:B------:R-:W-:Y:S05]  /*11930*/  BSYNC.RECONVERGENT B1 ;  /* 0x0000000000017941 */ /* 0x000fea0003800200 */
.L_x_23243:
[----:B01234-:R-:W0:Y:S02]  /*11940*/  LDC.64 R44, c[0x0][0x380] ;  /* 0x0000e000ff2c7b82 */ /* 0x01fe240000000a00 */
[----:B0-----:R-:W-:-:S05]  /*11950*/  IMAD R57, R44, 0x4, R57 ;  /* 0x000000042c397824 */ /* 0x001fca00078e0239 */
[----:B------:R-:W-:-:S13]  /*11960*/  ISETP.GE.AND P0, PT, R57, R45, PT ;  /* 0x0000002d3900720c */ /* 0x000fda0003f06270 */
[----:B------:R-:W-:Y:S05]  /*11970*/  @!P0 BRA `(.L_x_23245) ;  /* 0xfffffef400e48947 */ /* 0x000fea000383ffff */
[----:B------:R-:W-:Y:S05]  /*11980*/  BSYNC B0 ;  /* 0x0000000000007941 */ /* 0x000fea0003800000 */
.L_x_22968:
[----:B------:R-:W-:Y:S05]  /*11990*/  EXIT ;  /* 0x000000000000794d */ /* 0x000fea0003800000 */
.L_x_23232:
[----:B------:R-:W-:Y:S01]  /*119a0*/  HFMA2 R61, -RZ, RZ, 0, 1.847743988037109375e-06 ;  /* 0x0000001fff3d7431 */ /* 0x000fe200000001ff */
[----:B------:R-:W-:Y:S01]  /*119b0*/  BSSY B1, `(.L_x_23246) ;  /* 0x0000007000017945 */ /* 0x000fe20003800000 */
[----:B------:R-:W-:Y:S01]  /*119c0*/  MOV R82, R45 ;  /* 0x0000002d00527202 */ /* 0x000fe20000000f00 */
[----:B------:R-:W-:Y:S02]  /*119d0*/  IMAD.MOV.U32 R75, RZ, RZ, 0x1 ;  /* 0x00000001ff4b7424 */ /* 0x000fe400078e00ff */
[----:B-----5:R-:W-:-:S07]  /*119e0*/  IMAD.MOV.U32 R60, RZ, RZ, -0x1 ;  /* 0xffffffffff3c7424 */ /* 0x020fce00078e00ff */
[----:B------:R-:W-:Y:S05]  /*119f0*/  WARPSYNC.COLLECTIVE R60, `(.L_x_23247) ;  /* 0x000000003c087348 */ /* 0x000fea0003c00000 */
[----:B------:R0:W1:Y:S02]  /*11a00*/  SHFL.BFLY P6, R44, R82, R75, R61 ;  /* 0x0c00004b522c7389 */ /* 0x00006400000c003d */
[----:B01----:R-:W-:Y:S05]  /*11a10*/  ENDCOLLECTIVE ;  /* 0x000000000000791b */ /* 0x003fea0003800000 */
.L_x_23247:
[----:B------:R-:W-:Y:S05]  /*11a20*/  BSYNC B1 ;  /* 0x0000000000017941 */ /* 0x000fea0003800000 */
.L_x_23246:
        /* <DEDUP_REMOVED lines=9> */
.L_x_23248:
[----:B------:R-:W-:Y:S02]  /*11ac0*/  IMAD.MOV.U32 R75, RZ, RZ, 0x4 ;  /* 0x00000004ff4b7424 */ /* 0x000fe400078e00ff */
[----:B------:R-:W-:-:S05]  /*11ad0*/  FADD.FTZ R77, R76, R44 ;  /* 0x0000002c4c4d7221 */ /* 0x000fca0000010000 */
[----:B------:R-:W-:-:S07]  /*11ae0*/  MOV R82, R77 ;  /* 0x0000004d00527202 */ /* 0x000fce0000000f00 */
[----:B------:R-:W-:Y:S05]  /*11af0*/  WARPSYNC.COLLECTIVE R60, `(.L_x_23249) ;  /* 0x000000003c087348 */ /* 0x000fea0003c00000 */
[----:B------:R0:W1:Y:S02]  /*11b00*/  SHFL.BFLY P6, R44, R82, R75, R61 ;  /* 0x0c00004b522c7389 */ /* 0x00006400000c003d */
[----:B01----:R-:W-:Y:S05]  /*11b10*/  ENDCOLLECTIVE ;  /* 0x000000000000791b */ /* 0x003fea0003800000 */
.L_x_23249:
[----:B------:R-:W-:Y:S02]  /*11b20*/  IMAD.MOV.U32 R75, RZ, RZ, 0x8 ;  /* 0x00000008ff4b7424 */ /* 0x000fe400078e00ff */
[----:B------:R-:W-:-:S05]  /*11b30*/  FADD.FTZ R80, R77, R44 ;  /* 0x0000002c4d507221 */ /* 0x000fca0000010000 */
[----:B------:R-:W-:-:S07]  /*11b40*/  MOV R82, R80 ;  /* 0x0000005000527202 */ /* 0x000fce0000000f00 */
[----:B------:R-:W-:Y:S05]  /*11b50*/  WARPSYNC.COLLECTIVE R60, `(.L_x_23250) ;  /* 0x000000003c087348 */ /* 0x000fea0003c00000 */
[----:B------:R0:W1:Y:S02]  /*11b60*/  SHFL.BFLY P6, R44, R82, R75, R61 ;  /* 0x0c00004b522c7389 */ /* 0x00006400000c003d */
[----:B01----:R-:W-:Y:S05]  /*11b70*/  ENDCOLLECTIVE ;  /* 0x000000000000791b */ /* 0x003fea0003800000 */
.L_x_23250:
[----:B------:R-:W-:Y:S02]  /*11b80*/  IMAD.MOV.U32 R75, RZ, RZ, 0x10 ;  /* 0x00000010ff4b7424 */ /* 0x000fe400078e00ff */
[----:B------:R-:W-:-:S05]  /*11b90*/  FADD.FTZ R81, R80, R44 ;  /* 0x0000002c50517221 */ /* 0x000fca0000010000 */
[----:B------:R-:W-:-:S07]  /*11ba0*/  MOV R82, R81 ;  /* 0x0000005100527202 */ /* 0x000fce0000000f00 */
[----:B------:R-:W-:Y:S05]  /*11bb0*/  WARPSYNC.COLLECTIVE R60, `(.L_x_23251) ;  /* 0x000000003c087348 */ /* 0x000fea0003c00000 */
[----:B------:R0:W1:Y:S02]  /*11bc0*/  SHFL.BFLY P6, R44, R82, R75, R61 ;  /* 0x0c00004b522c7389 */ /* 0x00006400000c003d */
[----:B01----:R-:W-:Y:S05]  /*11bd0*/  ENDCOLLECTIVE ;  /* 0x000000000000791b */ /* 0x003fea0003800000 */
.L_x_23251:
[----:B------:R-:W-:Y:S02]  /*11be0*/  IMAD.MOV.U32 R75, RZ, RZ, 0x1 ;  /* 0x00000001ff4b7424 */ /* 0x000fe400078e00ff */
        /* <DEDUP_REMOVED lines=11> */
[----:B------:R-:W-:-:S05]  /*11ca0*/  FFMA.FTZ R44, R45, R45, R44 ;  /* 0x0000002d2d2c7223 */ /* 0x000fca000001002c */
        /* <DEDUP_REMOVED lines=40> */
[----:B------:R-:W-:-:S04]  /*11f30*/  HFMA2 R61, -RZ, RZ, 0, 1.847743988037109375e-06 ;  /* 0x0000001fff3d7431 */ /* 0x000fc800000001ff */
[----:B------:R-:W-:-:S07]  /*11f40*/  MOV R82, R45 ;  /* 0x0000002d00527202 */ /* 0x000fce0000000f00 */
[----:B------:R-:W-:Y:S05]  /*11f50*/  WARPSYNC.COLLECTIVE R60, `(.L_x_23252) ;  /* 0x000000003c087348 */ /* 0x000fea0003c00000 */
[----:B------:R0:W1:Y:S02]  /*11f60*/  SHFL.BFLY P6, R44, R82, R75, R61 ;  /* 0x0c00004b522c7389 */ /* 0x00006400000c003d */
[----:B01----:R-:W-:Y:S05]  /*11f70*/  ENDCOLLECTIVE ;  /* 0x000000000000791b */ /* 0x003fea0003800000 */
.L_x_23252:
[----:B------:R-:W-:Y:S01]  /*11f80*/  MOV R75, 0x2 ;  /* 0x00000002004b7802 */ /* 0x000fe20000000f00 */
[----:B------:R-:W-:-:S04]  /*11f90*/  FADD.FTZ R77, R45, R44 ;  /* 0x0000002c2d4d7221 */ /* 0x000fc80000010000 */
[----:B------:R-:W-:-:S07]  /*11fa0*/  IMAD.MOV.U32 R82, RZ, RZ, R77 ;  /* 0x000000ffff527224 */ /* 0x000fce00078e004d */
[----:B------:R-:W-:Y:S05]  /*11fb0*/  WARPSYNC.COLLECTIVE R60, `(.L_x_23253) ;  /* 0x000000003c087348 */ /* 0x000fea0003c00000 */
[----:B------:R0:W1:Y:S02]  /*11fc0*/  SHFL.BFLY P6, R44, R82, R75, R61 ;  /* 0x0c00004b522c7389 */ /* 0x00006400000c003d */
[----:B01----:R-:W-:Y:S05]  /*11fd0*/  ENDCOLLECTIVE ;  /* 0x000000000000791b */ /* 0x003fea0003800000 */
.L_x_23253:
[----:B------:R-:W-:Y:S02]  /*11fe0*/  HFMA2 R75, -RZ, RZ, 0, 2.384185791015625e-07 ;  /* 0x00000004ff4b7431 */ /* 0x000fe400000001ff */
[----:B------:R-:W-:-:S04]  /*11ff0*/  FADD.FTZ R80, R77, R44 ;  /* 0x0000002c4d507221 */ /* 0x000fc80000010000 */
[----:B------:R-:W-:-:S07]  /*12000*/  IMAD.MOV.U32 R82, RZ, RZ, R80 ;  /* 0x000000ffff527224 */ /* 0x000fce00078e0050 */
[----:B------:R-:W-:Y:S05]  /*12010*/  WARPSYNC.COLLECTIVE R60, `(.L_x_23254) ;  /* 0x000000003c087348 */ /* 0x000fea0003c00000 */
[----:B------:R0:W1:Y:S02]  /*12020*/  SHFL.BFLY P6, R44, R82, R75, R61 ;  /* 0x0c00004b522c7389 */ /* 0x00006400000c003d */
[----:B01----:R-:W-:Y:S05]  /*12030*/  ENDCOLLECTIVE ;  /* 0x000000000000791b */ /* 0x003fea0003800000 */
.L_x_23254:
[----:B------:R-:W-:Y:S01]  /*12040*/  MOV R75, 0x8 ;  /* 0x00000008004b7802 */ /* 0x000fe20000000f00 */
[----:B------:R-:W-:-:S04]  /*12050*/  FADD.FTZ R81, R80, R44 ;  /* 0x0000002c50517221 */ /* 0x000fc80000010000 */
[----:B------:R-:W-:-:S07]  /*12060*/  IMAD.MOV.U32 R82, RZ, RZ, R81 ;  /* 0x000000ffff527224 */ /* 0x000fce00078e0051 */
[----:B------:R-:W-:Y:S05]  /*12070*/  WARPSYNC.COLLECTIVE R60, `(.L_x_23255) ;  /* 0x000000003c087348 */ /* 0x000fea0003c00000 */
[----:B------:R0:W1:Y:S02]  /*12080*/  SHFL.BFLY P6, R44, R82, R75, R61 ;  /* 0x0c00004b522c7389 */ /* 0x00006400000c003d */
[----:B01----:R-:W-:Y:S05]  /*12090*/  ENDCOLLECTIVE ;  /* 0x000000000000791b */ /* 0x003fea0003800000 */
.L_x_23255:
[----:B------:R-:W-:Y:S02]  /*120a0*/  HFMA2 R75, -RZ, RZ, 0, 9.5367431640625e-07 ;  /* 0x00000010ff4b7431 */ /* 0x000fe400000001ff */
[----:B------:R-:W-:-:S04]  /*120b0*/  FADD.FTZ R76, R81, R44 ;  /* 0x0000002c514c7221 */ /* 0x000fc80000010000 */
[----:B------:R-:W-:-:S07]  /*120c0*/  IMAD.MOV.U32 R82, RZ, RZ, R76 ;  /* 0x000000ffff527224 */ /* 0x000fce00078e004c */
[----:B------:R-:W-:Y:S05]  /*120d0*/  WARPSYNC.COLLECTIVE R60, `(.L_x_23256) ;  /* 0x000000003c087348 */ /* 0x000fea0003c00000 */
[----:B------:R0:W1:Y:S02]  /*120e0*/  SHFL.BFLY P6, R44, R82, R75, R61 ;  /* 0x0c00004b522c7389 */ /* 0x00006400000c003d */
[----:B01----:R-:W-:Y:S05]  /*120f0*/  ENDCOLLECTIVE ;  /* 0x000000000000791b */ /* 0x003fea0003800000 */
.L_x_23256:
[----:B------:R-:W-:Y:S05]  /*12100*/  BRA `(.L_x_23257) ;  /* 0xffffffec005c7947 */ /* 0x000fea000383ffff */
.L_x_23258:
        /* <DEDUP_REMOVED lines=15> */
.L_x_28838:


//--------------------- .text._ZN10layer_norm13ln_fwd_kernelINS_13Kernel_traitsI6__halfffffjLj768ELj1ELj4ELj1ELj16ENS_18Kernel_traits_baseILj768ES2_ffffjLj128EEEEELb1ELb0ELb0ELb1EEEvNS_9FwdParamsE --------------------------
	.section	.text._ZN10layer_norm13ln_fwd_kernelINS_13Kernel_traitsI6__halfffffjLj768ELj1ELj4ELj1ELj16ENS_18Kernel_traits_baseILj768ES2_ffffjLj128EEEEELb1ELb0ELb0ELb1EEEvNS_9FwdParamsE,"ax",@progbits
	.align	128
        .global         _ZN10layer_norm13ln_fwd_kernelINS_13Kernel_traitsI6__halfffffjLj768ELj1ELj4ELj1ELj16ENS_18Kernel_traits_baseILj768ES2_ffffjLj128EEEEELb1ELb0ELb0ELb1EEEvNS_9FwdParamsE
        .type           _ZN10layer_norm13ln_fwd_kernelINS_13Kernel_traitsI6__halfffffjLj768ELj1ELj4ELj1ELj16ENS_18Kernel_traits_baseILj768ES2_ffffjLj128EEEEELb1ELb0ELb0ELb1EEEvNS_9FwdParamsE,@function
        .size           _ZN10layer_norm13ln_fwd_kernelINS_13Kernel_traitsI6__halfffffjLj768ELj1ELj4ELj1ELj16ENS_18Kernel_traits_baseILj768ES2_ffffjLj128EEEEELb1ELb0ELb0ELb1EEEvNS_9FwdParamsE,(.L_x_28839 - _ZN10layer_norm13ln_fwd_kernelINS_13Kernel_traitsI6__halfffffjLj768ELj1ELj4ELj1ELj16ENS_18Kernel_traits_baseILj768ES2_ffffjLj128EEEEELb1ELb0ELb0ELb1EEEvNS_9FwdParamsE)
        .other          _ZN10layer_norm13ln_fwd_kernelINS_13Kernel_traitsI6__halfffffjLj768ELj1ELj4ELj1ELj16ENS_18Kernel_traits_baseILj768ES2_ffffjLj128EEEEELb1ELb0ELb0ELb1EEEvNS_9FwdParamsE,@"STO_CUDA_ENTRY STV_DEFAULT"
_ZN10layer_norm13ln_fwd_kernelINS_13Kernel_traitsI6__halfffffjLj768ELj1ELj4ELj1ELj16ENS_18Kernel_traits_baseILj768ES2_ffffjLj128EEEEELb1ELb0ELb0ELb1EEEvNS_9FwdParamsE:
.text._ZN10layer_norm13ln_fwd_kernelINS_13Kernel_traitsI6__halfffffjLj768ELj1ELj4ELj1ELj16ENS_18Kernel_traits_baseILj768ES2_ffffjLj128EEEEELb1ELb0ELb0ELb1EEEvNS_9FwdParamsE:
        /* <DEDUP_REMOVED lines=21> */
[----:B------:R1:W5:Y:S04]  /*0150*/  LDG.E.64 R18, desc[UR8][R10.64] ;  /* 0x000000080a127981 */ /* 0x000368000c1e1b00 */
[----:B------:R1:W5:Y:S04]  /*0160*/  LDG.E.64 R20, desc[UR8][R10.64+0x100] ;  /* 0x000100080a147981 */ /* 0x000368000c1e1b00 */
[----:B------:R1:W5:Y:S04]  /*0170*/  LDG.E.64 R16, desc[UR8][R10.64+0x200] ;  /* 0x000200080a107981 */ /* 0x000368000c1e1b00 */
[----:B------:R1:W5:Y:S04]  /*0180*/  LDG.E.64 R22, desc[UR8][R10.64+0x300] ;  /* 0x000300080a167981 */ /* 0x000368000c1e1b00 */
[----:B------:R1:W5:Y:S01]  /*0190*/  LDG.E.64 R24, desc[UR8][R10.64+0x400] ;  /* 0x000400080a187981 */ /* 0x000362000c1e1b00 */
[----:B0-----:R-:W-:-:S03]  /*01a0*/  @P0 IMAD.WIDE.U32 R14, R85, 0x8, R14 ;  /* 0x00000008550e0825 */ /* 0x001fc600078e000e */
[----:B------:R1:W5:Y:S04]  /*01b0*/  LDG.E.64 R26, desc[UR8][R10.64+0x500] ;  /* 0x000500080a1a7981 */ /* 0x000368000c1e1b00 */
[----:B------:R1:W5:Y:S04]  /*01c0*/  @P0 LDG.E.64 R74, desc[UR8][R14.64] ;  /* 0x000000080e4a0981 */ /* 0x000368000c1e1b00 */
[----:B------:R1:W5:Y:S04]  /*01d0*/  @P0 LDG.E.64 R66, desc[UR8][R14.64+0x100] ;  /* 0x000100080e420981 */ /* 0x000368000c1e1b00 */
[----:B------:R1:W5:Y:S04]  /*01e0*/  @P0 LDG.E.64 R8, desc[UR8][R14.64+0x200] ;  /* 0x000200080e080981 */ /* 0x000368000c1e1b00 */
[----:B------:R1:W5:Y:S04]  /*01f0*/  @P0 LDG.E.64 R4, desc[UR8][R14.64+0x300] ;  /* 0x000300080e040981 */ /* 0x000368000c1e1b00 */
[----:B------:R1:W5:Y:S04]  /*0200*/  @P0 LDG.E.64 R2, desc[UR8][R14.64+0x400] ;  /* 0x000400080e020981 */ /* 0x000368000c1e1b00 */
[----:B------:R1:W5:Y:S01]  /*0210*/  @P0 LDG.E.64 R10, desc[UR8][R14.64+0x500] ;  /* 0x000500080e0a0981 */ /* 0x000362000c1e1b00 */
        /* <DEDUP_REMOVED lines=16> */
[----:B-----5:R-:W-:Y:S01]  /*0320*/  SHF.R.U32.HI R71, RZ, 0x10, R19 ;  /* 0x00000010ff477819 */ /* 0x020fe20000011613 */
[----:B------:R-:W-:Y:S01]  /*0330*/  IMAD.HI.U32 R6, R82, -0x2daee0ad, RZ ;  /* 0xd2511f5352067827 */ /* 0x000fe200078e00ff */
[----:B------:R-:W-:Y:S01]  /*0340*/  LOP3.LUT R0, R81, UR6, R0, 0x96, !PT ;  /* 0x0000000651007c12 */ /* 0x000fe2000f8e9600 */
[----:B------:R-:W-:Y:S01]  /*0350*/  UIADD3 UR13, UPT, UPT, UR7, -0x4498517b, URZ ;  /* 0xbb67ae85070d7890 */ /* 0x000fe2000fffe0ff */
[----:B------:R-:W-:Y:S01]  /*0360*/  MOV R69, R20 ;  /* 0x0000001400457202 */ /* 0x000fe20000000f00 */
[----:B------:R-:W-:Y:S01]  /*0370*/  IMAD R12, R83, -0x326172a9, RZ ;  /* 0xcd9e8d57530c7824 */ /* 0x000fe200078e02ff */
[----:B------:R-:W-:Y:S01]  /*0380*/  LOP3.LUT R6, R6, UR7, RZ, 0x3c, !PT ;  /* 0x0000000706067c12 */ /* 0x000fe2000f8e3cff */
[----:B------:R-:W-:Y:S01]  /*0390*/  IMAD R14, R82, -0x2daee0ad, RZ ;  /* 0xd2511f53520e7824 */ /* 0x000fe200078e02ff */
[----:B------:R-:W-:Y:S01]  /*03a0*/  UIADD3 UR14, UPT, UPT, UR6, 0x3c6ef372, URZ ;  /* 0x3c6ef372060e7890 */ /* 0x000fe2000fffe0ff */
[----:B------:R-:W-:Y:S01]  /*03b0*/  IMAD.HI.U32 R13, R0, -0x2daee0ad, RZ ;  /* 0xd2511f53000d7827 */ /* 0x000fe200078e00ff */
[----:B------:R-:W-:Y:S01]  /*03c0*/  UIADD3 UR15, UPT, UPT, UR7, 0x76cf5d0a, URZ ;  /* 0x76cf5d0a070f7890 */ /* 0x000fe2000fffe0ff */
[----:B------:R-:W-:Y:S01]  /*03d0*/  SHF.R.U32.HI R63, RZ, 0x10, R21 ;  /* 0x00000010ff3f7819 */ /* 0x000fe20000011615 */
[----:B------:R-:W-:Y:S01]  /*03e0*/  UIADD3 UR16, UPT, UPT, UR6, -0x255992d5, URZ ;  /* 0xdaa66d2b06107890 */ /* 0x000fe2000fffe0ff */
[----:B------:R-:W-:Y:S01]  /*03f0*/  IMAD.HI.U32 R7, R6, -0x326172a9, RZ ;  /* 0xcd9e8d5706077827 */ /* 0x000fe200078e00ff */
[----:B------:R-:W-:Y:S01]  /*0400*/  LOP3.LUT R29, R14, UR13, R13, 0x96, !PT ;  /* 0x0000000d0e1d7c12 */ /* 0x000fe2000f8e960d */
[----:B------:R-:W-:Y:S01]  /*0410*/  UIADD3 UR17, UPT, UPT, UR7, 0x32370b8f, URZ ;  /* 0x32370b8f07117890 */ /* 0x000fe2000fffe0ff */
[----:B------:R-:W-:Y:S01]  /*0420*/  SHF.R.U64 R59, R16, 0x10, R17 ;  /* 0x00000010103b7819 */ /* 0x000fe20000001211 */
        /* <DEDUP_REMOVED lines=8> */
[C---:B------:R-:W-:Y:S01]  /*04b0*/  IMAD.HI.U32 R6, R28.reuse, -0x2daee0ad, RZ ;  /* 0xd2511f531c067827 */ /* 0x040fe200078e00ff */
[----:B------:R-:W-:Y:S01]  /*04c0*/  LOP3.LUT R0, R7, UR14, R0, 0x96, !PT ;  /* 0x0000000e07007c12 */ /* 0x000fe2000f8e9600 */
[----:B------:R-:W-:Y:S01]  /*04d0*/  UIADD3 UR21, UPT, UPT, UR7, -0x56f99767, URZ ;  /* 0xa906689907157890 */ /* 0x000fe2000fffe0ff */
[----:B------:R-:W-:Y:S01]  /*04e0*/  @!P0 CS2R R66, SRZ ;  /* 0x0000000000428805 */ /* 0x000fe2000001ff00 */
[----:B------:R-:W-:Y:S01]  /*04f0*/  @P0 IMAD.MOV.U32 R12, RZ, RZ, R22 ;  /* 0x000000ffff0c0224 */ /* 0x000fe200078e0016 */
[----:B------:R-:W-:Y:S01]  /*0500*/  @!P0 MOV R12, R22 ;  /* 0x00000016000c8202 */ /* 0x000fe20000000f00 */
[--C-:B------:R-:W-:Y:S01]  /*0510*/  @P0 IMAD.MOV.U32 R13, RZ, RZ, R23.reuse ;  /* 0x000000ffff0d0224 */ /* 0x100fe200078e0017 */
[----:B------:R-:W-:Y:S01]  /*0520*/  LOP3.LUT R22, R15, UR15, R6, 0x96, !PT ;  /* 0x0000000f0f167c12 */ /* 0x000fe2000f8e9606 */
[----:B------:R-:W-:Y:S01]  /*0530*/  IMAD R30, R29, -0x326172a9, RZ ;  /* 0xcd9e8d571d1e7824 */ /* 0x000fe200078e02ff */
[----:B------:R-:W-:Y:S01]  /*0540*/  @P0 MOV R15, R25 ;  /* 0x00000019000f0202 */ /* 0x000fe20000000f00 */
[----:B------:R-:W-:Y:S01]  /*0550*/  @!P0 IMAD.MOV.U32 R13, RZ, RZ, R23 ;  /* 0x000000ffff0d8224 */ /* 0x000fe200078e0017 */
[----:B------:R-:W-:Y:S01]  /*0560*/  UIADD3 UR22, UPT, UPT, UR6, -0x4ab325aa, URZ ;  /* 0xb54cda5606167890 */ /* 0x000fe2000fffe0ff */
[----:B------:R-:W-:Y:S01]  /*0570*/  IMAD R29, R28, -0x2daee0ad, RZ ;  /* 0xd2511f531c1d7824 */ /* 0x000fe200078e02ff */
[----:B------:R-:W-:Y:S01]  /*0580*/  UIADD3 UR23, UPT, UPT, UR7, 0x646e171e, URZ ;  /* 0x646e171e07177890 */ /* 0x000fe2000fffe0ff */
[----:B------:R-:W-:Y:S01]  /*0590*/  IMAD.HI.U32 R23, R22, -0x326172a9, RZ ;  /* 0xcd9e8d5716177827 */ /* 0x000fe200078e00ff */
[----:B------:R-:W-:Y:S01]  /*05a0*/  UIADD3 UR24, UPT, UPT, UR6, 0x5384540f, URZ ;  /* 0x5384540f06187890 */ /* 0x000fe2000fffe0ff */
[----:B------:R-:W-:Y:S01]  /*05b0*/  @!P0 CS2R R8, SRZ ;  /* 0x0000000000088805 */ /* 0x000fe2000001ff00 */
[----:B------:R-:W-:Y:S01]  /*05c0*/  UIADD3 UR25, UPT, UPT, UR7, 0x1fd5c5a3, URZ ;  /* 0x1fd5c5a307197890 */ /* 0x000fe2000fffe0ff */
[----:B------:R-:W-:Y:S01]  /*05d0*/  IMAD.HI.U32 R28, R0, -0x2daee0ad, RZ ;  /* 0xd2511f53001c7827 */ /* 0x000fe200078e00ff */
[----:B------:R-:W-:Y:S01]  /*05e0*/  LOP3.LUT R23, R30, UR16, R23, 0x96, !PT ;  /* 0x000000101e177c12 */ /* 0x000fe2000f8e9617 */
[----:B------:R-:W0:Y:S01]  /*05f0*/  LDCU.64 UR4, c[0x0][0x3e0] ;  /* 0x00007c00ff0477ac */ /* 0x000e220008000a00 */
[----:B------:R-:W-:Y:S01]  /*0600*/  MOV R30, R17 ;  /* 0x00000011001e7202 */ /* 0x000fe20000000f00 */
[----:B------:R-:W-:Y:S01]  /*0610*/  @P0 IMAD.MOV.U32 R7, RZ, RZ, R27 ;  /* 0x000000ffff070224 */ /* 0x000fe200078e001b */
[----:B------:R-:W-:Y:S01]  /*0620*/  LOP3.LUT R28, R29, UR17, R28, 0x96, !PT ;  /* 0x000000111d1c7c12 */ /* 0x000fe2000f8e961c */
[----:B------:R-:W-:Y:S01]  /*0630*/  @!P0 IMAD.MOV.U32 R15, RZ, RZ, R25 ;  /* 0x000000ffff0f8224 */ /* 0x000fe200078e0019 */
[----:B------:R-:W-:Y:S01]  /*0640*/  @!P0 MOV R7, R27 ;  /* 0x0000001b00078202 */ /* 0x000fe20000000f00 */
[----:B------:R-:W-:Y:S01]  /*0650*/  IMAD R25, R22, -0x326172a9, RZ ;  /* 0xcd9e8d5716197824 */ /* 0x000fe200078e02ff */
[----:B------:R-:W-:Y:S01]  /*0660*/  SHF.R.U64 R29, R18, 0x10, R19 ;  /* 0x00000010121d7819 */ /* 0x000fe20000001213 */
[----:B------:R-:W-:Y:S01]  /*0670*/  IMAD R27, R0, -0x2daee0ad, RZ ;  /* 0xd2511f53001b7824 */ /* 0x000fe200078e02ff */
[----:B------:R-:W-:Y:S01]  /*0680*/  UIADD3 UR26, UPT, UPT, UR6, -0xe443238, URZ ;  /* 0xf1bbcdc8061a7890 */ /* 0x000fe2000fffe0ff */
[----:B------:R-:W-:Y:S01]  /*0690*/  IMAD.HI.U32 R22, R28, -0x326172a9, RZ ;  /* 0xcd9e8d571c167827 */ /* 0x000fe200078e00ff */
[----:B------:R-:W-:Y:S01]  /*06a0*/  UIADD3 UR27, UPT, UPT, UR7, -0x24c28bd8, URZ ;  /* 0xdb3d7428071b7890 */ /* 0x000fe2000fffe0ff */
[----:B------:R-:W-:-:S02]  /*06b0*/  @!P0 CS2R R4, SRZ ;  /* 0x0000000000048805 */ /* 0x000fc4000001ff00 */
[----:B------:R-:W-:Y:S01]  /*06c0*/  @!P0 CS2R R2, SRZ ;  /* 0x0000000000028805 */ /* 0x000fe2000001ff00 */
[----:B------:R-:W-:Y:S01]  /*06d0*/  IMAD.HI.U32 R0, R23, -0x2daee0ad, RZ ;  /* 0xd2511f5317007827 */ /* 0x000fe200078e00ff */
[----:B------:R-:W-:Y:S02]  /*06e0*/  LOP3.LUT R22, R25, UR18, R22, 0x96, !PT ;  /* 0x0000001219167c12 */ /* 0x000fe4000f8e9616 */
[----:B------:R-:W-:Y:S02]  /*06f0*/  @!P0 CS2R R10, SRZ ;  /* 0x00000000000a8805 */ /* 0x000fe4000001ff00 */
[----:B------:R-:W-:Y:S01]  /*0700*/  SHF.R.U64 R25, R12, 0x10, R13 ;  /* 0x000000100c197819 */ /* 0x000fe2000000120d */
[----:B------:R-:W-:Y:S01]  /*0710*/  @P0 IMAD.MOV.U32 R14, RZ, RZ, R24 ;  /* 0x000000ffff0e0224 */ /* 0x000fe200078e0018 */
[----:B------:R-:W-:Y:S01]  /*0720*/  LOP3.LUT R0, R27, UR19, R0, 0x96, !PT ;  /* 0x000000131b007c12 */ /* 0x000fe2000f8e9600 */
[----:B------:R-:W-:Y:S01]  /*0730*/  IMAD.MOV.U32 R77, RZ, RZ, R18 ;  /* 0x000000ffff4d7224 */ /* 0x000fe200078e0012 */
[----:B------:R-:W-:Y:S01]  /*0740*/  @!P0 MOV R14, R24 ;  /* 0x00000018000e8202 */ /* 0x000fe20000000f00 */
[----:B------:R-:W-:Y:S01]  /*0750*/  IMAD.MOV.U32 R73, RZ, RZ, R19 ;  /* 0x000000ffff497224 */ /* 0x000fe200078e0013 */
[----:B------:R-:W-:Y:S01]  /*0760*/  UIADD3 UR28, UPT, UPT, UR6, -0x700cb87f, URZ ;  /* 0x8ff34781061c7890 */ /* 0x000fe2000fffe0ff */
[----:B------:R-:W-:Y:S01]  /*0770*/  IMAD R24, R23, -0x2daee0ad, RZ ;  /* 0xd2511f5317187824 */ /* 0x000fe200078e02ff */
[----:B------:R-:W-:Y:S01]  /*0780*/  UIADD3 UR29, UPT, UPT, UR7, -0x695add53, URZ ;  /* 0x96a522ad071d7890 */ /* 0x000fe2000fffe0ff */
[----:B------:R-:W-:Y:S01]  /*0790*/  IMAD R19, R28, -0x326172a9, RZ ;  /* 0xcd9e8d571c137824 */ /* 0x000fe200078e02ff */
[----:B------:R-:W-:Y:S01]  /*07a0*/  SHF.R.U64 R28, R20, 0x10, R21 ;  /* 0x00000010141c7819 */ /* 0x000fe20000001215 */
[----:B------:R-:W-:Y:S01]  /*07b0*/  IMAD.HI.U32 R18, R0, -0x326172a9, RZ ;  /* 0xcd9e8d5700127827 */ /* 0x000fe200078e00ff */
[----:B------:R-:W-:Y:S01]  /*07c0*/  MOV R33, R14 ;  /* 0x0000000e00217202 */ /* 0x000fe20000000f00 */
[----:B------:R-:W-:Y:S01]  /*07d0*/  BSSY B0, `(.L_x_23259) ;  /* 0x000104f000007945 */ /* 0x000fe20003800000 */
[----:B------:R-:W-:Y:S01]  /*07e0*/  MOV R35, R7 ;  /* 0x0000000700237202 */ /* 0x000fe20000000f00 */
[----:B------:R-:W-:Y:S01]  /*07f0*/  IMAD.HI.U32 R23, R22, -0x2daee0ad, RZ ;  /* 0xd2511f5316177827 */ /* 0x000fe200078e00ff */
[----:B------:R-:W-:Y:S01]  /*0800*/  LOP3.LUT R18, R19, UR20, R18, 0x96, !PT ;  /* 0x0000001413127c12 */ /* 0x000fe2000f8e9612 */
[----:B------:R-:W1:Y:S01]  /*0810*/  LDCU UR31, c[0x0][0x404] ;  /* 0x00008080ff1f77ac */ /* 0x000e620008000800 */
[----:B------:R-:W-:Y:S01]  /*0820*/  SHF.R.U64 R72, R74, 0x10, R75 ;  /* 0x000000104a487819 */ /* 0x000fe2000000124b */
[----:B------:R-:W-:Y:S01]  /*0830*/  IMAD.MOV.U32 R65, RZ, RZ, R21 ;  /* 0x000000ffff417224 */ /* 0x000fe200078e0015 */
[----:B------:R-:W-:Y:S01]  /*0840*/  LOP3.LUT R23, R24, UR21, R23, 0x96, !PT ;  /* 0x0000001518177c12 */ /* 0x000fe2000f8e9617 */
[----:B------:R-:W-:Y:S01]  /*0850*/  IMAD R19, R0, -0x326172a9, RZ ;  /* 0xcd9e8d5700137824 */ /* 0x000fe200078e02ff */
[----:B------:R-:W-:Y:S01]  /*0860*/  SHF.R.U32.HI R24, RZ, 0x10, R13 ;  /* 0x00000010ff187819 */ /* 0x000fe2000001160d */
[----:B------:R-:W-:Y:S01]  /*0870*/  IMAD R21, R22, -0x2daee0ad, RZ ;  /* 0xd2511f5316157824 */ /* 0x000fe200078e02ff */
[----:B------:R-:W-:Y:S01]  /*0880*/  SHF.R.U64 R22, R14, 0x10, R15 ;  /* 0x000000100e167819 */ /* 0x000fe2000000120f */
[----:B------:R-:W-:Y:S01]  /*0890*/  IMAD.HI.U32 R0, R23, -0x326172a9, RZ ;  /* 0xcd9e8d5717007827 */ /* 0x000fe200078e00ff */
[----:B------:R-:W-:Y:S01]  /*08a0*/  SHF.R.U32.HI R68, RZ, 0x10, R75 ;  /* 0x00000010ff447819 */ /* 0x000fe2000001164b */
[----:B------:R-:W2:Y:S01]  /*08b0*/  LDCU UR32, c[0x0][0x408] ;  /* 0x00008100ff2077ac */ /* 0x000ea20008000800 */
[--C-:B------:R-:W-:Y:S01]  /*08c0*/  SHF.R.U64 R64, R66, 0x10, R67.reuse ;  /* 0x0000001042407819 */ /* 0x100fe20000001243 */
[----:B------:R-:W-:Y:S01]  /*08d0*/  IMAD.HI.U32 R20, R18, -0x2daee0ad, RZ ;  /* 0xd2511f5312147827 */ /* 0x000fe200078e00ff */
[----:B------:R-:W-:Y:S01]  /*08e0*/  LOP3.LUT R0, R19, UR22, R0, 0x96, !PT ;  /* 0x0000001613007c12 */ /* 0x000fe2000f8e9600 */
[----:B------:R-:W3:Y:S01]  /*08f0*/  LDCU UR10, c[0x0][0x388] ;  /* 0x00007100ff0a77ac */ /* 0x000ee20008000800 */
[----:B------:R-:W-:Y:S01]  /*0900*/  SHF.R.U32.HI R60, RZ, 0x10, R67 ;  /* 0x00000010ff3c7819 */ /* 0x000fe20000011643 */
[----:B------:R-:W-:Y:S01]  /*0910*/  @P0 IMAD.MOV.U32 R6, RZ, RZ, R26 ;  /* 0x000000ffff060224 */ /* 0x000fe200078e001a */
[----:B------:R-:W-:Y:S01]  /*0920*/  LOP3.LUT R20, R21, UR23, R20, 0x96, !PT ;  /* 0x0000001715147c12 */ /* 0x000fe2000f8e9614 */
[----:B------:R-:W-:Y:S01]  /*0930*/  @!P0 IMAD.MOV.U32 R6, RZ, RZ, R26 ;  /* 0x000000ffff068224 */ /* 0x000fe200078e001a */
[----:B------:R-:W-:Y:S01]  /*0940*/  SHF.R.U32.HI R26, RZ, 0x10, R17 ;  /* 0x00000010ff1a7819 */ /* 0x000fe20000011611 */
[----:B------:R-:W-:Y:S01]  /*0950*/  IMAD.MOV.U32 R61, RZ, RZ, R16 ;  /* 0x000000ffff3d7224 */ /* 0x000fe200078e0010 */
[----:B------:R-:W-:Y:S01]  /*0960*/  SHF.R.U32.HI R21, RZ, 0x10, R7 ;  /* 0x00000010ff157819 */ /* 0x000fe20000011607 */
[----:B------:R-:W-:Y:S01]  /*0970*/  IMAD R23, R23, -0x326172a9, RZ ;  /* 0xcd9e8d5717177824 */ /* 0x000fe200078e02ff */
[----:B------:R-:W-:Y:S01]  /*0980*/  SHF.R.U64 R27, R8, 0x10, R9 ;  /* 0x00000010081b7819 */ /* 0x000fe20000001209 */
[----:B------:R-:W-:Y:S01]  /*0990*/  IMAD.HI.U32 R16, R20, -0x326172a9, RZ ;  /* 0xcd9e8d5714107827 */ /* 0x000fe200078e00ff */
[--C-:B------:R-:W-:Y:S01]  /*09a0*/  SHF.R.U64 R53, R4, 0x10, R5.reuse ;  /* 0x0000001004357819 */ /* 0x100fe20000001205 */
[----:B------:R-:W4:Y:S01]  /*09b0*/  LDCU.U8 UR30, c[0x0][0x410] ;  /* 0x00008200ff1e77ac */ /* 0x000f220008000000 */
[----:B------:R-:W-:Y:S01]  /*09c0*/  SHF.R.U32.HI R52, RZ, 0x10, R5 ;  /* 0x00000010ff347819 */ /* 0x000fe20000011605 */
[----:B------:R-:W-:Y:S01]  /*09d0*/  IMAD R18, R18, -0x2daee0ad, RZ ;  /* 0xd2511f5312127824 */ /* 0x000fe200078e02ff */
[----:B------:R-:W-:Y:S01]  /*09e0*/  LOP3.LUT R16, R23, UR24, R16, 0x96, !PT ;  /* 0x0000001817107c12 */ /* 0x000fe2000f8e9610 */
[----:B------:R-:W-:Y:S01]  /*09f0*/  IMAD.HI.U32 R17, R0, -0x2daee0ad, RZ ;  /* 0xd2511f5300117827 */ /* 0x000fe200078e00ff */
[----:B------:R-:W-:Y:S01]  /*0a00*/  SHF.R.U32.HI R23, RZ, 0x10, R9 ;  /* 0x00000010ff177819 */ /* 0x000fe20000011609 */
[----:B------:R-:W1:Y:S01]  /*0a10*/  LDCU UR11, c[0x0][0x448] ;  /* 0x00008900ff0b77ac */ /* 0x000e620008000800 */
[----:B------:R-:W-:Y:S01]  /*0a20*/  SHF.R.U64 R55, R2, 0x10, R3 ;  /* 0x0000001002377819 */ /* 0x000fe20000001203 */
[----:B------:R-:W-:Y:S01]  /*0a30*/  IMAD.MOV.U32 R31, RZ, RZ, R12 ;  /* 0x000000ffff1f7224 */ /* 0x000fe200078e000c */
[----:B------:R-:W-:Y:S01]  /*0a40*/  LOP3.LUT R17, R18, UR25, R17, 0x96, !PT ;  /* 0x0000001912117c12 */ /* 0x000fe2000f8e9611 */
[----:B------:R-:W-:Y:S01]  /*0a50*/  IMAD.MOV.U32 R32, RZ, RZ, R13 ;  /* 0x000000ffff207224 */ /* 0x000fe200078e000d */
[----:B------:R-:W-:Y:S01]  /*0a60*/  SHF.R.U32.HI R18, RZ, 0x10, R15 ;  /* 0x00000010ff127819 */ /* 0x000fe2000001160f */
[----:B------:R-:W-:Y:S01]  /*0a70*/  IMAD R19, R0, -0x2daee0ad, RZ ;  /* 0xd2511f5300137824 */ /* 0x000fe200078e02ff */
[----:B------:R-:W-:Y:S01]  /*0a80*/  SHF.R.U32.HI R54, RZ, 0x10, R3 ;  /* 0x00000010ff367819 */ /* 0x000fe20000011603 */
[----:B------:R-:W-:Y:S01]  /*0a90*/  IMAD R13, R20, -0x326172a9, RZ ;  /* 0xcd9e8d57140d7824 */ /* 0x000fe200078e02ff */
[----:B------:R-:W-:Y:S01]  /*0aa0*/  SHF.R.U64 R20, R6, 0x10, R7 ;  /* 0x0000001006147819 */ /* 0x000fe20000001207 */
[----:B------:R-:W-:Y:S01]  /*0ab0*/  IMAD.HI.U32 R12, R17, -0x326172a9, RZ ;  /* 0xcd9e8d57110c7827 */ /* 0x000fe200078e00ff */
[----:B------:R-:W-:-:S02]  /*0ac0*/  SHF.R.U64 R57, R10, 0x10, R11 ;  /* 0x000000100a397819 */ /* 0x000fc4000000120b */
[----:B------:R-:W-:Y:S01]  /*0ad0*/  SHF.R.U32.HI R56, RZ, 0x10, R11 ;  /* 0x00000010ff387819 */ /* 0x000fe2000001160b */
[C---:B------:R-:W-:Y:S01]  /*0ae0*/  IMAD.HI.U32 R0, R16.reuse, -0x2daee0ad, RZ ;  /* 0xd2511f5310007827 */ /* 0x040fe200078e00ff */
[----:B------:R-:W-:Y:S02]  /*0af0*/  LOP3.LUT R92, R13, UR26, R12, 0x96, !PT ;  /* 0x0000001a0d5c7c12 */ /* 0x000fe4000f8e960c */
[----:B0-----:R-:W-:Y:S01]  /*0b00*/  ISETP.NE.U32.AND P1, PT, RZ, UR4, PT ;  /* 0x00000004ff007c0c */ /* 0x001fe2000bf25070 */
[----:B------:R-:W-:Y:S01]  /*0b10*/  IMAD R13, R16, -0x2daee0ad, RZ ;  /* 0xd2511f53100d7824 */ /* 0x000fe200078e02ff */
[----:B------:R-:W-:Y:S01]  /*0b20*/  LOP3.LUT R78, R19, UR27, R0, 0x96, !PT ;  /* 0x0000001b134e7c12 */ /* 0x000fe2000f8e9600 */
[----:B------:R-:W-:Y:S01]  /*0b30*/  IMAD.MOV.U32 R19, RZ, RZ, R6 ;  /* 0x000000ffff137224 */ /* 0x000fe200078e0006 */
[----:B------:R-:W-:Y:S01]  /*0b40*/  LOP3.LUT R46, R46, 0x3, RZ, 0xc0, !PT ;  /* 0x000000032e2e7812 */ /* 0x000fe200078ec0ff */
[----:B------:R-:W-:Y:S01]  /*0b50*/  IMAD.HI.U32 R80, R92, -0x2daee0ad, RZ ;  /* 0xd2511f535c507827 */ /* 0x000fe200078e00ff */
[----:B------:R-:W-:Y:S01]  /*0b60*/  ISETP.NE.AND.EX P1, PT, RZ, UR5, PT, P1 ;  /* 0x00000005ff007c0c */ /* 0x000fe2000bf25310 */
[----:B------:R-:W0:Y:S02]  /*0b70*/  LDCU.64 UR4, c[0x0][0x3a0] ;  /* 0x00007400ff0477ac */ /* 0x000e240008000a00 */
[----:B------:R-:W-:Y:S01]  /*0b80*/  IMAD R0, R17, -0x326172a9, RZ ;  /* 0xcd9e8d5711007824 */ /* 0x000fe200078e02ff */
[----:B------:R-:W-:Y:S01]  /*0b90*/  LOP3.LUT R80, R13, UR29, R80, 0x96, !PT ;  /* 0x0000001d0d507c12 */ /* 0x000fe2000f8e9650 */
[----:B------:R-:W-:-:S04]  /*0ba0*/  IMAD.HI.U32 R79, R78, -0x326172a9, RZ ;  /* 0xcd9e8d574e4f7827 */ /* 0x000fc800078e00ff */
[----:B------:R-:W-:Y:S01]  /*0bb0*/  IMAD.MOV.U32 R34, RZ, RZ, R15 ;  /* 0x000000ffff227224 */ /* 0x000fe200078e000f */
[----:B------:R-:W-:Y:S01]  /*0bc0*/  LOP3.LUT R79, R0, UR28, R79, 0x96, !PT ;  /* 0x0000001c004f7c12 */ /* 0x000fe2000f8e964f */
        /* <DEDUP_REMOVED lines=15> */
[----:B------:R-:W-:Y:S02]  /*0cc0*/  IMAD.MOV.U32 R76, RZ, RZ, RZ ;  /* 0x000000ffff4c7224 */ /* 0x000fe400078e00ff */
        /* <DEDUP_REMOVED lines=33> */
[----:B------:R-:W-:Y:S02]  /*0ee0*/  IMAD R92, R92, -0x2daee0ad, RZ ;  /* 0xd2511f535c5c7824 */ /* 0x000fe400078e02ff */
[----:B01234-:R-:W-:-:S07]  /*0ef0*/  IMAD R78, R78, -0x326172a9, RZ ;  /* 0xcd9e8d574e4e7824 */ /* 0x01ffce00078e02ff */
.L_x_23512:
[----:B-1----:R-:W0:Y:S01]  /*0f00*/  LDC.64 R48, c[0x0][0x390] ;  /* 0x0000e400ff307b82 */ /* 0x002e220000000a00 */
[----:B------:R-:W-:Y:S02]  /*0f10*/  IMAD R24, R84, UR10, RZ ;  /* 0x0000000a54187c24 */ /* 0x000fe4000f8e02ff */
[----:B------:R-:W-:-:S03]  /*0f20*/  IMAD.MOV.U32 R90, RZ, RZ, 0x3f800000 ;  /* 0x3f800000ff5a7424 */ /* 0x000fc600078e00ff */
[----:B------:R-:W-:Y:S02]  /*0f30*/  SHF.R.S32.HI R25, RZ, 0x1f, R24 ;  /* 0x0000001fff197819 */ /* 0x000fe40000011418 */
[----:B------:R-:W1:Y:S02]  /*0f40*/  @P1 LDC.64 R28, c[0x0][0x3e0] ;  /* 0x0000f800ff1c1b82 */ /* 0x000e640000000a00 */
[----:B------:R-:W-:-:S04]  /*0f50*/  LEA.HI R86, R25, R24, RZ, 0x2 ;  /* 0x0000001819567211 */ /* 0x000fc800078f10ff */
[----:B------:R-:W-:-:S05]  /*0f60*/  LEA.HI.SX32 R86, R86, R85, 0x1e ;  /* 0x0000005556567211 */ /* 0x000fca00078ff2ff */
[----:B0-----:R-:W-:-:S06]  /*0f70*/  IMAD.WIDE.U32 R24, R86, 0x10, R48 ;  /* 0x0000001056187825 */ /* 0x001fcc00078e0030 */
[----:B------:R-:W5:Y:S01]  /*0f80*/  LDG.E.128 R24, desc[UR8][R24.64] ;  /* 0x0000000818187981 */ /* 0x000f62000c1e1d00 */
[----:B-1----:R-:W-:-:S05]  /*0f90*/  @P1 IMAD.WIDE R28, R84, 0x4, R28 ;  /* 0x00000004541c1825 */ /* 0x002fca00078e021c */
[----:B------:R0:W5:Y:S01]  /*0fa0*/  @P1 LDG.E R90, desc[UR8][R28.64] ;  /* 0x000000081c5a1981 */ /* 0x000162000c1e1900 */
[----:B------:R-:W-:-:S04]  /*0fb0*/  ISETP.NE.U32.AND P0, PT, RZ, UR4, PT ;  /* 0x00000004ff007c0c */ /* 0x000fc8000bf05070 */
[----:B------:R-:W-:Y:S01]  /*0fc0*/  ISETP.NE.AND.EX P0, PT, RZ, UR5, PT, P0 ;  /* 0x00000005ff007c0c */ /* 0x000fe2000bf05300 */
[----:B------:R-:W-:-:S12]  /*0fd0*/  HFMA2 R89, -RZ, RZ, 0.1171875, 0 ;  /* 0x2f800000ff597431 */ /* 0x000fd800000001ff */
[----:B0-----:R-:W-:Y:S05]  /*0fe0*/  @!P0 BRA `(.L_x_23260) ;  /* 0x0000001400108947 */ /* 0x001fea0003800000 */
        /* <DEDUP_REMOVED lines=14> */
.L_x_28674:
[----:B------:R-:W-:Y:S05]  /*10d0*/  BRX R32 -0x10e0                                        (*"BRANCH_TARGETS .L_x_28675,.L_x_28676,.L_x_28677"*) ;  /* 0xffffffec20c87949 */ /* 0x000fea000383ffff */
.L_x_28677:
[----:B------:R-:W-:Y:S01]  /*10e0*/  IADD3 R32, PT, PT, R46, 0x1, RZ ;  /* 0x000000012e207810 */ /* 0x000fe20007ffe0ff */
[----:B------:R-:W-:Y:S02]  /*10f0*/  IMAD.MOV.U32 R44, RZ, RZ, R92 ;  /* 0x000000ffff2c7224 */ /* 0x000fe400078e005c */
[----:B------:R-:W-:Y:S01]  /*1100*/  IMAD.MOV.U32 R33, RZ, RZ, R79 ;  /* 0x000000ffff217224 */ /* 0x000fe200078e004f */
[----:B------:R-:W-:Y:S06]  /*1110*/  BRA `(.L_x_23262) ;  /* 0x0000000000ec7947 */ /* 0x000fec0003800000 */
.L_x_28675:
[----:B------:R-:W-:Y:S01]  /*1120*/  MOV R44, R92 ;  /* 0x0000005c002c7202 */ /* 0x000fe20000000f00 */
[----:B------:R-:W-:Y:S02]  /*1130*/  IMAD.MOV.U32 R32, RZ, RZ, 0x3 ;  /* 0x00000003ff207424 */ /* 0x000fe400078e00ff */
[----:B------:R-:W-:Y:S01]  /*1140*/  IMAD.MOV.U32 R33, RZ, RZ, R80 ;  /* 0x000000ffff217224 */ /* 0x000fe200078e0050 */
[----:B------:R-:W-:Y:S06]  /*1150*/  BRA `(.L_x_23262) ;  /* 0x0000000000dc7947 */ /* 0x000fec0003800000 */
.L_x_28676:
        /* <DEDUP_REMOVED lines=13> */
.L_x_23264:
[----:B------:R-:W-:Y:S05]  /*1230*/  BSYNC.RECONVERGENT B2 ;  /* 0x0000000000027941 */ /* 0x000fea0003800200 */
.L_x_23263:
        /* <DEDUP_REMOVED lines=41> */
.L_x_23262:
[----:B------:R-:W-:Y:S05]  /*14d0*/  BSYNC.RECONVERGENT B1 ;  /* 0x0000000000017941 */ /* 0x000fea0003800200 */
.L_x_23261:
[----:B------:R-:W-:Y:S01]  /*14e0*/  I2FP.F32.U32 R34, R33 ;  /* 0x0000002100227245 */ /* 0x000fe20000201000 */
[----:B-----5:R-:W-:Y:S01]  /*14f0*/  FMUL.FTZ R24, R24, R90 ;  /* 0x0000005a18187220 */ /* 0x020fe20000410000 */
[----:B------:R-:W-:Y:S01]  /*1500*/  MOV R87, UR32 ;  /* 0x0000002000577c02 */ /* 0x000fe20008000f00 */
[----:B------:R-:W-:Y:S01]  /*1510*/  IMAD.U32 R88, RZ, RZ, UR31 ;  /* 0x0000001fff587e24 */ /* 0x000fe2000f8e00ff */
[----:B------:R-:W-:Y:S01]  /*1520*/  ISETP.NE.AND P3, PT, R32, 0x1, PT ;  /* 0x000000012000780c */ /* 0x000fe20003f65270 */
[----:B------:R-:W-:Y:S01]  /*1530*/  FFMA.FTZ R33, R34, R89, 1.1641532182693481445e-10 ;  /* 0x2f00000022217423 */ /* 0x000fe20000010059 */
[----:B------:R-:W-:Y:S01]  /*1540*/  BSSY.RECONVERGENT B1, `(.L_x_23265) ;  /* 0x0000049000017945 */ /* 0x000fe20003800200 */
[----:B------:R-:W-:-:S03]  /*1550*/  FMUL.FTZ R24, R24, R87 ;  /* 0x0000005718187220 */ /* 0x000fc60000410000 */
        /* <DEDUP_REMOVED lines=15> */
.L_x_23267:
        /* <DEDUP_REMOVED lines=13> */
.L_x_23269:
[----:B------:R-:W-:Y:S05]  /*1720*/  BSYNC.RECONVERGENT B2 ;  /* 0x0000000000027941 */ /* 0x000fea0003800200 */
.L_x_23268:
        /* <DEDUP_REMOVED lines=42> */
.L_x_23266:
[----:B------:R-:W-:Y:S05]  /*19d0*/  BSYNC.RECONVERGENT B1 ;  /* 0x0000000000017941 */ /* 0x000fea0003800200 */
.L_x_23265:
        /* <DEDUP_REMOVED lines=21> */
.L_x_23272:
        /* <DEDUP_REMOVED lines=13> */
.L_x_23274:
[----:B------:R-:W-:Y:S05]  /*1c00*/  BSYNC.RECONVERGENT B2 ;  /* 0x0000000000027941 */ /* 0x000fea0003800200 */
.L_x_23273:
        /* <DEDUP_REMOVED lines=42> */
.L_x_23271:
[----:B------:R-:W-:Y:S05]  /*1eb0*/  BSYNC.RECONVERGENT B1 ;  /* 0x0000000000017941 */ /* 0x000fea0003800200 */
.L_x_23270:
[----:B------:R-:W-:Y:S01]  /*1ec0*/  I2FP.F32.U32 R28, R29 ;  /* 0x0000001d001c7245 */ /* 0x000fe20000201000 */
[----:B------:R-:W-:Y:S01]  /*1ed0*/  FMUL.FTZ R26, R26, R90 ;  /* 0x0000005a1a1a7220 */ /* 0x000fe20000410000 */
[----:B------:R-:W-:Y:S01]  /*1ee0*/  ISETP.NE.AND P5, PT, R32, 0x1, PT ;  /* 0x000000012000780c */ /* 0x000fe20003fa5270 */
[----:B------:R-:W-:Y:S01]  /*1ef0*/  BSSY.RECONVERGENT B1, `(.L_x_23275) ;  /* 0x000004a000017945 */ /* 0x000fe20003800200 */
[----:B------:R-:W-:Y:S02]  /*1f00*/  IMAD.MOV.U32 R38, RZ, RZ, 0x2 ;  /* 0x00000002ff267424 */ /* 0x000fe400078e00ff */
[----:B------:R-:W-:Y:S01]  /*1f10*/  FFMA.FTZ R29, R28, R89, 1.1641532182693481445e-10 ;  /* 0x2f0000001c1d7423 */ /* 0x000fe20000010059 */
[----:B------:R-:W-:-:S04]  /*1f20*/  FMUL.FTZ R26, R26, R87 ;  /* 0x000000571a1a7220 */ /* 0x000fc80000410000 */
        /* <DEDUP_REMOVED lines=14> */
.L_x_23277:
        /* <DEDUP_REMOVED lines=13> */
.L_x_23279:
[----:B------:R-:W-:Y:S05]  /*20e0*/  BSYNC.RECONVERGENT B2 ;  /* 0x0000000000027941 */ /* 0x000fea0003800200 */
.L_x_23278:
        /* <DEDUP_REMOVED lines=42> */
.L_x_23276:
[----:B------:R-:W-:Y:S05]  /*2390*/  BSYNC.RECONVERGENT B1 ;  /* 0x0000000000017941 */ /* 0x000fea0003800200 */
.L_x_23275:
        /* <DEDUP_REMOVED lines=9> */
.L_x_23260:
        /* <DEDUP_REMOVED lines=16> */
.L_x_23283:
        /* <DEDUP_REMOVED lines=13> */
.L_x_23285:
[----:B------:R-:W-:Y:S05]  /*2600*/  BSYNC.RECONVERGENT B2 ;  /* 0x0000000000027941 */ /* 0x000fea0003800200 */
.L_x_23284:
        /* <DEDUP_REMOVED lines=41> */
.L_x_23282:
[----:B------:R-:W-:Y:S05]  /*28a0*/  BSYNC.RECONVERGENT B1 ;  /* 0x0000000000017941 */ /* 0x000fea0003800200 */
.L_x_23281:
[----:B------:R-:W-:Y:S01]  /*28b0*/  ISETP.NE.AND P3, PT, R30, 0x1, PT ;  /* 0x000000011e00780c */ /* 0x000fe20003f65270 */
[----:B------:R-:W-:Y:S01]  /*28c0*/  IMAD.U32 R88, RZ, RZ, UR31 ;  /* 0x0000001fff587e24 */ /* 0x000fe2000f8e00ff */
[----:B------:R-:W-:Y:S01]  /*28d0*/  I2FP.F32.U32 R28, R28 ;  /* 0x0000001c001c7245 */ /* 0x000fe20000201000 */
[----:B-----5:R-:W-:Y:S01]  /*28e0*/  FMUL.FTZ R34, R24, R90 ;  /* 0x0000005a18227220 */ /* 0x020fe20000410000 */
[----:B------:R-:W-:Y:S01]  /*28f0*/  MOV R87, UR32 ;  /* 0x0000002000577c02 */ /* 0x000fe20008000f00 */
[----:B------:R-:W-:Y:S01]  /*2900*/  BSSY.RECONVERGENT B1, `(.L_x_23286) ;  /* 0x0000047000017945 */ /* 0x000fe20003800200 */
[----:B------:R-:W-:Y:S02]  /*2910*/  IMAD.MOV.U32 R24, RZ, RZ, R78 ;  /* 0x000000ffff187224 */ /* 0x000fe400078e004e */
[----:B------:R-:W-:Y:S01]  /*2920*/  FFMA.FTZ R29, R28, R89, 1.1641532182693481445e-10 ;  /* 0x2f0000001c1d7423 */ /* 0x000fe20000010059 */
[----:B------:R-:W-:Y:S02]  /*2930*/  IMAD.MOV.U32 R28, RZ, RZ, 0x2 ;  /* 0x00000002ff1c7424 */ /* 0x000fe400078e00ff */
        /* <DEDUP_REMOVED lines=11> */
.L_x_23288:
        /* <DEDUP_REMOVED lines=13> */
.L_x_23290:
[----:B------:R-:W-:Y:S05]  /*2ac0*/  BSYNC.RECONVERGENT B2 ;  /* 0x0000000000027941 */ /* 0x000fea0003800200 */
.L_x_23289:
        /* <DEDUP_REMOVED lines=42> */
.L_x_23287:
[----:B------:R-:W-:Y:S05]  /*2d70*/  BSYNC.RECONVERGENT B1 ;  /* 0x0000000000017941 */ /* 0x000fea0003800200 */
.L_x_23286:
[----:B------:R-:W-:Y:S01]  /*2d80*/  ISETP.NE.AND P4, PT, R28, 0x1, PT ;  /* 0x000000011c00780c */ /* 0x000fe20003f85270 */
[----:B------:R-:W-:Y:S01]  /*2d90*/  BSSY.RECONVERGENT B1, `(.L_x_23291) ;  /* 0x0000049000017945 */ /* 0x000fe20003800200 */
[----:B------:R-:W-:-:S05]  /*2da0*/  I2FP.F32.U32 R24, R24 ;  /* 0x0000001800187245 */ /* 0x000fca0000201000 */
[----:B------:R-:W-:Y:S01]  /*2db0*/  FFMA.FTZ R29, R24, R89, 1.1641532182693481445e-10 ;  /* 0x2f000000181d7423 */ /* 0x000fe20000010059 */
[----:B------:R-:W-:Y:S01]  /*2dc0*/  FMUL.FTZ R24, R25, R90 ;  /* 0x0000005a19187220 */ /* 0x000fe20000410000 */
[----:B------:R-:W-:-:S03]  /*2dd0*/  MOV R25, R78 ;  /* 0x0000004e00197202 */ /* 0x000fc60000000f00 */
        /* <DEDUP_REMOVED lines=12> */
.L_x_23293:
        /* <DEDUP_REMOVED lines=13> */
.L_x_23295:
[----:B------:R-:W-:Y:S05]  /*2f70*/  BSYNC.RECONVERGENT B2 ;  /* 0x0000000000027941 */ /* 0x000fea0003800200 */
.L_x_23294:
        /* <DEDUP_REMOVED lines=42> */
.L_x_23292:
[----:B------:R-:W-:Y:S05]  /*3220*/  BSYNC.RECONVERGENT B1 ;  /* 0x0000000000017941 */ /* 0x000fea0003800200 */
.L_x_23291:
        /* <DEDUP_REMOVED lines=18> */
.L_x_23298:
        /* <DEDUP_REMOVED lines=13> */
.L_x_23300:
[----:B------:R-:W-:Y:S05]  /*3420*/  BSYNC.RECONVERGENT B2 ;  /* 0x0000000000027941 */ /* 0x000fea0003800200 */
.L_x_23299:
        /* <DEDUP_REMOVED lines=42> */
.L_x_23297:
[----:B------:R-:W-:Y:S05]  /*36d0*/  BSYNC.RECONVERGENT B1 ;  /* 0x0000000000017941 */ /* 0x000fea0003800200 */
.L_x_23296:
[----:B------:R-:W-:Y:S02]  /*36e0*/  I2FP.F32.U32 R24, R25 ;  /* 0x0000001900187245 */ /* 0x000fe40000201000 */
[----:B------:R-:W-:-:S03]  /*36f0*/  FSEL R26, R26, RZ, P4 ;  /* 0x000000ff1a1a7208 */ /* 0x000fc60002000000 */
[----:B------:R-:W-:Y:S01]  /*3700*/  FFMA.FTZ R25, R24, R89, 1.1641532182693481445e-10 ;  /* 0x2f00000018197423 */ /* 0x000fe20000010059 */
[----:B------:R-:W-:-:S04]  /*3710*/  FMUL.FTZ R24, R27, R90 ;  /* 0x0000005a1b187220 */ /* 0x000fc80000410000 */
[----:B------:R-:W-:Y:S01]  /*3720*/  FMUL.FTZ R27, R24, R87 ;  /* 0x00000057181b7220 */ /* 0x000fe20000410000 */
[----:B------:R-:W-:Y:S02]  /*3730*/  FSETP.GTU.FTZ.AND P6, PT, R25, R88, PT ;  /* 0x000000581900720b */ /* 0x000fe40003fdc000 */
[----:B------:R-:W-:Y:S02]  /*3740*/  FSEL R24, R34, RZ, P2 ;  /* 0x000000ff22187208 */ /* 0x000fe40001000000 */
[----:B------:R-:W-:Y:S02]  /*3750*/  PLOP3.LUT P5, PT, P6, PT, PT, 0x8, 0x80 ;  /* 0x000000000080781c */ /* 0x000fe400037ae170 */
[----:B------:R-:W-:Y:S02]  /*3760*/  FSEL R25, R35, RZ, P3 ;  /* 0x000000ff23197208 */ /* 0x000fe40001800000 */
[----:B------:R-:W-:-:S09]  /*3770*/  FSEL R27, R27, RZ, !P6 ;  /* 0x000000ff1b1b7208 */ /* 0x000fd20007000000 */
.L_x_23280:
[----:B------:R-:W0:Y:S01]  /*3780*/  LDC.64 R96, c[0x0][0x3a8] ;  /* 0x0000ea00ff607b82 */ /* 0x000e220000000a00 */
[----:B------:R-:W-:Y:S02]  /*3790*/  SEL R28, RZ, 0x1000000, !P5 ;  /* 0x01000000ff1c7807 */ /* 0x000fe40006800000 */
[----:B------:R-:W-:Y:S02]  /*37a0*/  SEL R29, RZ, 0x10000, !P4 ;  /* 0x00010000ff1d7807 */ /* 0x000fe40006000000 */
[----:B------:R-:W-:Y:S02]  /*37b0*/  SEL R30, RZ, 0x100, !P3 ;  /* 0x00000100ff1e7807 */ /* 0x000fe40005800000 */
[----:B------:R-:W-:Y:S01]  /*37c0*/  IADD3 R91, PT, PT, R86, 0x20, RZ ;  /* 0x00000020565b7810 */ /* 0x000fe20007ffe0ff */
[----:B------:R-:W1:Y:S01]  /*37d0*/  LDC.64 R94, c[0x0][0x3b0] ;  /* 0x0000ec00ff5e7b82 */ /* 0x000e620000000a00 */
[----:B------:R-:W-:Y:S02]  /*37e0*/  IADD3 R28, PT, PT, R30, R28, R29 ;  /* 0x0000001c1e1c7210 */ /* 0x000fe40007ffe01d */
[----:B------:R-:W-:-:S05]  /*37f0*/  SEL R29, RZ, 0x1, !P2 ;  /* 0x00000001ff1d7807 */ /* 0x000fca0005000000 */
[----:B------:R-:W-:Y:S02]  /*3800*/  IMAD.IADD R37, R28, 0x1, R29 ;  /* 0x000000011c257824 */ /* 0x000fe400078e021d */
[----:B------:R-:W-:-:S04]  /*3810*/  IMAD.WIDE.U32 R28, R91, 0x10, R48 ;  /* 0x000000105b1c7825 */ /* 0x000fc800078e0030 */
[----:B0-----:R-:W-:-:S05]  /*3820*/  IMAD.WIDE.U32 R34, R86, 0x10, R96 ;  /* 0x0000001056227825 */ /* 0x001fca00078e0060 */
[----:B------:R0:W-:Y:S01]  /*3830*/  STG.E.128 desc[UR8][R34.64], R24 ;  /* 0x0000001822007986 */ /* 0x0001e2000c101d08 */
[----:B-1----:R-:W-:-:S05]  /*3840*/  IMAD.WIDE.U32 R32, R86, 0x4, R94 ;  /* 0x0000000456207825 */ /* 0x002fca00078e005e */
[----:B------:R0:W-:Y:S04]  /*3850*/  STG.E desc[UR8][R32.64], R37 ;  /* 0x0000002520007986 */ /* 0x0001e8000c101908 */
        /* <DEDUP_REMOVED lines=21> */
.L_x_23304:
        /* <DEDUP_REMOVED lines=13> */
.L_x_23306:
[----:B------:R-:W-:Y:S05]  /*3a80*/  BSYNC.RECONVERGENT B2 ;  /* 0x0000000000027941 */ /* 0x000fea0003800200 */
.L_x_23305:
        /* <DEDUP_REMOVED lines=41> */
.L_x_23303:
[----:B------:R-:W-:Y:S05]  /*3d20*/  BSYNC.RECONVERGENT B1 ;  /* 0x0000000000017941 */ /* 0x000fea0003800200 */
.L_x_23302:
[----:B------:R-:W-:Y:S01]  /*3d30*/  I2FP.F32.U32 R38, R37 ;  /* 0x0000002500267245 */ /* 0x000fe20000201000 */
[----:B-----5:R-:W-:Y:S01]  /*3d40*/  FMUL.FTZ R28, R28, R90 ;  /* 0x0000005a1c1c7220 */ /* 0x020fe20000410000 */
        /* <DEDUP_REMOVED lines=19> */
.L_x_23309:
        /* <DEDUP_REMOVED lines=13> */
.L_x_23311:
[----:B------:R-:W-:Y:S05]  /*3f50*/  BSYNC.RECONVERGENT B2 ;  /* 0x0000000000027941 */ /* 0x000fea0003800200 */
.L_x_23310:
        /* <DEDUP_REMOVED lines=42> */
.L_x_23308:
[----:B------:R-:W-:Y:S05]  /*4200*/  BSYNC.RECONVERGENT B1 ;  /* 0x0000000000017941 */ /* 0x000fea0003800200 */
.L_x_23307:
        /* <DEDUP_REMOVED lines=21> */
.L_x_23314:
        /* <DEDUP_REMOVED lines=13> */
.L_x_23316:
[----:B------:R-:W-:Y:S05]  /*4430*/  BSYNC.RECONVERGENT B2 ;  /* 0x0000000000027941 */ /* 0x000fea0003800200 */
.L_x_23315:
        /* <DEDUP_REMOVED lines=42> */
.L_x_23313:
[----:B------:R-:W-:Y:S05]  /*46e0*/  BSYNC.RECONVERGENT B1 ;  /* 0x0000000000017941 */ /* 0x000fea0003800200 */
.L_x_23312:
[----:B------:R-:W-:Y:S01]  /*46f0*/  I2FP.F32.U32 R32, R33 ;  /* 0x0000002100207245 */ /* 0x000fe20000201000 */
[----:B------:R-:W-:Y:S01]  /*4700*/  FMUL.FTZ R30, R30, R90 ;  /* 0x0000005a1e1e7220 */ /* 0x000fe20000410000 */
[----:B------:R-:W-:Y:S01]  /*4710*/  ISETP.NE.AND P5, PT, R36, 0x1, PT ;  /* 0x000000012400780c */ /* 0x000fe20003fa5270 */
[----:B------:R-:W-:Y:S01]  /*4720*/  BSSY.RECONVERGENT B1, `(.L_x_23317) ;  /* 0x000004a000017945 */ /* 0x000fe20003800200 */
[----:B------:R-:W-:Y:S02]  /*4730*/  HFMA2 R42, -RZ, RZ, 0, 1.1920928955078125e-07 ;  /* 0x00000002ff2a7431 */ /* 0x000fe400000001ff */
        /* <DEDUP_REMOVED lines=16> */
.L_x_23319:
        /* <DEDUP_REMOVED lines=13> */
.L_x_23321:
[----:B------:R-:W-:Y:S05]  /*4910*/  BSYNC.RECONVERGENT B2 ;  /* 0x0000000000027941 */ /* 0x000fea0003800200 */
.L_x_23320:
        /* <DEDUP_REMOVED lines=42> */
.L_x_23318:
[----:B------:R-:W-:Y:S05]  /*4bc0*/  BSYNC.RECONVERGENT B1 ;  /* 0x0000000000017941 */ /* 0x000fea0003800200 */
.L_x_23317:
        /* <DEDUP_REMOVED lines=9> */
.L_x_23301:
        /* <DEDUP_REMOVED lines=16> */
.L_x_23325:
        /* <DEDUP_REMOVED lines=13> */
.L_x_23327:
[----:B------:R-:W-:Y:S05]  /*4e30*/  BSYNC.RECONVERGENT B2 ;  /* 0x0000000000027941 */ /* 0x000fea0003800200 */
.L_x_23326:
        /* <DEDUP_REMOVED lines=41> */
.L_x_23324:
[----:B------:R-:W-:Y:S05]  /*50d0*/  BSYNC.RECONVERGENT B1 ;  /* 0x0000000000017941 */ /* 0x000fea0003800200 */
.L_x_23323:
[----:B------:R-:W-:Y:S01]  /*50e0*/  ISETP.NE.AND P3, PT, R34, 0x1, PT ;  /* 0x000000012200780c */ /* 0x000fe20003f65270 */
[----:B-----5:R-:W-:Y:S01]  /*50f0*/  FMUL.FTZ R38, R28, R90 ;  /* 0x0000005a1c267220 */ /* 0x020fe20000410000 */
        /* <DEDUP_REMOVED lines=16> */
.L_x_23330:
        /* <DEDUP_REMOVED lines=13> */
.L_x_23332:
[----:B------:R-:W-:Y:S05]  /*52d0*/  BSYNC.RECONVERGENT B2 ;  /* 0x0000000000027941 */ /* 0x000fea0003800200 */
.L_x_23331:
        /* <DEDUP_REMOVED lines=42> */
.L_x_23329:
[----:B------:R-:W-:Y:S05]  /*5580*/  BSYNC.RECONVERGENT B1 ;  /* 0x0000000000017941 */ /* 0x000fea0003800200 */
.L_x_23328:
[----:B------:R-:W-:Y:S01]  /*5590*/  ISETP.NE.AND P4, PT, R32, 0x1, PT ;  /* 0x000000012000780c */ /* 0x000fe20003f85270 */
[----:B------:R-:W-:Y:S01]  /*55a0*/  BSSY.RECONVERGENT B1, `(.L_x_23333) ;  /* 0x0000049000017945 */ /* 0x000fe20003800200 */
[----:B------:R-:W-:-:S05]  /*55b0*/  I2FP.F32.U32 R28, R28 ;  /* 0x0000001c001c7245 */ /* 0x000fca0000201000 */
[----:B------:R-:W-:Y:S01]  /*55c0*/  FFMA.FTZ R33, R28, R89, 1.1641532182693481445e-10 ;  /* 0x2f0000001c217423 */ /* 0x000fe20000010059 */
[----:B------:R-:W-:Y:S01]  /*55d0*/  FMUL.FTZ R28, R29, R90 ;  /* 0x0000005a1d1c7220 */ /* 0x000fe20000410000 */
[----:B------:R-:W-:-:S03]  /*55e0*/  IMAD.MOV.U32 R29, RZ, RZ, R78 ;  /* 0x000000ffff1d7224 */ /* 0x000fc600078e004e */
        /* <DEDUP_REMOVED lines=12> */
.L_x_23335:
        /* <DEDUP_REMOVED lines=13> */
.L_x_23337:
[----:B------:R-:W-:Y:S05]  /*5780*/  BSYNC.RECONVERGENT B2 ;  /* 0x0000000000027941 */ /* 0x000fea0003800200 */
.L_x_23336:
        /* <DEDUP_REMOVED lines=42> */
.L_x_23334:
[----:B------:R-:W-:Y:S05]  /*5a30*/  BSYNC.RECONVERGENT B1 ;  /* 0x0000000000017941 */ /* 0x000fea0003800200 */
.L_x_23333:
        /* <DEDUP_REMOVED lines=18> */
.L_x_23340:
        /* <DEDUP_REMOVED lines=13> */
.L_x_23342:
[----:B------:R-:W-:Y:S05]  /*5c30*/  BSYNC.RECONVERGENT B2 ;  /* 0x0000000000027941 */ /* 0x000fea0003800200 */
.L_x_23341:
        /* <DEDUP_REMOVED lines=42> */
.L_x_23339:
[----:B------:R-:W-:Y:S05]  /*5ee0*/  BSYNC.RECONVERGENT B1 ;  /* 0x0000000000017941 */ /* 0x000fea0003800200 */
.L_x_23338:
        /* <DEDUP_REMOVED lines=10> */
.L_x_23322:
[----:B------:R-:W-:Y:S01]  /*5f90*/  SEL R32, RZ, 0x1000000, !P5 ;  /* 0x01000000ff207807 */ /* 0x000fe20006800000 */
[C---:B------:R-:W-:Y:S01]  /*5fa0*/  IMAD.WIDE.U32 R38, R91.reuse, 0x10, R96 ;  /* 0x000000105b267825 */ /* 0x040fe200078e0060 */
[----:B------:R-:W-:Y:S02]  /*5fb0*/  SEL R33, RZ, 0x10000, !P4 ;  /* 0x00010000ff217807 */ /* 0x000fe40006000000 */
[----:B------:R-:W-:Y:S01]  /*5fc0*/  SEL R34, RZ, 0x100, !P3 ;  /* 0x00000100ff227807 */ /* 0x000fe20005800000 */
[----:B------:R-:W-:Y:S01]  /*5fd0*/  IMAD.WIDE.U32 R36, R91, 0x4, R94 ;  /* 0x000000045b247825 */ /* 0x000fe200078e005e */
[----:B------:R-:W-:Y:S01]  /*5fe0*/  SEL R35, RZ, 0x1, !P2 ;  /* 0x00000001ff237807 */ /* 0x000fe20005000000 */
[----:B------:R0:W-:Y:S01]  /*5ff0*/  STG.E.128 desc[UR8][R38.64], R28 ;  /* 0x0000001c26007986 */ /* 0x0001e2000c101d08 */
[----:B------:R-:W-:Y:S02]  /*6000*/  IADD3 R32, PT, PT, R34, R32, R33 ;  /* 0x0000002022207210 */ /* 0x000fe40007ffe021 */
[----:B------:R-:W-:-:S03]  /*6010*/  IADD3 R93, PT, PT, R86, 0x40, RZ ;  /* 0x00000040565d7810 */ /* 0x000fc60007ffe0ff */
[----:B------:R-:W-:Y:S02]  /*6020*/  IMAD.IADD R41, R32, 0x1, R35 ;  /* 0x0000000120297824 */ /* 0x000fe400078e0223 */
[----:B------:R-:W-:-:S03]  /*6030*/  IMAD.WIDE.U32 R32, R93, 0x10, R48 ;  /* 0x000000105d207825 */ /* 0x000fc600078e0030 */
        /* <DEDUP_REMOVED lines=22> */
.L_x_23346:
        /* <DEDUP_REMOVED lines=13> */
.L_x_23348:
[----:B------:R-:W-:Y:S05]  /*6270*/  BSYNC.RECONVERGENT B2 ;  /* 0x0000000000027941 */ /* 0x000fea0003800200 */
.L_x_23347:
        /* <DEDUP_REMOVED lines=41> */
.L_x_23345:
[----:B------:R-:W-:Y:S05]  /*6510*/  BSYNC.RECONVERGENT B1 ;  /* 0x0000000000017941 */ /* 0x000fea0003800200 */
.L_x_23344:
        /* <DEDUP_REMOVED lines=21> */
.L_x_23351:
        /* <DEDUP_REMOVED lines=13> */
.L_x_23353:
[----:B------:R-:W-:Y:S05]  /*6740*/  BSYNC.RECONVERGENT B2 ;  /* 0x0000000000027941 */ /* 0x000fea0003800200 */
.L_x_23352:
        /* <DEDUP_REMOVED lines=42> */
.L_x_23350:
[----:B------:R-:W-:Y:S05]  /*69f0*/  BSYNC.RECONVERGENT B1 ;  /* 0x0000000000017941 */ /* 0x000fea0003800200 */
.L_x_23349:
        /* <DEDUP_REMOVED lines=21> */
.L_x_23356:
        /* <DEDUP_REMOVED lines=13> */
.L_x_23358:
[----:B------:R-:W-:Y:S05]  /*6c20*/  BSYNC.RECONVERGENT B2 ;  /* 0x0000000000027941 */ /* 0x000fea0003800200 */
.L_x_23357:
        /* <DEDUP_REMOVED lines=42> */
.L_x_23355:
[----:B------:R-:W-:Y:S05]  /*6ed0*/  BSYNC.RECONVERGENT B1 ;  /* 0x0000000000017941 */ /* 0x000fea0003800200 */
.L_x_23354:
        /* <DEDUP_REMOVED lines=21> */
.L_x_23361:
        /* <DEDUP_REMOVED lines=13> */
.L_x_23363:
[----:B------:R-:W-:Y:S05]  /*7100*/  BSYNC.RECONVERGENT B2 ;  /* 0x0000000000027941 */ /* 0x000fea0003800200 */
.L_x_23362:
        /* <DEDUP_REMOVED lines=42> */
.L_x_23360:
[----:B------:R-:W-:Y:S05]  /*73b0*/  BSYNC.RECONVERGENT B1 ;  /* 0x0000000000017941 */ /* 0x000fea0003800200 */
.L_x_23359:
        /* <DEDUP_REMOVED lines=9> */
.L_x_23343:
        /* <DEDUP_REMOVED lines=16> */
.L_x_23367:
        /* <DEDUP_REMOVED lines=13> */
.L_x_23369:
[----:B------:R-:W-:Y:S05]  /*7620*/  BSYNC.RECONVERGENT B2 ;  /* 0x0000000000027941 */ /* 0x000fea0003800200 */
.L_x_23368:
        /* <DEDUP_REMOVED lines=41> */
.L_x_23366:
[----:B------:R-:W-:Y:S05]  /*78c0*/  BSYNC.RECONVERGENT B1 ;  /* 0x0000000000017941 */ /* 0x000fea0003800200 */
.L_x_23365:
        /* <DEDUP_REMOVED lines=18> */
.L_x_23372:
        /* <DEDUP_REMOVED lines=13> */
.L_x_23374:
[----:B------:R-:W-:Y:S05]  /*7ac0*/  BSYNC.RECONVERGENT B2 ;  /* 0x0000000000027941 */ /* 0x000fea0003800200 */
.L_x_23373:
        /* <DEDUP_REMOVED lines=42> */
.L_x_23371:
[----:B------:R-:W-:Y:S05]  /*7d70*/  BSYNC.RECONVERGENT B1 ;  /* 0x0000000000017941 */ /* 0x000fea0003800200 */
.L_x_23370:
        /* <DEDUP_REMOVED lines=18> */
.L_x_23377:
        /* <DEDUP_REMOVED lines=13> */
.L_x_23379:
[----:B------:R-:W-:Y:S05]  /*7f70*/  BSYNC.RECONVERGENT B2 ;  /* 0x0000000000027941 */ /* 0x000fea0003800200 */
.L_x_23378:
        /* <DEDUP_REMOVED lines=42> */
.L_x_23376:
[----:B------:R-:W-:Y:S05]  /*8220*/  BSYNC.RECONVERGENT B1 ;  /* 0x0000000000017941 */ /* 0x000fea0003800200 */
.L_x_23375:
        /* <DEDUP_REMOVED lines=18> */
.L_x_23382:
        /* <DEDUP_REMOVED lines=13> */
.L_x_23384:
[----:B------:R-:W-:Y:S05]  /*8420*/  BSYNC.RECONVERGENT B2 ;  /* 0x0000000000027941 */ /* 0x000fea0003800200 */
.L_x_23383:
        /* <DEDUP_REMOVED lines=42> */
.L_x_23381:
[----:B------:R-:W-:Y:S05]  /*86d0*/  BSYNC.RECONVERGENT B1 ;  /* 0x0000000000017941 */ /* 0x000fea0003800200 */
.L_x_23380:
        /* <DEDUP_REMOVED lines=10> */
.L_x_23364:
        /* <DEDUP_REMOVED lines=33> */
.L_x_23388:
        /* <DEDUP_REMOVED lines=13> */
.L_x_23390:
[----:B------:R-:W-:Y:S05]  /*8a60*/  BSYNC.RECONVERGENT B2 ;  /* 0x0000000000027941 */ /* 0x000fea0003800200 */
.L_x_23389:
        /* <DEDUP_REMOVED lines=42> */
.L_x_23387:
[----:B------:R-:W-:Y:S05]  /*8d10*/  BSYNC.RECONVERGENT B1 ;  /* 0x0000000000017941 */ /* 0x000fea0003800200 */
.L_x_23386:
        /* <DEDUP_REMOVED lines=21> */
.L_x_23393:
        /* <DEDUP_REMOVED lines=13> */
.L_x_23395:
[----:B------:R-:W-:Y:S05]  /*8f40*/  BSYNC.RECONVERGENT B2 ;  /* 0x0000000000027941 */ /* 0x000fea0003800200 */
.L_x_23394:
        /* <DEDUP_REMOVED lines=42> */
.L_x_23392:
[----:B------:R-:W-:Y:S05]  /*91f0*/  BSYNC.RECONVERGENT B1 ;  /* 0x0000000000017941 */ /* 0x000fea0003800200 */
.L_x_23391:
        /* <DEDUP_REMOVED lines=21> */
.L_x_23398:
        /* <DEDUP_REMOVED lines=13> */
.L_x_23400:
[----:B------:R-:W-:Y:S05]  /*9420*/  BSYNC.RECONVERGENT B2 ;  /* 0x0000000000027941 */ /* 0x000fea0003800200 */
.L_x_23399:
        /* <DEDUP_REMOVED lines=42> */
.L_x_23397:
[----:B------:R-:W-:Y:S05]  /*96d0*/  BSYNC.RECONVERGENT B1 ;  /* 0x0000000000017941 */ /* 0x000fea0003800200 */
.L_x_23396:
        /* <DEDUP_REMOVED lines=21> */
.L_x_23403:
        /* <DEDUP_REMOVED lines=13> */
.L_x_23405:
[----:B------:R-:W-:Y:S05]  /*9900*/  BSYNC.RECONVERGENT B2 ;  /* 0x0000000000027941 */ /* 0x000fea0003800200 */
.L_x_23404:
        /* <DEDUP_REMOVED lines=42> */
.L_x_23402:
[----:B------:R-:W-:Y:S05]  /*9bb0*/  BSYNC.RECONVERGENT B1 ;  /* 0x0000000000017941 */ /* 0x000fea0003800200 */
.L_x_23401:
        /* <DEDUP_REMOVED lines=9> */
.L_x_23385:
        /* <DEDUP_REMOVED lines=16> */
.L_x_23409:
        /* <DEDUP_REMOVED lines=13> */
.L_x_23411:
[----:B------:R-:W-:Y:S05]  /*9e20*/  BSYNC.RECONVERGENT B2 ;  /* 0x0000000000027941 */ /* 0x000fea0003800200 */
.L_x_23410:
        /* <DEDUP_REMOVED lines=42> */
.L_x_23408:
[----:B------:R-:W-:Y:S05]  /*a0d0*/  BSYNC.RECONVERGENT B1 ;  /* 0x0000000000017941 */ /* 0x000fea0003800200 */
.L_x_23407:
        /* <DEDUP_REMOVED lines=18> */
.L_x_23414:
        /* <DEDUP_REMOVED lines=13> */
.L_x_23416:
[----:B------:R-:W-:Y:S05]  /*a2d0*/  BSYNC.RECONVERGENT B2 ;  /* 0x0000000000027941 */ /* 0x000fea0003800200 */
.L_x_23415:
        /* <DEDUP_REMOVED lines=42> */
.L_x_23413:
[----:B------:R-:W-:Y:S05]  /*a580*/  BSYNC.RECONVERGENT B1 ;  /* 0x0000000000017941 */ /* 0x000fea0003800200 */
.L_x_23412:
        /* <DEDUP_REMOVED lines=18> */
.L_x_23419:
        /* <DEDUP_REMOVED lines=13> */
.L_x_23421:
[----:B------:R-:W-:Y:S05]  /*a780*/  BSYNC.RECONVERGENT B2 ;  /* 0x0000000000027941 */ /* 0x000fea0003800200 */
.L_x_23420:
        /* <DEDUP_REMOVED lines=42> */
.L_x_23418:
[----:B------:R-:W-:Y:S05]  /*aa30*/  BSYNC.RECONVERGENT B1 ;  /* 0x0000000000017941 */ /* 0x000fea0003800200 */
.L_x_23417:
        /* <DEDUP_REMOVED lines=18> */
.L_x_23424:
        /* <DEDUP_REMOVED lines=13> */
.L_x_23426:
[----:B------:R-:W-:Y:S05]  /*ac30*/  BSYNC.RECONVERGENT B2 ;  /* 0x0000000000027941 */ /* 0x000fea0003800200 */
.L_x_23425:
        /* <DEDUP_REMOVED lines=42> */
.L_x_23423:
[----:B------:R-:W-:Y:S05]  /*aee0*/  BSYNC.RECONVERGENT B1 ;  /* 0x0000000000017941 */ /* 0x000fea0003800200 */
.L_x_23422:
        /* <DEDUP_REMOVED lines=10> */
.L_x_23406:
        /* <DEDUP_REMOVED lines=33> */
.L_x_23430:
        /* <DEDUP_REMOVED lines=13> */
.L_x_23432:
[----:B------:R-:W-:Y:S05]  /*b270*/  BSYNC.RECONVERGENT B2 ;  /* 0x0000000000027941 */ /* 0x000fea0003800200 */
.L_x_23431:
        /* <DEDUP_REMOVED lines=42> */
.L_x_23429:
[----:B------:R-:W-:Y:S05]  /*b520*/  BSYNC.RECONVERGENT B1 ;  /* 0x0000000000017941 */ /* 0x000fea0003800200 */
.L_x_23428:
[----:B------:R-:W-:Y:S01]  /*b530*/  I2FP.F32.U32 R50, R100 ;  /* 0x0000006400327245 */ /* 0x000fe20000201000 */
[----:B-----5:R-:W-:Y:S01]  /*b540*/  FMUL.FTZ R40, R40, R90 ;  /* 0x0000005a28287220 */ /* 0x020fe20000410000 */
        /* <DEDUP_REMOVED lines=19> */
.L_x_23435:
        /* <DEDUP_REMOVED lines=13> */
.L_x_23437:
[----:B------:R-:W-:Y:S05]  /*b750*/  BSYNC.RECONVERGENT B2 ;  /* 0x0000000000027941 */ /* 0x000fea0003800200 */
.L_x_23436:
        /* <DEDUP_REMOVED lines=42> */
.L_x_23434:
[----:B------:R-:W-:Y:S05]  /*ba00*/  BSYNC.RECONVERGENT B1 ;  /* 0x0000000000017941 */ /* 0x000fea0003800200 */
.L_x_23433:
        /* <DEDUP_REMOVED lines=21> */
.L_x_23440:
        /* <DEDUP_REMOVED lines=13> */
.L_x_23442:
[----:B------:R-:W-:Y:S05]  /*bc30*/  BSYNC.RECONVERGENT B2 ;  /* 0x0000000000027941 */ /* 0x000fea0003800200 */
.L_x_23441:
        /* <DEDUP_REMOVED lines=42> */
.L_x_23439:
[----:B------:R-:W-:Y:S05]  /*bee0*/  BSYNC.RECONVERGENT B1 ;  /* 0x0000000000017941 */ /* 0x000fea0003800200 */
.L_x_23438:
        /* <DEDUP_REMOVED lines=21> */
.L_x_23445:
        /* <DEDUP_REMOVED lines=13> */
.L_x_23447:
[----:B------:R-:W-:Y:S05]  /*c110*/  BSYNC.RECONVERGENT B2 ;  /* 0x0000000000027941 */ /* 0x000fea0003800200 */
.L_x_23446:
        /* <DEDUP_REMOVED lines=42> */
.L_x_23444:
[----:B------:R-:W-:Y:S05]  /*c3c0*/  BSYNC.RECONVERGENT B1 ;  /* 0x0000000000017941 */ /* 0x000fea0003800200 */
.L_x_23443:
        /* <DEDUP_REMOVED lines=9> */
.L_x_23427:
        /* <DEDUP_REMOVED lines=16> */
.L_x_23451:
        /* <DEDUP_REMOVED lines=13> */
.L_x_23453:
[----:B------:R-:W-:Y:S05]  /*c630*/  BSYNC.RECONVERGENT B2 ;  /* 0x0000000000027941 */ /* 0x000fea0003800200 */
.L_x_23452:
        /* <DEDUP_REMOVED lines=42> */
.L_x_23450:
[----:B------:R-:W-:Y:S05]  /*c8e0*/  BSYNC.RECONVERGENT B1 ;  /* 0x0000000000017941 */ /* 0x000fea0003800200 */
.L_x_23449:
        /* <DEDUP_REMOVED lines=18> */
.L_x_23456:
        /* <DEDUP_REMOVED lines=13> */
.L_x_23458:
[----:B------:R-:W-:Y:S05]  /*cae0*/  BSYNC.RECONVERGENT B2 ;  /* 0x0000000000027941 */ /* 0x000fea0003800200 */
.L_x_23457:
        /* <DEDUP_REMOVED lines=42> */
.L_x_23455:
[----:B------:R-:W-:Y:S05]  /*cd90*/  BSYNC.RECONVERGENT B1 ;  /* 0x0000000000017941 */ /* 0x000fea0003800200 */
.L_x_23454:
        /* <DEDUP_REMOVED lines=18> */
.L_x_23461:
        /* <DEDUP_REMOVED lines=13> */
.L_x_23463:
[----:B------:R-:W-:Y:S05]  /*cf90*/  BSYNC.RECONVERGENT B2 ;  /* 0x0000000000027941 */ /* 0x000fea0003800200 */
.L_x_23462:
        /* <DEDUP_REMOVED lines=42> */
.L_x_23460:
[----:B------:R-:W-:Y:S05]  /*d240*/  BSYNC.RECONVERGENT B1 ;  /* 0x0000000000017941 */ /* 0x000fea0003800200 */
.L_x_23459:
        /* <DEDUP_REMOVED lines=18> */
.L_x_23466:
        /* <DEDUP_REMOVED lines=13> */
.L_x_23468:
[----:B------:R-:W-:Y:S05]  /*d440*/  BSYNC.RECONVERGENT B2 ;  /* 0x0000000000027941 */ /* 0x000fea0003800200 */
.L_x_23467:
        /* <DEDUP_REMOVED lines=42> */
.L_x_23465:
[----:B------:R-:W-:Y:S05]  /*d6f0*/  BSYNC.RECONVERGENT B1 ;  /* 0x0000000000017941 */ /* 0x000fea0003800200 */
.L_x_23464:
        /* <DEDUP_REMOVED lines=10> */
.L_x_23448:
        /* <DEDUP_REMOVED lines=14> */
[----:B------:R-:W1:Y:S02]  /*d880*/  LDC.64 R48, c[0x0][0x3a0] ;  /* 0x0000e800ff307b82 */ /* 0x000e640000000a00 */
[----:B-1----:R-:W-:-:S06]  /*d890*/  IMAD.WIDE.U32 R48, R109, 0x10, R48 ;  /* 0x000000106d307825 */ /* 0x002fcc00078e0030 */
[----:B0-----:R-:W5:Y:S01]  /*d8a0*/  LDG.E.128 R48, desc[UR8][R48.64] ;  /* 0x0000000830307981 */ /* 0x001f62000c1e1d00 */
        /* <DEDUP_REMOVED lines=16> */
.L_x_23472:
        /* <DEDUP_REMOVED lines=13> */
.L_x_23474:
[----:B------:R-:W-:Y:S05]  /*da80*/  BSYNC.RECONVERGENT B2 ;  /* 0x0000000000027941 */ /* 0x000fea0003800200 */
.L_x_23473:
        /* <DEDUP_REMOVED lines=42> */
.L_x_23471:
[----:B------:R-:W-:Y:S05]  /*dd30*/  BSYNC.RECONVERGENT B1 ;  /* 0x0000000000017941 */ /* 0x000fea0003800200 */
.L_x_23470:
        /* <DEDUP_REMOVED lines=21> */
.L_x_23477:
        /* <DEDUP_REMOVED lines=13> */
.L_x_23479:
[----:B------:R-:W-:Y:S05]  /*df60*/  BSYNC.RECONVERGENT B2 ;  /* 0x0000000000027941 */ /* 0x000fea0003800200 */
.L_x_23478:
        /* <DEDUP_REMOVED lines=42> */
.L_x_23476:
[----:B------:R-:W-:Y:S05]  /*e210*/  BSYNC.RECONVERGENT B1 ;  /* 0x0000000000017941 */ /* 0x000fea0003800200 */
.L_x_23475:
[----:B------:R-:W-:Y:S01]  /*e220*/  I2FP.F32.U32 R44, R44 ;  /* 0x0000002c002c7245 */ /* 0x000fe20000201000 */
[----:B------:R-:W-:Y:S01]  /*e230*/  FMUL.FTZ R98, R45, R90 ;  /* 0x0000005a2d627220 */ /* 0x000fe20000410000 */
[----:B------:R-:W-:Y:S01]  /*e240*/  ISETP.NE.AND P3, PT, R101, 0x1, PT ;  /* 0x000000016500780c */ /* 0x000fe20003f65270 */
[----:B------:R-:W-:Y:S02]  /*e250*/  BSSY.RECONVERGENT B1, `(.L_x_23480) ;  /* 0x000004a000017945 */ /* 0x000fe40003800200 */
[----:B------:R-:W-:Y:S01]  /*e260*/  FFMA.FTZ R45, R44, R89, 1.1641532182693481445e-10 ;  /* 0x2f0000002c2d7423 */ /* 0x000fe20000010059 */
[----:B------:R-:W-:-:S04]  /*e270*/  FMUL.FTZ R98, R98, R87 ;  /* 0x0000005762627220 */ /* 0x000fc80000410000 */
        /* <DEDUP_REMOVED lines=15> */
.L_x_23482:
        /* <DEDUP_REMOVED lines=13> */
.L_x_23484:
[----:B------:R-:W-:Y:S05]  /*e440*/  BSYNC.RECONVERGENT B2 ;  /* 0x0000000000027941 */ /* 0x000fea0003800200 */
.L_x_23483:
        /* <DEDUP_REMOVED lines=42> */
.L_x_23481:
[----:B------:R-:W-:Y:S05]  /*e6f0*/  BSYNC.RECONVERGENT B1 ;  /* 0x0000000000017941 */ /* 0x000fea0003800200 */
.L_x_23480:
        /* <DEDUP_REMOVED lines=21> */
.L_x_23487:
        /* <DEDUP_REMOVED lines=13> */
.L_x_23489:
[----:B------:R-:W-:Y:S05]  /*e920*/  BSYNC.RECONVERGENT B2 ;  /* 0x0000000000027941 */ /* 0x000fea0003800200 */
.L_x_23488:
        /* <DEDUP_REMOVED lines=42> */
.L_x_23486:
[----:B------:R-:W-:Y:S05]  /*ebd0*/  BSYNC.RECONVERGENT B1 ;  /* 0x0000000000017941 */ /* 0x000fea0003800200 */
.L_x_23485:
        /* <DEDUP_REMOVED lines=9> */
.L_x_23469:
        /* <DEDUP_REMOVED lines=16> */
.L_x_23493:
        /* <DEDUP_REMOVED lines=13> */
.L_x_23495:
[----:B------:R-:W-:Y:S05]  /*ee40*/  BSYNC.RECONVERGENT B2 ;  /* 0x0000000000027941 */ /* 0x000fea0003800200 */
.L_x_23494:
        /* <DEDUP_REMOVED lines=42> */
.L_x_23492:
[----:B------:R-:W-:Y:S05]  /*f0f0*/  BSYNC.RECONVERGENT B1 ;  /* 0x0000000000017941 */ /* 0x000fea0003800200 */
.L_x_23491:
        /* <DEDUP_REMOVED lines=18> */
.L_x_23498:
        /* <DEDUP_REMOVED lines=13> */
.L_x_23500:
[----:B------:R-:W-:Y:S05]  /*f2f0*/  BSYNC.RECONVERGENT B2 ;  /* 0x0000000000027941 */ /* 0x000fea0003800200 */
.L_x_23499:
        /* <DEDUP_REMOVED lines=42> */
.L_x_23497:
[----:B------:R-:W-:Y:S05]  /*f5a0*/  BSYNC.RECONVERGENT B1 ;  /* 0x0000000000017941 */ /* 0x000fea0003800200 */
.L_x_23496:
        /* <DEDUP_REMOVED lines=18> */
.L_x_23503:
        /* <DEDUP_REMOVED lines=13> */
.L_x_23505:
[----:B------:R-:W-:Y:S05]  /*f7a0*/  BSYNC.RECONVERGENT B2 ;  /* 0x0000000000027941 */ /* 0x000fea0003800200 */
.L_x_23504:
        /* <DEDUP_REMOVED lines=42> */
.L_x_23502:
[----:B------:R-:W-:Y:S05]  /*fa50*/  BSYNC.RECONVERGENT B1 ;  /* 0x0000000000017941 */ /* 0x000fea0003800200 */
.L_x_23501:
        /* <DEDUP_REMOVED lines=18> */
.L_x_23508:
        /* <DEDUP_REMOVED lines=13> */
.L_x_23510:
[----:B------:R-:W-:Y:S05]  /*fc50*/  BSYNC.RECONVERGENT B2 ;  /* 0x0000000000027941 */ /* 0x000fea0003800200 */
.L_x_23509:
        /* <DEDUP_REMOVED lines=42> */
.L_x_23507:
[----:B------:R-:W-:Y:S05]  /*ff00*/  BSYNC.RECONVERGENT B1 ;  /* 0x0000000000017941 */ /* 0x000fea0003800200 */
.L_x_23506:
        /* <DEDUP_REMOVED lines=10> */
.L_x_23490:
[----:B------:R-:W-:Y:S01]  /*ffb0*/  FADD.FTZ R44, RZ, R24 ;  /* 0x00000018ff2c7221 */ /* 0x000fe20000010000 */
[----:B------:R-:W-:Y:S01]  /*ffc0*/  SEL R47, RZ, 0x100, !P2 ;  /* 0x00000100ff2f7807 */ /* 0x000fe20005000000 */
[----:B------:R-:W-:Y:S01]  /*ffd0*/  IMAD.WIDE.U32 R96, R109, 0x10, R96 ;  /* 0x000000106d607825 */ /* 0x000fe200078e0060 */
[----:B------:R-:W-:-:S03]  /*ffe0*/  SEL R87, RZ, 0x1, !P0 ;  /* 0x00000001ff577807 */ /* 0x000fc60004000000 */
[----:B------:R-:W-:Y:S01]  /*fff0*/  FADD.FTZ R45, R44, R25 ;  /* 0x000000192c2d7221 */ /* 0x000fe20000010000 */
[----:B------:R-:W-:Y:S01]  /*10000*/  UMOV UR33, 0xffffffff ;  /* 0xffffffff00217882 */ /* 0x000fe20000000000 */
[----:B------:R-:W-:Y:S01]  /*10010*/  IMAD.WIDE.U32 R94, R109, 0x4, R94 ;  /* 0x000000046d5e7825 */ /* 0x000fe200078e005e */
[----:B------:R0:W-:Y:S03]  /*10020*/  STG.E.128 desc[UR8][R96.64], R48 ;  /* 0x0000003060007986 */ /* 0x0001e6000c101d08 */
        /* <DEDUP_REMOVED lines=15> */
[----:B------:R-:W-:-:S03]  /*10120*/  SEL R45, RZ, 0x10000, !P3 ;  /* 0x00010000ff2d7807 */ /* 0x000fc60005800000 */
[----:B------:R-:W-:Y:S01]  /*10130*/  FADD.FTZ R89, R88, R39 ;  /* 0x0000002758597221 */ /* 0x000fe20000010000 */
[----:B------:R-:W-:-:S03]  /*10140*/  IADD3 R44, PT, PT, R47, R44, R45 ;  /* 0x0000002c2f2c7210 */ /* 0x000fc60007ffe02d */
[----:B------:R-:W-:Y:S01]  /*10150*/  FADD.FTZ R88, R89, R40 ;  /* 0x0000002859587221 */ /* 0x000fe20000010000 */
[----:B------:R-:W-:-:S03]  /*10160*/  IADD3 R87, PT, PT, R44, R87, RZ ;  /* 0x000000572c577210 */ /* 0x000fc60007ffe0ff */
[----:B------:R-:W-:Y:S02]  /*10170*/  FADD.FTZ R45, R88, R41 ;  /* 0x00000029582d7221 */ /* 0x000fe40000010000 */
[----:B------:R0:W-:Y:S02]  /*10180*/  STG.E desc[UR8][R94.64], R87 ;  /* 0x000000575e007986 */ /* 0x0001e4000c101908 */
        /* <DEDUP_REMOVED lines=76> */
.L_x_23524:
[----:B------:R-:W-:Y:S01]  /*10650*/  FMUL.FTZ R44, R47, R47 ;  /* 0x0000002f2f2c7220 */ /* 0x000fe20000410000 */
[----:B01----:R-:W-:Y:S01]  /*10660*/  FADD.FTZ R90, R90, R95 ;  /* 0x0000005f5a5a7221 */ /* 0x003fe20000010000 */
[----:B------:R-:W-:-:S03]  /*10670*/  ISETP.NE.AND P2, PT, RZ, UR30, PT ;  /* 0x0000001eff007c0c */ /* 0x000fc6000bf45270 */
[----:B------:R-:W-:Y:S01]  /*10680*/  FFMA.FTZ R87, R90, R45, UR11 ;  /* 0x0000000b5a577e23 */ /* 0x000fe2000801002d */
[----:B------:R-:W-:Y:S02]  /*10690*/  FSEL R88, R44, RZ, P2 ;  /* 0x000000ff2c587208 */ /* 0x000fe40001000000 */
[----:B------:R-:W0:Y:S01]  /*106a0*/  @!P0 LDC.64 R44, c[0x0][0x3c0] ;  /* 0x0000f000ff2c8b82 */ /* 0x000e220000000a00 */
[----:B------:R-:W-:Y:S02]  /*106b0*/  FSEL R89, R47, RZ, !P2 ;  /* 0x000000ff2f597208 */ /* 0x000fe40005000000 */
[----:B------:R-:W-:-:S03]  /*106c0*/  FADD.FTZ R87, R87, R88 ;  /* 0x0000005857577221 */ /* 0x000fc60000010000 */
[C---:B------:R-:W-:Y:S01]  /*106d0*/  FADD.FTZ R90, -R89.reuse, R24 ;  /* 0x00000018595a7221 */ /* 0x040fe20000010100 */
[C---:B------:R-:W-:Y:S01]  /*106e0*/  FADD.FTZ R94, -R89.reuse, R25 ;  /* 0x00000019595e7221 */ /* 0x040fe20000010100 */
[C---:B------:R-:W-:Y:S01]  /*106f0*/  FADD.FTZ R102, -R89.reuse, R26 ;  /* 0x0000001a59667221 */ /* 0x040fe20000010100 */
[----:B------:R-:W1:Y:S01]  /*10700*/  @!P0 LDC.64 R24, c[0x0][0x3c8] ;  /* 0x0000f200ff188b82 */ /* 0x000e620000000a00 */
[C---:B------:R-:W-:Y:S01]  /*10710*/  FADD.FTZ R104, -R89.reuse, R27 ;  /* 0x0000001b59687221 */ /* 0x040fe20000010100 */
[C---:B------:R-:W-:Y:S01]  /*10720*/  FADD.FTZ R88, -R89.reuse, R29 ;  /* 0x0000001d59587221 */ /* 0x040fe20000010100 */
[C---:B------:R-:W-:Y:S01]  /*10730*/  FADD.FTZ R96, -R89.reuse, R30 ;  /* 0x0000001e59607221 */ /* 0x040fe20000010100 */
[----:B------:R-:W2:Y:S01]  /*10740*/  MUFU.RSQ R29, R87 ;  /* 0x00000057001d7308 */ /* 0x000ea20000001400 */
[C---:B------:R-:W-:Y:S01]  /*10750*/  FADD.FTZ R30, -R89.reuse, R34 ;  /* 0x00000022591e7221 */ /* 0x040fe20000010100 */
[C---:B------:R-:W-:Y:S01]  /*10760*/  FADD.FTZ R36, -R89.reuse, R36 ;  /* 0x0000002459247221 */ /* 0x040fe20000010100 */
[C---:B------:R-:W-:Y:S01]  /*10770*/  FADD.FTZ R34, -R89.reuse, R37 ;  /* 0x0000002559227221 */ /* 0x040fe20000010100 */
[----:B------:R-:W3:Y:S01]  /*10780*/  LDC.64 R26, c[0x0][0x428] ;  /* 0x00010a00ff1a7b82 */ /* 0x000ee20000000a00 */
[C---:B------:R-:W-:Y:S01]  /*10790*/  FADD.FTZ R108, -R89.reuse, R39 ;  /* 0x00000027596c7221 */ /* 0x040fe20000010100 */
[C---:B------:R-:W-:Y:S01]  /*107a0*/  FADD.FTZ R98, -R89.reuse, R31 ;  /* 0x0000001f59627221 */ /* 0x040fe20000010100 */
[C---:B------:R-:W-:Y:S01]  /*107b0*/  FADD.FTZ R38, -R89.reuse, R38 ;  /* 0x0000002659267221 */ /* 0x040fe20000010100 */
[C---:B------:R-:W-:Y:S01]  /*107c0*/  FADD.FTZ R116, -R89.reuse, R51 ;  /* 0x0000003359747221 */ /* 0x040fe20000010100 */
[C---:B------:R-:W-:Y:S01]  /*107d0*/  FADD.FTZ R106, -R89.reuse, R28 ;  /* 0x0000001c596a7221 */ /* 0x040fe20000010100 */
[----:B------:R-:W-:Y:S01]  /*107e0*/  FADD.FTZ R100, -R89, R32 ;  /* 0x0000002059647221 */ /* 0x000fe20000010100 */
[----:B0-----:R-:W-:-:S04]  /*107f0*/  @!P0 IMAD.WIDE R44, R84, 0x4, R44 ;  /* 0x00000004542c8825 */ /* 0x001fc800078e022c */
[C---:B------:R-:W-:Y:S01]  /*10800*/  FADD.FTZ R40, -R89.reuse, R40 ;  /* 0x0000002859287221 */ /* 0x040fe20000010100 */
[C---:B------:R-:W-:Y:S01]  /*10810*/  FADD.FTZ R28, -R89.reuse, R33 ;  /* 0x00000021591c7221 */ /* 0x040fe20000010100 */
[C---:B------:R-:W-:Y:S01]  /*10820*/  FADD.FTZ R32, -R89.reuse, R35 ;  /* 0x0000002359207221 */ /* 0x040fe20000010100 */
[----:B------:R-:W-:Y:S01]  /*10830*/  FADD.FTZ R48, -R89, R48 ;  /* 0x0000003059307221 */ /* 0x000fe20000010100 */
[----:B------:R0:W-:Y:S01]  /*10840*/  @!P0 STG.E desc[UR8][R44.64], R47 ;  /* 0x0000002f2c008986 */ /* 0x0001e2000c101908 */
[C---:B--2---:R-:W-:Y:S01]  /*10850*/  FMUL.FTZ R37, R29.reuse, R90 ;  /* 0x0000005a1d257220 */ /* 0x044fe20000410000 */
[C---:B------:R-:W-:Y:S01]  /*10860*/  FMUL.FTZ R39, R29.reuse, R94 ;  /* 0x0000005e1d277220 */ /* 0x040fe20000410000 */
[C---:B------:R-:W-:Y:S01]  /*10870*/  FMUL.FTZ R51, R29.reuse, R102 ;  /* 0x000000661d337220 */ /* 0x040fe20000410000 */
[C---:B------:R-:W-:Y:S01]  /*10880*/  FMUL.FTZ R87, R29.reuse, R104 ;  /* 0x000000681d577220 */ /* 0x040fe20000410000 */
[----:B------:R-:W-:Y:S01]  /*10890*/  FMUL.FTZ R94, R29, R36 ;  /* 0x000000241d5e7220 */ /* 0x000fe20000410000 */
[C---:B------:R-:W-:Y:S01]  /*108a0*/  FADD.FTZ R42, -R89.reuse, R42 ;  /* 0x0000002a592a7221 */ /* 0x040fe20000010100 */
[C---:B------:R-:W-:Y:S01]  /*108b0*/  FADD.FTZ R112, -R89.reuse, R43 ;  /* 0x0000002b59707221 */ /* 0x040fe20000010100 */
[----:B------:R-:W-:Y:S01]  /*108c0*/  FADD.FTZ R50, -R89, R50 ;  /* 0x0000003259327221 */ /* 0x000fe20000010100 */
[----:B-1----:R-:W-:-:S04]  /*108d0*/  @!P0 IMAD.WIDE R24, R84, 0x4, R24 ;  /* 0x0000000454188825 */ /* 0x002fc800078e0218 */
[----:B------:R-:W-:Y:S01]  /*108e0*/  FMUL.FTZ R97, R29, R96 ;  /* 0x000000601d617220 */ /* 0x000fe20000410000 */
[----:B------:R-:W-:Y:S01]  /*108f0*/  FFMA.FTZ R36, R37, R77, R74 ;  /* 0x0000004d25247223 */ /* 0x000fe2000001004a */
[----:B0-----:R-:W0:Y:S01]  /*10900*/  LDC.64 R44, c[0x0][0x380] ;  /* 0x0000e000ff2c7b82 */ /* 0x001e220000000a00 */
[C---:B------:R-:W-:Y:S01]  /*10910*/  FADD.FTZ R110, -R89.reuse, R41 ;  /* 0x00000029596e7221 */ /* 0x040fe20000010100 */
[----:B------:R-:W-:Y:S01]  /*10920*/  FADD.FTZ R114, -R89, R49 ;  /* 0x0000003159727221 */ /* 0x000fe20000010100 */
[C---:B------:R-:W-:Y:S01]  /*10930*/  FMUL.FTZ R101, R29.reuse, R98 ;  /* 0x000000621d657220 */ /* 0x040fe20000410000 */
[C---:B------:R-:W-:Y:S01]  /*10940*/  FMUL.FTZ R96, R29.reuse, R34 ;  /* 0x000000221d607220 */ /* 0x040fe20000410000 */
[----:B------:R-:W-:Y:S01]  /*10950*/  FMUL.FTZ R111, R29, R38 ;  /* 0x000000261d6f7220 */ /* 0x000fe20000410000 */
[----:B------:R-:W-:Y:S01]  /*10960*/  FFMA.FTZ R37, R39, R75, R72 ;  /* 0x0000004b27257223 */ /* 0x000fe20000010048 */
[C---:B------:R-:W-:Y:S01]  /*10970*/  FMUL.FTZ R31, R29.reuse, R106 ;  /* 0x0000006a1d1f7220 */ /* 0x040fe20000410000 */
[C---:B------:R-:W-:Y:S01]  /*10980*/  FMUL.FTZ R33, R29.reuse, R88 ;  /* 0x000000581d217220 */ /* 0x040fe20000410000 */
[----:B------:R-:W-:Y:S01]  /*10990*/  FMUL.FTZ R98, R29, R40 ;  /* 0x000000281d627220 */ /* 0x000fe20000410000 */
[----:B---3--:R-:W-:-:S04]  /*109a0*/  IMAD.WIDE.U32 R34, R86, 0x10, R26 ;  /* 0x0000001056227825 */ /* 0x008fc800078e001a */
        /* <DEDUP_REMOVED lines=11> */
[----:B------:R-:W-:-:S04]  /*10a60*/  IMAD.WIDE.U32 R48, R91, 0x10, R26 ;  /* 0x000000105b307825 */ /* 0x000fc800078e001a */
[C---:B------:R-:W-:Y:S01]  /*10a70*/  FMUL.FTZ R100, R29.reuse, R110 ;  /* 0x0000006e1d647220 */ /* 0x040fe20000410000 */
[----:B------:R-:W-:Y:S01]  /*10a80*/  FMUL.FTZ R42, R29, R114 ;  /* 0x000000721d2a7220 */ /* 0x000fe20000410000 */
[----:B------:R1:W-:Y:S01]  /*10a90*/  @!P0 STG.E desc[UR8][R24.64], R29 ;  /* 0x0000001d18008986 */ /* 0x0003e2000c101908 */
[----:B------:R-:W-:-:S04]  /*10aa0*/  IMAD.WIDE.U32 R50, R93, 0x10, R26 ;  /* 0x000000105d327825 */ /* 0x000fc800078e001a */
[----:B------:R-:W-:Y:S01]  /*10ab0*/  FMUL.FTZ R43, R29, R116 ;  /* 0x000000741d2b7220 */ /* 0x000fe20000410000 */
[----:B------:R-:W-:Y:S01]  /*10ac0*/  FFMA.FTZ R28, R103, R61, R58 ;  /* 0x0000003d671c7223 */ /* 0x000fe2000001003a */
[----:B------:R2:W-:Y:S01]  /*10ad0*/  STG.E.128 desc[UR8][R34.64], R36 ;  /* 0x0000002422007986 */ /* 0x0005e2000c101d08 */
[----:B------:R-:W-:-:S04]  /*10ae0*/  IMAD.WIDE.U32 R86, R99, 0x10, R26 ;  /* 0x0000001063567825 */ /* 0x000fc800078e001a */
[----:B------:R-:W-:Y:S01]  /*10af0*/  FFMA.FTZ R30, R30, R0, R9 ;  /* 0x000000001e1e7223 */ /* 0x000fe20000010009 */
[----:B------:R-:W-:Y:S01]  /*10b00*/  FFMA.FTZ R40, R40, R18, R3 ;  /* 0x0000001228287223 */ /* 0x000fe20000010003 */
[----:B------:R-:W-:Y:S01]  /*10b10*/  FFMA.FTZ R43, R43, R21, R56 ;  /* 0x000000152b2b7223 */ /* 0x000fe20000010038 */
[----:B------:R-:W-:-:S04]  /*10b20*/  IMAD.WIDE.U32 R88, R105, 0x10, R26 ;  /* 0x0000001069587825 */ /* 0x000fc800078e001a */
[----:B-1----:R-:W-:Y:S01]  /*10b30*/  FFMA.FTZ R24, R31, R69, R66 ;  /* 0x000000451f187223 */ /* 0x002fe20000010042 */
        /* <DEDUP_REMOVED lines=8> */
[----:B------:R1:W-:Y:S01]  /*10bc0*/  STG.E.128 desc[UR8][R48.64], R24 ;  /* 0x0000001830007986 */ /* 0x0003e2000c101d08 */
[----:B--2---:R-:W-:Y:S01]  /*10bd0*/  FFMA.FTZ R34, R111, R11, R6 ;  /* 0x0000000b6f227223 */ /* 0x004fe20000010006 */
        /* <DEDUP_REMOVED lines=8> */
[----:B0-----:R-:W-:-:S03]  /*10c60*/  IMAD R84, R44, 0x4, R84 ;  /* 0x000000042c547824 */ /* 0x001fc600078e0254 */
[----:B------:R1:W-:Y:S02]  /*10c70*/  STG.E.128 desc[UR8][R86.64], R32 ;  /* 0x0000002056007986 */ /* 0x0003e4000c101d08 */
[----:B------:R-:W-:Y:S02]  /*10c80*/  ISETP.GE.AND P0, PT, R84, R45, PT ;  /* 0x0000002d5400720c */ /* 0x000fe40003f06270 */
[----:B------:R1:W-:Y:S04]  /*10c90*/  STG.E.128 desc[UR8][R88.64], R36 ;  /* 0x0000002458007986 */ /* 0x0003e8000c101d08 */
[----:B------:R1:W-:Y:S07]  /*10ca0*/  STG.E.128 desc[UR8][R90.64], R40 ;  /* 0x000000285a007986 */ /* 0x0003ee000c101d08 */
[----:B------:R-:W-:Y:S05]  /*10cb0*/  @!P0 BRA `(.L_x_23512) ;  /* 0xffffff0000908947 */ /* 0x000fea000383ffff */
[----:B------:R-:W-:Y:S05]  /*10cc0*/  BSYNC B0 ;  /* 0x0000000000007941 */ /* 0x000fea0003800000 */
.L_x_23259:
[----:B------:R-:W-:Y:S05]  /*10cd0*/  EXIT ;  /* 0x000000000000794d */ /* 0x000fea0003800000 */
.L_x_23511:
        /* <DEDUP_REMOVED lines=8> */
.L_x_23514:
[----:B------:R-:W-:Y:S05]  /*10d60*/  BSYNC B1 ;  /* 0x0000000000017941 */ /* 0x000fea0003800000 */
.L_x_23513:
        /* <DEDUP_REMOVED lines=9> */
.L_x_23515:
[----:B------:R-:W-:Y:S02]  /*10e00*/  IMAD.MOV.U32 R96, RZ, RZ, 0x4 ;  /* 0x00000004ff607424 */ /* 0x000fe400078e00ff */
[----:B------:R-:W-:-:S04]  /*10e10*/  IMAD.MOV.U32 R88, RZ, RZ, R95 ;  /* 0x000000ffff587224 */ /* 0x000fc800078e005f */
[----:B------:R-:W-:-:S05]  /*10e20*/  FADD.FTZ R88, R87, R88 ;  /* 0x0000005857587221 */ /* 0x000fca0000010000 */
[----:B------:R-:W-:-:S07]  /*10e30*/  MOV R97, R88 ;  /* 0x0000005800617202 */ /* 0x000fce0000000f00 */
[----:B------:R-:W-:Y:S05]  /*10e40*/  WARPSYNC.COLLECTIVE R94, `(.L_x_23516) ;  /* 0x000000005e087348 */ /* 0x000fea0003c00000 */
[----:B------:R0:W1:Y:S02]  /*10e50*/  SHFL.BFLY P2, R95, R97, R96, R101 ;  /* 0x0c000060615f7389 */ /* 0x0000640000040065 */
[----:B01----:R-:W-:Y:S05]  /*10e60*/  ENDCOLLECTIVE ;  /* 0x000000000000791b */ /* 0x003fea0003800000 */
.L_x_23516:
        /* <DEDUP_REMOVED lines=8> */
.L_x_23517:
[----:B------:R-:W-:Y:S02]  /*10ef0*/  IMAD.MOV.U32 R96, RZ, RZ, 0x10 ;  /* 0x00000010ff607424 */ /* 0x000fe400078e00ff */
[----:B------:R-:W-:-:S04]  /*10f00*/  IMAD.MOV.U32 R90, RZ, RZ, R95 ;  /* 0x000000ffff5a7224 */ /* 0x000fc800078e005f */
[----:B------:R-:W-:-:S05]  /*10f10*/  FADD.FTZ R90, R89, R90 ;  /* 0x0000005a595a7221 */ /* 0x000fca0000010000 */
[----:B------:R-:W-:-:S07]  /*10f20*/  MOV R97, R90 ;  /* 0x0000005a00617202 */ /* 0x000fce0000000f00 */
[----:B------:R-:W-:Y:S05]  /*10f30*/  WARPSYNC.COLLECTIVE R94, `(.L_x_23518) ;  /* 0x000000005e087348 */ /* 0x000fea0003c00000 */
[----:B------:R0:W1:Y:S02]  /*10f40*/  SHFL.BFLY P2, R95, R97, R96, R101 ;  /* 0x0c000060615f7389 */ /* 0x0000640000040065 */
[----:B01----:R-:W-:Y:S05]  /*10f50*/  ENDCOLLECTIVE ;  /* 0x000000000000791b */ /* 0x003fea0003800000 */
.L_x_23518:
        /* <DEDUP_REMOVED lines=56> */
.L_x_23519:
[----:B------:R-:W-:Y:S02]  /*112e0*/  IMAD.MOV.U32 R96, RZ, RZ, 0x2 ;  /* 0x00000002ff607424 */ /* 0x000fe400078e00ff */
[----:B------:R-:W-:-:S04]  /*112f0*/  IMAD.MOV.U32 R87, RZ, RZ, R95 ;  /* 0x000000ffff577224 */ /* 0x000fc800078e005f */
[----:B------:R-:W-:-:S05]  /*11300*/  FADD.FTZ R87, R44, R87 ;  /* 0x000000572c577221 */ /* 0x000fca0000010000 */
[----:B------:R-:W-:-:S07]  /*11310*/  MOV R97, R87 ;  /* 0x0000005700617202 */ /* 0x000fce0000000f00 */
[----:B------:R-:W-:Y:S05]  /*11320*/  WARPSYNC.COLLECTIVE R94, `(.L_x_23520) ;  /* 0x000000005e087348 */ /* 0x000fea0003c00000 */
[----:B------:R0:W1:Y:S02]  /*11330*/  SHFL.BFLY P2, R95, R97, R96, R101 ;  /* 0x0c000060615f7389 */ /* 0x0000640000040065 */
[----:B01----:R-:W-:Y:S05]  /*11340*/  ENDCOLLECTIVE ;  /* 0x000000000000791b */ /* 0x003fea0003800000 */
.L_x_23520:
[----:B------:R-:W-:Y:S01]  /*11350*/  HFMA2 R96, -RZ, RZ, 0, 2.384185791015625e-07 ;  /* 0x00000004ff607431 */ /* 0x000fe200000001ff */
[----:B------:R-:W-:-:S05]  /*11360*/  MOV R88, R95 ;  /* 0x0000005f00587202 */ /* 0x000fca0000000f00 */
[----:B------:R-:W-:-:S04]  /*11370*/  FADD.FTZ R88, R87, R88 ;  /* 0x0000005857587221 */ /* 0x000fc80000010000 */
[----:B------:R-:W-:-:S07]  /*11380*/  IMAD.MOV.U32 R97, RZ, RZ, R88 ;  /* 0x000000ffff617224 */ /* 0x000fce00078e0058 */
[----:B------:R-:W-:Y:S05]  /*11390*/  WARPSYNC.COLLECTIVE R94, `(.L_x_23521) ;  /* 0x000000005e087348 */ /* 0x000fea0003c00000 */
[----:B------:R0:W1:Y:S02]  /*113a0*/  SHFL.BFLY P2, R95, R97, R96, R101 ;  /* 0x0c000060615f7389 */ /* 0x0000640000040065 */
[----:B01----:R-:W-:Y:S05]  /*113b0*/  ENDCOLLECTIVE ;  /* 0x000000000000791b */ /* 0x003fea0003800000 */
.L_x_23521:
[----:B------:R-:W-:Y:S02]  /*113c0*/  IMAD.MOV.U32 R96, RZ, RZ, 0x8 ;  /* 0x00000008ff607424 */ /* 0x000fe400078e00ff */
[----:B------:R-:W-:-:S04]  /*113d0*/  IMAD.MOV.U32 R89, RZ, RZ, R95 ;  /* 0x000000ffff597224 */ /* 0x000fc800078e005f */
[----:B------:R-:W-:-:S05]  /*113e0*/  FADD.FTZ R89, R88, R89 ;  /* 0x0000005958597221 */ /* 0x000fca0000010000 */
[----:B------:R-:W-:-:S07]  /*113f0*/  MOV R97, R89 ;  /* 0x0000005900617202 */ /* 0x000fce0000000f00 */
[----:B------:R-:W-:Y:S05]  /*11400*/  WARPSYNC.COLLECTIVE R94, `(.L_x_23522) ;  /* 0x000000005e087348 */ /* 0x000fea0003c00000 */
[----:B------:R0:W1:Y:S02]  /*11410*/  SHFL.BFLY P2, R95, R97, R96, R101 ;  /* 0x0c000060615f7389 */ /* 0x0000640000040065 */
[----:B01----:R-:W-:Y:S05]  /*11420*/  ENDCOLLECTIVE ;  /* 0x000000000000791b */ /* 0x003fea0003800000 */
.L_x_23522:
[----:B------:R-:W-:Y:S01]  /*11430*/  HFMA2 R96, -RZ, RZ, 0, 9.5367431640625e-07 ;  /* 0x00000010ff607431 */ /* 0x000fe200000001ff */
[----:B------:R-:W-:-:S05]  /*11440*/  MOV R90, R95 ;  /* 0x0000005f005a7202 */ /* 0x000fca0000000f00 */
[----:B------:R-:W-:-:S04]  /*11450*/  FADD.FTZ R90, R89, R90 ;  /* 0x0000005a595a7221 */ /* 0x000fc80000010000 */
[----:B------:R-:W-:-:S07]  /*11460*/  IMAD.MOV.U32 R97, RZ, RZ, R90 ;  /* 0x000000ffff617224 */ /* 0x000fce00078e005a */
[----:B------:R-:W-:Y:S05]  /*11470*/  WARPSYNC.COLLECTIVE R94, `(.L_x_23523) ;  /* 0x000000005e087348 */ /* 0x000fea0003c00000 */
[----:B------:R0:W1:Y:S02]  /*11480*/  SHFL.BFLY P2, R95, R97, R96, R101 ;  /* 0x0c000060615f7389 */ /* 0x0000640000040065 */
[----:B01----:R-:W-:Y:S05]  /*11490*/  ENDCOLLECTIVE ;  /* 0x000000000000791b */ /* 0x003fea0003800000 */
.L_x_23523:
[----:B------:R-:W-:Y:S05]  /*114a0*/  BRA `(.L_x_23524) ;  /* 0xfffffff000687947 */ /* 0x000fea000383ffff */
.L_x_23525:
        /* <DEDUP_REMOVED lines=13> */
.L_x_28839:


//--------------------- .text._ZN10layer_norm13ln_fwd_kernelINS_13Kernel_traitsI6__halfffffjLj768ELj1ELj4ELj1ELj16ENS_18Kernel_traits_baseILj768ES2_ffffjLj128EEEEELb1ELb0ELb1ELb0EEEvNS_9FwdParamsE --------------------------
	.section	.text._ZN10layer_norm13ln_fwd_kernelINS_13Kernel_traitsI6__halfffffjLj768ELj1ELj4ELj1ELj16ENS_18Kernel_traits_baseILj768ES2_ffffjLj128EEEEELb1ELb0ELb1ELb0EEEvNS_9FwdParamsE,"ax",@progbits
	.align	128
        .global         _ZN10layer_norm13ln_fwd_kernelINS_13Kernel_traitsI6__halfffffjLj768ELj1ELj4ELj1ELj16ENS_18Kernel_traits_baseILj768ES2_ffffjLj128EEEEELb1ELb0ELb1ELb0EEEvNS_9FwdParamsE
        .type           _ZN10layer_norm13ln_fwd_kernelINS_13Kernel_traitsI6__halfffffjLj768ELj1ELj4ELj1ELj16ENS_18Kernel_traits_baseILj768ES2_ffffjLj128EEEEELb1ELb0ELb1ELb0EEEvNS_9FwdParamsE,@function
        .size           _ZN10layer_norm13ln_fwd_kernelINS_13Kernel_traitsI6__halfffffjLj768ELj1ELj4ELj1ELj16ENS_18Kernel_traits_baseILj768ES2_ffffjLj128EEEEELb1ELb0ELb1ELb0EEEvNS_9FwdParamsE,(.L_x_28840 - _ZN10layer_norm13ln_fwd_kernelINS_13Kernel_traitsI6__halfffffjLj768ELj1ELj4ELj1ELj16ENS_18Kernel_traits_baseILj768ES2_ffffjLj128EEEEELb1ELb0ELb1ELb0EEEvNS_9FwdParamsE)
        .other          _ZN10layer_norm13ln_fwd_kernelINS_13Kernel_traitsI6__halfffffjLj768ELj1ELj4ELj1ELj16ENS_18Kernel_traits_baseILj768ES2_ffffjLj128EEEEELb1ELb0ELb1ELb0EEEvNS_9FwdParamsE,@"STO_CUDA_ENTRY STV_DEFAULT"
_ZN10layer_norm13ln_fwd_kernelINS_13Kernel_traitsI6__halfffffjLj768ELj1ELj4ELj1ELj16ENS_18Kernel_traits_baseILj768ES2_ffffjLj128EEEEELb1ELb0ELb1ELb0EEEvNS_9FwdParamsE:
.text._ZN10layer_norm13ln_fwd_kernelINS_13Kernel_traitsI6__halfffffjLj768ELj1ELj4ELj1ELj16ENS_18Kernel_traits_baseILj768ES2_ffffjLj128EEEEELb1ELb0ELb1ELb0EEEvNS_9FwdParamsE:
        /* <DEDUP_REMOVED lines=104> */
.L_x_23527:
        /* <DEDUP_REMOVED lines=36> */
.L_x_23528:
[----:B------:R-:W-:Y:S05]  /*08c0*/  BSYNC.RECONVERGENT B0 ;  /* 0x0000000000007941 */ /* 0x000fea0003800200 */
.L_x_23526:
[----:B------:R-:W0:Y:S02]  /*08d0*/  LDCU UR4, c[0x0][0x384] ;  /* 0x00007080ff0477ac */ /* 0x000e240008000800 */
[----:B0-----:R-:W-:-:S13]  /*08e0*/  ISETP.GE.AND P0, PT, R65, UR4, PT ;  /* 0x0000000441007c0c */ /* 0x001fda000bf06270 */
[----:B------:R-:W-:Y:S05]  /*08f0*/  @P0 EXIT ;  /* 0x000000000000094d */ /* 0x000fea0003800000 */
[----:B------:R-:W-:Y:S01]  /*0900*/  IMAD.HI.U32 R0, R63, -0x326172a9, RZ ;  /* 0xcd9e8d573f007827 */ /* 0x000fe200078e00ff */
[--C-:B-----5:R-:W-:Y:S01]  /*0910*/  SHF.R.U64 R27, R8, 0x10, R9.reuse ;  /* 0x00000010081b7819 */ /* 0x120fe20000001209 */
[----:B------:R-:W-:Y:S01]  /*0920*/  BSSY B0, `(.L_x_23529) ;  /* 0x00012ec000007945 */ /* 0x000fe20003800000 */
[----:B------:R-:W-:Y:S01]  /*0930*/  MOV R24, R9 ;  /* 0x0000000900187202 */ /* 0x000fe20000000f00 */
[----:B------:R-:W-:Y:S01]  /*0940*/  IMAD.MOV.U32 R22, RZ, RZ, R8 ;  /* 0x000000ffff167224 */ /* 0x000fe200078e0008 */
[----:B------:R-:W-:Y:S01]  /*0950*/  SHF.R.U32.HI R54, RZ, 0x10, R9 ;  /* 0x00000010ff367819 */ /* 0x000fe20000011609 */
[----:B------:R-:W-:Y:S01]  /*0960*/  IMAD.HI.U32 R8, R62, -0x2daee0ad, RZ ;  /* 0xd2511f533e087827 */ /* 0x000fe200078e00ff */
[----:B------:R-:W-:Y:S01]  /*0970*/  LOP3.LUT R9, R61, UR6, R0, 0x96, !PT ;  /* 0x000000063d097c12 */ /* 0x000fe2000f8e9600 */
[----:B------:R-:W0:Y:S01]  /*0980*/  LDCU UR10, c[0x0][0x404] ;  /* 0x00008080ff0a77ac */ /* 0x000e220008000800 */
[--C-:B------:R-:W-:Y:S01]  /*0990*/  SHF.R.U64 R75, R6, 0x10, R7.reuse ;  /* 0x00000010064b7819 */ /* 0x100fe20000001207 */
[----:B------:R-:W-:Y:S01]  /*09a0*/  IMAD.MOV.U32 R74, RZ, RZ, R6 ;  /* 0x000000ffff4a7224 */ /* 0x000fe200078e0006 */
[----:B------:R-:W-:Y:S01]  /*09b0*/  LOP3.LUT R20, R8, UR7, RZ, 0x3c, !PT ;  /* 0x0000000708147c12 */ /* 0x000fe2000f8e3cff */
[----:B------:R-:W-:Y:S01]  /*09c0*/  IMAD R21, R62, -0x2daee0ad, RZ ;  /* 0xd2511f533e157824 */ /* 0x000fe200078e02ff */
[----:B------:R-:W-:Y:S01]  /*09d0*/  SHF.R.U32.HI R28, RZ, 0x10, R7 ;  /* 0x00000010ff1c7819 */ /* 0x000fe20000011607 */
[----:B------:R-:W-:Y:S01]  /*09e0*/  IMAD.HI.U32 R6, R9, -0x2daee0ad, RZ ;  /* 0xd2511f5309067827 */ /* 0x000fe200078e00ff */
[----:B------:R-:W-:Y:S01]  /*09f0*/  MOV R76, R2 ;  /* 0x00000002004c7202 */ /* 0x000fe20000000f00 */
[----:B------:R-:W1:Y:S01]  /*0a00*/  LDCU.U8 UR11, c[0x0][0x410] ;  /* 0x00008200ff0b77ac */ /* 0x000e620008000000 */
[----:B------:R-:W-:Y:S01]  /*0a10*/  SHF.R.U64 R77, R2, 0x10, R3 ;  /* 0x00000010024d7819 */ /* 0x000fe20000001203 */
[----:B------:R-:W-:Y:S01]  /*0a20*/  IMAD.MOV.U32 R25, RZ, RZ, R7 ;  /* 0x000000ffff197224 */ /* 0x000fe200078e0007 */
[----:B------:R-:W-:Y:S01]  /*0a30*/  LOP3.LUT R21, R21, UR16, R6, 0x96, !PT ;  /* 0x0000001015157c12 */ /* 0x000fe2000f8e9606 */
[----:B------:R-:W-:Y:S01]  /*0a40*/  IMAD R7, R63, -0x326172a9, RZ ;  /* 0xcd9e8d573f077824 */ /* 0x000fe200078e02ff */
[----:B------:R-:W-:Y:S01]  /*0a50*/  SHF.R.U32.HI R2, RZ, 0x10, R3 ;  /* 0x00000010ff027819 */ /* 0x000fe20000011603 */
[----:B------:R-:W-:Y:S01]  /*0a60*/  IMAD.HI.U32 R0, R20, -0x326172a9, RZ ;  /* 0xcd9e8d5714007827 */ /* 0x000fe200078e00ff */
[----:B------:R-:W-:Y:S01]  /*0a70*/  SHF.R.U32.HI R80, RZ, 0x10, R69 ;  /* 0x00000010ff507819 */ /* 0x000fe20000011645 */
[----:B------:R-:W2:Y:S01]  /*0a80*/  LDCU UR14, c[0x0][0x448] ;  /* 0x00008900ff0e77ac */ /* 0x000ea20008000800 */
[----:B------:R-:W-:Y:S01]  /*0a90*/  PRMT R2, R2, 0x5410, R24 ;  /* 0x0000541002027816 */ /* 0x000fe20000000018 */
[----:B------:R-:W-:Y:S01]  /*0aa0*/  IMAD.MOV.U32 R26, RZ, RZ, R3 ;  /* 0x000000ffff1a7224 */ /* 0x000fe200078e0003 */
[----:B------:R-:W-:Y:S01]  /*0ab0*/  LOP3.LUT R3, R7, UR15, R0, 0x96, !PT ;  /* 0x0000000f07037c12 */ /* 0x000fe2000f8e9600 */
[----:B------:R-:W-:Y:S01]  /*0ac0*/  IMAD R23, R9, -0x2daee0ad, RZ ;  /* 0xd2511f5309177824 */ /* 0x000fe200078e02ff */
[----:B------:R-:W-:Y:S01]  /*0ad0*/  SHF.R.U64 R0, R10, 0x10, R11 ;  /* 0x000000100a007819 */ /* 0x000fe2000000120b */
[----:B------:R-:W-:Y:S01]  /*0ae0*/  IMAD R20, R20, -0x326172a9, RZ ;  /* 0xcd9e8d5714147824 */ /* 0x000fe200078e02ff */
[----:B------:R-:W-:Y:S01]  /*0af0*/  SHF.R.U64 R83, R14, 0x10, R15 ;  /* 0x000000100e537819 */ /* 0x000fe2000000120f */
[----:B------:R-:W-:Y:S01]  /*0b00*/  IMAD.HI.U32 R9, R21, -0x326172a9, RZ ;  /* 0xcd9e8d5715097827 */ /* 0x000fe200078e00ff */
[----:B------:R-:W-:Y:S01]  /*0b10*/  PRMT R0, R0, 0x5410, R22 ;  /* 0x0000541000007816 */ /* 0x000fe20000000016 */
[----:B------:R-:W3:Y:S01]  /*0b20*/  LDCU.64 UR12, c[0x0][0x408] ;  /* 0x00008100ff0c77ac */ /* 0x000ee20008000a00 */
[----:B------:R-:W-:Y:S01]  /*0b30*/  SHF.R.U64 R85, R12, 0x10, R13 ;  /* 0x000000100c557819 */ /* 0x000fe2000000120d */
[----:B------:R-:W-:Y:S01]  /*0b40*/  IMAD.MOV.U32 R8, RZ, RZ, R10 ;  /* 0x000000ffff087224 */ /* 0x000fe200078e000a */
[----:B------:R-:W-:Y:S01]  /*0b50*/  LOP3.LUT R9, R20, UR17, R9, 0x96, !PT ;  /* 0x0000001114097c12 */ /* 0x000fe2000f8e9609 */
[----:B------:R-:W-:Y:S01]  /*0b60*/  IMAD.HI.U32 R10, R3, -0x2daee0ad, RZ ;  /* 0xd2511f53030a7827 */ /* 0x000fe200078e00ff */
[----:B------:R-:W-:Y:S01]  /*0b70*/  MOV R7, R11 ;  /* 0x0000000b00077202 */ /* 0x000fe20000000f00 */
[----:B------:R-:W4:Y:S01]  /*0b80*/  LDCU.64 UR4, c[0x0][0x3a0] ;  /* 0x00007400ff0477ac */ /* 0x000f220008000a00 */
[----:B------:R-:W-:Y:S01]  /*0b90*/  SHF.R.U32.HI R6, RZ, 0x10, R11 ;  /* 0x00000010ff067819 */ /* 0x000fe2000001160b */
[----:B------:R-:W-:Y:S01]  /*0ba0*/  IMAD R20, R21, -0x326172a9, RZ ;  /* 0xcd9e8d5715147824 */ /* 0x000fe200078e02ff */
[----:B------:R-:W-:Y:S01]  /*0bb0*/  LOP3.LUT R10, R23, UR18, R10, 0x96, !PT ;  /* 0x00000012170a7c12 */ /* 0x000fe2000f8e960a */
[----:B------:R-:W-:Y:S01]  /*0bc0*/  IMAD R22, R3, -0x2daee0ad, RZ ;  /* 0xd2511f5303167824 */ /* 0x000fe200078e02ff */
[----:B------:R-:W-:Y:S01]  /*0bd0*/  SHF.R.U64 R81, R16, 0x10, R17 ;  /* 0x0000001010517819 */ /* 0x000fe20000001211 */
        /* <DEDUP_REMOVED lines=21> */
[----:B------:R-:W-:Y:S02]  /*0d30*/  LOP3.LUT R21, R22, UR24, R21, 0x96, !PT ;  /* 0x0000001816157c12 */ /* 0x000fe4000f8e9615 */
[----:B------:R-:W-:Y:S01]  /*0d40*/  MOV R22, R68 ;  /* 0x0000004400167202 */ /* 0x000fe20000000f00 */
[----:B------:R-:W-:Y:S01]  /*0d50*/  IMAD.MOV.U32 R23, RZ, RZ, R70 ;  /* 0x000000ffff177224 */ /* 0x000fe200078e0046 */
[----:B------:R-:W-:Y:S01]  /*0d60*/  LOP3.LUT R3, R10, UR23, R3, 0x96, !PT ;  /* 0x000000170a037c12 */ /* 0x000fe2000f8e9603 */
[----:B------:R-:W-:Y:S02]  /*0d70*/  IMAD.MOV.U32 R24, RZ, RZ, R71 ;  /* 0x000000ffff187224 */ /* 0x000fe400078e0047 */
[----:B------:R-:W-:Y:S02]  /*0d80*/  IMAD R20, R20, -0x326172a9, RZ ;  /* 0xcd9e8d5714147824 */ /* 0x000fe400078e02ff */
[----:B------:R-:W-:Y:S01]  /*0d90*/  IMAD.HI.U32 R10, R3, -0x2daee0ad, RZ ;  /* 0xd2511f53030a7827 */ /* 0x000fe200078e00ff */
[----:B------:R-:W-:-:S03]  /*0da0*/  PRMT R78, R23, 0x5410, R24 ;  /* 0x00005410174e7816 */ /* 0x000fc60000000018 */
[----:B------:R-:W-:Y:S02]  /*0db0*/  IMAD R23, R9, -0x2daee0ad, RZ ;  /* 0xd2511f5309177824 */ /* 0x000fe400078e02ff */
[----:B------:R-:W-:-:S03]  /*0dc0*/  IMAD.HI.U32 R9, R21, -0x326172a9, RZ ;  /* 0xcd9e8d5715097827 */ /* 0x000fc600078e00ff */
[----:B------:R-:W-:Y:S01]  /*0dd0*/  LOP3.LUT R10, R23, UR26, R10, 0x96, !PT ;  /* 0x0000001a170a7c12 */ /* 0x000fe2000f8e960a */
[----:B------:R-:W-:Y:S01]  /*0de0*/  IMAD.MOV.U32 R24, RZ, RZ, R69 ;  /* 0x000000ffff187224 */ /* 0x000fe200078e0045 */
[----:B------:R-:W-:Y:S01]  /*0df0*/  LOP3.LUT R9, R20, UR25, R9, 0x96, !PT ;  /* 0x0000001914097c12 */ /* 0x000fe2000f8e9609 */
[----:B------:R-:W-:Y:S01]  /*0e00*/  IMAD R20, R21, -0x326172a9, RZ ;  /* 0xcd9e8d5715147824 */ /* 0x000fe200078e02ff */
[----:B------:R-:W-:Y:S01]  /*0e10*/  SHF.R.U32.HI R23, RZ, 0x10, R19 ;  /* 0x00000010ff177819 */ /* 0x000fe20000011613 */
[----:B------:R-:W-:Y:S01]  /*0e20*/  IMAD.MOV.U32 R55, RZ, RZ, RZ ;  /* 0x000000ffff377224 */ /* 0x000fe200078e00ff */
[----:B------:R-:W-:Y:S01]  /*0e30*/  PRMT R79, R22, 0x5410, R24 ;  /* 0x00005410164f7816 */ /* 0x000fe20000000018 */
[----:B------:R-:W-:Y:S01]  /*0e40*/  IMAD R22, R3, -0x2daee0ad, RZ ;  /* 0xd2511f5303167824 */ /* 0x000fe200078e02ff */
[----:B------:R-:W-:Y:S01]  /*0e50*/  PRMT R80, R80, 0x5410, R23 ;  /* 0x0000541050507816 */ /* 0x000fe20000000017 */
[----:B------:R-:W-:Y:S01]  /*0e60*/  IMAD.HI.U32 R21, R9, -0x2daee0ad, RZ ;  /* 0xd2511f5309157827 */ /* 0x000fe200078e00ff */
[----:B------:R-:W-:-:S03]  /*0e70*/  SHF.R.U32.HI R24, RZ, 0x10, R17 ;  /* 0x00000010ff187819 */ /* 0x000fc60000011611 */
[----:B------:R-:W-:Y:S01]  /*0e80*/  IMAD.HI.U32 R3, R10, -0x326172a9, RZ ;  /* 0xcd9e8d570a037827 */ /* 0x000fe200078e00ff */
[----:B------:R-:W-:Y:S02]  /*0e90*/  LOP3.LUT R21, R22, UR28, R21, 0x96, !PT ;  /* 0x0000001c16157c12 */ /* 0x000fe4000f8e9615 */
[----:B------:R-:W-:Y:S01]  /*0ea0*/  SHF.R.U32.HI R22, RZ, 0x10, R15 ;  /* 0x00000010ff167819 */ /* 0x000fe2000001160f */
[----:B------:R-:W-:Y:S01]  /*0eb0*/  IMAD R23, R9, -0x2daee0ad, RZ ;  /* 0xd2511f5309177824 */ /* 0x000fe200078e02ff */
[----:B------:R-:W-:Y:S01]  /*0ec0*/  LOP3.LUT R3, R20, UR27, R3, 0x96, !PT ;  /* 0x0000001b14037c12 */ /* 0x000fe2000f8e9603 */
[----:B------:R-:W-:Y:S01]  /*0ed0*/  IMAD R10, R10, -0x326172a9, RZ ;  /* 0xcd9e8d570a0a7824 */ /* 0x000fe200078e02ff */
[----:B------:R-:W-:Y:S01]  /*0ee0*/  PRMT R83, R83, 0x5410, R22 ;  /* 0x0000541053537816 */ /* 0x000fe20000000016 */
[----:B------:R-:W-:Y:S01]  /*0ef0*/  IMAD.HI.U32 R9, R21, -0x326172a9, RZ ;  /* 0xcd9e8d5715097827 */ /* 0x000fe200078e00ff */
[----:B------:R-:W-:-:S03]  /*0f00*/  PRMT R81, R81, 0x5410, R24 ;  /* 0x0000541051517816 */ /* 0x000fc60000000018 */
[C---:B------:R-:W-:Y:S01]  /*0f10*/  IMAD.HI.U32 R20, R3.reuse, -0x2daee0ad, RZ ;  /* 0xd2511f5303147827 */ /* 0x040fe200078e00ff */
[----:B------:R-:W-:Y:S02]  /*0f20*/  LOP3.LUT R58, R10, UR29, R9, 0x96, !PT ;  /* 0x0000001d0a3a7c12 */ /* 0x000fe4000f8e9609 */
[----:B------:R-:W-:Y:S01]  /*0f30*/  SHF.R.U32.HI R9, RZ, 0x10, R13 ;  /* 0x00000010ff097819 */ /* 0x000fe2000001160d */
[----:B------:R-:W-:Y:S01]  /*0f40*/  IMAD R10, R3, -0x2daee0ad, RZ ;  /* 0xd2511f53030a7824 */ /* 0x000fe200078e02ff */
[----:B------:R-:W-:Y:S01]  /*0f50*/  LOP3.LUT R20, R23, UR30, R20, 0x96, !PT ;  /* 0x0000001e17147c12 */ /* 0x000fe2000f8e9614 */
[----:B------:R-:W-:Y:S01]  /*0f60*/  IMAD.HI.U32 R59, R58, -0x2daee0ad, RZ ;  /* 0xd2511f533a3b7827 */ /* 0x000fe200078e00ff */
[----:B------:R-:W-:Y:S02]  /*0f70*/  SHF.R.U32.HI R3, RZ, 0x10, R5 ;  /* 0x00000010ff037819 */ /* 0x000fe40000011605 */
[----:B------:R-:W-:Y:S01]  /*0f80*/  PRMT R85, R85, 0x5410, R9 ;  /* 0x0000541055557816 */ /* 0x000fe20000000009 */
[----:B------:R-:W-:Y:S01]  /*0f90*/  IMAD R22, R21, -0x326172a9, RZ ;  /* 0xcd9e8d5715167824 */ /* 0x000fe200078e02ff */
[----:B------:R-:W-:Y:S01]  /*0fa0*/  SHF.R.U64 R21, R4, 0x10, R5 ;  /* 0x0000001004157819 */ /* 0x000fe20000001205 */
[----:B------:R-:W-:Y:S01]  /*0fb0*/  IMAD.HI.U32 R57, R20, -0x326172a9, RZ ;  /* 0xcd9e8d5714397827 */ /* 0x000fe200078e00ff */
[----:B------:R-:W-:-:S03]  /*0fc0*/  LOP3.LUT R59, R10, UR32, R59, 0x96, !PT ;  /* 0x000000200a3b7c12 */ /* 0x000fc6000f8e963b */
[----:B------:R-:W-:Y:S01]  /*0fd0*/  HADD2.F32 R9, -RZ, R4.H0_H0 ;  /* 0x20000004ff097230 */ /* 0x000fe20000004100 */
        /* <DEDUP_REMOVED lines=10> */
.L_x_23907:
[----:B------:R-:W0:Y:S08]  /*1080*/  LDC.64 R48, c[0x0][0x3f0] ;  /* 0x0000fc00ff307b82 */ /* 0x000e300000000a00 */
[----:B------:R-:W1:Y:S01]  /*1090*/  LDC.64 R50, c[0x0][0x3f8] ;  /* 0x0000fe00ff327b82 */ /* 0x000e620000000a00 */
[----:B0-----:R-:W-:-:S05]  /*10a0*/  IMAD.WIDE R88, R65, 0x4, R48 ;  /* 0x0000000441587825 */ /* 0x001fca00078e0230 */
[----:B------:R-:W2:Y:S01]  /*10b0*/  LDG.E R48, desc[UR8][R88.64] ;  /* 0x0000000858307981 */ /* 0x000ea2000c1e1900 */
[C---:B-1----:R-:W-:Y:S02]  /*10c0*/  IMAD.WIDE R86, R65.reuse, 0x4, R50 ;  /* 0x0000000441567825 */ /* 0x042fe400078e0232 */
[----:B------:R-:W0:Y:S03]  /*10d0*/  LDC R50, c[0x0][0x388] ;  /* 0x0000e200ff327b82 */ /* 0x000e260000000800 */
[----:B------:R1:W5:Y:S01]  /*10e0*/  LDG.E R49, desc[UR8][R86.64] ;  /* 0x0000000856317981 */ /* 0x000362000c1e1900 */
[----:B------:R-:W-:Y:S01]  /*10f0*/  ISETP.GE.U32.AND P4, PT, R64, 0x20, PT ;  /* 0x000000204000780c */ /* 0x000fe20003f86070 */
[----:B------:R-:W-:Y:S01]  /*1100*/  BSSY.RECONVERGENT B1, `(.L_x_23530) ;  /* 0x00002e9000017945 */ /* 0x000fe20003800200 */
        /* <DEDUP_REMOVED lines=11> */
[----:B-1----:R-:W-:Y:S06]  /*11c0*/  @!P4 BRA `(.L_x_23531) ;  /* 0x0000002c0070c947 */ /* 0x002fec0003800000 */
[----:B------:R-:W-:Y:S04]  /*11d0*/  BSSY.RECONVERGENT B2, `(.L_x_23532) ;  /* 0x0000005000027945 */ /* 0x000fe80003800200 */
[----:B------:R-:W-:Y:S05]  /*11e0*/  @!P0 BRA `(.L_x_23533) ;  /* 0x00000000000c8947 */ /* 0x000fea0003800000 */
[----:B------:R-:W0:Y:S02]  /*11f0*/  LDC.64 R20, c[0x0][0x390] ;  /* 0x0000e400ff147b82 */ /* 0x000e240000000a00 */
[----:B0-----:R-:W-:-:S06]  /*1200*/  IMAD.WIDE.U32 R20, R51, 0x10, R20 ;  /* 0x0000001033147825 */ /* 0x001fcc00078e0014 */
[----:B------:R-:W5:Y:S02]  /*1210*/  LDG.E.128 R20, desc[UR8][R20.64] ;  /* 0x0000000814147981 */ /* 0x000f64000c1e1d00 */
.L_x_23533:
[----:B------:R-:W-:Y:S05]  /*1220*/  BSYNC.RECONVERGENT B2 ;  /* 0x0000000000027941 */ /* 0x000fea0003800200 */
.L_x_23532:
[----:B------:R-:W-:Y:S01]  /*1230*/  UISETP.NE.U32.AND UP0, UPT, UR4, URZ, UPT ;  /* 0x000000ff0400728c */ /* 0x000fe2000bf05070 */
[----:B------:R-:W-:Y:S03]  /*1240*/  BSSY.RECONVERGENT B2, `(.L_x_23534) ;  /* 0x00002c0000027945 */ /* 0x000fe60003800200 */
[----:B------:R-:W-:-:S09]  /*1250*/  UISETP.NE.AND.EX UP0, UPT, UR5, URZ, UPT, UP0 ;  /* 0x000000ff0500728c */ /* 0x000fd2000bf05300 */
[----:B------:R-:W-:Y:S05]  /*1260*/  BRA.U !UP0, `(.L_x_23535) ;  /* 0x00000015089c7547 */ /* 0x000fea000b800000 */
[----:B------:R-:W0:Y:S02]  /*1270*/  LDC.64 R24, c[0x0][0x3a0] ;  /* 0x0000e800ff187b82 */ /* 0x000e240000000a00 */
[----:B0-----:R-:W-:-:S06]  /*1280*/  IMAD.WIDE.U32 R26, R67, 0x10, R24 ;  /* 0x00000010431a7825 */ /* 0x001fcc00078e0018 */
[----:B------:R-:W5:Y:S01]  /*1290*/  LDG.E.128 R24, desc[UR8][R26.64] ;  /* 0x000000081a187981 */ /* 0x000f62000c1e1d00 */
[----:B------:R-:W-:Y:S01]  /*12a0*/  ISETP.GT.AND P1, PT, R48, RZ, PT ;  /* 0x000000ff3000720c */ /* 0x000fe20003f24270 */
[----:B------:R-:W-:-:S12]  /*12b0*/  BSSY.RECONVERGENT B3, `(.L_x_23536) ;  /* 0x0000058000037945 */ /* 0x000fd80003800200 */
        /* <DEDUP_REMOVED lines=19> */
.L_x_23540:
        /* <DEDUP_REMOVED lines=13> */
.L_x_23542:
[----:B------:R-:W-:Y:S05]  /*14c0*/  BSYNC.RECONVERGENT B5 ;  /* 0x0000000000057941 */ /* 0x000fea0003800200 */
.L_x_23541:
        /* <DEDUP_REMOVED lines=41> */
[----:B------:R-:W-:Y:S02]  /*1760*/  LOP3.LUT R59, R72, UR32, R87, 0x96, !PT ;  /* 0x00000020483b7c12 */ /* 0x000fe4000f8e9657 */
[----:B------:R-:W-:-:S07]  /*1770*/  MOV R72, R86 ;  /* 0x0000005600487202 */ /* 0x000fce0000000f00 */
.L_x_23539:
[----:B------:R-:W-:Y:S05]  /*1780*/  BSYNC.RECONVERGENT B4 ;  /* 0x0000000000047941 */ /* 0x000fea0003800200 */
.L_x_23538:
[----:B------:R-:W-:Y:S01]  /*1790*/  HFMA2 R58, -RZ, RZ, 0.1171875, 0 ;  /* 0x2f800000ff3a7431 */ /* 0x000fe200000001ff */
[----:B------:R-:W-:Y:S01]  /*17a0*/  I2FP.F32.U32 R87, R82 ;  /* 0x0000005200577245 */ /* 0x000fe20000201000 */
[----:B-----5:R-:W-:-:S04]  /*17b0*/  FMUL.FTZ R56, R20, UR13 ;  /* 0x0000000d14387c20 */ /* 0x020fc80008410000 */
[----:B------:R-:W-:Y:S01]  /*17c0*/  FMUL.FTZ R56, R56, UR12 ;  /* 0x0000000c38387c20 */ /* 0x000fe20008410000 */
[----:B------:R-:W-:-:S05]  /*17d0*/  FFMA.FTZ R58, R87, R58, 1.1641532182693481445e-10 ;  /* 0x2f000000573a7423 */ /* 0x000fca000001003a */
[----:B------:R-:W-:-:S04]  /*17e0*/  FSETP.GTU.FTZ.AND P2, PT, R58, UR10, PT ;  /* 0x0000000a3a007c0b */ /* 0x000fc8000bf5c000 */
[----:B------:R-:W-:Y:S02]  /*17f0*/  FSEL R87, R56, RZ, !P2 ;  /* 0x000000ff38577208 */ /* 0x000fe40005000000 */
[----:B------:R-:W-:-:S03]  /*1800*/  SEL R56, RZ, 0x1, P2 ;  /* 0x00000001ff387807 */ /* 0x000fc60001000000 */
[----:B------:R-:W-:Y:S01]  /*1810*/  FADD.FTZ R24, R24, R87 ;  /* 0x0000005718187221 */ /* 0x000fe20000010000 */
[----:B------:R-:W-:-:S07]  /*1820*/  PRMT R54, R56, 0x7610, R54 ;  /* 0x0000761038367816 */ /* 0x000fce0000000036 */
.L_x_23537:
[----:B------:R-:W-:Y:S05]  /*1830*/  BSYNC.RECONVERGENT B3 ;  /* 0x0000000000037941 */ /* 0x000fea0003800200 */
.L_x_23536:
        /* <DEDUP_REMOVED lines=15> */
[----:B------:R-:W-:Y:S01]  /*1930*/  @!P2 MOV R82, R59 ;  /* 0x0000003b0052a202 */ /* 0x000fe20000000f00 */
[----:B------:R-:W-:Y:S02]  /*1940*/  @P2 VIADD R58, R73, 0x1 ;  /* 0x00000001493a2836 */ /* 0x000fe40000000000 */
[----:B------:R-:W-:Y:S02]  /*1950*/  @P2 IMAD.MOV.U32 R56, RZ, RZ, R72 ;  /* 0x000000ffff382224 */ /* 0x000fe400078e0048 */
[----:B------:R-:W-:Y:S01]  /*1960*/  @P2 IMAD.MOV.U32 R82, RZ, RZ, R57 ;  /* 0x000000ffff522224 */ /* 0x000fe200078e0039 */
[----:B------:R-:W-:Y:S06]  /*1970*/  BRA `(.L_x_23546) ;  /* 0x0000000000e47947 */ /* 0x000fec0003800000 */
.L_x_23547:
        /* <DEDUP_REMOVED lines=13> */
.L_x_23549:
[----:B------:R-:W-:Y:S05]  /*1a50*/  BSYNC.RECONVERGENT B5 ;  /* 0x0000000000057941 */ /* 0x000fea0003800200 */
.L_x_23548:
[----:B------:R-:W-:Y:S01]  /*1a60*/  LOP3.LUT R86, R55, UR7, R91, 0x96, !PT ;  /* 0x0000000737567c12 */ /* 0x000fe2000f8e965b */
[----:B------:R-:W-:Y:S01]  /*1a70*/  IMAD.WIDE.U32 R58, R63, -0x326172a9, RZ ;  /* 0xcd9e8d573f3a7825 */ /* 0x000fe200078e00ff */
[----:B------:R-:W-:-:S03]  /*1a80*/  MOV R82, R72 ;  /* 0x0000004800527202 */ /* 0x000fc60000000f00 */
        /* <DEDUP_REMOVED lines=38> */
[----:B------:R-:W-:Y:S01]  /*1cf0*/  LOP3.LUT R59, R58, UR32, R87, 0x96, !PT ;  /* 0x000000203a3b7c12 */ /* 0x000fe2000f8e9657 */
[----:B------:R-:W-:-:S07]  /*1d00*/  IMAD.MOV.U32 R58, RZ, RZ, RZ ;  /* 0x000000ffff3a7224 */ /* 0x000fce00078e00ff */
.L_x_23546:
[----:B------:R-:W-:Y:S05]  /*1d10*/  BSYNC.RECONVERGENT B4 ;  /* 0x0000000000047941 */ /* 0x000fea0003800200 */
.L_x_23545:
[----:B------:R-:W-:Y:S01]  /*1d20*/  I2FP.F32.U32 R72, R82 ;  /* 0x0000005200487245 */ /* 0x000fe20000201000 */
[----:B------:R-:W-:-:S04]  /*1d30*/  IMAD.MOV.U32 R73, RZ, RZ, 0x2f800000 ;  /* 0x2f800000ff497424 */ /* 0x000fc800078e00ff */
[----:B------:R-:W-:Y:S01]  /*1d40*/  FFMA.FTZ R73, R72, R73, 1.1641532182693481445e-10 ;  /* 0x2f00000048497423 */ /* 0x000fe20000010049 */
[----:B-----5:R-:W-:-:S04]  /*1d50*/  FMUL.FTZ R72, R21, UR13 ;  /* 0x0000000d15487c20 */ /* 0x020fc80008410000 */
[----:B------:R-:W-:Y:S01]  /*1d60*/  FMUL.FTZ R72, R72, UR12 ;  /* 0x0000000c48487c20 */ /* 0x000fe20008410000 */
[----:B------:R-:W-:-:S04]  /*1d70*/  FSETP.GTU.FTZ.AND P2, PT, R73, UR10, PT ;  /* 0x0000000a49007c0b */ /* 0x000fc8000bf5c000 */
[----:B------:R-:W-:Y:S02]  /*1d80*/  FSEL R82, R72, RZ, !P2 ;  /* 0x000000ff48527208 */ /* 0x000fe40005000000 */
[----:B------:R-:W-:-:S03]  /*1d90*/  SEL R72, RZ, 0x1, P2 ;  /* 0x00000001ff487807 */ /* 0x000fc60001000000 */
[----:B------:R-:W-:Y:S01]  /*1da0*/  FADD.FTZ R25, R25, R82 ;  /* 0x0000005219197221 */ /* 0x000fe20000010000 */
[----:B------:R-:W-:-:S07]  /*1db0*/  PRMT R11, R72, 0x7610, R11 ;  /* 0x00007610480b7816 */ /* 0x000fce000000000b */
.L_x_23544:
[----:B------:R-:W-:Y:S05]  /*1dc0*/  BSYNC.RECONVERGENT B3 ;  /* 0x0000000000037941 */ /* 0x000fea0003800200 */
.L_x_23543:
        /* <DEDUP_REMOVED lines=14> */
[----:B------:R-:W-:Y:S01]  /*1eb0*/  @P2 IADD3 R72, PT, PT, R58, 0x1, RZ ;  /* 0x000000013a482810 */ /* 0x000fe20007ffe0ff */
[----:B------:R-:W-:Y:S01]  /*1ec0*/  @!P2 IMAD.MOV.U32 R82, RZ, RZ, R56 ;  /* 0x000000ffff52a224 */ /* 0x000fe200078e0038 */
[----:B------:R-:W-:Y:S01]  /*1ed0*/  @P2 MOV R82, R56 ;  /* 0x0000003800522202 */ /* 0x000fe20000000f00 */
[----:B------:R-:W-:Y:S02]  /*1ee0*/  @!P2 IMAD.MOV.U32 R73, RZ, RZ, R59 ;  /* 0x000000ffff49a224 */ /* 0x000fe400078e003b */
[----:B------:R-:W-:Y:S01]  /*1ef0*/  @P2 IMAD.MOV.U32 R73, RZ, RZ, R57 ;  /* 0x000000ffff492224 */ /* 0x000fe200078e0039 */
[----:B------:R-:W-:Y:S06]  /*1f00*/  BRA `(.L_x_23553) ;  /* 0x0000000000e47947 */ /* 0x000fec0003800000 */
.L_x_23554:
        /* <DEDUP_REMOVED lines=13> */
.L_x_23556:
[----:B------:R-:W-:Y:S05]  /*1fe0*/  BSYNC.RECONVERGENT B5 ;  /* 0x0000000000057941 */ /* 0x000fea0003800200 */
.L_x_23555:
        /* <DEDUP_REMOVED lines=43> */
.L_x_23553:
[----:B------:R-:W-:Y:S05]  /*22a0*/  BSYNC.RECONVERGENT B4 ;  /* 0x0000000000047941 */ /* 0x000fea0003800200 */
.L_x_23552:
[----:B------:R-:W-:Y:S01]  /*22b0*/  I2FP.F32.U32 R73, R73 ;  /* 0x0000004900497245 */ /* 0x000fe20000201000 */
[----:B------:R-:W-:Y:S02]  /*22c0*/  IMAD.MOV.U32 R58, RZ, RZ, 0x2f800000 ;  /* 0x2f800000ff3a7424 */ /* 0x000fe400078e00ff */
[----:B-----5:R-:W-:Y:S02]  /*22d0*/  FMUL.FTZ R56, R22, UR13 ;  /* 0x0000000d16387c20 */ /* 0x020fe40008410000 */
[----:B------:R-:W-:Y:S02]  /*22e0*/  FFMA.FTZ R58, R73, R58, 1.1641532182693481445e-10 ;  /* 0x2f000000493a7423 */ /* 0x000fe4000001003a */
[----:B------:R-:W-:-:S03]  /*22f0*/  FMUL.FTZ R56, R56, UR12 ;  /* 0x0000000c38387c20 */ /* 0x000fc60008410000 */
[----:B------:R-:W-:-:S04]  /*2300*/  FSETP.GTU.FTZ.AND P2, PT, R58, UR10, PT ;  /* 0x0000000a3a007c0b */ /* 0x000fc8000bf5c000 */
[----:B------:R-:W-:Y:S02]  /*2310*/  FSEL R73, R56, RZ, !P2 ;  /* 0x000000ff38497208 */ /* 0x000fe40005000000 */
[----:B------:R-:W-:-:S03]  /*2320*/  SEL R56, RZ, 0x1, P2 ;  /* 0x00000001ff387807 */ /* 0x000fc60001000000 */
[----:B------:R-:W-:Y:S01]  /*2330*/  FADD.FTZ R26, R26, R73 ;  /* 0x000000491a1a7221 */ /* 0x000fe20000010000 */
[----:B------:R-:W-:-:S07]  /*2340*/  PRMT R2, R56, 0x7610, R2 ;  /* 0x0000761038027816 */ /* 0x000fce0000000002 */
.L_x_23551:
[----:B------:R-:W-:Y:S05]  /*2350*/  BSYNC.RECONVERGENT B3 ;  /* 0x0000000000037941 */ /* 0x000fea0003800200 */
.L_x_23550:
        /* <DEDUP_REMOVED lines=19> */
.L_x_23560:
        /* <DEDUP_REMOVED lines=13> */
.L_x_23562:
[----:B------:R-:W-:Y:S05]  /*2560*/  BSYNC.RECONVERGENT B4 ;  /* 0x0000000000047941 */ /* 0x000fea0003800200 */
.L_x_23561:
        /* <DEDUP_REMOVED lines=41> */
[----:B------:R-:W-:Y:S01]  /*2800*/  IMAD.MOV.U32 R58, RZ, RZ, R82 ;  /* 0x000000ffff3a7224 */ /* 0x000fe200078e0052 */
[----:B------:R-:W-:-:S07]  /*2810*/  MOV R84, R72 ;  /* 0x0000004800547202 */ /* 0x000fce0000000f00 */
.L_x_23559:
[----:B------:R-:W-:Y:S05]  /*2820*/  BSYNC.RECONVERGENT B3 ;  /* 0x0000000000037941 */ /* 0x000fea0003800200 */
.L_x_23558:
        /* <DEDUP_REMOVED lines=9> */
[----:B------:R-:W-:Y:S01]  /*28c0*/  PRMT R0, R58, 0x7610, R0 ;  /* 0x000076103a007816 */ /* 0x000fe20000000000 */
[----:B------:R-:W-:Y:S06]  /*28d0*/  BRA `(.L_x_23557) ;  /* 0x0000001400587947 */ /* 0x000fec0003800000 */
.L_x_23535:
        /* <DEDUP_REMOVED lines=21> */
.L_x_23567:
        /* <DEDUP_REMOVED lines=13> */
.L_x_23569:
[----:B------:R-:W-:Y:S05]  /*2b00*/  BSYNC.RECONVERGENT B5 ;  /* 0x0000000000057941 */ /* 0x000fea0003800200 */
.L_x_23568:
        /* <DEDUP_REMOVED lines=43> */
.L_x_23566:
[----:B------:R-:W-:Y:S05]  /*2dc0*/  BSYNC.RECONVERGENT B4 ;  /* 0x0000000000047941 */ /* 0x000fea0003800200 */
.L_x_23565:
[----:B------:R-:W-:Y:S01]  /*2dd0*/  HFMA2 R25, -RZ, RZ, 0.1171875, 0 ;  /* 0x2f800000ff197431 */ /* 0x000fe200000001ff */
[----:B------:R-:W-:-:S05]  /*2de0*/  I2FP.F32.U32 R24, R24 ;  /* 0x0000001800187245 */ /* 0x000fca0000201000 */
[----:B------:R-:W-:Y:S01]  /*2df0*/  FFMA.FTZ R24, R24, R25, 1.1641532182693481445e-10 ;  /* 0x2f00000018187423 */ /* 0x000fe20000010019 */
[----:B-----5:R-:W-:-:S04]  /*2e00*/  FMUL.FTZ R25, R20, UR13 ;  /* 0x0000000d14197c20 */ /* 0x020fc80008410000 */
[----:B------:R-:W-:Y:S01]  /*2e10*/  FSETP.GTU.FTZ.AND P1, PT, R24, UR10, PT ;  /* 0x0000000a18007c0b */ /* 0x000fe2000bf3c000 */
[----:B------:R-:W-:-:S03]  /*2e20*/  FMUL.FTZ R24, R25, UR12 ;  /* 0x0000000c19187c20 */ /* 0x000fc60008410000 */
[----:B------:R-:W-:Y:S02]  /*2e30*/  SEL R25, RZ, 0x1, P1 ;  /* 0x00000001ff197807 */ /* 0x000fe40000800000 */
[----:B------:R-:W-:Y:S02]  /*2e40*/  FSEL R24, R24, RZ, !P1 ;  /* 0x000000ff18187208 */ /* 0x000fe40004800000 */
[----:B------:R-:W-:-:S07]  /*2e50*/  PRMT R54, R25, 0x7610, R54 ;  /* 0x0000761019367816 */ /* 0x000fce0000000036 */
.L_x_23564:
[----:B------:R-:W-:Y:S05]  /*2e60*/  BSYNC.RECONVERGENT B3 ;  /* 0x0000000000037941 */ /* 0x000fea0003800200 */
.L_x_23563:
        /* <DEDUP_REMOVED lines=17> */
.L_x_23574:
        /* <DEDUP_REMOVED lines=13> */
.L_x_23576:
[----:B------:R-:W-:Y:S05]  /*3050*/  BSYNC.RECONVERGENT B5 ;  /* 0x0000000000057941 */ /* 0x000fea0003800200 */
.L_x_23575:
        /* <DEDUP_REMOVED lines=43> */
.L_x_23573:
[----:B------:R-:W-:Y:S05]  /*3310*/  BSYNC.RECONVERGENT B4 ;  /* 0x0000000000047941 */ /* 0x000fea0003800200 */
.L_x_23572:
[----:B------:R-:W-:Y:S01]  /*3320*/  I2FP.F32.U32 R25, R25 ;  /* 0x0000001900197245 */ /* 0x000fe20000201000 */
[----:B------:R-:W-:-:S04]  /*3330*/  IMAD.MOV.U32 R26, RZ, RZ, 0x2f800000 ;  /* 0x2f800000ff1a7424 */ /* 0x000fc800078e00ff */
[----:B------:R-:W-:Y:S01]  /*3340*/  FFMA.FTZ R25, R25, R26, 1.1641532182693481445e-10 ;  /* 0x2f00000019197423 */ /* 0x000fe2000001001a */
[----:B-----5:R-:W-:-:S04]  /*3350*/  FMUL.FTZ R26, R21, UR13 ;  /* 0x0000000d151a7c20 */ /* 0x020fc80008410000 */
[----:B------:R-:W-:Y:S01]  /*3360*/  FSETP.GTU.FTZ.AND P1, PT, R25, UR10, PT ;  /* 0x0000000a19007c0b */ /* 0x000fe2000bf3c000 */
[----:B------:R-:W-:-:S03]  /*3370*/  FMUL.FTZ R25, R26, UR12 ;  /* 0x0000000c1a197c20 */ /* 0x000fc60008410000 */
[----:B------:R-:W-:Y:S02]  /*3380*/  SEL R26, RZ, 0x1, P1 ;  /* 0x00000001ff1a7807 */ /* 0x000fe40000800000 */
[----:B------:R-:W-:Y:S02]  /*3390*/  FSEL R25, R25, RZ, !P1 ;  /* 0x000000ff19197208 */ /* 0x000fe40004800000 */
[----:B------:R-:W-:-:S07]  /*33a0*/  PRMT R11, R26, 0x7610, R11 ;  /* 0x000076101a0b7816 */ /* 0x000fce000000000b */
.L_x_23571:
[----:B------:R-:W-:Y:S05]  /*33b0*/  BSYNC.RECONVERGENT B3 ;  /* 0x0000000000037941 */ /* 0x000fea0003800200 */
.L_x_23570:
        /* <DEDUP_REMOVED lines=17> */
.L_x_23581:
        /* <DEDUP_REMOVED lines=13> */
.L_x_23583:
[----:B------:R-:W-:Y:S05]  /*35a0*/  BSYNC.RECONVERGENT B5 ;  /* 0x0000000000057941 */ /* 0x000fea0003800200 */
.L_x_23582:
        /* <DEDUP_REMOVED lines=43> */
.L_x_23580:
[----:B------:R-:W-:Y:S05]  /*3860*/  BSYNC.RECONVERGENT B4 ;  /* 0x0000000000047941 */ /* 0x000fea0003800200 */
.L_x_23579:
        /* <DEDUP_REMOVED lines=9> */
.L_x_23578:
[----:B------:R-:W-:Y:S05]  /*3900*/  BSYNC.RECONVERGENT B3 ;  /* 0x0000000000037941 */ /* 0x000fea0003800200 */
.L_x_23577:
        /* <DEDUP_REMOVED lines=16> */
.L_x_23586:
        /* <DEDUP_REMOVED lines=13> */
.L_x_23588:
[----:B------:R-:W-:Y:S05]  /*3ae0*/  BSYNC.RECONVERGENT B4 ;  /* 0x0000000000047941 */ /* 0x000fea0003800200 */
.L_x_23587:
        /* <DEDUP_REMOVED lines=43> */
.L_x_23585:
[----:B------:R-:W-:Y:S05]  /*3da0*/  BSYNC.RECONVERGENT B3 ;  /* 0x0000000000037941 */ /* 0x000fea0003800200 */
.L_x_23584:
        /* <DEDUP_REMOVED lines=9> */
.L_x_23557:
[----:B------:R-:W-:Y:S05]  /*3e40*/  BSYNC.RECONVERGENT B2 ;  /* 0x0000000000027941 */ /* 0x000fea0003800200 */
.L_x_23534:
[----:B------:R-:W0:Y:S01]  /*3e50*/  LDC.64 R72, c[0x0][0x3a8] ;  /* 0x0000ea00ff487b82 */ /* 0x000e220000000a00 */
[----:B------:R-:W-:Y:S01]  /*3e60*/  BSSY.RECONVERGENT B2, `(.L_x_23589) ;  /* 0x0000010000027945 */ /* 0x000fe20003800200 */
[----:B------:R-:W-:Y:S02]  /*3e70*/  IMAD.MOV.U32 R58, RZ, RZ, R84 ;  /* 0x000000ffff3a7224 */ /* 0x000fe400078e0054 */
[----:B0-----:R-:W-:-:S05]  /*3e80*/  IMAD.WIDE.U32 R72, R67, 0x10, R72 ;  /* 0x0000001043487825 */ /* 0x001fca00078e0048 */
[----:B-----5:R0:W-:Y:S01]  /*3e90*/  STG.E.128 desc[UR8][R72.64], R24 ;  /* 0x0000001848007986 */ /* 0x0201e2000c101d08 */
[----:B------:R-:W-:Y:S05]  /*3ea0*/  @!P0 BRA `(.L_x_23590) ;  /* 0x00000000002c8947 */ /* 0x000fea0003800000 */
[----:B------:R-:W1:Y:S01]  /*3eb0*/  LDC.64 R86, c[0x0][0x3b0] ;  /* 0x0000ec00ff567b82 */ /* 0x000e620000000a00 */
[----:B0-----:R-:W-:Y:S01]  /*3ec0*/  IMAD.U32 R72, R2, 0x10000, RZ ;  /* 0x0001000002487824 */ /* 0x001fe200078e00ff */
[----:B------:R-:W-:-:S04]  /*3ed0*/  LOP3.LUT R73, R0, 0xffff, RZ, 0xc0, !PT ;  /* 0x0000ffff00497812 */ /* 0x000fc800078ec0ff */
[----:B------:R-:W-:-:S04]  /*3ee0*/  LOP3.LUT R72, R72, 0xff0000, RZ, 0xc0, !PT ;  /* 0x00ff000048487812 */ /* 0x000fc800078ec0ff */
[----:B------:R-:W-:Y:S02]  /*3ef0*/  LEA R72, R73, R72, 0x18 ;  /* 0x0000004849487211 */ /* 0x000fe400078ec0ff */
[----:B------:R-:W-:-:S05]  /*3f00*/  LOP3.LUT R73, R11, 0xff, RZ, 0xc0, !PT ;  /* 0x000000ff0b497812 */ /* 0x000fca00078ec0ff */
[----:B------:R-:W-:Y:S01]  /*3f10*/  IMAD R73, R73, 0x100, R72 ;  /* 0x0000010049497824 */ /* 0x000fe200078e0248 */
[----:B------:R-:W-:-:S05]  /*3f20*/  LOP3.LUT R72, R54, 0xff, RZ, 0xc0, !PT ;  /* 0x000000ff36487812 */ /* 0x000fca00078ec0ff */
[----:B------:R-:W-:Y:S02]  /*3f30*/  IMAD.IADD R72, R73, 0x1, R72 ;  /* 0x0000000149487824 */ /* 0x000fe400078e0248 */
[----:B-1----:R-:W-:-:S05]  /*3f40*/  IMAD.WIDE.U32 R86, R51, 0x4, R86 ;  /* 0x0000000433567825 */ /* 0x002fca00078e0056 */
[----:B------:R1:W-:Y:S02]  /*3f50*/  STG.E desc[UR8][R86.64], R72 ;  /* 0x0000004856007986 */ /* 0x0003e4000c101908 */
.L_x_23590:
[----:B------:R-:W-:Y:S05]  /*3f60*/  BSYNC.RECONVERGENT B2 ;  /* 0x0000000000027941 */ /* 0x000fea0003800200 */
.L_x_23589:
[----:B------:R-:W-:Y:S01]  /*3f70*/  IADD3 R67, PT, PT, R67, 0x20, RZ ;  /* 0x0000002043437810 */ /* 0x000fe20007ffe0ff */
[----:B------:R-:W-:-:S07]  /*3f80*/  VIADD R51, R51, 0x20 ;  /* 0x0000002033337836 */ /* 0x000fce0000000000 */
.L_x_23531:
[----:B------:R-:W-:Y:S05]  /*3f90*/  BSYNC.RECONVERGENT B1 ;  /* 0x0000000000017941 */ /* 0x000fea0003800200 */
.L_x_23530:
[----:B------:R-:W-:Y:S01]  /*3fa0*/  ISETP.GE.U32.AND P1, PT, R64, 0x40, PT ;  /* 0x000000404000780c */ /* 0x000fe20003f26070 */
[----:B------:R-:W-:Y:S03]  /*3fb0*/  BSSY.RECONVERGENT B1, `(.L_x_23591) ;  /* 0x00002df000017945 */ /* 0x000fe60003800200 */
[----:B01----:R-:W-:-:S09]  /*3fc0*/  P2R R72, PR, RZ, 0x2 ;  /* 0x00000002ff487803 */ /* 0x003fd20000000000 */
[----:B------:R-:W-:Y:S05]  /*3fd0*/  @!P1 BRA `(.L_x_23592) ;  /* 0x0000002c00709947 */ /* 0x000fea0003800000 */
[----:B------:R-:W-:Y:S04]  /*3fe0*/  BSSY.RECONVERGENT B2, `(.L_x_23593) ;  /* 0x0000005000027945 */ /* 0x000fe80003800200 */
[----:B------:R-:W-:Y:S05]  /*3ff0*/  @!P0 BRA `(.L_x_23594) ;  /* 0x00000000000c8947 */ /* 0x000fea0003800000 */
[----:B------:R-:W0:Y:S02]  /*4000*/  LDC.64 R20, c[0x0][0x390] ;  /* 0x0000e400ff147b82 */ /* 0x000e240000000a00 */
[----:B0-----:R-:W-:-:S06]  /*4010*/  IMAD.WIDE.U32 R20, R51, 0x10, R20 ;  /* 0x0000001033147825 */ /* 0x001fcc00078e0014 */
[----:B------:R-:W5:Y:S02]  /*4020*/  LDG.E.128 R20, desc[UR8][R20.64] ;  /* 0x0000000814147981 */ /* 0x000f64000c1e1d00 */
.L_x_23594:
[----:B------:R-:W-:Y:S05]  /*4030*/  BSYNC.RECONVERGENT B2 ;  /* 0x0000000000027941 */ /* 0x000fea0003800200 */
.L_x_23593:
        /* <DEDUP_REMOVED lines=28> */
.L_x_23601:
        /* <DEDUP_REMOVED lines=13> */
.L_x_23603:
[----:B------:R-:W-:Y:S05]  /*42d0*/  BSYNC.RECONVERGENT B5 ;  /* 0x0000000000057941 */ /* 0x000fea0003800200 */
.L_x_23602:
        /* <DEDUP_REMOVED lines=43> */
.L_x_23600:
[----:B------:R-:W-:Y:S05]  /*4590*/  BSYNC.RECONVERGENT B4 ;  /* 0x0000000000047941 */ /* 0x000fea0003800200 */
.L_x_23599:
        /* <DEDUP_REMOVED lines=10> */
.L_x_23598:
[----:B------:R-:W-:Y:S05]  /*4640*/  BSYNC.RECONVERGENT B3 ;  /* 0x0000000000037941 */ /* 0x000fea0003800200 */
.L_x_23597:
        /* <DEDUP_REMOVED lines=20> */
.L_x_23608:
        /* <DEDUP_REMOVED lines=13> */
.L_x_23610:
[----:B------:R-:W-:Y:S05]  /*4860*/  BSYNC.RECONVERGENT B5 ;  /* 0x0000000000057941 */ /* 0x000fea0003800200 */
.L_x_23609:
        /* <DEDUP_REMOVED lines=43> */
.L_x_23607:
[----:B------:R-:W-:Y:S05]  /*4b20*/  BSYNC.RECONVERGENT B4 ;  /* 0x0000000000047941 */ /* 0x000fea0003800200 */
.L_x_23606:
        /* <DEDUP_REMOVED lines=10> */
.L_x_23605:
[----:B------:R-:W-:Y:S05]  /*4bd0*/  BSYNC.RECONVERGENT B3 ;  /* 0x0000000000037941 */ /* 0x000fea0003800200 */
.L_x_23604:
        /* <DEDUP_REMOVED lines=20> */
.L_x_23615:
        /* <DEDUP_REMOVED lines=13> */
.L_x_23617:
[----:B------:R-:W-:Y:S05]  /*4df0*/  BSYNC.RECONVERGENT B5 ;  /* 0x0000000000057941 */ /* 0x000fea0003800200 */
.L_x_23616:
        /* <DEDUP_REMOVED lines=43> */
.L_x_23614:
[----:B------:R-:W-:Y:S05]  /*50b0*/  BSYNC.RECONVERGENT B4 ;  /* 0x0000000000047941 */ /* 0x000fea0003800200 */
.L_x_23613:
        /* <DEDUP_REMOVED lines=10> */
.L_x_23612:
[----:B------:R-:W-:Y:S05]  /*5160*/  BSYNC.RECONVERGENT B3 ;  /* 0x0000000000037941 */ /* 0x000fea0003800200 */
.L_x_23611:
        /* <DEDUP_REMOVED lines=19> */
.L_x_23621:
        /* <DEDUP_REMOVED lines=13> */
.L_x_23623:
[----:B------:R-:W-:Y:S05]  /*5370*/  BSYNC.RECONVERGENT B4 ;  /* 0x0000000000047941 */ /* 0x000fea0003800200 */
.L_x_23622:
        /* <DEDUP_REMOVED lines=43> */
.L_x_23620:
[----:B------:R-:W-:Y:S05]  /*5630*/  BSYNC.RECONVERGENT B3 ;  /* 0x0000000000037941 */ /* 0x000fea0003800200 */
.L_x_23619:
        /* <DEDUP_REMOVED lines=11> */
.L_x_23596:
        /* <DEDUP_REMOVED lines=21> */
.L_x_23628:
        /* <DEDUP_REMOVED lines=13> */
.L_x_23630:
[----:B------:R-:W-:Y:S05]  /*5910*/  BSYNC.RECONVERGENT B5 ;  /* 0x0000000000057941 */ /* 0x000fea0003800200 */
.L_x_23629:
        /* <DEDUP_REMOVED lines=43> */
.L_x_23627:
[----:B------:R-:W-:Y:S05]  /*5bd0*/  BSYNC.RECONVERGENT B4 ;  /* 0x0000000000047941 */ /* 0x000fea0003800200 */
.L_x_23626:
        /* <DEDUP_REMOVED lines=9> */
.L_x_23625:
[----:B------:R-:W-:Y:S05]  /*5c70*/  BSYNC.RECONVERGENT B3 ;  /* 0x0000000000037941 */ /* 0x000fea0003800200 */
.L_x_23624:
        /* <DEDUP_REMOVED lines=17> */
.L_x_23635:
        /* <DEDUP_REMOVED lines=13> */
.L_x_23637:
[----:B------:R-:W-:Y:S05]  /*5e60*/  BSYNC.RECONVERGENT B5 ;  /* 0x0000000000057941 */ /* 0x000fea0003800200 */
.L_x_23636:
        /* <DEDUP_REMOVED lines=43> */
.L_x_23634:
[----:B------:R-:W-:Y:S05]  /*6120*/  BSYNC.RECONVERGENT B4 ;  /* 0x0000000000047941 */ /* 0x000fea0003800200 */
.L_x_23633:
        /* <DEDUP_REMOVED lines=9> */
.L_x_23632:
[----:B------:R-:W-:Y:S05]  /*61c0*/  BSYNC.RECONVERGENT B3 ;  /* 0x0000000000037941 */ /* 0x000fea0003800200 */
.L_x_23631:
        /* <DEDUP_REMOVED lines=17> */
.L_x_23642:
        /* <DEDUP_REMOVED lines=13> */
.L_x_23644:
[----:B------:R-:W-:Y:S05]  /*63b0*/  BSYNC.RECONVERGENT B5 ;  /* 0x0000000000057941 */ /* 0x000fea0003800200 */
.L_x_23643:
        /* <DEDUP_REMOVED lines=43> */
.L_x_23641:
[----:B------:R-:W-:Y:S05]  /*6670*/  BSYNC.RECONVERGENT B4 ;  /* 0x0000000000047941 */ /* 0x000fea0003800200 */
.L_x_23640:
        /* <DEDUP_REMOVED lines=9> */
.L_x_23639:
[----:B------:R-:W-:Y:S05]  /*6710*/  BSYNC.RECONVERGENT B3 ;  /* 0x0000000000037941 */ /* 0x000fea0003800200 */
.L_x_23638:
        /* <DEDUP_REMOVED lines=16> */
.L_x_23647:
        /* <DEDUP_REMOVED lines=13> */
.L_x_23649:
[----:B------:R-:W-:Y:S05]  /*68f0*/  BSYNC.RECONVERGENT B4 ;  /* 0x0000000000047941 */ /* 0x000fea0003800200 */
.L_x_23648:
        /* <DEDUP_REMOVED lines=43> */
.L_x_23646:
[----:B------:R-:W-:Y:S05]  /*6bb0*/  BSYNC.RECONVERGENT B3 ;  /* 0x0000000000037941 */ /* 0x000fea0003800200 */
.L_x_23645:
        /* <DEDUP_REMOVED lines=9> */
.L_x_23618:
[----:B------:R-:W-:Y:S05]  /*6c50*/  BSYNC.RECONVERGENT B2 ;  /* 0x0000000000027941 */ /* 0x000fea0003800200 */
.L_x_23595:
        /* <DEDUP_REMOVED lines=17> */
.L_x_23651:
[----:B------:R-:W-:Y:S05]  /*6d70*/  BSYNC.RECONVERGENT B2 ;  /* 0x0000000000027941 */ /* 0x000fea0003800200 */
.L_x_23650:
[----:B------:R-:W-:Y:S01]  /*6d80*/  IADD3 R67, PT, PT, R67, 0x20, RZ ;  /* 0x0000002043437810 */ /* 0x000fe20007ffe0ff */
[----:B------:R-:W-:-:S07]  /*6d90*/  VIADD R51, R51, 0x20 ;  /* 0x0000002033337836 */ /* 0x000fce0000000000 */
.L_x_23592:
[----:B------:R-:W-:Y:S05]  /*6da0*/  BSYNC.RECONVERGENT B1 ;  /* 0x0000000000017941 */ /* 0x000fea0003800200 */
.L_x_23591:
        /* <DEDUP_REMOVED lines=9> */
.L_x_23655:
[----:B------:R-:W-:Y:S05]  /*6e40*/  BSYNC.RECONVERGENT B2 ;  /* 0x0000000000027941 */ /* 0x000fea0003800200 */
.L_x_23654:
        /* <DEDUP_REMOVED lines=28> */
.L_x_23662:
        /* <DEDUP_REMOVED lines=13> */
.L_x_23664:
[----:B------:R-:W-:Y:S05]  /*70e0*/  BSYNC.RECONVERGENT B5 ;  /* 0x0000000000057941 */ /* 0x000fea0003800200 */
.L_x_23663:
        /* <DEDUP_REMOVED lines=43> */
.L_x_23661:
[----:B------:R-:W-:Y:S05]  /*73a0*/  BSYNC.RECONVERGENT B4 ;  /* 0x0000000000047941 */ /* 0x000fea0003800200 */
.L_x_23660:
        /* <DEDUP_REMOVED lines=10> */
.L_x_23659:
[----:B------:R-:W-:Y:S05]  /*7450*/  BSYNC.RECONVERGENT B3 ;  /* 0x0000000000037941 */ /* 0x000fea0003800200 */
.L_x_23658:
        /* <DEDUP_REMOVED lines=20> */
.L_x_23669:
        /* <DEDUP_REMOVED lines=13> */
.L_x_23671:
[----:B------:R-:W-:Y:S05]  /*7670*/  BSYNC.RECONVERGENT B5 ;  /* 0x0000000000057941 */ /* 0x000fea0003800200 */
.L_x_23670:
        /* <DEDUP_REMOVED lines=43> */
.L_x_23668:
[----:B------:R-:W-:Y:S05]  /*7930*/  BSYNC.RECONVERGENT B4 ;  /* 0x0000000000047941 */ /* 0x000fea0003800200 */
.L_x_23667:
        /* <DEDUP_REMOVED lines=10> */
.L_x_23666:
[----:B------:R-:W-:Y:S05]  /*79e0*/  BSYNC.RECONVERGENT B3 ;  /* 0x0000000000037941 */ /* 0x000fea0003800200 */
.L_x_23665:
        /* <DEDUP_REMOVED lines=20> */
.L_x_23676:
        /* <DEDUP_REMOVED lines=13> */
.L_x_23678:
[----:B------:R-:W-:Y:S05]  /*7c00*/  BSYNC.RECONVERGENT B5 ;  /* 0x0000000000057941 */ /* 0x000fea0003800200 */
.L_x_23677:
        /* <DEDUP_REMOVED lines=43> */
.L_x_23675:
[----:B------:R-:W-:Y:S05]  /*7ec0*/  BSYNC.RECONVERGENT B4 ;  /* 0x0000000000047941 */ /* 0x000fea0003800200 */
.L_x_23674:
        /* <DEDUP_REMOVED lines=10> */
.L_x_23673:
[----:B------:R-:W-:Y:S05]  /*7f70*/  BSYNC.RECONVERGENT B3 ;  /* 0x0000000000037941 */ /* 0x000fea0003800200 */
.L_x_23672:
        /* <DEDUP_REMOVED lines=19> */
.L_x_23682:
        /* <DEDUP_REMOVED lines=13> */
.L_x_23684:
[----:B------:R-:W-:Y:S05]  /*8180*/  BSYNC.RECONVERGENT B4 ;  /* 0x0000000000047941 */ /* 0x000fea0003800200 */
.L_x_23683:
        /* <DEDUP_REMOVED lines=43> */
.L_x_23681:
[----:B------:R-:W-:Y:S05]  /*8440*/  BSYNC.RECONVERGENT B3 ;  /* 0x0000000000037941 */ /* 0x000fea0003800200 */
.L_x_23680:
        /* <DEDUP_REMOVED lines=11> */
.L_x_23657:
        /* <DEDUP_REMOVED lines=21> */
.L_x_23689:
        /* <DEDUP_REMOVED lines=13> */
.L_x_23691:
[----:B------:R-:W-:Y:S05]  /*8720*/  BSYNC.RECONVERGENT B5 ;  /* 0x0000000000057941 */ /* 0x000fea0003800200 */
.L_x_23690:
        /* <DEDUP_REMOVED lines=43> */
.L_x_23688:
[----:B------:R-:W-:Y:S05]  /*89e0*/  BSYNC.RECONVERGENT B4 ;  /* 0x0000000000047941 */ /* 0x000fea0003800200 */
.L_x_23687:
        /* <DEDUP_REMOVED lines=9> */
.L_x_23686:
[----:B------:R-:W-:Y:S05]  /*8a80*/  BSYNC.RECONVERGENT B3 ;  /* 0x0000000000037941 */ /* 0x000fea0003800200 */
.L_x_23685:
        /* <DEDUP_REMOVED lines=17> */
.L_x_23696:
        /* <DEDUP_REMOVED lines=13> */
.L_x_23698:
[----:B------:R-:W-:Y:S05]  /*8c70*/  BSYNC.RECONVERGENT B5 ;  /* 0x0000000000057941 */ /* 0x000fea0003800200 */
.L_x_23697:
        /* <DEDUP_REMOVED lines=43> */
.L_x_23695:
[----:B------:R-:W-:Y:S05]  /*8f30*/  BSYNC.RECONVERGENT B4 ;  /* 0x0000000000047941 */ /* 0x000fea0003800200 */
.L_x_23694:
        /* <DEDUP_REMOVED lines=9> */
.L_x_23693:
[----:B------:R-:W-:Y:S05]  /*8fd0*/  BSYNC.RECONVERGENT B3 ;  /* 0x0000000000037941 */ /* 0x000fea0003800200 */
.L_x_23692:
        /* <DEDUP_REMOVED lines=17> */
.L_x_23703:
        /* <DEDUP_REMOVED lines=13> */
.L_x_23705:
[----:B------:R-:W-:Y:S05]  /*91c0*/  BSYNC.RECONVERGENT B5 ;  /* 0x0000000000057941 */ /* 0x000fea0003800200 */
.L_x_23704:
        /* <DEDUP_REMOVED lines=43> */
.L_x_23702:
[----:B------:R-:W-:Y:S05]  /*9480*/  BSYNC.RECONVERGENT B4 ;  /* 0x0000000000047941 */ /* 0x000fea0003800200 */
.L_x_23701:
        /* <DEDUP_REMOVED lines=9> */
.L_x_23700:
[----:B------:R-:W-:Y:S05]  /*9520*/  BSYNC.RECONVERGENT B3 ;  /* 0x0000000000037941 */ /* 0x000fea0003800200 */
.L_x_23699:
        /* <DEDUP_REMOVED lines=16> */
.L_x_23708:
        /* <DEDUP_REMOVED lines=13> */
.L_x_23710:
[----:B------:R-:W-:Y:S05]  /*9700*/  BSYNC.RECONVERGENT B4 ;  /* 0x0000000000047941 */ /* 0x000fea0003800200 */
.L_x_23709:
        /* <DEDUP_REMOVED lines=43> */
.L_x_23707:
[----:B------:R-:W-:Y:S05]  /*99c0*/  BSYNC.RECONVERGENT B3 ;  /* 0x0000000000037941 */ /* 0x000fea0003800200 */
.L_x_23706:
        /* <DEDUP_REMOVED lines=9> */
.L_x_23679:
[----:B------:R-:W-:Y:S05]  /*9a60*/  BSYNC.RECONVERGENT B2 ;  /* 0x0000000000027941 */ /* 0x000fea0003800200 */
.L_x_23656:
[----:B------:R-:W0:Y:S01]  /*9a70*/  LDC.64 R72, c[0x0][0x3a8] ;  /* 0x0000ea00ff487b82 */ /* 0x000e220000000a00 */
[----:B------:R-:W-:Y:S01]  /*9a80*/  BSSY.RECONVERGENT B2, `(.L_x_23711) ;  /* 0x0000010000027945 */ /* 0x000fe20003800200 */
[----:B------:R-:W-:Y:S02]  /*9a90*/  IMAD.MOV.U32 R58, RZ, RZ, R84 ;  /* 0x000000ffff3a7224 */ /* 0x000fe400078e0054 */
[----:B0-----:R-:W-:-:S05]  /*9aa0*/  IMAD.WIDE.U32 R72, R67, 0x10, R72 ;  /* 0x0000001043487825 */ /* 0x001fca00078e0048 */
[----:B-----5:R0:W-:Y:S01]  /*9ab0*/  STG.E.128 desc[UR8][R72.64], R32 ;  /* 0x0000002048007986 */ /* 0x0201e2000c101d08 */
[----:B------:R-:W-:Y:S05]  /*9ac0*/  @!P0 BRA `(.L_x_23712) ;  /* 0x00000000002c8947 */ /* 0x000fea0003800000 */
[----:B------:R-:W1:Y:S01]  /*9ad0*/  LDC.64 R86, c[0x0][0x3b0] ;  /* 0x0000ec00ff567b82 */ /* 0x000e620000000a00 */
[----:B0-----:R-:W-:Y:S02]  /*9ae0*/  SHF.L.U32 R72, R2, 0x10, RZ ;  /* 0x0000001002487819 */ /* 0x001fe400000006ff */
[----:B------:R-:W-:Y:S02]  /*9af0*/  LOP3.LUT R73, R0, 0xffff, RZ, 0xc0, !PT ;  /* 0x0000ffff00497812 */ /* 0x000fe400078ec0ff */
[----:B------:R-:W-:-:S05]  /*9b00*/  LOP3.LUT R72, R72, 0xff0000, RZ, 0xc0, !PT ;  /* 0x00ff000048487812 */ /* 0x000fca00078ec0ff */
[----:B------:R-:W-:Y:S01]  /*9b10*/  IMAD R72, R73, 0x1000000, R72 ;  /* 0x0100000049487824 */ /* 0x000fe200078e0248 */
[----:B------:R-:W-:-:S04]  /*9b20*/  LOP3.LUT R73, R11, 0xff, RZ, 0xc0, !PT ;  /* 0x000000ff0b497812 */ /* 0x000fc800078ec0ff */
[----:B------:R-:W-:Y:S02]  /*9b30*/  LEA R73, R73, R72, 0x8 ;  /* 0x0000004849497211 */ /* 0x000fe400078e40ff */
[----:B------:R-:W-:-:S05]  /*9b40*/  LOP3.LUT R72, R54, 0xff, RZ, 0xc0, !PT ;  /* 0x000000ff36487812 */ /* 0x000fca00078ec0ff */
[----:B------:R-:W-:Y:S02]  /*9b50*/  IMAD.IADD R72, R73, 0x1, R72 ;  /* 0x0000000149487824 */ /* 0x000fe400078e0248 */
[----:B-1----:R-:W-:-:S05]  /*9b60*/  IMAD.WIDE.U32 R86, R51, 0x4, R86 ;  /* 0x0000000433567825 */ /* 0x002fca00078e0056 */
[----:B------:R1:W-:Y:S02]  /*9b70*/  STG.E desc[UR8][R86.64], R72 ;  /* 0x0000004856007986 */ /* 0x0003e4000c101908 */
.L_x_23712:
[----:B------:R-:W-:Y:S05]  /*9b80*/  BSYNC.RECONVERGENT B2 ;  /* 0x0000000000027941 */ /* 0x000fea0003800200 */
.L_x_23711:
[----:B------:R-:W-:Y:S01]  /*9b90*/  IADD3 R67, PT, PT, R67, 0x20, RZ ;  /* 0x0000002043437810 */ /* 0x000fe20007ffe0ff */
[----:B------:R-:W-:-:S07]  /*9ba0*/  VIADD R51, R51, 0x20 ;  /* 0x0000002033337836 */ /* 0x000fce0000000000 */
.L_x_23653:
[----:B------:R-:W-:Y:S05]  /*9bb0*/  BSYNC.RECONVERGENT B1 ;  /* 0x0000000000017941 */ /* 0x000fea0003800200 */
.L_x_23652:
        /* <DEDUP_REMOVED lines=9> */
.L_x_23716:
[----:B------:R-:W-:Y:S05]  /*9c50*/  BSYNC.RECONVERGENT B2 ;  /* 0x0000000000027941 */ /* 0x000fea0003800200 */
.L_x_23715:
        /* <DEDUP_REMOVED lines=22> */
[-C--:B------:R-:W-:Y:S01]  /*9dc0*/  @!P2 MOV R72, R58.reuse ;  /* 0x0000003a0048a202 */ /* 0x080fe20000000f00 */
[----:B------:R-:W-:Y:S01]  /*9dd0*/  @!P2 IMAD.MOV.U32 R82, RZ, RZ, R59 ;  /* 0x000000ffff52a224 */ /* 0x000fe200078e003b */
[----:B------:R-:W-:Y:S01]  /*9de0*/  @P2 IADD3 R73, PT, PT, R56, 0x1, RZ ;  /* 0x0000000138492810 */ /* 0x000fe20007ffe0ff */
[----:B------:R-:W-:Y:S01]  /*9df0*/  @P2 IMAD.MOV.U32 R82, RZ, RZ, R57 ;  /* 0x000000ffff522224 */ /* 0x000fe200078e0039 */
[----:B------:R-:W-:Y:S01]  /*9e00*/  @P2 MOV R72, R58 ;  /* 0x0000003a00482202 */ /* 0x000fe20000000f00 */
[----:B------:R-:W-:Y:S06]  /*9e10*/  BRA `(.L_x_23722) ;  /* 0x0000000000e47947 */ /* 0x000fec0003800000 */
.L_x_23723:
        /* <DEDUP_REMOVED lines=13> */
.L_x_23725:
[----:B------:R-:W-:Y:S05]  /*9ef0*/  BSYNC.RECONVERGENT B5 ;  /* 0x0000000000057941 */ /* 0x000fea0003800200 */
.L_x_23724:
        /* <DEDUP_REMOVED lines=40> */
[----:B------:R-:W-:-:S04]  /*a180*/  MOV R60, R88 ;  /* 0x00000058003c7202 */ /* 0x000fc80000000f00 */
[----:B------:R-:W-:Y:S01]  /*a190*/  LOP3.LUT R59, R72, UR32, R87, 0x96, !PT ;  /* 0x00000020483b7c12 */ /* 0x000fe2000f8e9657 */
[----:B------:R-:W-:-:S07]  /*a1a0*/  IMAD.MOV.U32 R72, RZ, RZ, R86 ;  /* 0x000000ffff487224 */ /* 0x000fce00078e0056 */
.L_x_23722:
[----:B------:R-:W-:Y:S05]  /*a1b0*/  BSYNC.RECONVERGENT B4 ;  /* 0x0000000000047941 */ /* 0x000fea0003800200 */
.L_x_23721:
        /* <DEDUP_REMOVED lines=10> */
.L_x_23720:
[----:B------:R-:W-:Y:S05]  /*a260*/  BSYNC.RECONVERGENT B3 ;  /* 0x0000000000037941 */ /* 0x000fea0003800200 */
.L_x_23719:
        /* <DEDUP_REMOVED lines=14> */
[--C-:B------:R-:W-:Y:S01]  /*a350*/  @!P2 IMAD.MOV.U32 R56, RZ, RZ, R72.reuse ;  /* 0x000000ffff38a224 */ /* 0x100fe200078e0048 */
[----:B------:R-:W-:Y:S01]  /*a360*/  @!P2 MOV R82, R59 ;  /* 0x0000003b0052a202 */ /* 0x000fe20000000f00 */
[----:B------:R-:W-:Y:S01]  /*a370*/  @P2 VIADD R58, R73, 0x1 ;  /* 0x00000001493a2836 */ /* 0x000fe20000000000 */
[----:B------:R-:W-:Y:S01]  /*a380*/  @P2 MOV R82, R57 ;  /* 0x0000003900522202 */ /* 0x000fe20000000f00 */
[----:B------:R-:W-:Y:S01]  /*a390*/  @P2 IMAD.MOV.U32 R56, RZ, RZ, R72 ;  /* 0x000000ffff382224 */ /* 0x000fe200078e0048 */
[----:B------:R-:W-:Y:S06]  /*a3a0*/  BRA `(.L_x_23729) ;  /* 0x0000000000e47947 */ /* 0x000fec0003800000 */
.L_x_23730:
        /* <DEDUP_REMOVED lines=13> */
.L_x_23732:
[----:B------:R-:W-:Y:S05]  /*a480*/  BSYNC.RECONVERGENT B5 ;  /* 0x0000000000057941 */ /* 0x000fea0003800200 */
.L_x_23731:
        /* <DEDUP_REMOVED lines=41> */
[----:B------:R-:W-:Y:S01]  /*a720*/  HFMA2 R58, -RZ, RZ, 0, 0 ;  /* 0x00000000ff3a7431 */ /* 0x000fe200000001ff */
[----:B------:R-:W-:-:S07]  /*a730*/  MOV R56, R86 ;  /* 0x0000005600387202 */ /* 0x000fce0000000f00 */
.L_x_23729:
[----:B------:R-:W-:Y:S05]  /*a740*/  BSYNC.RECONVERGENT B4 ;  /* 0x0000000000047941 */ /* 0x000fea0003800200 */
.L_x_23728:
        /* <DEDUP_REMOVED lines=10> */
.L_x_23727:
[----:B------:R-:W-:Y:S05]  /*a7f0*/  BSYNC.RECONVERGENT B3 ;  /* 0x0000000000037941 */ /* 0x000fea0003800200 */
.L_x_23726:
        /* <DEDUP_REMOVED lines=20> */
.L_x_23737:
        /* <DEDUP_REMOVED lines=13> */
.L_x_23739:
[----:B------:R-:W-:Y:S05]  /*aa10*/  BSYNC.RECONVERGENT B5 ;  /* 0x0000000000057941 */ /* 0x000fea0003800200 */
.L_x_23738:
        /* <DEDUP_REMOVED lines=34> */
[----:B------:R-:W-:-:S04]  /*ac40*/  MOV R73, R56 ;  /* 0x0000003800497202 */ /* 0x000fc80000000f00 */
        /* <DEDUP_REMOVED lines=8> */
.L_x_23736:
[----:B------:R-:W-:Y:S05]  /*acd0*/  BSYNC.RECONVERGENT B4 ;  /* 0x0000000000047941 */ /* 0x000fea0003800200 */
.L_x_23735:
        /* <DEDUP_REMOVED lines=10> */
.L_x_23734:
[----:B------:R-:W-:Y:S05]  /*ad80*/  BSYNC.RECONVERGENT B3 ;  /* 0x0000000000037941 */ /* 0x000fea0003800200 */
.L_x_23733:
        /* <DEDUP_REMOVED lines=19> */
.L_x_23743:
        /* <DEDUP_REMOVED lines=13> */
.L_x_23745:
[----:B------:R-:W-:Y:S05]  /*af90*/  BSYNC.RECONVERGENT B4 ;  /* 0x0000000000047941 */ /* 0x000fea0003800200 */
.L_x_23744:
        /* <DEDUP_REMOVED lines=39> */
[----:B------:R-:W-:Y:S01]  /*b210*/  HFMA2 R56, -RZ, RZ, 0, 0 ;  /* 0x00000000ff387431 */ /* 0x000fe200000001ff */
[----:B------:R-:W-:Y:S01]  /*b220*/  LOP3.LUT R59, R58, UR32, R73, 0x96, !PT ;  /* 0x000000203a3b7c12 */ /* 0x000fe2000f8e9649 */
[----:B------:R-:W-:Y:S01]  /*b230*/  IMAD.MOV.U32 R58, RZ, RZ, R82 ;  /* 0x000000ffff3a7224 */ /* 0x000fe200078e0052 */
[----:B------:R-:W-:-:S07]  /*b240*/  MOV R84, R72 ;  /* 0x0000004800547202 */ /* 0x000fce0000000f00 */
.L_x_23742:
[----:B------:R-:W-:Y:S05]  /*b250*/  BSYNC.RECONVERGENT B3 ;  /* 0x0000000000037941 */ /* 0x000fea0003800200 */
.L_x_23741:
        /* <DEDUP_REMOVED lines=9> */
[----:B------:R-:W-:Y:S01]  /*b2f0*/  PRMT R0, R58, 0x7610, R0 ;  /* 0x000076103a007816 */ /* 0x000fe20000000000 */
[----:B------:R-:W-:Y:S06]  /*b300*/  BRA `(.L_x_23740) ;  /* 0x0000001400587947 */ /* 0x000fec0003800000 */
.L_x_23718:
[----:B------:R-:W-:Y:S01]  /*b310*/  BSSY.RECONVERGENT B3, `(.L_x_23746) ;  /* 0x0000058000037945 */ /* 0x000fe20003800200 */
        /* <DEDUP_REMOVED lines=20> */
.L_x_23750:
        /* <DEDUP_REMOVED lines=13> */
.L_x_23752:
[----:B------:R-:W-:Y:S05]  /*b530*/  BSYNC.RECONVERGENT B5 ;  /* 0x0000000000057941 */ /* 0x000fea0003800200 */
.L_x_23751:
        /* <DEDUP_REMOVED lines=43> */
.L_x_23749:
[----:B------:R-:W-:Y:S05]  /*b7f0*/  BSYNC.RECONVERGENT B4 ;  /* 0x0000000000047941 */ /* 0x000fea0003800200 */
.L_x_23748:
        /* <DEDUP_REMOVED lines=9> */
.L_x_23747:
[----:B------:R-:W-:Y:S05]  /*b890*/  BSYNC.RECONVERGENT B3 ;  /* 0x0000000000037941 */ /* 0x000fea0003800200 */
.L_x_23746:
        /* <DEDUP_REMOVED lines=17> */
.L_x_23757:
        /* <DEDUP_REMOVED lines=13> */
.L_x_23759:
[----:B------:R-:W-:Y:S05]  /*ba80*/  BSYNC.RECONVERGENT B5 ;  /* 0x0000000000057941 */ /* 0x000fea0003800200 */
.L_x_23758:
        /* <DEDUP_REMOVED lines=43> */
.L_x_23756:
[----:B------:R-:W-:Y:S05]  /*bd40*/  BSYNC.RECONVERGENT B4 ;  /* 0x0000000000047941 */ /* 0x000fea0003800200 */
.L_x_23755:
        /* <DEDUP_REMOVED lines=9> */
.L_x_23754:
[----:B------:R-:W-:Y:S05]  /*bde0*/  BSYNC.RECONVERGENT B3 ;  /* 0x0000000000037941 */ /* 0x000fea0003800200 */
.L_x_23753:
        /* <DEDUP_REMOVED lines=17> */
.L_x_23764:
        /* <DEDUP_REMOVED lines=13> */
.L_x_23766:
[----:B------:R-:W-:Y:S05]  /*bfd0*/  BSYNC.RECONVERGENT B5 ;  /* 0x0000000000057941 */ /* 0x000fea0003800200 */
.L_x_23765:
        /* <DEDUP_REMOVED lines=43> */
.L_x_23763:
[----:B------:R-:W-:Y:S05]  /*c290*/  BSYNC.RECONVERGENT B4 ;  /* 0x0000000000047941 */ /* 0x000fea0003800200 */
.L_x_23762:
        /* <DEDUP_REMOVED lines=9> */
.L_x_23761:
[----:B------:R-:W-:Y:S05]  /*c330*/  BSYNC.RECONVERGENT B3 ;  /* 0x0000000000037941 */ /* 0x000fea0003800200 */
.L_x_23760:
        /* <DEDUP_REMOVED lines=16> */
.L_x_23769:
        /* <DEDUP_REMOVED lines=13> */
.L_x_23771:
[----:B------:R-:W-:Y:S05]  /*c510*/  BSYNC.RECONVERGENT B4 ;  /* 0x0000000000047941 */ /* 0x000fea0003800200 */
.L_x_23770:
        /* <DEDUP_REMOVED lines=43> */
.L_x_23768:
[----:B------:R-:W-:Y:S05]  /*c7d0*/  BSYNC.RECONVERGENT B3 ;  /* 0x0000000000037941 */ /* 0x000fea0003800200 */
.L_x_23767:
        /* <DEDUP_REMOVED lines=9> */
.L_x_23740:
[----:B------:R-:W-:Y:S05]  /*c870*/  BSYNC.RECONVERGENT B2 ;  /* 0x0000000000027941 */ /* 0x000fea0003800200 */
.L_x_23717:
[----:B------:R-:W0:Y:S01]  /*c880*/  LDC.64 R72, c[0x0][0x3a8] ;  /* 0x0000ea00ff487b82 */ /* 0x000e220000000a00 */
[----:B------:R-:W-:Y:S01]  /*c890*/  BSSY.RECONVERGENT B2, `(.L_x_23772) ;  /* 0x0000010000027945 */ /* 0x000fe20003800200 */
[----:B------:R-:W-:Y:S01]  /*c8a0*/  MOV R58, R84 ;  /* 0x00000054003a7202 */ /* 0x000fe20000000f00 */
        /* <DEDUP_REMOVED lines=10> */
[----:B------:R-:W-:-:S04]  /*c950*/  LOP3.LUT R72, R54, 0xff, RZ, 0xc0, !PT ;  /* 0x000000ff36487812 */ /* 0x000fc800078ec0ff */
[----:B------:R-:W-:Y:S01]  /*c960*/  IADD3 R72, PT, PT, R73, R72, RZ ;  /* 0x0000004849487210 */ /* 0x000fe20007ffe0ff */
[----:B-1----:R-:W-:-:S05]  /*c970*/  IMAD.WIDE.U32 R86, R51, 0x4, R86 ;  /* 0x0000000433567825 */ /* 0x002fca00078e0056 */
[----:B------:R1:W-:Y:S02]  /*c980*/  STG.E desc[UR8][R86.64], R72 ;  /* 0x0000004856007986 */ /* 0x0003e4000c101908 */
.L_x_23773:
[----:B------:R-:W-:Y:S05]  /*c990*/  BSYNC.RECONVERGENT B2 ;  /* 0x0000000000027941 */ /* 0x000fea0003800200 */
.L_x_23772:
[----:B------:R-:W-:Y:S01]  /*c9a0*/  VIADD R67, R67, 0x20 ;  /* 0x0000002043437836 */ /* 0x000fe20000000000 */
[----:B------:R-:W-:-:S07]  /*c9b0*/  IADD3 R51, PT, PT, R51, 0x20, RZ ;  /* 0x0000002033337810 */ /* 0x000fce0007ffe0ff */
.L_x_23714:
[----:B------:R-:W-:Y:S05]  /*c9c0*/  BSYNC.RECONVERGENT B1 ;  /* 0x0000000000017941 */ /* 0x000fea0003800200 */
.L_x_23713:
        /* <DEDUP_REMOVED lines=9> */
.L_x_23777:
[----:B------:R-:W-:Y:S05]  /*ca60*/  BSYNC.RECONVERGENT B2 ;  /* 0x0000000000027941 */ /* 0x000fea0003800200 */
.L_x_23776:
        /* <DEDUP_REMOVED lines=28> */
.L_x_23784:
        /* <DEDUP_REMOVED lines=13> */
.L_x_23786:
[----:B------:R-:W-:Y:S05]  /*cd00*/  BSYNC.RECONVERGENT B5 ;  /* 0x0000000000057941 */ /* 0x000fea0003800200 */
.L_x_23785:
        /* <DEDUP_REMOVED lines=41> */
[----:B------:R-:W-:Y:S02]  /*cfa0*/  LOP3.LUT R59, R72, UR32, R87, 0x96, !PT ;  /* 0x00000020483b7c12 */ /* 0x000fe4000f8e9657 */
[----:B------:R-:W-:-:S07]  /*cfb0*/  MOV R72, R86 ;  /* 0x0000005600487202 */ /* 0x000fce0000000f00 */
.L_x_23783:
[----:B------:R-:W-:Y:S05]  /*cfc0*/  BSYNC.RECONVERGENT B4 ;  /* 0x0000000000047941 */ /* 0x000fea0003800200 */
.L_x_23782:
        /* <DEDUP_REMOVED lines=10> */
.L_x_23781:
[----:B------:R-:W-:Y:S05]  /*d070*/  BSYNC.RECONVERGENT B3 ;  /* 0x0000000000037941 */ /* 0x000fea0003800200 */
.L_x_23780:
        /* <DEDUP_REMOVED lines=15> */
[--C-:B------:R-:W-:Y:S01]  /*d170*/  @!P2 IMAD.MOV.U32 R56, RZ, RZ, R72.reuse ;  /* 0x000000ffff38a224 */ /* 0x100fe200078e0048 */
[----:B------:R-:W-:Y:S01]  /*d180*/  @P2 IADD3 R58, PT, PT, R73, 0x1, RZ ;  /* 0x00000001493a2810 */ /* 0x000fe20007ffe0ff */
[----:B------:R-:W-:Y:S01]  /*d190*/  @P2 IMAD.MOV.U32 R56, RZ, RZ, R72 ;  /* 0x000000ffff382224 */ /* 0x000fe200078e0048 */
[----:B------:R-:W-:Y:S01]  /*d1a0*/  @P2 MOV R82, R57 ;  /* 0x0000003900522202 */ /* 0x000fe20000000f00 */
[----:B------:R-:W-:Y:S06]  /*d1b0*/  BRA `(.L_x_23790) ;  /* 0x0000000000e47947 */ /* 0x000fec0003800000 */
.L_x_23791:
        /* <DEDUP_REMOVED lines=13> */
.L_x_23793:
[----:B------:R-:W-:Y:S05]  /*d290*/  BSYNC.RECONVERGENT B5 ;  /* 0x0000000000057941 */ /* 0x000fea0003800200 */
.L_x_23792:
        /* <DEDUP_REMOVED lines=40> */
[----:B------:R-:W-:Y:S01]  /*d520*/  IMAD.MOV.U32 R56, RZ, RZ, R86 ;  /* 0x000000ffff387224 */ /* 0x000fe200078e0056 */
[----:B------:R-:W-:Y:S01]  /*d530*/  LOP3.LUT R59, R58, UR32, R87, 0x96, !PT ;  /* 0x000000203a3b7c12 */ /* 0x000fe2000f8e9657 */
[----:B------:R-:W-:-:S07]  /*d540*/  IMAD.MOV.U32 R58, RZ, RZ, RZ ;  /* 0x000000ffff3a7224 */ /* 0x000fce00078e00ff */
.L_x_23790:
[----:B------:R-:W-:Y:S05]  /*d550*/  BSYNC.RECONVERGENT B4 ;  /* 0x0000000000047941 */ /* 0x000fea0003800200 */
.L_x_23789:
[----:B------:R-:W-:Y:S01]  /*d560*/  HFMA2 R73, -RZ, RZ, 0.1171875, 0 ;  /* 0x2f800000ff497431 */ /* 0x000fe200000001ff */
[----:B------:R-:W-:-:S05]  /*d570*/  I2FP.F32.U32 R72, R82 ;  /* 0x0000005200487245 */ /* 0x000fca0000201000 */
        /* <DEDUP_REMOVED lines=8> */
.L_x_23788:
[----:B------:R-:W-:Y:S05]  /*d600*/  BSYNC.RECONVERGENT B3 ;  /* 0x0000000000037941 */ /* 0x000fea0003800200 */
.L_x_23787:
        /* <DEDUP_REMOVED lines=20> */
.L_x_23798:
        /* <DEDUP_REMOVED lines=13> */
.L_x_23800:
[----:B------:R-:W-:Y:S05]  /*d820*/  BSYNC.RECONVERGENT B5 ;  /* 0x0000000000057941 */ /* 0x000fea0003800200 */
.L_x_23799:
        /* <DEDUP_REMOVED lines=43> */
.L_x_23797:
[----:B------:R-:W-:Y:S05]  /*dae0*/  BSYNC.RECONVERGENT B4 ;  /* 0x0000000000047941 */ /* 0x000fea0003800200 */
.L_x_23796:
        /* <DEDUP_REMOVED lines=10> */
.L_x_23795:
[----:B------:R-:W-:Y:S05]  /*db90*/  BSYNC.RECONVERGENT B3 ;  /* 0x0000000000037941 */ /* 0x000fea0003800200 */
.L_x_23794:
        /* <DEDUP_REMOVED lines=19> */
.L_x_23804:
        /* <DEDUP_REMOVED lines=13> */
.L_x_23806:
[----:B------:R-:W-:Y:S05]  /*dda0*/  BSYNC.RECONVERGENT B4 ;  /* 0x0000000000047941 */ /* 0x000fea0003800200 */
.L_x_23805:
        /* <DEDUP_REMOVED lines=41> */
[----:B------:R-:W-:Y:S01]  /*e040*/  IMAD.MOV.U32 R56, RZ, RZ, RZ ;  /* 0x000000ffff387224 */ /* 0x000fe200078e00ff */
[----:B------:R-:W-:-:S07]  /*e050*/  MOV R58, R82 ;  /* 0x00000052003a7202 */ /* 0x000fce0000000f00 */
.L_x_23803:
[----:B------:R-:W-:Y:S05]  /*e060*/  BSYNC.RECONVERGENT B3 ;  /* 0x0000000000037941 */ /* 0x000fea0003800200 */
.L_x_23802:
        /* <DEDUP_REMOVED lines=11> */
.L_x_23779:
        /* <DEDUP_REMOVED lines=21> */
.L_x_23811:
        /* <DEDUP_REMOVED lines=13> */
.L_x_23813:
[----:B------:R-:W-:Y:S05]  /*e340*/  BSYNC.RECONVERGENT B5 ;  /* 0x0000000000057941 */ /* 0x000fea0003800200 */
.L_x_23812:
        /* <DEDUP_REMOVED lines=43> */
.L_x_23810:
[----:B------:R-:W-:Y:S05]  /*e600*/  BSYNC.RECONVERGENT B4 ;  /* 0x0000000000047941 */ /* 0x000fea0003800200 */
.L_x_23809:
[----:B------:R-:W-:Y:S01]  /*e610*/  HFMA2 R56, -RZ, RZ, 0.1171875, 0 ;  /* 0x2f800000ff387431 */ /* 0x000fe200000001ff */
[----:B------:R-:W-:Y:S01]  /*e620*/  I2FP.F32.U32 R41, R40 ;  /* 0x0000002800297245 */ /* 0x000fe20000201000 */
[----:B-----5:R-:W-:-:S04]  /*e630*/  FMUL.FTZ R40, R20, UR13 ;  /* 0x0000000d14287c20 */ /* 0x020fc80008410000 */
[----:B------:R-:W-:Y:S01]  /*e640*/  FMUL.FTZ R40, R40, UR12 ;  /* 0x0000000c28287c20 */ /* 0x000fe20008410000 */
[----:B------:R-:W-:-:S05]  /*e650*/  FFMA.FTZ R41, R41, R56, 1.1641532182693481445e-10 ;  /* 0x2f00000029297423 */ /* 0x000fca0000010038 */
[----:B------:R-:W-:-:S04]  /*e660*/  FSETP.GTU.FTZ.AND P1, PT, R41, UR10, PT ;  /* 0x0000000a29007c0b */ /* 0x000fc8000bf3c000 */
[----:B------:R-:W-:Y:S02]  /*e670*/  SEL R41, RZ, 0x1, P1 ;  /* 0x00000001ff297807 */ /* 0x000fe40000800000 */
[----:B------:R-:W-:Y:S02]  /*e680*/  FSEL R40, R40, RZ, !P1 ;  /* 0x000000ff28287208 */ /* 0x000fe40004800000 */
[----:B------:R-:W-:-:S07]  /*e690*/  PRMT R54, R41, 0x7610, R54 ;  /* 0x0000761029367816 */ /* 0x000fce0000000036 */
.L_x_23808:
[----:B------:R-:W-:Y:S05]  /*e6a0*/  BSYNC.RECONVERGENT B3 ;  /* 0x0000000000037941 */ /* 0x000fea0003800200 */
.L_x_23807:
        /* <DEDUP_REMOVED lines=17> */
.L_x_23818:
        /* <DEDUP_REMOVED lines=13> */
.L_x_23820:
[----:B------:R-:W-:Y:S05]  /*e890*/  BSYNC.RECONVERGENT B5 ;  /* 0x0000000000057941 */ /* 0x000fea0003800200 */
.L_x_23819:
        /* <DEDUP_REMOVED lines=43> */
.L_x_23817:
[----:B------:R-:W-:Y:S05]  /*eb50*/  BSYNC.RECONVERGENT B4 ;  /* 0x0000000000047941 */ /* 0x000fea0003800200 */
.L_x_23816:
[----:B------:R-:W-:Y:S01]  /*eb60*/  I2FP.F32.U32 R56, R41 ;  /* 0x0000002900387245 */ /* 0x000fe20000201000 */
[----:B------:R-:W-:Y:S02]  /*eb70*/  HFMA2 R41, -RZ, RZ, 0.1171875, 0 ;  /* 0x2f800000ff297431 */ /* 0x000fe400000001ff */
[----:B-----5:R-:W-:-:S04]  /*eb80*/  FMUL.FTZ R42, R21, UR13 ;  /* 0x0000000d152a7c20 */ /* 0x020fc80008410000 */
[----:B------:R-:W-:Y:S01]  /*eb90*/  FMUL.FTZ R42, R42, UR12 ;  /* 0x0000000c2a2a7c20 */ /* 0x000fe20008410000 */
[----:B------:R-:W-:-:S05]  /*eba0*/  FFMA.FTZ R41, R56, R41, 1.1641532182693481445e-10 ;  /* 0x2f00000038297423 */ /* 0x000fca0000010029 */
[----:B------:R-:W-:-:S04]  /*ebb0*/  FSETP.GTU.FTZ.AND P1, PT, R41, UR10, PT ;  /* 0x0000000a29007c0b */ /* 0x000fc8000bf3c000 */
[----:B------:R-:W-:Y:S02]  /*ebc0*/  FSEL R41, R42, RZ, !P1 ;  /* 0x000000ff2a297208 */ /* 0x000fe40004800000 */
[----:B------:R-:W-:-:S04]  /*ebd0*/  SEL R42, RZ, 0x1, P1 ;  /* 0x00000001ff2a7807 */ /* 0x000fc80000800000 */
[----:B------:R-:W-:-:S07]  /*ebe0*/  PRMT R11, R42, 0x7610, R11 ;  /* 0x000076102a0b7816 */ /* 0x000fce000000000b */
.L_x_23815:
[----:B------:R-:W-:Y:S05]  /*ebf0*/  BSYNC.RECONVERGENT B3 ;  /* 0x0000000000037941 */ /* 0x000fea0003800200 */
.L_x_23814:
        /* <DEDUP_REMOVED lines=17> */
.L_x_23825:
        /* <DEDUP_REMOVED lines=13> */
.L_x_23827:
[----:B------:R-:W-:Y:S05]  /*ede0*/  BSYNC.RECONVERGENT B5 ;  /* 0x0000000000057941 */ /* 0x000fea0003800200 */
.L_x_23826:
        /* <DEDUP_REMOVED lines=43> */
.L_x_23824:
[----:B------:R-:W-:Y:S05]  /*f0a0*/  BSYNC.RECONVERGENT B4 ;  /* 0x0000000000047941 */ /* 0x000fea0003800200 */
.L_x_23823:
        /* <DEDUP_REMOVED lines=9> */
.L_x_23822:
[----:B------:R-:W-:Y:S05]  /*f140*/  BSYNC.RECONVERGENT B3 ;  /* 0x0000000000037941 */ /* 0x000fea0003800200 */
.L_x_23821:
        /* <DEDUP_REMOVED lines=16> */
.L_x_23830:
        /* <DEDUP_REMOVED lines=13> */
.L_x_23832:
[----:B------:R-:W-:Y:S05]  /*f320*/  BSYNC.RECONVERGENT B4 ;  /* 0x0000000000047941 */ /* 0x000fea0003800200 */
.L_x_23831:
        /* <DEDUP_REMOVED lines=43> */
.L_x_23829:
[----:B------:R-:W-:Y:S05]  /*f5e0*/  BSYNC.RECONVERGENT B3 ;  /* 0x0000000000037941 */ /* 0x000fea0003800200 */
.L_x_23828:
        /* <DEDUP_REMOVED lines=9> */
.L_x_23801:
[----:B------:R-:W-:Y:S05]  /*f680*/  BSYNC.RECONVERGENT B2 ;  /* 0x0000000000027941 */ /* 0x000fea0003800200 */
.L_x_23778:
        /* <DEDUP_REMOVED lines=17> */
.L_x_23834:
[----:B------:R-:W-:Y:S05]  /*f7a0*/  BSYNC.RECONVERGENT B2 ;  /* 0x0000000000027941 */ /* 0x000fea0003800200 */
.L_x_23833:
[----:B------:R-:W-:Y:S01]  /*f7b0*/  IADD3 R67, PT, PT, R67, 0x20, RZ ;  /* 0x0000002043437810 */ /* 0x000fe20007ffe0ff */
[----:B------:R-:W-:-:S07]  /*f7c0*/  VIADD R51, R51, 0x20 ;  /* 0x0000002033337836 */ /* 0x000fce0000000000 */
.L_x_23775:
[----:B------:R-:W-:Y:S05]  /*f7d0*/  BSYNC.RECONVERGENT B1 ;  /* 0x0000000000017941 */ /* 0x000fea0003800200 */
.L_x_23774:
        /* <DEDUP_REMOVED lines=9> */
.L_x_23838:
[----:B------:R-:W-:Y:S05]  /*f870*/  BSYNC.RECONVERGENT B2 ;  /* 0x0000000000027941 */ /* 0x000fea0003800200 */
.L_x_23837:
        /* <DEDUP_REMOVED lines=28> */
.L_x_23845:
        /* <DEDUP_REMOVED lines=13> */
.L_x_23847:
[----:B------:R-:W-:Y:S05]  /*fb10*/  BSYNC.RECONVERGENT B5 ;  /* 0x0000000000057941 */ /* 0x000fea0003800200 */
.L_x_23846:
        /* <DEDUP_REMOVED lines=42> */
.L_x_23844:
[----:B------:R-:W-:Y:S05]  /*fdc0*/  BSYNC.RECONVERGENT B4 ;  /* 0x0000000000047941 */ /* 0x000fea0003800200 */
.L_x_23843:
        /* <DEDUP_REMOVED lines=10> */
.L_x_23842:
[----:B------:R-:W-:Y:S05]  /*fe70*/  BSYNC.RECONVERGENT B3 ;  /* 0x0000000000037941 */ /* 0x000fea0003800200 */
.L_x_23841:
        /* <DEDUP_REMOVED lines=20> */
.L_x_23852:
        /* <DEDUP_REMOVED lines=13> */
.L_x_23854:
[----:B------:R-:W-:Y:S05]  /*10090*/  BSYNC.RECONVERGENT B5 ;  /* 0x0000000000057941 */ /* 0x000fea0003800200 */
.L_x_23853:
        /* <DEDUP_REMOVED lines=42> */
.L_x_23851:
[----:B------:R-:W-:Y:S05]  /*10340*/  BSYNC.RECONVERGENT B4 ;  /* 0x0000000000047941 */ /* 0x000fea0003800200 */
.L_x_23850:
        /* <DEDUP_REMOVED lines=10> */
.L_x_23849:
[----:B------:R-:W-:Y:S05]  /*103f0*/  BSYNC.RECONVERGENT B3 ;  /* 0x0000000000037941 */ /* 0x000fea0003800200 */
.L_x_23848:
        /* <DEDUP_REMOVED lines=20> */
.L_x_23859:
        /* <DEDUP_REMOVED lines=13> */
.L_x_23861:
[----:B------:R-:W-:Y:S05]  /*10610*/  BSYNC.RECONVERGENT B5 ;  /* 0x0000000000057941 */ /* 0x000fea0003800200 */
.L_x_23860:
        /* <DEDUP_REMOVED lines=42> */
.L_x_23858:
[----:B------:R-:W-:Y:S05]  /*108c0*/  BSYNC.RECONVERGENT B4 ;  /* 0x0000000000047941 */ /* 0x000fea0003800200 */
.L_x_23857:
        /* <DEDUP_REMOVED lines=10> */
.L_x_23856:
[----:B------:R-:W-:Y:S05]  /*10970*/  BSYNC.RECONVERGENT B3 ;  /* 0x0000000000037941 */ /* 0x000fea0003800200 */
.L_x_23855:
        /* <DEDUP_REMOVED lines=19> */
.L_x_23865:
        /* <DEDUP_REMOVED lines=13> */
.L_x_23867:
[----:B------:R-:W-:Y:S05]  /*10b80*/  BSYNC.RECONVERGENT B4 ;  /* 0x0000000000047941 */ /* 0x000fea0003800200 */
.L_x_23866:
        /* <DEDUP_REMOVED lines=42> */
.L_x_23864:
[----:B------:R-:W-:Y:S05]  /*10e30*/  BSYNC.RECONVERGENT B3 ;  /* 0x0000000000037941 */ /* 0x000fea0003800200 */
.L_x_23863:
        /* <DEDUP_REMOVED lines=11> */
.L_x_23840:
        /* <DEDUP_REMOVED lines=21> */
.L_x_23872:
        /* <DEDUP_REMOVED lines=13> */
.L_x_23874:
[----:B------:R-:W-:Y:S05]  /*11110*/  BSYNC.RECONVERGENT B5 ;  /* 0x0000000000057941 */ /* 0x000fea0003800200 */
.L_x_23873:
        /* <DEDUP_REMOVED lines=42> */
.L_x_23871:
[----:B------:R-:W-:Y:S05]  /*113c0*/  BSYNC.RECONVERGENT B4 ;  /* 0x0000000000047941 */ /* 0x000fea0003800200 */
.L_x_23870:
        /* <DEDUP_REMOVED lines=9> */
.L_x_23869:
[----:B------:R-:W-:Y:S05]  /*11460*/  BSYNC.RECONVERGENT B3 ;  /* 0x0000000000037941 */ /* 0x000fea0003800200 */
.L_x_23868:
        /* <DEDUP_REMOVED lines=17> */
.L_x_23879:
        /* <DEDUP_REMOVED lines=13> */
.L_x_23881:
[----:B------:R-:W-:Y:S05]  /*11650*/  BSYNC.RECONVERGENT B5 ;  /* 0x0000000000057941 */ /* 0x000fea0003800200 */
.L_x_23880:
        /* <DEDUP_REMOVED lines=43> */
.L_x_23878:
[----:B------:R-:W-:Y:S05]  /*11910*/  BSYNC.RECONVERGENT B4 ;  /* 0x0000000000047941 */ /* 0x000fea0003800200 */
.L_x_23877:
        /* <DEDUP_REMOVED lines=9> */
.L_x_23876:
[----:B------:R-:W-:Y:S05]  /*119b0*/  BSYNC.RECONVERGENT B3 ;  /* 0x0000000000037941 */ /* 0x000fea0003800200 */
.L_x_23875:
        /* <DEDUP_REMOVED lines=17> */
.L_x_23886:
        /* <DEDUP_REMOVED lines=13> */
.L_x_23888:
[----:B------:R-:W-:Y:S05]  /*11ba0*/  BSYNC.RECONVERGENT B5 ;  /* 0x0000000000057941 */ /* 0x000fea0003800200 */
.L_x_23887:
        /* <DEDUP_REMOVED lines=43> */
.L_x_23885:
[----:B------:R-:W-:Y:S05]  /*11e60*/  BSYNC.RECONVERGENT B4 ;  /* 0x0000000000047941 */ /* 0x000fea0003800200 */
.L_x_23884:
        /* <DEDUP_REMOVED lines=9> */
.L_x_23883:
[----:B------:R-:W-:Y:S05]  /*11f00*/  BSYNC.RECONVERGENT B3 ;  /* 0x0000000000037941 */ /* 0x000fea0003800200 */
.L_x_23882:
        /* <DEDUP_REMOVED lines=20> */
.L_x_23891:
        /* <DEDUP_REMOVED lines=13> */
.L_x_23893:
[----:B------:R-:W-:Y:S05]  /*12120*/  BSYNC.RECONVERGENT B4 ;  /* 0x0000000000047941 */ /* 0x000fea0003800200 */
.L_x_23892:
        /* <DEDUP_REMOVED lines=42> */
.L_x_23890:
[----:B------:R-:W-:Y:S05]  /*123d0*/  BSYNC.RECONVERGENT B3 ;  /* 0x0000000000037941 */ /* 0x000fea0003800200 */
.L_x_23889:
[----:B------:R-:W-:Y:S01]  /*123e0*/  I2FP.F32.U32 R73, R47 ;  /* 0x0000002f00497245 */ /* 0x000fe20000201000 */
[----:B------:R-:W-:Y:S02]  /*123f0*/  IMAD.MOV.U32 R48, RZ, RZ, 0x2f800000 ;  /* 0x2f800000ff307424 */ /* 0x000fe400078e00ff */
[----:B-----5:R-:W-:Y:S02]  /*12400*/  FMUL.FTZ R47, R23, UR13 ;  /* 0x0000000d172f7c20 */ /* 0x020fe40008410000 */
[----:B------:R-:W-:Y:S02]  /*12410*/  FFMA.FTZ R48, R73, R48, 1.1641532182693481445e-10 ;  /* 0x2f00000049307423 */ /* 0x000fe40000010030 */
[----:B------:R-:W-:-:S03]  /*12420*/  FMUL.FTZ R47, R47, UR12 ;  /* 0x0000000c2f2f7c20 */ /* 0x000fc60008410000 */
[----:B------:R-:W-:-:S04]  /*12430*/  FSETP.GTU.FTZ.AND P1, PT, R48, UR10, PT ;  /* 0x0000000a30007c0b */ /* 0x000fc8000bf3c000 */
[----:B------:R-:W-:Y:S02]  /*12440*/  SEL R48, RZ, 0x1, P1 ;  /* 0x00000001ff307807 */ /* 0x000fe40000800000 */
[----:B------:R-:W-:Y:S02]  /*12450*/  FSEL R47, R47, RZ, !P1 ;  /* 0x000000ff2f2f7208 */ /* 0x000fe40004800000 */
[----:B------:R-:W-:-:S07]  /*12460*/  PRMT R0, R48, 0x7610, R0 ;  /* 0x0000761030007816 */ /* 0x000fce0000000000 */
.L_x_23862:
[----:B------:R-:W-:Y:S05]  /*12470*/  BSYNC.RECONVERGENT B2 ;  /* 0x0000000000027941 */ /* 0x000fea0003800200 */
.L_x_23839:
[----:B------:R-:W0:Y:S02]  /*12480*/  LDC.64 R72, c[0x0][0x3a8] ;  /* 0x0000ea00ff487b82 */ /* 0x000e240000000a00 */
[----:B0-----:R-:W-:-:S05]  /*12490*/  IMAD.WIDE.U32 R72, R67, 0x10, R72 ;  /* 0x0000001043487825 */ /* 0x001fca00078e0048 */
[----:B-----5:R0:W-:Y:S01]  /*124a0*/  STG.E.128 desc[UR8][R72.64], R44 ;  /* 0x0000002c48007986 */ /* 0x0201e2000c101d08 */
[----:B------:R-:W-:Y:S05]  /*124b0*/  @!P0 BRA `(.L_x_23836) ;  /* 0x00000000002c8947 */ /* 0x000fea0003800000 */
[----:B0-----:R-:W0:Y:S01]  /*124c0*/  LDC.64 R72, c[0x0][0x3b0] ;  /* 0x0000ec00ff487b82 */ /* 0x001e220000000a00 */
[----:B------:R-:W-:Y:S02]  /*124d0*/  SHF.L.U32 R48, R2, 0x10, RZ ;  /* 0x0000001002307819 */ /* 0x000fe400000006ff */
[----:B------:R-:W-:Y:S02]  /*124e0*/  LOP3.LUT R67, R0, 0xffff, RZ, 0xc0, !PT ;  /* 0x0000ffff00437812 */ /* 0x000fe400078ec0ff */
[----:B------:R-:W-:-:S05]  /*124f0*/  LOP3.LUT R48, R48, 0xff0000, RZ, 0xc0, !PT ;  /* 0x00ff000030307812 */ /* 0x000fca00078ec0ff */
[----:B------:R-:W-:Y:S01]  /*12500*/  IMAD R48, R67, 0x1000000, R48 ;  /* 0x0100000043307824 */ /* 0x000fe200078e0230 */
[----:B------:R-:W-:-:S04]  /*12510*/  LOP3.LUT R67, R11, 0xff, RZ, 0xc0, !PT ;  /* 0x000000ff0b437812 */ /* 0x000fc800078ec0ff */
[----:B------:R-:W-:Y:S02]  /*12520*/  LEA R67, R67, R48, 0x8 ;  /* 0x0000003043437211 */ /* 0x000fe400078e40ff */
[----:B------:R-:W-:-:S05]  /*12530*/  LOP3.LUT R48, R54, 0xff, RZ, 0xc0, !PT ;  /* 0x000000ff36307812 */ /* 0x000fca00078ec0ff */
[----:B------:R-:W-:Y:S02]  /*12540*/  IMAD.IADD R48, R67, 0x1, R48 ;  /* 0x0000000143307824 */ /* 0x000fe400078e0230 */
[----:B0-----:R-:W-:-:S05]  /*12550*/  IMAD.WIDE.U32 R72, R51, 0x4, R72 ;  /* 0x0000000433487825 */ /* 0x001fca00078e0048 */
[----:B------:R1:W-:Y:S02]  /*12560*/  STG.E desc[UR8][R72.64], R48 ;  /* 0x0000003048007986 */ /* 0x0003e4000c101908 */
.L_x_23836:
[----:B------:R-:W-:Y:S05]  /*12570*/  BSYNC.RECONVERGENT B1 ;  /* 0x0000000000017941 */ /* 0x000fea0003800200 */
.L_x_23835:
[----:B-1----:R-:W-:Y:S01]  /*12580*/  FADD.FTZ R48, RZ, R24 ;  /* 0x00000018ff307221 */ /* 0x002fe20000010000 */
        /* <DEDUP_REMOVED lines=33> */
[----:B------:R-:W1:Y:S01]  /*127a0*/  SHFL.BFLY PT, R87, R89, 0x1, 0x1f ;  /* 0x0c201f0059577f89 */ /* 0x000e6200000e0000 */
[----:B0-----:R-:W0:Y:S01]  /*127b0*/  LDC R73, c[0x0][0x400] ;  /* 0x00010000ff497b82 */ /* 0x001e220000000800 */
[----:B------:R-:W-:Y:S01]  /*127c0*/  ISETP.GT.U32.AND P6, PT, R64, 0xbf, PT ;  /* 0x000000bf4000780c */ /* 0x000fe20003fc4070 */
        /* <DEDUP_REMOVED lines=20> */
[----:B------:R-:W-:Y:S01]  /*12910*/  FFMA.FTZ R51, R48, R48, R89 ;  /* 0x0000003030337223 */ /* 0x000fe20000010059 */
[----:B------:R-:W-:-:S04]  /*12920*/  FADD.FTZ R48, R29, -R72 ;  /* 0x800000481d307221 */ /* 0x000fc80000010000 */
[----:B------:R-:W-:Y:S01]  /*12930*/  FFMA.FTZ R48, R48, R48, R51 ;  /* 0x0000003030307223 */ /* 0x000fe20000010033 */
[----:B------:R-:W-:-:S04]  /*12940*/  FADD.FTZ R51, R30, -R72 ;  /* 0x800000481e337221 */ /* 0x000fc80000010000 */
[----:B------:R-:W-:Y:S01]  /*12950*/  FFMA.FTZ R51, R51, R51, R48 ;  /* 0x0000003333337223 */ /* 0x000fe20000010030 */
[----:B------:R-:W-:-:S04]  /*12960*/  FADD.FTZ R48, R31, -R72 ;  /* 0x800000481f307221 */ /* 0x000fc80000010000 */
[----:B------:R-:W-:Y:S01]  /*12970*/  @P3 FFMA.FTZ R89, R48, R48, R51 ;  /* 0x0000003030593223 */ /* 0x000fe20000010033 */
        /* <DEDUP_REMOVED lines=41> */
.L_x_23919:
[----:B01----:R-:W-:Y:S01]  /*12c10*/  FADD.FTZ R82, R82, R87 ;  /* 0x0000005752527221 */ /* 0x003fe20000010000 */
[----:B------:R-:W-:Y:S01]  /*12c20*/  FMUL.FTZ R48, R72, R72 ;  /* 0x0000004848307220 */ /* 0x000fe20000410000 */
[----:B------:R-:W0:Y:S01]  /*12c30*/  @!P5 LDC.64 R86, c[0x0][0x3c0] ;  /* 0x0000f000ff56db82 */ /* 0x000e220000000a00 */
[----:B------:R-:W-:Y:S01]  /*12c40*/  ISETP.NE.AND P0, PT, RZ, UR11, PT ;  /* 0x0000000bff007c0c */ /* 0x000fe2000bf05270 */
[----:B------:R-:W-:Y:S01]  /*12c50*/  FFMA.FTZ R73, R82, R73, UR14 ;  /* 0x0000000e52497e23 */ /* 0x000fe20008010049 */
[----:B-----5:R-:W-:Y:S01]  /*12c60*/  ISETP.GE.AND P1, PT, R49, 0x1, PT ;  /* 0x000000013100780c */ /* 0x020fe20003f26270 */
[----:B------:R-:W-:Y:S01]  /*12c70*/  BSSY.RECONVERGENT B1, `(.L_x_23895) ;  /* 0x00000b2000017945 */ /* 0x000fe20003800200 */
[----:B------:R-:W-:-:S03]  /*12c80*/  FSEL R48, R48, RZ, P0 ;  /* 0x000000ff30307208 */ /* 0x000fc60000000000 */
[----:B------:R-:W1:Y:S02]  /*12c90*/  @!P5 LDC.64 R88, c[0x0][0x3c8] ;  /* 0x0000f200ff58db82 */ /* 0x000e640000000a00 */
[----:B------:R-:W-:-:S04]  /*12ca0*/  FADD.FTZ R48, R73, R48 ;  /* 0x0000003049307221 */ /* 0x000fc80000010000 */
[----:B------:R-:W2:Y:S01]  /*12cb0*/  MUFU.RSQ R67, R48 ;  /* 0x0000003000437308 */ /* 0x000ea20000001400 */
[----:B0-----:R-:W-:-:S05]  /*12cc0*/  @!P5 IMAD.WIDE R86, R65, 0x4, R86 ;  /* 0x000000044156d825 */ /* 0x001fca00078e0256 */
[----:B------:R0:W-:Y:S01]  /*12cd0*/  @!P5 STG.E desc[UR8][R86.64], R72 ;  /* 0x000000485600d986 */ /* 0x0001e2000c101908 */
[----:B-1----:R-:W-:-:S05]  /*12ce0*/  @!P5 IMAD.WIDE R88, R65, 0x4, R88 ;  /* 0x000000044158d825 */ /* 0x002fca00078e0258 */
[----:B--2---:R0:W-:Y:S01]  /*12cf0*/  @!P5 STG.E desc[UR8][R88.64], R67 ;  /* 0x000000435800d986 */ /* 0x0041e2000c101908 */
[----:B------:R-:W-:Y:S05]  /*12d00*/  @!P1 BRA `(.L_x_23896) ;  /* 0x0000000800a09947 */ /* 0x000fea0003800000 */
[----:B------:R-:W-:Y:S01]  /*12d10*/  IADD3 R49, PT, PT, R49, -0x1, RZ ;  /* 0xffffffff31317810 */ /* 0x000fe20007ffe0ff */
[----:B------:R-:W-:Y:S01]  /*12d20*/  BSSY.RECONVERGENT B2, `(.L_x_23897) ;  /* 0x0000023000027945 */ /* 0x000fe20003800200 */
[----:B0-----:R-:W-:-:S03]  /*12d30*/  FSEL R72, R72, RZ, !P0 ;  /* 0x000000ff48487208 */ /* 0x001fc60004000000 */
[----:B------:R-:W-:-:S05]  /*12d40*/  IMAD R50, R49, R50, RZ ;  /* 0x0000003231327224 */ /* 0x000fca00078e02ff */
[----:B------:R-:W-:-:S04]  /*12d50*/  SHF.R.S32.HI R73, RZ, 0x1f, R50 ;  /* 0x0000001fff497819 */ /* 0x000fc80000011432 */
[----:B------:R-:W-:-:S04]  /*12d60*/  LEA.HI R73, R73, R50, RZ, 0x2 ;  /* 0x0000003249497211 */ /* 0x000fc800078f10ff */
[----:B------:R-:W-:Y:S01]  /*12d70*/  LEA.HI.SX32 R73, R73, R66, 0x1e ;  /* 0x0000004249497211 */ /* 0x000fe200078ff2ff */
[----:B------:R-:W-:Y:S06]  /*12d80*/  @!P4 BRA `(.L_x_23898) ;  /* 0x000000000070c947 */ /* 0x000fec0003800000 */
[----:B------:R-:W-:Y:S01]  /*12d90*/  SHF.R.U64 R49, R70, 0x10, R71 ;  /* 0x0000001046317819 */ /* 0x000fe20000001247 */
[--C-:B------:R-:W-:Y:S01]  /*12da0*/  FADD.FTZ R50, R25, -R72.reuse ;  /* 0x8000004819327221 */ /* 0x100fe20000010000 */
[----:B------:R-:W-:Y:S01]  /*12db0*/  SHF.R.U64 R48, R52, 0x10, R53 ;  /* 0x0000001034307819 */ /* 0x000fe20000001235 */
[----:B------:R-:W0:Y:S01]  /*12dc0*/  LDC.64 R90, c[0x0][0x428] ;  /* 0x00010a00ff5a7b82 */ /* 0x000e220000000a00 */
[----:B------:R-:W-:Y:S01]  /*12dd0*/  FADD.FTZ R82, R27, -R72 ;  /* 0x800000481b527221 */ /* 0x000fe20000010000 */
[----:B------:R-:W-:Y:S02]  /*12de0*/  HADD2.F32 R49, -RZ, R49.H0_H0 ;  /* 0x20000031ff317230 */ /* 0x000fe40000004100 */
[C---:B------:R-:W-:Y:S01]  /*12df0*/  FMUL.FTZ R51, R67.reuse, R50 ;  /* 0x0000003243337220 */ /* 0x040fe20000410000 */
[----:B------:R-:W-:Y:S01]  /*12e00*/  HADD2.F32 R48, -RZ, R48.H0_H0 ;  /* 0x20000030ff307230 */ /* 0x000fe20000004100 */
[----:B------:R-:W-:Y:S01]  /*12e10*/  SHF.R.U32.HI R50, RZ, 0x10, R71 ;  /* 0x00000010ff327819 */ /* 0x000fe20000011647 */
[----:B------:R-:W-:Y:S01]  /*12e20*/  FMUL.FTZ R82, R67, R82 ;  /* 0x0000005243527220 */ /* 0x000fe20000410000 */
[----:B------:R-:W-:-:S02]  /*12e30*/  HADD2.F32 R87, -RZ, R78.H0_H0 ;  /* 0x2000004eff577230 */ /* 0x000fc40000004100 */
[----:B------:R-:W-:Y:S01]  /*12e40*/  FFMA.FTZ R49, R51, R49, R48 ;  /* 0x0000003133317223 */ /* 0x000fe20000010030 */
[----:B------:R-:W-:Y:S01]  /*12e50*/  SHF.R.U32.HI R48, RZ, 0x10, R53 ;  /* 0x00000010ff307819 */ /* 0x000fe20000011635 */
[----:B------:R-:W-:-:S04]  /*12e60*/  HADD2.F32 R50, -RZ, R50.H0_H0 ;  /* 0x20000032ff327230 */ /* 0x000fc80000004100 */
[----:B------:R-:W-:Y:S02]  /*12e70*/  HADD2.F32 R51, -RZ, R48.H0_H0 ;  /* 0x20000030ff337230 */ /* 0x000fe40000004100 */
[----:B------:R-:W-:-:S04]  /*12e80*/  FADD.FTZ R48, R24, -R72 ;  /* 0x8000004818307221 */ /* 0x000fc80000010000 */
[----:B------:R-:W-:Y:S01]  /*12e90*/  FMUL.FTZ R89, R67, R48 ;  /* 0x0000003043597220 */ /* 0x000fe20000410000 */
[----:B------:R-:W-:Y:S02]  /*12ea0*/  HADD2.F32 R48, -RZ, R52.H0_H0 ;  /* 0x20000034ff307230 */ /* 0x000fe40000004100 */
[----:B------:R-:W-:Y:S01]  /*12eb0*/  FFMA.FTZ R51, R82, R50, R51 ;  /* 0x0000003252337223 */ /* 0x000fe20000010033 */
[----:B------:R-:W-:Y:S01]  /*12ec0*/  FADD.FTZ R50, R26, -R72 ;  /* 0x800000481a327221 */ /* 0x000fe20000010000 */
[----:B0-----:R-:W-:-:S04]  /*12ed0*/  IMAD.WIDE.U32 R90, R73, 0x10, R90 ;  /* 0x00000010495a7825 */ /* 0x001fc800078e005a */
[----:B------:R-:W-:Y:S01]  /*12ee0*/  FFMA.FTZ R48, R89, R87, R48 ;  /* 0x0000005759307223 */ /* 0x000fe20000010030 */
[----:B------:R-:W-:Y:S01]  /*12ef0*/  FMUL.FTZ R89, R67, R50 ;  /* 0x0000003243597220 */ /* 0x000fe20000410000 */
[----:B------:R-:W-:Y:S02]  /*12f00*/  HADD2.F32 R87, -RZ, R78.H1_H1 ;  /* 0x3000004eff577230 */ /* 0x000fe40000004100 */
[----:B------:R-:W-:Y:S02]  /*12f10*/  HADD2.F32 R50, -RZ, R53.H0_H0 ;  /* 0x20000035ff327230 */ /* 0x000fe40000004100 */
[----:B------:R-:W-:-:S03]  /*12f20*/  VIADD R73, R73, 0x20 ;  /* 0x0000002049497836 */ /* 0x000fc60000000000 */
[----:B------:R-:W-:-:S05]  /*12f30*/  FFMA.FTZ R50, R89, R87, R50 ;  /* 0x0000005759327223 */ /* 0x000fca0000010032 */
[----:B------:R0:W-:Y:S02]  /*12f40*/  STG.E.128 desc[UR8][R90.64], R48 ;  /* 0x000000305a007986 */ /* 0x0001e4000c101d08 */
.L_x_23898:
[----:B------:R-:W-:Y:S05]  /*12f50*/  BSYNC.RECONVERGENT B2 ;  /* 0x0000000000027941 */ /* 0x000fea0003800200 */
.L_x_23897:
[----:B------:R-:W-:Y:S01]  /*12f60*/  ISETP.GE.U32.AND P0, PT, R64, 0x40, PT ;  /* 0x000000404000780c */ /* 0x000fe20003f06070 */
[----:B------:R-:W-:-:S12]  /*12f70*/  BSSY.RECONVERGENT B2, `(.L_x_23899) ;  /* 0x000001c000027945 */ /* 0x000fd80003800200 */
[----:B------:R-:W-:Y:S05]  /*12f80*/  @!P0 BRA `(.L_x_23900) ;  /* 0x0000000000688947 */ /* 0x000fea0003800000 */
[----:B0-----:R-:W-:Y:S01]  /*12f90*/  SHF.R.U64 R49, R68, 0x10, R69 ;  /* 0x0000001044317819 */ /* 0x001fe20000001245 */
[--C-:B------:R-:W-:Y:S01]  /*12fa0*/  FADD.FTZ R50, R29, -R72.reuse ;  /* 0x800000481d327221 */ /* 0x100fe20000010000 */
[----:B------:R-:W-:Y:S01]  /*12fb0*/  SHF.R.U64 R48, R18, 0x10, R19 ;  /* 0x0000001012307819 */ /* 0x000fe20000001213 */
[----:B------:R-:W0:Y:S01]  /*12fc0*/  LDC.64 R88, c[0x0][0x428] ;  /* 0x00010a00ff587b82 */ /* 0x000e220000000a00 */
[--C-:B------:R-:W-:Y:S01]  /*12fd0*/  FADD.FTZ R84, R31, -R72.reuse ;  /* 0x800000481f547221 */ /* 0x100fe20000010000 */
[----:B------:R-:W-:Y:S02]  /*12fe0*/  HADD2.F32 R49, -RZ, R49.H0_H0 ;  /* 0x20000031ff317230 */ /* 0x000fe40000004100 */
[----:B------:R-:W-:Y:S01]  /*12ff0*/  FMUL.FTZ R51, R67, R50 ;  /* 0x0000003243337220 */ /* 0x000fe20000410000 */
[----:B------:R-:W-:Y:S02]  /*13000*/  HADD2.F32 R48, -RZ, R48.H0_H0 ;  /* 0x20000030ff307230 */ /* 0x000fe40000004100 */
[----:B------:R-:W-:Y:S01]  /*13010*/  FADD.FTZ R50, R30, -R72 ;  /* 0x800000481e327221 */ /* 0x000fe20000010000 */
[----:B------:R-:W-:-:S02]  /*13020*/  HADD2.F32 R82, -RZ, R80.H0_H0 ;  /* 0x20000050ff527230 */ /* 0x000fc40000004100 */
[----:B------:R-:W-:Y:S01]  /*13030*/  FMUL.FTZ R84, R67, R84 ;  /* 0x0000005443547220 */ /* 0x000fe20000410000 */
[----:B------:R-:W-:Y:S01]  /*13040*/  FFMA.FTZ R49, R51, R49, R48 ;  /* 0x0000003133317223 */ /* 0x000fe20000010030 */
[----:B------:R-:W-:Y:S01]  /*13050*/  FADD.FTZ R48, R28, -R72 ;  /* 0x800000481c307221 */ /* 0x000fe20000010000 */
[----:B------:R-:W-:-:S03]  /*13060*/  HADD2.F32 R51, -RZ, R79.H0_H0 ;  /* 0x2000004fff337230 */ /* 0x000fc60000004100 */
[----:B------:R-:W-:Y:S01]  /*13070*/  FMUL.FTZ R87, R67, R48 ;  /* 0x0000003043577220 */ /* 0x000fe20000410000 */
[----:B------:R-:W-:-:S05]  /*13080*/  HADD2.F32 R48, -RZ, R18.H0_H0 ;  /* 0x20000012ff307230 */ /* 0x000fca0000004100 */
[----:B------:R-:W-:Y:S01]  /*13090*/  FFMA.FTZ R48, R87, R51, R48 ;  /* 0x0000003357307223 */ /* 0x000fe20000010030 */
[----:B------:R-:W-:Y:S01]  /*130a0*/  FMUL.FTZ R87, R67, R50 ;  /* 0x0000003243577220 */ /* 0x000fe20000410000 */
[----:B------:R-:W-:Y:S02]  /*130b0*/  HADD2.F32 R51, -RZ, R79.H1_H1 ;  /* 0x3000004fff337230 */ /* 0x000fe40000004100 */
[----:B------:R-:W-:Y:S02]  /*130c0*/  HADD2.F32 R50, -RZ, R19.H0_H0 ;  /* 0x20000013ff327230 */ /* 0x000fe40000004100 */
[C---:B0-----:R-:W-:Y:S01]  /*130d0*/  IMAD.WIDE.U32 R88, R73.reuse, 0x10, R88 ;  /* 0x0000001049587825 */ /* 0x041fe200078e0058 */
[----:B------:R-:W-:-:S03]  /*130e0*/  IADD3 R73, PT, PT, R73, 0x20, RZ ;  /* 0x0000002049497810 */ /* 0x000fc60007ffe0ff */
[----:B------:R-:W-:Y:S01]  /*130f0*/  FFMA.FTZ R50, R87, R51, R50 ;  /* 0x0000003357327223 */ /* 0x000fe20000010032 */
[----:B------:R-:W-:-:S05]  /*13100*/  HADD2.F32 R51, -RZ, R80.H1_H1 ;  /* 0x30000050ff337230 */ /* 0x000fca0000004100 */
[----:B------:R-:W-:-:S05]  /*13110*/  FFMA.FTZ R51, R84, R82, R51 ;  /* 0x0000005254337223 */ /* 0x000fca0000010033 */
[----:B------:R1:W-:Y:S02]  /*13120*/  STG.E.128 desc[UR8][R88.64], R48 ;  /* 0x0000003058007986 */ /* 0x0003e4000c101d08 */
.L_x_23900:
[----:B------:R-:W-:Y:S05]  /*13130*/  BSYNC.RECONVERGENT B2 ;  /* 0x0000000000027941 */ /* 0x000fea0003800200 */
.L_x_23899:
[----:B------:R-:W-:Y:S01]  /*13140*/  ISETP.GE.U32.AND P0, PT, R64, 0x60, PT ;  /* 0x000000604000780c */ /* 0x000fe20003f06070 */
[----:B------:R-:W-:-:S12]  /*13150*/  BSSY.RECONVERGENT B2, `(.L_x_23901) ;  /* 0x000001a000027945 */ /* 0x000fd80003800200 */
[----:B------:R-:W-:Y:S05]  /*13160*/  @!P0 BRA `(.L_x_23902) ;  /* 0x0000000000608947 */ /* 0x000fea0003800000 */
[--C-:B01----:R-:W-:Y:S01]  /*13170*/  FADD.FTZ R50, R32, -R72.reuse ;  /* 0x8000004820327221 */ /* 0x103fe20000010000 */
[----:B------:R-:W-:Y:S02]  /*13180*/  HADD2.F32 R49, -RZ, R0.H1_H1 ;  /* 0x30000000ff317230 */ /* 0x000fe40000004100 */
[----:B------:R-:W-:Y:S01]  /*13190*/  FADD.FTZ R82, R33, -R72 ;  /* 0x8000004821527221 */ /* 0x000fe20000010000 */
[----:B------:R-:W-:Y:S02]  /*131a0*/  HADD2.F32 R48, -RZ, R16.H0_H0 ;  /* 0x20000010ff307230 */ /* 0x000fe40000004100 */
[C---:B------:R-:W-:Y:S01]  /*131b0*/  FMUL.FTZ R51, R67.reuse, R50 ;  /* 0x0000003243337220 */ /* 0x040fe20000410000 */
[----:B------:R-:W0:Y:S01]  /*131c0*/  LDC.64 R88, c[0x0][0x428] ;  /* 0x00010a00ff587b82 */ /* 0x000e220000000a00 */
[----:B------:R-:W-:Y:S02]  /*131d0*/  HADD2.F32 R50, -RZ, R11.H1_H1 ;  /* 0x3000000bff327230 */ /* 0x000fe40000004100 */
[----:B------:R-:W-:Y:S01]  /*131e0*/  FMUL.FTZ R82, R67, R82 ;  /* 0x0000005243527220 */ /* 0x000fe20000410000 */
[----:B------:R-:W-:Y:S01]  /*131f0*/  FFMA.FTZ R48, R51, R49, R48 ;  /* 0x0000003133307223 */ /* 0x000fe20000010030 */
[----:B------:R-:W-:-:S02]  /*13200*/  HADD2.F32 R49, -RZ, R81.H0_H0 ;  /* 0x20000051ff317230 */ /* 0x000fc40000004100 */
[--C-:B------:R-:W-:Y:S01]  /*13210*/  FADD.FTZ R84, R35, -R72.reuse ;  /* 0x8000004823547221 */ /* 0x100fe20000010000 */
[----:B------:R-:W-:Y:S02]  /*13220*/  HADD2.F32 R51, -RZ, R2.H1_H1 ;  /* 0x30000002ff337230 */ /* 0x000fe40000004100 */
[----:B------:R-:W-:Y:S01]  /*13230*/  FFMA.FTZ R49, R82, R50, R49 ;  /* 0x0000003252317223 */ /* 0x000fe20000010031 */
[----:B------:R-:W-:Y:S01]  /*13240*/  FADD.FTZ R50, R34, -R72 ;  /* 0x8000004822327221 */ /* 0x000fe20000010000 */
[----:B------:R-:W-:Y:S02]  /*13250*/  HADD2.F32 R82, -RZ, R54.H1_H1 ;  /* 0x30000036ff527230 */ /* 0x000fe40000004100 */
[C---:B------:R-:W-:Y:S01]  /*13260*/  FMUL.FTZ R84, R67.reuse, R84 ;  /* 0x0000005443547220 */ /* 0x040fe20000410000 */
[----:B------:R-:W-:Y:S01]  /*13270*/  FMUL.FTZ R87, R67, R50 ;  /* 0x0000003243577220 */ /* 0x000fe20000410000 */
[----:B------:R-:W-:-:S05]  /*13280*/  HADD2.F32 R50, -RZ, R17.H0_H0 ;  /* 0x20000011ff327230 */ /* 0x000fca0000004100 */
[----:B------:R-:W-:Y:S01]  /*13290*/  FFMA.FTZ R50, R87, R51, R50 ;  /* 0x0000003357327223 */ /* 0x000fe20000010032 */
[----:B------:R-:W-:Y:S02]  /*132a0*/  HADD2.F32 R51, -RZ, R81.H1_H1 ;  /* 0x30000051ff337230 */ /* 0x000fe40000004100 */
[----:B0-----:R-:W-:-:S04]  /*132b0*/  IMAD.WIDE.U32 R88, R73, 0x10, R88 ;  /* 0x0000001049587825 */ /* 0x001fc800078e0058 */
[----:B------:R-:W-:Y:S01]  /*132c0*/  FFMA.FTZ R51, R84, R82, R51 ;  /* 0x0000005254337223 */ /* 0x000fe20000010033 */
[----:B------:R-:W-:-:S04]  /*132d0*/  VIADD R73, R73, 0x20 ;  /* 0x0000002049497836 */ /* 0x000fc80000000000 */
[----:B------:R2:W-:Y:S03]  /*132e0*/  STG.E.128 desc[UR8][R88.64], R48 ;  /* 0x0000003058007986 */ /* 0x0005e6000c101d08 */
.L_x_23902:
[----:B------:R-:W-:Y:S05]  /*132f0*/  BSYNC.RECONVERGENT B2 ;  /* 0x0000000000027941 */ /* 0x000fea0003800200 */
.L_x_23901:
[----:B------:R-:W-:Y:S01]  /*13300*/  ISETP.GE.U32.AND P0, PT, R64, 0x80, PT ;  /* 0x000000804000780c */ /* 0x000fe20003f06070 */
[----:B------:R-:W-:-:S12]  /*13310*/  BSSY.RECONVERGENT B2, `(.L_x_23903) ;  /* 0x000001a000027945 */ /* 0x000fd80003800200 */
[----:B------:R-:W-:Y:S05]  /*13320*/  @!P0 BRA `(.L_x_23904) ;  /* 0x0000000000608947 */ /* 0x000fea0003800000 */
[--C-:B012---:R-:W-:Y:S01]  /*13330*/  FADD.FTZ R50, R36, -R72.reuse ;  /* 0x8000004824327221 */ /* 0x107fe20000010000 */
[----:B------:R-:W-:Y:S02]  /*13340*/  HADD2.F32 R49, -RZ, R74.H0_H0 ;  /* 0x2000004aff317230 */ /* 0x000fe40000004100 */
[----:B------:R-:W-:Y:S01]  /*13350*/  FADD.FTZ R82, R37, -R72 ;  /* 0x8000004825527221 */ /* 0x000fe20000010000 */
[----:B------:R-:W-:Y:S02]  /*13360*/  HADD2.F32 R48, -RZ, R14.H0_H0 ;  /* 0x2000000eff307230 */ /* 0x000fe40000004100 */
[C---:B------:R-:W-:Y:S01]  /*13370*/  FMUL.FTZ R51, R67.reuse, R50 ;  /* 0x0000003243337220 */ /* 0x040fe20000410000 */
[----:B------:R-:W0:Y:S01]  /*13380*/  LDC.64 R88, c[0x0][0x428] ;  /* 0x00010a00ff587b82 */ /* 0x000e220000000a00 */
[----:B------:R-:W-:Y:S02]  /*13390*/  HADD2.F32 R50, -RZ, R75.H0_H0 ;  /* 0x2000004bff327230 */ /* 0x000fe40000004100 */
        /* <DEDUP_REMOVED lines=13> */
[C---:B0-----:R-:W-:Y:S01]  /*13470*/  IMAD.WIDE.U32 R88, R73.reuse, 0x10, R88 ;  /* 0x0000001049587825 */ /* 0x041fe200078e0058 */
[----:B------:R-:W-:-:S03]  /*13480*/  IADD3 R73, PT, PT, R73, 0x20, RZ ;  /* 0x0000002049497810 */ /* 0x000fc60007ffe0ff */
[----:B------:R-:W-:-:S05]  /*13490*/  FFMA.FTZ R51, R84, R82, R51 ;  /* 0x0000005254337223 */ /* 0x000fca0000010033 */
[----:B------:R3:W-:Y:S02]  /*134a0*/  STG.E.128 desc[UR8][R88.64], R48 ;  /* 0x0000003058007986 */ /* 0x0007e4000c101d08 */
.L_x_23904:
[----:B------:R-:W-:Y:S05]  /*134b0*/  BSYNC.RECONVERGENT B2 ;  /* 0x0000000000027941 */ /* 0x000fea0003800200 */
.L_x_23903:
[----:B------:R-:W-:Y:S01]  /*134c0*/  ISETP.GE.U32.AND P0, PT, R64, 0xa0, PT ;  /* 0x000000a04000780c */ /* 0x000fe20003f06070 */
[----:B------:R-:W-:-:S12]  /*134d0*/  BSSY.RECONVERGENT B2, `(.L_x_23905) ;  /* 0x000001a000027945 */ /* 0x000fd80003800200 */
[----:B------:R-:W-:Y:S05]  /*134e0*/  @!P0 BRA `(.L_x_23906) ;  /* 0x0000000000608947 */ /* 0x000fea0003800000 */
[--C-:B0123--:R-:W-:Y:S01]  /*134f0*/  FADD.FTZ R50, R40, -R72.reuse ;  /* 0x8000004828327221 */ /* 0x10ffe20000010000 */
        /* <DEDUP_REMOVED lines=9> */
[----:B------:R-:W-:Y:S02]  /*13590*/  HADD2.F32 R51, -RZ, R76.H1_H1 ;  /* 0x3000004cff337230 */ /* 0x000fe40000004100 */
[----:B------:R-:W-:Y:S02]  /*135a0*/  HADD2.F32 R84, -RZ, R85.H1_H1 ;  /* 0x30000055ff547230 */ /* 0x000fe40000004100 */
[----:B------:R-:W-:Y:S01]  /*135b0*/  FFMA.FTZ R49, R82, R50, R49 ;  /* 0x0000003252317223 */ /* 0x000fe20000010031 */
[--C-:B------:R-:W-:Y:S01]  /*135c0*/  FADD.FTZ R50, R42, -R72.reuse ;  /* 0x800000482a327221 */ /* 0x100fe20000010000 */
[----:B------:R-:W-:-:S03]  /*135d0*/  FADD.FTZ R82, R43, -R72 ;  /* 0x800000482b527221 */ /* 0x000fc60000010000 */
[----:B------:R-:W-:Y:S01]  /*135e0*/  FMUL.FTZ R87, R67, R50 ;  /* 0x0000003243577220 */ /* 0x000fe20000410000 */
[----:B------:R-:W-:-:S05]  /*135f0*/  HADD2.F32 R50, -RZ, R13.H0_H0 ;  /* 0x2000000dff327230 */ /* 0x000fca0000004100 */
[----:B------:R-:W-:Y:S01]  /*13600*/  FFMA.FTZ R50, R87, R51, R50 ;  /* 0x0000003357327223 */ /* 0x000fe20000010032 */
[----:B------:R-:W-:Y:S01]  /*13610*/  FMUL.FTZ R51, R67, R82 ;  /* 0x0000005243337220 */ /* 0x000fe20000410000 */
[----:B------:R-:W-:Y:S02]  /*13620*/  HADD2.F32 R82, -RZ, R77.H1_H1 ;  /* 0x3000004dff527230 */ /* 0x000fe40000004100 */
[----:B0-----:R-:W-:-:S04]  /*13630*/  IMAD.WIDE.U32 R88, R73, 0x10, R88 ;  /* 0x0000001049587825 */ /* 0x001fc800078e0058 */
[----:B------:R-:W-:Y:S01]  /*13640*/  FFMA.FTZ R51, R51, R82, R84 ;  /* 0x0000005233337223 */ /* 0x000fe20000010054 */
[----:B------:R-:W-:-:S04]  /*13650*/  VIADD R73, R73, 0x20 ;  /* 0x0000002049497836 */ /* 0x000fc80000000000 */
[----:B------:R4:W-:Y:S03]  /*13660*/  STG.E.128 desc[UR8][R88.64], R48 ;  /* 0x0000003058007986 */ /* 0x0009e6000c101d08 */
.L_x_23906:
[----:B------:R-:W-:Y:S05]  /*13670*/  BSYNC.RECONVERGENT B2 ;  /* 0x0000000000027941 */ /* 0x000fea0003800200 */
.L_x_23905:
[----:B------:R-:W-:-:S13]  /*13680*/  ISETP.GE.U32.AND P0, PT, R64, 0xc0, PT ;  /* 0x000000c04000780c */ /* 0x000fda0003f06070 */
        /* <DEDUP_REMOVED lines=16> */
.L_x_23896:
[----:B------:R-:W-:Y:S05]  /*13790*/  BSYNC.RECONVERGENT B1 ;  /* 0x0000000000017941 */ /* 0x000fea0003800200 */
.L_x_23895:
[----:B01234-:R-:W0:Y:S02]  /*137a0*/  LDC.64 R48, c[0x0][0x380] ;  /* 0x0000e000ff307b82 */ /* 0x01fe240000000a00 */
[----:B0-----:R-:W-:-:S04]  /*137b0*/  LEA R65, R48, R65, 0x2 ;  /* 0x0000004130417211 */ /* 0x001fc800078e10ff */
[----:B------:R-:W-:-:S13]  /*137c0*/  ISETP.GE.AND P0, PT, R65, R49, PT ;  /* 0x000000314100720c */ /* 0x000fda0003f06270 */
[----:B------:R-:W-:Y:S05]  /*137d0*/  @!P0 BRA `(.L_x_23907) ;  /* 0xfffffed800288947 */ /* 0x000fea000383ffff */
[----:B------:R-:W-:Y:S05]  /*137e0*/  BSYNC B0 ;  /* 0x0000000000007941 */ /* 0x000fea0003800000 */
.L_x_23529:
[----:B------:R-:W-:Y:S05]  /*137f0*/  EXIT ;  /* 0x000000000000794d */ /* 0x000fea0003800000 */
.L_x_23894:
        /* <DEDUP_REMOVED lines=8> */
.L_x_23909:
[----:B------:R-:W-:Y:S05]  /*13880*/  BSYNC B1 ;  /* 0x0000000000017941 */ /* 0x000fea0003800000 */
.L_x_23908:
[----:B------:R-:W-:Y:S02]  /*13890*/  HFMA2 R48, -RZ, RZ, 0, 1.847743988037109375e-06 ;  /* 0x0000001fff307431 */ /* 0x000fe400000001ff */
[----:B------:R-:W-:Y:S01]  /*138a0*/  FADD.FTZ R90, R89, R87 ;  /* 0x00000057595a7221 */ /* 0x000fe20000010000 */
[----:B------:R-:W-:Y:S01]  /*138b0*/  IMAD.MOV.U32 R51, RZ, RZ, 0x2 ;  /* 0x00000002ff337424 */ /* 0x000fe200078e00ff */
[----:B------:R-:W0:Y:S01]  /*138c0*/  LDC R73, c[0x0][0x400] ;  /* 0x00010000ff497b82 */ /* 0x000e220000000800 */
[----:B------:R-:W-:-:S07]  /*138d0*/  IMAD.MOV.U32 R67, RZ, RZ, -0x1 ;  /* 0xffffffffff437424 */ /* 0x000fce00078e00ff */
[----:B0-----:R-:W-:Y:S05]  /*138e0*/  WARPSYNC.COLLECTIVE R67, `(.L_x_23910) ;  /* 0x0000000043087348 */ /* 0x001fea0003c00000 */
[----:B------:R1:W2:Y:S02]  /*138f0*/  SHFL.BFLY P6, R87, R90, R51, R48 ;  /* 0x0c0000335a577389 */ /* 0x0002a400000c0030 */
[----:B012---:R-:W-:Y:S05]  /*13900*/  ENDCOLLECTIVE ;  /* 0x000000000000791b */ /* 0x007fea0003800000 */
.L_x_23910:
[----:B------:R-:W-:Y:S02]  /*13910*/  IMAD.MOV.U32 R51, RZ, RZ, 0x4 ;  /* 0x00000004ff337424 */ /* 0x000fe400078e00ff */
[----:B------:R-:W-:-:S05]  /*13920*/  FADD.FTZ R86, R90, R87 ;  /* 0x000000575a567221 */ /* 0x000fca0000010000 */
[----:B------:R-:W-:-:S07]  /*13930*/  MOV R90, R86 ;  /* 0x00000056005a7202 */ /* 0x000fce0000000f00 */
[----:B------:R-:W-:Y:S05]  /*13940*/  WARPSYNC.COLLECTIVE R67, `(.L_x_23911) ;  /* 0x0000000043087348 */ /* 0x000fea0003c00000 */
[----:B------:R0:W1:Y:S02]  /*13950*/  SHFL.BFLY P6, R87, R90, R51, R48 ;  /* 0x0c0000335a577389 */ /* 0x00006400000c0030 */
[----:B01----:R-:W-:Y:S05]  /*13960*/  ENDCOLLECTIVE ;  /* 0x000000000000791b */ /* 0x003fea0003800000 */
.L_x_23911:
[----:B------:R-:W-:Y:S02]  /*13970*/  IMAD.MOV.U32 R51, RZ, RZ, 0x8 ;  /* 0x00000008ff337424 */ /* 0x000fe400078e00ff */
[----:B------:R-:W-:-:S05]  /*13980*/  FADD.FTZ R84, R86, R87 ;  /* 0x0000005756547221 */ /* 0x000fca0000010000 */
[----:B------:R-:W-:-:S07]  /*13990*/  MOV R90, R84 ;  /* 0x00000054005a7202 */ /* 0x000fce0000000f00 */
[----:B------:R-:W-:Y:S05]  /*139a0*/  WARPSYNC.COLLECTIVE R67, `(.L_x_23912) ;  /* 0x0000000043087348 */ /* 0x000fea0003c00000 */
[----:B------:R0:W1:Y:S02]  /*139b0*/  SHFL.BFLY P6, R87, R90, R51, R48 ;  /* 0x0c0000335a577389 */ /* 0x00006400000c0030 */
[----:B01----:R-:W-:Y:S05]  /*139c0*/  ENDCOLLECTIVE ;  /* 0x000000000000791b */ /* 0x003fea0003800000 */
.L_x_23912:
[----:B------:R-:W-:Y:S02]  /*139d0*/  IMAD.MOV.U32 R51, RZ, RZ, 0x10 ;  /* 0x00000010ff337424 */ /* 0x000fe400078e00ff */
[----:B------:R-:W-:-:S05]  /*139e0*/  FADD.FTZ R82, R84, R87 ;  /* 0x0000005754527221 */ /* 0x000fca0000010000 */
[----:B------:R-:W-:-:S07]  /*139f0*/  MOV R90, R82 ;  /* 0x00000052005a7202 */ /* 0x000fce0000000f00 */
[----:B------:R-:W-:Y:S05]  /*13a00*/  WARPSYNC.COLLECTIVE R67, `(.L_x_23913) ;  /* 0x0000000043087348 */ /* 0x000fea0003c00000 */
[----:B------:R0:W1:Y:S02]  /*13a10*/  SHFL.BFLY P6, R87, R90, R51, R48 ;  /* 0x0c0000335a577389 */ /* 0x00006400000c0030 */
[----:B01----:R-:W-:Y:S05]  /*13a20*/  ENDCOLLECTIVE ;  /* 0x000000000000791b */ /* 0x003fea0003800000 */
.L_x_23913:
        /* <DEDUP_REMOVED lines=9> */
[----:B------:R-:W-:-:S04]  /*13ac0*/  FFMA.FTZ R87, R87, R87, R82 ;  /* 0x0000005757577223 */ /* 0x000fc80000010052 */
        /* <DEDUP_REMOVED lines=42> */
[----:B------:R-:W-:Y:S02]  /*13d70*/  HFMA2 R48, -RZ, RZ, 0, 1.847743988037109375e-06 ;  /* 0x0000001fff307431 */ /* 0x000fe400000001ff */
[----:B------:R-:W-:Y:S02]  /*13d80*/  IMAD.MOV.U32 R51, RZ, RZ, 0x1 ;  /* 0x00000001ff337424 */ /* 0x000fe400078e00ff */
[----:B------:R-:W-:-:S07]  /*13d90*/  MOV R90, R89 ;  /* 0x00000059005a7202 */ /* 0x000fce0000000f00 */
[----:B------:R-:W-:Y:S05]  /*13da0*/  WARPSYNC.COLLECTIVE R67, `(.L_x_23914) ;  /* 0x0000000043087348 */ /* 0x000fea0003c00000 */
[----:B------:R0:W1:Y:S02]  /*13db0*/  SHFL.BFLY P6, R87, R90, R51, R48 ;  /* 0x0c0000335a577389 */ /* 0x00006400000c0030 */
[----:B01----:R-:W-:Y:S05]  /*13dc0*/  ENDCOLLECTIVE ;  /* 0x000000000000791b */ /* 0x003fea0003800000 */
.L_x_23914:
[----:B------:R-:W-:Y:S01]  /*13dd0*/  MOV R51, 0x2 ;  /* 0x0000000200337802 */ /* 0x000fe20000000f00 */
[----:B------:R-:W-:-:S04]  /*13de0*/  FADD.FTZ R88, R89, R87 ;  /* 0x0000005759587221 */ /* 0x000fc80000010000 */
[----:B------:R-:W-:-:S07]  /*13df0*/  IMAD.MOV.U32 R90, RZ, RZ, R88 ;  /* 0x000000ffff5a7224 */ /* 0x000fce00078e0058 */
[----:B------:R-:W-:Y:S05]  /*13e00*/  WARPSYNC.COLLECTIVE R67, `(.L_x_23915) ;  /* 0x0000000043087348 */ /* 0x000fea0003c00000 */
[----:B------:R0:W1:Y:S02]  /*13e10*/  SHFL.BFLY P6, R87, R90, R51, R48 ;  /* 0x0c0000335a577389 */ /* 0x00006400000c0030 */
[----:B01----:R-:W-:Y:S05]  /*13e20*/  ENDCOLLECTIVE ;  /* 0x000000000000791b */ /* 0x003fea0003800000 */
.L_x_23915:
[----:B------:R-:W-:Y:S02]  /*13e30*/  HFMA2 R51, -RZ, RZ, 0, 2.384185791015625e-07 ;  /* 0x00000004ff337431 */ /* 0x000fe400000001ff */
[----:B------:R-:W-:-:S04]  /*13e40*/  FADD.FTZ R86, R88, R87 ;  /* 0x0000005758567221 */ /* 0x000fc80000010000 */
[----:B------:R-:W-:-:S07]  /*13e50*/  IMAD.MOV.U32 R90, RZ, RZ, R86 ;  /* 0x000000ffff5a7224 */ /* 0x000fce00078e0056 */
[----:B------:R-:W-:Y:S05]  /*13e60*/  WARPSYNC.COLLECTIVE R67, `(.L_x_23916) ;  /* 0x0000000043087348 */ /* 0x000fea0003c00000 */
[----:B------:R0:W1:Y:S02]  /*13e70*/  SHFL.BFLY P6, R87, R90, R51, R48 ;  /* 0x0c0000335a577389 */ /* 0x00006400000c0030 */
[----:B01----:R-:W-:Y:S05]  /*13e80*/  ENDCOLLECTIVE ;  /* 0x000000000000791b */ /* 0x003fea0003800000 */
.L_x_23916:
[----:B------:R-:W-:Y:S01]  /*13e90*/  MOV R51, 0x8 ;  /* 0x0000000800337802 */ /* 0x000fe20000000f00 */
[----:B------:R-:W-:-:S04]  /*13ea0*/  FADD.FTZ R84, R86, R87 ;  /* 0x0000005756547221 */ /* 0x000fc80000010000 */
[----:B------:R-:W-:-:S07]  /*13eb0*/  IMAD.MOV.U32 R90, RZ, RZ, R84 ;  /* 0x000000ffff5a7224 */ /* 0x000fce00078e0054 */
[----:B------:R-:W-:Y:S05]  /*13ec0*/  WARPSYNC.COLLECTIVE R67, `(.L_x_23917) ;  /* 0x0000000043087348 */ /* 0x000fea0003c00000 */
[----:B------:R0:W1:Y:S02]  /*13ed0*/  SHFL.BFLY P6, R87, R90, R51, R48 ;  /* 0x0c0000335a577389 */ /* 0x00006400000c0030 */
[----:B01----:R-:W-:Y:S05]  /*13ee0*/  ENDCOLLECTIVE ;  /* 0x000000000000791b */ /* 0x003fea0003800000 */
.L_x_23917:
[----:B------:R-:W-:Y:S02]  /*13ef0*/  HFMA2 R51, -RZ, RZ, 0, 9.5367431640625e-07 ;  /* 0x00000010ff337431 */ /* 0x000fe400000001ff */
[----:B------:R-:W-:-:S04]  /*13f00*/  FADD.FTZ R82, R84, R87 ;  /* 0x0000005754527221 */ /* 0x000fc80000010000 */
[----:B------:R-:W-:-:S07]  /*13f10*/  IMAD.MOV.U32 R90, RZ, RZ, R82 ;  /* 0x000000ffff5a7224 */ /* 0x000fce00078e0052 */
[----:B------:R-:W-:Y:S05]  /*13f20*/  WARPSYNC.COLLECTIVE R67, `(.L_x_23918) ;  /* 0x0000000043087348 */ /* 0x000fea0003c00000 */
[----:B------:R0:W1:Y:S02]  /*13f30*/  SHFL.BFLY P6, R87, R90, R51, R48 ;  /* 0x0c0000335a577389 */ /* 0x00006400000c0030 */
[----:B01----:R-:W-:Y:S05]  /*13f40*/  ENDCOLLECTIVE ;  /* 0x000000000000791b */ /* 0x003fea0003800000 */
.L_x_23918:
[----:B------:R-:W-:Y:S05]  /*13f50*/  BRA `(.L_x_23919) ;  /* 0xffffffec002c7947 */ /* 0x000fea000383ffff */
.L_x_23920:
        /* <DEDUP_REMOVED lines=10> */
.L_x_28840:


//--------------------- .text._ZN10layer_norm13ln_fwd_kernelINS_13Kernel_traitsI6__halfffffjLj768ELj1ELj4ELj1ELj16ENS_18Kernel_traits_baseILj768ES2_ffffjLj128EEEEELb1ELb0ELb1ELb1EEEvNS_9FwdParamsE --------------------------
	.section	.text._ZN10layer_norm13ln_fwd_kernelINS_13Kernel_traitsI6__halfffffjLj768ELj1ELj4ELj1ELj16ENS_18Kernel_traits_baseILj768ES2_ffffjLj128EEEEELb1ELb0ELb1ELb1EEEvNS_9FwdParamsE,"ax",@progbits
	.align	128
        .global         _ZN10layer_norm13ln_fwd_kernelINS_13Kernel_traitsI6__halfffffjLj768ELj1ELj4ELj1ELj16ENS_18Kernel_traits_baseILj768ES2_ffffjLj128EEEEELb1ELb0ELb1ELb1EEEvNS_9FwdParamsE
        .type           _ZN10layer_norm13ln_fwd_kernelINS_13Kernel_traitsI6__halfffffjLj768ELj1ELj4ELj1ELj16ENS_18Kernel_traits_baseILj768ES2_ffffjLj128EEEEELb1ELb0ELb1ELb1EEEvNS_9FwdParamsE,@function
        .size           _ZN10layer_norm13ln_fwd_kernelINS_13Kernel_traitsI6__halfffffjLj768ELj1ELj4ELj1ELj16ENS_18Kernel_traits_baseILj768ES2_ffffjLj128EEEEELb1ELb0ELb1ELb1EEEvNS_9FwdParamsE,(.L_x_28841 - _ZN10layer_norm13ln_fwd_kernelINS_13Kernel_traitsI6__halfffffjLj768ELj1ELj4ELj1ELj16ENS_18Kernel_traits_baseILj768ES2_ffffjLj128EEEEELb1ELb0ELb1ELb1EEEvNS_9FwdParamsE)
        .other          _ZN10layer_norm13ln_fwd_kernelINS_13Kernel_traitsI6__halfffffjLj768ELj1ELj4ELj1ELj16ENS_18Kernel_traits_baseILj768ES2_ffffjLj128EEEEELb1ELb0ELb1ELb1EEEvNS_9FwdParamsE,@"STO_CUDA_ENTRY STV_DEFAULT"
_ZN10layer_norm13ln_fwd_kernelINS_13Kernel_traitsI6__halfffffjLj768ELj1ELj4ELj1ELj16ENS_18Kernel_traits_baseILj768ES2_ffffjLj128EEEEELb1ELb0ELb1ELb1EEEvNS_9FwdParamsE:
.text._ZN10layer_norm13ln_fwd_kernelINS_13Kernel_traitsI6__halfffffjLj768ELj1ELj4ELj1ELj16ENS_18Kernel_traits_baseILj768ES2_ffffjLj128EEEEELb1ELb0ELb1ELb1EEEvNS_9FwdParamsE:
[----:B------:R-:W-:Y:S01]  /*0000*/  LDC R1, c[0x0][0x37c] ;  /* 0x0000df00ff017b82 */ /* 0x000fe20000000800 */
[----:B------:R-:W0:Y:S01]  /*0010*/  S2R R50, SR_TID.X ;  /* 0x0000000000327919 */ /* 0x000e220000002100 */
[----:B------:R-:W1:Y:S06]  /*0020*/  LDCU.64 UR4, c[0x0][0x438] ;  /* 0x00008700ff0477ac */ /* 0x000e6c0008000a00 */
[----:B------:R-:W2:Y:S01]  /*0030*/  LDC.64 R16, c[0x0][0x3d0] ;  /* 0x0000f400ff107b82 */ /* 0x000ea20000000a00 */
[----:B------:R-:W3:Y:S07]  /*0040*/  LDCU.64 UR8, c[0x0][0x358] ;  /* 0x00006b00ff0877ac */ /* 0x000eee0008000a00 */
[----:B------:R-:W4:Y:S01]  /*0050*/  LDC R58, c[0x0][0x458] ;  /* 0x00011600ff3a7b82 */ /* 0x000f220000000800 */
[----:B------:R-:W4:Y:S01]  /*0060*/  LDCU.64 UR6, c[0x0][0x450] ;  /* 0x00008a00ff0677ac */ /* 0x000f220008000a00 */
[----:B------:R-:W4:Y:S01]  /*0070*/  LDCU UR10, c[0x0][0x384] ;  /* 0x00007080ff0a77ac */ /* 0x000f220008000800 */
[----:B-1----:R-:W-:Y:S01]  /*0080*/  ISETP.NE.U32.AND P0, PT, RZ, UR4, PT ;  /* 0x00000004ff007c0c */ /* 0x002fe2000bf05070 */
[----:B------:R-:W1:Y:S03]  /*0090*/  LDCU.U8 UR4, c[0x0][0x464] ;  /* 0x00008c80ff0477ac */ /* 0x000e660008000000 */
[----:B------:R-:W-:-:S02]  /*00a0*/  ISETP.NE.AND.EX P0, PT, RZ, UR5, PT, P0 ;  /* 0x00000005ff007c0c */ /* 0x000fc4000bf05300 */
[----:B0-----:R-:W-:Y:S01]  /*00b0*/  LOP3.LUT R53, R50, 0x1f, RZ, 0xc0, !PT ;  /* 0x0000001f32357812 */ /* 0x001fe200078ec0ff */
[----:B------:R-:W0:Y:S10]  /*00c0*/  LDC R49, c[0x0][0x45c] ;  /* 0x00011700ff317b82 */ /* 0x000e340000000800 */
[----:B--2---:R-:W-:Y:S01]  /*00d0*/  @P0 IMAD.WIDE.U32 R2, R53, 0x8, R16 ;  /* 0x0000000835020825 */ /* 0x004fe200078e0010 */
[----:B-1----:R-:W-:Y:S01]  /*00e0*/  ISETP.NE.AND P1, PT, RZ, UR4, PT ;  /* 0x00000004ff007c0c */ /* 0x002fe2000bf25270 */
[----:B------:R-:W1:Y:S03]  /*00f0*/  @P0 LDC.64 R30, c[0x0][0x438] ;  /* 0x00010e00ff1e0b82 */ /* 0x000e660000000a00 */
[----:B---3--:R-:W5:Y:S04]  /*0100*/  @P0 LDG.E.64 R12, desc[UR8][R2.64] ;  /* 0x00000008020c0981 */ /* 0x008f68000c1e1b00 */
[----:B------:R-:W5:Y:S04]  /*0110*/  @P0 LDG.E.64 R14, desc[UR8][R2.64+0x100] ;  /* 0x00010008020e0981 */ /* 0x000f68000c1e1b00 */
[----:B------:R-:W5:Y:S04]  /*0120*/  @P0 LDG.E.64 R26, desc[UR8][R2.64+0x200] ;  /* 0x00020008021a0981 */ /* 0x000f68000c1e1b00 */
[----:B------:R-:W5:Y:S04]  /*0130*/  @P0 LDG.E.64 R28, desc[UR8][R2.64+0x300] ;  /* 0x00030008021c0981 */ /* 0x000f68000c1e1b00 */
[----:B------:R-:W5:Y:S04]  /*0140*/  @P0 LDG.E.64 R6, desc[UR8][R2.64+0x400] ;  /* 0x0004000802060981 */ /* 0x000f68000c1e1b00 */
[----:B------:R-:W5:Y:S01]  /*0150*/  @P0 LDG.E.64 R4, desc[UR8][R2.64+0x500] ;  /* 0x0005000802040981 */ /* 0x000f62000c1e1b00 */
[----:B----4-:R-:W-:Y:S01]  /*0160*/  @P1 MOV R48, R58 ;  /* 0x0000003a00301202 */ /* 0x010fe20000000f00 */
[----:B------:R-:W-:-:S02]  /*0170*/  IMAD.U32 R8, RZ, RZ, UR6 ;  /* 0x00000006ff087e24 */ /* 0x000fc4000f8e00ff */
[----:B------:R-:W-:Y:S01]  /*0180*/  IMAD.U32 R9, RZ, RZ, UR7 ;  /* 0x00000007ff097e24 */ /* 0x000fe2000f8e00ff */
[----:B------:R-:W2:Y:S01]  /*0190*/  S2UR UR5, SR_CTAID.X ;  /* 0x00000000000579c3 */ /* 0x000ea20000002500 */
[----:B0-----:R-:W3:Y:S01]  /*01a0*/  @P1 LDG.E.64 R10, desc[UR8][R48.64] ;  /* 0x00000008300a1981 */ /* 0x001ee2000c1e1b00 */
[----:B-1----:R-:W-:-:S03]  /*01b0*/  @P0 IMAD.WIDE.U32 R30, R53, 0x8, R30 ;  /* 0x00000008351e0825 */ /* 0x002fc600078e001e */
[----:B------:R-:W4:Y:S01]  /*01c0*/  @P1 LDG.E.64 R8, desc[UR8][R8.64] ;  /* 0x0000000808081981 */ /* 0x000f22000c1e1b00 */
[----:B------:R-:W-:Y:S02]  /*01d0*/  @!P0 IMAD.WIDE.U32 R32, R53, 0x8, R16 ;  /* 0x0000000835208825 */ /* 0x000fe400078e0010 */
[----:B------:R-:W3:Y:S01]  /*01e0*/  @P1 LDC R35, c[0x0][0x460] ;  /* 0x00011800ff231b82 */ /* 0x000ee20000000800 */
[----:B------:R-:W5:Y:S04]  /*01f0*/  @P0 LDG.E.64 R24, desc[UR8][R30.64] ;  /* 0x000000081e180981 */ /* 0x000f68000c1e1b00 */
[----:B------:R-:W5:Y:S04]  /*0200*/  @P0 LDG.E.64 R22, desc[UR8][R30.64+0x100] ;  /* 0x000100081e160981 */ /* 0x000f68000c1e1b00 */
[----:B------:R-:W5:Y:S04]  /*0210*/  @P0 LDG.E.64 R20, desc[UR8][R30.64+0x200] ;  /* 0x000200081e140981 */ /* 0x000f68000c1e1b00 */
[----:B------:R-:W5:Y:S04]  /*0220*/  @P0 LDG.E.64 R18, desc[UR8][R30.64+0x300] ;  /* 0x000300081e120981 */ /* 0x000f68000c1e1b00 */
[----:B------:R-:W5:Y:S04]  /*0230*/  @P0 LDG.E.64 R16, desc[UR8][R30.64+0x400] ;  /* 0x000400081e100981 */ /* 0x000f68000c1e1b00 */
[----:B------:R-:W5:Y:S01]  /*0240*/  @P0 LDG.E.64 R2, desc[UR8][R30.64+0x500] ;  /* 0x000500081e020981 */ /* 0x000f62000c1e1b00 */
[----:B--2---:R-:W-:Y:S01]  /*0250*/  USHF.L.U32 UR4, UR5, 0x2, URZ ;  /* 0x0000000205047899 */ /* 0x004fe200080006ff */
[----:B------:R-:W-:-:S05]  /*0260*/  SHF.R.U32.HI R52, RZ, 0x5, R50 ;  /* 0x00000005ff347819 */ /* 0x000fca0000011632 */
[----:B------:R-:W-:-:S04]  /*0270*/  LOP3.LUT R52, R52, UR4, RZ, 0xfc, !PT ;  /* 0x0000000434347c12 */ /* 0x000fc8000f8efcff */
[----:B------:R-:W-:Y:S01]  /*0280*/  ISETP.GE.AND P2, PT, R52, UR10, PT ;  /* 0x0000000a34007c0c */ /* 0x000fe2000bf46270 */
[----:B------:R-:W5:Y:S04]  /*0290*/  @!P0 LDG.E.64 R12, desc[UR8][R32.64] ;  /* 0x00000008200c8981 */ /* 0x000f68000c1e1b00 */
[----:B------:R-:W5:Y:S04]  /*02a0*/  @!P0 LDG.E.64 R14, desc[UR8][R32.64+0x100] ;  /* 0x00010008200e8981 */ /* 0x000f68000c1e1b00 */
[----:B------:R-:W5:Y:S04]  /*02b0*/  @!P0 LDG.E.64 R26, desc[UR8][R32.64+0x200] ;  /* 0x00020008201a8981 */ /* 0x000f68000c1e1b00 */
[----:B------:R-:W5:Y:S04]  /*02c0*/  @!P0 LDG.E.64 R28, desc[UR8][R32.64+0x300] ;  /* 0x00030008201c8981 */ /* 0x000f68000c1e1b00 */
[----:B------:R-:W5:Y:S04]  /*02d0*/  @!P0 LDG.E.64 R6, desc[UR8][R32.64+0x400] ;  /* 0x0004000820068981 */ /* 0x000f68000c1e1b00 */
[----:B------:R0:W5:Y:S02]  /*02e0*/  @!P0 LDG.E.64 R4, desc[UR8][R32.64+0x500] ;  /* 0x0005000820048981 */ /* 0x000164000c1e1b00 */
[----:B0-----:R-:W0:Y:S01]  /*02f0*/  LDC R33, c[0x0][0x360] ;  /* 0x0000d800ff217b82 */ /* 0x001e220000000800 */
[----:B---3--:R-:W-:-:S02]  /*0300*/  @P1 IADD3 R58, P3, PT, R10, R35, RZ ;  /* 0x000000230a3a1210 */ /* 0x008fc40007f7e0ff */
[----:B----4-:R-:W-:Y:S02]  /*0310*/  @P1 R2UR UR6, R8 ;  /* 0x00000000080612ca */ /* 0x010fe400000e0000 */
[----:B------:R-:W-:Y:S01]  /*0320*/  @P1 R2UR UR7, R9 ;  /* 0x00000000090712ca */ /* 0x000fe200000e0000 */
[----:B------:R-:W-:Y:S02]  /*0330*/  @P1 IMAD.X R49, RZ, RZ, R11, P3 ;  /* 0x000000ffff311224 */ /* 0x000fe400018e060b */
[----:B0-----:R-:W-:Y:S01]  /*0340*/  IMAD R50, R33, UR5, R50 ;  /* 0x0000000521327c24 */ /* 0x001fe2000f8e0232 */
[----:B------:R-:W-:Y:S11]  /*0350*/  @P2 EXIT ;  /* 0x000000000000294d */ /* 0x000ff60003800000 */
[----:B-----5:R-:W-:Y:S01]  /*0360*/  MOV R68, R4 ;  /* 0x0000000400447202 */ /* 0x020fe20000000f00 */
[----:B------:R-:W-:Y:S01]  /*0370*/  IMAD.MOV.U32 R64, RZ, RZ, R6 ;  /* 0x000000ffff407224 */ /* 0x000fe200078e0006 */
[--C-:B------:R-:W-:Y:S01]  /*0380*/  SHF.R.U64 R70, R4, 0x10, R5.reuse ;  /* 0x0000001004467819 */ /* 0x100fe20000001205 */
[----:B------:R-:W-:Y:S01]  /*0390*/  IMAD.MOV.U32 R0, RZ, RZ, R12 ;  /* 0x000000ffff007224 */ /* 0x000fe200078e000c */
[----:B------:R-:W-:Y:S01]  /*03a0*/  SHF.R.U32.HI R4, RZ, 0x10, R5 ;  /* 0x00000010ff047819 */ /* 0x000fe20000011605 */
[----:B------:R-:W-:Y:S01]  /*03b0*/  IMAD.MOV.U32 R54, RZ, RZ, R14 ;  /* 0x000000ffff367224 */ /* 0x000fe200078e000e */
[----:B------:R-:W-:Y:S01]  /*03c0*/  SHF.R.U64 R51, R58, 0x2, R49 ;  /* 0x000000023a337819 */ /* 0x000fe20000001231 */
[----:B------:R-:W-:Y:S01]  /*03d0*/  IMAD.MOV.U32 R9, RZ, RZ, R15 ;  /* 0x000000ffff097224 */ /* 0x000fe200078e000f */
[----:B------:R-:W-:Y:S01]  /*03e0*/  SHF.R.U64 R65, R6, 0x10, R7 ;  /* 0x0000001006417819 */ /* 0x000fe20000001207 */
[----:B------:R-:W-:Y:S01]  /*03f0*/  IMAD.MOV.U32 R6, RZ, RZ, R5 ;  /* 0x000000ffff067224 */ /* 0x000fe200078e0005 */
[----:B------:R-:W-:Y:S01]  /*0400*/  PRMT R70, R70, 0x5410, R4 ;  /* 0x0000541046467816 */ /* 0x000fe20000000004 */
[----:B------:R-:W-:Y:S01]  /*0410*/  IMAD.HI.U32 R5, R51, -0x2daee0ad, RZ ;  /* 0xd2511f5333057827 */ /* 0x000fe200078e00ff */
[----:B------:R-:W-:Y:S01]  /*0420*/  SHF.R.U32.HI R49, RZ, 0x2, R49 ;  /* 0x00000002ff317819 */ /* 0x000fe20000011631 */
[----:B------:R-:W-:Y:S01]  /*0430*/  UIADD3 UR15, UPT, UPT, UR6, -0x61c88647, URZ ;  /* 0x9e3779b9060f7890 */ /* 0x000fe2000fffe0ff */
[----:B------:R-:W-:Y:S01]  /*0440*/  SHF.R.U64 R30, R12, 0x10, R13 ;  /* 0x000000100c1e7819 */ /* 0x000fe2000000120d */
[----:B------:R-:W-:Y:S01]  /*0450*/  IMAD.HI.U32 R4, R50, -0x326172a9, RZ ;  /* 0xcd9e8d5732047827 */ /* 0x000fe200078e00ff */
[----:B------:R-:W-:Y:S01]  /*0460*/  MOV R8, R13 ;  /* 0x0000000d00087202 */ /* 0x000fe20000000f00 */
[----:B------:R-:W-:-:S02]  /*0470*/  UIADD3 UR16, UPT, UPT, UR7, -0x4498517b, URZ ;  /* 0xbb67ae8507107890 */ /* 0x000fc4000fffe0ff */
[----:B------:R-:W-:Y:S01]  /*0480*/  LOP3.LUT R5, R5, UR7, RZ, 0x3c, !PT ;  /* 0x0000000705057c12 */ /* 0x000fe2000f8e3cff */
[--C-:B------:R-:W-:Y:S01]  /*0490*/  IMAD.MOV.U32 R12, RZ, RZ, R7.reuse ;  /* 0x000000ffff0c7224 */ /* 0x100fe200078e0007 */
[----:B------:R-:W-:Y:S01]  /*04a0*/  SHF.R.U32.HI R7, RZ, 0x10, R7 ;  /* 0x00000010ff077819 */ /* 0x000fe20000011607 */
[--C-:B------:R-:W-:Y:S01]  /*04b0*/  IMAD.MOV.U32 R10, RZ, RZ, R27.reuse ;  /* 0x000000ffff0a7224 */ /* 0x100fe200078e001b */
[----:B------:R-:W-:Y:S02]  /*04c0*/  LOP3.LUT R4, R49, UR6, R4, 0x96, !PT ;  /* 0x0000000631047c12 */ /* 0x000fe4000f8e9604 */
[----:B------:R-:W-:Y:S02]  /*04d0*/  @!P0 CS2R R24, SRZ ;  /* 0x0000000000188805 */ /* 0x000fe4000001ff00 */
[----:B------:R-:W-:Y:S01]  /*04e0*/  MOV R59, R26 ;  /* 0x0000001a003b7202 */ /* 0x000fe20000000f00 */
[----:B------:R-:W-:Y:S01]  /*04f0*/  UIADD3 UR17, UPT, UPT, UR6, 0x3c6ef372, URZ ;  /* 0x3c6ef37206117890 */ /* 0x000fe2000fffe0ff */
[C---:B------:R-:W-:Y:S01]  /*0500*/  SHF.R.U64 R61, R26.reuse, 0x10, R27 ;  /* 0x000000101a3d7819 */ /* 0x040fe2000000121b */
[----:B------:R-:W-:Y:S01]  /*0510*/  UIADD3 UR18, UPT, UPT, UR7, 0x76cf5d0a, URZ ;  /* 0x76cf5d0a07127890 */ /* 0x000fe2000fffe0ff */
[----:B------:R-:W-:Y:S01]  /*0520*/  PRMT R26, R26, 0x5410, R8 ;  /* 0x000054101a1a7816 */ /* 0x000fe20000000008 */
[----:B------:R-:W-:Y:S01]  /*0530*/  IMAD.HI.U32 R8, R4, -0x2daee0ad, RZ ;  /* 0xd2511f5304087827 */ /* 0x000fe200078e00ff */
[----:B------:R-:W-:-:S02]  /*0540*/  PRMT R54, R54, 0x5410, R9 ;  /* 0x0000541036367816 */ /* 0x000fc40000000009 */
[----:B------:R-:W-:Y:S02]  /*0550*/  @!P0 CS2R R22, SRZ ;  /* 0x0000000000168805 */ /* 0x000fe4000001ff00 */
[----:B------:R-:W-:Y:S01]  /*0560*/  PRMT R65, R65, 0x5410, R7 ;  /* 0x0000541041417816 */ /* 0x000fe20000000007 */
[----:B------:R-:W-:Y:S01]  /*0570*/  IMAD R7, R50, -0x326172a9, RZ ;  /* 0xcd9e8d5732077824 */ /* 0x000fe200078e02ff */
[----:B------:R-:W-:Y:S01]  /*0580*/  PRMT R68, R68, 0x5410, R6 ;  /* 0x0000541044447816 */ /* 0x000fe20000000006 */
[----:B------:R-:W-:Y:S01]  /*0590*/  IMAD.HI.U32 R6, R5, -0x326172a9, RZ ;  /* 0xcd9e8d5705067827 */ /* 0x000fe200078e00ff */
[----:B------:R-:W-:Y:S01]  /*05a0*/  PRMT R59, R59, 0x5410, R10 ;  /* 0x000054103b3b7816 */ /* 0x000fe2000000000a */
[----:B------:R-:W-:Y:S01]  /*05b0*/  UIADD3 UR19, UPT, UPT, UR6, -0x255992d5, URZ ;  /* 0xdaa66d2b06137890 */ /* 0x000fe2000fffe0ff */
[--C-:B------:R-:W-:Y:S01]  /*05c0*/  SHF.R.U64 R72, R24, 0x10, R25.reuse ;  /* 0x0000001018487819 */ /* 0x100fe20000001219 */
[----:B------:R-:W-:Y:S01]  /*05d0*/  IMAD R9, R51, -0x2daee0ad, RZ ;  /* 0xd2511f5333097824 */ /* 0x000fe200078e02ff */
[----:B------:R-:W-:Y:S01]  /*05e0*/  LOP3.LUT R6, R7, UR15, R6, 0x96, !PT ;  /* 0x0000000f07067c12 */ /* 0x000fe2000f8e9606 */
[----:B------:R-:W-:Y:S01]  /*05f0*/  IMAD R10, R5, -0x326172a9, RZ ;  /* 0xcd9e8d57050a7824 */ /* 0x000fe200078e02ff */
[----:B------:R-:W-:Y:S01]  /*0600*/  UIADD3 UR20, UPT, UPT, UR7, 0x32370b8f, URZ ;  /* 0x32370b8f07147890 */ /* 0x000fe2000fffe0ff */
[----:B------:R-:W-:Y:S01]  /*0610*/  IMAD R7, R4, -0x2daee0ad, RZ ;  /* 0xd2511f5304077824 */ /* 0x000fe200078e02ff */
[----:B------:R-:W-:Y:S01]  /*0620*/  LOP3.LUT R8, R9, UR16, R8, 0x96, !PT ;  /* 0x0000001009087c12 */ /* 0x000fe2000f8e9608 */
[----:B------:R-:W-:Y:S01]  /*0630*/  IMAD.HI.U32 R4, R6, -0x2daee0ad, RZ ;  /* 0xd2511f5306047827 */ /* 0x000fe200078e00ff */
[----:B------:R-:W-:Y:S01]  /*0640*/  SHF.R.U32.HI R9, RZ, 0x10, R25 ;  /* 0x00000010ff097819 */ /* 0x000fe20000011619 */
[----:B------:R-:W-:Y:S01]  /*0650*/  UIADD3 UR21, UPT, UPT, UR6, 0x78dde6e4, URZ ;  /* 0x78dde6e406157890 */ /* 0x000fe2000fffe0ff */
[----:B------:R-:W-:Y:S01]  /*0660*/  SHF.R.U64 R74, R22, 0x10, R23 ;  /* 0x00000010164a7819 */ /* 0x000fe20000001217 */
[----:B------:R-:W-:Y:S01]  /*0670*/  IMAD.HI.U32 R5, R8, -0x326172a9, RZ ;  /* 0xcd9e8d5708057827 */ /* 0x000fe200078e00ff */
[----:B------:R-:W-:Y:S01]  /*0680*/  LOP3.LUT R4, R7, UR18, R4, 0x96, !PT ;  /* 0x0000001207047c12 */ /* 0x000fe2000f8e9604 */
[----:B------:R-:W-:Y:S01]  /*0690*/  UIADD3 UR22, UPT, UPT, UR7, -0x126145ec, URZ ;  /* 0xed9eba1407167890 */ /* 0x000fe2000fffe0ff */
[----:B------:R-:W-:Y:S01]  /*06a0*/  PRMT R72, R72, 0x5410, R9 ;  /* 0x0000541048487816 */ /* 0x000fe20000000009 */
[----:B------:R-:W-:Y:S01]  /*06b0*/  IMAD R7, R8, -0x326172a9, RZ ;  /* 0xcd9e8d5708077824 */ /* 0x000fe200078e02ff */
[----:B------:R-:W-:Y:S01]  /*06c0*/  LOP3.LUT R5, R10, UR17, R5, 0x96, !PT ;  /* 0x000000110a057c12 */ /* 0x000fe2000f8e9605 */
[----:B------:R-:W-:Y:S01]  /*06d0*/  IMAD R9, R6, -0x2daee0ad, RZ ;  /* 0xd2511f5306097824 */ /* 0x000fe200078e02ff */
[----:B------:R-:W-:Y:S01]  /*06e0*/  SHF.R.U32.HI R10, RZ, 0x10, R23 ;  /* 0x00000010ff0a7819 */ /* 0x000fe20000011617 */
[----:B------:R-:W-:Y:S01]  /*06f0*/  IMAD.HI.U32 R6, R4, -0x326172a9, RZ ;  /* 0xcd9e8d5704067827 */ /* 0x000fe200078e00ff */
[----:B------:R-:W-:Y:S01]  /*0700*/  UIADD3 UR23, UPT, UPT, UR6, 0x1715609d, URZ ;  /* 0x1715609d06177890 */ /* 0x000fe2000fffe0ff */
[----:B------:R-:W-:-:S02]  /*0710*/  @!P0 CS2R R18, SRZ ;  /* 0x0000000000128805 */ /* 0x000fc4000001ff00 */
[----:B------:R-:W-:Y:S01]  /*0720*/  PRMT R74, R74, 0x5410, R10 ;  /* 0x000054104a4a7816 */ /* 0x000fe2000000000a */
        /* <DEDUP_REMOVED lines=22> */
[----:B------:R-:W-:Y:S01]  /*0890*/  MOV R11, R29 ;  /* 0x0000001d000b7202 */ /* 0x000fe20000000f00 */
[----:B------:R-:W-:Y:S01]  /*08a0*/  UIADD3 UR31, UPT, UPT, UR6, -0x700cb87f, URZ ;  /* 0x8ff34781061f7890 */ /* 0x000fe2000fffe0ff */
[----:B------:R-:W-:Y:S01]  /*08b0*/  IMAD.HI.U32 R9, R4, -0x2daee0ad, RZ ;  /* 0xd2511f5304097827 */ /* 0x000fe200078e00ff */
[----:B------:R-:W-:Y:S01]  /*08c0*/  LOP3.LUT R6, R7, UR23, R6, 0x96, !PT ;  /* 0x0000001707067c12 */ /* 0x000fe2000f8e9606 */
[----:B------:R-:W-:Y:S01]  /*08d0*/  UIADD3 UR32, UPT, UPT, UR7, -0x695add53, URZ ;  /* 0x96a522ad07207890 */ /* 0x000fe2000fffe0ff */
[----:B------:R-:W-:Y:S01]  /*08e0*/  SHF.R.U64 R78, R18, 0x10, R19 ;  /* 0x00000010124e7819 */ /* 0x000fe20000001213 */
[----:B------:R-:W-:Y:S01]  /*08f0*/  IMAD R8, R5, -0x326172a9, RZ ;  /* 0xcd9e8d5705087824 */ /* 0x000fe200078e02ff */
[----:B------:R-:W-:Y:S01]  /*0900*/  LOP3.LUT R9, R10, UR24, R9, 0x96, !PT ;  /* 0x000000180a097c12 */ /* 0x000fe2000f8e9609 */
[----:B------:R-:W-:Y:S01]  /*0910*/  IMAD R7, R4, -0x2daee0ad, RZ ;  /* 0xd2511f5304077824 */ /* 0x000fe200078e02ff */
[----:B------:R-:W-:Y:S01]  /*0920*/  SHF.R.U32.HI R10, RZ, 0x10, R19 ;  /* 0x00000010ff0a7819 */ /* 0x000fe20000011613 */
[----:B------:R-:W-:Y:S01]  /*0930*/  IMAD.HI.U32 R4, R6, -0x2daee0ad, RZ ;  /* 0xd2511f5306047827 */ /* 0x000fe200078e00ff */
[----:B------:R-:W-:Y:S01]  /*0940*/  SHF.R.U32.HI R44, RZ, 0x10, R13 ;  /* 0x00000010ff2c7819 */ /* 0x000fe2000001160d */
[----:B------:R-:W-:Y:S01]  /*0950*/  BSSY B0, `(.L_x_23921) ;  /* 0x000122b000007945 */ /* 0x000fe20003800000 */
[--C-:B------:R-:W-:Y:S01]  /*0960*/  SHF.R.U64 R55, R14, 0x10, R15.reuse ;  /* 0x000000100e377819 */ /* 0x100fe2000000120f */
[----:B------:R-:W-:Y:S01]  /*0970*/  IMAD.HI.U32 R5, R9, -0x326172a9, RZ ;  /* 0xcd9e8d5709057827 */ /* 0x000fe200078e00ff */
[----:B------:R-:W-:Y:S01]  /*0980*/  LOP3.LUT R4, R7, UR26, R4, 0x96, !PT ;  /* 0x0000001a07047c12 */ /* 0x000fe2000f8e9604 */
[----:B------:R-:W0:Y:S01]  /*0990*/  LDCU UR10, c[0x0][0x404] ;  /* 0x00008080ff0a77ac */ /* 0x000e220008000800 */
[----:B------:R-:W-:Y:S01]  /*09a0*/  SHF.R.U32.HI R13, RZ, 0x10, R15 ;  /* 0x00000010ff0d7819 */ /* 0x000fe2000001160f */
[----:B------:R-:W-:Y:S01]  /*09b0*/  IMAD R9, R9, -0x326172a9, RZ ;  /* 0xcd9e8d5709097824 */ /* 0x000fe200078e02ff */
[----:B------:R-:W-:Y:S01]  /*09c0*/  LOP3.LUT R5, R8, UR25, R5, 0x96, !PT ;  /* 0x0000001908057c12 */ /* 0x000fe2000f8e9605 */
[----:B------:R-:W-:Y:S01]  /*09d0*/  IMAD R8, R6, -0x2daee0ad, RZ ;  /* 0xd2511f5306087824 */ /* 0x000fe200078e02ff */
[----:B------:R-:W-:Y:S01]  /*09e0*/  PRMT R78, R78, 0x5410, R10 ;  /* 0x000054104e4e7816 */ /* 0x000fe2000000000a */
[----:B------:R-:W-:Y:S01]  /*09f0*/  IMAD.HI.U32 R6, R4, -0x326172a9, RZ ;  /* 0xcd9e8d5704067827 */ /* 0x000fe200078e00ff */
[----:B------:R-:W-:Y:S01]  /*0a00*/  SHF.R.U32.HI R14, RZ, 0x10, R27 ;  /* 0x00000010ff0e7819 */ /* 0x000fe2000001161b */
[----:B------:R-:W1:Y:S01]  /*0a10*/  LDCU.U8 UR11, c[0x0][0x410] ;  /* 0x00008200ff0b77ac */ /* 0x000e620008000000 */
[--C-:B------:R-:W-:Y:S01]  /*0a20*/  SHF.R.U64 R63, R28, 0x10, R29.reuse ;  /* 0x000000101c3f7819 */ /* 0x100fe2000000121d */
[----:B------:R-:W-:Y:S01]  /*0a30*/  IMAD.HI.U32 R7, R5, -0x2daee0ad, RZ ;  /* 0xd2511f5305077827 */ /* 0x000fe200078e00ff */
[----:B------:R-:W-:Y:S01]  /*0a40*/  LOP3.LUT R6, R9, UR27, R6, 0x96, !PT ;  /* 0x0000001b09067c12 */ /* 0x000fe2000f8e9606 */
[----:B------:R-:W2:Y:S01]  /*0a50*/  LDCU UR14, c[0x0][0x448] ;  /* 0x00008900ff0e77ac */ /* 0x000ea20008000800 */
[----:B------:R-:W-:Y:S01]  /*0a60*/  SHF.R.U32.HI R15, RZ, 0x10, R29 ;  /* 0x00000010ff0f7819 */ /* 0x000fe2000001161d */
[----:B------:R-:W-:Y:S01]  /*0a70*/  IMAD R9, R4, -0x326172a9, RZ ;  /* 0xcd9e8d5704097824 */ /* 0x000fe200078e02ff */
[----:B------:R-:W-:Y:S01]  /*0a80*/  LOP3.LUT R7, R8, UR28, R7, 0x96, !PT ;  /* 0x0000001c08077c12 */ /* 0x000fe2000f8e9607 */
[----:B------:R-:W-:Y:S01]  /*0a90*/  IMAD R8, R5, -0x2daee0ad, RZ ;  /* 0xd2511f5305087824 */ /* 0x000fe200078e02ff */
[----:B------:R-:W-:Y:S01]  /*0aa0*/  SHF.R.U64 R76, R20, 0x10, R21 ;  /* 0x00000010144c7819 */ /* 0x000fe20000001215 */
[----:B------:R-:W-:Y:S01]  /*0ab0*/  IMAD.HI.U32 R5, R6, -0x2daee0ad, RZ ;  /* 0xd2511f5306057827 */ /* 0x000fe200078e00ff */
[----:B------:R-:W-:Y:S01]  /*0ac0*/  SHF.R.U64 R80, R16, 0x10, R17 ;  /* 0x0000001010507819 */ /* 0x000fe20000001211 */
[----:B------:R-:W3:Y:S01]  /*0ad0*/  LDCU.64 UR12, c[0x0][0x408] ;  /* 0x00008100ff0c77ac */ /* 0x000ee20008000a00 */
[----:B------:R-:W-:Y:S01]  /*0ae0*/  SHF.R.U64 R82, R2, 0x10, R3 ;  /* 0x0000001002527819 */ /* 0x000fe20000001203 */
[----:B------:R-:W-:Y:S01]  /*0af0*/  IMAD.HI.U32 R4, R7, -0x326172a9, RZ ;  /* 0xcd9e8d5707047827 */ /* 0x000fe200078e00ff */
[----:B------:R-:W-:Y:S01]  /*0b00*/  LOP3.LUT R5, R8, UR30, R5, 0x96, !PT ;  /* 0x0000001e08057c12 */ /* 0x000fe2000f8e9605 */
[----:B------:R-:W4:Y:S01]  /*0b10*/  LDCU.64 UR4, c[0x0][0x3a0] ;  /* 0x00007400ff0477ac */ /* 0x000f220008000a00 */
[----:B------:R-:W-:Y:S01]  /*0b20*/  SHF.R.U32.HI R10, RZ, 0x10, R3 ;  /* 0x00000010ff0a7819 */ /* 0x000fe20000011603 */
[----:B------:R-:W-:Y:S01]  /*0b30*/  IMAD.MOV.U32 R62, RZ, RZ, R28 ;  /* 0x000000ffff3e7224 */ /* 0x000fe200078e001c */
[----:B------:R-:W-:Y:S01]  /*0b40*/  LOP3.LUT R4, R9, UR29, R4, 0x96, !PT ;  /* 0x0000001d09047c12 */ /* 0x000fe2000f8e9604 */
[----:B------:R-:W-:Y:S01]  /*0b50*/  IMAD R8, R7, -0x326172a9, RZ ;  /* 0xcd9e8d5707087824 */ /* 0x000fe200078e02ff */
[----:B------:R-:W-:Y:S01]  /*0b60*/  SHF.R.U32.HI R9, RZ, 0x10, R17 ;  /* 0x00000010ff097819 */ /* 0x000fe20000011611 */
[----:B------:R-:W-:Y:S01]  /*0b70*/  IMAD R7, R6, -0x2daee0ad, RZ ;  /* 0xd2511f5306077824 */ /* 0x000fe200078e02ff */
[----:B------:R-:W-:Y:S01]  /*0b80*/  PRMT R62, R62, 0x5410, R11 ;  /* 0x000054103e3e7816 */ /* 0x000fe2000000000b */
[----:B------:R-:W-:Y:S01]  /*0b90*/  IMAD.HI.U32 R48, R4, -0x2daee0ad, RZ ;  /* 0xd2511f5304307827 */ /* 0x000fe200078e00ff */
[----:B------:R-:W-:-:S02]  /*0ba0*/  SHF.R.U32.HI R11, RZ, 0x10, R21 ;  /* 0x00000010ff0b7819 */ /* 0x000fc40000011615 */
[----:B------:R-:W-:Y:S01]  /*0bb0*/  PRMT R0, R0, 0x5410, R0 ;  /* 0x0000541000007816 */ /* 0x000fe20000000000 */
[----:B------:R-:W-:Y:S01]  /*0bc0*/  IMAD.HI.U32 R47, R5, -0x326172a9, RZ ;  /* 0xcd9e8d57052f7827 */ /* 0x000fe200078e00ff */
[----:B------:R-:W-:Y:S02]  /*0bd0*/  PRMT R27, R27, 0x5410, R30 ;  /* 0x000054101b1b7816 */ /* 0x000fe4000000001e */
[----:B------:R-:W-:Y:S01]  /*0be0*/  PRMT R44, R44, 0x5410, R44 ;  /* 0x000054102c2c7816 */ /* 0x000fe2000000002c */
[----:B------:R-:W-:Y:S01]  /*0bf0*/  IMAD.MOV.U32 R45, RZ, RZ, RZ ;  /* 0x000000ffff2d7224 */ /* 0x000fe200078e00ff */
        /* <DEDUP_REMOVED lines=9> */
[----:B------:R-:W-:Y:S02]  /*0c90*/  LOP3.LUT R48, R7, UR32, R48, 0x96, !PT ;  /* 0x0000002007307c12 */ /* 0x000fe4000f8e9630 */
[----:B------:R-:W-:-:S02]  /*0ca0*/  LOP3.LUT R47, R8, UR31, R47, 0x96, !PT ;  /* 0x0000001f082f7c12 */ /* 0x000fc4000f8e962f */
[----:B01234-:R-:W-:-:S07]  /*0cb0*/  LOP3.LUT R58, R58, 0x3, RZ, 0xc0, !PT ;  /* 0x000000033a3a7812 */ /* 0x01ffce00078ec0ff */
.L_x_24277:
[----:B0-----:R-:W0:Y:S08]  /*0cc0*/  LDC.64 R8, c[0x0][0x3f0] ;  /* 0x0000fc00ff087b82 */ /* 0x001e300000000a00 */
[----:B------:R-:W1:Y:S08]  /*0cd0*/  LDC R57, c[0x0][0x388] ;  /* 0x0000e200ff397b82 */ /* 0x000e700000000800 */
[----:B------:R-:W2:Y:S01]  /*0ce0*/  LDC.64 R10, c[0x0][0x3f8] ;  /* 0x0000fe00ff0a7b82 */ /* 0x000ea20000000a00 */
[----:B0-----:R-:W-:-:S06]  /*0cf0*/  IMAD.WIDE R66, R52, 0x4, R8 ;  /* 0x0000000434427825 */ /* 0x001fcc00078e0208 */
[----:B------:R-:W3:Y:S01]  /*0d00*/  LDG.E R66, desc[UR8][R66.64] ;  /* 0x0000000842427981 */ /* 0x000ee2000c1e1900 */
[----:B------:R-:W-:Y:S02]  /*0d10*/  IMAD.MOV.U32 R41, RZ, RZ, RZ ;  /* 0x000000ffff297224 */ /* 0x000fe400078e00ff */
[----:B--2---:R-:W-:-:S05]  /*0d20*/  IMAD.WIDE R10, R52, 0x4, R10 ;  /* 0x00000004340a7825 */ /* 0x004fca00078e020a */
[----:B------:R0:W5:Y:S01]  /*0d30*/  LDG.E R56, desc[UR8][R10.64] ;  /* 0x000000080a387981 */ /* 0x000162000c1e1900 */
        /* <DEDUP_REMOVED lines=41> */
.L_x_23928:
        /* <DEDUP_REMOVED lines=13> */
.L_x_23930:
[----:B------:R-:W-:Y:S05]  /*10a0*/  BSYNC.RECONVERGENT B4 ;  /* 0x0000000000047941 */ /* 0x000fea0003800200 */
.L_x_23929:
        /* <DEDUP_REMOVED lines=41> */
.L_x_23927:
[----:B------:R-:W-:Y:S05]  /*1340*/  BSYNC.RECONVERGENT B3 ;  /* 0x0000000000037941 */ /* 0x000fea0003800200 */
.L_x_23926:
        /* <DEDUP_REMOVED lines=10> */
.L_x_23925:
[----:B------:R-:W-:Y:S05]  /*13f0*/  BSYNC.RECONVERGENT B2 ;  /* 0x0000000000027941 */ /* 0x000fea0003800200 */
.L_x_23924:
        /* <DEDUP_REMOVED lines=20> */
.L_x_23935:
        /* <DEDUP_REMOVED lines=13> */
.L_x_23937:
[----:B------:R-:W-:Y:S05]  /*1610*/  BSYNC.RECONVERGENT B4 ;  /* 0x0000000000047941 */ /* 0x000fea0003800200 */
.L_x_23936:
        /* <DEDUP_REMOVED lines=42> */
.L_x_23934:
[----:B------:R-:W-:Y:S05]  /*18c0*/  BSYNC.RECONVERGENT B3 ;  /* 0x0000000000037941 */ /* 0x000fea0003800200 */
.L_x_23933:
        /* <DEDUP_REMOVED lines=10> */
.L_x_23932:
[----:B------:R-:W-:Y:S05]  /*1970*/  BSYNC.RECONVERGENT B2 ;  /* 0x0000000000027941 */ /* 0x000fea0003800200 */
.L_x_23931:
        /* <DEDUP_REMOVED lines=20> */
.L_x_23942:
        /* <DEDUP_REMOVED lines=13> */
.L_x_23944:
[----:B------:R-:W-:Y:S05]  /*1b90*/  BSYNC.RECONVERGENT B4 ;  /* 0x0000000000047941 */ /* 0x000fea0003800200 */
.L_x_23943:
        /* <DEDUP_REMOVED lines=41> */
.L_x_23941:
[----:B------:R-:W-:Y:S05]  /*1e30*/  BSYNC.RECONVERGENT B3 ;  /* 0x0000000000037941 */ /* 0x000fea0003800200 */
.L_x_23940:
        /* <DEDUP_REMOVED lines=10> */
.L_x_23939:
[----:B------:R-:W-:Y:S05]  /*1ee0*/  BSYNC.RECONVERGENT B2 ;  /* 0x0000000000027941 */ /* 0x000fea0003800200 */
.L_x_23938:
        /* <DEDUP_REMOVED lines=19> */
.L_x_23948:
        /* <DEDUP_REMOVED lines=13> */
.L_x_23950:
[----:B------:R-:W-:Y:S05]  /*20f0*/  BSYNC.RECONVERGENT B3 ;  /* 0x0000000000037941 */ /* 0x000fea0003800200 */
.L_x_23949:
        /* <DEDUP_REMOVED lines=41> */
.L_x_23947:
[----:B------:R-:W-:Y:S05]  /*2390*/  BSYNC.RECONVERGENT B2 ;  /* 0x0000000000027941 */ /* 0x000fea0003800200 */
.L_x_23946:
        /* <DEDUP_REMOVED lines=11> */
.L_x_23923:
        /* <DEDUP_REMOVED lines=21> */
.L_x_23955:
        /* <DEDUP_REMOVED lines=13> */
.L_x_23957:
[----:B------:R-:W-:Y:S05]  /*2670*/  BSYNC.RECONVERGENT B4 ;  /* 0x0000000000047941 */ /* 0x000fea0003800200 */
.L_x_23956:
        /* <DEDUP_REMOVED lines=41> */
.L_x_23954:
[----:B------:R-:W-:Y:S05]  /*2910*/  BSYNC.RECONVERGENT B3 ;  /* 0x0000000000037941 */ /* 0x000fea0003800200 */
.L_x_23953:
        /* <DEDUP_REMOVED lines=9> */
.L_x_23952:
[----:B------:R-:W-:Y:S05]  /*29b0*/  BSYNC.RECONVERGENT B2 ;  /* 0x0000000000027941 */ /* 0x000fea0003800200 */
.L_x_23951:
        /* <DEDUP_REMOVED lines=17> */
.L_x_23962:
        /* <DEDUP_REMOVED lines=13> */
.L_x_23964:
[----:B------:R-:W-:Y:S05]  /*2ba0*/  BSYNC.RECONVERGENT B4 ;  /* 0x0000000000047941 */ /* 0x000fea0003800200 */
.L_x_23963:
        /* <DEDUP_REMOVED lines=42> */
.L_x_23961:
[----:B------:R-:W-:Y:S05]  /*2e50*/  BSYNC.RECONVERGENT B3 ;  /* 0x0000000000037941 */ /* 0x000fea0003800200 */
.L_x_23960:
        /* <DEDUP_REMOVED lines=9> */
.L_x_23959:
[----:B------:R-:W-:Y:S05]  /*2ef0*/  BSYNC.RECONVERGENT B2 ;  /* 0x0000000000027941 */ /* 0x000fea0003800200 */
.L_x_23958:
        /* <DEDUP_REMOVED lines=17> */
.L_x_23969:
        /* <DEDUP_REMOVED lines=13> */
.L_x_23971:
[----:B------:R-:W-:Y:S05]  /*30e0*/  BSYNC.RECONVERGENT B4 ;  /* 0x0000000000047941 */ /* 0x000fea0003800200 */
.L_x_23970:
        /* <DEDUP_REMOVED lines=40> */
[----:B------:R-:W-:Y:S01]  /*3370*/  IMAD.MOV.U32 R12, RZ, RZ, RZ ;  /* 0x000000ffff0c7224 */ /* 0x000fe200078e00ff */
[----:B------:R-:W-:-:S07]  /*3380*/  MOV R36, R10 ;  /* 0x0000000a00247202 */ /* 0x000fce0000000f00 */
.L_x_23968:
[----:B------:R-:W-:Y:S05]  /*3390*/  BSYNC.RECONVERGENT B3 ;  /* 0x0000000000037941 */ /* 0x000fea0003800200 */
.L_x_23967:
        /* <DEDUP_REMOVED lines=9> */
.L_x_23966:
[----:B------:R-:W-:Y:S05]  /*3430*/  BSYNC.RECONVERGENT B2 ;  /* 0x0000000000027941 */ /* 0x000fea0003800200 */
.L_x_23965:
        /* <DEDUP_REMOVED lines=16> */
.L_x_23974:
        /* <DEDUP_REMOVED lines=13> */
.L_x_23976:
[----:B------:R-:W-:Y:S05]  /*3610*/  BSYNC.RECONVERGENT B3 ;  /* 0x0000000000037941 */ /* 0x000fea0003800200 */
.L_x_23975:
        /* <DEDUP_REMOVED lines=42> */
.L_x_23973:
[----:B------:R-:W-:Y:S05]  /*38c0*/  BSYNC.RECONVERGENT B2 ;  /* 0x0000000000027941 */ /* 0x000fea0003800200 */
.L_x_23972:
        /* <DEDUP_REMOVED lines=9> */
.L_x_23945:
[----:B------:R-:W-:Y:S05]  /*3960*/  BSYNC.RECONVERGENT B1 ;  /* 0x0000000000017941 */ /* 0x000fea0003800200 */
.L_x_23922:
[----:B------:R-:W0:Y:S01]  /*3970*/  LDC.64 R84, c[0x0][0x3a8] ;  /* 0x0000ea00ff547b82 */ /* 0x000e220000000a00 */
[----:B------:R-:W-:Y:S01]  /*3980*/  BSSY.RECONVERGENT B1, `(.L_x_23977) ;  /* 0x0000010000017945 */ /* 0x000fe20003800200 */
[----:B------:R-:W-:Y:S02]  /*3990*/  VIADD R33, R41, 0x20 ;  /* 0x0000002029217836 */ /* 0x000fe40000000000 */
[----:B0-----:R-:W-:-:S05]  /*39a0*/  IMAD.WIDE.U32 R12, R40, 0x10, R84 ;  /* 0x00000010280c7825 */ /* 0x001fca00078e0054 */
[----:B-----5:R0:W-:Y:S01]  /*39b0*/  STG.E.128 desc[UR8][R12.64], R8 ;  /* 0x000000080c007986 */ /* 0x0201e2000c101d08 */
[----:B------:R-:W-:Y:S05]  /*39c0*/  @!P1 BRA `(.L_x_23978) ;  /* 0x00000000002c9947 */ /* 0x000fea0003800000 */
[----:B0-----:R-:W0:Y:S01]  /*39d0*/  LDC.64 R12, c[0x0][0x3b0] ;  /* 0x0000ec00ff0c7b82 */ /* 0x001e220000000a00 */
[----:B------:R-:W-:Y:S01]  /*39e0*/  IMAD.U32 R15, R26, 0x10000, RZ ;  /* 0x000100001a0f7824 */ /* 0x000fe200078e00ff */
[----:B------:R-:W-:Y:S02]  /*39f0*/  LOP3.LUT R14, R0, 0xffff, RZ, 0xc0, !PT ;  /* 0x0000ffff000e7812 */ /* 0x000fe400078ec0ff */
[----:B------:R-:W-:Y:S02]  /*3a00*/  LOP3.LUT R29, R27, 0xff, RZ, 0xc0, !PT ;  /* 0x000000ff1b1d7812 */ /* 0x000fe400078ec0ff */
[----:B------:R-:W-:-:S04]  /*3a10*/  LOP3.LUT R15, R15, 0xff0000, RZ, 0xc0, !PT ;  /* 0x00ff00000f0f7812 */ /* 0x000fc800078ec0ff */
[----:B------:R-:W-:Y:S02]  /*3a20*/  LEA R14, R14, R15, 0x18 ;  /* 0x0000000f0e0e7211 */ /* 0x000fe400078ec0ff */
[----:B------:R-:W-:-:S03]  /*3a30*/  LOP3.LUT R15, R44, 0xff, RZ, 0xc0, !PT ;  /* 0x000000ff2c0f7812 */ /* 0x000fc600078ec0ff */
[----:B------:R-:W-:-:S04]  /*3a40*/  IMAD R14, R29, 0x100, R14 ;  /* 0x000001001d0e7824 */ /* 0x000fc800078e020e */
[----:B------:R-:W-:Y:S02]  /*3a50*/  IMAD.IADD R15, R14, 0x1, R15 ;  /* 0x000000010e0f7824 */ /* 0x000fe400078e020f */
[----:B0-----:R-:W-:-:S05]  /*3a60*/  IMAD.WIDE.U32 R12, R41, 0x4, R12 ;  /* 0x00000004290c7825 */ /* 0x001fca00078e000c */
[----:B------:R1:W-:Y:S02]  /*3a70*/  STG.E desc[UR8][R12.64], R15 ;  /* 0x0000000f0c007986 */ /* 0x0003e4000c101908 */
.L_x_23978:
[----:B------:R-:W-:Y:S05]  /*3a80*/  BSYNC.RECONVERGENT B1 ;  /* 0x0000000000017941 */ /* 0x000fea0003800200 */
.L_x_23977:
[----:B------:R-:W-:Y:S04]  /*3a90*/  BSSY.RECONVERGENT B1, `(.L_x_23979) ;  /* 0x0000005000017945 */ /* 0x000fe80003800200 */
[----:B------:R-:W-:Y:S05]  /*3aa0*/  @!P1 BRA `(.L_x_23980) ;  /* 0x00000000000c9947 */ /* 0x000fea0003800000 */
[----:B------:R-:W2:Y:S02]  /*3ab0*/  LDC.64 R4, c[0x0][0x390] ;  /* 0x0000e400ff047b82 */ /* 0x000ea40000000a00 */
[----:B--2---:R-:W-:-:S06]  /*3ac0*/  IMAD.WIDE.U32 R4, R33, 0x10, R4 ;  /* 0x0000001021047825 */ /* 0x004fcc00078e0004 */
[----:B------:R-:W5:Y:S02]  /*3ad0*/  LDG.E.128 R4, desc[UR8][R4.64] ;  /* 0x0000000804047981 */ /* 0x000f64000c1e1d00 */
.L_x_23980:
[----:B------:R-:W-:Y:S05]  /*3ae0*/  BSYNC.RECONVERGENT B1 ;  /* 0x0000000000017941 */ /* 0x000fea0003800200 */
.L_x_23979:
[----:B------:R-:W-:Y:S01]  /*3af0*/  BSSY.RECONVERGENT B1, `(.L_x_23981) ;  /* 0x00002b7000017945 */ /* 0x000fe20003800200 */
[----:B------:R-:W-:-:S03]  /*3b00*/  IADD3 R35, PT, PT, R40, 0x20, RZ ;  /* 0x0000002028237810 */ /* 0x000fc60007ffe0ff */
[----:B------:R-:W-:Y:S05]  /*3b10*/  @!P0 BRA `(.L_x_23982) ;  /* 0x0000001400888947 */ /* 0x000fea0003800000 */
[----:B01----:R-:W0:Y:S02]  /*3b20*/  LDC.64 R12, c[0x0][0x3a0] ;  /* 0x0000e800ff0c7b82 */ /* 0x003e240000000a00 */
[----:B0-----:R-:W-:-:S06]  /*3b30*/  IMAD.WIDE.U32 R14, R35, 0x10, R12 ;  /* 0x00000010230e7825 */ /* 0x001fcc00078e000c */
[----:B------:R-:W5:Y:S01]  /*3b40*/  LDG.E.128 R12, desc[UR8][R14.64] ;  /* 0x000000080e0c7981 */ /* 0x000f62000c1e1d00 */
[----:B------:R-:W-:Y:S01]  /*3b50*/  ISETP.GT.AND P2, PT, R66, RZ, PT ;  /* 0x000000ff4200720c */ /* 0x000fe20003f44270 */
[----:B------:R-:W-:-:S12]  /*3b60*/  BSSY.RECONVERGENT B2, `(.L_x_23983) ;  /* 0x0000057000027945 */ /* 0x000fd80003800200 */
        /* <DEDUP_REMOVED lines=19> */
.L_x_23987:
        /* <DEDUP_REMOVED lines=13> */
.L_x_23989:
[----:B------:R-:W-:Y:S05]  /*3d70*/  BSYNC.RECONVERGENT B4 ;  /* 0x0000000000047941 */ /* 0x000fea0003800200 */
.L_x_23988:
        /* <DEDUP_REMOVED lines=42> */
.L_x_23986:
[----:B------:R-:W-:Y:S05]  /*4020*/  BSYNC.RECONVERGENT B3 ;  /* 0x0000000000037941 */ /* 0x000fea0003800200 */
.L_x_23985:
        /* <DEDUP_REMOVED lines=10> */
.L_x_23984:
[----:B------:R-:W-:Y:S05]  /*40d0*/  BSYNC.RECONVERGENT B2 ;  /* 0x0000000000027941 */ /* 0x000fea0003800200 */
.L_x_23983:
        /* <DEDUP_REMOVED lines=20> */
.L_x_23994:
        /* <DEDUP_REMOVED lines=13> */
.L_x_23996:
[----:B------:R-:W-:Y:S05]  /*42f0*/  BSYNC.RECONVERGENT B4 ;  /* 0x0000000000047941 */ /* 0x000fea0003800200 */
.L_x_23995:
        /* <DEDUP_REMOVED lines=40> */
[----:B------:R-:W-:Y:S02]  /*4580*/  IMAD.MOV.U32 R30, RZ, RZ, R28 ;  /* 0x000000ffff1e7224 */ /* 0x000fe400078e001c */
[----:B------:R-:W-:-:S07]  /*4590*/  IMAD.MOV.U32 R28, RZ, RZ, RZ ;  /* 0x000000ffff1c7224 */ /* 0x000fce00078e00ff */
.L_x_23993:
[----:B------:R-:W-:Y:S05]  /*45a0*/  BSYNC.RECONVERGENT B3 ;  /* 0x0000000000037941 */ /* 0x000fea0003800200 */
.L_x_23992:
        /* <DEDUP_REMOVED lines=10> */
.L_x_23991:
[----:B------:R-:W-:Y:S05]  /*4650*/  BSYNC.RECONVERGENT B2 ;  /* 0x0000000000027941 */ /* 0x000fea0003800200 */
.L_x_23990:
        /* <DEDUP_REMOVED lines=20> */
.L_x_24001:
        /* <DEDUP_REMOVED lines=13> */
.L_x_24003:
[----:B------:R-:W-:Y:S05]  /*4870*/  BSYNC.RECONVERGENT B4 ;  /* 0x0000000000047941 */ /* 0x000fea0003800200 */
.L_x_24002:
        /* <DEDUP_REMOVED lines=41> */
.L_x_24000:
[----:B------:R-:W-:Y:S05]  /*4b10*/  BSYNC.RECONVERGENT B3 ;  /* 0x0000000000037941 */ /* 0x000fea0003800200 */
.L_x_23999:
        /* <DEDUP_REMOVED lines=10> */
.L_x_23998:
[----:B------:R-:W-:Y:S05]  /*4bc0*/  BSYNC.RECONVERGENT B2 ;  /* 0x0000000000027941 */ /* 0x000fea0003800200 */
.L_x_23997:
        /* <DEDUP_REMOVED lines=19> */
.L_x_24007:
        /* <DEDUP_REMOVED lines=13> */
.L_x_24009:
[----:B------:R-:W-:Y:S05]  /*4dd0*/  BSYNC.RECONVERGENT B3 ;  /* 0x0000000000037941 */ /* 0x000fea0003800200 */
.L_x_24008:
        /* <DEDUP_REMOVED lines=42> */
.L_x_24006:
[----:B------:R-:W-:Y:S05]  /*5080*/  BSYNC.RECONVERGENT B2 ;  /* 0x0000000000027941 */ /* 0x000fea0003800200 */
.L_x_24005:
        /* <DEDUP_REMOVED lines=11> */
.L_x_23982:
[----:B------:R-:W-:Y:S01]  /*5140*/  BSSY.RECONVERGENT B2, `(.L_x_24010) ;  /* 0x0000057000027945 */ /* 0x000fe20003800200 */
[----:B------:R-:W-:Y:S01]  /*5150*/  IMAD.MOV.U32 R14, RZ, RZ, R28 ;  /* 0x000000ffff0e7224 */ /* 0x000fe200078e001c */
[----:B01----:R-:W-:Y:S01]  /*5160*/  MOV R12, RZ ;  /* 0x000000ff000c7202 */ /* 0x003fe20000000f00 */
        /* <DEDUP_REMOVED lines=18> */
.L_x_24014:
        /* <DEDUP_REMOVED lines=13> */
.L_x_24016:
[----:B------:R-:W-:Y:S05]  /*5360*/  BSYNC.RECONVERGENT B4 ;  /* 0x0000000000047941 */ /* 0x000fea0003800200 */
.L_x_24015:
        /* <DEDUP_REMOVED lines=42> */
.L_x_24013:
[----:B------:R-:W-:Y:S05]  /*5610*/  BSYNC.RECONVERGENT B3 ;  /* 0x0000000000037941 */ /* 0x000fea0003800200 */
.L_x_24012:
        /* <DEDUP_REMOVED lines=9> */
.L_x_24011:
[----:B------:R-:W-:Y:S05]  /*56b0*/  BSYNC.RECONVERGENT B2 ;  /* 0x0000000000027941 */ /* 0x000fea0003800200 */
.L_x_24010:
        /* <DEDUP_REMOVED lines=17> */
.L_x_24021:
        /* <DEDUP_REMOVED lines=13> */
.L_x_24023:
[----:B------:R-:W-:Y:S05]  /*58a0*/  BSYNC.RECONVERGENT B4 ;  /* 0x0000000000047941 */ /* 0x000fea0003800200 */
.L_x_24022:
        /* <DEDUP_REMOVED lines=42> */
.L_x_24020:
[----:B------:R-:W-:Y:S05]  /*5b50*/  BSYNC.RECONVERGENT B3 ;  /* 0x0000000000037941 */ /* 0x000fea0003800200 */
.L_x_24019:
        /* <DEDUP_REMOVED lines=9> */
.L_x_24018:
[----:B------:R-:W-:Y:S05]  /*5bf0*/  BSYNC.RECONVERGENT B2 ;  /* 0x0000000000027941 */ /* 0x000fea0003800200 */
.L_x_24017:
        /* <DEDUP_REMOVED lines=17> */
.L_x_24028:
        /* <DEDUP_REMOVED lines=13> */
.L_x_24030:
[----:B------:R-:W-:Y:S05]  /*5de0*/  BSYNC.RECONVERGENT B4 ;  /* 0x0000000000047941 */ /* 0x000fea0003800200 */
.L_x_24029:
        /* <DEDUP_REMOVED lines=42> */
.L_x_24027:
[----:B------:R-:W-:Y:S05]  /*6090*/  BSYNC.RECONVERGENT B3 ;  /* 0x0000000000037941 */ /* 0x000fea0003800200 */
.L_x_24026:
        /* <DEDUP_REMOVED lines=9> */
.L_x_24025:
[----:B------:R-:W-:Y:S05]  /*6130*/  BSYNC.RECONVERGENT B2 ;  /* 0x0000000000027941 */ /* 0x000fea0003800200 */
.L_x_24024:
        /* <DEDUP_REMOVED lines=16> */
.L_x_24033:
        /* <DEDUP_REMOVED lines=13> */
.L_x_24035:
[----:B------:R-:W-:Y:S05]  /*6310*/  BSYNC.RECONVERGENT B3 ;  /* 0x0000000000037941 */ /* 0x000fea0003800200 */
.L_x_24034:
        /* <DEDUP_REMOVED lines=42> */
.L_x_24032:
[----:B------:R-:W-:Y:S05]  /*65c0*/  BSYNC.RECONVERGENT B2 ;  /* 0x0000000000027941 */ /* 0x000fea0003800200 */
.L_x_24031:
        /* <DEDUP_REMOVED lines=9> */
.L_x_24004:
[----:B------:R-:W-:Y:S05]  /*6660*/  BSYNC.RECONVERGENT B1 ;  /* 0x0000000000017941 */ /* 0x000fea0003800200 */
.L_x_23981:
[----:B------:R-:W-:Y:S01]  /*6670*/  IMAD.WIDE.U32 R28, R35, 0x10, R84 ;  /* 0x00000010231c7825 */ /* 0x000fe200078e0054 */
[----:B------:R-:W-:Y:S04]  /*6680*/  BSSY.RECONVERGENT B1, `(.L_x_24036) ;  /* 0x000000e000017945 */ /* 0x000fe80003800200 */
[----:B-----5:R0:W-:Y:S01]  /*6690*/  STG.E.128 desc[UR8][R28.64], R12 ;  /* 0x0000000c1c007986 */ /* 0x0201e2000c101d08 */
[----:B------:R-:W-:Y:S05]  /*66a0*/  @!P1 BRA `(.L_x_24037) ;  /* 0x00000000002c9947 */ /* 0x000fea0003800000 */
[----:B0-----:R-:W0:Y:S01]  /*66b0*/  LDC.64 R28, c[0x0][0x3b0] ;  /* 0x0000ec00ff1c7b82 */ /* 0x001e220000000a00 */
[----:B------:R-:W-:Y:S02]  /*66c0*/  SHF.L.U32 R31, R26, 0x10, RZ ;  /* 0x000000101a1f7819 */ /* 0x000fe400000006ff */
[----:B------:R-:W-:Y:S02]  /*66d0*/  LOP3.LUT R30, R0, 0xffff, RZ, 0xc0, !PT ;  /* 0x0000ffff001e7812 */ /* 0x000fe400078ec0ff */
[----:B------:R-:W-:Y:S02]  /*66e0*/  LOP3.LUT R31, R31, 0xff0000, RZ, 0xc0, !PT ;  /* 0x00ff00001f1f7812 */ /* 0x000fe400078ec0ff */
[----:B------:R-:W-:-:S03]  /*66f0*/  LOP3.LUT R35, R27, 0xff, RZ, 0xc0, !PT ;  /* 0x000000ff1b237812 */ /* 0x000fc600078ec0ff */
[----:B------:R-:W-:Y:S01]  /*6700*/  IMAD R30, R30, 0x1000000, R31 ;  /* 0x010000001e1e7824 */ /* 0x000fe200078e021f */
[----:B------:R-:W-:-:S03]  /*6710*/  LOP3.LUT R31, R44, 0xff, RZ, 0xc0, !PT ;  /* 0x000000ff2c1f7812 */ /* 0x000fc600078ec0ff */
[----:B------:R-:W-:-:S05]  /*6720*/  IMAD R30, R35, 0x100, R30 ;  /* 0x00000100231e7824 */ /* 0x000fca00078e021e */
[----:B------:R-:W-:Y:S01]  /*6730*/  IADD3 R31, PT, PT, R30, R31, RZ ;  /* 0x0000001f1e1f7210 */ /* 0x000fe20007ffe0ff */
[----:B0-----:R-:W-:-:S05]  /*6740*/  IMAD.WIDE.U32 R28, R33, 0x4, R28 ;  /* 0x00000004211c7825 */ /* 0x001fca00078e001c */
[----:B------:R1:W-:Y:S02]  /*6750*/  STG.E desc[UR8][R28.64], R31 ;  /* 0x0000001f1c007986 */ /* 0x0003e4000c101908 */
.L_x_24037:
[----:B------:R-:W-:Y:S05]  /*6760*/  BSYNC.RECONVERGENT B1 ;  /* 0x0000000000017941 */ /* 0x000fea0003800200 */
.L_x_24036:
[----:B------:R-:W-:Y:S04]  /*6770*/  BSSY.RECONVERGENT B1, `(.L_x_24038) ;  /* 0x0000006000017945 */ /* 0x000fe80003800200 */
[----:B------:R-:W-:Y:S05]  /*6780*/  @!P1 BRA `(.L_x_24039) ;  /* 0x0000000000109947 */ /* 0x000fea0003800000 */
[----:B------:R-:W2:Y:S01]  /*6790*/  LDC.64 R4, c[0x0][0x390] ;  /* 0x0000e400ff047b82 */ /* 0x000ea20000000a00 */
[----:B------:R-:W-:-:S04]  /*67a0*/  VIADD R7, R41, 0x40 ;  /* 0x0000004029077836 */ /* 0x000fc80000000000 */
[----:B--2---:R-:W-:-:S06]  /*67b0*/  IMAD.WIDE.U32 R4, R7, 0x10, R4 ;  /* 0x0000001007047825 */ /* 0x004fcc00078e0004 */
[----:B------:R-:W5:Y:S02]  /*67c0*/  LDG.E.128 R4, desc[UR8][R4.64] ;  /* 0x0000000804047981 */ /* 0x000f64000c1e1d00 */
.L_x_24039:
[----:B------:R-:W-:Y:S05]  /*67d0*/  BSYNC.RECONVERGENT B1 ;  /* 0x0000000000017941 */ /* 0x000fea0003800200 */
.L_x_24038:
[----:B------:R-:W-:Y:S04]  /*67e0*/  BSSY.RECONVERGENT B1, `(.L_x_24040) ;  /* 0x00002b4000017945 */ /* 0x000fe80003800200 */
[----:B------:R-:W-:Y:S05]  /*67f0*/  @!P0 BRA `(.L_x_24041) ;  /* 0x0000001400848947 */ /* 0x000fea0003800000 */
[----:B01----:R-:W0:Y:S01]  /*6800*/  LDC.64 R28, c[0x0][0x3a0] ;  /* 0x0000e800ff1c7b82 */ /* 0x003e220000000a00 */
[----:B------:R-:W-:-:S04]  /*6810*/  VIADD R31, R40, 0x40 ;  /* 0x00000040281f7836 */ /* 0x000fc80000000000 */
        /* <DEDUP_REMOVED lines=23> */
.L_x_24046:
        /* <DEDUP_REMOVED lines=13> */
.L_x_24048:
[----:B------:R-:W-:Y:S05]  /*6a60*/  BSYNC.RECONVERGENT B4 ;  /* 0x0000000000047941 */ /* 0x000fea0003800200 */
.L_x_24047:
        /* <DEDUP_REMOVED lines=41> */
.L_x_24045:
[----:B------:R-:W-:Y:S05]  /*6d00*/  BSYNC.RECONVERGENT B3 ;  /* 0x0000000000037941 */ /* 0x000fea0003800200 */
.L_x_24044:
        /* <DEDUP_REMOVED lines=10> */
.L_x_24043:
[----:B------:R-:W-:Y:S05]  /*6db0*/  BSYNC.RECONVERGENT B2 ;  /* 0x0000000000027941 */ /* 0x000fea0003800200 */
.L_x_24042:
        /* <DEDUP_REMOVED lines=20> */
.L_x_24053:
        /* <DEDUP_REMOVED lines=13> */
.L_x_24055:
[----:B------:R-:W-:Y:S05]  /*6fd0*/  BSYNC.RECONVERGENT B4 ;  /* 0x0000000000047941 */ /* 0x000fea0003800200 */
.L_x_24054:
        /* <DEDUP_REMOVED lines=42> */
.L_x_24052:
[----:B------:R-:W-:Y:S05]  /*7280*/  BSYNC.RECONVERGENT B3 ;  /* 0x0000000000037941 */ /* 0x000fea0003800200 */
.L_x_24051:
[----:B------:R-:W-:Y:S01]  /*7290*/  I2FP.F32.U32 R33, R34 ;  /* 0x0000002200217245 */ /* 0x000fe20000201000 */
[----:B------:R-:W-:Y:S02]  /*72a0*/  HFMA2 R34, -RZ, RZ, 0.1171875, 0 ;  /* 0x2f800000ff227431 */ /* 0x000fe400000001ff */
[----:B-----5:R-:W-:-:S03]  /*72b0*/  FMUL.FTZ R35, R5, UR13 ;  /* 0x0000000d05237c20 */ /* 0x020fc60008410000 */
[----:B------:R-:W-:Y:S01]  /*72c0*/  FFMA.FTZ R33, R33, R34, 1.1641532182693481445e-10 ;  /* 0x2f00000021217423 */ /* 0x000fe20000010022 */
[----:B------:R-:W-:-:S04]  /*72d0*/  FMUL.FTZ R34, R35, UR12 ;  /* 0x0000000c23227c20 */ /* 0x000fc80008410000 */
[----:B------:R-:W-:-:S04]  /*72e0*/  FSETP.GTU.FTZ.AND P3, PT, R33, UR10, PT ;  /* 0x0000000a21007c0b */ /* 0x000fc8000bf7c000 */
[----:B------:R-:W-:Y:S02]  /*72f0*/  FSEL R34, R34, RZ, !P3 ;  /* 0x000000ff22227208 */ /* 0x000fe40005800000 */
[----:B------:R-:W-:-:S03]  /*7300*/  SEL R33, RZ, 0x1, P3 ;  /* 0x00000001ff217807 */ /* 0x000fc60001800000 */
[----:B------:R-:W-:Y:S01]  /*7310*/  FADD.FTZ R29, R29, R34 ;  /* 0x000000221d1d7221 */ /* 0x000fe20000010000 */
[----:B------:R-:W-:-:S07]  /*7320*/  PRMT R27, R33, 0x7610, R27 ;  /* 0x00007610211b7816 */ /* 0x000fce000000001b */
.L_x_24050:
[----:B------:R-:W-:Y:S05]  /*7330*/  BSYNC.RECONVERGENT B2 ;  /* 0x0000000000027941 */ /* 0x000fea0003800200 */
.L_x_24049:
        /* <DEDUP_REMOVED lines=20> */
.L_x_24060:
        /* <DEDUP_REMOVED lines=13> */
.L_x_24062:
[----:B------:R-:W-:Y:S05]  /*7550*/  BSYNC.RECONVERGENT B4 ;  /* 0x0000000000047941 */ /* 0x000fea0003800200 */
.L_x_24061:
        /* <DEDUP_REMOVED lines=41> */
.L_x_24059:
[----:B------:R-:W-:Y:S05]  /*77f0*/  BSYNC.RECONVERGENT B3 ;  /* 0x0000000000037941 */ /* 0x000fea0003800200 */
.L_x_24058:
        /* <DEDUP_REMOVED lines=10> */
.L_x_24057:
[----:B------:R-:W-:Y:S05]  /*78a0*/  BSYNC.RECONVERGENT B2 ;  /* 0x0000000000027941 */ /* 0x000fea0003800200 */
.L_x_24056:
        /* <DEDUP_REMOVED lines=19> */
.L_x_24066:
        /* <DEDUP_REMOVED lines=13> */
.L_x_24068:
[----:B------:R-:W-:Y:S05]  /*7ab0*/  BSYNC.RECONVERGENT B3 ;  /* 0x0000000000037941 */ /* 0x000fea0003800200 */
.L_x_24067:
        /* <DEDUP_REMOVED lines=41> */
.L_x_24065:
[----:B------:R-:W-:Y:S05]  /*7d50*/  BSYNC.RECONVERGENT B2 ;  /* 0x0000000000027941 */ /* 0x000fea0003800200 */
.L_x_24064:
        /* <DEDUP_REMOVED lines=11> */
.L_x_24041:
[----:B------:R-:W-:Y:S01]  /*7e10*/  BSSY.RECONVERGENT B2, `(.L_x_24069) ;  /* 0x0000056000027945 */ /* 0x000fe20003800200 */
[----:B01----:R-:W-:Y:S01]  /*7e20*/  HFMA2 R28, -RZ, RZ, 0, 0 ;  /* 0x00000000ff1c7431 */ /* 0x003fe200000001ff */
        /* <DEDUP_REMOVED lines=19> */
.L_x_24073:
        /* <DEDUP_REMOVED lines=13> */
.L_x_24075:
[----:B------:R-:W-:Y:S05]  /*8030*/  BSYNC.RECONVERGENT B4 ;  /* 0x0000000000047941 */ /* 0x000fea0003800200 */
.L_x_24074:
        /* <DEDUP_REMOVED lines=41> */
.L_x_24072:
[----:B------:R-:W-:Y:S05]  /*82d0*/  BSYNC.RECONVERGENT B3 ;  /* 0x0000000000037941 */ /* 0x000fea0003800200 */
.L_x_24071:
        /* <DEDUP_REMOVED lines=9> */
.L_x_24070:
[----:B------:R-:W-:Y:S05]  /*8370*/  BSYNC.RECONVERGENT B2 ;  /* 0x0000000000027941 */ /* 0x000fea0003800200 */
.L_x_24069:
        /* <DEDUP_REMOVED lines=17> */
.L_x_24080:
        /* <DEDUP_REMOVED lines=13> */
.L_x_24082:
[----:B------:R-:W-:Y:S05]  /*8560*/  BSYNC.RECONVERGENT B4 ;  /* 0x0000000000047941 */ /* 0x000fea0003800200 */
.L_x_24081:
        /* <DEDUP_REMOVED lines=42> */
.L_x_24079:
[----:B------:R-:W-:Y:S05]  /*8810*/  BSYNC.RECONVERGENT B3 ;  /* 0x0000000000037941 */ /* 0x000fea0003800200 */
.L_x_24078:
        /* <DEDUP_REMOVED lines=9> */
.L_x_24077:
[----:B------:R-:W-:Y:S05]  /*88b0*/  BSYNC.RECONVERGENT B2 ;  /* 0x0000000000027941 */ /* 0x000fea0003800200 */
.L_x_24076:
        /* <DEDUP_REMOVED lines=17> */
.L_x_24087:
        /* <DEDUP_REMOVED lines=13> */
.L_x_24089:
[----:B------:R-:W-:Y:S05]  /*8aa0*/  BSYNC.RECONVERGENT B4 ;  /* 0x0000000000047941 */ /* 0x000fea0003800200 */
.L_x_24088:
        /* <DEDUP_REMOVED lines=42> */
.L_x_24086:
[----:B------:R-:W-:Y:S05]  /*8d50*/  BSYNC.RECONVERGENT B3 ;  /* 0x0000000000037941 */ /* 0x000fea0003800200 */
.L_x_24085:
        /* <DEDUP_REMOVED lines=9> */
.L_x_24084:
[----:B------:R-:W-:Y:S05]  /*8df0*/  BSYNC.RECONVERGENT B2 ;  /* 0x0000000000027941 */ /* 0x000fea0003800200 */
.L_x_24083:
        /* <DEDUP_REMOVED lines=16> */
.L_x_24092:
        /* <DEDUP_REMOVED lines=13> */
.L_x_24094:
[----:B------:R-:W-:Y:S05]  /*8fd0*/  BSYNC.RECONVERGENT B3 ;  /* 0x0000000000037941 */ /* 0x000fea0003800200 */
.L_x_24093:
        /* <DEDUP_REMOVED lines=42> */
.L_x_24091:
[----:B------:R-:W-:Y:S05]  /*9280*/  BSYNC.RECONVERGENT B2 ;  /* 0x0000000000027941 */ /* 0x000fea0003800200 */
.L_x_24090:
        /* <DEDUP_REMOVED lines=9> */
.L_x_24063:
[----:B------:R-:W-:Y:S05]  /*9320*/  BSYNC.RECONVERGENT B1 ;  /* 0x0000000000017941 */ /* 0x000fea0003800200 */
.L_x_24040:
[----:B------:R-:W-:Y:S01]  /*9330*/  VIADD R33, R40, 0x40 ;  /* 0x0000004028217836 */ /* 0x000fe20000000000 */
[----:B------:R-:W-:Y:S03]  /*9340*/  BSSY.RECONVERGENT B1, `(.L_x_24095) ;  /* 0x0000010000017945 */ /* 0x000fe60003800200 */
[----:B------:R-:W-:-:S05]  /*9350*/  IMAD.WIDE.U32 R32, R33, 0x10, R84 ;  /* 0x0000001021207825 */ /* 0x000fca00078e0054 */
        /* <DEDUP_REMOVED lines=8> */
[----:B------:R-:W-:-:S03]  /*93e0*/  IADD3 R35, PT, PT, R41, 0x40, RZ ;  /* 0x0000004029237810 */ /* 0x000fc60007ffe0ff */
[----:B------:R-:W-:Y:S01]  /*93f0*/  IMAD R34, R37, 0x100, R34 ;  /* 0x0000010025227824 */ /* 0x000fe200078e0222 */
[----:B------:R-:W-:-:S04]  /*9400*/  LOP3.LUT R37, R44, 0xff, RZ, 0xc0, !PT ;  /* 0x000000ff2c257812 */ /* 0x000fc800078ec0ff */
[----:B------:R-:W-:Y:S01]  /*9410*/  IADD3 R37, PT, PT, R34, R37, RZ ;  /* 0x0000002522257210 */ /* 0x000fe20007ffe0ff */
[----:B0-----:R-:W-:-:S05]  /*9420*/  IMAD.WIDE.U32 R32, R35, 0x4, R32 ;  /* 0x0000000423207825 */ /* 0x001fca00078e0020 */
[----:B------:R1:W-:Y:S02]  /*9430*/  STG.E desc[UR8][R32.64], R37 ;  /* 0x0000002520007986 */ /* 0x0003e4000c101908 */
.L_x_24096:
[----:B------:R-:W-:Y:S05]  /*9440*/  BSYNC.RECONVERGENT B1 ;  /* 0x0000000000017941 */ /* 0x000fea0003800200 */
.L_x_24095:
[----:B------:R-:W-:Y:S04]  /*9450*/  BSSY.RECONVERGENT B1, `(.L_x_24097) ;  /* 0x0000006000017945 */ /* 0x000fe80003800200 */
[----:B------:R-:W-:Y:S05]  /*9460*/  @!P1 BRA `(.L_x_24098) ;  /* 0x0000000000109947 */ /* 0x000fea0003800000 */
[----:B------:R-:W2:Y:S01]  /*9470*/  LDC.64 R4, c[0x0][0x390] ;  /* 0x0000e400ff047b82 */ /* 0x000ea20000000a00 */
[----:B------:R-:W-:-:S04]  /*9480*/  VIADD R7, R41, 0x60 ;  /* 0x0000006029077836 */ /* 0x000fc80000000000 */
[----:B--2---:R-:W-:-:S06]  /*9490*/  IMAD.WIDE.U32 R4, R7, 0x10, R4 ;  /* 0x0000001007047825 */ /* 0x004fcc00078e0004 */
[----:B------:R-:W5:Y:S02]  /*94a0*/  LDG.E.128 R4, desc[UR8][R4.64] ;  /* 0x0000000804047981 */ /* 0x000f64000c1e1d00 */
.L_x_24098:
[----:B------:R-:W-:Y:S05]  /*94b0*/  BSYNC.RECONVERGENT B1 ;  /* 0x0000000000017941 */ /* 0x000fea0003800200 */
.L_x_24097:
[----:B------:R-:W-:Y:S04]  /*94c0*/  BSSY.RECONVERGENT B1, `(.L_x_24099) ;  /* 0x00002b5000017945 */ /* 0x000fe80003800200 */
[----:B------:R-:W-:Y:S05]  /*94d0*/  @!P0 BRA `(.L_x_24100) ;  /* 0x0000001400848947 */ /* 0x000fea0003800000 */
[----:B01----:R-:W0:Y:S01]  /*94e0*/  LDC.64 R32, c[0x0][0x3a0] ;  /* 0x0000e800ff207b82 */ /* 0x003e220000000a00 */
[----:B------:R-:W-:-:S05]  /*94f0*/  IADD3 R35, PT, PT, R40, 0x60, RZ ;  /* 0x0000006028237810 */ /* 0x000fca0007ffe0ff */
        /* <DEDUP_REMOVED lines=23> */
.L_x_24105:
        /* <DEDUP_REMOVED lines=13> */
.L_x_24107:
[----:B------:R-:W-:Y:S05]  /*9740*/  BSYNC.RECONVERGENT B4 ;  /* 0x0000000000047941 */ /* 0x000fea0003800200 */
.L_x_24106:
        /* <DEDUP_REMOVED lines=41> */
.L_x_24104:
[----:B------:R-:W-:Y:S05]  /*99e0*/  BSYNC.RECONVERGENT B3 ;  /* 0x0000000000037941 */ /* 0x000fea0003800200 */
.L_x_24103:
        /* <DEDUP_REMOVED lines=10> */
.L_x_24102:
[----:B------:R-:W-:Y:S05]  /*9a90*/  BSYNC.RECONVERGENT B2 ;  /* 0x0000000000027941 */ /* 0x000fea0003800200 */
.L_x_24101:
        /* <DEDUP_REMOVED lines=20> */
.L_x_24112:
        /* <DEDUP_REMOVED lines=13> */
.L_x_24114:
[----:B------:R-:W-:Y:S05]  /*9cb0*/  BSYNC.RECONVERGENT B4 ;  /* 0x0000000000047941 */ /* 0x000fea0003800200 */
.L_x_24113:
        /* <DEDUP_REMOVED lines=41> */
.L_x_24111:
[----:B------:R-:W-:Y:S05]  /*9f50*/  BSYNC.RECONVERGENT B3 ;  /* 0x0000000000037941 */ /* 0x000fea0003800200 */
.L_x_24110:
        /* <DEDUP_REMOVED lines=10> */
.L_x_24109:
[----:B------:R-:W-:Y:S05]  /*a000*/  BSYNC.RECONVERGENT B2 ;  /* 0x0000000000027941 */ /* 0x000fea0003800200 */
.L_x_24108:
        /* <DEDUP_REMOVED lines=20> */
.L_x_24119:
        /* <DEDUP_REMOVED lines=13> */
.L_x_24121:
[----:B------:R-:W-:Y:S05]  /*a220*/  BSYNC.RECONVERGENT B4 ;  /* 0x0000000000047941 */ /* 0x000fea0003800200 */
.L_x_24120:
        /* <DEDUP_REMOVED lines=41> */
.L_x_24118:
[----:B------:R-:W-:Y:S05]  /*a4c0*/  BSYNC.RECONVERGENT B3 ;  /* 0x0000000000037941 */ /* 0x000fea0003800200 */
.L_x_24117:
        /* <DEDUP_REMOVED lines=10> */
.L_x_24116:
[----:B------:R-:W-:Y:S05]  /*a570*/  BSYNC.RECONVERGENT B2 ;  /* 0x0000000000027941 */ /* 0x000fea0003800200 */
.L_x_24115:
        /* <DEDUP_REMOVED lines=19> */
.L_x_24125:
        /* <DEDUP_REMOVED lines=13> */
.L_x_24127:
[----:B------:R-:W-:Y:S05]  /*a780*/  BSYNC.RECONVERGENT B3 ;  /* 0x0000000000037941 */ /* 0x000fea0003800200 */
.L_x_24126:
        /* <DEDUP_REMOVED lines=42> */
.L_x_24124:
[----:B------:R-:W-:Y:S05]  /*aa30*/  BSYNC.RECONVERGENT B2 ;  /* 0x0000000000027941 */ /* 0x000fea0003800200 */
.L_x_24123:
        /* <DEDUP_REMOVED lines=11> */
.L_x_24100:
        /* <DEDUP_REMOVED lines=21> */
.L_x_24132:
        /* <DEDUP_REMOVED lines=13> */
.L_x_24134:
[----:B------:R-:W-:Y:S05]  /*ad10*/  BSYNC.RECONVERGENT B4 ;  /* 0x0000000000047941 */ /* 0x000fea0003800200 */
.L_x_24133:
        /* <DEDUP_REMOVED lines=42> */
.L_x_24131:
[----:B------:R-:W-:Y:S05]  /*afc0*/  BSYNC.RECONVERGENT B3 ;  /* 0x0000000000037941 */ /* 0x000fea0003800200 */
.L_x_24130:
        /* <DEDUP_REMOVED lines=9> */
.L_x_24129:
[----:B------:R-:W-:Y:S05]  /*b060*/  BSYNC.RECONVERGENT B2 ;  /* 0x0000000000027941 */ /* 0x000fea0003800200 */
.L_x_24128:
        /* <DEDUP_REMOVED lines=17> */
.L_x_24139:
        /* <DEDUP_REMOVED lines=13> */
.L_x_24141:
[----:B------:R-:W-:Y:S05]  /*b250*/  BSYNC.RECONVERGENT B4 ;  /* 0x0000000000047941 */ /* 0x000fea0003800200 */
.L_x_24140:
        /* <DEDUP_REMOVED lines=42> */
.L_x_24138:
[----:B------:R-:W-:Y:S05]  /*b500*/  BSYNC.RECONVERGENT B3 ;  /* 0x0000000000037941 */ /* 0x000fea0003800200 */
.L_x_24137:
        /* <DEDUP_REMOVED lines=9> */
.L_x_24136:
[----:B------:R-:W-:Y:S05]  /*b5a0*/  BSYNC.RECONVERGENT B2 ;  /* 0x0000000000027941 */ /* 0x000fea0003800200 */
.L_x_24135:
        /* <DEDUP_REMOVED lines=17> */
.L_x_24146:
        /* <DEDUP_REMOVED lines=13> */
.L_x_24148:
[----:B------:R-:W-:Y:S05]  /*b790*/  BSYNC.RECONVERGENT B4 ;  /* 0x0000000000047941 */ /* 0x000fea0003800200 */
.L_x_24147:
        /* <DEDUP_REMOVED lines=42> */
.L_x_24145:
[----:B------:R-:W-:Y:S05]  /*ba40*/  BSYNC.RECONVERGENT B3 ;  /* 0x0000000000037941 */ /* 0x000fea0003800200 */
.L_x_24144:
        /* <DEDUP_REMOVED lines=9> */
.L_x_24143:
[----:B------:R-:W-:Y:S05]  /*bae0*/  BSYNC.RECONVERGENT B2 ;  /* 0x0000000000027941 */ /* 0x000fea0003800200 */
.L_x_24142:
        /* <DEDUP_REMOVED lines=16> */
.L_x_24151:
        /* <DEDUP_REMOVED lines=13> */
.L_x_24153:
[----:B------:R-:W-:Y:S05]  /*bcc0*/  BSYNC.RECONVERGENT B3 ;  /* 0x0000000000037941 */ /* 0x000fea0003800200 */
.L_x_24152:
        /* <DEDUP_REMOVED lines=42> */
.L_x_24150:
[----:B------:R-:W-:Y:S05]  /*bf70*/  BSYNC.RECONVERGENT B2 ;  /* 0x0000000000027941 */ /* 0x000fea0003800200 */
.L_x_24149:
        /* <DEDUP_REMOVED lines=9> */
.L_x_24122:
[----:B------:R-:W-:Y:S05]  /*c010*/  BSYNC.RECONVERGENT B1 ;  /* 0x0000000000017941 */ /* 0x000fea0003800200 */
.L_x_24099:
[----:B------:R-:W-:Y:S01]  /*c020*/  IADD3 R37, PT, PT, R40, 0x60, RZ ;  /* 0x0000006028257810 */ /* 0x000fe20007ffe0ff */
[----:B------:R-:W-:Y:S04]  /*c030*/  BSSY.RECONVERGENT B1, `(.L_x_24154) ;  /* 0x0000010000017945 */ /* 0x000fe80003800200 */
[----:B------:R-:W-:-:S05]  /*c040*/  IMAD.WIDE.U32 R36, R37, 0x10, R84 ;  /* 0x0000001025247825 */ /* 0x000fca00078e0054 */
[----:B-----5:R0:W-:Y:S01]  /*c050*/  STG.E.128 desc[UR8][R36.64], R32 ;  /* 0x0000002024007986 */ /* 0x0201e2000c101d08 */
[----:B------:R-:W-:Y:S05]  /*c060*/  @!P1 BRA `(.L_x_24155) ;  /* 0x0000000000309947 */ /* 0x000fea0003800000 */
[----:B------:R-:W1:Y:S01]  /*c070*/  LDC.64 R42, c[0x0][0x3b0] ;  /* 0x0000ec00ff2a7b82 */ /* 0x000e620000000a00 */
[----:B------:R-:W-:Y:S01]  /*c080*/  IMAD.U32 R38, R26, 0x10000, RZ ;  /* 0x000100001a267824 */ /* 0x000fe200078e00ff */
[----:B0-----:R-:W-:Y:S02]  /*c090*/  LOP3.LUT R37, R0, 0xffff, RZ, 0xc0, !PT ;  /* 0x0000ffff00257812 */ /* 0x001fe400078ec0ff */
[----:B------:R-:W-:Y:S02]  /*c0a0*/  LOP3.LUT R36, R27, 0xff, RZ, 0xc0, !PT ;  /* 0x000000ff1b247812 */ /* 0x000fe400078ec0ff */
[----:B------:R-:W-:-:S04]  /*c0b0*/  LOP3.LUT R38, R38, 0xff0000, RZ, 0xc0, !PT ;  /* 0x00ff000026267812 */ /* 0x000fc800078ec0ff */
[----:B------:R-:W-:Y:S01]  /*c0c0*/  LEA R39, R37, R38, 0x18 ;  /* 0x0000002625277211 */ /* 0x000fe200078ec0ff */
[----:B------:R-:W-:-:S03]  /*c0d0*/  VIADD R37, R41, 0x60 ;  /* 0x0000006029257836 */ /* 0x000fc60000000000 */
[----:B------:R-:W-:Y:S02]  /*c0e0*/  LEA R36, R36, R39, 0x8 ;  /* 0x0000002724247211 */ /* 0x000fe400078e40ff */
[----:B------:R-:W-:-:S05]  /*c0f0*/  LOP3.LUT R39, R44, 0xff, RZ, 0xc0, !PT ;  /* 0x000000ff2c277812 */ /* 0x000fca00078ec0ff */
[----:B------:R-:W-:Y:S02]  /*c100*/  IMAD.IADD R39, R36, 0x1, R39 ;  /* 0x0000000124277824 */ /* 0x000fe400078e0227 */
[----:B-1----:R-:W-:-:S05]  /*c110*/  IMAD.WIDE.U32 R42, R37, 0x4, R42 ;  /* 0x00000004252a7825 */ /* 0x002fca00078e002a */
[----:B------:R1:W-:Y:S02]  /*c120*/  STG.E desc[UR8][R42.64], R39 ;  /* 0x000000272a007986 */ /* 0x0003e4000c101908 */
.L_x_24155:
[----:B------:R-:W-:Y:S05]  /*c130*/  BSYNC.RECONVERGENT B1 ;  /* 0x0000000000017941 */ /* 0x000fea0003800200 */
.L_x_24154:
[----:B------:R-:W-:Y:S04]  /*c140*/  BSSY.RECONVERGENT B1, `(.L_x_24156) ;  /* 0x0000006000017945 */ /* 0x000fe80003800200 */
[----:B------:R-:W-:Y:S05]  /*c150*/  @!P1 BRA `(.L_x_24157) ;  /* 0x0000000000109947 */ /* 0x000fea0003800000 */
[----:B------:R-:W2:Y:S01]  /*c160*/  LDC.64 R4, c[0x0][0x390] ;  /* 0x0000e400ff047b82 */ /* 0x000ea20000000a00 */
[----:B------:R-:W-:-:S05]  /*c170*/  IADD3 R7, PT, PT, R41, 0x80, RZ ;  /* 0x0000008029077810 */ /* 0x000fca0007ffe0ff */
[----:B--2---:R-:W-:-:S06]  /*c180*/  IMAD.WIDE.U32 R4, R7, 0x10, R4 ;  /* 0x0000001007047825 */ /* 0x004fcc00078e0004 */
[----:B------:R-:W5:Y:S02]  /*c190*/  LDG.E.128 R4, desc[UR8][R4.64] ;  /* 0x0000000804047981 */ /* 0x000f64000c1e1d00 */
.L_x_24157:
[----:B------:R-:W-:Y:S05]  /*c1a0*/  BSYNC.RECONVERGENT B1 ;  /* 0x0000000000017941 */ /* 0x000fea0003800200 */
.L_x_24156:
[----:B------:R-:W-:Y:S04]  /*c1b0*/  BSSY.RECONVERGENT B1, `(.L_x_24158) ;  /* 0x00002b6000017945 */ /* 0x000fe80003800200 */
[----:B------:R-:W-:Y:S05]  /*c1c0*/  @!P0 BRA `(.L_x_24159) ;  /* 0x0000001400888947 */ /* 0x000fea0003800000 */
[----:B0-----:R-:W0:Y:S01]  /*c1d0*/  LDC.64 R36, c[0x0][0x3a0] ;  /* 0x0000e800ff247b82 */ /* 0x001e220000000a00 */
[----:B-1----:R-:W-:-:S04]  /*c1e0*/  VIADD R39, R40, 0x80 ;  /* 0x0000008028277836 */ /* 0x002fc80000000000 */
        /* <DEDUP_REMOVED lines=23> */
.L_x_24164:
        /* <DEDUP_REMOVED lines=13> */
.L_x_24166:
[----:B------:R-:W-:Y:S05]  /*c430*/  BSYNC.RECONVERGENT B4 ;  /* 0x0000000000047941 */ /* 0x000fea0003800200 */
.L_x_24165:
        /* <DEDUP_REMOVED lines=41> */
.L_x_24163:
[----:B------:R-:W-:Y:S05]  /*c6d0*/  BSYNC.RECONVERGENT B3 ;  /* 0x0000000000037941 */ /* 0x000fea0003800200 */
.L_x_24162:
        /* <DEDUP_REMOVED lines=10> */
.L_x_24161:
[----:B------:R-:W-:Y:S05]  /*c780*/  BSYNC.RECONVERGENT B2 ;  /* 0x0000000000027941 */ /* 0x000fea0003800200 */
.L_x_24160:
        /* <DEDUP_REMOVED lines=20> */
.L_x_24171:
        /* <DEDUP_REMOVED lines=13> */
.L_x_24173:
[----:B------:R-:W-:Y:S05]  /*c9a0*/  BSYNC.RECONVERGENT B4 ;  /* 0x0000000000047941 */ /* 0x000fea0003800200 */
.L_x_24172:
        /* <DEDUP_REMOVED lines=42> */
.L_x_24170:
[----:B------:R-:W-:Y:S05]  /*cc50*/  BSYNC.RECONVERGENT B3 ;  /* 0x0000000000037941 */ /* 0x000fea0003800200 */
.L_x_24169:
        /* <DEDUP_REMOVED lines=10> */
.L_x_24168:
[----:B------:R-:W-:Y:S05]  /*cd00*/  BSYNC.RECONVERGENT B2 ;  /* 0x0000000000027941 */ /* 0x000fea0003800200 */
.L_x_24167:
        /* <DEDUP_REMOVED lines=20> */
.L_x_24178:
        /* <DEDUP_REMOVED lines=13> */
.L_x_24180:
[----:B------:R-:W-:Y:S05]  /*cf20*/  BSYNC.RECONVERGENT B4 ;  /* 0x0000000000047941 */ /* 0x000fea0003800200 */
.L_x_24179:
        /* <DEDUP_REMOVED lines=41> */
.L_x_24177:
[----:B------:R-:W-:Y:S05]  /*d1c0*/  BSYNC.RECONVERGENT B3 ;  /* 0x0000000000037941 */ /* 0x000fea0003800200 */
.L_x_24176:
        /* <DEDUP_REMOVED lines=10> */
.L_x_24175:
[----:B------:R-:W-:Y:S05]  /*d270*/  BSYNC.RECONVERGENT B2 ;  /* 0x0000000000027941 */ /* 0x000fea0003800200 */
.L_x_24174:
        /* <DEDUP_REMOVED lines=19> */
.L_x_24184:
        /* <DEDUP_REMOVED lines=13> */
.L_x_24186:
[----:B------:R-:W-:Y:S05]  /*d480*/  BSYNC.RECONVERGENT B3 ;  /* 0x0000000000037941 */ /* 0x000fea0003800200 */
.L_x_24185:
        /* <DEDUP_REMOVED lines=42> */
.L_x_24183:
[----:B------:R-:W-:Y:S05]  /*d730*/  BSYNC.RECONVERGENT B2 ;  /* 0x0000000000027941 */ /* 0x000fea0003800200 */
.L_x_24182:
        /* <DEDUP_REMOVED lines=11> */
.L_x_24159:
        /* <DEDUP_REMOVED lines=21> */
.L_x_24191:
        /* <DEDUP_REMOVED lines=13> */
.L_x_24193:
[----:B------:R-:W-:Y:S05]  /*da10*/  BSYNC.RECONVERGENT B4 ;  /* 0x0000000000047941 */ /* 0x000fea0003800200 */
.L_x_24192:
        /* <DEDUP_REMOVED lines=42> */
.L_x_24190:
[----:B------:R-:W-:Y:S05]  /*dcc0*/  BSYNC.RECONVERGENT B3 ;  /* 0x0000000000037941 */ /* 0x000fea0003800200 */
.L_x_24189:
        /* <DEDUP_REMOVED lines=9> */
.L_x_24188:
[----:B------:R-:W-:Y:S05]  /*dd60*/  BSYNC.RECONVERGENT B2 ;  /* 0x0000000000027941 */ /* 0x000fea0003800200 */
.L_x_24187:
[----:B------:R-:W-:Y:S01]  /*dd70*/  BSSY.RECONVERGENT B2, `(.L_x_24194) ;  /* 0x0000053000027945 */ /* 0x000fe20003800200 */
[----:B-1----:R-:W-:Y:S01]  /*dd80*/  IMAD.MOV.U32 R39, RZ, RZ, R38 ;  /* 0x000000ffff277224 */ /* 0x002fe200078e0026 */
        /* <DEDUP_REMOVED lines=15> */
.L_x_24198:
        /* <DEDUP_REMOVED lines=13> */
.L_x_24200:
[----:B------:R-:W-:Y:S05]  /*df50*/  BSYNC.RECONVERGENT B4 ;  /* 0x0000000000047941 */ /* 0x000fea0003800200 */
.L_x_24199:
        /* <DEDUP_REMOVED lines=42> */
.L_x_24197:
[----:B------:R-:W-:Y:S05]  /*e200*/  BSYNC.RECONVERGENT B3 ;  /* 0x0000000000037941 */ /* 0x000fea0003800200 */
.L_x_24196:
        /* <DEDUP_REMOVED lines=9> */
.L_x_24195:
[----:B------:R-:W-:Y:S05]  /*e2a0*/  BSYNC.RECONVERGENT B2 ;  /* 0x0000000000027941 */ /* 0x000fea0003800200 */
.L_x_24194:
        /* <DEDUP_REMOVED lines=17> */
.L_x_24205:
        /* <DEDUP_REMOVED lines=13> */
.L_x_24207:
[----:B------:R-:W-:Y:S05]  /*e490*/  BSYNC.RECONVERGENT B4 ;  /* 0x0000000000047941 */ /* 0x000fea0003800200 */
.L_x_24206:
        /* <DEDUP_REMOVED lines=42> */
.L_x_24204:
[----:B------:R-:W-:Y:S05]  /*e740*/  BSYNC.RECONVERGENT B3 ;  /* 0x0000000000037941 */ /* 0x000fea0003800200 */
.L_x_24203:
        /* <DEDUP_REMOVED lines=9> */
.L_x_24202:
[----:B------:R-:W-:Y:S05]  /*e7e0*/  BSYNC.RECONVERGENT B2 ;  /* 0x0000000000027941 */ /* 0x000fea0003800200 */
.L_x_24201:
        /* <DEDUP_REMOVED lines=16> */
.L_x_24210:
        /* <DEDUP_REMOVED lines=13> */
.L_x_24212:
[----:B------:R-:W-:Y:S05]  /*e9c0*/  BSYNC.RECONVERGENT B3 ;  /* 0x0000000000037941 */ /* 0x000fea0003800200 */
.L_x_24211:
        /* <DEDUP_REMOVED lines=42> */
.L_x_24209:
[----:B------:R-:W-:Y:S05]  /*ec70*/  BSYNC.RECONVERGENT B2 ;  /* 0x0000000000027941 */ /* 0x000fea0003800200 */
.L_x_24208:
        /* <DEDUP_REMOVED lines=9> */
.L_x_24181:
[----:B------:R-:W-:Y:S05]  /*ed10*/  BSYNC.RECONVERGENT B1 ;  /* 0x0000000000017941 */ /* 0x000fea0003800200 */
.L_x_24158:
[----:B------:R-:W-:Y:S01]  /*ed20*/  IADD3 R43, PT, PT, R40, 0x80, RZ ;  /* 0x00000080282b7810 */ /* 0x000fe20007ffe0ff */
[----:B------:R-:W-:Y:S01]  /*ed30*/  BSSY.RECONVERGENT B1, `(.L_x_24213) ;  /* 0x0000011000017945 */ /* 0x000fe20003800200 */
[----:B------:R-:W-:-:S03]  /*ed40*/  VIADD R67, R41, 0xa0 ;  /* 0x000000a029437836 */ /* 0x000fc60000000000 */
[----:B------:R-:W-:-:S05]  /*ed50*/  IMAD.WIDE.U32 R42, R43, 0x10, R84 ;  /* 0x000000102b2a7825 */ /* 0x000fca00078e0054 */
[----:B-----5:R0:W-:Y:S01]  /*ed60*/  STG.E.128 desc[UR8][R42.64], R36 ;  /* 0x000000242a007986 */ /* 0x0201e2000c101d08 */
[----:B------:R-:W-:Y:S05]  /*ed70*/  @!P1 BRA `(.L_x_24214) ;  /* 0x0000000000309947 */ /* 0x000fea0003800000 */
[----:B------:R-:W1:Y:S01]  /*ed80*/  LDC.64 R86, c[0x0][0x3b0] ;  /* 0x0000ec00ff567b82 */ /* 0x000e620000000a00 */
[----:B0-----:R-:W-:Y:S02]  /*ed90*/  SHF.L.U32 R43, R26, 0x10, RZ ;  /* 0x000000101a2b7819 */ /* 0x001fe400000006ff */
[----:B------:R-:W-:Y:S02]  /*eda0*/  LOP3.LUT R60, R0, 0xffff, RZ, 0xc0, !PT ;  /* 0x0000ffff003c7812 */ /* 0x000fe400078ec0ff */
[----:B------:R-:W-:Y:S02]  /*edb0*/  LOP3.LUT R43, R43, 0xff0000, RZ, 0xc0, !PT ;  /* 0x00ff00002b2b7812 */ /* 0x000fe400078ec0ff */
[----:B------:R-:W-:Y:S02]  /*edc0*/  LOP3.LUT R42, R27, 0xff, RZ, 0xc0, !PT ;  /* 0x000000ff1b2a7812 */ /* 0x000fe400078ec0ff */
[----:B------:R-:W-:Y:S01]  /*edd0*/  IADD3 R41, PT, PT, R41, 0x80, RZ ;  /* 0x0000008029297810 */ /* 0x000fe20007ffe0ff */
[----:B------:R-:W-:-:S04]  /*ede0*/  IMAD R43, R60, 0x1000000, R43 ;  /* 0x010000003c2b7824 */ /* 0x000fc800078e022b */
[----:B------:R-:W-:Y:S01]  /*edf0*/  IMAD R43, R42, 0x100, R43 ;  /* 0x000001002a2b7824 */ /* 0x000fe200078e022b */
[----:B------:R-:W-:-:S04]  /*ee00*/  LOP3.LUT R42, R44, 0xff, RZ, 0xc0, !PT ;  /* 0x000000ff2c2a7812 */ /* 0x000fc800078ec0ff */
[----:B------:R-:W-:Y:S01]  /*ee10*/  IADD3 R42, PT, PT, R43, R42, RZ ;  /* 0x0000002a2b2a7210 */ /* 0x000fe20007ffe0ff */
[----:B-1----:R-:W-:-:S05]  /*ee20*/  IMAD.WIDE.U32 R86, R41, 0x4, R86 ;  /* 0x0000000429567825 */ /* 0x002fca00078e0056 */
[----:B------:R1:W-:Y:S02]  /*ee30*/  STG.E desc[UR8][R86.64], R42 ;  /* 0x0000002a56007986 */ /* 0x0003e4000c101908 */
.L_x_24214:
[----:B------:R-:W-:Y:S05]  /*ee40*/  BSYNC.RECONVERGENT B1 ;  /* 0x0000000000017941 */ /* 0x000fea0003800200 */
.L_x_24213:
[----:B------:R-:W-:Y:S04]  /*ee50*/  BSSY.RECONVERGENT B1, `(.L_x_24215) ;  /* 0x0000005000017945 */ /* 0x000fe80003800200 */
[----:B------:R-:W-:Y:S05]  /*ee60*/  @!P1 BRA `(.L_x_24216) ;  /* 0x00000000000c9947 */ /* 0x000fea0003800000 */
[----:B------:R-:W2:Y:S02]  /*ee70*/  LDC.64 R4, c[0x0][0x390] ;  /* 0x0000e400ff047b82 */ /* 0x000ea40000000a00 */
[----:B--2---:R-:W-:-:S06]  /*ee80*/  IMAD.WIDE.U32 R4, R67, 0x10, R4 ;  /* 0x0000001043047825 */ /* 0x004fcc00078e0004 */
[----:B------:R-:W5:Y:S02]  /*ee90*/  LDG.E.128 R4, desc[UR8][R4.64] ;  /* 0x0000000804047981 */ /* 0x000f64000c1e1d00 */
.L_x_24216:
[----:B------:R-:W-:Y:S05]  /*eea0*/  BSYNC.RECONVERGENT B1 ;  /* 0x0000000000017941 */ /* 0x000fea0003800200 */
.L_x_24215:
[----:B------:R-:W-:Y:S01]  /*eeb0*/  BSSY.RECONVERGENT B1, `(.L_x_24217) ;  /* 0x00002bd000017945 */ /* 0x000fe20003800200 */
[----:B------:R-:W-:-:S03]  /*eec0*/  VIADD R71, R40, 0xa0 ;  /* 0x000000a028477836 */ /* 0x000fc60000000000 */
[----:B------:R-:W-:Y:S05]  /*eed0*/  @!P0 BRA `(.L_x_24218) ;  /* 0x00000014009c8947 */ /* 0x000fea0003800000 */
[----:B------:R-:W0:Y:S02]  /*eee0*/  LDC.64 R40, c[0x0][0x3a0] ;  /* 0x0000e800ff287b82 */ /* 0x000e240000000a00 */
[----:B01----:R-:W-:-:S06]  /*eef0*/  IMAD.WIDE.U32 R42, R71, 0x10, R40 ;  /* 0x00000010472a7825 */ /* 0x003fcc00078e0028 */
        /* <DEDUP_REMOVED lines=22> */
.L_x_24223:
        /* <DEDUP_REMOVED lines=13> */
.L_x_24225:
[----:B------:R-:W-:Y:S05]  /*f130*/  BSYNC.RECONVERGENT B4 ;  /* 0x0000000000047941 */ /* 0x000fea0003800200 */
.L_x_24224:
        /* <DEDUP_REMOVED lines=43> */
.L_x_24222:
[----:B------:R-:W-:Y:S05]  /*f3f0*/  BSYNC.RECONVERGENT B3 ;  /* 0x0000000000037941 */ /* 0x000fea0003800200 */
.L_x_24221:
[----:B------:R-:W-:Y:S01]  /*f400*/  I2FP.F32.U32 R69, R60 ;  /* 0x0000003c00457245 */ /* 0x000fe20000201000 */
[----:B------:R-:W-:Y:S02]  /*f410*/  HFMA2 R60, -RZ, RZ, 0.1171875, 0 ;  /* 0x2f800000ff3c7431 */ /* 0x000fe400000001ff */
        /* <DEDUP_REMOVED lines=8> */
.L_x_24220:
[----:B------:R-:W-:Y:S05]  /*f4a0*/  BSYNC.RECONVERGENT B2 ;  /* 0x0000000000027941 */ /* 0x000fea0003800200 */
.L_x_24219:
        /* <DEDUP_REMOVED lines=20> */
.L_x_24230:
        /* <DEDUP_REMOVED lines=13> */
.L_x_24232:
[----:B------:R-:W-:Y:S05]  /*f6c0*/  BSYNC.RECONVERGENT B4 ;  /* 0x0000000000047941 */ /* 0x000fea0003800200 */
.L_x_24231:
        /* <DEDUP_REMOVED lines=43> */
.L_x_24229:
[----:B------:R-:W-:Y:S05]  /*f980*/  BSYNC.RECONVERGENT B3 ;  /* 0x0000000000037941 */ /* 0x000fea0003800200 */
.L_x_24228:
        /* <DEDUP_REMOVED lines=10> */
.L_x_24227:
[----:B------:R-:W-:Y:S05]  /*fa30*/  BSYNC.RECONVERGENT B2 ;  /* 0x0000000000027941 */ /* 0x000fea0003800200 */
.L_x_24226:
        /* <DEDUP_REMOVED lines=20> */
.L_x_24237:
        /* <DEDUP_REMOVED lines=13> */
.L_x_24239:
[----:B------:R-:W-:Y:S05]  /*fc50*/  BSYNC.RECONVERGENT B4 ;  /* 0x0000000000047941 */ /* 0x000fea0003800200 */
.L_x_24238:
        /* <DEDUP_REMOVED lines=43> */
.L_x_24236:
[----:B------:R-:W-:Y:S05]  /*ff10*/  BSYNC.RECONVERGENT B3 ;  /* 0x0000000000037941 */ /* 0x000fea0003800200 */
.L_x_24235:
        /* <DEDUP_REMOVED lines=10> */
.L_x_24234:
[----:B------:R-:W-:Y:S05]  /*ffc0*/  BSYNC.RECONVERGENT B2 ;  /* 0x0000000000027941 */ /* 0x000fea0003800200 */
.L_x_24233:
        /* <DEDUP_REMOVED lines=19> */
.L_x_24243:
        /* <DEDUP_REMOVED lines=13> */
.L_x_24245:
[----:B------:R-:W-:Y:S05]  /*101d0*/  BSYNC.RECONVERGENT B3 ;  /* 0x0000000000037941 */ /* 0x000fea0003800200 */
.L_x_24244:
        /* <DEDUP_REMOVED lines=43> */
.L_x_24242:
[----:B------:R-:W-:Y:S05]  /*10490*/  BSYNC.RECONVERGENT B2 ;  /* 0x0000000000027941 */ /* 0x000fea0003800200 */
.L_x_24241:
        /* <DEDUP_REMOVED lines=11> */
.L_x_24218:
[----:B------:R-:W-:Y:S01]  /*10550*/  BSSY.RECONVERGENT B2, `(.L_x_24246) ;  /* 0x0000057000027945 */ /* 0x000fe20003800200 */
[----:B------:R-:W-:Y:S01]  /*10560*/  HFMA2 R40, -RZ, RZ, 0, 0 ;  /* 0x00000000ff287431 */ /* 0x000fe200000001ff */
[----:B01----:R-:W-:Y:S01]  /*10570*/  MOV R42, R69 ;  /* 0x00000045002a7202 */ /* 0x003fe20000000f00 */
        /* <DEDUP_REMOVED lines=18> */
.L_x_24250:
        /* <DEDUP_REMOVED lines=13> */
.L_x_24252:
[----:B------:R-:W-:Y:S05]  /*10770*/  BSYNC.RECONVERGENT B4 ;  /* 0x0000000000047941 */ /* 0x000fea0003800200 */
.L_x_24251:
        /* <DEDUP_REMOVED lines=42> */
.L_x_24249:
[----:B------:R-:W-:Y:S05]  /*10a20*/  BSYNC.RECONVERGENT B3 ;  /* 0x0000000000037941 */ /* 0x000fea0003800200 */
.L_x_24248:
        /* <DEDUP_REMOVED lines=9> */
.L_x_24247:
[----:B------:R-:W-:Y:S05]  /*10ac0*/  BSYNC.RECONVERGENT B2 ;  /* 0x0000000000027941 */ /* 0x000fea0003800200 */
.L_x_24246:
        /* <DEDUP_REMOVED lines=17> */
.L_x_24257:
        /* <DEDUP_REMOVED lines=13> */
.L_x_24259:
[----:B------:R-:W-:Y:S05]  /*10cb0*/  BSYNC.RECONVERGENT B4 ;  /* 0x0000000000047941 */ /* 0x000fea0003800200 */
.L_x_24258:
        /* <DEDUP_REMOVED lines=42> */
.L_x_24256:
[----:B------:R-:W-:Y:S05]  /*10f60*/  BSYNC.RECONVERGENT B3 ;  /* 0x0000000000037941 */ /* 0x000fea0003800200 */
.L_x_24255:
        /* <DEDUP_REMOVED lines=9> */
.L_x_24254:
[----:B------:R-:W-:Y:S05]  /*11000*/  BSYNC.RECONVERGENT B2 ;  /* 0x0000000000027941 */ /* 0x000fea0003800200 */
.L_x_24253:
        /* <DEDUP_REMOVED lines=17> */
.L_x_24264:
        /* <DEDUP_REMOVED lines=13> */
.L_x_24266:
[----:B------:R-:W-:Y:S05]  /*111f0*/  BSYNC.RECONVERGENT B4 ;  /* 0x0000000000047941 */ /* 0x000fea0003800200 */
.L_x_24265:
        /* <DEDUP_REMOVED lines=42> */
.L_x_24263:
[----:B------:R-:W-:Y:S05]  /*114a0*/  BSYNC.RECONVERGENT B3 ;  /* 0x0000000000037941 */ /* 0x000fea0003800200 */
.L_x_24262:
        /* <DEDUP_REMOVED lines=9> */
.L_x_24261:
[----:B------:R-:W-:Y:S05]  /*11540*/  BSYNC.RECONVERGENT B2 ;  /* 0x0000000000027941 */ /* 0x000fea0003800200 */
.L_x_24260:
        /* <DEDUP_REMOVED lines=16> */
.L_x_24269:
        /* <DEDUP_REMOVED lines=13> */
.L_x_24271:
[----:B------:R-:W-:Y:S05]  /*11720*/  BSYNC.RECONVERGENT B3 ;  /* 0x0000000000037941 */ /* 0x000fea0003800200 */
.L_x_24270:
        /* <DEDUP_REMOVED lines=43> */
.L_x_24268:
[----:B------:R-:W-:Y:S05]  /*119e0*/  BSYNC.RECONVERGENT B2 ;  /* 0x0000000000027941 */ /* 0x000fea0003800200 */
.L_x_24267:
        /* <DEDUP_REMOVED lines=9> */
.L_x_24240:
[----:B------:R-:W-:Y:S05]  /*11a80*/  BSYNC.RECONVERGENT B1 ;  /* 0x0000000000017941 */ /* 0x000fea0003800200 */
.L_x_24217:
[----:B------:R-:W-:Y:S01]  /*11a90*/  FADD.FTZ R66, RZ, R8 ;  /* 0x00000008ff427221 */ /* 0x000fe20000010000 */
[----:B------:R-:W-:Y:S01]  /*11aa0*/  IMAD.WIDE.U32 R84, R71, 0x10, R84 ;  /* 0x0000001047547825 */ /* 0x000fe200078e0054 */
[----:B------:R-:W-:Y:S03]  /*11ab0*/  BSSY.RECONVERGENT B1, `(.L_x_24272) ;  /* 0x0000026000017945 */ /* 0x000fe60003800200 */
[----:B------:R-:W-:Y:S01]  /*11ac0*/  FADD.FTZ R69, R66, R9 ;  /* 0x0000000942457221 */ /* 0x000fe20000010000 */
[----:B-----5:R0:W-:Y:S03]  /*11ad0*/  STG.E.128 desc[UR8][R84.64], R40 ;  /* 0x0000002854007986 */ /* 0x0201e6000c101d08 */
        /* <DEDUP_REMOVED lines=24> */
[----:B------:R-:W0:Y:S01]  /*11c60*/  LDC.64 R88, c[0x0][0x3b0] ;  /* 0x0000ec00ff587b82 */ /* 0x000e220000000a00 */
[----:B------:R-:W-:Y:S01]  /*11c70*/  IMAD.U32 R84, R26, 0x10000, RZ ;  /* 0x000100001a547824 */ /* 0x000fe200078e00ff */
[----:B------:R-:W-:Y:S02]  /*11c80*/  LOP3.LUT R73, R0, 0xffff, RZ, 0xc0, !PT ;  /* 0x0000ffff00497812 */ /* 0x000fe400078ec0ff */
[----:B------:R-:W-:Y:S02]  /*11c90*/  LOP3.LUT R71, R27, 0xff, RZ, 0xc0, !PT ;  /* 0x000000ff1b477812 */ /* 0x000fe400078ec0ff */
[----:B------:R-:W-:Y:S02]  /*11ca0*/  LOP3.LUT R84, R84, 0xff0000, RZ, 0xc0, !PT ;  /* 0x00ff000054547812 */ /* 0x000fe400078ec0ff */
[----:B------:R-:W-:Y:S02]  /*11cb0*/  LOP3.LUT R66, R44, 0xff, RZ, 0xc0, !PT ;  /* 0x000000ff2c427812 */ /* 0x000fe400078ec0ff */
[----:B------:R-:W-:-:S05]  /*11cc0*/  LEA R84, R73, R84, 0x18 ;  /* 0x0000005449547211 */ /* 0x000fca00078ec0ff */
[----:B------:R-:W-:-:S05]  /*11cd0*/  IMAD R71, R71, 0x100, R84 ;  /* 0x0000010047477824 */ /* 0x000fca00078e0254 */
[----:B------:R-:W-:Y:S01]  /*11ce0*/  IADD3 R66, PT, PT, R71, R66, RZ ;  /* 0x0000004247427210 */ /* 0x000fe20007ffe0ff */
[----:B0-----:R-:W-:-:S05]  /*11cf0*/  IMAD.WIDE.U32 R88, R67, 0x4, R88 ;  /* 0x0000000443587825 */ /* 0x001fca00078e0058 */
[----:B------:R0:W-:Y:S02]  /*11d00*/  STG.E desc[UR8][R88.64], R66 ;  /* 0x0000004258007986 */ /* 0x0001e4000c101908 */
.L_x_24273:
[----:B------:R-:W-:Y:S05]  /*11d10*/  BSYNC.RECONVERGENT B1 ;  /* 0x0000000000017941 */ /* 0x000fea0003800200 */
.L_x_24272:
[----:B------:R-:W-:Y:S01]  /*11d20*/  UMOV UR33, 0xffffffff ;  /* 0xffffffff00217882 */ /* 0x000fe20000000000 */
[----:B------:R-:W-:Y:S02]  /*11d30*/  FADD.FTZ R86, R86, R43 ;  /* 0x0000002b56567221 */ /* 0x000fe40000010000 */
[----:B------:R-:W-:Y:S05]  /*11d40*/  BRA.DIV UR33, `(.L_x_24274) ;  /* 0x0000000e21b47947 */ /* 0x000fea000b800000 */
        /* <DEDUP_REMOVED lines=9> */
[----:B------:R-:W0:Y:S02]  /*11de0*/  SHFL.BFLY PT, R83, R77, 0x10, 0x1f ;  /* 0x0e001f004d537f89 */ /* 0x000e2400000e0000 */
[----:B0-----:R-:W-:-:S04]  /*11df0*/  FADD.FTZ R66, R77, R83 ;  /* 0x000000534d427221 */ /* 0x001fc80000010000 */
[----:B--2---:R-:W-:-:S04]  /*11e00*/  FMUL.FTZ R67, R66, R75 ;  /* 0x0000004b42437220 */ /* 0x004fc80000410000 */
[C---:B------:R-:W-:Y:S01]  /*11e10*/  FADD.FTZ R84, -R67.reuse, R8 ;  /* 0x0000000843547221 */ /* 0x040fe20000010100 */
[C---:B------:R-:W-:Y:S01]  /*11e20*/  FADD.FTZ R71, -R67.reuse, R9 ;  /* 0x0000000943477221 */ /* 0x040fe20000010100 */
[C---:B------:R-:W-:Y:S01]  /*11e30*/  FADD.FTZ R66, -R67.reuse, R10 ;  /* 0x0000000a43427221 */ /* 0x040fe20000010100 */
[C---:B------:R-:W-:Y:S01]  /*11e40*/  FADD.FTZ R73, -R67.reuse, R11 ;  /* 0x0000000b43497221 */ /* 0x040fe20000010100 */
[----:B------:R-:W-:Y:S01]  /*11e50*/  FFMA.FTZ R84, R84, R84, RZ ;  /* 0x0000005454547223 */ /* 0x000fe200000100ff */
        /* <DEDUP_REMOVED lines=52> */
.L_x_24289:
        /* <DEDUP_REMOVED lines=16> */
[----:B------:R-:W-:Y:S01]  /*122a0*/  VIADD R56, R56, 0xffffffff ;  /* 0xffffffff38387836 */ /* 0x000fe20000000000 */
[----:B------:R-:W-:Y:S01]  /*122b0*/  FSEL R67, R67, RZ, !P1 ;  /* 0x000000ff43437208 */ /* 0x000fe20004800000 */
[----:B------:R-:W-:Y:S02]  /*122c0*/  HADD2.F32 R89, -RZ, R0.H1_H1 ;  /* 0x30000000ff597230 */ /* 0x000fe40000004100 */
[----:B------:R-:W-:Y:S02]  /*122d0*/  IMAD R53, R56, R57, RZ ;  /* 0x0000003938357224 */ /* 0x000fe400078e02ff */
[----:B------:R-:W1:Y:S01]  /*122e0*/  LDC.64 R56, c[0x0][0x428] ;  /* 0x00010a00ff387b82 */ /* 0x000e620000000a00 */
[C---:B------:R-:W-:Y:S01]  /*122f0*/  FADD.FTZ R83, -R67.reuse, R8 ;  /* 0x0000000843537221 */ /* 0x040fe20000010100 */
[C---:B------:R-:W-:Y:S01]  /*12300*/  FADD.FTZ R9, -R67.reuse, R9 ;  /* 0x0000000943097221 */ /* 0x040fe20000010100 */
[C---:B------:R-:W-:Y:S01]  /*12310*/  FADD.FTZ R73, -R67.reuse, R14 ;  /* 0x0000000e43497221 */ /* 0x040fe20000010100 */
[----:B------:R-:W-:Y:S01]  /*12320*/  SHF.R.S32.HI R14, RZ, 0x1f, R53 ;  /* 0x0000001fff0e7819 */ /* 0x000fe20000011435 */
[----:B------:R-:W-:Y:S01]  /*12330*/  FADD.FTZ R85, -R67, R10 ;  /* 0x0000000a43557221 */ /* 0x000fe20000010100 */
[----:B------:R-:W-:-:S02]  /*12340*/  HADD2.F32 R8, -RZ, R24.H0_H0 ;  /* 0x20000018ff087230 */ /* 0x000fc40000004100 */
[C---:B------:R-:W-:Y:S01]  /*12350*/  FMUL.FTZ R83, R66.reuse, R83 ;  /* 0x0000005342537220 */ /* 0x040fe20000410000 */
[----:B------:R-:W-:Y:S02]  /*12360*/  HADD2.F32 R87, -RZ, R27.H1_H1 ;  /* 0x3000001bff577230 */ /* 0x000fe40000004100 */
[----:B------:R-:W-:Y:S01]  /*12370*/  FMUL.FTZ R9, R66, R9 ;  /* 0x0000000942097220 */ /* 0x000fe20000410000 */
[----:B------:R-:W-:Y:S01]  /*12380*/  HADD2.F32 R10, -RZ, R72.H0_H0 ;  /* 0x20000048ff0a7230 */ /* 0x000fe20000004100 */
[----:B------:R-:W-:Y:S01]  /*12390*/  LEA.HI R14, R14, R53, RZ, 0x2 ;  /* 0x000000350e0e7211 */ /* 0x000fe200078f10ff */
[----:B------:R-:W-:Y:S01]  /*123a0*/  FADD.FTZ R11, -R67, R11 ;  /* 0x0000000b430b7221 */ /* 0x000fe20000010100 */
[----:B------:R-:W-:Y:S01]  /*123b0*/  LOP3.LUT R53, R69, 0x1f, RZ, 0xc0, !PT ;  /* 0x0000001f45357812 */ /* 0x000fe200078ec0ff */
[----:B------:R-:W-:Y:S01]  /*123c0*/  FFMA.FTZ R8, R83, R89, R8 ;  /* 0x0000005953087223 */ /* 0x000fe20000010008 */
[----:B------:R-:W-:Y:S01]  /*123d0*/  FFMA.FTZ R9, R9, R87, R10 ;  /* 0x0000005709097223 */ /* 0x000fe2000001000a */
[----:B------:R-:W-:Y:S01]  /*123e0*/  FADD.FTZ R71, -R67, R12 ;  /* 0x0000000c43477221 */ /* 0x000fe20000010100 */
[----:B------:R-:W-:-:S02]  /*123f0*/  HADD2.F32 R89, -RZ, R26.H1_H1 ;  /* 0x3000001aff597230 */ /* 0x000fc40000004100 */
[----:B------:R-:W-:Y:S01]  /*12400*/  FMUL.FTZ R91, R66, R85 ;  /* 0x00000055425b7220 */ /* 0x000fe20000410000 */
[----:B------:R-:W-:Y:S01]  /*12410*/  HADD2.F32 R10, -RZ, R25.H0_H0 ;  /* 0x20000019ff0a7230 */ /* 0x000fe20000004100 */
[----:B------:R-:W-:Y:S01]  /*12420*/  LEA.HI.SX32 R69, R14, R53, 0x1e ;  /* 0x000000350e457211 */ /* 0x000fe200078ff2ff */
[----:B------:R-:W-:Y:S02]  /*12430*/  HADD2.F32 R87, -RZ, R44.H1_H1 ;  /* 0x3000002cff577230 */ /* 0x000fe40000004100 */
[----:B------:R-:W-:Y:S01]  /*12440*/  FMUL.FTZ R11, R66, R11 ;  /* 0x0000000b420b7220 */ /* 0x000fe20000410000 */
[----:B------:R-:W-:Y:S02]  /*12450*/  HADD2.F32 R12, -RZ, R72.H1_H1 ;  /* 0x30000048ff0c7230 */ /* 0x000fe40000004100 */
[----:B------:R-:W-:Y:S01]  /*12460*/  FFMA.FTZ R10, R91, R89, R10 ;  /* 0x000000595b0a7223 */ /* 0x000fe2000001000a */
[----:B-1----:R-:W-:-:S04]  /*12470*/  IMAD.WIDE.U32 R90, R69, 0x10, R56 ;  /* 0x00000010455a7825 */ /* 0x002fc800078e0038 */
[C---:B------:R-:W-:Y:S01]  /*12480*/  FADD.FTZ R13, -R67.reuse, R13 ;  /* 0x0000000d430d7221 */ /* 0x040fe20000010100 */
[----:B------:R-:W-:Y:S01]  /*12490*/  FADD.FTZ R89, -R67, R42 ;  /* 0x0000002a43597221 */ /* 0x000fe20000010100 */
[----:B------:R-:W-:Y:S01]  /*124a0*/  FFMA.FTZ R11, R11, R87, R12 ;  /* 0x000000570b0b7223 */ /* 0x000fe2000001000c */
[C---:B------:R-:W-:Y:S01]  /*124b0*/  FADD.FTZ R15, -R67.reuse, R15 ;  /* 0x0000000f430f7221 */ /* 0x040fe20000010100 */
[C---:B------:R-:W-:Y:S01]  /*124c0*/  FADD.FTZ R29, -R67.reuse, R29 ;  /* 0x0000001d431d7221 */ /* 0x040fe20000010100 */
[----:B------:R-:W-:Y:S02]  /*124d0*/  HADD2.F32 R14, -RZ, R74.H0_H0 ;  /* 0x2000004aff0e7230 */ /* 0x000fe40000004100 */
[C---:B------:R-:W-:Y:S01]  /*124e0*/  FMUL.FTZ R42, R66.reuse, R71 ;  /* 0x00000047422a7220 */ /* 0x040fe20000410000 */
[----:B------:R1:W-:Y:S01]  /*124f0*/  STG.E.128 desc[UR8][R90.64], R8 ;  /* 0x000000085a007986 */ /* 0x0003e2000c101d08 */
[C---:B------:R-:W-:Y:S01]  /*12500*/  FADD.FTZ R75, -R67.reuse, R28 ;  /* 0x0000001c434b7221 */ /* 0x040fe20000010100 */
[C---:B------:R-:W-:Y:S01]  /*12510*/  FADD.FTZ R31, -R67.reuse, R31 ;  /* 0x0000001f431f7221 */ /* 0x040fe20000010100 */
[C---:B------:R-:W-:Y:S01]  /*12520*/  FADD.FTZ R33, -R67.reuse, R33 ;  /* 0x0000002143217221 */ /* 0x040fe20000010100 */
[----:B------:R-:W-:Y:S01]  /*12530*/  FMUL.FTZ R71, R66, R13 ;  /* 0x0000000d42477220 */ /* 0x000fe20000410000 */
        /* <DEDUP_REMOVED lines=13> */
[----:B-1----:R-:W-:Y:S02]  /*12610*/  HADD2.F32 R91, -RZ, R55.H0_H0 ;  /* 0x20000037ff5b7230 */ /* 0x002fe40000004100 */
[C---:B------:R-:W-:Y:S01]  /*12620*/  FMUL.FTZ R40, R66.reuse, R15 ;  /* 0x0000000f42287220 */ /* 0x040fe20000410000 */
[----:B------:R-:W-:Y:S02]  /*12630*/  HADD2.F32 R28, -RZ, R22.H0_H0 ;  /* 0x20000016ff1c7230 */ /* 0x000fe40000004100 */
[C---:B------:R-:W-:Y:S01]  /*12640*/  FMUL.FTZ R13, R66.reuse, R29 ;  /* 0x0000001d420d7220 */ /* 0x040fe20000410000 */
[----:B------:R-:W-:Y:S02]  /*12650*/  HADD2.F32 R67, -RZ, R54.H1_H1 ;  /* 0x30000036ff437230 */ /* 0x000fe40000004100 */
[----:B------:R-:W-:Y:S01]  /*12660*/  FMUL.FTZ R15, R66, R31 ;  /* 0x0000001f420f7220 */ /* 0x000fe20000410000 */
[----:B------:R-:W-:-:S02]  /*12670*/  HADD2.F32 R12, -RZ, R23.H0_H0 ;  /* 0x20000017ff0c7230 */ /* 0x000fc40000004100 */
[C---:B------:R-:W-:Y:S01]  /*12680*/  FMUL.FTZ R29, R66.reuse, R33 ;  /* 0x00000021421d7220 */ /* 0x040fe20000410000 */
[----:B------:R-:W-:Y:S01]  /*12690*/  FFMA.FTZ R9, R71, R91, R14 ;  /* 0x0000005b47097223 */ /* 0x000fe2000001000e */
[C---:B------:R-:W-:Y:S01]  /*126a0*/  FMUL.FTZ R31, R66.reuse, R35 ;  /* 0x00000023421f7220 */ /* 0x040fe20000410000 */
[C---:B------:R-:W-:Y:S01]  /*126b0*/  FMUL.FTZ R33, R66.reuse, R37 ;  /* 0x0000002542217220 */ /* 0x040fe20000410000 */
[----:B------:R-:W-:Y:S02]  /*126c0*/  HADD2.F32 R71, -RZ, R55.H1_H1 ;  /* 0x30000037ff477230 */ /* 0x000fe40000004100 */
[C---:B------:R-:W-:Y:S01]  /*126d0*/  FMUL.FTZ R35, R66.reuse, R39 ;  /* 0x0000002742237220 */ /* 0x040fe20000410000 */
[----:B------:R-:W-:Y:S02]  /*126e0*/  HADD2.F32 R11, -RZ, R74.H1_H1 ;  /* 0x3000004aff0b7230 */ /* 0x000fe40000004100 */
        /* <DEDUP_REMOVED lines=13> */
[----:B------:R-:W-:Y:S01]  /*127c0*/  FFMA.FTZ R11, R40, R71, R11 ;  /* 0x00000047280b7223 */ /* 0x000fe2000001000b */
[----:B------:R-:W-:Y:S02]  /*127d0*/  HADD2.F32 R28, -RZ, R76.H1_H1 ;  /* 0x3000004cff1c7230 */ /* 0x000fe40000004100 */
        /* <DEDUP_REMOVED lines=21> */
[----:B------:R-:W-:Y:S02]  /*12930*/  HADD2.F32 R40, -RZ, R64.H0_H0 ;  /* 0x20000040ff287230 */ /* 0x000fe40000004100 */
[----:B------:R-:W-:Y:S02]  /*12940*/  HADD2.F32 R41, -RZ, R16.H0_H0 ;  /* 0x20000010ff297230 */ /* 0x000fe40000004100 */
[----:B------:R-:W-:Y:S01]  /*12950*/  FFMA.FTZ R31, R31, R43, R42 ;  /* 0x0000002b1f1f7223 */ /* 0x000fe2000001002a */
[----:B------:R-:W-:Y:S02]  /*12960*/  HADD2.F32 R75, -RZ, R65.H0_H0 ;  /* 0x20000041ff4b7230 */ /* 0x000fe40000004100 */
[----:B------:R-:W-:Y:S02]  /*12970*/  HADD2.F32 R84, -RZ, R80.H0_H0 ;  /* 0x20000050ff547230 */ /* 0x000fe40000004100 */
[----:B------:R-:W-:Y:S01]  /*12980*/  FFMA.FTZ R32, R32, R40, R41 ;  /* 0x0000002820207223 */ /* 0x000fe20000010029 */
[----:B------:R-:W-:-:S02]  /*12990*/  HADD2.F32 R73, -RZ, R64.H1_H1 ;  /* 0x30000040ff497230 */ /* 0x000fc40000004100 */
[----:B------:R-:W-:Y:S02]  /*129a0*/  HADD2.F32 R71, -RZ, R17.H0_H0 ;  /* 0x20000011ff477230 */ /* 0x000fe40000004100 */
[----:B------:R-:W-:Y:S01]  /*129b0*/  FFMA.FTZ R33, R33, R75, R84 ;  /* 0x0000004b21217223 */ /* 0x000fe20000010054 */
[----:B------:R-:W-:Y:S01]  /*129c0*/  HADD2.F32 R67, -RZ, R65.H1_H1 ;  /* 0x30000041ff437230 */ /* 0x000fe20000004100 */
[C---:B------:R-:W-:Y:S01]  /*129d0*/  IADD3 R75, PT, PT, R69.reuse, 0x20, RZ ;  /* 0x00000020454b7810 */ /* 0x040fe20007ffe0ff */
[----:B------:R-:W-:Y:S02]  /*129e0*/  HADD2.F32 R66, -RZ, R80.H1_H1 ;  /* 0x30000050ff427230 */ /* 0x000fe40000004100 */
[----:B------:R-:W-:Y:S01]  /*129f0*/  FFMA.FTZ R34, R34, R73, R71 ;  /* 0x0000004922227223 */ /* 0x000fe20000010047 */
[----:B------:R-:W-:Y:S01]  /*12a00*/  HADD2.F32 R42, -RZ, R68.H0_H0 ;  /* 0x20000044ff2a7230 */ /* 0x000fe20000004100 */
[----:B------:R-:W-:Y:S01]  /*12a10*/  IADD3 R71, PT, PT, R69, 0x60, RZ ;  /* 0x0000006045477810 */ /* 0x000fe20007ffe0ff */
[----:B------:R-:W-:-:S02]  /*12a20*/  HADD2.F32 R43, -RZ, R2.H0_H0 ;  /* 0x20000002ff2b7230 */ /* 0x000fc40000004100 */
[----:B------:R-:W-:Y:S01]  /*12a30*/  FFMA.FTZ R35, R35, R67, R66 ;  /* 0x0000004323237223 */ /* 0x000fe20000010042 */
[----:B------:R-:W-:Y:S02]  /*12a40*/  HADD2.F32 R41, -RZ, R70.H0_H0 ;  /* 0x20000046ff297230 */ /* 0x000fe40000004100 */
[----:B------:R-:W-:Y:S02]  /*12a50*/  HADD2.F32 R40, -RZ, R82.H0_H0 ;  /* 0x20000052ff287230 */ /* 0x000fe40000004100 */
[----:B------:R-:W-:Y:S01]  /*12a60*/  FFMA.FTZ R36, R36, R42, R43 ;  /* 0x0000002a24247223 */ /* 0x000fe2000001002b */
[C---:B------:R-:W-:Y:S02]  /*12a70*/  VIADD R73, R69.reuse, 0x40 ;  /* 0x0000004045497836 */ /* 0x040fe40000000000 */
[----:B------:R-:W-:Y:S02]  /*12a80*/  VIADD R67, R69, 0x80 ;  /* 0x0000008045437836 */ /* 0x000fe40000000000 */
[----:B------:R-:W-:Y:S01]  /*12a90*/  FFMA.FTZ R37, R37, R41, R40 ;  /* 0x0000002925257223 */ /* 0x000fe20000010028 */
[----:B------:R-:W-:Y:S01]  /*12aa0*/  HADD2.F32 R43, -RZ, R68.H1_H1 ;  /* 0x30000044ff2b7230 */ /* 0x000fe20000004100 */
[----:B------:R-:W-:Y:S01]  /*12ab0*/  IADD3 R69, PT, PT, R69, 0xa0, RZ ;  /* 0x000000a045457810 */ /* 0x000fe20007ffe0ff */
[----:B------:R-:W-:-:S02]  /*12ac0*/  HADD2.F32 R41, -RZ, R3.H0_H0 ;  /* 0x20000003ff297230 */ /* 0x000fc40000004100 */
[----:B------:R-:W-:Y:S02]  /*12ad0*/  HADD2.F32 R40, -RZ, R70.H1_H1 ;  /* 0x30000046ff287230 */ /* 0x000fe40000004100 */
[----:B------:R-:W-:Y:S02]  /*12ae0*/  HADD2.F32 R42, -RZ, R82.H1_H1 ;  /* 0x30000052ff2a7230 */ /* 0x000fe40000004100 */
[----:B------:R-:W-:Y:S01]  /*12af0*/  FFMA.FTZ R38, R38, R43, R41 ;  /* 0x0000002b26267223 */ /* 0x000fe20000010029 */
[----:B------:R-:W-:-:S04]  /*12b00*/  IMAD.WIDE.U32 R84, R75, 0x10, R56 ;  /* 0x000000104b547825 */ /* 0x000fc800078e0038 */
        /* <DEDUP_REMOVED lines=10> */
.L_x_24276:
[----:B------:R-:W-:Y:S05]  /*12bb0*/  BSYNC.RECONVERGENT B1 ;  /* 0x0000000000017941 */ /* 0x000fea0003800200 */
.L_x_24275:
[----:B-1----:R-:W1:Y:S02]  /*12bc0*/  LDC.64 R8, c[0x0][0x380] ;  /* 0x0000e000ff087b82 */ /* 0x002e640000000a00 */
[----:B-1----:R-:W-:-:S05]  /*12bd0*/  IMAD R52, R8, 0x4, R52 ;  /* 0x0000000408347824 */ /* 0x002fca00078e0234 */
[----:B------:R-:W-:-:S13]  /*12be0*/  ISETP.GE.AND P0, PT, R52, R9, PT ;  /* 0x000000093400720c */ /* 0x000fda0003f06270 */
[----:B------:R-:W-:Y:S05]  /*12bf0*/  @!P0 BRA `(.L_x_24277) ;  /* 0xfffffee000308947 */ /* 0x000fea000383ffff */
[----:B------:R-:W-:Y:S05]  /*12c00*/  BSYNC B0 ;  /* 0x0000000000007941 */ /* 0x000fea0003800000 */
.L_x_23921:
[----:B------:R-:W-:Y:S05]  /*12c10*/  EXIT ;  /* 0x000000000000794d */ /* 0x000fea0003800000 */
.L_x_24274:
[----:B------:R-:W-:Y:S01]  /*12c20*/  HFMA2 R71, -RZ, RZ, 0, 5.9604644775390625e-08 ;  /* 0x00000001ff477431 */ /* 0x000fe200000001ff */
[----:B------:R-:W-:Y:S01]  /*12c30*/  BSSY B1, `(.L_x_24278) ;  /* 0x0000006000017945 */ /* 0x000fe20003800000 */
[----:B0-----:R-:W-:Y:S01]  /*12c40*/  IMAD.MOV.U32 R66, RZ, RZ, 0x1f ;  /* 0x0000001fff427424 */ /* 0x001fe200078e00ff */
[----:B------:R-:W-:-:S07]  /*12c50*/  MOV R73, 0xffffffff ;  /* 0xffffffff00497802 */ /* 0x000fce0000000f00 */
[----:B------:R-:W-:Y:S05]  /*12c60*/  WARPSYNC.COLLECTIVE R73, `(.L_x_24279) ;  /* 0x0000000049087348 */ /* 0x000fea0003c00000 */
[----:B------:R0:W1:Y:S02]  /*12c70*/  SHFL.BFLY P1, R83, R86, R71, R66 ;  /* 0x0c00004756537389 */ /* 0x0000640000020042 */
[----:B01----:R-:W-:Y:S05]  /*12c80*/  ENDCOLLECTIVE ;  /* 0x000000000000791b */ /* 0x003fea0003800000 */
.L_x_24279:
[----:B------:R-:W-:Y:S05]  /*12c90*/  BSYNC B1 ;  /* 0x0000000000017941 */ /* 0x000fea0003800000 */
.L_x_24278:
        /* <DEDUP_REMOVED lines=8> */
.L_x_24280:
[----:B------:R-:W-:Y:S02]  /*12d20*/  IMAD.MOV.U32 R71, RZ, RZ, 0x4 ;  /* 0x00000004ff477424 */ /* 0x000fe400078e00ff */
[----:B------:R-:W-:-:S05]  /*12d30*/  FADD.FTZ R81, R86, R83 ;  /* 0x0000005356517221 */ /* 0x000fca0000010000 */
[----:B------:R-:W-:-:S07]  /*12d40*/  MOV R86, R81 ;  /* 0x0000005100567202 */ /* 0x000fce0000000f00 */
[----:B------:R-:W-:Y:S05]  /*12d50*/  WARPSYNC.COLLECTIVE R73, `(.L_x_24281) ;  /* 0x0000000049087348 */ /* 0x000fea0003c00000 */
[----:B------:R0:W1:Y:S02]  /*12d60*/  SHFL.BFLY P1, R83, R86, R71, R66 ;  /* 0x0c00004756537389 */ /* 0x0000640000020042 */
[----:B01----:R-:W-:Y:S05]  /*12d70*/  ENDCOLLECTIVE ;  /* 0x000000000000791b */ /* 0x003fea0003800000 */
.L_x_24281:
[----:B------:R-:W-:Y:S02]  /*12d80*/  IMAD.MOV.U32 R71, RZ, RZ, 0x8 ;  /* 0x00000008ff477424 */ /* 0x000fe400078e00ff */
[----:B------:R-:W-:-:S05]  /*12d90*/  FADD.FTZ R79, R81, R83 ;  /* 0x00000053514f7221 */ /* 0x000fca0000010000 */
[----:B------:R-:W-:-:S07]  /*12da0*/  MOV R86, R79 ;  /* 0x0000004f00567202 */ /* 0x000fce0000000f00 */
[----:B------:R-:W-:Y:S05]  /*12db0*/  WARPSYNC.COLLECTIVE R73, `(.L_x_24282) ;  /* 0x0000000049087348 */ /* 0x000fea0003c00000 */
[----:B------:R0:W1:Y:S02]  /*12dc0*/  SHFL.BFLY P1, R83, R86, R71, R66 ;  /* 0x0c00004756537389 */ /* 0x0000640000020042 */
[----:B01----:R-:W-:Y:S05]  /*12dd0*/  ENDCOLLECTIVE ;  /* 0x000000000000791b */ /* 0x003fea0003800000 */
.L_x_24282:
[----:B------:R-:W-:Y:S02]  /*12de0*/  IMAD.MOV.U32 R71, RZ, RZ, 0x10 ;  /* 0x00000010ff477424 */ /* 0x000fe400078e00ff */
[----:B------:R-:W-:-:S05]  /*12df0*/  FADD.FTZ R77, R79, R83 ;  /* 0x000000534f4d7221 */ /* 0x000fca0000010000 */
[----:B------:R-:W-:-:S07]  /*12e00*/  MOV R86, R77 ;  /* 0x0000004d00567202 */ /* 0x000fce0000000f00 */
[----:B------:R-:W-:Y:S05]  /*12e10*/  WARPSYNC.COLLECTIVE R73, `(.L_x_24283) ;  /* 0x0000000049087348 */ /* 0x000fea0003c00000 */
[----:B------:R0:W1:Y:S02]  /*12e20*/  SHFL.BFLY P1, R83, R86, R71, R66 ;  /* 0x0c00004756537389 */ /* 0x0000640000020042 */
[----:B01----:R-:W-:Y:S05]  /*12e30*/  ENDCOLLECTIVE ;  /* 0x000000000000791b */ /* 0x003fea0003800000 */
.L_x_24283:
[----:B------:R-:W-:-:S04]  /*12e40*/  FADD.FTZ R84, R77, R83 ;  /* 0x000000534d547221 */ /* 0x000fc80000010000 */
[----:B------:R-:W-:-:S04]  /*12e50*/  FMUL.FTZ R67, R84, R75 ;  /* 0x0000004b54437220 */ /* 0x000fc80000410000 */
[C---:B------:R-:W-:Y:S01]  /*12e60*/  FADD.FTZ R84, -R67.reuse, R8 ;  /* 0x0000000843547221 */ /* 0x040fe20000010100 */
[C---:B------:R-:W-:Y:S01]  /*12e70*/  FADD.FTZ R77, -R67.reuse, R9 ;  /* 0x00000009434d7221 */ /* 0x040fe20000010100 */
[C---:B------:R-:W-:Y:S01]  /*12e80*/  FADD.FTZ R71, -R67.reuse, R11 ;  /* 0x0000000b43477221 */ /* 0x040fe20000010100 */
[C---:B------:R-:W-:Y:S01]  /*12e90*/  FADD.FTZ R66, -R67.reuse, R12 ;  /* 0x0000000c43427221 */ /* 0x040fe20000010100 */
[----:B------:R-:W-:Y:S01]  /*12ea0*/  FFMA.FTZ R84, R84, R84, RZ ;  /* 0x0000005454547223 */ /* 0x000fe200000100ff */
[----:B------:R-:W-:-:S03]  /*12eb0*/  FADD.FTZ R85, -R67, R43 ;  /* 0x0000002b43557221 */ /* 0x000fc60000010100 */
[----:B------:R-:W-:Y:S01]  /*12ec0*/  FFMA.FTZ R77, R77, R77, R84 ;  /* 0x0000004d4d4d7223 */ /* 0x000fe20000010054 */
[----:B------:R-:W-:-:S04]  /*12ed0*/  FADD.FTZ R84, -R67, R10 ;  /* 0x0000000a43547221 */ /* 0x000fc80000010100 */
[----:B------:R-:W-:-:S04]  /*12ee0*/  FFMA.FTZ R84, R84, R84, R77 ;  /* 0x0000005454547223 */ /* 0x000fc8000001004d */
        /* <DEDUP_REMOVED lines=38> */
[----:B------:R-:W-:-:S03]  /*13150*/  IMAD.MOV.U32 R71, RZ, RZ, 0x1 ;  /* 0x00000001ff477424 */ /* 0x000fc600078e00ff */
[----:B------:R-:W-:Y:S01]  /*13160*/  FFMA.FTZ R85, R85, R85, R66 ;  /* 0x0000005555557223 */ /* 0x000fe20000010042 */
[----:B------:R-:W-:-:S04]  /*13170*/  HFMA2 R66, -RZ, RZ, 0, 1.847743988037109375e-06 ;  /* 0x0000001fff427431 */ /* 0x000fc800000001ff */
[----:B------:R-:W-:-:S07]  /*13180*/  MOV R86, R85 ;  /* 0x0000005500567202 */ /* 0x000fce0000000f00 */
[----:B------:R-:W-:Y:S05]  /*13190*/  WARPSYNC.COLLECTIVE R73, `(.L_x_24284) ;  /* 0x0000000049087348 */ /* 0x000fea0003c00000 */
[----:B------:R0:W1:Y:S02]  /*131a0*/  SHFL.BFLY P1, R83, R86, R71, R66 ;  /* 0x0c00004756537389 */ /* 0x0000640000020042 */
[----:B01----:R-:W-:Y:S05]  /*131b0*/  ENDCOLLECTIVE ;  /* 0x000000000000791b */ /* 0x003fea0003800000 */
.L_x_24284:
[----:B------:R-:W-:Y:S01]  /*131c0*/  MOV R71, 0x2 ;  /* 0x0000000200477802 */ /* 0x000fe20000000f00 */
[----:B------:R-:W-:-:S04]  /*131d0*/  FADD.FTZ R84, R85, R83 ;  /* 0x0000005355547221 */ /* 0x000fc80000010000 */
[----:B------:R-:W-:-:S07]  /*131e0*/  IMAD.MOV.U32 R86, RZ, RZ, R84 ;  /* 0x000000ffff567224 */ /* 0x000fce00078e0054 */
[----:B------:R-:W-:Y:S05]  /*131f0*/  WARPSYNC.COLLECTIVE R73, `(.L_x_24285) ;  /* 0x0000000049087348 */ /* 0x000fea0003c00000 */
[----:B------:R0:W1:Y:S02]  /*13200*/  SHFL.BFLY P1, R83, R86, R71, R66 ;  /* 0x0c00004756537389 */ /* 0x0000640000020042 */
[----:B01----:R-:W-:Y:S05]  /*13210*/  ENDCOLLECTIVE ;  /* 0x000000000000791b */ /* 0x003fea0003800000 */
.L_x_24285:
[----:B------:R-:W-:Y:S02]  /*13220*/  HFMA2 R71, -RZ, RZ, 0, 2.384185791015625e-07 ;  /* 0x00000004ff477431 */ /* 0x000fe400000001ff */
[----:B------:R-:W-:-:S04]  /*13230*/  FADD.FTZ R81, R84, R83 ;  /* 0x0000005354517221 */ /* 0x000fc80000010000 */
[----:B------:R-:W-:-:S07]  /*13240*/  IMAD.MOV.U32 R86, RZ, RZ, R81 ;  /* 0x000000ffff567224 */ /* 0x000fce00078e0051 */
[----:B------:R-:W-:Y:S05]  /*13250*/  WARPSYNC.COLLECTIVE R73, `(.L_x_24286) ;  /* 0x0000000049087348 */ /* 0x000fea0003c00000 */
[----:B------:R0:W1:Y:S02]  /*13260*/  SHFL.BFLY P1, R83, R86, R71, R66 ;  /* 0x0c00004756537389 */ /* 0x0000640000020042 */
[----:B01----:R-:W-:Y:S05]  /*13270*/  ENDCOLLECTIVE ;  /* 0x000000000000791b */ /* 0x003fea0003800000 */
.L_x_24286:
[----:B------:R-:W-:Y:S01]  /*13280*/  MOV R71, 0x8 ;  /* 0x0000000800477802 */ /* 0x000fe20000000f00 */
[----:B------:R-:W-:-:S04]  /*13290*/  FADD.FTZ R79, R81, R83 ;  /* 0x00000053514f7221 */ /* 0x000fc80000010000 */
[----:B------:R-:W-:-:S07]  /*132a0*/  IMAD.MOV.U32 R86, RZ, RZ, R79 ;  /* 0x000000ffff567224 */ /* 0x000fce00078e004f */
[----:B------:R-:W-:Y:S05]  /*132b0*/  WARPSYNC.COLLECTIVE R73, `(.L_x_24287) ;  /* 0x0000000049087348 */ /* 0x000fea0003c00000 */
[----:B------:R0:W1:Y:S02]  /*132c0*/  SHFL.BFLY P1, R83, R86, R71, R66 ;  /* 0x0c00004756537389 */ /* 0x0000640000020042 */
[----:B01----:R-:W-:Y:S05]  /*132d0*/  ENDCOLLECTIVE ;  /* 0x000000000000791b */ /* 0x003fea0003800000 */
.L_x_24287:
[----:B------:R-:W-:Y:S02]  /*132e0*/  HFMA2 R71, -RZ, RZ, 0, 9.5367431640625e-07 ;  /* 0x00000010ff477431 */ /* 0x000fe400000001ff */
[----:B------:R-:W-:-:S04]  /*132f0*/  FADD.FTZ R77, R79, R83 ;  /* 0x000000534f4d7221 */ /* 0x000fc80000010000 */
[----:B------:R-:W-:-:S07]  /*13300*/  IMAD.MOV.U32 R86, RZ, RZ, R77 ;  /* 0x000000ffff567224 */ /* 0x000fce00078e004d */
[----:B------:R-:W-:Y:S05]  /*13310*/  WARPSYNC.COLLECTIVE R73, `(.L_x_24288) ;  /* 0x0000000049087348 */ /* 0x000fea0003c00000 */
[----:B------:R0:W1:Y:S02]  /*13320*/  SHFL.BFLY P1, R83, R86, R71, R66 ;  /* 0x0c00004756537389 */ /* 0x0000640000020042 */
[----:B01----:R-:W-:Y:S05]  /*13330*/  ENDCOLLECTIVE ;  /* 0x000000000000791b */ /* 0x003fea0003800000 */
.L_x_24288:
[----:B------:R-:W-:Y:S05]  /*13340*/  BRA `(.L_x_24289) ;  /* 0xffffffec00947947 */ /* 0x000fea000383ffff */
.L_x_24290:
        /* <DEDUP_REMOVED lines=11> */
.L_x_28841:


//--------------------- .text._ZN10layer_norm13ln_fwd_kernelINS_13Kernel_traitsI6__halfffffjLj768ELj1ELj4ELj1ELj16ENS_18Kernel_traits_baseILj768ES2_ffffjLj128EEEEELb1ELb1ELb0ELb0EEEvNS_9FwdParamsE --------------------------
	.section	.text._ZN10layer_norm13ln_fwd_kernelINS_13Kernel_traitsI6__halfffffjLj768ELj1ELj4ELj1ELj16ENS_18Kernel_traits_baseILj768ES2_ffffjLj128EEEEELb1ELb1ELb0ELb0EEEvNS_9FwdParamsE,"ax",@progbits
	.align	128
        .global         _ZN10layer_norm13ln_fwd_kernelINS_13Kernel_traitsI6__halfffffjLj768ELj1ELj4ELj1ELj16ENS_18Kernel_traits_baseILj768ES2_ffffjLj128EEEEELb1ELb1ELb0ELb0EEEvNS_9FwdParamsE
        .type           _ZN10layer_norm13ln_fwd_kernelINS_13Kernel_traitsI6__halfffffjLj768ELj1ELj4ELj1ELj16ENS_18Kernel_traits_baseILj768ES2_ffffjLj128EEEEELb1ELb1ELb0ELb0EEEvNS_9FwdParamsE,@function
        .size           _ZN10layer_norm13ln_fwd_kernelINS_13Kernel_traitsI6__halfffffjLj768ELj1ELj4ELj1ELj16ENS_18Kernel_traits_baseILj768ES2_ffffjLj128EEEEELb1ELb1ELb0ELb0EEEvNS_9FwdParamsE,(.L_x_28842 - _ZN10layer_norm13ln_fwd_kernelINS_13Kernel_traitsI6__halfffffjLj768ELj1ELj4ELj1ELj16ENS_18Kernel_traits_baseILj768ES2_ffffjLj128EEEEELb1ELb1ELb0ELb0EEEvNS_9FwdParamsE)
        .other          _ZN10layer_norm13ln_fwd_kernelINS_13Kernel_traitsI6__halfffffjLj768ELj1ELj4ELj1ELj16ENS_18Kernel_traits_baseILj768ES2_ffffjLj128EEEEELb1ELb1ELb0ELb0EEEvNS_9FwdParamsE,@"STO_CUDA_ENTRY STV_DEFAULT"
_ZN10layer_norm13ln_fwd_kernelINS_13Kernel_traitsI6__halfffffjLj768ELj1ELj4ELj1ELj16ENS_18Kernel_traits_baseILj768ES2_ffffjLj128EEEEELb1ELb1ELb0ELb0EEEvNS_9FwdParamsE:
.text._ZN10layer_norm13ln_fwd_kernelINS_13Kernel_traitsI6__halfffffjLj768ELj1ELj4ELj1ELj16ENS_18Kernel_traits_baseILj768ES2_ffffjLj128EEEEELb1ELb1ELb0ELb0EEEvNS_9FwdParamsE:
        /* <DEDUP_REMOVED lines=66> */
[----:B------:R-:W5:Y:S02]  /*0420*/  @P1 LDG.E.64 R16, desc[UR8][R30.64] ;  /* 0x000000081e101981 */ /* 0x000f64000c1e1b00 */
[----:B------:R-:W0:Y:S01]  /*0430*/  @P2 LDC.64 R54, c[0x0][0x438] ;  /* 0x00010e00ff362b82 */ /* 0x000e220000000a00 */
[----:B-1----:R-:W-:-:S05]  /*0440*/  @P1 IMAD.WIDE.U32 R32, R7, 0x8, R32 ;  /* 0x0000000807201825 */ /* 0x002fca00078e0020 */
[----:B------:R-:W5:Y:S02]  /*0450*/  @P1 LD.E.64 R40, desc[UR8][R32.64] ;  /* 0x0000000820281980 */ /* 0x000f64000c101b00 */
[----:B------:R-:W1:Y:S01]  /*0460*/  @P2 LDC.64 R56, c[0x0][0x3e8] ;  /* 0x0000fa00ff382b82 */ /* 0x000e620000000a00 */
[----:B--2---:R-:W-:-:S04]  /*0470*/  @P1 IMAD.WIDE.U32 R34, R7, 0x8, R34 ;  /* 0x0000000807221825 */ /* 0x004fc800078e0022 */
[----:B------:R-:W-:Y:S01]  /*0480*/  @P1 VIADD R7, R7, 0x20 ;  /* 0x0000002007071836 */ /* 0x000fe20000000000 */
[----:B------:R-:W5:Y:S02]  /*0490*/  @P1 LDG.E.64 R18, desc[UR8][R34.64] ;  /* 0x0000000822121981 */ /* 0x000f64000c1e1b00 */
[----:B------:R-:W2:Y:S01]  /*04a0*/  @P3 LDC.64 R58, c[0x0][0x3d0] ;  /* 0x0000f400ff3a3b82 */ /* 0x000ea20000000a00 */
[----:B---3--:R-:W-:-:S05]  /*04b0*/  @P2 IMAD.WIDE.U32 R52, R7, 0x8, R52 ;  /* 0x0000000807342825 */ /* 0x008fca00078e0034 */
[----:B------:R-:W5:Y:S02]  /*04c0*/  @P2 LDG.E.64 R20, desc[UR8][R52.64] ;  /* 0x0000000834142981 */ /* 0x000f64000c1e1b00 */
[----:B------:R-:W3:Y:S01]  /*04d0*/  @P3 LDC.64 R60, c[0x0][0x438] ;  /* 0x00010e00ff3c3b82 */ /* 0x000ee20000000a00 */
[----:B0-----:R-:W-:-:S05]  /*04e0*/  @P2 IMAD.WIDE.U32 R54, R7, 0x8, R54 ;  /* 0x0000000807362825 */ /* 0x001fca00078e0036 */
[----:B------:R-:W5:Y:S02]  /*04f0*/  @P2 LD.E.64 R38, desc[UR8][R54.64] ;  /* 0x0000000836262980 */ /* 0x000f64000c101b00 */
[----:B------:R-:W0:Y:S01]  /*0500*/  @P3 LDC.64 R62, c[0x0][0x3e8] ;  /* 0x0000fa00ff3e3b82 */ /* 0x000e220000000a00 */
[C---:B-1----:R-:W-:Y:S01]  /*0510*/  @P2 IMAD.WIDE.U32 R56, R7.reuse, 0x8, R56 ;  /* 0x0000000807382825 */ /* 0x042fe200078e0038 */
[----:B------:R-:W-:-:S04]  /*0520*/  @P2 IADD3 R7, PT, PT, R7, 0x20, RZ ;  /* 0x0000002007072810 */ /* 0x000fc80007ffe0ff */
[----:B------:R-:W5:Y:S02]  /*0530*/  @P2 LDG.E.64 R22, desc[UR8][R56.64] ;  /* 0x0000000838162981 */ /* 0x000f64000c1e1b00 */
[----:B------:R-:W1:Y:S08]  /*0540*/  @P4 LDC.64 R64, c[0x0][0x3d0] ;  /* 0x0000f400ff404b82 */ /* 0x000e700000000a00 */
[----:B------:R-:W4:Y:S08]  /*0550*/  @P4 LDC.64 R68, c[0x0][0x3e8] ;  /* 0x0000fa00ff444b82 */ /* 0x000f300000000a00 */
[----:B------:R-:W4:Y:S01]  /*0560*/  @P4 LDC.64 R66, c[0x0][0x438] ;  /* 0x00010e00ff424b82 */ /* 0x000f220000000a00 */
[----:B--2---:R-:W-:-:S04]  /*0570*/  @P3 IMAD.WIDE.U32 R58, R7, 0x8, R58 ;  /* 0x00000008073a3825 */ /* 0x004fc800078e003a */
[C---:B---3--:R-:W-:Y:S01]  /*0580*/  @P3 IMAD.WIDE.U32 R60, R7.reuse, 0x8, R60 ;  /* 0x00000008073c3825 */ /* 0x048fe200078e003c */
[----:B------:R-:W5:Y:S02]  /*0590*/  @P3 LDG.E.64 R10, desc[UR8][R58.64] ;  /* 0x000000083a0a3981 */ /* 0x000f64000c1e1b00 */
[----:B------:R-:W2:Y:S01]  /*05a0*/  @P0 LDC.64 R4, c[0x0][0x3d0] ;  /* 0x0000f400ff040b82 */ /* 0x000ea20000000a00 */
[C---:B0-----:R-:W-:Y:S01]  /*05b0*/  @P3 IMAD.WIDE.U32 R62, R7.reuse, 0x8, R62 ;  /* 0x00000008073e3825 */ /* 0x041fe200078e003e */
[----:B------:R-:W5:Y:S03]  /*05c0*/  @P3 LD.E.64 R36, desc[UR8][R60.64] ;  /* 0x000000083c243980 */ /* 0x000f66000c101b00 */
[----:B------:R-:W-:Y:S01]  /*05d0*/  @P3 VIADD R7, R7, 0x20 ;  /* 0x0000002007073836 */ /* 0x000fe20000000000 */
[----:B------:R-:W5:Y:S02]  /*05e0*/  @P3 LDG.E.64 R24, desc[UR8][R62.64] ;  /* 0x000000083e183981 */ /* 0x000f64000c1e1b00 */
[----:B------:R-:W0:Y:S01]  /*05f0*/  @P0 LDC.64 R28, c[0x0][0x3e8] ;  /* 0x0000fa00ff1c0b82 */ /* 0x000e220000000a00 */
[----:B-1----:R-:W-:-:S04]  /*0600*/  @P4 IMAD.WIDE.U32 R64, R7, 0x8, R64 ;  /* 0x0000000807404825 */ /* 0x002fc800078e0040 */
[C---:B----4-:R-:W-:Y:S01]  /*0610*/  @P4 IMAD.WIDE.U32 R68, R7.reuse, 0x8, R68 ;  /* 0x0000000807444825 */ /* 0x050fe200078e0044 */
[----:B------:R-:W5:Y:S02]  /*0620*/  @P4 LDG.E.64 R8, desc[UR8][R64.64] ;  /* 0x0000000840084981 */ /* 0x000f64000c1e1b00 */
[----:B------:R-:W1:Y:S01]  /*0630*/  @P0 LDC.64 R50, c[0x0][0x438] ;  /* 0x00010e00ff320b82 */ /* 0x000e620000000a00 */
[----:B------:R-:W-:Y:S01]  /*0640*/  @P4 IMAD.WIDE.U32 R66, R7, 0x8, R66 ;  /* 0x0000000807424825 */ /* 0x000fe200078e0042 */
[----:B------:R-:W5:Y:S04]  /*0650*/  @P4 LDG.E.64 R26, desc[UR8][R68.64] ;  /* 0x00000008441a4981 */ /* 0x000f68000c1e1b00 */
[----:B------:R-:W5:Y:S01]  /*0660*/  @P4 LD.E.64 R2, desc[UR8][R66.64] ;  /* 0x0000000842024980 */ /* 0x000f62000c101b00 */
[----:B--2---:R-:W-:-:S05]  /*0670*/  @P0 IMAD.WIDE.U32 R4, R46, 0x8, R4 ;  /* 0x000000082e040825 */ /* 0x004fca00078e0004 */
[----:B------:R1:W5:Y:S01]  /*0680*/  @P0 LDG.E.64 R12, desc[UR8][R4.64] ;  /* 0x00000008040c0981 */ /* 0x000362000c1e1b00 */
[----:B0-----:R-:W-:-:S05]  /*0690*/  @P0 IMAD.WIDE.U32 R28, R46, 0x8, R28 ;  /* 0x000000082e1c0825 */ /* 0x001fca00078e001c */
[----:B------:R0:W5:Y:S01]  /*06a0*/  @P0 LDG.E.64 R14, desc[UR8][R28.64] ;  /* 0x000000081c0e0981 */ /* 0x000162000c1e1b00 */
[----:B-1----:R-:W-:-:S05]  /*06b0*/  @P0 IMAD.WIDE.U32 R4, R46, 0x8, R50 ;  /* 0x000000082e040825 */ /* 0x002fca00078e0032 */
[----:B------:R0:W5:Y:S01]  /*06c0*/  @P0 LD.E.64 R42, desc[UR8][R4.64] ;  /* 0x00000008042a0980 */ /* 0x000162000c101b00 */
[----:B------:R-:W-:Y:S01]  /*06d0*/  ISETP.GE.U32.AND P0, PT, R48, 0xc0, PT ;  /* 0x000000c03000780c */ /* 0x000fe20003f06070 */
[----:B------:R-:W-:-:S12]  /*06e0*/  @P4 VIADD R7, R7, 0x20 ;  /* 0x0000002007074836 */ /* 0x000fd80000000000 */
[----:B0-----:R-:W-:Y:S05]  /*06f0*/  @!P0 BRA `(.L_x_24293) ;  /* 0x0000000400008947 */ /* 0x001fea0003800000 */
        /* <DEDUP_REMOVED lines=10> */
.L_x_24292:
        /* <DEDUP_REMOVED lines=17> */
[----:B------:R1:W5:Y:S02]  /*08b0*/  @P1 LDG.E.64 R18, desc[UR8][R34.64] ;  /* 0x0000000822121981 */ /* 0x000364000c1e1b00 */
[----:B------:R-:W0:Y:S01]  /*08c0*/  @P3 LDC.64 R62, c[0x0][0x3e8] ;  /* 0x0000fa00ff3e3b82 */ /* 0x000e220000000a00 */
[----:B--2---:R-:W-:-:S05]  /*08d0*/  @P2 IMAD.WIDE.U32 R56, R7, 0x8, R50 ;  /* 0x0000000807382825 */ /* 0x004fca00078e0032 */
[----:B------:R1:W5:Y:S02]  /*08e0*/  @P2 LDG.E.64 R20, desc[UR8][R56.64] ;  /* 0x0000000838142981 */ /* 0x000364000c1e1b00 */
[----:B------:R-:W2:Y:S01]  /*08f0*/  @P4 LDC.64 R64, c[0x0][0x3d0] ;  /* 0x0000f400ff404b82 */ /* 0x000ea20000000a00 */
[----:B---3--:R-:W-:-:S04]  /*0900*/  @P2 IMAD.WIDE.U32 R58, R7, 0x8, R58 ;  /* 0x00000008073a2825 */ /* 0x008fc800078e003a */
[----:B------:R-:W-:Y:S01]  /*0910*/  @P2 VIADD R7, R7, 0x20 ;  /* 0x0000002007072836 */ /* 0x000fe20000000000 */
        /* <DEDUP_REMOVED lines=13> */
[----:B------:R2:W5:Y:S03]  /*09f0*/  @P4 LDG.E.64 R8, desc[UR8][R64.64] ;  /* 0x0000000840084981 */ /* 0x000566000c1e1b00 */
[----:B------:R-:W-:Y:S01]  /*0a00*/  @P4 VIADD R7, R7, 0x20 ;  /* 0x0000002007074836 */ /* 0x000fe20000000000 */
[----:B------:R2:W5:Y:S03]  /*0a10*/  @P4 LDG.E.64 R26, desc[UR8][R66.64] ;  /* 0x00000008421a4981 */ /* 0x000566000c1e1b00 */
[----:B----4-:R-:W-:-:S04]  /*0a20*/  @P5 IMAD.WIDE.U32 R50, R7, 0x8, R68 ;  /* 0x0000000807325825 */ /* 0x010fc800078e0044 */
        /* <DEDUP_REMOVED lines=13> */
.L_x_24293:
[----:B------:R-:W-:Y:S05]  /*0b00*/  BSYNC.RECONVERGENT B0 ;  /* 0x0000000000007941 */ /* 0x000fea0003800200 */
.L_x_24291:
[----:B------:R-:W0:Y:S02]  /*0b10*/  LDCU UR4, c[0x0][0x384] ;  /* 0x00007080ff0477ac */ /* 0x000e240008000800 */
[----:B0-----:R-:W-:-:S13]  /*0b20*/  ISETP.GE.AND P0, PT, R45, UR4, PT ;  /* 0x000000042d007c0c */ /* 0x001fda000bf06270 */
[----:B------:R-:W-:Y:S05]  /*0b30*/  @P0 EXIT ;  /* 0x000000000000094d */ /* 0x000fea0003800000 */
[----:B-----5:R-:W-:Y:S01]  /*0b40*/  IMAD.MOV.U32 R84, RZ, RZ, R10 ;  /* 0x000000ffff547224 */ /* 0x020fe200078e000a */
[----:B------:R-:W-:Y:S01]  /*0b50*/  SHF.R.U64 R85, R10, 0x10, R11 ;  /* 0x000000100a557819 */ /* 0x000fe2000000120b */
[----:B------:R-:W-:Y:S01]  /*0b60*/  IMAD.MOV.U32 R86, RZ, RZ, R8 ;  /* 0x000000ffff567224 */ /* 0x000fe200078e0008 */
[--C-:B------:R-:W-:Y:S01]  /*0b70*/  SHF.R.U64 R89, R8, 0x10, R9.reuse ;  /* 0x0000001008597819 */ /* 0x100fe20000001209 */
[--C-:B------:R-:W-:Y:S01]  /*0b80*/  IMAD.MOV.U32 R10, RZ, RZ, R9.reuse ;  /* 0x000000ffff0a7224 */ /* 0x100fe200078e0009 */
[----:B------:R-:W-:Y:S01]  /*0b90*/  SHF.R.U32.HI R7, RZ, 0x10, R9 ;  /* 0x00000010ff077819 */ /* 0x000fe20000011609 */
[----:B------:R-:W-:Y:S01]  /*0ba0*/  IMAD.HI.U32 R8, R44, -0x2daee0ad, RZ ;  /* 0xd2511f532c087827 */ /* 0x000fe200078e00ff */
[----:B------:R-:W-:Y:S01]  /*0bb0*/  MOV R32, R15 ;  /* 0x0000000f00207202 */ /* 0x000fe20000000f00 */
[----:B------:R-:W0:Y:S01]  /*0bc0*/  LDCU.64 UR4, c[0x0][0x3e0] ;  /* 0x00007c00ff0477ac */ /* 0x000e220008000a00 */
[--C-:B------:R-:W-:Y:S01]  /*0bd0*/  SHF.R.U64 R64, R14, 0x10, R15.reuse ;  /* 0x000000100e407819 */ /* 0x100fe2000000120f */
[----:B------:R-:W-:Y:S01]  /*0be0*/  IMAD.HI.U32 R9, R47, -0x326172a9, RZ ;  /* 0xcd9e8d572f097827 */ /* 0x000fe200078e00ff */
[----:B------:R-:W-:Y:S01]  /*0bf0*/  SHF.R.U32.HI R34, RZ, 0x10, R15 ;  /* 0x00000010ff227819 */ /* 0x000fe2000001160f */
[----:B------:R-:W-:Y:S01]  /*0c00*/  BSSY B0, `(.L_x_24294) ;  /* 0x00011b8000007945 */ /* 0x000fe20003800000 */
[----:B------:R-:W-:Y:S01]  /*0c10*/  LOP3.LUT R8, R8, UR7, RZ, 0x3c, !PT ;  /* 0x0000000708087c12 */ /* 0x000fe2000f8e3cff */
[----:B------:R-:W-:Y:S01]  /*0c20*/  IMAD.MOV.U32 R63, RZ, RZ, R14 ;  /* 0x000000ffff3f7224 */ /* 0x000fe200078e000e */
[----:B------:R-:W-:Y:S01]  /*0c30*/  MOV R14, R13 ;  /* 0x0000000d000e7202 */ /* 0x000fe20000000f00 */
[----:B------:R-:W-:Y:S01]  /*0c40*/  IMAD.MOV.U32 R65, RZ, RZ, R18 ;  /* 0x000000ffff417224 */ /* 0x000fe200078e0012 */
[----:B------:R-:W-:Y:S01]  /*0c50*/  LOP3.LUT R9, R0, UR6, R9, 0x96, !PT ;  /* 0x0000000600097c12 */ /* 0x000fe2000f8e9609 */
[----:B------:R-:W-:Y:S01]  /*0c60*/  IMAD.MOV.U32 R15, RZ, RZ, R19 ;  /* 0x000000ffff0f7224 */ /* 0x000fe200078e0013 */
[--C-:B------:R-:W-:Y:S01]  /*0c70*/  SHF.R.U64 R68, R22, 0x10, R23.reuse ;  /* 0x0000001016447819 */ /* 0x100fe20000001217 */
[----:B------:R-:W-:Y:S01]  /*0c80*/  IMAD.MOV.U32 R78, RZ, RZ, R12 ;  /* 0x000000ffff4e7224 */ /* 0x000fe200078e000c */
[--C-:B------:R-:W-:Y:S01]  /*0c90*/  SHF.R.U32.HI R49, RZ, 0x10, R23.reuse ;  /* 0x00000010ff317819 */ /* 0x100fe20000011617 */
[----:B------:R-:W-:Y:S01]  /*0ca0*/  IMAD.MOV.U32 R33, RZ, RZ, R23 ;  /* 0x000000ffff217224 */ /* 0x000fe200078e0017 */
[----:B------:R-:W-:Y:S01]  /*0cb0*/  SHF.R.U64 R72, R26, 0x10, R27 ;  /* 0x000000101a487819 */ /* 0x000fe2000000121b */
[----:B------:R-:W-:Y:S01]  /*0cc0*/  IMAD.MOV.U32 R71, RZ, RZ, R26 ;  /* 0x000000ffff477224 */ /* 0x000fe200078e001a */
[----:B------:R-:W-:Y:S01]  /*0cd0*/  SHF.R.U64 R70, R24, 0x10, R25 ;  /* 0x0000001018467819 */ /* 0x000fe20000001219 */
[----:B------:R-:W-:Y:S01]  /*0ce0*/  IMAD.MOV.U32 R69, RZ, RZ, R24 ;  /* 0x000000ffff457224 */ /* 0x000fe200078e0018 */
[--C-:B------:R-:W-:Y:S01]  /*0cf0*/  SHF.R.U32.HI R26, RZ, 0x10, R27.reuse ;  /* 0x00000010ff1a7819 */ /* 0x100fe2000001161b */
[----:B------:R-:W-:Y:S01]  /*0d00*/  IMAD.MOV.U32 R23, RZ, RZ, R27 ;  /* 0x000000ffff177224 */ /* 0x000fe200078e001b */
[----:B------:R-:W-:Y:S01]  /*0d10*/  SHF.R.U64 R66, R18, 0x10, R19 ;  /* 0x0000001012427819 */ /* 0x000fe20000001213 */
[--C-:B------:R-:W-:Y:S01]  /*0d20*/  IMAD.MOV.U32 R24, RZ, RZ, R31.reuse ;  /* 0x000000ffff187224 */ /* 0x100fe200078e001f */
[--C-:B------:R-:W-:Y:S01]  /*0d30*/  SHF.R.U64 R77, R30, 0x10, R31.reuse ;  /* 0x000000101e4d7819 */ /* 0x100fe2000000121f */
[----:B------:R-:W-:Y:S01]  /*0d40*/  IMAD.MOV.U32 R80, RZ, RZ, R16 ;  /* 0x000000ffff507224 */ /* 0x000fe200078e0010 */
[----:B------:R-:W-:Y:S01]  /*0d50*/  SHF.R.U32.HI R27, RZ, 0x10, R31 ;  /* 0x00000010ff1b7819 */ /* 0x000fe2000001161f */
[--C-:B------:R-:W-:Y:S01]  /*0d60*/  IMAD.MOV.U32 R18, RZ, RZ, R17.reuse ;  /* 0x000000ffff127224 */ /* 0x100fe200078e0011 */
[--C-:B------:R-:W-:Y:S01]  /*0d70*/  SHF.R.U64 R81, R16, 0x10, R17.reuse ;  /* 0x0000001010517819 */ /* 0x100fe20000001211 */
[----:B------:R-:W-:Y:S01]  /*0d80*/  IMAD.HI.U32 R16, R9, -0x2daee0ad, RZ ;  /* 0xd2511f5309107827 */ /* 0x000fe200078e00ff */
[----:B------:R-:W-:Y:S01]  /*0d90*/  SHF.R.U32.HI R31, RZ, 0x10, R17 ;  /* 0x00000010ff1f7819 */ /* 0x000fe20000011611 */
[----:B0-----:R-:W-:Y:S01]  /*0da0*/  UISETP.NE.U32.AND UP0, UPT, UR4, URZ, UPT ;  /* 0x000000ff0400728c */ /* 0x001fe2000bf05070 */
[----:B------:R-:W-:Y:S01]  /*0db0*/  PRMT R65, R65, 0x5410, R15 ;  /* 0x0000541041417816 */ /* 0x000fe2000000000f */
[----:B------:R-:W-:Y:S01]  /*0dc0*/  IMAD R15, R47, -0x326172a9, RZ ;  /* 0xcd9e8d572f0f7824 */ /* 0x000fe200078e02ff */
[----:B------:R-:W-:Y:S01]  /*0dd0*/  PRMT R78, R78, 0x5410, R14 ;  /* 0x000054104e4e7816 */ /* 0x000fe2000000000e */
[----:B------:R-:W-:Y:S01]  /*0de0*/  IMAD R17, R44, -0x2daee0ad, RZ ;  /* 0xd2511f532c117824 */ /* 0x000fe200078e02ff */
[----:B------:R-:W-:Y:S01]  /*0df0*/  PRMT R80, R80, 0x5410, R18 ;  /* 0x0000541050507816 */ /* 0x000fe20000000012 */
[C---:B------:R-:W-:Y:S01]  /*0e00*/  IMAD.HI.U32 R14, R8.reuse, -0x326172a9, RZ ;  /* 0xcd9e8d57080e7827 */ /* 0x040fe200078e00ff */
[----:B------:R-:W-:Y:S01]  /*0e10*/  MOV R76, R30 ;  /* 0x0000001e004c7202 */ /* 0x000fe20000000f00 */
[----:B------:R-:W0:Y:S01]  /*0e20*/  LDCU.U8 UR4, c[0x0][0x410] ;  /* 0x00008200ff0477ac */ /* 0x000e220008000000 */
[----:B------:R-:W-:Y:S01]  /*0e30*/  LOP3.LUT R16, R17, UR14, R16, 0x96, !PT ;  /* 0x0000000e11107c12 */ /* 0x000fe2000f8e9610 */
[----:B------:R-:W-:Y:S01]  /*0e40*/  IMAD R18, R9, -0x2daee0ad, RZ ;  /* 0xd2511f5309127824 */ /* 0x000fe200078e02ff */
[----:B------:R-:W-:Y:S01]  /*0e50*/  LOP3.LUT R14, R15, UR13, R14, 0x96, !PT ;  /* 0x0000000d0f0e7c12 */ /* 0x000fe2000f8e960e */
[----:B------:R-:W-:Y:S01]  /*0e60*/  IMAD R15, R8, -0x326172a9, RZ ;  /* 0xcd9e8d57080f7824 */ /* 0x000fe200078e02ff */
[--C-:B------:R-:W-:Y:S01]  /*0e70*/  SHF.R.U64 R79, R12, 0x10, R13.reuse ;  /* 0x000000100c4f7819 */ /* 0x100fe2000000120d */
[----:B------:R-:W-:Y:S01]  /*0e80*/  IMAD.HI.U32 R8, R16, -0x326172a9, RZ ;  /* 0xcd9e8d5710087827 */ /* 0x000fe200078e00ff */
[----:B------:R-:W-:Y:S01]  /*0e90*/  SHF.R.U32.HI R30, RZ, 0x10, R13 ;  /* 0x00000010ff1e7819 */ /* 0x000fe2000001160d */
[----:B------:R-:W-:Y:S01]  /*0ea0*/  UISETP.NE.AND.EX UP0, UPT, UR5, URZ, UPT, UP0 ;  /* 0x000000ff0500728c */ /* 0x000fe2000bf05300 */
[--C-:B------:R-:W-:Y:S01]  /*0eb0*/  SHF.R.U64 R83, R20, 0x10, R21.reuse ;  /* 0x0000001014537819 */ /* 0x100fe20000001215 */
[----:B------:R-:W-:Y:S01]  /*0ec0*/  IMAD.HI.U32 R9, R14, -0x2daee0ad, RZ ;  /* 0xd2511f530e097827 */ /* 0x000fe200078e00ff */
[----:B------:R-:W-:Y:S01]  /*0ed0*/  LOP3.LUT R8, R15, UR15, R8, 0x96, !PT ;  /* 0x0000000f0f087c12 */ /* 0x000fe2000f8e9608 */
[----:B------:R-:W1:Y:S01]  /*0ee0*/  LDCU UR31, c[0x0][0x388] ;  /* 0x00007100ff1f77ac */ /* 0x000e620008000800 */
[----:B------:R-:W-:Y:S01]  /*0ef0*/  SHF.R.U32.HI R13, RZ, 0x10, R21 ;  /* 0x00000010ff0d7819 */ /* 0x000fe20000011615 */
[----:B------:R-:W-:Y:S01]  /*0f00*/  IMAD R15, R16, -0x326172a9, RZ ;  /* 0xcd9e8d57100f7824 */ /* 0x000fe200078e02ff */
[----:B------:R-:W-:Y:S01]  /*0f10*/  LOP3.LUT R9, R18, UR16, R9, 0x96, !PT ;  /* 0x0000001012097c12 */ /* 0x000fe2000f8e9609 */
[----:B------:R-:W-:Y:S01]  /*0f20*/  IMAD R17, R14, -0x2daee0ad, RZ ;  /* 0xd2511f530e117824 */ /* 0x000fe200078e02ff */
[----:B------:R-:W-:Y:S01]  /*0f30*/  MOV R12, R11 ;  /* 0x0000000b000c7202 */ /* 0x000fe20000000f00 */
[----:B------:R-:W-:Y:S01]  /*0f40*/  IMAD.HI.U32 R16, R8, -0x2daee0ad, RZ ;  /* 0xd2511f5308107827 */ /* 0x000fe200078e00ff */
[----:B------:R-:W-:Y:S01]  /*0f50*/  PRMT R83, R83, 0x5410, R13 ;  /* 0x0000541053537816 */ /* 0x000fe2000000000d */
[----:B------:R-:W2:Y:S01]  /*0f60*/  LDCU UR12, c[0x0][0x448] ;  /* 0x00008900ff0c77ac */ /* 0x000ea20008000800 */
[----:B------:R-:W-:Y:S01]  /*0f70*/  PRMT R84, R84, 0x5410, R12 ;  /* 0x0000541054547816 */ /* 0x000fe2000000000c */
[----:B------:R-:W-:Y:S01]  /*0f80*/  IMAD.HI.U32 R14, R9, -0x326172a9, RZ ;  /* 0xcd9e8d57090e7827 */ /* 0x000fe200078e00ff */
[----:B------:R-:W-:Y:S01]  /*0f90*/  LOP3.LUT R16, R17, UR18, R16, 0x96, !PT ;  /* 0x0000001211107c12 */ /* 0x000fe2000f8e9610 */
[----:B------:R-:W3:Y:S01]  /*0fa0*/  LDCU.64 UR10, c[0x0][0x3a0] ;  /* 0x00007400ff0a77ac */ /* 0x000ee20008000a00 */
[----:B------:R-:W-:Y:S01]  /*0fb0*/  SHF.R.U32.HI R11, RZ, 0x10, R11 ;  /* 0x00000010ff0b7819 */ /* 0x000fe2000001160b */
        /* <DEDUP_REMOVED lines=10> */
[--C-:B------:R-:W-:Y:S01]  /*1060*/  SHF.R.U64 R90, R42, 0x10, R43.reuse ;  /* 0x000000102a5a7819 */ /* 0x100fe2000000122b */
[----:B------:R-:W-:Y:S01]  /*1070*/  IMAD R16, R16, -0x326172a9, RZ ;  /* 0xcd9e8d5710107824 */ /* 0x000fe200078e02ff */
[----:B------:R-:W-:Y:S01]  /*1080*/  LOP3.LUT R12, R13, UR20, R12, 0x96, !PT ;  /* 0x000000140d0c7c12 */ /* 0x000fe2000f8e960c */
[----:B------:R-:W-:Y:S01]  /*1090*/  IMAD R11, R14, -0x2daee0ad, RZ ;  /* 0xd2511f530e0b7824 */ /* 0x000fe200078e02ff */
[----:B------:R-:W-:Y:S01]  /*10a0*/  SHF.R.U32.HI R13, RZ, 0x10, R43 ;  /* 0x00000010ff0d7819 */ /* 0x000fe2000001162b */
[----:B------:R-:W-:Y:S01]  /*10b0*/  IMAD.HI.U32 R10, R8, -0x2daee0ad, RZ ;  /* 0xd2511f53080a7827 */ /* 0x000fe200078e00ff */
[----:B------:R-:W-:Y:S02]  /*10c0*/  SHF.R.U64 R91, R40, 0x10, R41 ;  /* 0x00000010285b7819 */ /* 0x000fe40000001229 */
[----:B------:R-:W-:Y:S01]  /*10d0*/  PRMT R90, R90, 0x5410, R13 ;  /* 0x000054105a5a7816 */ /* 0x000fe2000000000d */
[----:B------:R-:W-:Y:S01]  /*10e0*/  IMAD.HI.U32 R9, R12, -0x326172a9, RZ ;  /* 0xcd9e8d570c097827 */ /* 0x000fe200078e00ff */
[----:B------:R-:W-:-:S02]  /*10f0*/  LOP3.LUT R10, R11, UR22, R10, 0x96, !PT ;  /* 0x000000160b0a7c12 */ /* 0x000fc4000f8e960a */
[----:B------:R-:W-:Y:S01]  /*1100*/  SHF.R.U32.HI R13, RZ, 0x10, R41 ;  /* 0x00000010ff0d7819 */ /* 0x000fe20000011629 */
[----:B------:R-:W-:Y:S01]  /*1110*/  IMAD R11, R8, -0x2daee0ad, RZ ;  /* 0xd2511f53080b7824 */ /* 0x000fe200078e02ff */
[----:B------:R-:W-:Y:S01]  /*1120*/  LOP3.LUT R9, R16, UR21, R9, 0x96, !PT ;  /* 0x0000001510097c12 */ /* 0x000fe2000f8e9609 */
[----:B------:R-:W-:Y:S01]  /*1130*/  IMAD R12, R12, -0x326172a9, RZ ;  /* 0xcd9e8d570c0c7824 */ /* 0x000fe200078e02ff */
[----:B------:R-:W-:Y:S01]  /*1140*/  PRMT R91, R91, 0x5410, R13 ;  /* 0x000054105b5b7816 */ /* 0x000fe2000000000d */
[----:B------:R-:W-:Y:S01]  /*1150*/  IMAD.HI.U32 R7, R10, -0x326172a9, RZ ;  /* 0xcd9e8d570a077827 */ /* 0x000fe200078e00ff */
[----:B------:R-:W-:Y:S02]  /*1160*/  SHF.R.U64 R102, R36, 0x10, R37 ;  /* 0x0000001024667819 */ /* 0x000fe40000001225 */
[----:B------:R-:W-:Y:S01]  /*1170*/  SHF.R.U32.HI R35, RZ, 0x10, R19 ;  /* 0x00000010ff237819 */ /* 0x000fe20000011613 */
[----:B------:R-:W-:Y:S01]  /*1180*/  IMAD.HI.U32 R8, R9, -0x2daee0ad, RZ ;  /* 0xd2511f5309087827 */ /* 0x000fe200078e00ff */
[----:B------:R-:W-:-:S02]  /*1190*/  LOP3.LUT R7, R12, UR23, R7, 0x96, !PT ;  /* 0x000000170c077c12 */ /* 0x000fc4000f8e9607 */
[----:B------:R-:W-:Y:S01]  /*11a0*/  MOV R67, R22 ;  /* 0x0000001600437202 */ /* 0x000fe20000000f00 */
[----:B------:R-:W-:Y:S01]  /*11b0*/  IMAD R12, R9, -0x2daee0ad, RZ ;  /* 0xd2511f53090c7824 */ /* 0x000fe200078e02ff */
[----:B------:R-:W-:Y:S01]  /*11c0*/  LOP3.LUT R8, R11, UR24, R8, 0x96, !PT ;  /* 0x000000180b087c12 */ /* 0x000fe2000f8e9608 */
[----:B------:R-:W-:Y:S01]  /*11d0*/  IMAD R10, R10, -0x326172a9, RZ ;  /* 0xcd9e8d570a0a7824 */ /* 0x000fe200078e02ff */
[----:B------:R-:W-:Y:S01]  /*11e0*/  PRMT R68, R68, 0x5410, R49 ;  /* 0x0000541044447816 */ /* 0x000fe20000000031 */
[----:B------:R-:W-:Y:S01]  /*11f0*/  IMAD.HI.U32 R11, R7, -0x2daee0ad, RZ ;  /* 0xd2511f53070b7827 */ /* 0x000fe200078e00ff */
[----:B------:R-:W-:Y:S02]  /*1200*/  MOV R22, R25 ;  /* 0x0000001900167202 */ /* 0x000fe40000000f00 */
[----:B------:R-:W-:Y:S01]  /*1210*/  MOV R56, R28 ;  /* 0x0000001c00387202 */ /* 0x000fe20000000f00 */
[----:B------:R-:W-:Y:S01]  /*1220*/  IMAD.HI.U32 R9, R8, -0x326172a9, RZ ;  /* 0xcd9e8d5708097827 */ /* 0x000fe200078e00ff */
[----:B------:R-:W-:-:S02]  /*1230*/  LOP3.LUT R11, R12, UR26, R11, 0x96, !PT ;  /* 0x0000001a0c0b7c12 */ /* 0x000fc4000f8e960b */
[----:B------:R-:W-:Y:S01]  /*1240*/  SHF.R.U32.HI R12, RZ, 0x10, R37 ;  /* 0x00000010ff0c7819 */ /* 0x000fe20000011625 */
[----:B------:R-:W-:Y:S01]  /*1250*/  IMAD R13, R7, -0x2daee0ad, RZ ;  /* 0xd2511f53070d7824 */ /* 0x000fe200078e02ff */
[----:B------:R-:W-:Y:S01]  /*1260*/  LOP3.LUT R9, R10, UR25, R9, 0x96, !PT ;  /* 0x000000190a097c12 */ /* 0x000fe2000f8e9609 */
[----:B------:R-:W-:Y:S01]  /*1270*/  IMAD R8, R8, -0x326172a9, RZ ;  /* 0xcd9e8d5708087824 */ /* 0x000fe200078e02ff */
[--C-:B------:R-:W-:Y:S01]  /*1280*/  SHF.R.U64 R57, R28, 0x10, R29.reuse ;  /* 0x000000101c397819 */ /* 0x100fe2000000121d */
[----:B------:R-:W-:Y:S01]  /*1290*/  IMAD.HI.U32 R7, R11, -0x326172a9, RZ ;  /* 0xcd9e8d570b077827 */ /* 0x000fe200078e00ff */
[----:B------:R-:W-:Y:S02]  /*12a0*/  SHF.R.U32.HI R58, RZ, 0x10, R29 ;  /* 0x00000010ff3a7819 */ /* 0x000fe4000001161d */
[----:B------:R-:W-:Y:S01]  /*12b0*/  PRMT R102, R102, 0x5410, R12 ;  /* 0x0000541066667816 */ /* 0x000fe2000000000c */
[----:B------:R-:W-:Y:S01]  /*12c0*/  IMAD.HI.U32 R10, R9, -0x2daee0ad, RZ ;  /* 0xd2511f53090a7827 */ /* 0x000fe200078e00ff */
[----:B------:R-:W-:-:S02]  /*12d0*/  LOP3.LUT R7, R8, UR27, R7, 0x96, !PT ;  /* 0x0000001b08077c12 */ /* 0x000fc4000f8e9607 */
        /* <DEDUP_REMOVED lines=8> */
[----:B------:R-:W-:Y:S01]  /*1360*/  MOV R82, R20 ;  /* 0x0000001400527202 */ /* 0x000fe20000000f00 */
[----:B------:R-:W-:Y:S01]  /*1370*/  IMAD.HI.U32 R49, R7, -0x2daee0ad, RZ ;  /* 0xd2511f5307317827 */ /* 0x000fe200078e00ff */
[----:B------:R-:W-:-:S02]  /*1380*/  SHF.R.U64 R92, R38, 0x10, R39 ;  /* 0x00000010265c7819 */ /* 0x000fc40000001227 */
[----:B------:R-:W-:Y:S01]  /*1390*/  SHF.R.U32.HI R14, RZ, 0x10, R39 ;  /* 0x00000010ff0e7819 */ /* 0x000fe20000011627 */
[----:B------:R-:W-:Y:S01]  /*13a0*/  IMAD.HI.U32 R50, R10, -0x326172a9, RZ ;  /* 0xcd9e8d570a327827 */ /* 0x000fe200078e00ff */
[--C-:B------:R-:W-:Y:S02]  /*13b0*/  SHF.R.U64 R104, R2, 0x10, R3.reuse ;  /* 0x0000001002687819 */ /* 0x100fe40000001203 */
[----:B------:R-:W-:Y:S01]  /*13c0*/  SHF.R.U32.HI R12, RZ, 0x10, R3 ;  /* 0x00000010ff0c7819 */ /* 0x000fe20000011603 */
[----:B------:R-:W-:Y:S01]  /*13d0*/  HADD2.F32 R51, -RZ, R4.H0_H0 ;  /* 0x20000004ff337230 */ /* 0x000fe20000004100 */
[----:B------:R-:W-:Y:S01]  /*13e0*/  PRMT R63, R63, 0x5410, R32 ;  /* 0x000054103f3f7816 */ /* 0x000fe20000000020 */
[----:B------:R-:W-:Y:S01]  /*13f0*/  HADD2.F32 R52, -RZ, R5.H0_H0 ;  /* 0x20000005ff347230 */ /* 0x000fe20000004100 */
[----:B------:R-:W-:Y:S01]  /*1400*/  PRMT R64, R64, 0x5410, R34 ;  /* 0x0000541040407816 */ /* 0x000fe20000000022 */
[----:B------:R-:W-:Y:S01]  /*1410*/  IMAD.MOV.U32 R54, RZ, RZ, RZ ;  /* 0x000000ffff367224 */ /* 0x000fe200078e00ff */
        /* <DEDUP_REMOVED lines=23> */
[----:B-123--:R-:W-:-:S07]  /*1590*/  LOP3.LUT R53, R6, 0x3, RZ, 0xc0, !PT ;  /* 0x0000000306357812 */ /* 0x00efce00078ec0ff */
.L_x_24571:
        /* <DEDUP_REMOVED lines=35> */
.L_x_28678:
[----:B------:R-:W-:Y:S05]  /*17d0*/  BRX R34 -0x17e0                                        (*"BRANCH_TARGETS .L_x_28679,.L_x_28680,.L_x_28681"*) ;  /* 0xffffffe822087949 */ /* 0x000fea000383ffff */
.L_x_28681:
[----:B------:R-:W-:Y:S01]  /*17e0*/  VIADD R34, R53, 0x1 ;  /* 0x0000000135227836 */ /* 0x000fe20000000000 */
[----:B------:R-:W-:Y:S01]  /*17f0*/  MOV R88, R61 ;  /* 0x0000003d00587202 */ /* 0x000fe20000000f00 */
[----:B------:R-:W-:Y:S01]  /*1800*/  IMAD.MOV.U32 R35, RZ, RZ, R50 ;  /* 0x000000ffff237224 */ /* 0x000fe200078e0032 */
[----:B------:R-:W-:Y:S06]  /*1810*/  BRA `(.L_x_24299) ;  /* 0x0000000000f47947 */ /* 0x000fec0003800000 */
.L_x_28679:
[----:B------:R-:W-:Y:S01]  /*1820*/  IMAD.MOV.U32 R88, RZ, RZ, R61 ;  /* 0x000000ffff587224 */ /* 0x000fe200078e003d */
[----:B------:R-:W-:Y:S01]  /*1830*/  MOV R34, 0x3 ;  /* 0x0000000300227802 */ /* 0x000fe20000000f00 */
[----:B------:R-:W-:Y:S01]  /*1840*/  IMAD.MOV.U32 R35, RZ, RZ, R49 ;  /* 0x000000ffff237224 */ /* 0x000fe200078e0031 */
[----:B------:R-:W-:Y:S06]  /*1850*/  BRA `(.L_x_24299) ;  /* 0x0000000000e47947 */ /* 0x000fec0003800000 */
.L_x_28680:
        /* <DEDUP_REMOVED lines=13> */
.L_x_24301:
[----:B------:R-:W-:Y:S05]  /*1930*/  BSYNC.RECONVERGENT B3 ;  /* 0x0000000000037941 */ /* 0x000fea0003800200 */
.L_x_24300:
        /* <DEDUP_REMOVED lines=43> */
.L_x_24299:
[----:B------:R-:W-:Y:S05]  /*1bf0*/  BSYNC.RECONVERGENT B2 ;  /* 0x0000000000027941 */ /* 0x000fea0003800200 */
.L_x_24298:
[----:B------:R-:W0:Y:S01]  /*1c00*/  LDC R33, c[0x0][0x408] ;  /* 0x00010200ff217b82 */ /* 0x000e220000000800 */
[----:B------:R-:W-:Y:S01]  /*1c10*/  I2FP.F32.U32 R74, R35 ;  /* 0x00000023004a7245 */ /* 0x000fe20000201000 */
[----:B------:R-:W-:Y:S02]  /*1c20*/  IMAD.MOV.U32 R87, RZ, RZ, 0x2f800000 ;  /* 0x2f800000ff577424 */ /* 0x000fe400078e00ff */
[----:B-----5:R-:W-:Y:S01]  /*1c30*/  FMUL.FTZ R8, R8, R32 ;  /* 0x0000002008087220 */ /* 0x020fe20000410000 */
[----:B------:R-:W-:Y:S01]  /*1c40*/  ISETP.NE.AND P1, PT, R34, 0x1, PT ;  /* 0x000000012200780c */ /* 0x000fe20003f25270 */
[----:B------:R-:W-:Y:S02]  /*1c50*/  HADD2.F32 R53, -RZ, R63.H0_H0 ;  /* 0x2000003fff357230 */ /* 0x000fe40000004100 */
[----:B------:R-:W-:Y:S01]  /*1c60*/  FFMA.FTZ R74, R74, R87, 1.1641532182693481445e-10 ;  /* 0x2f0000004a4a7423 */ /* 0x000fe20000010057 */
[----:B------:R-:W-:Y:S01]  /*1c70*/  BSSY.RECONVERGENT B2, `(.L_x_24302) ;  /* 0x000004b000027945 */ /* 0x000fe20003800200 */
[----:B------:R-:W1:Y:S01]  /*1c80*/  LDC R61, c[0x0][0x404] ;  /* 0x00010100ff3d7b82 */ /* 0x000e620000000800 */
[----:B0-----:R-:W-:-:S02]  /*1c90*/  FMUL.FTZ R8, R8, R33 ;  /* 0x0000002108087220 */ /* 0x001fc40000410000 */
[----:B-1----:R-:W-:-:S04]  /*1ca0*/  FSETP.GTU.FTZ.AND P0, PT, R74, R61, PT ;  /* 0x0000003d4a00720b */ /* 0x002fc80003f1c000 */
        /* <DEDUP_REMOVED lines=14> */
.L_x_24304:
        /* <DEDUP_REMOVED lines=13> */
.L_x_24306:
[----:B------:R-:W-:Y:S05]  /*1e60*/  BSYNC.RECONVERGENT B3 ;  /* 0x0000000000037941 */ /* 0x000fea0003800200 */
.L_x_24305:
        /* <DEDUP_REMOVED lines=43> */
.L_x_24303:
[----:B------:R-:W-:Y:S05]  /*2120*/  BSYNC.RECONVERGENT B2 ;  /* 0x0000000000027941 */ /* 0x000fea0003800200 */
.L_x_24302:
[----:B------:R-:W-:Y:S01]  /*2130*/  I2FP.F32.U32 R34, R35 ;  /* 0x0000002300227245 */ /* 0x000fe20000201000 */
[----:B------:R-:W-:Y:S01]  /*2140*/  FMUL.FTZ R74, R9, R32 ;  /* 0x00000020094a7220 */ /* 0x000fe20000410000 */
[----:B------:R-:W-:Y:S01]  /*2150*/  ISETP.NE.AND P2, PT, R53, 0x1, PT ;  /* 0x000000013500780c */ /* 0x000fe20003f45270 */
[----:B------:R-:W-:Y:S01]  /*2160*/  HADD2.F32 R9, -RZ, R64.H0_H0 ;  /* 0x20000040ff097230 */ /* 0x000fe20000004100 */
[----:B------:R-:W-:Y:S01]  /*2170*/  BSSY.RECONVERGENT B2, `(.L_x_24307) ;  /* 0x000004b000027945 */ /* 0x000fe20003800200 */
[----:B------:R-:W-:Y:S01]  /*2180*/  FFMA.FTZ R34, R34, R87, 1.1641532182693481445e-10 ;  /* 0x2f00000022227423 */ /* 0x000fe20000010057 */
[----:B------:R-:W-:Y:S01]  /*2190*/  FMUL.FTZ R74, R74, R33 ;  /* 0x000000214a4a7220 */ /* 0x000fe20000410000 */
[----:B------:R-:W-:-:S03]  /*21a0*/  IMAD.MOV.U32 R35, RZ, RZ, R62 ;  /* 0x000000ffff237224 */ /* 0x000fc600078e003e */
        /* <DEDUP_REMOVED lines=14> */
.L_x_24309:
        /* <DEDUP_REMOVED lines=13> */
.L_x_24311:
[----:B------:R-:W-:Y:S05]  /*2360*/  BSYNC.RECONVERGENT B3 ;  /* 0x0000000000037941 */ /* 0x000fea0003800200 */
.L_x_24310:
        /* <DEDUP_REMOVED lines=43> */
.L_x_24308:
[----:B------:R-:W-:Y:S05]  /*2620*/  BSYNC.RECONVERGENT B2 ;  /* 0x0000000000027941 */ /* 0x000fea0003800200 */
.L_x_24307:
[----:B------:R-:W-:Y:S01]  /*2630*/  I2FP.F32.U32 R34, R35 ;  /* 0x0000002300227245 */ /* 0x000fe20000201000 */
[----:B------:R-:W-:Y:S01]  /*2640*/  FMUL.FTZ R10, R10, R32 ;  /* 0x000000200a0a7220 */ /* 0x000fe20000410000 */
[----:B------:R-:W-:Y:S01]  /*2650*/  ISETP.NE.AND P3, PT, R74, 0x1, PT ;  /* 0x000000014a00780c */ /* 0x000fe20003f65270 */
[----:B------:R-:W-:Y:S01]  /*2660*/  BSSY.RECONVERGENT B2, `(.L_x_24312) ;  /* 0x000004c000027945 */ /* 0x000fe20003800200 */
[----:B------:R-:W-:Y:S02]  /*2670*/  HFMA2 R53, -RZ, RZ, 0, 1.1920928955078125e-07 ;  /* 0x00000002ff357431 */ /* 0x000fe400000001ff */
[----:B------:R-:W-:Y:S01]  /*2680*/  FFMA.FTZ R34, R34, R87, 1.1641532182693481445e-10 ;  /* 0x2f00000022227423 */ /* 0x000fe20000010057 */
[----:B------:R-:W-:-:S04]  /*2690*/  FMUL.FTZ R10, R10, R33 ;  /* 0x000000210a0a7220 */ /* 0x000fc80000410000 */
        /* <DEDUP_REMOVED lines=15> */
.L_x_24314:
        /* <DEDUP_REMOVED lines=13> */
.L_x_24316:
[----:B------:R-:W-:Y:S05]  /*2860*/  BSYNC.RECONVERGENT B3 ;  /* 0x0000000000037941 */ /* 0x000fea0003800200 */
.L_x_24315:
        /* <DEDUP_REMOVED lines=43> */
.L_x_24313:
[----:B------:R-:W-:Y:S05]  /*2b20*/  BSYNC.RECONVERGENT B2 ;  /* 0x0000000000027941 */ /* 0x000fea0003800200 */
.L_x_24312:
[----:B------:R-:W-:Y:S01]  /*2b30*/  I2FP.F32.U32 R34, R35 ;  /* 0x0000002300227245 */ /* 0x000fe20000201000 */
[----:B------:R-:W-:Y:S01]  /*2b40*/  FMUL.FTZ R74, R11, R32 ;  /* 0x000000200b4a7220 */ /* 0x000fe20000410000 */
[----:B------:R-:W-:-:S03]  /*2b50*/  HADD2.F32 R11, -RZ, R64.H1_H1 ;  /* 0x30000040ff0b7230 */ /* 0x000fc60000004100 */
[----:B------:R-:W-:Y:S01]  /*2b60*/  FFMA.FTZ R34, R34, R87, 1.1641532182693481445e-10 ;  /* 0x2f00000022227423 */ /* 0x000fe20000010057 */
[----:B------:R-:W-:-:S04]  /*2b70*/  FMUL.FTZ R74, R74, R33 ;  /* 0x000000214a4a7220 */ /* 0x000fc80000410000 */
[----:B------:R-:W-:-:S04]  /*2b80*/  FSETP.GTU.FTZ.AND P5, PT, R34, R61, PT ;  /* 0x0000003d2200720b */ /* 0x000fc80003fbc000 */
[----:B------:R-:W-:Y:S02]  /*2b90*/  FSEL R74, R74, RZ, !P5 ;  /* 0x000000ff4a4a7208 */ /* 0x000fe40006800000 */
[----:B------:R-:W-:-:S03]  /*2ba0*/  PLOP3.LUT P3, PT, P5, PT, PT, 0x8, 0x80 ;  /* 0x000000000080781c */ /* 0x000fc60002f6e170 */
[----:B------:R-:W-:Y:S01]  /*2bb0*/  FFMA.FTZ R11, R74, R11, R7 ;  /* 0x0000000b4a0b7223 */ /* 0x000fe20000010007 */
[----:B------:R-:W-:Y:S09]  /*2bc0*/  BRA `(.L_x_24317) ;  /* 0x0000001400187947 */ /* 0x000ff20003800000 */
.L_x_24297:
        /* <DEDUP_REMOVED lines=16> */
.L_x_24320:
        /* <DEDUP_REMOVED lines=13> */
.L_x_24322:
[----:B------:R-:W-:Y:S05]  /*2da0*/  BSYNC.RECONVERGENT B3 ;  /* 0x0000000000037941 */ /* 0x000fea0003800200 */
.L_x_24321:
        /* <DEDUP_REMOVED lines=43> */
.L_x_24319:
[----:B------:R-:W-:Y:S05]  /*3060*/  BSYNC.RECONVERGENT B2 ;  /* 0x0000000000027941 */ /* 0x000fea0003800200 */
.L_x_24318:
        /* <DEDUP_REMOVED lines=9> */
[----:B------:R-:W-:-:S02]  /*3100*/  IMAD.MOV.U32 R53, RZ, RZ, 0x2 ;  /* 0x00000002ff357424 */ /* 0x000fc400078e00ff */
[----:B0-----:R-:W-:Y:S01]  /*3110*/  FMUL.FTZ R8, R8, R33 ;  /* 0x0000002108087220 */ /* 0x001fe20000410000 */
[----:B-1----:R-:W-:-:S04]  /*3120*/  FSETP.GTU.FTZ.AND P0, PT, R34, R61, PT ;  /* 0x0000003d2200720b */ /* 0x002fc80003f1c000 */
        /* <DEDUP_REMOVED lines=13> */
.L_x_24325:
        /* <DEDUP_REMOVED lines=13> */
.L_x_24327:
[----:B------:R-:W-:Y:S05]  /*32d0*/  BSYNC.RECONVERGENT B3 ;  /* 0x0000000000037941 */ /* 0x000fea0003800200 */
.L_x_24326:
        /* <DEDUP_REMOVED lines=43> */
.L_x_24324:
[----:B------:R-:W-:Y:S05]  /*3590*/  BSYNC.RECONVERGENT B2 ;  /* 0x0000000000027941 */ /* 0x000fea0003800200 */
.L_x_24323:
[----:B------:R-:W-:Y:S01]  /*35a0*/  I2FP.F32.U32 R34, R35 ;  /* 0x0000002300227245 */ /* 0x000fe20000201000 */
[----:B------:R-:W-:Y:S01]  /*35b0*/  FMUL.FTZ R74, R9, R32 ;  /* 0x00000020094a7220 */ /* 0x000fe20000410000 */
[----:B------:R-:W-:Y:S01]  /*35c0*/  ISETP.NE.AND P2, PT, R53, 0x1, PT ;  /* 0x000000013500780c */ /* 0x000fe20003f45270 */
[----:B------:R-:W-:Y:S01]  /*35d0*/  BSSY.RECONVERGENT B2, `(.L_x_24328) ;  /* 0x000004c000027945 */ /* 0x000fe20003800200 */
[----:B------:R-:W-:Y:S02]  /*35e0*/  IMAD.MOV.U32 R35, RZ, RZ, R62 ;  /* 0x000000ffff237224 */ /* 0x000fe400078e003e */
[----:B------:R-:W-:Y:S01]  /*35f0*/  FFMA.FTZ R34, R34, R87, 1.1641532182693481445e-10 ;  /* 0x2f00000022227423 */ /* 0x000fe20000010057 */
[----:B------:R-:W-:Y:S01]  /*3600*/  FMUL.FTZ R9, R74, R33 ;  /* 0x000000214a097220 */ /* 0x000fe20000410000 */
[----:B------:R-:W-:-:S03]  /*3610*/  IMAD.MOV.U32 R74, RZ, RZ, 0x2 ;  /* 0x00000002ff4a7424 */ /* 0x000fc600078e00ff */
        /* <DEDUP_REMOVED lines=14> */
.L_x_24330:
        /* <DEDUP_REMOVED lines=13> */
.L_x_24332:
[----:B------:R-:W-:Y:S05]  /*37d0*/  BSYNC.RECONVERGENT B3 ;  /* 0x0000000000037941 */ /* 0x000fea0003800200 */
.L_x_24331:
        /* <DEDUP_REMOVED lines=43> */
.L_x_24329:
[----:B------:R-:W-:Y:S05]  /*3a90*/  BSYNC.RECONVERGENT B2 ;  /* 0x0000000000027941 */ /* 0x000fea0003800200 */
.L_x_24328:
[----:B------:R-:W-:Y:S01]  /*3aa0*/  I2FP.F32.U32 R34, R35 ;  /* 0x0000002300227245 */ /* 0x000fe20000201000 */
[----:B------:R-:W-:Y:S01]  /*3ab0*/  FMUL.FTZ R10, R10, R32 ;  /* 0x000000200a0a7220 */ /* 0x000fe20000410000 */
[----:B------:R-:W-:Y:S01]  /*3ac0*/  ISETP.NE.AND P3, PT, R74, 0x1, PT ;  /* 0x000000014a00780c */ /* 0x000fe20003f65270 */
[----:B------:R-:W-:Y:S01]  /*3ad0*/  HADD2.F32 R35, -RZ, R63.H1_H1 ;  /* 0x3000003fff237230 */ /* 0x000fe20000004100 */
[----:B------:R-:W-:Y:S01]  /*3ae0*/  BSSY.RECONVERGENT B2, `(.L_x_24333) ;  /* 0x000004b000027945 */ /* 0x000fe20003800200 */
[----:B------:R-:W-:Y:S01]  /*3af0*/  FFMA.FTZ R34, R34, R87, 1.1641532182693481445e-10 ;  /* 0x2f00000022227423 */ /* 0x000fe20000010057 */
[----:B------:R-:W-:Y:S01]  /*3b00*/  FMUL.FTZ R10, R10, R33 ;  /* 0x000000210a0a7220 */ /* 0x000fe20000410000 */
[----:B------:R-:W-:-:S03]  /*3b10*/  HFMA2 R53, -RZ, RZ, 0, 1.1920928955078125e-07 ;  /* 0x00000002ff357431 */ /* 0x000fc600000001ff */
        /* <DEDUP_REMOVED lines=14> */
.L_x_24335:
        /* <DEDUP_REMOVED lines=13> */
.L_x_24337:
[----:B------:R-:W-:Y:S05]  /*3cd0*/  BSYNC.RECONVERGENT B3 ;  /* 0x0000000000037941 */ /* 0x000fea0003800200 */
.L_x_24336:
        /* <DEDUP_REMOVED lines=43> */
.L_x_24334:
[----:B------:R-:W-:Y:S05]  /*3f90*/  BSYNC.RECONVERGENT B2 ;  /* 0x0000000000027941 */ /* 0x000fea0003800200 */
.L_x_24333:
[----:B------:R-:W-:Y:S01]  /*3fa0*/  I2FP.F32.U32 R34, R35 ;  /* 0x0000002300227245 */ /* 0x000fe20000201000 */
[----:B------:R-:W-:-:S04]  /*3fb0*/  FMUL.FTZ R74, R11, R32 ;  /* 0x000000200b4a7220 */ /* 0x000fc80000410000 */
[----:B------:R-:W-:Y:S01]  /*3fc0*/  FFMA.FTZ R34, R34, R87, 1.1641532182693481445e-10 ;  /* 0x2f00000022227423 */ /* 0x000fe20000010057 */
[----:B------:R-:W-:-:S04]  /*3fd0*/  FMUL.FTZ R11, R74, R33 ;  /* 0x000000214a0b7220 */ /* 0x000fc80000410000 */
[----:B------:R-:W-:Y:S01]  /*3fe0*/  FSETP.GTU.FTZ.AND P5, PT, R34, R61, PT ;  /* 0x0000003d2200720b */ /* 0x000fe20003fbc000 */
[----:B------:R-:W-:-:S03]  /*3ff0*/  HADD2.F32 R34, -RZ, R64.H1_H1 ;  /* 0x30000040ff227230 */ /* 0x000fc60000004100 */
[----:B------:R-:W-:Y:S02]  /*4000*/  FSEL R11, R11, RZ, !P5 ;  /* 0x000000ff0b0b7208 */ /* 0x000fe40006800000 */
[----:B------:R-:W-:-:S03]  /*4010*/  PLOP3.LUT P3, PT, P5, PT, PT, 0x8, 0x80 ;  /* 0x000000000080781c */ /* 0x000fc60002f6e170 */
[----:B------:R-:W-:-:S10]  /*4020*/  FMUL.FTZ R11, R11, R34 ;  /* 0x000000220b0b7220 */ /* 0x000fd40000410000 */
.L_x_24317:
[----:B------:R-:W0:Y:S01]  /*4030*/  LDC.64 R74, c[0x0][0x3a8] ;  /* 0x0000ea00ff4a7b82 */ /* 0x000e220000000a00 */
[----:B------:R-:W-:Y:S02]  /*4040*/  SEL R33, RZ, 0x1000000, !P3 ;  /* 0x01000000ff217807 */ /* 0x000fe40005800000 */
[----:B------:R-:W-:Y:S02]  /*4050*/  SEL R94, RZ, 0x10000, !P2 ;  /* 0x00010000ff5e7807 */ /* 0x000fe40005000000 */
[----:B------:R-:W-:-:S03]  /*4060*/  SEL R61, RZ, 0x100, !P1 ;  /* 0x00000100ff3d7807 */ /* 0x000fc60004800000 */
[----:B------:R-:W1:Y:S01]  /*4070*/  LDC.64 R34, c[0x0][0x3b0] ;  /* 0x0000ec00ff227b82 */ /* 0x000e620000000a00 */
[----:B------:R-:W-:Y:S02]  /*4080*/  IADD3 R33, PT, PT, R61, R33, R94 ;  /* 0x000000213d217210 */ /* 0x000fe40007ffe05e */
[----:B------:R-:W-:Y:S02]  /*4090*/  SEL R94, RZ, 0x1, !P0 ;  /* 0x00000001ff5e7807 */ /* 0x000fe40004000000 */
[----:B------:R-:W-:-:S03]  /*40a0*/  MOV R61, R88 ;  /* 0x00000058003d7202 */ /* 0x000fc60000000f00 */
[----:B------:R-:W-:Y:S02]  /*40b0*/  IMAD.IADD R87, R33, 0x1, R94 ;  /* 0x0000000121577824 */ /* 0x000fe400078e025e */
[C---:B------:R-:W-:Y:S02]  /*40c0*/  VIADD R33, R73.reuse, 0x20 ;  /* 0x0000002049217836 */ /* 0x040fe40000000000 */
[----:B0-----:R-:W-:-:S05]  /*40d0*/  IMAD.WIDE.U32 R74, R73, 0x10, R74 ;  /* 0x00000010494a7825 */ /* 0x001fca00078e004a */
[----:B------:R0:W-:Y:S01]  /*40e0*/  STG.E.128 desc[UR8][R74.64], R8 ;  /* 0x000000084a007986 */ /* 0x0001e2000c101d08 */
[----:B-1----:R-:W-:-:S05]  /*40f0*/  IMAD.WIDE.U32 R34, R73, 0x4, R34 ;  /* 0x0000000449227825 */ /* 0x002fca00078e0022 */
[----:B------:R0:W-:Y:S02]  /*4100*/  STG.E desc[UR8][R34.64], R87 ;  /* 0x0000005722007986 */ /* 0x0001e4000c101908 */
.L_x_24296:
[----:B------:R-:W-:Y:S05]  /*4110*/  BSYNC.RECONVERGENT B1 ;  /* 0x0000000000017941 */ /* 0x000fea0003800200 */
.L_x_24295:
        /* <DEDUP_REMOVED lines=29> */
.L_x_24343:
        /* <DEDUP_REMOVED lines=13> */
.L_x_24345:
[----:B------:R-:W-:Y:S05]  /*43c0*/  BSYNC.RECONVERGENT B3 ;  /* 0x0000000000037941 */ /* 0x000fea0003800200 */
.L_x_24344:
        /* <DEDUP_REMOVED lines=43> */
.L_x_24342:
[----:B------:R-:W-:Y:S05]  /*4680*/  BSYNC.RECONVERGENT B2 ;  /* 0x0000000000027941 */ /* 0x000fea0003800200 */
.L_x_24341:
[----:B------:R-:W0:Y:S01]  /*4690*/  LDC R61, c[0x0][0x408] ;  /* 0x00010200ff3d7b82 */ /* 0x000e220000000800 */
[----:B------:R-:W-:Y:S01]  /*46a0*/  HFMA2 R93, -RZ, RZ, 0.1171875, 0 ;  /* 0x2f800000ff5d7431 */ /* 0x000fe200000001ff */
[----:B------:R-:W-:Y:S01]  /*46b0*/  I2FP.F32.U32 R34, R34 ;  /* 0x0000002200227245 */ /* 0x000fe20000201000 */
[----:B-----5:R-:W-:Y:S01]  /*46c0*/  FMUL.FTZ R12, R12, R32 ;  /* 0x000000200c0c7220 */ /* 0x020fe20000410000 */
[----:B------:R-:W-:Y:S01]  /*46d0*/  ISETP.NE.AND P1, PT, R35, 0x1, PT ;  /* 0x000000012300780c */ /* 0x000fe20003f25270 */
[----:B------:R-:W-:Y:S01]  /*46e0*/  BSSY.RECONVERGENT B2, `(.L_x_24346) ;  /* 0x000004d000027945 */ /* 0x000fe20003800200 */
[----:B------:R-:W-:Y:S02]  /*46f0*/  IMAD.MOV.U32 R75, RZ, RZ, 0x2 ;  /* 0x00000002ff4b7424 */ /* 0x000fe400078e00ff */
[----:B------:R-:W1:Y:S01]  /*4700*/  LDC R87, c[0x0][0x404] ;  /* 0x00010100ff577b82 */ /* 0x000e620000000800 */
[----:B------:R-:W-:Y:S01]  /*4710*/  FFMA.FTZ R34, R34, R93, 1.1641532182693481445e-10 ;  /* 0x2f00000022227423 */ /* 0x000fe2000001005d */
[----:B0-----:R-:W-:-:S04]  /*4720*/  FMUL.FTZ R12, R12, R61 ;  /* 0x0000003d0c0c7220 */ /* 0x001fc80000410000 */
[----:B-1----:R-:W-:Y:S01]  /*4730*/  FSETP.GTU.FTZ.AND P0, PT, R34, R87, PT ;  /* 0x000000572200720b */ /* 0x002fe20003f1c000 */
        /* <DEDUP_REMOVED lines=14> */
.L_x_24348:
        /* <DEDUP_REMOVED lines=13> */
.L_x_24350:
[----:B------:R-:W-:Y:S05]  /*48f0*/  BSYNC.RECONVERGENT B3 ;  /* 0x0000000000037941 */ /* 0x000fea0003800200 */
.L_x_24349:
        /* <DEDUP_REMOVED lines=43> */
.L_x_24347:
[----:B------:R-:W-:Y:S05]  /*4bb0*/  BSYNC.RECONVERGENT B2 ;  /* 0x0000000000027941 */ /* 0x000fea0003800200 */
.L_x_24346:
        /* <DEDUP_REMOVED lines=22> */
.L_x_24353:
        /* <DEDUP_REMOVED lines=13> */
.L_x_24355:
[----:B------:R-:W-:Y:S05]  /*4df0*/  BSYNC.RECONVERGENT B3 ;  /* 0x0000000000037941 */ /* 0x000fea0003800200 */
.L_x_24354:
        /* <DEDUP_REMOVED lines=43> */
.L_x_24352:
[----:B------:R-:W-:Y:S05]  /*50b0*/  BSYNC.RECONVERGENT B2 ;  /* 0x0000000000027941 */ /* 0x000fea0003800200 */
.L_x_24351:
[----:B------:R-:W-:Y:S01]  /*50c0*/  I2FP.F32.U32 R34, R35 ;  /* 0x0000002300227245 */ /* 0x000fe20000201000 */
[----:B------:R-:W-:Y:S01]  /*50d0*/  FMUL.FTZ R14, R14, R32 ;  /* 0x000000200e0e7220 */ /* 0x000fe20000410000 */
[----:B------:R-:W-:Y:S01]  /*50e0*/  ISETP.NE.AND P3, PT, R74, 0x1, PT ;  /* 0x000000014a00780c */ /* 0x000fe20003f65270 */
[----:B------:R-:W-:Y:S01]  /*50f0*/  BSSY.RECONVERGENT B2, `(.L_x_24356) ;  /* 0x000004c000027945 */ /* 0x000fe20003800200 */
[----:B------:R-:W-:Y:S02]  /*5100*/  IMAD.MOV.U32 R53, RZ, RZ, 0x2 ;  /* 0x00000002ff357424 */ /* 0x000fe400078e00ff */
[----:B------:R-:W-:Y:S01]  /*5110*/  FFMA.FTZ R34, R34, R93, 1.1641532182693481445e-10 ;  /* 0x2f00000022227423 */ /* 0x000fe2000001005d */
[----:B------:R-:W-:-:S04]  /*5120*/  FMUL.FTZ R14, R14, R61 ;  /* 0x0000003d0e0e7220 */ /* 0x000fc80000410000 */
        /* <DEDUP_REMOVED lines=15> */
.L_x_24358:
        /* <DEDUP_REMOVED lines=13> */
.L_x_24360:
[----:B------:R-:W-:Y:S05]  /*52f0*/  BSYNC.RECONVERGENT B3 ;  /* 0x0000000000037941 */ /* 0x000fea0003800200 */
.L_x_24359:
        /* <DEDUP_REMOVED lines=43> */
.L_x_24357:
[----:B------:R-:W-:Y:S05]  /*55b0*/  BSYNC.RECONVERGENT B2 ;  /* 0x0000000000027941 */ /* 0x000fea0003800200 */
.L_x_24356:
        /* <DEDUP_REMOVED lines=10> */
.L_x_24340:
        /* <DEDUP_REMOVED lines=16> */
.L_x_24364:
        /* <DEDUP_REMOVED lines=13> */
.L_x_24366:
[----:B------:R-:W-:Y:S05]  /*5830*/  BSYNC.RECONVERGENT B3 ;  /* 0x0000000000037941 */ /* 0x000fea0003800200 */
.L_x_24365:
        /* <DEDUP_REMOVED lines=43> */
.L_x_24363:
[----:B------:R-:W-:Y:S05]  /*5af0*/  BSYNC.RECONVERGENT B2 ;  /* 0x0000000000027941 */ /* 0x000fea0003800200 */
.L_x_24362:
[----:B------:R-:W0:Y:S01]  /*5b00*/  LDC R61, c[0x0][0x408] ;  /* 0x00010200ff3d7b82 */ /* 0x000e220000000800 */
[----:B------:R-:W-:Y:S01]  /*5b10*/  HFMA2 R93, -RZ, RZ, 0.1171875, 0 ;  /* 0x2f800000ff5d7431 */ /* 0x000fe200000001ff */
[----:B------:R-:W-:Y:S01]  /*5b20*/  I2FP.F32.U32 R34, R34 ;  /* 0x0000002200227245 */ /* 0x000fe20000201000 */
[----:B-----5:R-:W-:Y:S01]  /*5b30*/  FMUL.FTZ R12, R12, R32 ;  /* 0x000000200c0c7220 */ /* 0x020fe20000410000 */
[----:B------:R-:W-:Y:S01]  /*5b40*/  ISETP.NE.AND P1, PT, R35, 0x1, PT ;  /* 0x000000012300780c */ /* 0x000fe20003f25270 */
[----:B------:R-:W-:Y:S01]  /*5b50*/  HADD2.F32 R53, -RZ, R65.H0_H0 ;  /* 0x20000041ff357230 */ /* 0x000fe20000004100 */
[----:B------:R-:W-:Y:S01]  /*5b60*/  BSSY.RECONVERGENT B2, `(.L_x_24367) ;  /* 0x000004c000027945 */ /* 0x000fe20003800200 */
[----:B------:R-:W-:Y:S01]  /*5b70*/  IMAD.MOV.U32 R74, RZ, RZ, 0x2 ;  /* 0x00000002ff4a7424 */ /* 0x000fe200078e00ff */
[----:B------:R-:W1:Y:S01]  /*5b80*/  LDC R87, c[0x0][0x404] ;  /* 0x00010100ff577b82 */ /* 0x000e620000000800 */
[----:B------:R-:W-:Y:S01]  /*5b90*/  FFMA.FTZ R34, R34, R93, 1.1641532182693481445e-10 ;  /* 0x2f00000022227423 */ /* 0x000fe2000001005d */
[----:B0-----:R-:W-:-:S04]  /*5ba0*/  FMUL.FTZ R12, R12, R61 ;  /* 0x0000003d0c0c7220 */ /* 0x001fc80000410000 */
        /* <DEDUP_REMOVED lines=14> */
.L_x_24369:
        /* <DEDUP_REMOVED lines=13> */
.L_x_24371:
[----:B------:R-:W-:Y:S05]  /*5d60*/  BSYNC.RECONVERGENT B3 ;  /* 0x0000000000037941 */ /* 0x000fea0003800200 */
.L_x_24370:
        /* <DEDUP_REMOVED lines=43> */
.L_x_24368:
[----:B------:R-:W-:Y:S05]  /*6020*/  BSYNC.RECONVERGENT B2 ;  /* 0x0000000000027941 */ /* 0x000fea0003800200 */
.L_x_24367:
[----:B------:R-:W-:Y:S01]  /*6030*/  I2FP.F32.U32 R34, R53 ;  /* 0x0000003500227245 */ /* 0x000fe20000201000 */
[----:B------:R-:W-:Y:S01]  /*6040*/  FMUL.FTZ R94, R13, R32 ;  /* 0x000000200d5e7220 */ /* 0x000fe20000410000 */
[----:B------:R-:W-:Y:S01]  /*6050*/  ISETP.NE.AND P2, PT, R74, 0x1, PT ;  /* 0x000000014a00780c */ /* 0x000fe20003f45270 */
[----:B------:R-:W-:Y:S01]  /*6060*/  BSSY.RECONVERGENT B2, `(.L_x_24372) ;  /* 0x000004c000027945 */ /* 0x000fe20003800200 */
[----:B------:R-:W-:Y:S02]  /*6070*/  HFMA2 R75, -RZ, RZ, 0, 1.1920928955078125e-07 ;  /* 0x00000002ff4b7431 */ /* 0x000fe400000001ff */
[----:B------:R-:W-:Y:S01]  /*6080*/  FFMA.FTZ R34, R34, R93, 1.1641532182693481445e-10 ;  /* 0x2f00000022227423 */ /* 0x000fe2000001005d */
[----:B------:R-:W-:Y:S01]  /*6090*/  FMUL.FTZ R13, R94, R61 ;  /* 0x0000003d5e0d7220 */ /* 0x000fe20000410000 */
[----:B------:R-:W-:-:S03]  /*60a0*/  IMAD.MOV.U32 R35, RZ, RZ, R62 ;  /* 0x000000ffff237224 */ /* 0x000fc600078e003e */
        /* <DEDUP_REMOVED lines=14> */
.L_x_24374:
        /* <DEDUP_REMOVED lines=13> */
.L_x_24376:
[----:B------:R-:W-:Y:S05]  /*6260*/  BSYNC.RECONVERGENT B3 ;  /* 0x0000000000037941 */ /* 0x000fea0003800200 */
.L_x_24375:
        /* <DEDUP_REMOVED lines=43> */
.L_x_24373:
[----:B------:R-:W-:Y:S05]  /*6520*/  BSYNC.RECONVERGENT B2 ;  /* 0x0000000000027941 */ /* 0x000fea0003800200 */
.L_x_24372:
[----:B------:R-:W-:Y:S01]  /*6530*/  I2FP.F32.U32 R34, R35 ;  /* 0x0000002300227245 */ /* 0x000fe20000201000 */
[----:B------:R-:W-:Y:S01]  /*6540*/  FMUL.FTZ R14, R14, R32 ;  /* 0x000000200e0e7220 */ /* 0x000fe20000410000 */
[----:B------:R-:W-:Y:S01]  /*6550*/  ISETP.NE.AND P3, PT, R75, 0x1, PT ;  /* 0x000000014b00780c */ /* 0x000fe20003f65270 */
[----:B------:R-:W-:Y:S01]  /*6560*/  HADD2.F32 R35, -RZ, R65.H1_H1 ;  /* 0x30000041ff237230 */ /* 0x000fe20000004100 */
[----:B------:R-:W-:Y:S01]  /*6570*/  BSSY.RECONVERGENT B2, `(.L_x_24377) ;  /* 0x000004b000027945 */ /* 0x000fe20003800200 */
[----:B------:R-:W-:Y:S01]  /*6580*/  FFMA.FTZ R34, R34, R93, 1.1641532182693481445e-10 ;  /* 0x2f00000022227423 */ /* 0x000fe2000001005d */
[----:B------:R-:W-:Y:S01]  /*6590*/  FMUL.FTZ R14, R14, R61 ;  /* 0x0000003d0e0e7220 */ /* 0x000fe20000410000 */
[----:B------:R-:W-:-:S03]  /*65a0*/  IMAD.MOV.U32 R53, RZ, RZ, 0x2 ;  /* 0x00000002ff357424 */ /* 0x000fc600078e00ff */
        /* <DEDUP_REMOVED lines=14> */
.L_x_24379:
        /* <DEDUP_REMOVED lines=13> */
.L_x_24381:
[----:B------:R-:W-:Y:S05]  /*6760*/  BSYNC.RECONVERGENT B3 ;  /* 0x0000000000037941 */ /* 0x000fea0003800200 */
.L_x_24380:
        /* <DEDUP_REMOVED lines=43> */
.L_x_24378:
[----:B------:R-:W-:Y:S05]  /*6a20*/  BSYNC.RECONVERGENT B2 ;  /* 0x0000000000027941 */ /* 0x000fea0003800200 */
.L_x_24377:
        /* <DEDUP_REMOVED lines=9> */
.L_x_24361:
        /* <DEDUP_REMOVED lines=14> */
.L_x_24339:
[----:B------:R-:W-:Y:S05]  /*6ba0*/  BSYNC.RECONVERGENT B1 ;  /* 0x0000000000017941 */ /* 0x000fea0003800200 */
.L_x_24338:
        /* <DEDUP_REMOVED lines=29> */
.L_x_24387:
        /* <DEDUP_REMOVED lines=13> */
.L_x_24389:
[----:B------:R-:W-:Y:S05]  /*6e50*/  BSYNC.RECONVERGENT B3 ;  /* 0x0000000000037941 */ /* 0x000fea0003800200 */
.L_x_24388:
        /* <DEDUP_REMOVED lines=43> */
.L_x_24386:
[----:B------:R-:W-:Y:S05]  /*7110*/  BSYNC.RECONVERGENT B2 ;  /* 0x0000000000027941 */ /* 0x000fea0003800200 */
.L_x_24385:
[----:B------:R-:W0:Y:S01]  /*7120*/  LDC R61, c[0x0][0x408] ;  /* 0x00010200ff3d7b82 */ /* 0x000e220000000800 */
[----:B------:R-:W-:Y:S01]  /*7130*/  I2FP.F32.U32 R34, R34 ;  /* 0x0000002200227245 */ /* 0x000fe20000201000 */
[----:B------:R-:W-:Y:S02]  /*7140*/  IMAD.MOV.U32 R93, RZ, RZ, 0x2f800000 ;  /* 0x2f800000ff5d7424 */ /* 0x000fe400078e00ff */
[----:B-----5:R-:W-:Y:S01]  /*7150*/  FMUL.FTZ R16, R16, R32 ;  /* 0x0000002010107220 */ /* 0x020fe20000410000 */
[----:B------:R-:W-:Y:S01]  /*7160*/  ISETP.NE.AND P1, PT, R35, 0x1, PT ;  /* 0x000000012300780c */ /* 0x000fe20003f25270 */
[----:B------:R-:W-:Y:S01]  /*7170*/  BSSY.RECONVERGENT B2, `(.L_x_24390) ;  /* 0x000004d000027945 */ /* 0x000fe20003800200 */
[----:B------:R-:W-:Y:S01]  /*7180*/  FFMA.FTZ R34, R34, R93, 1.1641532182693481445e-10 ;  /* 0x2f00000022227423 */ /* 0x000fe2000001005d */
[----:B------:R-:W-:Y:S01]  /*7190*/  HFMA2 R75, -RZ, RZ, 0, 1.1920928955078125e-07 ;  /* 0x00000002ff4b7431 */ /* 0x000fe200000001ff */
[----:B------:R-:W1:Y:S01]  /*71a0*/  LDC R87, c[0x0][0x404] ;  /* 0x00010100ff577b82 */ /* 0x000e620000000800 */
[----:B0-----:R-:W-:-:S02]  /*71b0*/  FMUL.FTZ R16, R16, R61 ;  /* 0x0000003d10107220 */ /* 0x001fc40000410000 */
[----:B-1----:R-:W-:Y:S01]  /*71c0*/  FSETP.GTU.FTZ.AND P0, PT, R34, R87, PT ;  /* 0x000000572200720b */ /* 0x002fe20003f1c000 */
        /* <DEDUP_REMOVED lines=14> */
.L_x_24392:
        /* <DEDUP_REMOVED lines=13> */
.L_x_24394:
[----:B------:R-:W-:Y:S05]  /*7380*/  BSYNC.RECONVERGENT B3 ;  /* 0x0000000000037941 */ /* 0x000fea0003800200 */
.L_x_24393:
        /* <DEDUP_REMOVED lines=43> */
.L_x_24391:
[----:B------:R-:W-:Y:S05]  /*7640*/  BSYNC.RECONVERGENT B2 ;  /* 0x0000000000027941 */ /* 0x000fea0003800200 */
.L_x_24390:
[----:B------:R-:W-:Y:S01]  /*7650*/  I2FP.F32.U32 R34, R53 ;  /* 0x0000003500227245 */ /* 0x000fe20000201000 */
[----:B------:R-:W-:Y:S01]  /*7660*/  FMUL.FTZ R74, R17, R32 ;  /* 0x00000020114a7220 */ /* 0x000fe20000410000 */
[----:B------:R-:W-:Y:S01]  /*7670*/  ISETP.NE.AND P2, PT, R75, 0x1, PT ;  /* 0x000000014b00780c */ /* 0x000fe20003f45270 */
[----:B------:R-:W-:Y:S01]  /*7680*/  HADD2.F32 R17, -RZ, R68.H0_H0 ;  /* 0x20000044ff117230 */ /* 0x000fe20000004100 */
[----:B------:R-:W-:Y:S01]  /*7690*/  BSSY.RECONVERGENT B2, `(.L_x_24395) ;  /* 0x000004b000027945 */ /* 0x000fe20003800200 */
[----:B------:R-:W-:Y:S01]  /*76a0*/  FFMA.FTZ R34, R34, R93, 1.1641532182693481445e-10 ;  /* 0x2f00000022227423 */ /* 0x000fe2000001005d */
[----:B------:R-:W-:Y:S01]  /*76b0*/  FMUL.FTZ R74, R74, R61 ;  /* 0x0000003d4a4a7220 */ /* 0x000fe20000410000 */
[----:B------:R-:W-:-:S03]  /*76c0*/  MOV R35, R62 ;  /* 0x0000003e00237202 */ /* 0x000fc60000000f00 */
        /* <DEDUP_REMOVED lines=14> */
.L_x_24397:
        /* <DEDUP_REMOVED lines=13> */
.L_x_24399:
[----:B------:R-:W-:Y:S05]  /*7880*/  BSYNC.RECONVERGENT B3 ;  /* 0x0000000000037941 */ /* 0x000fea0003800200 */
.L_x_24398:
        /* <DEDUP_REMOVED lines=43> */
.L_x_24396:
[----:B------:R-:W-:Y:S05]  /*7b40*/  BSYNC.RECONVERGENT B2 ;  /* 0x0000000000027941 */ /* 0x000fea0003800200 */
.L_x_24395:
        /* <DEDUP_REMOVED lines=22> */
.L_x_24402:
        /* <DEDUP_REMOVED lines=13> */
.L_x_24404:
[----:B------:R-:W-:Y:S05]  /*7d80*/  BSYNC.RECONVERGENT B3 ;  /* 0x0000000000037941 */ /* 0x000fea0003800200 */
.L_x_24403:
        /* <DEDUP_REMOVED lines=43> */
.L_x_24401:
[----:B------:R-:W-:Y:S05]  /*8040*/  BSYNC.RECONVERGENT B2 ;  /* 0x0000000000027941 */ /* 0x000fea0003800200 */
.L_x_24400:
        /* <DEDUP_REMOVED lines=10> */
.L_x_24384:
        /* <DEDUP_REMOVED lines=16> */
.L_x_24408:
        /* <DEDUP_REMOVED lines=13> */
.L_x_24410:
[----:B------:R-:W-:Y:S05]  /*82c0*/  BSYNC.RECONVERGENT B3 ;  /* 0x0000000000037941 */ /* 0x000fea0003800200 */
.L_x_24409:
        /* <DEDUP_REMOVED lines=43> */
.L_x_24407:
[----:B------:R-:W-:Y:S05]  /*8580*/  BSYNC.RECONVERGENT B2 ;  /* 0x0000000000027941 */ /* 0x000fea0003800200 */
.L_x_24406:
        /* <DEDUP_REMOVED lines=9> */
[----:B------:R-:W-:-:S02]  /*8620*/  HFMA2 R74, -RZ, RZ, 0, 1.1920928955078125e-07 ;  /* 0x00000002ff4a7431 */ /* 0x000fc400000001ff */
[----:B0-----:R-:W-:Y:S01]  /*8630*/  FMUL.FTZ R16, R16, R61 ;  /* 0x0000003d10107220 */ /* 0x001fe20000410000 */
[----:B-1----:R-:W-:-:S04]  /*8640*/  FSETP.GTU.FTZ.AND P0, PT, R34, R87, PT ;  /* 0x000000572200720b */ /* 0x002fc80003f1c000 */
        /* <DEDUP_REMOVED lines=13> */
.L_x_24413:
        /* <DEDUP_REMOVED lines=13> */
.L_x_24415:
[----:B------:R-:W-:Y:S05]  /*87f0*/  BSYNC.RECONVERGENT B3 ;  /* 0x0000000000037941 */ /* 0x000fea0003800200 */
.L_x_24414:
        /* <DEDUP_REMOVED lines=43> */
.L_x_24412:
[----:B------:R-:W-:Y:S05]  /*8ab0*/  BSYNC.RECONVERGENT B2 ;  /* 0x0000000000027941 */ /* 0x000fea0003800200 */
.L_x_24411:
[----:B------:R-:W-:Y:S01]  /*8ac0*/  I2FP.F32.U32 R34, R53 ;  /* 0x0000003500227245 */ /* 0x000fe20000201000 */
[----:B------:R-:W-:Y:S01]  /*8ad0*/  FMUL.FTZ R94, R17, R32 ;  /* 0x00000020115e7220 */ /* 0x000fe20000410000 */
[----:B------:R-:W-:Y:S01]  /*8ae0*/  ISETP.NE.AND P2, PT, R74, 0x1, PT ;  /* 0x000000014a00780c */ /* 0x000fe20003f45270 */
[----:B------:R-:W-:Y:S01]  /*8af0*/  BSSY.RECONVERGENT B2, `(.L_x_24416) ;  /* 0x000004c000027945 */ /* 0x000fe20003800200 */
[----:B------:R-:W-:Y:S02]  /*8b00*/  IMAD.MOV.U32 R75, RZ, RZ, 0x2 ;  /* 0x00000002ff4b7424 */ /* 0x000fe400078e00ff */
[----:B------:R-:W-:Y:S01]  /*8b10*/  FFMA.FTZ R34, R34, R93, 1.1641532182693481445e-10 ;  /* 0x2f00000022227423 */ /* 0x000fe2000001005d */
[----:B------:R-:W-:Y:S01]  /*8b20*/  FMUL.FTZ R17, R94, R61 ;  /* 0x0000003d5e117220 */ /* 0x000fe20000410000 */
[----:B------:R-:W-:-:S03]  /*8b30*/  MOV R35, R62 ;  /* 0x0000003e00237202 */ /* 0x000fc60000000f00 */
        /* <DEDUP_REMOVED lines=14> */
.L_x_24418:
        /* <DEDUP_REMOVED lines=13> */
.L_x_24420:
[----:B------:R-:W-:Y:S05]  /*8cf0*/  BSYNC.RECONVERGENT B3 ;  /* 0x0000000000037941 */ /* 0x000fea0003800200 */
.L_x_24419:
        /* <DEDUP_REMOVED lines=43> */
.L_x_24417:
[----:B------:R-:W-:Y:S05]  /*8fb0*/  BSYNC.RECONVERGENT B2 ;  /* 0x0000000000027941 */ /* 0x000fea0003800200 */
.L_x_24416:
        /* <DEDUP_REMOVED lines=22> */
.L_x_24423:
        /* <DEDUP_REMOVED lines=13> */
.L_x_24425:
[----:B------:R-:W-:Y:S05]  /*91f0*/  BSYNC.RECONVERGENT B3 ;  /* 0x0000000000037941 */ /* 0x000fea0003800200 */
.L_x_24424:
        /* <DEDUP_REMOVED lines=43> */
.L_x_24422:
[----:B------:R-:W-:Y:S05]  /*94b0*/  BSYNC.RECONVERGENT B2 ;  /* 0x0000000000027941 */ /* 0x000fea0003800200 */
.L_x_24421:
        /* <DEDUP_REMOVED lines=9> */
.L_x_24405:
        /* <DEDUP_REMOVED lines=14> */
.L_x_24383:
[----:B------:R-:W-:Y:S05]  /*9630*/  BSYNC.RECONVERGENT B1 ;  /* 0x0000000000017941 */ /* 0x000fea0003800200 */
.L_x_24382:
        /* <DEDUP_REMOVED lines=29> */
.L_x_24431:
        /* <DEDUP_REMOVED lines=13> */
.L_x_24433:
[----:B------:R-:W-:Y:S05]  /*98e0*/  BSYNC.RECONVERGENT B3 ;  /* 0x0000000000037941 */ /* 0x000fea0003800200 */
.L_x_24432:
        /* <DEDUP_REMOVED lines=43> */
.L_x_24430:
[----:B------:R-:W-:Y:S05]  /*9ba0*/  BSYNC.RECONVERGENT B2 ;  /* 0x0000000000027941 */ /* 0x000fea0003800200 */
.L_x_24429:
        /* <DEDUP_REMOVED lines=25> */
.L_x_24436:
        /* <DEDUP_REMOVED lines=13> */
.L_x_24438:
[----:B------:R-:W-:Y:S05]  /*9e10*/  BSYNC.RECONVERGENT B3 ;  /* 0x0000000000037941 */ /* 0x000fea0003800200 */
.L_x_24437:
        /* <DEDUP_REMOVED lines=43> */
.L_x_24435:
[----:B------:R-:W-:Y:S05]  /*a0d0*/  BSYNC.RECONVERGENT B2 ;  /* 0x0000000000027941 */ /* 0x000fea0003800200 */
.L_x_24434:
        /* <DEDUP_REMOVED lines=22> */
.L_x_24441:
        /* <DEDUP_REMOVED lines=13> */
.L_x_24443:
[----:B------:R-:W-:Y:S05]  /*a310*/  BSYNC.RECONVERGENT B3 ;  /* 0x0000000000037941 */ /* 0x000fea0003800200 */
.L_x_24442:
        /* <DEDUP_REMOVED lines=43> */
.L_x_24440:
[----:B------:R-:W-:Y:S05]  /*a5d0*/  BSYNC.RECONVERGENT B2 ;  /* 0x0000000000027941 */ /* 0x000fea0003800200 */
.L_x_24439:
        /* <DEDUP_REMOVED lines=22> */
.L_x_24446:
        /* <DEDUP_REMOVED lines=13> */
.L_x_24448:
[----:B------:R-:W-:Y:S05]  /*a810*/  BSYNC.RECONVERGENT B3 ;  /* 0x0000000000037941 */ /* 0x000fea0003800200 */
.L_x_24447:
        /* <DEDUP_REMOVED lines=43> */
.L_x_24445:
[----:B------:R-:W-:Y:S05]  /*aad0*/  BSYNC.RECONVERGENT B2 ;  /* 0x0000000000027941 */ /* 0x000fea0003800200 */
.L_x_24444:
        /* <DEDUP_REMOVED lines=10> */
.L_x_24428:
        /* <DEDUP_REMOVED lines=16> */
.L_x_24452:
        /* <DEDUP_REMOVED lines=13> */
.L_x_24454:
[----:B------:R-:W-:Y:S05]  /*ad50*/  BSYNC.RECONVERGENT B3 ;  /* 0x0000000000037941 */ /* 0x000fea0003800200 */
.L_x_24453:
        /* <DEDUP_REMOVED lines=43> */
.L_x_24451:
[----:B------:R-:W-:Y:S05]  /*b010*/  BSYNC.RECONVERGENT B2 ;  /* 0x0000000000027941 */ /* 0x000fea0003800200 */
.L_x_24450:
        /* <DEDUP_REMOVED lines=25> */
.L_x_24457:
        /* <DEDUP_REMOVED lines=13> */
.L_x_24459:
[----:B------:R-:W-:Y:S05]  /*b280*/  BSYNC.RECONVERGENT B3 ;  /* 0x0000000000037941 */ /* 0x000fea0003800200 */
.L_x_24458:
        /* <DEDUP_REMOVED lines=43> */
.L_x_24456:
[----:B------:R-:W-:Y:S05]  /*b540*/  BSYNC.RECONVERGENT B2 ;  /* 0x0000000000027941 */ /* 0x000fea0003800200 */
.L_x_24455:
        /* <DEDUP_REMOVED lines=22> */
.L_x_24462:
        /* <DEDUP_REMOVED lines=13> */
.L_x_24464:
[----:B------:R-:W-:Y:S05]  /*b780*/  BSYNC.RECONVERGENT B3 ;  /* 0x0000000000037941 */ /* 0x000fea0003800200 */
.L_x_24463:
        /* <DEDUP_REMOVED lines=43> */
.L_x_24461:
[----:B------:R-:W-:Y:S05]  /*ba40*/  BSYNC.RECONVERGENT B2 ;  /* 0x0000000000027941 */ /* 0x000fea0003800200 */
.L_x_24460:
[----:B------:R-:W-:Y:S01]  /*ba50*/  I2FP.F32.U32 R34, R35 ;  /* 0x0000002300227245 */ /* 0x000fe20000201000 */
[----:B------:R-:W-:Y:S01]  /*ba60*/  FMUL.FTZ R22, R22, R32 ;  /* 0x0000002016167220 */ /* 0x000fe20000410000 */
[----:B------:R-:W-:Y:S01]  /*ba70*/  ISETP.NE.AND P3, PT, R75, 0x1, PT ;  /* 0x000000014b00780c */ /* 0x000fe20003f65270 */
[----:B------:R-:W-:Y:S01]  /*ba80*/  HADD2.F32 R95, -RZ, R69.H1_H1 ;  /* 0x30000045ff5f7230 */ /* 0x000fe20000004100 */
[----:B------:R-:W-:Y:S01]  /*ba90*/  BSSY.RECONVERGENT B2, `(.L_x_24465) ;  /* 0x000004b000027945 */ /* 0x000fe20003800200 */
[----:B------:R-:W-:Y:S01]  /*baa0*/  FFMA.FTZ R34, R34, R93, 1.1641532182693481445e-10 ;  /* 0x2f00000022227423 */ /* 0x000fe2000001005d */
[----:B------:R-:W-:Y:S01]  /*bab0*/  FMUL.FTZ R22, R22, R61 ;  /* 0x0000003d16167220 */ /* 0x000fe20000410000 */
[----:B------:R-:W-:Y:S01]  /*bac0*/  IMAD.MOV.U32 R53, RZ, RZ, 0x2 ;  /* 0x00000002ff357424 */ /* 0x000fe200078e00ff */
[----:B------:R-:W-:Y:S02]  /*bad0*/  MOV R35, R62 ;  /* 0x0000003e00237202 */ /* 0x000fe40000000f00 */
        /* <DEDUP_REMOVED lines=13> */
.L_x_24467:
        /* <DEDUP_REMOVED lines=13> */
.L_x_24469:
[----:B------:R-:W-:Y:S05]  /*bc80*/  BSYNC.RECONVERGENT B3 ;  /* 0x0000000000037941 */ /* 0x000fea0003800200 */
.L_x_24468:
        /* <DEDUP_REMOVED lines=43> */
.L_x_24466:
[----:B------:R-:W-:Y:S05]  /*bf40*/  BSYNC.RECONVERGENT B2 ;  /* 0x0000000000027941 */ /* 0x000fea0003800200 */
.L_x_24465:
        /* <DEDUP_REMOVED lines=9> */
.L_x_24449:
        /* <DEDUP_REMOVED lines=14> */
.L_x_24427:
[----:B------:R-:W-:Y:S05]  /*c0c0*/  BSYNC.RECONVERGENT B1 ;  /* 0x0000000000017941 */ /* 0x000fea0003800200 */
.L_x_24426:
        /* <DEDUP_REMOVED lines=29> */
.L_x_24475:
        /* <DEDUP_REMOVED lines=13> */
.L_x_24477:
[----:B------:R-:W-:Y:S05]  /*c370*/  BSYNC.RECONVERGENT B3 ;  /* 0x0000000000037941 */ /* 0x000fea0003800200 */
.L_x_24476:
        /* <DEDUP_REMOVED lines=43> */
.L_x_24474:
[----:B------:R-:W-:Y:S05]  /*c630*/  BSYNC.RECONVERGENT B2 ;  /* 0x0000000000027941 */ /* 0x000fea0003800200 */
.L_x_24473:
        /* <DEDUP_REMOVED lines=25> */
.L_x_24480:
        /* <DEDUP_REMOVED lines=13> */
.L_x_24482:
[----:B------:R-:W-:Y:S05]  /*c8a0*/  BSYNC.RECONVERGENT B3 ;  /* 0x0000000000037941 */ /* 0x000fea0003800200 */
.L_x_24481:
        /* <DEDUP_REMOVED lines=43> */
.L_x_24479:
[----:B------:R-:W-:Y:S05]  /*cb60*/  BSYNC.RECONVERGENT B2 ;  /* 0x0000000000027941 */ /* 0x000fea0003800200 */
.L_x_24478:
[----:B------:R-:W-:Y:S01]  /*cb70*/  I2FP.F32.U32 R34, R53 ;  /* 0x0000003500227245 */ /* 0x000fe20000201000 */
[----:B------:R-:W-:Y:S01]  /*cb80*/  FMUL.FTZ R74, R25, R32 ;  /* 0x00000020194a7220 */ /* 0x000fe20000410000 */
[----:B------:R-:W-:Y:S01]  /*cb90*/  ISETP.NE.AND P2, PT, R75, 0x1, PT ;  /* 0x000000014b00780c */ /* 0x000fe20003f45270 */
[----:B------:R-:W-:Y:S01]  /*cba0*/  HADD2.F32 R25, -RZ, R72.H0_H0 ;  /* 0x20000048ff197230 */ /* 0x000fe20000004100 */
        /* <DEDUP_REMOVED lines=18> */
.L_x_24485:
        /* <DEDUP_REMOVED lines=13> */
.L_x_24487:
[----:B------:R-:W-:Y:S05]  /*cda0*/  BSYNC.RECONVERGENT B3 ;  /* 0x0000000000037941 */ /* 0x000fea0003800200 */
.L_x_24486:
        /* <DEDUP_REMOVED lines=43> */
.L_x_24484:
[----:B------:R-:W-:Y:S05]  /*d060*/  BSYNC.RECONVERGENT B2 ;  /* 0x0000000000027941 */ /* 0x000fea0003800200 */
.L_x_24483:
[----:B------:R-:W-:Y:S01]  /*d070*/  I2FP.F32.U32 R34, R35 ;  /* 0x0000002300227245 */ /* 0x000fe20000201000 */
[----:B------:R-:W-:Y:S01]  /*d080*/  FMUL.FTZ R26, R26, R32 ;  /* 0x000000201a1a7220 */ /* 0x000fe20000410000 */
[----:B------:R-:W-:Y:S01]  /*d090*/  ISETP.NE.AND P3, PT, R94, 0x1, PT ;  /* 0x000000015e00780c */ /* 0x000fe20003f65270 */
[----:B------:R-:W-:Y:S01]  /*d0a0*/  HADD2.F32 R74, -RZ, R71.H1_H1 ;  /* 0x30000047ff4a7230 */ /* 0x000fe20000004100 */
[----:B------:R-:W-:Y:S01]  /*d0b0*/  BSSY.RECONVERGENT B2, `(.L_x_24488) ;  /* 0x000004b000027945 */ /* 0x000fe20003800200 */
[----:B------:R-:W-:Y:S01]  /*d0c0*/  FFMA.FTZ R34, R34, R93, 1.1641532182693481445e-10 ;  /* 0x2f00000022227423 */ /* 0x000fe2000001005d */
[----:B------:R-:W-:Y:S01]  /*d0d0*/  FMUL.FTZ R26, R26, R61 ;  /* 0x0000003d1a1a7220 */ /* 0x000fe20000410000 */
[----:B------:R-:W-:Y:S02]  /*d0e0*/  HFMA2 R53, -RZ, RZ, 0, 1.1920928955078125e-07 ;  /* 0x00000002ff357431 */ /* 0x000fe400000001ff */
[----:B------:R-:W-:Y:S01]  /*d0f0*/  IMAD.MOV.U32 R75, RZ, RZ, R62 ;  /* 0x000000ffff4b7224 */ /* 0x000fe200078e003e */
        /* <DEDUP_REMOVED lines=13> */
.L_x_24490:
        /* <DEDUP_REMOVED lines=13> */
.L_x_24492:
[----:B------:R-:W-:Y:S05]  /*d2a0*/  BSYNC.RECONVERGENT B3 ;  /* 0x0000000000037941 */ /* 0x000fea0003800200 */
.L_x_24491:
        /* <DEDUP_REMOVED lines=43> */
.L_x_24489:
[----:B------:R-:W-:Y:S05]  /*d560*/  BSYNC.RECONVERGENT B2 ;  /* 0x0000000000027941 */ /* 0x000fea0003800200 */
.L_x_24488:
        /* <DEDUP_REMOVED lines=10> */
.L_x_24472:
        /* <DEDUP_REMOVED lines=16> */
.L_x_24496:
        /* <DEDUP_REMOVED lines=13> */
.L_x_24498:
[----:B------:R-:W-:Y:S05]  /*d7e0*/  BSYNC.RECONVERGENT B3 ;  /* 0x0000000000037941 */ /* 0x000fea0003800200 */
.L_x_24497:
        /* <DEDUP_REMOVED lines=43> */
.L_x_24495:
[----:B------:R-:W-:Y:S05]  /*daa0*/  BSYNC.RECONVERGENT B2 ;  /* 0x0000000000027941 */ /* 0x000fea0003800200 */
.L_x_24494:
        /* <DEDUP_REMOVED lines=25> */
.L_x_24501:
        /* <DEDUP_REMOVED lines=13> */
.L_x_24503:
[----:B------:R-:W-:Y:S05]  /*dd10*/  BSYNC.RECONVERGENT B3 ;  /* 0x0000000000037941 */ /* 0x000fea0003800200 */
.L_x_24502:
        /* <DEDUP_REMOVED lines=43> */
.L_x_24500:
[----:B------:R-:W-:Y:S05]  /*dfd0*/  BSYNC.RECONVERGENT B2 ;  /* 0x0000000000027941 */ /* 0x000fea0003800200 */
.L_x_24499:
        /* <DEDUP_REMOVED lines=22> */
.L_x_24506:
        /* <DEDUP_REMOVED lines=13> */
.L_x_24508:
[----:B------:R-:W-:Y:S05]  /*e210*/  BSYNC.RECONVERGENT B3 ;  /* 0x0000000000037941 */ /* 0x000fea0003800200 */
.L_x_24507:
        /* <DEDUP_REMOVED lines=43> */
.L_x_24505:
[----:B------:R-:W-:Y:S05]  /*e4d0*/  BSYNC.RECONVERGENT B2 ;  /* 0x0000000000027941 */ /* 0x000fea0003800200 */
.L_x_24504:
        /* <DEDUP_REMOVED lines=22> */
.L_x_24511:
        /* <DEDUP_REMOVED lines=13> */
.L_x_24513:
[----:B------:R-:W-:Y:S05]  /*e710*/  BSYNC.RECONVERGENT B3 ;  /* 0x0000000000037941 */ /* 0x000fea0003800200 */
.L_x_24512:
        /* <DEDUP_REMOVED lines=43> */
.L_x_24510:
[----:B------:R-:W-:Y:S05]  /*e9d0*/  BSYNC.RECONVERGENT B2 ;  /* 0x0000000000027941 */ /* 0x000fea0003800200 */
.L_x_24509:
        /* <DEDUP_REMOVED lines=9> */
.L_x_24493:
        /* <DEDUP_REMOVED lines=14> */
.L_x_24471:
[----:B------:R-:W-:Y:S05]  /*eb50*/  BSYNC.RECONVERGENT B1 ;  /* 0x0000000000017941 */ /* 0x000fea0003800200 */
.L_x_24470:
        /* <DEDUP_REMOVED lines=29> */
.L_x_24519:
        /* <DEDUP_REMOVED lines=13> */
.L_x_24521:
[----:B------:R-:W-:Y:S05]  /*ee00*/  BSYNC.RECONVERGENT B3 ;  /* 0x0000000000037941 */ /* 0x000fea0003800200 */
.L_x_24520:
        /* <DEDUP_REMOVED lines=43> */
.L_x_24518:
[----:B------:R-:W-:Y:S05]  /*f0c0*/  BSYNC.RECONVERGENT B2 ;  /* 0x0000000000027941 */ /* 0x000fea0003800200 */
.L_x_24517:
[----:B------:R-:W0:Y:S01]  /*f0d0*/  LDC R61, c[0x0][0x408] ;  /* 0x00010200ff3d7b82 */ /* 0x000e220000000800 */
[----:B------:R-:W-:Y:S01]  /*f0e0*/  HFMA2 R93, -RZ, RZ, 0.1171875, 0 ;  /* 0x2f800000ff5d7431 */ /* 0x000fe200000001ff */
[----:B------:R-:W-:Y:S01]  /*f0f0*/  I2FP.F32.U32 R34, R34 ;  /* 0x0000002200227245 */ /* 0x000fe20000201000 */
[----:B-----5:R-:W-:Y:S01]  /*f100*/  FMUL.FTZ R28, R28, R32 ;  /* 0x000000201c1c7220 */ /* 0x020fe20000410000 */
[----:B------:R-:W-:Y:S01]  /*f110*/  ISETP.NE.AND P1, PT, R35, 0x1, PT ;  /* 0x000000012300780c */ /* 0x000fe20003f25270 */
[----:B------:R-:W-:Y:S01]  /*f120*/  BSSY.RECONVERGENT B2, `(.L_x_24522) ;  /* 0x000004d000027945 */ /* 0x000fe20003800200 */
[----:B------:R-:W-:Y:S01]  /*f130*/  IMAD.MOV.U32 R75, RZ, RZ, 0x2 ;  /* 0x00000002ff4b7424 */ /* 0x000fe200078e00ff */
[----:B------:R-:W-:Y:S01]  /*f140*/  MOV R74, R62 ;  /* 0x0000003e004a7202 */ /* 0x000fe20000000f00 */
        /* <DEDUP_REMOVED lines=17> */
.L_x_24524:
        /* <DEDUP_REMOVED lines=13> */
.L_x_24526:
[----:B------:R-:W-:Y:S05]  /*f330*/  BSYNC.RECONVERGENT B3 ;  /* 0x0000000000037941 */ /* 0x000fea0003800200 */
.L_x_24525:
        /* <DEDUP_REMOVED lines=43> */
.L_x_24523:
[----:B------:R-:W-:Y:S05]  /*f5f0*/  BSYNC.RECONVERGENT B2 ;  /* 0x0000000000027941 */ /* 0x000fea0003800200 */
.L_x_24522:
[----:B------:R-:W-:Y:S01]  /*f600*/  I2FP.F32.U32 R34, R74 ;  /* 0x0000004a00227245 */ /* 0x000fe20000201000 */
[----:B------:R-:W-:Y:S01]  /*f610*/  FMUL.FTZ R74, R29, R32 ;  /* 0x000000201d4a7220 */ /* 0x000fe20000410000 */
[----:B------:R-:W-:Y:S01]  /*f620*/  ISETP.NE.AND P2, PT, R75, 0x1, PT ;  /* 0x000000014b00780c */ /* 0x000fe20003f45270 */
[----:B------:R-:W-:Y:S01]  /*f630*/  HADD2.F32 R29, -RZ, R77.H0_H0 ;  /* 0x2000004dff1d7230 */ /* 0x000fe20000004100 */
        /* <DEDUP_REMOVED lines=18> */
.L_x_24529:
        /* <DEDUP_REMOVED lines=13> */
.L_x_24531:
[----:B------:R-:W-:Y:S05]  /*f830*/  BSYNC.RECONVERGENT B3 ;  /* 0x0000000000037941 */ /* 0x000fea0003800200 */
.L_x_24530:
        /* <DEDUP_REMOVED lines=43> */
.L_x_24528:
[----:B------:R-:W-:Y:S05]  /*faf0*/  BSYNC.RECONVERGENT B2 ;  /* 0x0000000000027941 */ /* 0x000fea0003800200 */
.L_x_24527:
        /* <DEDUP_REMOVED lines=22> */
.L_x_24534:
        /* <DEDUP_REMOVED lines=13> */
.L_x_24536:
[----:B------:R-:W-:Y:S05]  /*fd30*/  BSYNC.RECONVERGENT B3 ;  /* 0x0000000000037941 */ /* 0x000fea0003800200 */
.L_x_24535:
        /* <DEDUP_REMOVED lines=43> */
.L_x_24533:
[----:B------:R-:W-:Y:S05]  /*fff0*/  BSYNC.RECONVERGENT B2 ;  /* 0x0000000000027941 */ /* 0x000fea0003800200 */
.L_x_24532:
        /* <DEDUP_REMOVED lines=10> */
.L_x_24516:
        /* <DEDUP_REMOVED lines=16> */
.L_x_24540:
        /* <DEDUP_REMOVED lines=13> */
.L_x_24542:
[----:B------:R-:W-:Y:S05]  /*10270*/  BSYNC.RECONVERGENT B3 ;  /* 0x0000000000037941 */ /* 0x000fea0003800200 */
.L_x_24541:
        /* <DEDUP_REMOVED lines=43> */
.L_x_24539:
[----:B------:R-:W-:Y:S05]  /*10530*/  BSYNC.RECONVERGENT B2 ;  /* 0x0000000000027941 */ /* 0x000fea0003800200 */
.L_x_24538:
        /* <DEDUP_REMOVED lines=9> */
[----:B------:R-:W-:Y:S01]  /*105d0*/  MOV R53, R62 ;  /* 0x0000003e00357202 */ /* 0x000fe20000000f00 */
[----:B------:R-:W-:Y:S01]  /*105e0*/  FFMA.FTZ R34, R34, R61, 1.1641532182693481445e-10 ;  /* 0x2f00000022227423 */ /* 0x000fe2000001003d */
[----:B0-----:R-:W-:-:S04]  /*105f0*/  FMUL.FTZ R28, R28, R87 ;  /* 0x000000571c1c7220 */ /* 0x001fc80000410000 */
[----:B-1----:R-:W-:-:S04]  /*10600*/  FSETP.GTU.FTZ.AND P0, PT, R34, R93, PT ;  /* 0x0000005d2200720b */ /* 0x002fc80003f1c000 */
        /* <DEDUP_REMOVED lines=12> */
.L_x_24545:
        /* <DEDUP_REMOVED lines=13> */
.L_x_24547:
[----:B------:R-:W-:Y:S05]  /*107a0*/  BSYNC.RECONVERGENT B3 ;  /* 0x0000000000037941 */ /* 0x000fea0003800200 */
.L_x_24546:
        /* <DEDUP_REMOVED lines=43> */
.L_x_24544:
[----:B------:R-:W-:Y:S05]  /*10a60*/  BSYNC.RECONVERGENT B2 ;  /* 0x0000000000027941 */ /* 0x000fea0003800200 */
.L_x_24543:
        /* <DEDUP_REMOVED lines=22> */
.L_x_24550:
        /* <DEDUP_REMOVED lines=13> */
.L_x_24552:
[----:B------:R-:W-:Y:S05]  /*10ca0*/  BSYNC.RECONVERGENT B3 ;  /* 0x0000000000037941 */ /* 0x000fea0003800200 */
.L_x_24551:
        /* <DEDUP_REMOVED lines=43> */
.L_x_24549:
[----:B------:R-:W-:Y:S05]  /*10f60*/  BSYNC.RECONVERGENT B2 ;  /* 0x0000000000027941 */ /* 0x000fea0003800200 */
.L_x_24548:
        /* <DEDUP_REMOVED lines=22> */
.L_x_24555:
        /* <DEDUP_REMOVED lines=13> */
.L_x_24557:
[----:B------:R-:W-:Y:S05]  /*111a0*/  BSYNC.RECONVERGENT B3 ;  /* 0x0000000000037941 */ /* 0x000fea0003800200 */
.L_x_24556:
        /* <DEDUP_REMOVED lines=43> */
.L_x_24554:
[----:B------:R-:W-:Y:S05]  /*11460*/  BSYNC.RECONVERGENT B2 ;  /* 0x0000000000027941 */ /* 0x000fea0003800200 */
.L_x_24553:
[----:B------:R-:W-:Y:S01]  /*11470*/  I2FP.F32.U32 R34, R35 ;  /* 0x0000002300227245 */ /* 0x000fe20000201000 */
[----:B------:R-:W-:-:S04]  /*11480*/  FMUL.FTZ R32, R31, R32 ;  /* 0x000000201f207220 */ /* 0x000fc80000410000 */
[----:B------:R-:W-:Y:S01]  /*11490*/  FFMA.FTZ R34, R34, R61, 1.1641532182693481445e-10 ;  /* 0x2f00000022227423 */ /* 0x000fe2000001003d */
[----:B------:R-:W-:Y:S01]  /*114a0*/  FMUL.FTZ R31, R32, R87 ;  /* 0x00000057201f7220 */ /* 0x000fe20000410000 */
[----:B------:R-:W-:-:S03]  /*114b0*/  HADD2.F32 R32, -RZ, R77.H1_H1 ;  /* 0x3000004dff207230 */ /* 0x000fc60000004100 */
[----:B------:R-:W-:-:S04]  /*114c0*/  FSETP.GTU.FTZ.AND P3, PT, R34, R93, PT ;  /* 0x0000005d2200720b */ /* 0x000fc80003f7c000 */
[----:B------:R-:W-:Y:S02]  /*114d0*/  FSEL R31, R31, RZ, !P3 ;  /* 0x000000ff1f1f7208 */ /* 0x000fe40005800000 */
[----:B------:R-:W-:-:S03]  /*114e0*/  PLOP3.LUT P3, PT, P3, PT, PT, 0x8, 0x80 ;  /* 0x000000000080781c */ /* 0x000fc60001f6e170 */
[----:B------:R-:W-:-:S10]  /*114f0*/  FMUL.FTZ R31, R32, R31 ;  /* 0x0000001f201f7220 */ /* 0x000fd40000410000 */
.L_x_24537:
[----:B------:R-:W0:Y:S01]  /*11500*/  LDC.64 R74, c[0x0][0x3a8] ;  /* 0x0000ea00ff4a7b82 */ /* 0x000e220000000a00 */
[----:B------:R-:W-:Y:S02]  /*11510*/  SEL R32, RZ, 0x1000000, !P3 ;  /* 0x01000000ff207807 */ /* 0x000fe40005800000 */
[----:B------:R-:W-:Y:S02]  /*11520*/  SEL R61, RZ, 0x10000, !P2 ;  /* 0x00010000ff3d7807 */ /* 0x000fe40005000000 */
[----:B------:R-:W-:-:S03]  /*11530*/  SEL R87, RZ, 0x100, !P1 ;  /* 0x00000100ff577807 */ /* 0x000fc60004800000 */
[----:B------:R-:W1:Y:S01]  /*11540*/  LDC.64 R34, c[0x0][0x3b0] ;  /* 0x0000ec00ff227b82 */ /* 0x000e620000000a00 */
[----:B------:R-:W-:Y:S02]  /*11550*/  IADD3 R32, PT, PT, R87, R32, R61 ;  /* 0x0000002057207210 */ /* 0x000fe40007ffe03d */
[----:B------:R-:W-:Y:S01]  /*11560*/  SEL R61, RZ, 0x1, !P0 ;  /* 0x00000001ff3d7807 */ /* 0x000fe20004000000 */
[----:B0-----:R-:W-:-:S05]  /*11570*/  IMAD.WIDE.U32 R74, R33, 0x10, R74 ;  /* 0x00000010214a7825 */ /* 0x001fca00078e004a */
[----:B------:R0:W-:Y:S01]  /*11580*/  STG.E.128 desc[UR8][R74.64], R28 ;  /* 0x0000001c4a007986 */ /* 0x0001e2000c101d08 */
[----:B-1----:R-:W-:Y:S01]  /*11590*/  IMAD.WIDE.U32 R34, R33, 0x4, R34 ;  /* 0x0000000421227825 */ /* 0x002fe200078e0022 */
[----:B------:R-:W-:-:S03]  /*115a0*/  IADD3 R33, PT, PT, R32, R61, RZ ;  /* 0x0000003d20217210 */ /* 0x000fc60007ffe0ff */
[----:B------:R-:W-:Y:S02]  /*115b0*/  IMAD.MOV.U32 R61, RZ, RZ, R88 ;  /* 0x000000ffff3d7224 */ /* 0x000fe400078e0058 */
[----:B------:R0:W-:Y:S05]  /*115c0*/  STG.E desc[UR8][R34.64], R33 ;  /* 0x0000002122007986 */ /* 0x0001ea000c101908 */
.L_x_24515:
[----:B------:R-:W-:Y:S05]  /*115d0*/  BSYNC.RECONVERGENT B1 ;  /* 0x0000000000017941 */ /* 0x000fea0003800200 */
.L_x_24514:
[----:B-----5:R-:W-:Y:S01]  /*115e0*/  FADD.FTZ R32, RZ, R8 ;  /* 0x00000008ff207221 */ /* 0x020fe20000010000 */
[C---:B------:R-:W-:Y:S01]  /*115f0*/  ISETP.GT.U32.AND P3, PT, R48.reuse, 0x3f, PT ;  /* 0x0000003f3000780c */ /* 0x040fe20003f64070 */
[----:B------:R-:W-:Y:S01]  /*11600*/  UMOV UR4, 0xffffffff ;  /* 0xffffffff00047882 */ /* 0x000fe20000000000 */
[C---:B------:R-:W-:Y:S01]  /*11610*/  ISETP.GT.U32.AND P2, PT, R48.reuse, 0x5f, PT ;  /* 0x0000005f3000780c */ /* 0x040fe20003f44070 */
[----:B0-----:R-:W-:Y:S01]  /*11620*/  FADD.FTZ R33, R9, R32 ;  /* 0x0000002009217221 */ /* 0x001fe20000010000 */
        /* <DEDUP_REMOVED lines=100> */
.L_x_24583:
[----:B------:R-:W-:Y:S01]  /*11c70*/  FMUL.FTZ R32, R75, R75 ;  /* 0x0000004b4b207220 */ /* 0x000fe20000410000 */
[----:B------:R-:W-:Y:S01]  /*11c80*/  PLOP3.LUT P0, PT, PT, PT, UP2, 0x40, 0x4 ;  /* 0x000000000004781c */ /* 0x000fe20003f0e828 */
[----:B------:R-:W2:Y:S01]  /*11c90*/  @!P5 LDC.64 R34, c[0x0][0x3c0] ;  /* 0x0000f000ff22db82 */ /* 0x000ea20000000a00 */
[----:B01----:R-:W-:Y:S01]  /*11ca0*/  FADD.FTZ R95, R95, R88 ;  /* 0x000000585f5f7221 */ /* 0x003fe20000010000 */
[----:B------:R-:W-:Y:S01]  /*11cb0*/  BSSY.RECONVERGENT B1, `(.L_x_24559) ;  /* 0x0000025000017945 */ /* 0x000fe20003800200 */
[----:B------:R-:W-:Y:S02]  /*11cc0*/  FSEL R93, R32, RZ, !P0 ;  /* 0x000000ff205d7208 */ /* 0x000fe40004000000 */
[----:B------:R-:W-:Y:S01]  /*11cd0*/  FFMA.FTZ R74, R95, R74, UR12 ;  /* 0x0000000c5f4a7e23 */ /* 0x000fe2000801004a */
[----:B------:R-:W-:Y:S02]  /*11ce0*/  PLOP3.LUT P0, PT, PT, PT, UP2, 0x40, 0x4 ;  /* 0x000000000004781c */ /* 0x000fe40003f0e828 */
[----:B------:R-:W0:Y:S01]  /*11cf0*/  @!P5 LDC.64 R32, c[0x0][0x3c8] ;  /* 0x0000f200ff20db82 */ /* 0x000e220000000a00 */
[----:B------:R-:W-:Y:S01]  /*11d00*/  FADD.FTZ R74, R74, R93 ;  /* 0x0000005d4a4a7221 */ /* 0x000fe20000010000 */
[----:B------:R-:W-:-:S03]  /*11d10*/  FSEL R87, R75, RZ, P0 ;  /* 0x000000ff4b577208 */ /* 0x000fc60000000000 */
[----:B------:R-:W1:Y:S01]  /*11d20*/  MUFU.RSQ R88, R74 ;  /* 0x0000004a00587308 */ /* 0x000e620000001400 */
[----:B--2---:R-:W-:-:S05]  /*11d30*/  @!P5 IMAD.WIDE R34, R45, 0x4, R34 ;  /* 0x000000042d22d825 */ /* 0x004fca00078e0222 */
[----:B------:R2:W-:Y:S01]  /*11d40*/  @!P5 STG.E desc[UR8][R34.64], R75 ;  /* 0x0000004b2200d986 */ /* 0x0005e2000c101908 */
[----:B0-----:R-:W-:-:S05]  /*11d50*/  @!P5 IMAD.WIDE R32, R45, 0x4, R32 ;  /* 0x000000042d20d825 */ /* 0x001fca00078e0220 */
[----:B-1----:R2:W-:Y:S01]  /*11d60*/  @!P5 STG.E desc[UR8][R32.64], R88 ;  /* 0x000000582000d986 */ /* 0x0025e2000c101908 */
[----:B------:R-:W-:Y:S05]  /*11d70*/  @!P4 BRA `(.L_x_24560) ;  /* 0x000000000060c947 */ /* 0x000fea0003800000 */
[----:B------:R-:W0:Y:S01]  /*11d80*/  LDC.64 R106, c[0x0][0x428] ;  /* 0x00010a00ff6a7b82 */ /* 0x000e220000000a00 */
[--C-:B------:R-:W-:Y:S01]  /*11d90*/  FADD.FTZ R97, R8, -R87.reuse ;  /* 0x8000005708617221 */ /* 0x100fe20000010000 */
[--C-:B------:R-:W-:Y:S01]  /*11da0*/  FADD.FTZ R101, R9, -R87.reuse ;  /* 0x8000005709657221 */ /* 0x100fe20000010000 */
[--C-:B------:R-:W-:Y:S01]  /*11db0*/  FADD.FTZ R99, R10, -R87.reuse ;  /* 0x800000570a637221 */ /* 0x100fe20000010000 */
[----:B--2---:R-:W-:Y:S01]  /*11dc0*/  FADD.FTZ R75, R11, -R87 ;  /* 0x800000570b4b7221 */ /* 0x004fe20000010000 */
        /* <DEDUP_REMOVED lines=8> */
[----:B------:R-:W-:Y:S02]  /*11e50*/  HADD2.F32 R34, -RZ, R78.H1_H1 ;  /* 0x3000004eff227230 */ /* 0x000fe40000004100 */
[----:B------:R-:W-:Y:S01]  /*11e60*/  FFMA.FTZ R32, R97, R95, R32 ;  /* 0x0000005f61207223 */ /* 0x000fe20000010020 */
[----:B------:R-:W-:Y:S02]  /*11e70*/  HADD2.F32 R93, -RZ, R43.H0_H0 ;  /* 0x2000002bff5d7230 */ /* 0x000fe40000004100 */
[----:B------:R-:W-:Y:S01]  /*11e80*/  FFMA.FTZ R33, R98, R96, R33 ;  /* 0x0000006062217223 */ /* 0x000fe20000010021 */
[----:B------:R-:W-:-:S02]  /*11e90*/  HADD2.F32 R35, -RZ, R79.H1_H1 ;  /* 0x3000004fff237230 */ /* 0x000fc40000004100 */
[----:B------:R-:W-:Y:S02]  /*11ea0*/  HADD2.F32 R74, -RZ, R90.H1_H1 ;  /* 0x3000005aff4a7230 */ /* 0x000fe40000004100 */
[----:B------:R-:W-:-:S03]  /*11eb0*/  FFMA.FTZ R34, R94, R34, R93 ;  /* 0x000000225e227223 */ /* 0x000fc6000001005d */
[----:B------:R-:W-:Y:S01]  /*11ec0*/  FFMA.FTZ R35, R75, R35, R74 ;  /* 0x000000234b237223 */ /* 0x000fe2000001004a */
[C---:B0-----:R-:W-:Y:S01]  /*11ed0*/  IMAD.WIDE.U32 R106, R73.reuse, 0x10, R106 ;  /* 0x00000010496a7825 */ /* 0x041fe200078e006a */
[----:B------:R-:W-:-:S04]  /*11ee0*/  IADD3 R73, PT, PT, R73, 0x20, RZ ;  /* 0x0000002049497810 */ /* 0x000fc80007ffe0ff */
[----:B------:R0:W-:Y:S03]  /*11ef0*/  STG.E.128 desc[UR8][R106.64], R32 ;  /* 0x000000206a007986 */ /* 0x0001e6000c101d08 */
.L_x_24560:
[----:B------:R-:W-:Y:S05]  /*11f00*/  BSYNC.RECONVERGENT B1 ;  /* 0x0000000000017941 */ /* 0x000fea0003800200 */
.L_x_24559:
[----:B------:R-:W-:Y:S01]  /*11f10*/  ISETP.GE.U32.AND P0, PT, R48, 0x40, PT ;  /* 0x000000403000780c */ /* 0x000fe20003f06070 */
[----:B------:R-:W-:-:S12]  /*11f20*/  BSSY.RECONVERGENT B1, `(.L_x_24561) ;  /* 0x000001a000017945 */ /* 0x000fd80003800200 */
[----:B------:R-:W-:Y:S05]  /*11f30*/  @!P0 BRA `(.L_x_24562) ;  /* 0x0000000000608947 */ /* 0x000fea0003800000 */
[----:B0-----:R-:W0:Y:S01]  /*11f40*/  LDC.64 R106, c[0x0][0x428] ;  /* 0x00010a00ff6a7b82 */ /* 0x001e220000000a00 */
        /* <DEDUP_REMOVED lines=20> */
[----:B0-----:R-:W-:-:S04]  /*12090*/  IMAD.WIDE.U32 R106, R73, 0x10, R106 ;  /* 0x00000010496a7825 */ /* 0x001fc800078e006a */
[----:B------:R-:W-:Y:S01]  /*120a0*/  VIADD R73, R73, 0x20 ;  /* 0x0000002049497836 */ /* 0x000fe20000000000 */
[----:B------:R1:W-:Y:S06]  /*120b0*/  STG.E.128 desc[UR8][R106.64], R32 ;  /* 0x000000206a007986 */ /* 0x0003ec000c101d08 */
.L_x_24562:
[----:B------:R-:W-:Y:S05]  /*120c0*/  BSYNC.RECONVERGENT B1 ;  /* 0x0000000000017941 */ /* 0x000fea0003800200 */
.L_x_24561:
[----:B------:R-:W-:Y:S01]  /*120d0*/  ISETP.GE.U32.AND P0, PT, R48, 0x60, PT ;  /* 0x000000603000780c */ /* 0x000fe20003f06070 */
[----:B------:R-:W-:-:S12]  /*120e0*/  BSSY.RECONVERGENT B1, `(.L_x_24563) ;  /* 0x000001a000017945 */ /* 0x000fd80003800200 */
[----:B------:R-:W-:Y:S05]  /*120f0*/  @!P0 BRA `(.L_x_24564) ;  /* 0x0000000000608947 */ /* 0x000fea0003800000 */
[----:B01----:R-:W0:Y:S01]  /*12100*/  LDC.64 R106, c[0x0][0x428] ;  /* 0x00010a00ff6a7b82 */ /* 0x003e220000000a00 */
        /* <DEDUP_REMOVED lines=23> */
.L_x_24564:
[----:B------:R-:W-:Y:S05]  /*12280*/  BSYNC.RECONVERGENT B1 ;  /* 0x0000000000017941 */ /* 0x000fea0003800200 */
.L_x_24563:
[----:B------:R-:W-:Y:S01]  /*12290*/  ISETP.GE.U32.AND P0, PT, R48, 0x80, PT ;  /* 0x000000803000780c */ /* 0x000fe20003f06070 */
[----:B------:R-:W-:-:S12]  /*122a0*/  BSSY.RECONVERGENT B1, `(.L_x_24565) ;  /* 0x000001a000017945 */ /* 0x000fd80003800200 */
[----:B------:R-:W-:Y:S05]  /*122b0*/  @!P0 BRA `(.L_x_24566) ;  /* 0x0000000000608947 */ /* 0x000fea0003800000 */
[----:B01-3--:R-:W0:Y:S01]  /*122c0*/  LDC.64 R106, c[0x0][0x428] ;  /* 0x00010a00ff6a7b82 */ /* 0x00be220000000a00 */
        /* <DEDUP_REMOVED lines=23> */
.L_x_24566:
[----:B------:R-:W-:Y:S05]  /*12440*/  BSYNC.RECONVERGENT B1 ;  /* 0x0000000000017941 */ /* 0x000fea0003800200 */
.L_x_24565:
[----:B------:R-:W-:Y:S01]  /*12450*/  ISETP.GE.U32.AND P0, PT, R48, 0xa0, PT ;  /* 0x000000a03000780c */ /* 0x000fe20003f06070 */
[----:B------:R-:W-:-:S12]  /*12460*/  BSSY.RECONVERGENT B1, `(.L_x_24567) ;  /* 0x000001a000017945 */ /* 0x000fd80003800200 */
[----:B------:R-:W-:Y:S05]  /*12470*/  @!P0 BRA `(.L_x_24568) ;  /* 0x0000000000608947 */ /* 0x000fea0003800000 */
[----:B--2---:R-:W2:Y:S01]  /*12480*/  LDC.64 R74, c[0x0][0x428] ;  /* 0x00010a00ff4a7b82 */ /* 0x004ea20000000a00 */
[--C-:B------:R-:W-:Y:S01]  /*12490*/  FADD.FTZ R99, R24, -R87.reuse ;  /* 0x8000005718637221 */ /* 0x100fe20000010000 */
[--C-:B------:R-:W-:Y:S01]  /*124a0*/  FADD.FTZ R103, R25, -R87.reuse ;  /* 0x8000005719677221 */ /* 0x100fe20000010000 */
[--C-:B------:R-:W-:Y:S01]  /*124b0*/  FADD.FTZ R101, R26, -R87.reuse ;  /* 0x800000571a657221 */ /* 0x100fe20000010000 */
[----:B------:R-:W-:Y:S01]  /*124c0*/  FADD.FTZ R93, R27, -R87 ;  /* 0x800000571b5d7221 */ /* 0x000fe20000010000 */
[----:B------:R-:W-:Y:S02]  /*124d0*/  HADD2.F32 R97, -RZ, R86.H0_H0 ;  /* 0x20000056ff617230 */ /* 0x000fe40000004100 */
[C---:B------:R-:W-:Y:S01]  /*124e0*/  FMUL.FTZ R99, R88.reuse, R99 ;  /* 0x0000006358637220 */ /* 0x040fe20000410000 */
[----:B01-34-:R-:W-:Y:S02]  /*124f0*/  HADD2.F32 R32, -RZ, R2.H0_H0 ;  /* 0x20000002ff207230 */ /* 0x01bfe40000004100 */
        /* <DEDUP_REMOVED lines=13> */
[C---:B--2---:R-:W-:Y:S01]  /*125d0*/  IMAD.WIDE.U32 R74, R73.reuse, 0x10, R74 ;  /* 0x00000010494a7825 */ /* 0x044fe200078e004a */
[----:B------:R-:W-:-:S04]  /*125e0*/  IADD3 R73, PT, PT, R73, 0x20, RZ ;  /* 0x0000002049497810 */ /* 0x000fc80007ffe0ff */
[----:B------:R0:W-:Y:S03]  /*125f0*/  STG.E.128 desc[UR8][R74.64], R32 ;  /* 0x000000204a007986 */ /* 0x0001e6000c101d08 */
.L_x_24568:
[----:B------:R-:W-:Y:S05]  /*12600*/  BSYNC.RECONVERGENT B1 ;  /* 0x0000000000017941 */ /* 0x000fea0003800200 */
.L_x_24567:
        /* <DEDUP_REMOVED lines=18> */
.L_x_24570:
[----:B------:R-:W-:Y:S05]  /*12730*/  BSYNC.RECONVERGENT B1 ;  /* 0x0000000000017941 */ /* 0x000fea0003800200 */
.L_x_24569:
[----:B01234-:R-:W0:Y:S02]  /*12740*/  LDC.64 R32, c[0x0][0x380] ;  /* 0x0000e000ff207b82 */ /* 0x01fe240000000a00 */
[----:B0-----:R-:W-:-:S05]  /*12750*/  IMAD R45, R32, 0x4, R45 ;  /* 0x00000004202d7824 */ /* 0x001fca00078e022d */
[----:B------:R-:W-:-:S13]  /*12760*/  ISETP.GE.AND P0, PT, R45, R33, PT ;  /* 0x000000212d00720c */ /* 0x000fda0003f06270 */
[----:B------:R-:W-:Y:S05]  /*12770*/  @!P0 BRA `(.L_x_24571) ;  /* 0xfffffeec00888947 */ /* 0x000fea000383ffff */
[----:B------:R-:W-:Y:S05]  /*12780*/  BSYNC B0 ;  /* 0x0000000000007941 */ /* 0x000fea0003800000 */
.L_x_24294:
[----:B------:R-:W-:Y:S05]  /*12790*/  EXIT ;  /* 0x000000000000794d */ /* 0x000fea0003800000 */
.L_x_24558:
        /* <DEDUP_REMOVED lines=8> */
.L_x_24573:
[----:B------:R-:W-:Y:S05]  /*12820*/  BSYNC B1 ;  /* 0x0000000000017941 */ /* 0x000fea0003800000 */
.L_x_24572:
        /* <DEDUP_REMOVED lines=9> */
.L_x_24574:
[----:B------:R-:W-:Y:S02]  /*128c0*/  IMAD.MOV.U32 R87, RZ, RZ, 0x4 ;  /* 0x00000004ff577424 */ /* 0x000fe400078e00ff */
[----:B------:R-:W-:-:S05]  /*128d0*/  FADD.FTZ R94, R93, R88 ;  /* 0x000000585d5e7221 */ /* 0x000fca0000010000 */
[----:B------:R-:W-:-:S07]  /*128e0*/  MOV R98, R94 ;  /* 0x0000005e00627202 */ /* 0x000fce0000000f00 */
[----:B------:R-:W-:Y:S05]  /*128f0*/  WARPSYNC.COLLECTIVE R34, `(.L_x_24575) ;  /* 0x0000000022087348 */ /* 0x000fea0003c00000 */
[----:B------:R0:W1:Y:S02]  /*12900*/  SHFL.BFLY P6, R88, R98, R87, R35 ;  /* 0x0c00005762587389 */ /* 0x00006400000c0023 */
[----:B01----:R-:W-:Y:S05]  /*12910*/  ENDCOLLECTIVE ;  /* 0x000000000000791b */ /* 0x003fea0003800000 */
.L_x_24575:
[----:B------:R-:W-:Y:S02]  /*12920*/  IMAD.MOV.U32 R87, RZ, RZ, 0x8 ;  /* 0x00000008ff577424 */ /* 0x000fe400078e00ff */
[----:B------:R-:W-:-:S05]  /*12930*/  FADD.FTZ R95, R94, R88 ;  /* 0x000000585e5f7221 */ /* 0x000fca0000010000 */
[----:B------:R-:W-:-:S07]  /*12940*/  MOV R98, R95 ;  /* 0x0000005f00627202 */ /* 0x000fce0000000f00 */
[----:B------:R-:W-:Y:S05]  /*12950*/  WARPSYNC.COLLECTIVE R34, `(.L_x_24576) ;  /* 0x0000000022087348 */ /* 0x000fea0003c00000 */
[----:B------:R0:W1:Y:S02]  /*12960*/  SHFL.BFLY P6, R88, R98, R87, R35 ;  /* 0x0c00005762587389 */ /* 0x00006400000c0023 */
[----:B01----:R-:W-:Y:S05]  /*12970*/  ENDCOLLECTIVE ;  /* 0x000000000000791b */ /* 0x003fea0003800000 */
.L_x_24576:
[----:B------:R-:W-:Y:S02]  /*12980*/  IMAD.MOV.U32 R87, RZ, RZ, 0x10 ;  /* 0x00000010ff577424 */ /* 0x000fe400078e00ff */
[----:B------:R-:W-:-:S05]  /*12990*/  FADD.FTZ R96, R95, R88 ;  /* 0x000000585f607221 */ /* 0x000fca0000010000 */
[----:B------:R-:W-:-:S07]  /*129a0*/  MOV R98, R96 ;  /* 0x0000006000627202 */ /* 0x000fce0000000f00 */
[----:B------:R-:W-:Y:S05]  /*129b0*/  WARPSYNC.COLLECTIVE R34, `(.L_x_24577) ;  /* 0x0000000022087348 */ /* 0x000fea0003c00000 */
[----:B------:R0:W1:Y:S02]  /*129c0*/  SHFL.BFLY P6, R88, R98, R87, R35 ;  /* 0x0c00005762587389 */ /* 0x00006400000c0023 */
[----:B01----:R-:W-:Y:S05]  /*129d0*/  ENDCOLLECTIVE ;  /* 0x000000000000791b */ /* 0x003fea0003800000 */
.L_x_24577:
[----:B------:R-:W-:Y:S02]  /*129e0*/  IMAD.MOV.U32 R87, RZ, RZ, 0x1 ;  /* 0x00000001ff577424 */ /* 0x000fe400078e00ff */
[----:B------:R-:W-:Y:S01]  /*129f0*/  FADD.FTZ R75, R96, R88 ;  /* 0x00000058604b7221 */ /* 0x000fe20000010000 */
[----:B------:R-:W-:-:S03]  /*12a00*/  ISETP.GT.U32.AND P6, PT, R48, 0xbf, PT ;  /* 0x000000bf3000780c */ /* 0x000fc60003fc4070 */
        /* <DEDUP_REMOVED lines=49> */
[----:B------:R-:W-:Y:S01]  /*12d20*/  @P6 FFMA.FTZ R32, R34, R34, R33 ;  /* 0x0000002222206223 */ /* 0x000fe20000010021 */
[----:B------:R-:W-:-:S04]  /*12d30*/  MOV R34, 0xffffffff ;  /* 0xffffffff00227802 */ /* 0x000fc80000000f00 */
[----:B------:R-:W-:-:S07]  /*12d40*/  MOV R98, R32 ;  /* 0x0000002000627202 */ /* 0x000fce0000000f00 */
[----:B------:R-:W-:Y:S05]  /*12d50*/  WARPSYNC.COLLECTIVE R34, `(.L_x_24578) ;  /* 0x0000000022087348 */ /* 0x000fea0003c00000 */
[----:B------:R0:W1:Y:S02]  /*12d60*/  SHFL.BFLY P6, R88, R98, R87, R35 ;  /* 0x0c00005762587389 */ /* 0x00006400000c0023 */
[----:B01----:R-:W-:Y:S05]  /*12d70*/  ENDCOLLECTIVE ;  /* 0x000000000000791b */ /* 0x003fea0003800000 */
.L_x_24578:
[----:B------:R-:W-:Y:S02]  /*12d80*/  HFMA2 R87, -RZ, RZ, 0, 1.1920928955078125e-07 ;  /* 0x00000002ff577431 */ /* 0x000fe400000001ff */
[----:B------:R-:W-:-:S04]  /*12d90*/  FADD.FTZ R33, R32, R88 ;  /* 0x0000005820217221 */ /* 0x000fc80000010000 */
[----:B------:R-:W-:-:S07]  /*12da0*/  IMAD.MOV.U32 R98, RZ, RZ, R33 ;  /* 0x000000ffff627224 */ /* 0x000fce00078e0021 */
[----:B------:R-:W-:Y:S05]  /*12db0*/  WARPSYNC.COLLECTIVE R34, `(.L_x_24579) ;  /* 0x0000000022087348 */ /* 0x000fea0003c00000 */
[----:B------:R0:W1:Y:S02]  /*12dc0*/  SHFL.BFLY P6, R88, R98, R87, R35 ;  /* 0x0c00005762587389 */ /* 0x00006400000c0023 */
[----:B01----:R-:W-:Y:S05]  /*12dd0*/  ENDCOLLECTIVE ;  /* 0x000000000000791b */ /* 0x003fea0003800000 */
.L_x_24579:
[----:B------:R-:W-:Y:S01]  /*12de0*/  MOV R87, 0x4 ;  /* 0x0000000400577802 */ /* 0x000fe20000000f00 */
[----:B------:R-:W-:-:S04]  /*12df0*/  FADD.FTZ R93, R33, R88 ;  /* 0x00000058215d7221 */ /* 0x000fc80000010000 */
[----:B------:R-:W-:-:S07]  /*12e00*/  IMAD.MOV.U32 R98, RZ, RZ, R93 ;  /* 0x000000ffff627224 */ /* 0x000fce00078e005d */
[----:B------:R-:W-:Y:S05]  /*12e10*/  WARPSYNC.COLLECTIVE R34, `(.L_x_24580) ;  /* 0x0000000022087348 */ /* 0x000fea0003c00000 */
[----:B------:R0:W1:Y:S02]  /*12e20*/  SHFL.BFLY P6, R88, R98, R87, R35 ;  /* 0x0c00005762587389 */ /* 0x00006400000c0023 */
[----:B01----:R-:W-:Y:S05]  /*12e30*/  ENDCOLLECTIVE ;  /* 0x000000000000791b */ /* 0x003fea0003800000 */
.L_x_24580:
[----:B------:R-:W-:Y:S02]  /*12e40*/  HFMA2 R87, -RZ, RZ, 0, 4.76837158203125e-07 ;  /* 0x00000008ff577431 */ /* 0x000fe400000001ff */
[----:B------:R-:W-:-:S04]  /*12e50*/  FADD.FTZ R94, R93, R88 ;  /* 0x000000585d5e7221 */ /* 0x000fc80000010000 */
[----:B------:R-:W-:-:S07]  /*12e60*/  IMAD.MOV.U32 R98, RZ, RZ, R94 ;  /* 0x000000ffff627224 */ /* 0x000fce00078e005e */
[----:B------:R-:W-:Y:S05]  /*12e70*/  WARPSYNC.COLLECTIVE R34, `(.L_x_24581) ;  /* 0x0000000022087348 */ /* 0x000fea0003c00000 */
[----:B------:R0:W1:Y:S02]  /*12e80*/  SHFL.BFLY P6, R88, R98, R87, R35 ;  /* 0x0c00005762587389 */ /* 0x00006400000c0023 */
[----:B01----:R-:W-:Y:S05]  /*12e90*/  ENDCOLLECTIVE ;  /* 0x000000000000791b */ /* 0x003fea0003800000 */
.L_x_24581:
[----:B------:R-:W-:Y:S01]  /*12ea0*/  MOV R87, 0x10 ;  /* 0x0000001000577802 */ /* 0x000fe20000000f00 */
[----:B------:R-:W-:-:S04]  /*12eb0*/  FADD.FTZ R95, R94, R88 ;  /* 0x000000585e5f7221 */ /* 0x000fc80000010000 */
[----:B------:R-:W-:-:S07]  /*12ec0*/  IMAD.MOV.U32 R98, RZ, RZ, R95 ;  /* 0x000000ffff627224 */ /* 0x000fce00078e005f */
[----:B------:R-:W-:Y:S05]  /*12ed0*/  WARPSYNC.COLLECTIVE R34, `(.L_x_24582) ;  /* 0x0000000022087348 */ /* 0x000fea0003c00000 */
[----:B------:R0:W1:Y:S02]  /*12ee0*/  SHFL.BFLY P6, R88, R98, R87, R35 ;  /* 0x0c00005762587389 */ /* 0x00006400000c0023 */
[----:B01----:R-:W-:Y:S05]  /*12ef0*/  ENDCOLLECTIVE ;  /* 0x000000000000791b */ /* 0x003fea0003800000 */
.L_x_24582:
[----:B------:R-:W-:Y:S05]  /*12f00*/  BRA `(.L_x_24583) ;  /* 0xffffffec00587947 */ /* 0x000fea000383ffff */
.L_x_24584:
        /* <DEDUP_REMOVED lines=15> */
.L_x_28842:


//--------------------- .text._ZN10layer_norm13ln_fwd_kernelINS_13Kernel_traitsI6__halfffffjLj768ELj1ELj4ELj1ELj16ENS_18Kernel_traits_baseILj768ES2_ffffjLj128EEEEELb1ELb1ELb0ELb1EEEvNS_9FwdParamsE --------------------------
	.section	.text._ZN10layer_norm13ln_fwd_kernelINS_13Kernel_traitsI6__halfffffjLj768ELj1ELj4ELj1ELj16ENS_18Kernel_traits_baseILj768ES2_ffffjLj128EEEEELb1ELb1ELb0ELb1EEEvNS_9FwdParamsE,"ax",@progbits
	.align	128
        .global         _ZN10layer_norm13ln_fwd_kernelINS_13Kernel_traitsI6__halfffffjLj768ELj1ELj4ELj1ELj16ENS_18Kernel_traits_baseILj768ES2_ffffjLj128EEEEELb1ELb1ELb0ELb1EEEvNS_9FwdParamsE
        .type           _ZN10layer_norm13ln_fwd_kernelINS_13Kernel_traitsI6__halfffffjLj768ELj1ELj4ELj1ELj16ENS_18Kernel_traits_baseILj768ES2_ffffjLj128EEEEELb1ELb1ELb0ELb1EEEvNS_9FwdParamsE,@function
        .size           _ZN10layer_norm13ln_fwd_kernelINS_13Kernel_traitsI6__halfffffjLj768ELj1ELj4ELj1ELj16ENS_18Kernel_traits_baseILj768ES2_ffffjLj128EEEEELb1ELb1ELb0ELb1EEEvNS_9FwdParamsE,(.L_x_28843 - _ZN10layer_norm13ln_fwd_kernelINS_13Kernel_traitsI6__halfffffjLj768ELj1ELj4ELj1ELj16ENS_18Kernel_traits_baseILj768ES2_ffffjLj128EEEEELb1ELb1ELb0ELb1EEEvNS_9FwdParamsE)
        .other          _ZN10layer_norm13ln_fwd_kernelINS_13Kernel_traitsI6__halfffffjLj768ELj1ELj4ELj1ELj16ENS_18Kernel_traits_baseILj768ES2_ffffjLj128EEEEELb1ELb1ELb0ELb1EEEvNS_9FwdParamsE,@"STO_CUDA_ENTRY STV_DEFAULT"
_ZN10layer_norm13ln_fwd_kernelINS_13Kernel_traitsI6__halfffffjLj768ELj1ELj4ELj1ELj16ENS_18Kernel_traits_baseILj768ES2_ffffjLj128EEEEELb1ELb1ELb0ELb1EEEvNS_9FwdParamsE:
.text._ZN10layer_norm13ln_fwd_kernelINS_13Kernel_traitsI6__halfffffjLj768ELj1ELj4ELj1ELj16ENS_18Kernel_traits_baseILj768ES2_ffffjLj128EEEEELb1ELb1ELb0ELb1EEEvNS_9FwdParamsE:
        /* <DEDUP_REMOVED lines=73> */
.L_x_24585:
        /* <DEDUP_REMOVED lines=22> */
.L_x_24586:
[----:B------:R-:W1:Y:S02]  /*05f0*/  LDCU UR4, c[0x0][0x384] ;  /* 0x00007080ff0477ac */ /* 0x000e640008000800 */
[----:B-1----:R-:W-:-:S13]  /*0600*/  ISETP.GE.AND P0, PT, R84, UR4, PT ;  /* 0x0000000454007c0c */ /* 0x002fda000bf06270 */
[----:B------:R-:W-:Y:S05]  /*0610*/  @P0 EXIT ;  /* 0x000000000000094d */ /* 0x000fea0003800000 */
[----:B-----5:R-:W-:Y:S01]  /*0620*/  IMAD.MOV.U32 R114, RZ, RZ, R30 ;  /* 0x000000ffff727224 */ /* 0x020fe200078e001e */
[----:B------:R-:W-:Y:S01]  /*0630*/  SHF.R.U64 R113, R30, 0x10, R31 ;  /* 0x000000101e717819 */ /* 0x000fe2000000121f */
[--C-:B------:R-:W-:Y:S01]  /*0640*/  IMAD.MOV.U32 R46, RZ, RZ, R25.reuse ;  /* 0x000000ffff2e7224 */ /* 0x100fe200078e0019 */
[--C-:B------:R-:W-:Y:S01]  /*0650*/  SHF.R.U64 R119, R24, 0x10, R25.reuse ;  /* 0x0000001018777819 */ /* 0x100fe20000001219 */
[----:B------:R-:W-:Y:S01]  /*0660*/  IMAD.MOV.U32 R116, RZ, RZ, R28 ;  /* 0x000000ffff747224 */ /* 0x000fe200078e001c */
[----:B------:R-:W-:Y:S01]  /*0670*/  SHF.R.U32.HI R48, RZ, 0x10, R25 ;  /* 0x00000010ff307819 */ /* 0x000fe20000011619 */
[----:B------:R-:W-:Y:S01]  /*0680*/  IMAD.MOV.U32 R30, RZ, RZ, R22 ;  /* 0x000000ffff1e7224 */ /* 0x000fe200078e0016 */
[----:B------:R-:W-:Y:S01]  /*0690*/  MOV R118, R26 ;  /* 0x0000001a00767202 */ /* 0x000fe20000000f00 */
[----:B------:R-:W-:Y:S01]  /*06a0*/  IMAD.MOV.U32 R25, RZ, RZ, R41 ;  /* 0x000000ffff197224 */ /* 0x000fe200078e0029 */
[--C-:B------:R-:W-:Y:S01]  /*06b0*/  SHF.R.U64 R117, R26, 0x10, R27.reuse ;  /* 0x000000101a757819 */ /* 0x100fe2000000121b */
[----:B------:R-:W-:Y:S01]  /*06c0*/  IMAD.MOV.U32 R47, RZ, RZ, R27 ;  /* 0x000000ffff2f7224 */ /* 0x000fe200078e001b */
[----:B------:R-:W-:Y:S01]  /*06d0*/  SHF.R.U64 R36, R28, 0x10, R29 ;  /* 0x000000101c247819 */ /* 0x000fe2000000121d */
[----:B------:R-:W-:Y:S01]  /*06e0*/  IMAD.MOV.U32 R120, RZ, RZ, R24 ;  /* 0x000000ffff787224 */ /* 0x000fe200078e0018 */
[----:B------:R-:W-:Y:S01]  /*06f0*/  SHF.R.U64 R17, R22, 0x10, R23 ;  /* 0x0000001016117819 */ /* 0x000fe20000001217 */
[----:B0-----:R-:W-:Y:S01]  /*0700*/  IMAD.MOV.U32 R33, RZ, RZ, R43 ;  /* 0x000000ffff217224 */ /* 0x001fe200078e002b */
[----:B------:R-:W-:Y:S01]  /*0710*/  MOV R28, R40 ;  /* 0x00000028001c7202 */ /* 0x000fe20000000f00 */
[----:B------:R-:W-:Y:S01]  /*0720*/  IMAD.MOV.U32 R24, RZ, RZ, R38 ;  /* 0x000000ffff187224 */ /* 0x000fe200078e0026 */
[--C-:B------:R-:W-:Y:S01]  /*0730*/  SHF.R.U64 R22, R40, 0x10, R41.reuse ;  /* 0x0000001028167819 */ /* 0x100fe20000001229 */
[----:B------:R-:W-:Y:S01]  /*0740*/  IMAD.HI.U32 R40, R83, -0x326172a9, RZ ;  /* 0xcd9e8d5753287827 */ /* 0x000fe200078e00ff */
[----:B------:R-:W-:Y:S01]  /*0750*/  SHF.R.U32.HI R26, RZ, 0x10, R41 ;  /* 0x00000010ff1a7819 */ /* 0x000fe20000011629 */
[----:B------:R-:W0:Y:S01]  /*0760*/  LDCU.64 UR4, c[0x0][0x3e0] ;  /* 0x00007c00ff0477ac */ /* 0x000e220008000a00 */
[----:B------:R-:W-:Y:S01]  /*0770*/  SHF.R.U32.HI R49, RZ, 0x10, R27 ;  /* 0x00000010ff317819 */ /* 0x000fe2000001161b */
[----:B------:R-:W-:Y:S01]  /*0780*/  IMAD.HI.U32 R41, R82, -0x2daee0ad, RZ ;  /* 0xd2511f5352297827 */ /* 0x000fe200078e00ff */
[----:B------:R-:W-:Y:S01]  /*0790*/  LOP3.LUT R40, R81, UR6, R40, 0x96, !PT ;  /* 0x0000000651287c12 */ /* 0x000fe2000f8e9628 */
[----:B------:R-:W-:Y:S01]  /*07a0*/  BSSY B0, `(.L_x_24587) ;  /* 0x00010e1000007945 */ /* 0x000fe20003800000 */
[----:B------:R-:W-:Y:S01]  /*07b0*/  MOV R37, R29 ;  /* 0x0000001d00257202 */ /* 0x000fe20000000f00 */
[----:B------:R-:W-:Y:S01]  /*07c0*/  IMAD.MOV.U32 R27, RZ, RZ, R23 ;  /* 0x000000ffff1b7224 */ /* 0x000fe200078e0017 */
[----:B------:R-:W-:Y:S01]  /*07d0*/  LOP3.LUT R41, R41, UR7, RZ, 0x3c, !PT ;  /* 0x0000000729297c12 */ /* 0x000fe2000f8e3cff */
[----:B------:R-:W-:Y:S01]  /*07e0*/  IMAD.MOV.U32 R54, RZ, RZ, R20 ;  /* 0x000000ffff367224 */ /* 0x000fe200078e0014 */
[----:B------:R-:W-:Y:S01]  /*07f0*/  SHF.R.U32.HI R115, RZ, 0x10, R29 ;  /* 0x00000010ff737819 */ /* 0x000fe2000001161d */
[----:B------:R-:W-:Y:S01]  /*0800*/  IMAD.MOV.U32 R55, RZ, RZ, R21 ;  /* 0x000000ffff377224 */ /* 0x000fe200078e0015 */
[----:B------:R-:W-:Y:S01]  /*0810*/  SHF.R.U32.HI R29, RZ, 0x10, R23 ;  /* 0x00000010ff1d7819 */ /* 0x000fe20000011617 */
[----:B------:R-:W-:Y:S01]  /*0820*/  IMAD.MOV.U32 R59, RZ, RZ, R19 ;  /* 0x000000ffff3b7224 */ /* 0x000fe200078e0013 */
[----:B------:R-:W-:Y:S01]  /*0830*/  MOV R112, R42 ;  /* 0x0000002a00707202 */ /* 0x000fe20000000f00 */
[----:B------:R-:W-:Y:S01]  /*0840*/  IMAD.MOV.U32 R62, RZ, RZ, R14 ;  /* 0x000000ffff3e7224 */ /* 0x000fe200078e000e */
[--C-:B------:R-:W-:Y:S01]  /*0850*/  SHF.R.U64 R111, R42, 0x10, R43.reuse ;  /* 0x000000102a6f7819 */ /* 0x100fe2000000122b */
[----:B------:R-:W-:Y:S01]  /*0860*/  IMAD.HI.U32 R42, R40, -0x2daee0ad, RZ ;  /* 0xd2511f53282a7827 */ /* 0x000fe200078e00ff */
[----:B------:R-:W-:Y:S01]  /*0870*/  SHF.R.U32.HI R32, RZ, 0x10, R43 ;  /* 0x00000010ff207819 */ /* 0x000fe2000001162b */
[----:B0-----:R-:W-:Y:S01]  /*0880*/  UISETP.NE.U32.AND UP0, UPT, UR4, URZ, UPT ;  /* 0x000000ff0400728c */ /* 0x001fe2000bf05070 */
[----:B------:R-:W-:Y:S01]  /*0890*/  MOV R23, R39 ;  /* 0x0000002700177202 */ /* 0x000fe20000000f00 */
[----:B------:R-:W-:Y:S01]  /*08a0*/  IMAD R43, R82, -0x2daee0ad, RZ ;  /* 0xd2511f53522b7824 */ /* 0x000fe200078e02ff */
[--C-:B------:R-:W-:Y:S01]  /*08b0*/  SHF.R.U64 R52, R38, 0x10, R39.reuse ;  /* 0x0000001026347819 */ /* 0x100fe20000001227 */
[----:B------:R-:W-:Y:S01]  /*08c0*/  IMAD.HI.U32 R38, R41, -0x326172a9, RZ ;  /* 0xcd9e8d5729267827 */ /* 0x000fe200078e00ff */
[----:B------:R-:W-:Y:S01]  /*08d0*/  SHF.R.U32.HI R53, RZ, 0x10, R39 ;  /* 0x00000010ff357819 */ /* 0x000fe20000011627 */
[----:B------:R-:W0:Y:S01]  /*08e0*/  LDCU.U8 UR4, c[0x0][0x410] ;  /* 0x00008200ff0477ac */ /* 0x000e220008000000 */
[----:B------:R-:W-:Y:S01]  /*08f0*/  LOP3.LUT R42, R43, UR15, R42, 0x96, !PT ;  /* 0x0000000f2b2a7c12 */ /* 0x000fe2000f8e962a */
[----:B------:R-:W-:Y:S01]  /*0900*/  IMAD R39, R83, -0x326172a9, RZ ;  /* 0xcd9e8d5753277824 */ /* 0x000fe200078e02ff */
[--C-:B------:R-:W-:Y:S01]  /*0910*/  SHF.R.U64 R56, R20, 0x10, R21.reuse ;  /* 0x0000001014387819 */ /* 0x100fe20000001215 */
[----:B------:R-:W-:Y:S01]  /*0920*/  IMAD R41, R41, -0x326172a9, RZ ;  /* 0xcd9e8d5729297824 */ /* 0x000fe200078e02ff */
[----:B------:R-:W-:Y:S01]  /*0930*/  SHF.R.U32.HI R57, RZ, 0x10, R21 ;  /* 0x00000010ff397819 */ /* 0x000fe20000011615 */
[----:B------:R-:W-:Y:S01]  /*0940*/  IMAD R40, R40, -0x2daee0ad, RZ ;  /* 0xd2511f5328287824 */ /* 0x000fe200078e02ff */
[----:B------:R-:W-:Y:S01]  /*0950*/  LOP3.LUT R38, R39, UR14, R38, 0x96, !PT ;  /* 0x0000000e27267c12 */ /* 0x000fe2000f8e9626 */
[----:B------:R-:W-:Y:S01]  /*0960*/  IMAD.HI.U32 R20, R42, -0x326172a9, RZ ;  /* 0xcd9e8d572a147827 */ /* 0x000fe200078e00ff */
[----:B------:R-:W-:Y:S01]  /*0970*/  MOV R58, R18 ;  /* 0x00000012003a7202 */ /* 0x000fe20000000f00 */
[----:B------:R-:W-:Y:S01]  /*0980*/  UISETP.NE.AND.EX UP0, UPT, UR5, URZ, UPT, UP0 ;  /* 0x000000ff0500728c */ /* 0x000fe2000bf05300 */
[--C-:B------:R-:W-:Y:S01]  /*0990*/  SHF.R.U64 R60, R18, 0x10, R19.reuse ;  /* 0x00000010123c7819 */ /* 0x100fe20000001213 */
[C---:B------:R-:W-:Y:S01]  /*09a0*/  IMAD.HI.U32 R21, R38.reuse, -0x2daee0ad, RZ ;  /* 0xd2511f5326157827 */ /* 0x040fe200078e00ff */
[----:B------:R-:W-:Y:S01]  /*09b0*/  LOP3.LUT R20, R41, UR16, R20, 0x96, !PT ;  /* 0x0000001029147c12 */ /* 0x000fe2000f8e9614 */
[----:B------:R-:W1:Y:S01]  /*09c0*/  LDCU UR32, c[0x0][0x404] ;  /* 0x00008080ff2077ac */ /* 0x000e620008000800 */
[----:B------:R-:W-:Y:S01]  /*09d0*/  SHF.R.U32.HI R61, RZ, 0x10, R19 ;  /* 0x00000010ff3d7819 */ /* 0x000fe20000011613 */
[----:B------:R-:W-:Y:S01]  /*09e0*/  IMAD R39, R38, -0x2daee0ad, RZ ;  /* 0xd2511f5326277824 */ /* 0x000fe200078e02ff */
[----:B------:R-:W-:Y:S01]  /*09f0*/  LOP3.LUT R21, R40, UR17, R21, 0x96, !PT ;  /* 0x0000001128157c12 */ /* 0x000fe2000f8e9615 */
[----:B------:R-:W-:Y:S01]  /*0a00*/  IMAD.HI.U32 R18, R20, -0x2daee0ad, RZ ;  /* 0xd2511f5314127827 */ /* 0x000fe200078e00ff */
[--C-:B------:R-:W-:Y:S01]  /*0a10*/  SHF.R.U64 R64, R14, 0x10, R15.reuse ;  /* 0x000000100e407819 */ /* 0x100fe2000000120f */
[----:B------:R-:W2:Y:S01]  /*0a20*/  LDCU UR33, c[0x0][0x408] ;  /* 0x00008100ff2177ac */ /* 0x000ea20008000800 */
[----:B------:R-:W-:Y:S01]  /*0a30*/  MOV R63, R15 ;  /* 0x0000000f003f7202 */ /* 0x000fe20000000f00 */
[----:B------:R-:W-:Y:S01]  /*0a40*/  IMAD R19, R42, -0x326172a9, RZ ;  /* 0xcd9e8d572a137824 */ /* 0x000fe200078e02ff */
[----:B------:R-:W-:Y:S01]  /*0a50*/  LOP3.LUT R18, R39, UR19, R18, 0x96, !PT ;  /* 0x0000001327127c12 */ /* 0x000fe2000f8e9612 */
[----:B------:R-:W-:Y:S01]  /*0a60*/  IMAD.HI.U32 R14, R21, -0x326172a9, RZ ;  /* 0xcd9e8d57150e7827 */ /* 0x000fe200078e00ff */
[----:B------:R-:W-:Y:S01]  /*0a70*/  SHF.R.U32.HI R65, RZ, 0x10, R15 ;  /* 0x00000010ff417819 */ /* 0x000fe2000001160f */
[----:B------:R-:W3:Y:S01]  /*0a80*/  LDCU UR12, c[0x0][0x388] ;  /* 0x00007100ff0c77ac */ /* 0x000ee20008000800 */
[----:B------:R-:W-:Y:S01]  /*0a90*/  PRMT R115, R115, 0x5410, R36 ;  /* 0x0000541073737816 */ /* 0x000fe20000000024 */
[----:B------:R-:W-:Y:S01]  /*0aa0*/  IMAD R38, R21, -0x326172a9, RZ ;  /* 0xcd9e8d5715267824 */ /* 0x000fe200078e02ff */
[----:B------:R-:W-:Y:S01]  /*0ab0*/  LOP3.LUT R14, R19, UR18, R14, 0x96, !PT ;  /* 0x00000012130e7c12 */ /* 0x000fe2000f8e960e */
[----:B------:R-:W-:Y:S01]  /*0ac0*/  IMAD.HI.U32 R15, R18, -0x326172a9, RZ ;  /* 0xcd9e8d57120f7827 */ /* 0x000fe200078e00ff */
[--C-:B------:R-:W-:Y:S01]  /*0ad0*/  SHF.R.U64 R92, R44, 0x10, R45.reuse ;  /* 0x000000102c5c7819 */ /* 0x100fe2000000122d */
[----:B------:R-:W4:Y:S01]  /*0ae0*/  LDCU UR13, c[0x0][0x448] ;  /* 0x00008900ff0d77ac */ /* 0x000f220008000800 */
[----:B------:R-:W-:Y:S01]  /*0af0*/  SHF.R.U32.HI R0, RZ, 0x10, R45 ;  /* 0x00000010ff007819 */ /* 0x000fe2000001162d */
[----:B------:R-:W-:Y:S01]  /*0b00*/  IMAD R20, R20, -0x2daee0ad, RZ ;  /* 0xd2511f5314147824 */ /* 0x000fe200078e02ff */
[----:B------:R-:W-:Y:S01]  /*0b10*/  LOP3.LUT R15, R38, UR20, R15, 0x96, !PT ;  /* 0x00000014260f7c12 */ /* 0x000fe2000f8e960f */
[----:B------:R-:W-:Y:S01]  /*0b20*/  IMAD.HI.U32 R19, R14, -0x2daee0ad, RZ ;  /* 0xd2511f530e137827 */ /* 0x000fe200078e00ff */
[----:B------:R-:W-:Y:S01]  /*0b30*/  PRMT R92, R0, 0x5410, R92 ;  /* 0x00005410005c7816 */ /* 0x000fe2000000005c */
[----:B------:R-:W1:Y:S01]  /*0b40*/  LDCU.64 UR10, c[0x0][0x3a0] ;  /* 0x00007400ff0a77ac */ /* 0x000e620008000a00 */
[----:B------:R-:W-:Y:S01]  /*0b50*/  SHF.R.U64 R66, R2, 0x10, R3 ;  /* 0x0000001002427819 */ /* 0x000fe20000001203 */
[----:B------:R-:W-:Y:S01]  /*0b60*/  IMAD R39, R14, -0x2daee0ad, RZ ;  /* 0xd2511f530e277824 */ /* 0x000fe200078e02ff */
[----:B------:R-:W-:Y:S01]  /*0b70*/  LOP3.LUT R19, R20, UR21, R19, 0x96, !PT ;  /* 0x0000001514137c12 */ /* 0x000fe2000f8e9613 */
[----:B------:R-:W-:Y:S01]  /*0b80*/  IMAD.HI.U32 R20, R15, -0x2daee0ad, RZ ;  /* 0xd2511f530f147827 */ /* 0x000fe200078e00ff */
[----:B------:R-:W-:Y:S01]  /*0b90*/  SHF.R.U32.HI R67, RZ, 0x10, R3 ;  /* 0x00000010ff437819 */ /* 0x000fe20000011603 */
[----:B0-----:R-:W-:Y:S01]  /*0ba0*/  UISETP.NE.AND UP1, UPT, UR4, URZ, UPT ;  /* 0x000000ff0400728c */ /* 0x001fe2000bf25270 */
[--C-:B------:R-:W-:Y:S01]  /*0bb0*/  SHF.R.U64 R68, R4, 0x10, R5.reuse ;  /* 0x0000001004447819 */ /* 0x100fe20000001205 */
[----:B------:R-:W-:Y:S01]  /*0bc0*/  IMAD R21, R18, -0x326172a9, RZ ;  /* 0xcd9e8d5712157824 */ /* 0x000fe200078e02ff */
[----:B------:R-:W-:Y:S01]  /*0bd0*/  LOP3.LUT R20, R39, UR23, R20, 0x96, !PT ;  /* 0x0000001727147c12 */ /* 0x000fe2000f8e9614 */
[----:B------:R-:W-:Y:S01]  /*0be0*/  IMAD.HI.U32 R14, R19, -0x326172a9, RZ ;  /* 0xcd9e8d57130e7827 */ /* 0x000fe200078e00ff */
[----:B------:R-:W-:-:S02]  /*0bf0*/  SHF.R.U32.HI R69, RZ, 0x10, R5 ;  /* 0x00000010ff457819 */ /* 0x000fc40000011605 */
[--C-:B------:R-:W-:Y:S01]  /*0c00*/  SHF.R.U64 R70, R6, 0x10, R7.reuse ;  /* 0x0000001006467819 */ /* 0x100fe20000001207 */
[----:B------:R-:W-:Y:S01]  /*0c10*/  IMAD R36, R15, -0x2daee0ad, RZ ;  /* 0xd2511f530f247824 */ /* 0x000fe200078e02ff */
[----:B------:R-:W-:Y:S01]  /*0c20*/  LOP3.LUT R14, R21, UR22, R14, 0x96, !PT ;  /* 0x00000016150e7c12 */ /* 0x000fe2000f8e960e */
[----:B------:R-:W-:Y:S01]  /*0c30*/  IMAD R19, R19, -0x326172a9, RZ ;  /* 0xcd9e8d5713137824 */ /* 0x000fe200078e02ff */
[----:B------:R-:W-:Y:S01]  /*0c40*/  SHF.R.U32.HI R71, RZ, 0x10, R7 ;  /* 0x00000010ff477819 */ /* 0x000fe20000011607 */
[----:B------:R-:W-:Y:S01]  /*0c50*/  IMAD.HI.U32 R18, R20, -0x326172a9, RZ ;  /* 0xcd9e8d5714127827 */ /* 0x000fe200078e00ff */
[----:B------:R-:W-:Y:S02]  /*0c60*/  SHF.R.U64 R72, R8, 0x10, R9 ;  /* 0x0000001008487819 */ /* 0x000fe40000001209 */
[----:B------:R-:W-:Y:S01]  /*0c70*/  SHF.R.U32.HI R34, RZ, 0x10, R31 ;  /* 0x00000010ff227819 */ /* 0x000fe2000001161f */
        /* <DEDUP_REMOVED lines=9> */
[----:B------:R-:W-:Y:S01]  /*0d10*/  SHF.R.U64 R76, R12, 0x10, R13 ;  /* 0x000000100c4c7819 */ /* 0x000fe2000000120d */
[----:B------:R-:W-:Y:S01]  /*0d20*/  IMAD.HI.U32 R14, R15, -0x326172a9, RZ ;  /* 0xcd9e8d570f0e7827 */ /* 0x000fe200078e00ff */
[----:B------:R-:W-:-:S02]  /*0d30*/  LOP3.LUT R21, R36, UR27, R21, 0x96, !PT ;  /* 0x0000001b24157c12 */ /* 0x000fc4000f8e9615 */
[----:B------:R-:W-:Y:S01]  /*0d40*/  SHF.R.U32.HI R77, RZ, 0x10, R13 ;  /* 0x00000010ff4d7819 */ /* 0x000fe2000001160d */
[----:B------:R-:W-:Y:S01]  /*0d50*/  IMAD R15, R15, -0x326172a9, RZ ;  /* 0xcd9e8d570f0f7824 */ /* 0x000fe200078e02ff */
[----:B------:R-:W-:Y:S01]  /*0d60*/  LOP3.LUT R14, R19, UR26, R14, 0x96, !PT ;  /* 0x0000001a130e7c12 */ /* 0x000fe2000f8e960e */
[----:B------:R-:W-:Y:S01]  /*0d70*/  IMAD R19, R18, -0x2daee0ad, RZ ;  /* 0xd2511f5312137824 */ /* 0x000fe200078e02ff */
[----:B------:R-:W-:Y:S01]  /*0d80*/  LOP3.LUT R91, R16, 0x3, RZ, 0xc0, !PT ;  /* 0x00000003105b7812 */ /* 0x000fe200078ec0ff */
[----:B------:R-:W-:Y:S01]  /*0d90*/  IMAD.HI.U32 R90, R21, -0x326172a9, RZ ;  /* 0xcd9e8d57155a7827 */ /* 0x000fe200078e00ff */
[----:B------:R-:W-:Y:S02]  /*0da0*/  PRMT R120, R46, 0x5410, R120 ;  /* 0x000054102e787816 */ /* 0x000fe40000000078 */
[----:B------:R-:W-:Y:S01]  /*0db0*/  PRMT R119, R48, 0x5410, R119 ;  /* 0x0000541030777816 */ /* 0x000fe20000000077 */
[----:B------:R-:W-:Y:S01]  /*0dc0*/  IMAD.HI.U32 R78, R14, -0x2daee0ad, RZ ;  /* 0xd2511f530e4e7827 */ /* 0x000fe200078e00ff */
[----:B------:R-:W-:-:S02]  /*0dd0*/  LOP3.LUT R90, R15, UR28, R90, 0x96, !PT ;  /* 0x0000001c0f5a7c12 */ /* 0x000fc4000f8e965a */
[----:B------:R-:W-:Y:S01]  /*0de0*/  PRMT R118, R47, 0x5410, R118 ;  /* 0x000054102f767816 */ /* 0x000fe20000000076 */
[----:B------:R-:W-:Y:S01]  /*0df0*/  HADD2.F32 R0, -RZ, R2.H0_H0 ;  /* 0x20000002ff007230 */ /* 0x000fe20000004100 */
[----:B------:R-:W-:Y:S01]  /*0e00*/  LOP3.LUT R78, R19, UR29, R78, 0x96, !PT ;  /* 0x0000001d134e7c12 */ /* 0x000fe2000f8e964e */
        /* <DEDUP_REMOVED lines=10> */
[----:B------:R-:W-:-:S02]  /*0eb0*/  IMAD R18, R21, -0x326172a9, RZ ;  /* 0xcd9e8d5715127824 */ /* 0x000fc400078e02ff */
[----:B------:R-:W-:Y:S02]  /*0ec0*/  IMAD R15, R14, -0x2daee0ad, RZ ;  /* 0xd2511f530e0f7824 */ /* 0x000fe400078e02ff */
[----:B------:R-:W-:-:S04]  /*0ed0*/  IMAD.HI.U32 R80, R90, -0x2daee0ad, RZ ;  /* 0xd2511f535a507827 */ /* 0x000fc800078e00ff */
[----:B------:R-:W-:Y:S01]  /*0ee0*/  IMAD.HI.U32 R79, R78, -0x326172a9, RZ ;  /* 0xcd9e8d574e4f7827 */ /* 0x000fe200078e00ff */
[----:B------:R-:W-:-:S03]  /*0ef0*/  LOP3.LUT R80, R15, UR31, R80, 0x96, !PT ;  /* 0x0000001f0f507c12 */ /* 0x000fc6000f8e9650 */
[----:B------:R-:W-:Y:S01]  /*0f00*/  HADD2.F32 R7, -RZ, R8.H0_H0 ;  /* 0x20000008ff077230 */ /* 0x000fe20000004100 */
[----:B------:R-:W-:Y:S01]  /*0f10*/  LOP3.LUT R79, R18, UR30, R79, 0x96, !PT ;  /* 0x0000001e124f7c12 */ /* 0x000fe2000f8e964f */
[----:B------:R-:W-:Y:S01]  /*0f20*/  IMAD.MOV.U32 R35, RZ, RZ, R31 ;  /* 0x000000ffff237224 */ /* 0x000fe200078e001f */
[----:B------:R-:W-:Y:S01]  /*0f30*/  MOV R31, R45 ;  /* 0x0000002d001f7202 */ /* 0x000fe20000000f00 */
[----:B------:R-:W-:Y:S02]  /*0f40*/  IMAD.MOV.U32 R110, RZ, RZ, R44 ;  /* 0x000000ffff6e7224 */ /* 0x000fe400078e002c */
[----:B------:R-:W-:Y:S01]  /*0f50*/  HADD2.F32 R8, -RZ, R9.H0_H0 ;  /* 0x20000009ff087230 */ /* 0x000fe20000004100 */
[----:B------:R-:W-:Y:S01]  /*0f60*/  PRMT R114, R35, 0x5410, R114 ;  /* 0x0000541023727816 */ /* 0x000fe20000000072 */
[----:B------:R-:W-:Y:S01]  /*0f70*/  HADD2.F32 R9, -RZ, R10.H0_H0 ;  /* 0x2000000aff097230 */ /* 0x000fe20000004100 */
[----:B------:R-:W-:Y:S01]  /*0f80*/  PRMT R110, R31, 0x5410, R110 ;  /* 0x000054101f6e7816 */ /* 0x000fe2000000006e */
        /* <DEDUP_REMOVED lines=40> */
[----:B------:R-:W-:Y:S02]  /*1210*/  IMAD R90, R90, -0x2daee0ad, RZ ;  /* 0xd2511f535a5a7824 */ /* 0x000fe400078e02ff */
[----:B-1234-:R-:W-:-:S07]  /*1220*/  IMAD R78, R78, -0x326172a9, RZ ;  /* 0xcd9e8d574e4e7824 */ /* 0x01efce00078e02ff */
.L_x_24840:
[----:B-1----:R-:W0:Y:S01]  /*1230*/  LDC.64 R50, c[0x0][0x390] ;  /* 0x0000e400ff327b82 */ /* 0x002e220000000a00 */
[----:B------:R-:W-:Y:S01]  /*1240*/  IMAD R24, R84, UR12, RZ ;  /* 0x0000000c54187c24 */ /* 0x000fe2000f8e02ff */
[----:B------:R-:W1:Y:S01]  /*1250*/  @UP0 LDCU.64 UR4, c[0x0][0x3e0] ;  /* 0x00007c00ff0407ac */ /* 0x000e620008000a00 */
[----:B------:R-:W-:Y:S01]  /*1260*/  PLOP3.LUT P0, PT, PT, PT, UP0, 0x80, 0x8 ;  /* 0x000000000008781c */ /* 0x000fe20003f0f008 */
[----:B------:R-:W-:Y:S01]  /*1270*/  HFMA2 R100, -RZ, RZ, 1.875, 0 ;  /* 0x3f800000ff647431 */ /* 0x000fe200000001ff */
[----:B------:R-:W-:Y:S01]  /*1280*/  PLOP3.LUT P1, PT, PT, PT, UP0, 0x80, 0x8 ;  /* 0x000000000008781c */ /* 0x000fe20003f2f008 */
[----:B------:R-:W-:Y:S01]  /*1290*/  IMAD.MOV.U32 R29, RZ, RZ, 0x4 ;  /* 0x00000004ff1d7424 */ /* 0x000fe200078e00ff */
[----:B------:R-:W-:-:S04]  /*12a0*/  SHF.R.S32.HI R25, RZ, 0x1f, R24 ;  /* 0x0000001fff197819 */ /* 0x000fc80000011418 */
[----:B------:R-:W-:-:S04]  /*12b0*/  LEA.HI R24, R25, R24, RZ, 0x2 ;  /* 0x0000001819187211 */ /* 0x000fc800078f10ff */
[----:B------:R-:W-:Y:S01]  /*12c0*/  LEA.HI.SX32 R93, R24, R85, 0x1e ;  /* 0x00000055185d7211 */ /* 0x000fe200078ff2ff */
[----:B-1----:R-:W-:-:S04]  /*12d0*/  @P0 IMAD.WIDE R28, R84, R29, UR4 ;  /* 0x00000004541c0e25 */ /* 0x002fc8000f8e021d */
[----:B0-----:R-:W-:Y:S01]  /*12e0*/  IMAD.WIDE.U32 R24, R93, 0x10, R50 ;  /* 0x000000105d187825 */ /* 0x001fe200078e0032 */
[----:B------:R0:W5:Y:S05]  /*12f0*/  @P1 LDG.E R100, desc[UR8][R28.64] ;  /* 0x000000081c641981 */ /* 0x00016a000c1e1900 */
[----:B------:R-:W5:Y:S01]  /*1300*/  LDG.E.128 R24, desc[UR8][R24.64] ;  /* 0x0000000818187981 */ /* 0x000f62000c1e1d00 */
[----:B------:R-:W-:Y:S01]  /*1310*/  ISETP.NE.U32.AND P0, PT, RZ, UR10, PT ;  /* 0x0000000aff007c0c */ /* 0x000fe2000bf05070 */
[----:B------:R-:W-:-:S03]  /*1320*/  IMAD.MOV.U32 R99, RZ, RZ, 0x2f800000 ;  /* 0x2f800000ff637424 */ /* 0x000fc600078e00ff */
[----:B------:R-:W-:-:S13]  /*1330*/  ISETP.NE.AND.EX P0, PT, RZ, UR11, PT, P0 ;  /* 0x0000000bff007c0c */ /* 0x000fda000bf05300 */
[----:B0-----:R-:W-:Y:S05]  /*1340*/  @!P0 BRA `(.L_x_24588) ;  /* 0x0000001400208947 */ /* 0x001fea0003800000 */
        /* <DEDUP_REMOVED lines=14> */
.L_x_28682:
[----:B------:R-:W-:Y:S05]  /*1430*/  BRX R28 -0x1440                                        (*"BRANCH_TARGETS .L_x_28683,.L_x_28684,.L_x_28685"*) ;  /* 0xffffffe81cf07949 */ /* 0x000fea000383ffff */
.L_x_28685:
[----:B------:R-:W-:Y:S01]  /*1440*/  VIADD R30, R91, 0x1 ;  /* 0x000000015b1e7836 */ /* 0x000fe20000000000 */
[----:B------:R-:W-:Y:S01]  /*1450*/  MOV R31, R79 ;  /* 0x0000004f001f7202 */ /* 0x000fe20000000f00 */
[----:B------:R-:W-:Y:S01]  /*1460*/  IMAD.MOV.U32 R34, RZ, RZ, R90 ;  /* 0x000000ffff227224 */ /* 0x000fe200078e005a */
[----:B------:R-:W-:Y:S06]  /*1470*/  BRA `(.L_x_24590) ;  /* 0x0000000000ec7947 */ /* 0x000fec0003800000 */
.L_x_28683:
[----:B------:R-:W-:Y:S01]  /*1480*/  IMAD.MOV.U32 R34, RZ, RZ, R90 ;  /* 0x000000ffff227224 */ /* 0x000fe200078e005a */
[----:B------:R-:W-:Y:S01]  /*1490*/  MOV R31, R80 ;  /* 0x00000050001f7202 */ /* 0x000fe20000000f00 */
[----:B------:R-:W-:Y:S01]  /*14a0*/  IMAD.MOV.U32 R30, RZ, RZ, 0x3 ;  /* 0x00000003ff1e7424 */ /* 0x000fe200078e00ff */
[----:B------:R-:W-:Y:S06]  /*14b0*/  BRA `(.L_x_24590) ;  /* 0x0000000000dc7947 */ /* 0x000fec0003800000 */
.L_x_28684:
        /* <DEDUP_REMOVED lines=13> */
.L_x_24592:
[----:B------:R-:W-:Y:S05]  /*1590*/  BSYNC.RECONVERGENT B2 ;  /* 0x0000000000027941 */ /* 0x000fea0003800200 */
.L_x_24591:
        /* <DEDUP_REMOVED lines=41> */
.L_x_24590:
[----:B------:R-:W-:Y:S05]  /*1830*/  BSYNC.RECONVERGENT B1 ;  /* 0x0000000000017941 */ /* 0x000fea0003800200 */
.L_x_24589:
[----:B------:R-:W-:Y:S01]  /*1840*/  I2FP.F32.U32 R28, R31 ;  /* 0x0000001f001c7245 */ /* 0x000fe20000201000 */
[----:B-----5:R-:W-:Y:S01]  /*1850*/  FMUL.FTZ R24, R24, R100 ;  /* 0x0000006418187220 */ /* 0x020fe20000410000 */
[----:B------:R-:W-:Y:S01]  /*1860*/  IMAD.U32 R101, RZ, RZ, UR33 ;  /* 0x00000021ff657e24 */ /* 0x000fe2000f8e00ff */
[----:B------:R-:W-:Y:S01]  /*1870*/  ISETP.NE.AND P2, PT, R30, 0x1, PT ;  /* 0x000000011e00780c */ /* 0x000fe20003f45270 */
[----:B------:R-:W-:Y:S02]  /*1880*/  IMAD.U32 R102, RZ, RZ, UR32 ;  /* 0x00000020ff667e24 */ /* 0x000fe4000f8e00ff */
[----:B------:R-:W-:Y:S01]  /*1890*/  FFMA.FTZ R29, R28, R99, 1.1641532182693481445e-10 ;  /* 0x2f0000001c1d7423 */ /* 0x000fe20000010063 */
[----:B------:R-:W-:Y:S01]  /*18a0*/  FMUL.FTZ R24, R24, R101 ;  /* 0x0000006518187220 */ /* 0x000fe20000410000 */
[----:B------:R-:W-:Y:S01]  /*18b0*/  HADD2.F32 R40, -RZ, R120.H1_H1 ;  /* 0x30000078ff287230 */ /* 0x000fe20000004100 */
[----:B------:R-:W-:Y:S02]  /*18c0*/  BSSY.RECONVERGENT B1, `(.L_x_24593) ;  /* 0x0000048000017945 */ /* 0x000fe40003800200 */
        /* <DEDUP_REMOVED lines=15> */
.L_x_24595:
        /* <DEDUP_REMOVED lines=13> */
.L_x_24597:
[----:B------:R-:W-:Y:S05]  /*1a90*/  BSYNC.RECONVERGENT B2 ;  /* 0x0000000000027941 */ /* 0x000fea0003800200 */
.L_x_24596:
        /* <DEDUP_REMOVED lines=42> */
.L_x_24594:
[----:B------:R-:W-:Y:S05]  /*1d40*/  BSYNC.RECONVERGENT B1 ;  /* 0x0000000000017941 */ /* 0x000fea0003800200 */
.L_x_24593:
[----:B------:R-:W-:Y:S01]  /*1d50*/  I2FP.F32.U32 R24, R24 ;  /* 0x0000001800187245 */ /* 0x000fe20000201000 */
[----:B------:R-:W-:Y:S01]  /*1d60*/  FMUL.FTZ R28, R25, R100 ;  /* 0x00000064191c7220 */ /* 0x000fe20000410000 */
[----:B------:R-:W-:Y:S01]  /*1d70*/  ISETP.NE.AND P3, PT, R29, 0x1, PT ;  /* 0x000000011d00780c */ /* 0x000fe20003f65270 */
[----:B------:R-:W-:Y:S01]  /*1d80*/  HADD2.F32 R41, -RZ, R119.H1_H1 ;  /* 0x30000077ff297230 */ /* 0x000fe20000004100 */
[----:B------:R-:W-:Y:S01]  /*1d90*/  BSSY.RECONVERGENT B1, `(.L_x_24598) ;  /* 0x000004a000017945 */ /* 0x000fe20003800200 */
[----:B------:R-:W-:Y:S01]  /*1da0*/  FFMA.FTZ R25, R24, R99, 1.1641532182693481445e-10 ;  /* 0x2f00000018197423 */ /* 0x000fe20000010063 */
[----:B------:R-:W-:-:S04]  /*1db0*/  FMUL.FTZ R28, R28, R101 ;  /* 0x000000651c1c7220 */ /* 0x000fc80000410000 */
        /* <DEDUP_REMOVED lines=15> */
.L_x_24600:
        /* <DEDUP_REMOVED lines=13> */
.L_x_24602:
[----:B------:R-:W-:Y:S05]  /*1f80*/  BSYNC.RECONVERGENT B2 ;  /* 0x0000000000027941 */ /* 0x000fea0003800200 */
.L_x_24601:
        /* <DEDUP_REMOVED lines=42> */
.L_x_24599:
[----:B------:R-:W-:Y:S05]  /*2230*/  BSYNC.RECONVERGENT B1 ;  /* 0x0000000000017941 */ /* 0x000fea0003800200 */
.L_x_24598:
[----:B------:R-:W-:Y:S01]  /*2240*/  I2FP.F32.U32 R24, R25 ;  /* 0x0000001900187245 */ /* 0x000fe20000201000 */
[----:B------:R-:W-:Y:S01]  /*2250*/  FMUL.FTZ R26, R26, R100 ;  /* 0x000000641a1a7220 */ /* 0x000fe20000410000 */
[----:B------:R-:W-:Y:S01]  /*2260*/  ISETP.NE.AND P4, PT, R28, 0x1, PT ;  /* 0x000000011c00780c */ /* 0x000fe20003f85270 */
[----:B------:R-:W-:Y:S01]  /*2270*/  HADD2.F32 R42, -RZ, R120.H0_H0 ;  /* 0x20000078ff2a7230 */ /* 0x000fe20000004100 */
[----:B------:R-:W-:Y:S01]  /*2280*/  BSSY.RECONVERGENT B1, `(.L_x_24603) ;  /* 0x000004a000017945 */ /* 0x000fe20003800200 */
[----:B------:R-:W-:Y:S01]  /*2290*/  FFMA.FTZ R25, R24, R99, 1.1641532182693481445e-10 ;  /* 0x2f00000018197423 */ /* 0x000fe20000010063 */
[----:B------:R-:W-:Y:S01]  /*22a0*/  FMUL.FTZ R26, R26, R101 ;  /* 0x000000651a1a7220 */ /* 0x000fe20000410000 */
[----:B------:R-:W-:-:S03]  /*22b0*/  HFMA2 R33, -RZ, RZ, 0, 1.1920928955078125e-07 ;  /* 0x00000002ff217431 */ /* 0x000fc600000001ff */
        /* <DEDUP_REMOVED lines=14> */
.L_x_24605:
        /* <DEDUP_REMOVED lines=13> */
.L_x_24607:
[----:B------:R-:W-:Y:S05]  /*2470*/  BSYNC.RECONVERGENT B2 ;  /* 0x0000000000027941 */ /* 0x000fea0003800200 */
.L_x_24606:
        /* <DEDUP_REMOVED lines=42> */
.L_x_24604:
[----:B------:R-:W-:Y:S05]  /*2720*/  BSYNC.RECONVERGENT B1 ;  /* 0x0000000000017941 */ /* 0x000fea0003800200 */
.L_x_24603:
[----:B------:R-:W-:Y:S01]  /*2730*/  I2FP.F32.U32 R24, R25 ;  /* 0x0000001900187245 */ /* 0x000fe20000201000 */
[----:B------:R-:W-:Y:S01]  /*2740*/  FMUL.FTZ R26, R27, R100 ;  /* 0x000000641b1a7220 */ /* 0x000fe20000410000 */
[----:B------:R-:W-:-:S03]  /*2750*/  HADD2.F32 R43, -RZ, R119.H0_H0 ;  /* 0x20000077ff2b7230 */ /* 0x000fc60000004100 */
[----:B------:R-:W-:Y:S01]  /*2760*/  FFMA.FTZ R25, R24, R99, 1.1641532182693481445e-10 ;  /* 0x2f00000018197423 */ /* 0x000fe20000010063 */
[----:B------:R-:W-:-:S04]  /*2770*/  FMUL.FTZ R26, R26, R101 ;  /* 0x000000651a1a7220 */ /* 0x000fc80000410000 */
[----:B------:R-:W-:-:S04]  /*2780*/  FSETP.GTU.FTZ.AND P5, PT, R25, R102, PT ;  /* 0x000000661900720b */ /* 0x000fc80003fbc000 */
[----:B------:R-:W-:Y:S02]  /*2790*/  FSEL R26, R26, RZ, !P5 ;  /* 0x000000ff1a1a7208 */ /* 0x000fe40006800000 */
[----:B------:R-:W-:-:S03]  /*27a0*/  PLOP3.LUT P4, PT, P5, PT, PT, 0x8, 0x80 ;  /* 0x000000000080781c */ /* 0x000fc60002f8e170 */
[----:B------:R-:W-:Y:S01]  /*27b0*/  FFMA.FTZ R43, R26, R43, R47 ;  /* 0x0000002b1a2b7223 */ /* 0x000fe2000001002f */
[----:B------:R-:W-:Y:S09]  /*27c0*/  BRA `(.L_x_24608) ;  /* 0x0000001400007947 */ /* 0x000ff20003800000 */
.L_x_24588:
        /* <DEDUP_REMOVED lines=16> */
.L_x_24611:
        /* <DEDUP_REMOVED lines=13> */
.L_x_24613:
[----:B------:R-:W-:Y:S05]  /*29a0*/  BSYNC.RECONVERGENT B2 ;  /* 0x0000000000027941 */ /* 0x000fea0003800200 */
.L_x_24612:
        /* <DEDUP_REMOVED lines=41> */
.L_x_24610:
[----:B------:R-:W-:Y:S05]  /*2c40*/  BSYNC.RECONVERGENT B1 ;  /* 0x0000000000017941 */ /* 0x000fea0003800200 */
.L_x_24609:
        /* <DEDUP_REMOVED lines=8> */
[----:B------:R-:W-:Y:S01]  /*2cd0*/  FSETP.GTU.FTZ.AND P1, PT, R29, R102, PT ;  /* 0x000000661d00720b */ /* 0x000fe20003f3c000 */
[----:B------:R-:W-:-:S03]  /*2ce0*/  HADD2.F32 R29, -RZ, R120.H1_H1 ;  /* 0x30000078ff1d7230 */ /* 0x000fc60000004100 */
        /* <DEDUP_REMOVED lines=14> */
.L_x_24616:
        /* <DEDUP_REMOVED lines=13> */
.L_x_24618:
[----:B------:R-:W-:Y:S05]  /*2ea0*/  BSYNC.RECONVERGENT B2 ;  /* 0x0000000000027941 */ /* 0x000fea0003800200 */
.L_x_24617:
        /* <DEDUP_REMOVED lines=42> */
.L_x_24615:
[----:B------:R-:W-:Y:S05]  /*3150*/  BSYNC.RECONVERGENT B1 ;  /* 0x0000000000017941 */ /* 0x000fea0003800200 */
.L_x_24614:
[----:B------:R-:W-:Y:S01]  /*3160*/  I2FP.F32.U32 R24, R24 ;  /* 0x0000001800187245 */ /* 0x000fe20000201000 */
[----:B------:R-:W-:Y:S01]  /*3170*/  FMUL.FTZ R28, R25, R100 ;  /* 0x00000064191c7220 */ /* 0x000fe20000410000 */
[----:B------:R-:W-:Y:S01]  /*3180*/  ISETP.NE.AND P3, PT, R29, 0x1, PT ;  /* 0x000000011d00780c */ /* 0x000fe20003f65270 */
[----:B------:R-:W-:Y:S02]  /*3190*/  BSSY.RECONVERGENT B1, `(.L_x_24619) ;  /* 0x000004b000017945 */ /* 0x000fe40003800200 */
[----:B------:R-:W-:Y:S01]  /*31a0*/  FFMA.FTZ R25, R24, R99, 1.1641532182693481445e-10 ;  /* 0x2f00000018197423 */ /* 0x000fe20000010063 */
[----:B------:R-:W-:Y:S01]  /*31b0*/  FMUL.FTZ R28, R28, R101 ;  /* 0x000000651c1c7220 */ /* 0x000fe20000410000 */
[----:B------:R-:W-:-:S03]  /*31c0*/  HADD2.F32 R24, -RZ, R119.H1_H1 ;  /* 0x30000077ff187230 */ /* 0x000fc60000004100 */
[----:B------:R-:W-:Y:S01]  /*31d0*/  FSETP.GTU.FTZ.AND P2, PT, R25, R102, PT ;  /* 0x000000661900720b */ /* 0x000fe20003f5c000 */
[----:B------:R-:W-:-:S03]  /*31e0*/  IMAD.MOV.U32 R25, RZ, RZ, R78 ;  /* 0x000000ffff197224 */ /* 0x000fc600078e004e */
        /* <DEDUP_REMOVED lines=13> */
.L_x_24621:
        /* <DEDUP_REMOVED lines=13> */
.L_x_24623:
[----:B------:R-:W-:Y:S05]  /*3390*/  BSYNC.RECONVERGENT B2 ;  /* 0x0000000000027941 */ /* 0x000fea0003800200 */
.L_x_24622:
        /* <DEDUP_REMOVED lines=42> */
.L_x_24620:
[----:B------:R-:W-:Y:S05]  /*3640*/  BSYNC.RECONVERGENT B1 ;  /* 0x0000000000017941 */ /* 0x000fea0003800200 */
.L_x_24619:
        /* <DEDUP_REMOVED lines=22> */
.L_x_24626:
        /* <DEDUP_REMOVED lines=13> */
.L_x_24628:
[----:B------:R-:W-:Y:S05]  /*3880*/  BSYNC.RECONVERGENT B2 ;  /* 0x0000000000027941 */ /* 0x000fea0003800200 */
.L_x_24627:
        /* <DEDUP_REMOVED lines=42> */
.L_x_24625:
[----:B------:R-:W-:Y:S05]  /*3b30*/  BSYNC.RECONVERGENT B1 ;  /* 0x0000000000017941 */ /* 0x000fea0003800200 */
.L_x_24624:
[----:B------:R-:W-:Y:S01]  /*3b40*/  I2FP.F32.U32 R24, R25 ;  /* 0x0000001900187245 */ /* 0x000fe20000201000 */
[----:B------:R-:W-:-:S04]  /*3b50*/  FMUL.FTZ R26, R27, R100 ;  /* 0x000000641b1a7220 */ /* 0x000fc80000410000 */
[----:B------:R-:W-:Y:S01]  /*3b60*/  FFMA.FTZ R25, R24, R99, 1.1641532182693481445e-10 ;  /* 0x2f00000018197423 */ /* 0x000fe20000010063 */
[----:B------:R-:W-:Y:S01]  /*3b70*/  FMUL.FTZ R26, R26, R101 ;  /* 0x000000651a1a7220 */ /* 0x000fe20000410000 */
[----:B------:R-:W-:-:S03]  /*3b80*/  HADD2.F32 R24, -RZ, R119.H0_H0 ;  /* 0x20000077ff187230 */ /* 0x000fc60000004100 */
[----:B------:R-:W-:-:S04]  /*3b90*/  FSETP.GTU.FTZ.AND P5, PT, R25, R102, PT ;  /* 0x000000661900720b */ /* 0x000fc80003fbc000 */
[----:B------:R-:W-:Y:S02]  /*3ba0*/  FSEL R43, R26, RZ, !P5 ;  /* 0x000000ff1a2b7208 */ /* 0x000fe40006800000 */
[----:B------:R-:W-:-:S03]  /*3bb0*/  PLOP3.LUT P4, PT, P5, PT, PT, 0x8, 0x80 ;  /* 0x000000000080781c */ /* 0x000fc60002f8e170 */
[----:B------:R-:W-:-:S10]  /*3bc0*/  FMUL.FTZ R43, R43, R24 ;  /* 0x000000182b2b7220 */ /* 0x000fd40000410000 */
.L_x_24608:
        /* <DEDUP_REMOVED lines=8> */
[----:B------:R-:W2:Y:S01]  /*3c50*/  @P0 LDC.64 R24, c[0x0][0x3a0] ;  /* 0x0000e800ff180b82 */ /* 0x000ea20000000a00 */
[----:B------:R-:W-:Y:S02]  /*3c60*/  IMAD.IADD R35, R26, 0x1, R27 ;  /* 0x000000011a237824 */ /* 0x000fe400078e021b */
[----:B------:R-:W-:-:S04]  /*3c70*/  IMAD.WIDE.U32 R26, R95, 0x10, R50 ;  /* 0x000000105f1a7825 */ /* 0x000fc800078e0032 */
[----:B0-----:R-:W-:-:S05]  /*3c80*/  IMAD.WIDE.U32 R30, R93, 0x10, R88 ;  /* 0x000000105d1e7825 */ /* 0x001fca00078e0058 */
[----:B------:R0:W-:Y:S01]  /*3c90*/  STG.E.128 desc[UR8][R30.64], R40 ;  /* 0x000000281e007986 */ /* 0x0001e2000c101d08 */
[----:B-1----:R-:W-:-:S05]  /*3ca0*/  IMAD.WIDE.U32 R28, R93, 0x4, R86 ;  /* 0x000000045d1c7825 */ /* 0x002fca00078e0056 */
[----:B------:R0:W-:Y:S01]  /*3cb0*/  STG.E desc[UR8][R28.64], R35 ;  /* 0x000000231c007986 */ /* 0x0001e2000c101908 */
[----:B--2---:R-:W-:-:S05]  /*3cc0*/  @P0 IMAD.WIDE.U32 R24, R95, 0x10, R24 ;  /* 0x000000105f180825 */ /* 0x004fca00078e0018 */
[----:B------:R0:W5:Y:S04]  /*3cd0*/  @P0 LDG.E.128 R44, desc[UR8][R24.64] ;  /* 0x00000008182c0981 */ /* 0x000168000c1e1d00 */
[----:B------:R-:W5:Y:S01]  /*3ce0*/  LDG.E.128 R24, desc[UR8][R26.64] ;  /* 0x000000081a187981 */ /* 0x000f62000c1e1d00 */
[----:B0-----:R-:W-:Y:S05]  /*3cf0*/  @!P0 BRA `(.L_x_24629) ;  /* 0x0000001000fc8947 */ /* 0x001fea0003800000 */
        /* <DEDUP_REMOVED lines=16> */
.L_x_24632:
        /* <DEDUP_REMOVED lines=13> */
.L_x_24634:
[----:B------:R-:W-:Y:S05]  /*3ed0*/  BSYNC.RECONVERGENT B2 ;  /* 0x0000000000027941 */ /* 0x000fea0003800200 */
.L_x_24633:
        /* <DEDUP_REMOVED lines=41> */
.L_x_24631:
[----:B------:R-:W-:Y:S05]  /*4170*/  BSYNC.RECONVERGENT B1 ;  /* 0x0000000000017941 */ /* 0x000fea0003800200 */
.L_x_24630:
[----:B------:R-:W-:Y:S01]  /*4180*/  I2FP.F32.U32 R28, R28 ;  /* 0x0000001c001c7245 */ /* 0x000fe20000201000 */
[----:B-----5:R-:W-:Y:S01]  /*4190*/  FMUL.FTZ R24, R24, R100 ;  /* 0x0000006418187220 */ /* 0x020fe20000410000 */
[----:B------:R-:W-:Y:S01]  /*41a0*/  ISETP.NE.AND P2, PT, R30, 0x1, PT ;  /* 0x000000011e00780c */ /* 0x000fe20003f45270 */
[----:B------:R-:W-:Y:S01]  /*41b0*/  HADD2.F32 R36, -RZ, R118.H1_H1 ;  /* 0x30000076ff247230 */ /* 0x000fe20000004100 */
[----:B------:R-:W-:Y:S01]  /*41c0*/  BSSY.RECONVERGENT B1, `(.L_x_24635) ;  /* 0x000004a000017945 */ /* 0x000fe20003800200 */
[----:B------:R-:W-:Y:S01]  /*41d0*/  FFMA.FTZ R29, R28, R99, 1.1641532182693481445e-10 ;  /* 0x2f0000001c1d7423 */ /* 0x000fe20000010063 */
[----:B------:R-:W-:-:S04]  /*41e0*/  FMUL.FTZ R24, R24, R101 ;  /* 0x0000006518187220 */ /* 0x000fc80000410000 */
        /* <DEDUP_REMOVED lines=15> */
.L_x_24637:
        /* <DEDUP_REMOVED lines=13> */
.L_x_24639:
[----:B------:R-:W-:Y:S05]  /*43b0*/  BSYNC.RECONVERGENT B2 ;  /* 0x0000000000027941 */ /* 0x000fea0003800200 */
.L_x_24638:
        /* <DEDUP_REMOVED lines=42> */
.L_x_24636:
[----:B------:R-:W-:Y:S05]  /*4660*/  BSYNC.RECONVERGENT B1 ;  /* 0x0000000000017941 */ /* 0x000fea0003800200 */
.L_x_24635:
        /* <DEDUP_REMOVED lines=22> */
.L_x_24642:
        /* <DEDUP_REMOVED lines=13> */
.L_x_24644:
[----:B------:R-:W-:Y:S05]  /*48a0*/  BSYNC.RECONVERGENT B2 ;  /* 0x0000000000027941 */ /* 0x000fea0003800200 */
.L_x_24643:
        /* <DEDUP_REMOVED lines=42> */
.L_x_24641:
[----:B------:R-:W-:Y:S05]  /*4b50*/  BSYNC.RECONVERGENT B1 ;  /* 0x0000000000017941 */ /* 0x000fea0003800200 */
.L_x_24640:
        /* <DEDUP_REMOVED lines=22> */
.L_x_24647:
        /* <DEDUP_REMOVED lines=13> */
.L_x_24649:
[----:B------:R-:W-:Y:S05]  /*4d90*/  BSYNC.RECONVERGENT B2 ;  /* 0x0000000000027941 */ /* 0x000fea0003800200 */
.L_x_24648:
        /* <DEDUP_REMOVED lines=42> */
.L_x_24646:
[----:B------:R-:W-:Y:S05]  /*5040*/  BSYNC.RECONVERGENT B1 ;  /* 0x0000000000017941 */ /* 0x000fea0003800200 */
.L_x_24645:
        /* <DEDUP_REMOVED lines=10> */
.L_x_24629:
        /* <DEDUP_REMOVED lines=16> */
.L_x_24653:
        /* <DEDUP_REMOVED lines=13> */
.L_x_24655:
[----:B------:R-:W-:Y:S05]  /*52c0*/  BSYNC.RECONVERGENT B2 ;  /* 0x0000000000027941 */ /* 0x000fea0003800200 */
.L_x_24654:
        /* <DEDUP_REMOVED lines=41> */
.L_x_24652:
[----:B------:R-:W-:Y:S05]  /*5560*/  BSYNC.RECONVERGENT B1 ;  /* 0x0000000000017941 */ /* 0x000fea0003800200 */
.L_x_24651:
[----:B------:R-:W-:Y:S01]  /*5570*/  I2FP.F32.U32 R28, R28 ;  /* 0x0000001c001c7245 */ /* 0x000fe20000201000 */
[----:B-----5:R-:W-:Y:S01]  /*5580*/  FMUL.FTZ R24, R24, R100 ;  /* 0x0000006418187220 */ /* 0x020fe20000410000 */
[----:B------:R-:W-:Y:S01]  /*5590*/  ISETP.NE.AND P2, PT, R30, 0x1, PT ;  /* 0x000000011e00780c */ /* 0x000fe20003f45270 */
[----:B------:R-:W-:Y:S02]  /*55a0*/  BSSY.RECONVERGENT B1, `(.L_x_24656) ;  /* 0x000004b000017945 */ /* 0x000fe40003800200 */
[----:B------:R-:W-:Y:S01]  /*55b0*/  FFMA.FTZ R29, R28, R99, 1.1641532182693481445e-10 ;  /* 0x2f0000001c1d7423 */ /* 0x000fe20000010063 */
[----:B------:R-:W-:-:S04]  /*55c0*/  FMUL.FTZ R24, R24, R101 ;  /* 0x0000006518187220 */ /* 0x000fc80000410000 */
        /* <DEDUP_REMOVED lines=16> */
.L_x_24658:
        /* <DEDUP_REMOVED lines=13> */
.L_x_24660:
[----:B------:R-:W-:Y:S05]  /*57a0*/  BSYNC.RECONVERGENT B2 ;  /* 0x0000000000027941 */ /* 0x000fea0003800200 */
.L_x_24659:
        /* <DEDUP_REMOVED lines=42> */
.L_x_24657:
[----:B------:R-:W-:Y:S05]  /*5a50*/  BSYNC.RECONVERGENT B1 ;  /* 0x0000000000017941 */ /* 0x000fea0003800200 */
.L_x_24656:
        /* <DEDUP_REMOVED lines=22> */
.L_x_24663:
        /* <DEDUP_REMOVED lines=13> */
.L_x_24665:
[----:B------:R-:W-:Y:S05]  /*5c90*/  BSYNC.RECONVERGENT B2 ;  /* 0x0000000000027941 */ /* 0x000fea0003800200 */
.L_x_24664:
        /* <DEDUP_REMOVED lines=42> */
.L_x_24662:
[----:B------:R-:W-:Y:S05]  /*5f40*/  BSYNC.RECONVERGENT B1 ;  /* 0x0000000000017941 */ /* 0x000fea0003800200 */
.L_x_24661:
        /* <DEDUP_REMOVED lines=22> */
.L_x_24668:
        /* <DEDUP_REMOVED lines=13> */
.L_x_24670:
[----:B------:R-:W-:Y:S05]  /*6180*/  BSYNC.RECONVERGENT B2 ;  /* 0x0000000000027941 */ /* 0x000fea0003800200 */
.L_x_24669:
        /* <DEDUP_REMOVED lines=42> */
.L_x_24667:
[----:B------:R-:W-:Y:S05]  /*6430*/  BSYNC.RECONVERGENT B1 ;  /* 0x0000000000017941 */ /* 0x000fea0003800200 */
.L_x_24666:
        /* <DEDUP_REMOVED lines=9> */
.L_x_24650:
[----:B------:R-:W0:Y:S01]  /*64d0*/  @P0 LDC.64 R24, c[0x0][0x3a0] ;  /* 0x0000e800ff180b82 */ /* 0x000e220000000a00 */
[----:B------:R-:W-:Y:S01]  /*64e0*/  SEL R26, RZ, 0x1000000, !P4 ;  /* 0x01000000ff1a7807 */ /* 0x000fe20006000000 */
[----:B------:R-:W-:Y:S01]  /*64f0*/  IMAD.WIDE.U32 R30, R95, 0x10, R88 ;  /* 0x000000105f1e7825 */ /* 0x000fe200078e0058 */
[----:B------:R-:W-:Y:S02]  /*6500*/  SEL R27, RZ, 0x10000, !P3 ;  /* 0x00010000ff1b7807 */ /* 0x000fe40005800000 */
[----:B------:R-:W-:Y:S02]  /*6510*/  SEL R28, RZ, 0x100, !P2 ;  /* 0x00000100ff1c7807 */ /* 0x000fe40005000000 */
[----:B------:R-:W-:Y:S01]  /*6520*/  SEL R29, RZ, 0x1, !P1 ;  /* 0x00000001ff1d7807 */ /* 0x000fe20004800000 */
[----:B------:R1:W-:Y:S01]  /*6530*/  STG.E.128 desc[UR8][R30.64], R36 ;  /* 0x000000241e007986 */ /* 0x0003e2000c101d08 */
[----:B------:R-:W-:Y:S02]  /*6540*/  IADD3 R26, PT, PT, R28, R26, R27 ;  /* 0x0000001a1c1a7210 */ /* 0x000fe40007ffe01b */
[----:B------:R-:W-:-:S03]  /*6550*/  IADD3 R94, PT, PT, R93, 0x40, RZ ;  /* 0x000000405d5e7810 */ /* 0x000fc60007ffe0ff */
[----:B------:R-:W-:Y:S02]  /*6560*/  IMAD.IADD R35, R26, 0x1, R29 ;  /* 0x000000011a237824 */ /* 0x000fe400078e021d */
[----:B------:R-:W-:-:S04]  /*6570*/  IMAD.WIDE.U32 R28, R95, 0x4, R86 ;  /* 0x000000045f1c7825 */ /* 0x000fc800078e0056 */
[C---:B------:R-:W-:Y:S01]  /*6580*/  IMAD.WIDE.U32 R26, R94.reuse, 0x10, R50 ;  /* 0x000000105e1a7825 */ /* 0x040fe200078e0032 */
[----:B------:R1:W-:Y:S03]  /*6590*/  STG.E desc[UR8][R28.64], R35 ;  /* 0x000000231c007986 */ /* 0x0003e6000c101908 */
[----:B0-----:R-:W-:-:S05]  /*65a0*/  @P0 IMAD.WIDE.U32 R24, R94, 0x10, R24 ;  /* 0x000000105e180825 */ /* 0x001fca00078e0018 */
[----:B------:R1:W5:Y:S04]  /*65b0*/  @P0 LDG.E.128 R44, desc[UR8][R24.64] ;  /* 0x00000008182c0981 */ /* 0x000368000c1e1d00 */
[----:B------:R-:W5:Y:S01]  /*65c0*/  LDG.E.128 R24, desc[UR8][R26.64] ;  /* 0x000000081a187981 */ /* 0x000f62000c1e1d00 */
[----:B-1----:R-:W-:Y:S05]  /*65d0*/  @!P0 BRA `(.L_x_24671) ;  /* 0x0000001000fc8947 */ /* 0x002fea0003800000 */
        /* <DEDUP_REMOVED lines=16> */
.L_x_24674:
        /* <DEDUP_REMOVED lines=13> */
.L_x_24676:
[----:B------:R-:W-:Y:S05]  /*67b0*/  BSYNC.RECONVERGENT B2 ;  /* 0x0000000000027941 */ /* 0x000fea0003800200 */
.L_x_24675:
        /* <DEDUP_REMOVED lines=41> */
.L_x_24673:
[----:B------:R-:W-:Y:S05]  /*6a50*/  BSYNC.RECONVERGENT B1 ;  /* 0x0000000000017941 */ /* 0x000fea0003800200 */
.L_x_24672:
        /* <DEDUP_REMOVED lines=22> */
.L_x_24679:
        /* <DEDUP_REMOVED lines=13> */
.L_x_24681:
[----:B------:R-:W-:Y:S05]  /*6c90*/  BSYNC.RECONVERGENT B2 ;  /* 0x0000000000027941 */ /* 0x000fea0003800200 */
.L_x_24680:
        /* <DEDUP_REMOVED lines=42> */
.L_x_24678:
[----:B------:R-:W-:Y:S05]  /*6f40*/  BSYNC.RECONVERGENT B1 ;  /* 0x0000000000017941 */ /* 0x000fea0003800200 */
.L_x_24677:
        /* <DEDUP_REMOVED lines=22> */
.L_x_24684:
        /* <DEDUP_REMOVED lines=13> */
.L_x_24686:
[----:B------:R-:W-:Y:S05]  /*7180*/  BSYNC.RECONVERGENT B2 ;  /* 0x0000000000027941 */ /* 0x000fea0003800200 */
.L_x_24685:
        /* <DEDUP_REMOVED lines=42> */
.L_x_24683:
[----:B------:R-:W-:Y:S05]  /*7430*/  BSYNC.RECONVERGENT B1 ;  /* 0x0000000000017941 */ /* 0x000fea0003800200 */
.L_x_24682:
        /* <DEDUP_REMOVED lines=22> */
.L_x_24689:
        /* <DEDUP_REMOVED lines=13> */
.L_x_24691:
[----:B------:R-:W-:Y:S05]  /*7670*/  BSYNC.RECONVERGENT B2 ;  /* 0x0000000000027941 */ /* 0x000fea0003800200 */
.L_x_24690:
        /* <DEDUP_REMOVED lines=42> */
.L_x_24688:
[----:B------:R-:W-:Y:S05]  /*7920*/  BSYNC.RECONVERGENT B1 ;  /* 0x0000000000017941 */ /* 0x000fea0003800200 */
.L_x_24687:
        /* <DEDUP_REMOVED lines=10> */
.L_x_24671:
        /* <DEDUP_REMOVED lines=16> */
.L_x_24695:
        /* <DEDUP_REMOVED lines=13> */
.L_x_24697:
[----:B------:R-:W-:Y:S05]  /*7ba0*/  BSYNC.RECONVERGENT B2 ;  /* 0x0000000000027941 */ /* 0x000fea0003800200 */
.L_x_24696:
        /* <DEDUP_REMOVED lines=41> */
.L_x_24694:
[----:B------:R-:W-:Y:S05]  /*7e40*/  BSYNC.RECONVERGENT B1 ;  /* 0x0000000000017941 */ /* 0x000fea0003800200 */
.L_x_24693:
        /* <DEDUP_REMOVED lines=22> */
.L_x_24700:
        /* <DEDUP_REMOVED lines=13> */
.L_x_24702:
[----:B------:R-:W-:Y:S05]  /*8080*/  BSYNC.RECONVERGENT B2 ;  /* 0x0000000000027941 */ /* 0x000fea0003800200 */
.L_x_24701:
        /* <DEDUP_REMOVED lines=42> */
.L_x_24699:
[----:B------:R-:W-:Y:S05]  /*8330*/  BSYNC.RECONVERGENT B1 ;  /* 0x0000000000017941 */ /* 0x000fea0003800200 */
.L_x_24698:
        /* <DEDUP_REMOVED lines=22> */
.L_x_24705:
        /* <DEDUP_REMOVED lines=13> */
.L_x_24707:
[----:B------:R-:W-:Y:S05]  /*8570*/  BSYNC.RECONVERGENT B2 ;  /* 0x0000000000027941 */ /* 0x000fea0003800200 */
.L_x_24706:
        /* <DEDUP_REMOVED lines=42> */
.L_x_24704:
[----:B------:R-:W-:Y:S05]  /*8820*/  BSYNC.RECONVERGENT B1 ;  /* 0x0000000000017941 */ /* 0x000fea0003800200 */
.L_x_24703:
        /* <DEDUP_REMOVED lines=22> */
.L_x_24710:
        /* <DEDUP_REMOVED lines=13> */
.L_x_24712:
[----:B------:R-:W-:Y:S05]  /*8a60*/  BSYNC.RECONVERGENT B2 ;  /* 0x0000000000027941 */ /* 0x000fea0003800200 */
.L_x_24711:
        /* <DEDUP_REMOVED lines=42> */
.L_x_24709:
[----:B------:R-:W-:Y:S05]  /*8d10*/  BSYNC.RECONVERGENT B1 ;  /* 0x0000000000017941 */ /* 0x000fea0003800200 */
.L_x_24708:
        /* <DEDUP_REMOVED lines=9> */
.L_x_24692:
        /* <DEDUP_REMOVED lines=33> */
.L_x_24716:
        /* <DEDUP_REMOVED lines=13> */
.L_x_24718:
[----:B------:R-:W-:Y:S05]  /*9090*/  BSYNC.RECONVERGENT B2 ;  /* 0x0000000000027941 */ /* 0x000fea0003800200 */
.L_x_24717:
        /* <DEDUP_REMOVED lines=41> */
.L_x_24715:
[----:B------:R-:W-:Y:S05]  /*9330*/  BSYNC.RECONVERGENT B1 ;  /* 0x0000000000017941 */ /* 0x000fea0003800200 */
.L_x_24714:
[----:B------:R-:W-:Y:S01]  /*9340*/  I2FP.F32.U32 R28, R30 ;  /* 0x0000001e001c7245 */ /* 0x000fe20000201000 */
[----:B-----5:R-:W-:Y:S01]  /*9350*/  FMUL.FTZ R24, R24, R100 ;  /* 0x0000006418187220 */ /* 0x020fe20000410000 */
[----:B------:R-:W-:Y:S01]  /*9360*/  ISETP.NE.AND P2, PT, R31, 0x1, PT ;  /* 0x000000011f00780c */ /* 0x000fe20003f45270 */
[----:B------:R-:W-:Y:S01]  /*9370*/  BSSY.RECONVERGENT B1, `(.L_x_24719) ;  /* 0x000004b000017945 */ /* 0x000fe20003800200 */
[----:B------:R-:W-:Y:S02]  /*9380*/  HFMA2 R49, -RZ, RZ, 0, 1.1920928955078125e-07 ;  /* 0x00000002ff317431 */ /* 0x000fe400000001ff */
[----:B------:R-:W-:Y:S01]  /*9390*/  FFMA.FTZ R29, R28, R99, 1.1641532182693481445e-10 ;  /* 0x2f0000001c1d7423 */ /* 0x000fe20000010063 */
[----:B------:R-:W-:Y:S01]  /*93a0*/  FMUL.FTZ R24, R24, R101 ;  /* 0x0000006518187220 */ /* 0x000fe20000410000 */
[----:B------:R-:W-:-:S03]  /*93b0*/  HADD2.F32 R28, -RZ, R114.H1_H1 ;  /* 0x30000072ff1c7230 */ /* 0x000fc60000004100 */
        /* <DEDUP_REMOVED lines=14> */
.L_x_24721:
        /* <DEDUP_REMOVED lines=13> */
.L_x_24723:
[----:B------:R-:W-:Y:S05]  /*9570*/  BSYNC.RECONVERGENT B2 ;  /* 0x0000000000027941 */ /* 0x000fea0003800200 */
.L_x_24722:
        /* <DEDUP_REMOVED lines=42> */
.L_x_24720:
[----:B------:R-:W-:Y:S05]  /*9820*/  BSYNC.RECONVERGENT B1 ;  /* 0x0000000000017941 */ /* 0x000fea0003800200 */
.L_x_24719:
        /* <DEDUP_REMOVED lines=22> */
.L_x_24726:
        /* <DEDUP_REMOVED lines=13> */
.L_x_24728:
[----:B------:R-:W-:Y:S05]  /*9a60*/  BSYNC.RECONVERGENT B2 ;  /* 0x0000000000027941 */ /* 0x000fea0003800200 */
.L_x_24727:
        /* <DEDUP_REMOVED lines=42> */
.L_x_24725:
[----:B------:R-:W-:Y:S05]  /*9d10*/  BSYNC.RECONVERGENT B1 ;  /* 0x0000000000017941 */ /* 0x000fea0003800200 */
.L_x_24724:
        /* <DEDUP_REMOVED lines=22> */
.L_x_24731:
        /* <DEDUP_REMOVED lines=13> */
.L_x_24733:
[----:B------:R-:W-:Y:S05]  /*9f50*/  BSYNC.RECONVERGENT B2 ;  /* 0x0000000000027941 */ /* 0x000fea0003800200 */
.L_x_24732:
        /* <DEDUP_REMOVED lines=42> */
.L_x_24730:
[----:B------:R-:W-:Y:S05]  /*a200*/  BSYNC.RECONVERGENT B1 ;  /* 0x0000000000017941 */ /* 0x000fea0003800200 */
.L_x_24729:
        /* <DEDUP_REMOVED lines=10> */
.L_x_24713:
        /* <DEDUP_REMOVED lines=16> */
.L_x_24737:
        /* <DEDUP_REMOVED lines=13> */
.L_x_24739:
[----:B------:R-:W-:Y:S05]  /*a480*/  BSYNC.RECONVERGENT B2 ;  /* 0x0000000000027941 */ /* 0x000fea0003800200 */
.L_x_24738:
        /* <DEDUP_REMOVED lines=41> */
.L_x_24736:
[----:B------:R-:W-:Y:S05]  /*a720*/  BSYNC.RECONVERGENT B1 ;  /* 0x0000000000017941 */ /* 0x000fea0003800200 */
.L_x_24735:
[----:B------:R-:W-:Y:S01]  /*a730*/  I2FP.F32.U32 R28, R30 ;  /* 0x0000001e001c7245 */ /* 0x000fe20000201000 */
[----:B-----5:R-:W-:Y:S01]  /*a740*/  FMUL.FTZ R24, R24, R100 ;  /* 0x0000006418187220 */ /* 0x020fe20000410000 */
[----:B------:R-:W-:Y:S01]  /*a750*/  ISETP.NE.AND P2, PT, R31, 0x1, PT ;  /* 0x000000011f00780c */ /* 0x000fe20003f45270 */
[----:B------:R-:W-:Y:S01]  /*a760*/  BSSY.RECONVERGENT B1, `(.L_x_24740) ;  /* 0x000004b000017945 */ /* 0x000fe20003800200 */
[----:B------:R-:W-:Y:S02]  /*a770*/  HFMA2 R49, -RZ, RZ, 0, 1.1920928955078125e-07 ;  /* 0x00000002ff317431 */ /* 0x000fe400000001ff */
        /* <DEDUP_REMOVED lines=17> */
.L_x_24742:
        /* <DEDUP_REMOVED lines=13> */
.L_x_24744:
[----:B------:R-:W-:Y:S05]  /*a960*/  BSYNC.RECONVERGENT B2 ;  /* 0x0000000000027941 */ /* 0x000fea0003800200 */
.L_x_24743:
        /* <DEDUP_REMOVED lines=42> */
.L_x_24741:
[----:B------:R-:W-:Y:S05]  /*ac10*/  BSYNC.RECONVERGENT B1 ;  /* 0x0000000000017941 */ /* 0x000fea0003800200 */
.L_x_24740:
[----:B------:R-:W-:Y:S01]  /*ac20*/  I2FP.F32.U32 R24, R24 ;  /* 0x0000001800187245 */ /* 0x000fe20000201000 */
[----:B------:R-:W-:Y:S01]  /*ac30*/  FMUL.FTZ R30, R25, R100 ;  /* 0x00000064191e7220 */ /* 0x000fe20000410000 */
[----:B------:R-:W-:Y:S01]  /*ac40*/  ISETP.NE.AND P3, PT, R49, 0x1, PT ;  /* 0x000000013100780c */ /* 0x000fe20003f65270 */
[----:B------:R-:W-:Y:S01]  /*ac50*/  BSSY.RECONVERGENT B1, `(.L_x_24745) ;  /* 0x000004b000017945 */ /* 0x000fe20003800200 */
[----:B------:R-:W-:Y:S02]  /*ac60*/  HFMA2 R31, -RZ, RZ, 0, 1.1920928955078125e-07 ;  /* 0x00000002ff1f7431 */ /* 0x000fe400000001ff */
[----:B------:R-:W-:Y:S01]  /*ac70*/  FFMA.FTZ R25, R24, R99, 1.1641532182693481445e-10 ;  /* 0x2f00000018197423 */ /* 0x000fe20000010063 */
[----:B------:R-:W-:Y:S01]  /*ac80*/  FMUL.FTZ R29, R30, R101 ;  /* 0x000000651e1d7220 */ /* 0x000fe20000410000 */
[----:B------:R-:W-:-:S03]  /*ac90*/  HADD2.F32 R24, -RZ, R113.H1_H1 ;  /* 0x30000071ff187230 */ /* 0x000fc60000004100 */
        /* <DEDUP_REMOVED lines=14> */
.L_x_24747:
        /* <DEDUP_REMOVED lines=13> */
.L_x_24749:
[----:B------:R-:W-:Y:S05]  /*ae50*/  BSYNC.RECONVERGENT B2 ;  /* 0x0000000000027941 */ /* 0x000fea0003800200 */
.L_x_24748:
        /* <DEDUP_REMOVED lines=42> */
.L_x_24746:
[----:B------:R-:W-:Y:S05]  /*b100*/  BSYNC.RECONVERGENT B1 ;  /* 0x0000000000017941 */ /* 0x000fea0003800200 */
.L_x_24745:
        /* <DEDUP_REMOVED lines=22> */
.L_x_24752:
        /* <DEDUP_REMOVED lines=13> */
.L_x_24754:
[----:B------:R-:W-:Y:S05]  /*b340*/  BSYNC.RECONVERGENT B2 ;  /* 0x0000000000027941 */ /* 0x000fea0003800200 */
.L_x_24753:
        /* <DEDUP_REMOVED lines=42> */
.L_x_24751:
[----:B------:R-:W-:Y:S05]  /*b5f0*/  BSYNC.RECONVERGENT B1 ;  /* 0x0000000000017941 */ /* 0x000fea0003800200 */
.L_x_24750:
        /* <DEDUP_REMOVED lines=9> */
.L_x_24734:
[----:B------:R-:W0:Y:S01]  /*b690*/  @P0 LDC.64 R24, c[0x0][0x3a0] ;  /* 0x0000e800ff180b82 */ /* 0x000e220000000a00 */
[----:B------:R-:W-:Y:S01]  /*b6a0*/  SEL R90, RZ, 0x1000000, !P4 ;  /* 0x01000000ff5a7807 */ /* 0x000fe20006000000 */
[----:B------:R-:W-:Y:S01]  /*b6b0*/  IMAD.WIDE.U32 R26, R96, 0x10, R88 ;  /* 0x00000010601a7825 */ /* 0x000fe200078e0058 */
[----:B------:R-:W-:Y:S02]  /*b6c0*/  SEL R91, RZ, 0x10000, !P3 ;  /* 0x00010000ff5b7807 */ /* 0x000fe40005800000 */
[----:B------:R-:W-:Y:S02]  /*b6d0*/  SEL R97, RZ, 0x100, !P2 ;  /* 0x00000100ff617807 */ /* 0x000fe40005000000 */
[----:B------:R1:W-:Y:S02]  /*b6e0*/  STG.E.128 desc[UR8][R26.64], R28 ;  /* 0x0000001c1a007986 */ /* 0x0003e4000c101d08 */
[----:B------:R-:W-:Y:S02]  /*b6f0*/  IADD3 R90, PT, PT, R97, R90, R91 ;  /* 0x0000005a615a7210 */ /* 0x000fe40007ffe05b */
[----:B------:R-:W-:-:S02]  /*b700*/  SEL R91, RZ, 0x1, !P1 ;  /* 0x00000001ff5b7807 */ /* 0x000fc40004800000 */
[----:B------:R-:W-:-:S03]  /*b710*/  IADD3 R97, PT, PT, R93, 0x80, RZ ;  /* 0x000000805d617810 */ /* 0x000fc60007ffe0ff */
[----:B------:R-:W-:Y:S02]  /*b720*/  IMAD.IADD R98, R90, 0x1, R91 ;  /* 0x000000015a627824 */ /* 0x000fe400078e025b */
[----:B------:R-:W-:-:S05]  /*b730*/  IMAD.WIDE.U32 R90, R96, 0x4, R86 ;  /* 0x00000004605a7825 */ /* 0x000fca00078e0056 */
[----:B------:R2:W-:Y:S01]  /*b740*/  STG.E desc[UR8][R90.64], R98 ;  /* 0x000000625a007986 */ /* 0x0005e2000c101908 */
[----:B0-----:R-:W-:-:S04]  /*b750*/  @P0 IMAD.WIDE.U32 R24, R97, 0x10, R24 ;  /* 0x0000001061180825 */ /* 0x001fc800078e0018 */
[----:B-1----:R-:W-:Y:S01]  /*b760*/  IMAD.WIDE.U32 R26, R97, 0x10, R50 ;  /* 0x00000010611a7825 */ /* 0x002fe200078e0032 */
[----:B------:R2:W5:Y:S05]  /*b770*/  @P0 LDG.E.128 R44, desc[UR8][R24.64] ;  /* 0x00000008182c0981 */ /* 0x00056a000c1e1d00 */
[----:B------:R-:W5:Y:S01]  /*b780*/  LDG.E.128 R24, desc[UR8][R26.64] ;  /* 0x000000081a187981 */ /* 0x000f62000c1e1d00 */
[----:B--2---:R-:W-:Y:S05]  /*b790*/  @!P0 BRA `(.L_x_24755) ;  /* 0x0000001400008947 */ /* 0x004fea0003800000 */
        /* <DEDUP_REMOVED lines=16> */
.L_x_24758:
        /* <DEDUP_REMOVED lines=13> */
.L_x_24760:
[----:B------:R-:W-:Y:S05]  /*b970*/  BSYNC.RECONVERGENT B2 ;  /* 0x0000000000027941 */ /* 0x000fea0003800200 */
.L_x_24759:
        /* <DEDUP_REMOVED lines=41> */
[----:B------:R-:W-:-:S07]  /*bc10*/  HFMA2 R90, -RZ, RZ, 0, 0 ;  /* 0x00000000ff5a7431 */ /* 0x000fce00000001ff */
.L_x_24757:
[----:B------:R-:W-:Y:S05]  /*bc20*/  BSYNC.RECONVERGENT B1 ;  /* 0x0000000000017941 */ /* 0x000fea0003800200 */
.L_x_24756:
[----:B------:R-:W-:Y:S01]  /*bc30*/  I2FP.F32.U32 R48, R98 ;  /* 0x0000006200307245 */ /* 0x000fe20000201000 */
[----:B-----5:R-:W-:Y:S01]  /*bc40*/  FMUL.FTZ R24, R24, R100 ;  /* 0x0000006418187220 */ /* 0x020fe20000410000 */
[----:B------:R-:W-:Y:S01]  /*bc50*/  ISETP.NE.AND P2, PT, R90, 0x1, PT ;  /* 0x000000015a00780c */ /* 0x000fe20003f45270 */
[----:B------:R-:W-:Y:S02]  /*bc60*/  BSSY.RECONVERGENT B1, `(.L_x_24761) ;  /* 0x000004b000017945 */ /* 0x000fe40003800200 */
[----:B------:R-:W-:Y:S01]  /*bc70*/  FFMA.FTZ R49, R48, R99, 1.1641532182693481445e-10 ;  /* 0x2f00000030317423 */ /* 0x000fe20000010063 */
[----:B------:R-:W-:Y:S01]  /*bc80*/  FMUL.FTZ R24, R24, R101 ;  /* 0x0000006518187220 */ /* 0x000fe20000410000 */
[----:B------:R-:W-:-:S03]  /*bc90*/  HADD2.F32 R48, -RZ, R112.H1_H1 ;  /* 0x30000070ff307230 */ /* 0x000fc60000004100 */
        /* <DEDUP_REMOVED lines=15> */
.L_x_24763:
        /* <DEDUP_REMOVED lines=13> */
.L_x_24765:
[----:B------:R-:W-:Y:S05]  /*be60*/  BSYNC.RECONVERGENT B2 ;  /* 0x0000000000027941 */ /* 0x000fea0003800200 */
.L_x_24764:
        /* <DEDUP_REMOVED lines=42> */
.L_x_24762:
[----:B------:R-:W-:Y:S05]  /*c110*/  BSYNC.RECONVERGENT B1 ;  /* 0x0000000000017941 */ /* 0x000fea0003800200 */
.L_x_24761:
[----:B------:R-:W-:Y:S01]  /*c120*/  I2FP.F32.U32 R48, R48 ;  /* 0x0000003000307245 */ /* 0x000fe20000201000 */
[----:B------:R-:W-:Y:S01]  /*c130*/  FMUL.FTZ R90, R25, R100 ;  /* 0x00000064195a7220 */ /* 0x000fe20000410000 */
[----:B------:R-:W-:Y:S01]  /*c140*/  ISETP.NE.AND P3, PT, R49, 0x1, PT ;  /* 0x000000013100780c */ /* 0x000fe20003f65270 */
[----:B------:R-:W-:Y:S02]  /*c150*/  BSSY.RECONVERGENT B1, `(.L_x_24766) ;  /* 0x000004b000017945 */ /* 0x000fe40003800200 */
[----:B------:R-:W-:Y:S01]  /*c160*/  FFMA.FTZ R25, R48, R99, 1.1641532182693481445e-10 ;  /* 0x2f00000030197423 */ /* 0x000fe20000010063 */
[----:B------:R-:W-:Y:S01]  /*c170*/  FMUL.FTZ R90, R90, R101 ;  /* 0x000000655a5a7220 */ /* 0x000fe20000410000 */
[----:B------:R-:W-:-:S03]  /*c180*/  IMAD.MOV.U32 R48, RZ, RZ, 0x2 ;  /* 0x00000002ff307424 */ /* 0x000fc600078e00ff */
        /* <DEDUP_REMOVED lines=15> */
.L_x_24768:
        /* <DEDUP_REMOVED lines=13> */
.L_x_24770:
[----:B------:R-:W-:Y:S05]  /*c350*/  BSYNC.RECONVERGENT B2 ;  /* 0x0000000000027941 */ /* 0x000fea0003800200 */
.L_x_24769:
        /* <DEDUP_REMOVED lines=42> */
.L_x_24767:
[----:B------:R-:W-:Y:S05]  /*c600*/  BSYNC.RECONVERGENT B1 ;  /* 0x0000000000017941 */ /* 0x000fea0003800200 */
.L_x_24766:
[----:B------:R-:W-:Y:S01]  /*c610*/  I2FP.F32.U32 R90, R90 ;  /* 0x0000005a005a7245 */ /* 0x000fe20000201000 */
[----:B------:R-:W-:Y:S01]  /*c620*/  FMUL.FTZ R26, R26, R100 ;  /* 0x000000641a1a7220 */ /* 0x000fe20000410000 */
[----:B------:R-:W-:Y:S01]  /*c630*/  ISETP.NE.AND P4, PT, R48, 0x1, PT ;  /* 0x000000013000780c */ /* 0x000fe20003f85270 */
[----:B------:R-:W-:Y:S01]  /*c640*/  BSSY.RECONVERGENT B1, `(.L_x_24771) ;  /* 0x000004b000017945 */ /* 0x000fe20003800200 */
[----:B------:R-:W-:Y:S02]  /*c650*/  IMAD.MOV.U32 R103, RZ, RZ, 0x2 ;  /* 0x00000002ff677424 */ /* 0x000fe400078e00ff */
[----:B------:R-:W-:Y:S01]  /*c660*/  FFMA.FTZ R49, R90, R99, 1.1641532182693481445e-10 ;  /* 0x2f0000005a317423 */ /* 0x000fe20000010063 */
[----:B------:R-:W-:Y:S01]  /*c670*/  FMUL.FTZ R26, R26, R101 ;  /* 0x000000651a1a7220 */ /* 0x000fe20000410000 */
[----:B------:R-:W-:-:S03]  /*c680*/  HADD2.F32 R90, -RZ, R112.H0_H0 ;  /* 0x20000070ff5a7230 */ /* 0x000fc60000004100 */
        /* <DEDUP_REMOVED lines=14> */
.L_x_24773:
        /* <DEDUP_REMOVED lines=13> */
.L_x_24775:
[----:B------:R-:W-:Y:S05]  /*c840*/  BSYNC.RECONVERGENT B2 ;  /* 0x0000000000027941 */ /* 0x000fea0003800200 */
.L_x_24774:
        /* <DEDUP_REMOVED lines=42> */
.L_x_24772:
[----:B------:R-:W-:Y:S05]  /*caf0*/  BSYNC.RECONVERGENT B1 ;  /* 0x0000000000017941 */ /* 0x000fea0003800200 */
.L_x_24771:
[----:B------:R-:W-:Y:S01]  /*cb00*/  I2FP.F32.U32 R48, R49 ;  /* 0x0000003100307245 */ /* 0x000fe20000201000 */
[----:B------:R-:W-:-:S04]  /*cb10*/  FMUL.FTZ R90, R27, R100 ;  /* 0x000000641b5a7220 */ /* 0x000fc80000410000 */
[----:B------:R-:W-:Y:S01]  /*cb20*/  FFMA.FTZ R27, R48, R99, 1.1641532182693481445e-10 ;  /* 0x2f000000301b7423 */ /* 0x000fe20000010063 */
[----:B------:R-:W-:-:S04]  /*cb30*/  FMUL.FTZ R90, R90, R101 ;  /* 0x000000655a5a7220 */ /* 0x000fc80000410000 */
[----:B------:R-:W-:Y:S01]  /*cb40*/  FSETP.GTU.FTZ.AND P5, PT, R27, R102, PT ;  /* 0x000000661b00720b */ /* 0x000fe20003fbc000 */
[----:B------:R-:W-:-:S03]  /*cb50*/  HADD2.F32 R27, -RZ, R111.H0_H0 ;  /* 0x2000006fff1b7230 */ /* 0x000fc60000004100 */
[----:B------:R-:W-:Y:S02]  /*cb60*/  FSEL R90, R90, RZ, !P5 ;  /* 0x000000ff5a5a7208 */ /* 0x000fe40006800000 */
[----:B------:R-:W-:-:S03]  /*cb70*/  PLOP3.LUT P4, PT, P5, PT, PT, 0x8, 0x80 ;  /* 0x000000000080781c */ /* 0x000fc60002f8e170 */
[----:B------:R-:W-:Y:S01]  /*cb80*/  FFMA.FTZ R27, R90, R27, R47 ;  /* 0x0000001b5a1b7223 */ /* 0x000fe2000001002f */
[----:B------:R-:W-:Y:S09]  /*cb90*/  BRA `(.L_x_24776) ;  /* 0x0000001000fc7947 */ /* 0x000ff20003800000 */
.L_x_24755:
        /* <DEDUP_REMOVED lines=16> */
.L_x_24779:
        /* <DEDUP_REMOVED lines=13> */
.L_x_24781:
[----:B------:R-:W-:Y:S05]  /*cd70*/  BSYNC.RECONVERGENT B2 ;  /* 0x0000000000027941 */ /* 0x000fea0003800200 */
.L_x_24780:
        /* <DEDUP_REMOVED lines=42> */
.L_x_24778:
[----:B------:R-:W-:Y:S05]  /*d020*/  BSYNC.RECONVERGENT B1 ;  /* 0x0000000000017941 */ /* 0x000fea0003800200 */
.L_x_24777:
[----:B------:R-:W-:Y:S01]  /*d030*/  I2FP.F32.U32 R48, R98 ;  /* 0x0000006200307245 */ /* 0x000fe20000201000 */
[----:B-----5:R-:W-:Y:S01]  /*d040*/  FMUL.FTZ R24, R24, R100 ;  /* 0x0000006418187220 */ /* 0x020fe20000410000 */
[----:B------:R-:W-:Y:S01]  /*d050*/  ISETP.NE.AND P2, PT, R90, 0x1, PT ;  /* 0x000000015a00780c */ /* 0x000fe20003f45270 */
[----:B------:R-:W-:Y:S02]  /*d060*/  BSSY.RECONVERGENT B1, `(.L_x_24782) ;  /* 0x000004b000017945 */ /* 0x000fe40003800200 */
[----:B------:R-:W-:Y:S01]  /*d070*/  FFMA.FTZ R49, R48, R99, 1.1641532182693481445e-10 ;  /* 0x2f00000030317423 */ /* 0x000fe20000010063 */
[----:B------:R-:W-:Y:S01]  /*d080*/  FMUL.FTZ R24, R24, R101 ;  /* 0x0000006518187220 */ /* 0x000fe20000410000 */
[----:B------:R-:W-:-:S03]  /*d090*/  IMAD.MOV.U32 R48, RZ, RZ, R78 ;  /* 0x000000ffff307224 */ /* 0x000fc600078e004e */
[----:B------:R-:W-:Y:S01]  /*d0a0*/  FSETP.GTU.FTZ.AND P1, PT, R49, R102, PT ;  /* 0x000000663100720b */ /* 0x000fe20003f3c000 */
[----:B------:R-:W-:-:S03]  /*d0b0*/  HADD2.F32 R49, -RZ, R112.H1_H1 ;  /* 0x30000070ff317230 */ /* 0x000fc60000004100 */
        /* <DEDUP_REMOVED lines=13> */
.L_x_24784:
        /* <DEDUP_REMOVED lines=13> */
.L_x_24786:
[----:B------:R-:W-:Y:S05]  /*d260*/  BSYNC.RECONVERGENT B2 ;  /* 0x0000000000027941 */ /* 0x000fea0003800200 */
.L_x_24785:
        /* <DEDUP_REMOVED lines=42> */
.L_x_24783:
[----:B------:R-:W-:Y:S05]  /*d510*/  BSYNC.RECONVERGENT B1 ;  /* 0x0000000000017941 */ /* 0x000fea0003800200 */
.L_x_24782:
[----:B------:R-:W-:Y:S01]  /*d520*/  I2FP.F32.U32 R48, R48 ;  /* 0x0000003000307245 */ /* 0x000fe20000201000 */
[----:B------:R-:W-:Y:S01]  /*d530*/  FMUL.FTZ R90, R25, R100 ;  /* 0x00000064195a7220 */ /* 0x000fe20000410000 */
[----:B------:R-:W-:Y:S01]  /*d540*/  ISETP.NE.AND P3, PT, R49, 0x1, PT ;  /* 0x000000013100780c */ /* 0x000fe20003f65270 */
[----:B------:R-:W-:Y:S02]  /*d550*/  BSSY.RECONVERGENT B1, `(.L_x_24787) ;  /* 0x000004b000017945 */ /* 0x000fe40003800200 */
[----:B------:R-:W-:Y:S01]  /*d560*/  FFMA.FTZ R25, R48, R99, 1.1641532182693481445e-10 ;  /* 0x2f00000030197423 */ /* 0x000fe20000010063 */
[----:B------:R-:W-:Y:S01]  /*d570*/  FMUL.FTZ R90, R90, R101 ;  /* 0x000000655a5a7220 */ /* 0x000fe20000410000 */
[----:B------:R-:W-:-:S03]  /*d580*/  HADD2.F32 R48, -RZ, R111.H1_H1 ;  /* 0x3000006fff307230 */ /* 0x000fc60000004100 */
        /* <DEDUP_REMOVED lines=15> */
.L_x_24789:
        /* <DEDUP_REMOVED lines=13> */
.L_x_24791:
[----:B------:R-:W-:Y:S05]  /*d750*/  BSYNC.RECONVERGENT B2 ;  /* 0x0000000000027941 */ /* 0x000fea0003800200 */
.L_x_24790:
        /* <DEDUP_REMOVED lines=42> */
.L_x_24788:
[----:B------:R-:W-:Y:S05]  /*da00*/  BSYNC.RECONVERGENT B1 ;  /* 0x0000000000017941 */ /* 0x000fea0003800200 */
.L_x_24787:
        /* <DEDUP_REMOVED lines=22> */
.L_x_24794:
        /* <DEDUP_REMOVED lines=13> */
.L_x_24796:
[----:B------:R-:W-:Y:S05]  /*dc40*/  BSYNC.RECONVERGENT B2 ;  /* 0x0000000000027941 */ /* 0x000fea0003800200 */
.L_x_24795:
        /* <DEDUP_REMOVED lines=42> */
.L_x_24793:
[----:B------:R-:W-:Y:S05]  /*def0*/  BSYNC.RECONVERGENT B1 ;  /* 0x0000000000017941 */ /* 0x000fea0003800200 */
.L_x_24792:
        /* <DEDUP_REMOVED lines=9> */
.L_x_24776:
[----:B------:R-:W0:Y:S01]  /*df90*/  @P0 LDC.64 R104, c[0x0][0x3a0] ;  /* 0x0000e800ff680b82 */ /* 0x000e220000000a00 */
[----:B------:R-:W-:Y:S01]  /*dfa0*/  IMAD.WIDE.U32 R48, R97, 0x10, R88 ;  /* 0x0000001061307825 */ /* 0x000fe200078e0058 */
[----:B------:R-:W-:-:S03]  /*dfb0*/  SEL R90, RZ, 0x100, !P2 ;  /* 0x00000100ff5a7807 */ /* 0x000fc60005000000 */
[----:B------:R-:W-:Y:S01]  /*dfc0*/  VIADD R98, R93, 0xa0 ;  /* 0x000000a05d627836 */ /* 0x000fe20000000000 */
[----:B------:R1:W-:Y:S01]  /*dfd0*/  STG.E.128 desc[UR8][R48.64], R24 ;  /* 0x0000001830007986 */ /* 0x0003e2000c101d08 */
[----:B------:R-:W-:-:S04]  /*dfe0*/  IMAD.WIDE.U32 R106, R97, 0x4, R86 ;  /* 0x00000004616a7825 */ /* 0x000fc800078e0056 */
[----:B------:R-:W-:Y:S01]  /*dff0*/  IMAD.WIDE.U32 R50, R98, 0x10, R50 ;  /* 0x0000001062327825 */ /* 0x000fe200078e0032 */
[----:B-1----:R-:W-:-:S03]  /*e000*/  SEL R48, RZ, 0x1000000, !P4 ;  /* 0x01000000ff307807 */ /* 0x002fc60006000000 */
[----:B0-----:R-:W-:Y:S01]  /*e010*/  @P0 IMAD.WIDE.U32 R104, R98, 0x10, R104 ;  /* 0x0000001062680825 */ /* 0x001fe200078e0068 */
[----:B------:R-:W-:-:S04]  /*e020*/  SEL R49, RZ, 0x10000, !P3 ;  /* 0x00010000ff317807 */ /* 0x000fc80005800000 */
[----:B------:R-:W-:Y:S02]  /*e030*/  IADD3 R48, PT, PT, R90, R48, R49 ;  /* 0x000000305a307210 */ /* 0x000fe40007ffe031 */
[----:B------:R-:W-:-:S04]  /*e040*/  SEL R49, RZ, 0x1, !P1 ;  /* 0x00000001ff317807 */ /* 0x000fc80004800000 */
[----:B------:R-:W-:-:S05]  /*e050*/  IADD3 R48, PT, PT, R48, R49, RZ ;  /* 0x0000003130307210 */ /* 0x000fca0007ffe0ff */
[----:B------:R0:W-:Y:S04]  /*e060*/  STG.E desc[UR8][R106.64], R48 ;  /* 0x000000306a007986 */ /* 0x0001e8000c101908 */
[----:B------:R1:W5:Y:S04]  /*e070*/  @P0 LDG.E.128 R44, desc[UR8][R104.64] ;  /* 0x00000008682c0981 */ /* 0x000368000c1e1d00 */
[----:B0-----:R-:W5:Y:S01]  /*e080*/  LDG.E.128 R48, desc[UR8][R50.64] ;  /* 0x0000000832307981 */ /* 0x001f62000c1e1d00 */
        /* <DEDUP_REMOVED lines=14> */
[----:B------:R-:W-:Y:S01]  /*e170*/  @!P0 IMAD.MOV.U32 R105, RZ, RZ, R80 ;  /* 0x000000ffff698224 */ /* 0x000fe200078e0050 */
[----:B------:R-:W-:Y:S01]  /*e180*/  @P0 MOV R105, R79 ;  /* 0x0000004f00690202 */ /* 0x000fe20000000f00 */
[----:B------:R-:W-:Y:S06]  /*e190*/  BRA `(.L_x_24799) ;  /* 0x0000000000e07947 */ /* 0x000fec0003800000 */
.L_x_24800:
        /* <DEDUP_REMOVED lines=13> */
.L_x_24802:
[----:B------:R-:W-:Y:S05]  /*e270*/  BSYNC.RECONVERGENT B2 ;  /* 0x0000000000027941 */ /* 0x000fea0003800200 */
.L_x_24801:
        /* <DEDUP_REMOVED lines=42> */
.L_x_24799:
[----:B------:R-:W-:Y:S05]  /*e520*/  BSYNC.RECONVERGENT B1 ;  /* 0x0000000000017941 */ /* 0x000fea0003800200 */
.L_x_24798:
[----:B------:R-:W-:Y:S01]  /*e530*/  I2FP.F32.U32 R91, R105 ;  /* 0x00000069005b7245 */ /* 0x000fe20000201000 */
[----:B-----5:R-:W-:Y:S01]  /*e540*/  FMUL.FTZ R48, R48, R100 ;  /* 0x0000006430307220 */ /* 0x020fe20000410000 */
[----:B------:R-:W-:Y:S01]  /*e550*/  ISETP.NE.AND P1, PT, R104, 0x1, PT ;  /* 0x000000016800780c */ /* 0x000fe20003f25270 */
[----:B------:R-:W-:Y:S01]  /*e560*/  BSSY.RECONVERGENT B1, `(.L_x_24803) ;  /* 0x000004b000017945 */ /* 0x000fe20003800200 */
[----:B------:R-:W-:Y:S01]  /*e570*/  MOV R103, R78 ;  /* 0x0000004e00677202 */ /* 0x000fe20000000f00 */
[----:B------:R-:W-:Y:S01]  /*e580*/  FFMA.FTZ R91, R91, R99, 1.1641532182693481445e-10 ;  /* 0x2f0000005b5b7423 */ /* 0x000fe20000010063 */
[----:B------:R-:W-:-:S04]  /*e590*/  FMUL.FTZ R48, R48, R101 ;  /* 0x0000006530307220 */ /* 0x000fc80000410000 */
[----:B------:R-:W-:-:S04]  /*e5a0*/  FSETP.GTU.FTZ.AND P0, PT, R91, R102, PT ;  /* 0x000000665b00720b */ /* 0x000fc80003f1c000 */
[----:B------:R-:W-:Y:S01]  /*e5b0*/  FSEL R91, R48, RZ, !P0 ;  /* 0x000000ff305b7208 */ /* 0x000fe20004000000 */
[----:B------:R-:W-:Y:S01]  /*e5c0*/  HADD2.F32 R48, -RZ, R110.H1_H1 ;  /* 0x3000006eff307230 */ /* 0x000fe20000004100 */
[----:B------:R-:W-:-:S04]  /*e5d0*/  PLOP3.LUT P0, PT, P0, PT, PT, 0x8, 0x80 ;  /* 0x000000000080781c */ /* 0x000fc8000070e170 */
[----:B------:R-:W-:Y:S01]  /*e5e0*/  FFMA.FTZ R48, R91, R48, R44 ;  /* 0x000000305b307223 */ /* 0x000fe2000001002c */
[----:B------:R-:W-:Y:S01]  /*e5f0*/  IMAD.MOV.U32 R91, RZ, RZ, 0x2 ;  /* 0x00000002ff5b7424 */ /* 0x000fe200078e00ff */
        /* <DEDUP_REMOVED lines=9> */
.L_x_24805:
        /* <DEDUP_REMOVED lines=13> */
.L_x_24807:
[----:B------:R-:W-:Y:S05]  /*e760*/  BSYNC.RECONVERGENT B2 ;  /* 0x0000000000027941 */ /* 0x000fea0003800200 */
.L_x_24806:
        /* <DEDUP_REMOVED lines=42> */
.L_x_24804:
[----:B------:R-:W-:Y:S05]  /*ea10*/  BSYNC.RECONVERGENT B1 ;  /* 0x0000000000017941 */ /* 0x000fea0003800200 */
.L_x_24803:
        /* <DEDUP_REMOVED lines=22> */
.L_x_24810:
        /* <DEDUP_REMOVED lines=13> */
.L_x_24812:
[----:B------:R-:W-:Y:S05]  /*ec50*/  BSYNC.RECONVERGENT B2 ;  /* 0x0000000000027941 */ /* 0x000fea0003800200 */
.L_x_24811:
        /* <DEDUP_REMOVED lines=42> */
.L_x_24809:
[----:B------:R-:W-:Y:S05]  /*ef00*/  BSYNC.RECONVERGENT B1 ;  /* 0x0000000000017941 */ /* 0x000fea0003800200 */
.L_x_24808:
        /* <DEDUP_REMOVED lines=9> */
[----:B------:R-:W-:Y:S01]  /*efa0*/  HADD2.F32 R50, -RZ, R110.H0_H0 ;  /* 0x2000006eff327230 */ /* 0x000fe20000004100 */
        /* <DEDUP_REMOVED lines=12> */
.L_x_24815:
        /* <DEDUP_REMOVED lines=13> */
.L_x_24817:
[----:B------:R-:W-:Y:S05]  /*f140*/  BSYNC.RECONVERGENT B2 ;  /* 0x0000000000027941 */ /* 0x000fea0003800200 */
.L_x_24816:
        /* <DEDUP_REMOVED lines=42> */
.L_x_24814:
[----:B------:R-:W-:Y:S05]  /*f3f0*/  BSYNC.RECONVERGENT B1 ;  /* 0x0000000000017941 */ /* 0x000fea0003800200 */
.L_x_24813:
        /* <DEDUP_REMOVED lines=10> */
.L_x_24797:
        /* <DEDUP_REMOVED lines=10> */
[----:B------:R-:W-:Y:S01]  /*f540*/  @P0 VIADD R104, R103, 0x1 ;  /* 0x0000000167680836 */ /* 0x000fe20000000000 */
[----:B------:R-:W-:Y:S01]  /*f550*/  @!P0 MOV R90, R91 ;  /* 0x0000005b005a8202 */ /* 0x000fe20000000f00 */
[----:B------:R-:W-:Y:S01]  /*f560*/  @P0 IMAD.MOV.U32 R90, RZ, RZ, R91 ;  /* 0x000000ffff5a0224 */ /* 0x000fe200078e005b */
[----:B------:R-:W-:Y:S01]  /*f570*/  @!P0 MOV R105, R80 ;  /* 0x0000005000698202 */ /* 0x000fe20000000f00 */
[----:B------:R-:W-:Y:S01]  /*f580*/  @P0 IMAD.MOV.U32 R105, RZ, RZ, R79 ;  /* 0x000000ffff690224 */ /* 0x000fe200078e004f */
[----:B------:R-:W-:Y:S06]  /*f590*/  BRA `(.L_x_24820) ;  /* 0x0000000000e07947 */ /* 0x000fec0003800000 */
.L_x_24821:
        /* <DEDUP_REMOVED lines=13> */
.L_x_24823:
[----:B------:R-:W-:Y:S05]  /*f670*/  BSYNC.RECONVERGENT B2 ;  /* 0x0000000000027941 */ /* 0x000fea0003800200 */
.L_x_24822:
        /* <DEDUP_REMOVED lines=42> */
.L_x_24820:
[----:B------:R-:W-:Y:S05]  /*f920*/  BSYNC.RECONVERGENT B1 ;  /* 0x0000000000017941 */ /* 0x000fea0003800200 */
.L_x_24819:
[----:B------:R-:W-:Y:S01]  /*f930*/  I2FP.F32.U32 R91, R105 ;  /* 0x00000069005b7245 */ /* 0x000fe20000201000 */
[----:B-----5:R-:W-:Y:S01]  /*f940*/  FMUL.FTZ R48, R48, R100 ;  /* 0x0000006430307220 */ /* 0x020fe20000410000 */
[----:B------:R-:W-:Y:S01]  /*f950*/  ISETP.NE.AND P1, PT, R104, 0x1, PT ;  /* 0x000000016800780c */ /* 0x000fe20003f25270 */
[----:B------:R-:W-:Y:S01]  /*f960*/  BSSY.RECONVERGENT B1, `(.L_x_24824) ;  /* 0x000004b000017945 */ /* 0x000fe20003800200 */
[----:B------:R-:W-:Y:S02]  /*f970*/  IMAD.MOV.U32 R103, RZ, RZ, R78 ;  /* 0x000000ffff677224 */ /* 0x000fe400078e004e */
[----:B------:R-:W-:Y:S01]  /*f980*/  FFMA.FTZ R91, R91, R99, 1.1641532182693481445e-10 ;  /* 0x2f0000005b5b7423 */ /* 0x000fe20000010063 */
[----:B------:R-:W-:-:S04]  /*f990*/  FMUL.FTZ R48, R48, R101 ;  /* 0x0000006530307220 */ /* 0x000fc80000410000 */
[----:B------:R-:W-:-:S04]  /*f9a0*/  FSETP.GTU.FTZ.AND P0, PT, R91, R102, PT ;  /* 0x000000665b00720b */ /* 0x000fc80003f1c000 */
[----:B------:R-:W-:Y:S01]  /*f9b0*/  FSEL R91, R48, RZ, !P0 ;  /* 0x000000ff305b7208 */ /* 0x000fe20004000000 */
[----:B------:R-:W-:Y:S01]  /*f9c0*/  HADD2.F32 R48, -RZ, R110.H1_H1 ;  /* 0x3000006eff307230 */ /* 0x000fe20000004100 */
[----:B------:R-:W-:-:S04]  /*f9d0*/  PLOP3.LUT P0, PT, P0, PT, PT, 0x8, 0x80 ;  /* 0x000000000080781c */ /* 0x000fc8000070e170 */
[----:B------:R-:W-:Y:S01]  /*f9e0*/  FMUL.FTZ R48, R48, R91 ;  /* 0x0000005b30307220 */ /* 0x000fe20000410000 */
[----:B------:R-:W-:Y:S01]  /*f9f0*/  HFMA2 R91, -RZ, RZ, 0, 1.1920928955078125e-07 ;  /* 0x00000002ff5b7431 */ /* 0x000fe200000001ff */
        /* <DEDUP_REMOVED lines=9> */
.L_x_24826:
        /* <DEDUP_REMOVED lines=13> */
.L_x_24828:
[----:B------:R-:W-:Y:S05]  /*fb60*/  BSYNC.RECONVERGENT B2 ;  /* 0x0000000000027941 */ /* 0x000fea0003800200 */
.L_x_24827:
        /* <DEDUP_REMOVED lines=42> */
.L_x_24825:
[----:B------:R-:W-:Y:S05]  /*fe10*/  BSYNC.RECONVERGENT B1 ;  /* 0x0000000000017941 */ /* 0x000fea0003800200 */
.L_x_24824:
        /* <DEDUP_REMOVED lines=22> */
.L_x_24831:
        /* <DEDUP_REMOVED lines=13> */
.L_x_24833:
[----:B------:R-:W-:Y:S05]  /*10050*/  BSYNC.RECONVERGENT B2 ;  /* 0x0000000000027941 */ /* 0x000fea0003800200 */
.L_x_24832:
        /* <DEDUP_REMOVED lines=42> */
.L_x_24830:
[----:B------:R-:W-:Y:S05]  /*10300*/  BSYNC.RECONVERGENT B1 ;  /* 0x0000000000017941 */ /* 0x000fea0003800200 */
.L_x_24829:
        /* <DEDUP_REMOVED lines=9> */
[----:B------:R-:W-:Y:S01]  /*103a0*/  HADD2.F32 R50, -RZ, R110.H0_H0 ;  /* 0x2000006eff327230 */ /* 0x000fe20000004100 */
        /* <DEDUP_REMOVED lines=12> */
.L_x_24836:
        /* <DEDUP_REMOVED lines=13> */
.L_x_24838:
[----:B------:R-:W-:Y:S05]  /*10540*/  BSYNC.RECONVERGENT B2 ;  /* 0x0000000000027941 */ /* 0x000fea0003800200 */
.L_x_24837:
        /* <DEDUP_REMOVED lines=42> */
.L_x_24835:
[----:B------:R-:W-:Y:S05]  /*107f0*/  BSYNC.RECONVERGENT B1 ;  /* 0x0000000000017941 */ /* 0x000fea0003800200 */
.L_x_24834:
        /* <DEDUP_REMOVED lines=9> */
.L_x_24818:
[----:B------:R-:W-:Y:S01]  /*10890*/  FADD.FTZ R100, RZ, R40 ;  /* 0x00000028ff647221 */ /* 0x000fe20000010000 */
[----:B------:R-:W-:Y:S01]  /*108a0*/  SEL R102, RZ, 0x100, !P1 ;  /* 0x00000100ff667807 */ /* 0x000fe20004800000 */
[----:B------:R-:W-:Y:S01]  /*108b0*/  IMAD.WIDE.U32 R88, R98, 0x10, R88 ;  /* 0x0000001062587825 */ /* 0x000fe200078e0058 */
[----:B------:R-:W-:-:S03]  /*108c0*/  UMOV UR4, 0xffffffff ;  /* 0xffffffff00047882 */ /* 0x000fc60000000000 */
[----:B------:R-:W-:Y:S01]  /*108d0*/  FADD.FTZ R99, R100, R41 ;  /* 0x0000002964637221 */ /* 0x000fe20000010000 */
[----:B------:R-:W-:Y:S01]  /*108e0*/  IMAD.WIDE.U32 R86, R98, 0x4, R86 ;  /* 0x0000000462567825 */ /* 0x000fe200078e0056 */
        /* <DEDUP_REMOVED lines=17> */
[----:B------:R-:W-:Y:S02]  /*10a00*/  IADD3 R100, PT, PT, R102, R100, R99 ;  /* 0x0000006466647210 */ /* 0x000fe40007ffe063 */
[----:B------:R-:W-:Y:S01]  /*10a10*/  SEL R99, RZ, 0x1, !P0 ;  /* 0x00000001ff637807 */ /* 0x000fe20004000000 */
[----:B------:R-:W-:Y:S01]  /*10a20*/  FADD.FTZ R101, R101, R24 ;  /* 0x0000001865657221 */ /* 0x000fe20000010000 */
[----:B------:R-:W-:Y:S02]  /*10a30*/  ISETP.NE.AND P0, PT, R85, RZ, PT ;  /* 0x000000ff5500720c */ /* 0x000fe40003f05270 */
[----:B------:R-:W-:Y:S01]  /*10a40*/  IADD3 R99, PT, PT, R100, R99, RZ ;  /* 0x0000006364637210 */ /* 0x000fe20007ffe0ff */
[----:B------:R-:W-:-:S04]  /*10a50*/  FADD.FTZ R101, R101, R25 ;  /* 0x0000001965657221 */ /* 0x000fc80000010000 */
[----:B------:R-:W-:Y:S01]  /*10a60*/  FADD.FTZ R100, R101, R26 ;  /* 0x0000001a65647221 */ /* 0x000fe20000010000 */
[----:B------:R0:W-:Y:S03]  /*10a70*/  STG.E desc[UR8][R86.64], R99 ;  /* 0x0000006356007986 */ /* 0x0001e6000c101908 */
        /* <DEDUP_REMOVED lines=75> */
.L_x_24852:
[----:B-1----:R-:W-:Y:S01]  /*10f30*/  FADD.FTZ R103, R105, R86 ;  /* 0x0000005669677221 */ /* 0x002fe20000010000 */
[----:B------:R-:W-:Y:S01]  /*10f40*/  FMUL.FTZ R86, R99, R99 ;  /* 0x0000006363567220 */ /* 0x000fe20000410000 */
[----:B------:R-:W-:Y:S02]  /*10f50*/  PLOP3.LUT P1, PT, PT, PT, UP1, 0x40, 0x4 ;  /* 0x000000000004781c */ /* 0x000fe40003f2e818 */
[----:B------:R-:W-:Y:S01]  /*10f60*/  PLOP3.LUT P2, PT, PT, PT, UP1, 0x40, 0x4 ;  /* 0x000000000004781c */ /* 0x000fe20003f4e818 */
[----:B------:R-:W-:Y:S01]  /*10f70*/  FFMA.FTZ R103, R103, R100, UR13 ;  /* 0x0000000d67677e23 */ /* 0x000fe20008010064 */
[----:B------:R-:W-:Y:S02]  /*10f80*/  FSEL R88, R86, RZ, !P1 ;  /* 0x000000ff56587208 */ /* 0x000fe40004800000 */
[----:B------:R-:W1:Y:S01]  /*10f90*/  @!P0 LDC.64 R86, c[0x0][0x3c0] ;  /* 0x0000f000ff568b82 */ /* 0x000e620000000a00 */
[----:B0-----:R-:W-:Y:S02]  /*10fa0*/  FSEL R105, R99, RZ, P2 ;  /* 0x000000ff63697208 */ /* 0x001fe40001000000 */
[----:B------:R-:W-:-:S03]  /*10fb0*/  FADD.FTZ R103, R103, R88 ;  /* 0x0000005867677221 */ /* 0x000fc60000010000 */
[C---:B------:R-:W-:Y:S01]  /*10fc0*/  FADD.FTZ R101, -R105.reuse, R32 ;  /* 0x0000002069657221 */ /* 0x040fe20000010100 */
[C---:B------:R-:W-:Y:S01]  /*10fd0*/  FADD.FTZ R88, -R105.reuse, R40 ;  /* 0x0000002869587221 */ /* 0x040fe20000010100 */
[----:B------:R-:W0:Y:S01]  /*10fe0*/  MUFU.RSQ R32, R103 ;  /* 0x0000006700207308 */ /* 0x000e220000001400 */
        /* <DEDUP_REMOVED lines=14> */
[----:B------:R-:W-:Y:S01]  /*110d0*/  FADD.FTZ R25, -R105, R25 ;  /* 0x0000001969197221 */ /* 0x000fe20000010100 */
[----:B-1----:R-:W-:-:S04]  /*110e0*/  @!P0 IMAD.WIDE R86, R84, 0x4, R86 ;  /* 0x0000000454568825 */ /* 0x002fc800078e0256 */
[C---:B0-----:R-:W-:Y:S01]  /*110f0*/  FMUL.FTZ R103, R32.reuse, R49 ;  /* 0x0000003120677220 */ /* 0x041fe20000410000 */
[C---:B------:R-:W-:Y:S01]  /*11100*/  FADD.FTZ R26, -R105.reuse, R26 ;  /* 0x0000001a691a7221 */ /* 0x040fe20000010100 */
[C---:B------:R-:W-:Y:S01]  /*11110*/  FADD.FTZ R27, -R105.reuse, R27 ;  /* 0x0000001b691b7221 */ /* 0x040fe20000010100 */
[C---:B------:R-:W-:Y:S01]  /*11120*/  FMUL.FTZ R106, R32.reuse, R88 ;  /* 0x00000058206a7220 */ /* 0x040fe20000410000 */
[----:B------:R0:W-:Y:S01]  /*11130*/  @!P0 STG.E desc[UR8][R86.64], R99 ;  /* 0x0000006356008986 */ /* 0x0001e2000c101908 */
        /* <DEDUP_REMOVED lines=8> */
[----:B--2---:R-:W-:-:S04]  /*111c0*/  @!P0 IMAD.WIDE R40, R84, 0x4, R40 ;  /* 0x0000000454288825 */ /* 0x004fc800078e0228 */
[C---:B------:R-:W-:Y:S01]  /*111d0*/  FMUL.FTZ R42, R32.reuse, R30 ;  /* 0x0000001e202a7220 */ /* 0x040fe20000410000 */
[C---:B------:R-:W-:Y:S01]  /*111e0*/  FMUL.FTZ R43, R32.reuse, R31 ;  /* 0x0000001f202b7220 */ /* 0x040fe20000410000 */
[C---:B0-----:R-:W-:Y:S01]  /*111f0*/  FMUL.FTZ R99, R32.reuse, R48 ;  /* 0x0000003020637220 */ /* 0x041fe20000410000 */
[C---:B------:R-:W-:Y:S01]  /*11200*/  FMUL.FTZ R86, R32.reuse, R24 ;  /* 0x0000001820567220 */ /* 0x040fe20000410000 */
[----:B------:R-:W0:Y:S01]  /*11210*/  LDC.64 R48, c[0x0][0x380] ;  /* 0x0000e000ff307b82 */ /* 0x000e220000000a00 */
[C---:B------:R-:W-:Y:S01]  /*11220*/  FMUL.FTZ R87, R32.reuse, R25 ;  /* 0x0000001920577220 */ /* 0x040fe20000410000 */
[C---:B------:R-:W-:Y:S01]  /*11230*/  FMUL.FTZ R88, R32.reuse, R26 ;  /* 0x0000001a20587220 */ /* 0x040fe20000410000 */
[----:B------:R-:W-:Y:S01]  /*11240*/  FMUL.FTZ R89, R32, R27 ;  /* 0x0000001b20597220 */ /* 0x000fe20000410000 */
[----:B------:R-:W-:Y:S01]  /*11250*/  FADD.FTZ R50, -R105, R50 ;  /* 0x0000003269327221 */ /* 0x000fe20000010100 */
[----:B---3--:R-:W-:-:S04]  /*11260*/  IMAD.WIDE.U32 R30, R93, 0x10, R28 ;  /* 0x000000105d1e7825 */ /* 0x008fc800078e001c */
[----:B------:R-:W-:Y:S01]  /*11270*/  FFMA.FTZ R24, R106, R14, R0 ;  /* 0x0000000e6a187223 */ /* 0x000fe20000010000 */
[----:B------:R-:W-:Y:S01]  /*11280*/  FFMA.FTZ R25, R107, R16, R66 ;  /* 0x000000106b197223 */ /* 0x000fe20000010042 */
[----:B------:R-:W-:Y:S01]  /*11290*/  FFMA.FTZ R26, R108, R15, R2 ;  /* 0x0000000f6c1a7223 */ /* 0x000fe20000010002 */
[----:B------:R-:W-:Y:S01]  /*112a0*/  FFMA.FTZ R27, R109, R17, R67 ;  /* 0x000000116d1b7223 */ /* 0x000fe20000010043 */
        /* <DEDUP_REMOVED lines=14> */
[----:B------:R-:W-:Y:S01]  /*11390*/  FMUL.FTZ R105, R32, R105 ;  /* 0x0000006920697220 */ /* 0x000fe20000410000 */
[----:B------:R2:W-:Y:S01]  /*113a0*/  STG.E.128 desc[UR8][R30.64], R24 ;  /* 0x000000181e007986 */ /* 0x0005e2000c101d08 */
[----:B------:R-:W-:-:S04]  /*113b0*/  IMAD.WIDE.U32 R106, R96, 0x10, R28 ;  /* 0x00000010606a7825 */ /* 0x000fc800078e001c */
[----:B------:R-:W-:-:S04]  /*113c0*/  IMAD.WIDE.U32 R94, R94, 0x10, R28 ;  /* 0x000000105e5e7825 */ /* 0x000fc800078e001c */
        /* <DEDUP_REMOVED lines=27> */
[----:B------:R1:W-:Y:S04]  /*11580*/  STG.E.128 desc[UR8][R96.64], R36 ;  /* 0x0000002460007986 */ /* 0x0003e8000c101d08 */
[----:B------:R1:W-:Y:S03]  /*11590*/  STG.E.128 desc[UR8][R108.64], R40 ;  /* 0x000000286c007986 */ /* 0x0003e6000c101d08 */
[----:B------:R-:W-:Y:S05]  /*115a0*/  @!P0 BRA `(.L_x_24840) ;  /* 0xfffffefc00208947 */ /* 0x000fea000383ffff */
[----:B------:R-:W-:Y:S05]  /*115b0*/  BSYNC B0 ;  /* 0x0000000000007941 */ /* 0x000fea0003800000 */
.L_x_24587:
[----:B------:R-:W-:Y:S05]  /*115c0*/  EXIT ;  /* 0x000000000000794d */ /* 0x000fea0003800000 */
.L_x_24839:
        /* <DEDUP_REMOVED lines=8> */
.L_x_24842:
[----:B------:R-:W-:Y:S05]  /*11650*/  BSYNC B1 ;  /* 0x0000000000017941 */ /* 0x000fea0003800000 */
.L_x_24841:
[----:B------:R-:W-:Y:S01]  /*11660*/  FADD.FTZ R102, R101, R86 ;  /* 0x0000005665667221 */ /* 0x000fe20000010000 */
[----:B------:R-:W-:Y:S01]  /*11670*/  MOV R89, 0x2 ;  /* 0x0000000200597802 */ /* 0x000fe20000000f00 */
[----:B------:R-:W-:Y:S01]  /*11680*/  IMAD.MOV.U32 R88, RZ, RZ, 0x1f ;  /* 0x0000001fff587424 */ /* 0x000fe200078e00ff */
[----:B------:R-:W-:Y:S01]  /*11690*/  MOV R87, 0xffffffff ;  /* 0xffffffff00577802 */ /* 0x000fe20000000f00 */
[----:B------:R-:W0:Y:S06]  /*116a0*/  LDC R100, c[0x0][0x400] ;  /* 0x00010000ff647b82 */ /* 0x000e2c0000000800 */
[----:B0-----:R-:W-:Y:S05]  /*116b0*/  WARPSYNC.COLLECTIVE R87, `(.L_x_24843) ;  /* 0x0000000057087348 */ /* 0x001fea0003c00000 */
[----:B------:R1:W2:Y:S02]  /*116c0*/  SHFL.BFLY P1, R86, R102, R89, R88 ;  /* 0x0c00005966567389 */ /* 0x0002a40000020058 */
[----:B012---:R-:W-:Y:S05]  /*116d0*/  ENDCOLLECTIVE ;  /* 0x000000000000791b */ /* 0x007fea0003800000 */
.L_x_24843:
[----:B------:R-:W-:Y:S02]  /*116e0*/  HFMA2 R89, -RZ, RZ, 0, 2.384185791015625e-07 ;  /* 0x00000004ff597431 */ /* 0x000fe400000001ff */
[----:B------:R-:W-:-:S04]  /*116f0*/  FADD.FTZ R103, R102, R86 ;  /* 0x0000005666677221 */ /* 0x000fc80000010000 */
[----:B------:R-:W-:-:S07]  /*11700*/  IMAD.MOV.U32 R102, RZ, RZ, R103 ;  /* 0x000000ffff667224 */ /* 0x000fce00078e0067 */
[----:B------:R-:W-:Y:S05]  /*11710*/  WARPSYNC.COLLECTIVE R87, `(.L_x_24844) ;  /* 0x0000000057087348 */ /* 0x000fea0003c00000 */
[----:B------:R0:W1:Y:S02]  /*11720*/  SHFL.BFLY P1, R86, R102, R89, R88 ;  /* 0x0c00005966567389 */ /* 0x0000640000020058 */
[----:B01----:R-:W-:Y:S05]  /*11730*/  ENDCOLLECTIVE ;  /* 0x000000000000791b */ /* 0x003fea0003800000 */
.L_x_24844:
[----:B------:R-:W-:Y:S01]  /*11740*/  MOV R89, 0x8 ;  /* 0x0000000800597802 */ /* 0x000fe20000000f00 */
[----:B------:R-:W-:-:S04]  /*11750*/  FADD.FTZ R104, R103, R86 ;  /* 0x0000005667687221 */ /* 0x000fc80000010000 */
[----:B------:R-:W-:-:S07]  /*11760*/  IMAD.MOV.U32 R102, RZ, RZ, R104 ;  /* 0x000000ffff667224 */ /* 0x000fce00078e0068 */
[----:B------:R-:W-:Y:S05]  /*11770*/  WARPSYNC.COLLECTIVE R87, `(.L_x_24845) ;  /* 0x0000000057087348 */ /* 0x000fea0003c00000 */
[----:B------:R0:W1:Y:S02]  /*11780*/  SHFL.BFLY P1, R86, R102, R89, R88 ;  /* 0x0c00005966567389 */ /* 0x0000640000020058 */
[----:B01----:R-:W-:Y:S05]  /*11790*/  ENDCOLLECTIVE ;  /* 0x000000000000791b */ /* 0x003fea0003800000 */
.L_x_24845:
[----:B------:R-:W-:Y:S02]  /*117a0*/  HFMA2 R89, -RZ, RZ, 0, 9.5367431640625e-07 ;  /* 0x00000010ff597431 */ /* 0x000fe400000001ff */
[----:B------:R-:W-:-:S04]  /*117b0*/  FADD.FTZ R105, R104, R86 ;  /* 0x0000005668697221 */ /* 0x000fc80000010000 */
[----:B------:R-:W-:-:S07]  /*117c0*/  IMAD.MOV.U32 R102, RZ, RZ, R105 ;  /* 0x000000ffff667224 */ /* 0x000fce00078e0069 */
[----:B------:R-:W-:Y:S05]  /*117d0*/  WARPSYNC.COLLECTIVE R87, `(.L_x_24846) ;  /* 0x0000000057087348 */ /* 0x000fea0003c00000 */
[----:B------:R0:W1:Y:S02]  /*117e0*/  SHFL.BFLY P1, R86, R102, R89, R88 ;  /* 0x0c00005966567389 */ /* 0x0000640000020058 */
[----:B01----:R-:W-:Y:S05]  /*117f0*/  ENDCOLLECTIVE ;  /* 0x000000000000791b */ /* 0x003fea0003800000 */
.L_x_24846:
        /* <DEDUP_REMOVED lines=50> */
[----:B------:R-:W-:-:S03]  /*11b20*/  IMAD.MOV.U32 R87, RZ, RZ, -0x1 ;  /* 0xffffffffff577424 */ /* 0x000fc600078e00ff */
[----:B------:R-:W-:-:S04]  /*11b30*/  FFMA.FTZ R101, R101, R101, R86 ;  /* 0x0000006565657223 */ /* 0x000fc80000010056 */
[----:B------:R-:W-:-:S07]  /*11b40*/  IMAD.MOV.U32 R102, RZ, RZ, R101 ;  /* 0x000000ffff667224 */ /* 0x000fce00078e0065 */
[----:B------:R-:W-:Y:S05]  /*11b50*/  WARPSYNC.COLLECTIVE R87, `(.L_x_24847) ;  /* 0x0000000057087348 */ /* 0x000fea0003c00000 */
[----:B------:R0:W1:Y:S02]  /*11b60*/  SHFL.BFLY P1, R86, R102, R89, R88 ;  /* 0x0c00005966567389 */ /* 0x0000640000020058 */
[----:B01----:R-:W-:Y:S05]  /*11b70*/  ENDCOLLECTIVE ;  /* 0x000000000000791b */ /* 0x003fea0003800000 */
.L_x_24847:
[----:B------:R-:W-:Y:S02]  /*11b80*/  HFMA2 R89, -RZ, RZ, 0, 1.1920928955078125e-07 ;  /* 0x00000002ff597431 */ /* 0x000fe400000001ff */
[----:B------:R-:W-:-:S07]  /*11b90*/  FADD.FTZ R102, R101, R86 ;  /* 0x0000005665667221 */ /* 0x000fce0000010000 */
[----:B------:R-:W-:Y:S05]  /*11ba0*/  WARPSYNC.COLLECTIVE R87, `(.L_x_24848) ;  /* 0x0000000057087348 */ /* 0x000fea0003c00000 */
[----:B------:R0:W1:Y:S02]  /*11bb0*/  SHFL.BFLY P1, R86, R102, R89, R88 ;  /* 0x0c00005966567389 */ /* 0x0000640000020058 */
[----:B01----:R-:W-:Y:S05]  /*11bc0*/  ENDCOLLECTIVE ;  /* 0x000000000000791b */ /* 0x003fea0003800000 */
.L_x_24848:
[----:B------:R-:W-:Y:S01]  /*11bd0*/  MOV R89, 0x4 ;  /* 0x0000000400597802 */ /* 0x000fe20000000f00 */
[----:B------:R-:W-:-:S04]  /*11be0*/  FADD.FTZ R103, R102, R86 ;  /* 0x0000005666677221 */ /* 0x000fc80000010000 */
[----:B------:R-:W-:-:S07]  /*11bf0*/  IMAD.MOV.U32 R102, RZ, RZ, R103 ;  /* 0x000000ffff667224 */ /* 0x000fce00078e0067 */
[----:B------:R-:W-:Y:S05]  /*11c00*/  WARPSYNC.COLLECTIVE R87, `(.L_x_24849) ;  /* 0x0000000057087348 */ /* 0x000fea0003c00000 */
[----:B------:R0:W1:Y:S02]  /*11c10*/  SHFL.BFLY P1, R86, R102, R89, R88 ;  /* 0x0c00005966567389 */ /* 0x0000640000020058 */
[----:B01----:R-:W-:Y:S05]  /*11c20*/  ENDCOLLECTIVE ;  /* 0x000000000000791b */ /* 0x003fea0003800000 */
.L_x_24849:
[----:B------:R-:W-:Y:S02]  /*11c30*/  HFMA2 R89, -RZ, RZ, 0, 4.76837158203125e-07 ;  /* 0x00000008ff597431 */ /* 0x000fe400000001ff */
[----:B------:R-:W-:-:S04]  /*11c40*/  FADD.FTZ R104, R103, R86 ;  /* 0x0000005667687221 */ /* 0x000fc80000010000 */
[----:B------:R-:W-:-:S07]  /*11c50*/  IMAD.MOV.U32 R102, RZ, RZ, R104 ;  /* 0x000000ffff667224 */ /* 0x000fce00078e0068 */
[----:B------:R-:W-:Y:S05]  /*11c60*/  WARPSYNC.COLLECTIVE R87, `(.L_x_24850) ;  /* 0x0000000057087348 */ /* 0x000fea0003c00000 */
[----:B------:R0:W1:Y:S02]  /*11c70*/  SHFL.BFLY P1, R86, R102, R89, R88 ;  /* 0x0c00005966567389 */ /* 0x0000640000020058 */
[----:B01----:R-:W-:Y:S05]  /*11c80*/  ENDCOLLECTIVE ;  /* 0x000000000000791b */ /* 0x003fea0003800000 */
.L_x_24850:
[----:B------:R-:W-:Y:S01]  /*11c90*/  MOV R89, 0x10 ;  /* 0x0000001000597802 */ /* 0x000fe20000000f00 */
[----:B------:R-:W-:-:S04]  /*11ca0*/  FADD.FTZ R105, R104, R86 ;  /* 0x0000005668697221 */ /* 0x000fc80000010000 */
[----:B------:R-:W-:-:S07]  /*11cb0*/  IMAD.MOV.U32 R102, RZ, RZ, R105 ;  /* 0x000000ffff667224 */ /* 0x000fce00078e0069 */
[----:B------:R-:W-:Y:S05]  /*11cc0*/  WARPSYNC.COLLECTIVE R87, `(.L_x_24851) ;  /* 0x0000000057087348 */ /* 0x000fea0003c00000 */
[----:B------:R0:W1:Y:S02]  /*11cd0*/  SHFL.BFLY P1, R86, R102, R89, R88 ;  /* 0x0c00005966567389 */ /* 0x0000640000020058 */
[----:B01----:R-:W-:Y:S05]  /*11ce0*/  ENDCOLLECTIVE ;  /* 0x000000000000791b */ /* 0x003fea0003800000 */
.L_x_24851:
[----:B------:R-:W-:Y:S05]  /*11cf0*/  BRA `(.L_x_24852) ;  /* 0xfffffff0008c7947 */ /* 0x000fea000383ffff */
.L_x_24853:
        /* <DEDUP_REMOVED lines=16> */
.L_x_28843:


//--------------------- .text._ZN10layer_norm13ln_fwd_kernelINS_13Kernel_traitsI6__halfffffjLj768ELj1ELj4ELj1ELj16ENS_18Kernel_traits_baseILj768ES2_ffffjLj128EEEEELb1ELb1ELb1ELb0EEEvNS_9FwdParamsE --------------------------
	.section	.text._ZN10layer_norm13ln_fwd_kernelINS_13Kernel_traitsI6__halfffffjLj768ELj1ELj4ELj1ELj16ENS_18Kernel_traits_baseILj768ES2_ffffjLj128EEEEELb1ELb1ELb1ELb0EEEvNS_9FwdParamsE,"ax",@progbits
	.align	128
        .global         _ZN10layer_norm13ln_fwd_kernelINS_13Kernel_traitsI6__halfffffjLj768ELj1ELj4ELj1ELj16ENS_18Kernel_traits_baseILj768ES2_ffffjLj128EEEEELb1ELb1ELb1ELb0EEEvNS_9FwdParamsE
        .type           _ZN10layer_norm13ln_fwd_kernelINS_13Kernel_traitsI6__halfffffjLj768ELj1ELj4ELj1ELj16ENS_18Kernel_traits_baseILj768ES2_ffffjLj128EEEEELb1ELb1ELb1ELb0EEEvNS_9FwdParamsE,@function
        .size           _ZN10layer_norm13ln_fwd_kernelINS_13Kernel_traitsI6__halfffffjLj768ELj1ELj4ELj1ELj16ENS_18Kernel_traits_baseILj768ES2_ffffjLj128EEEEELb1ELb1ELb1ELb0EEEvNS_9FwdParamsE,(.L_x_28844 - _ZN10layer_norm13ln_fwd_kernelINS_13Kernel_traitsI6__halfffffjLj768ELj1ELj4ELj1ELj16ENS_18Kernel_traits_baseILj768ES2_ffffjLj128EEEEELb1ELb1ELb1ELb0EEEvNS_9FwdParamsE)
        .other          _ZN10layer_norm13ln_fwd_kernelINS_13Kernel_traitsI6__halfffffjLj768ELj1ELj4ELj1ELj16ENS_18Kernel_traits_baseILj768ES2_ffffjLj128EEEEELb1ELb1ELb1ELb0EEEvNS_9FwdParamsE,@"STO_CUDA_ENTRY STV_DEFAULT"
_ZN10layer_norm13ln_fwd_kernelINS_13Kernel_traitsI6__halfffffjLj768ELj1ELj4ELj1ELj16ENS_18Kernel_traits_baseILj768ES2_ffffjLj128EEEEELb1ELb1ELb1ELb0EEEvNS_9FwdParamsE:
.text._ZN10layer_norm13ln_fwd_kernelINS_13Kernel_traitsI6__halfffffjLj768ELj1ELj4ELj1ELj16ENS_18Kernel_traits_baseILj768ES2_ffffjLj128EEEEELb1ELb1ELb1ELb0EEEvNS_9FwdParamsE:
        /* <DEDUP_REMOVED lines=122> */
.L_x_24855:
        /* <DEDUP_REMOVED lines=54> */
.L_x_24856:
[----:B------:R-:W-:Y:S05]  /*0b00*/  BSYNC.RECONVERGENT B0 ;  /* 0x0000000000007941 */ /* 0x000fea0003800200 */
.L_x_24854:
[----:B------:R-:W0:Y:S02]  /*0b10*/  LDCU UR4, c[0x0][0x384] ;  /* 0x00007080ff0477ac */ /* 0x000e240008000800 */
[----:B0-----:R-:W-:-:S13]  /*0b20*/  ISETP.GE.AND P0, PT, R49, UR4, PT ;  /* 0x0000000431007c0c */ /* 0x001fda000bf06270 */
[----:B------:R-:W-:Y:S05]  /*0b30*/  @P0 EXIT ;  /* 0x000000000000094d */ /* 0x000fea0003800000 */
[----:B-----5:R-:W-:Y:S01]  /*0b40*/  MOV R67, R12 ;  /* 0x0000000c00437202 */ /* 0x020fe20000000f00 */
[----:B------:R-:W-:Y:S01]  /*0b50*/  IMAD.MOV.U32 R90, RZ, RZ, R10 ;  /* 0x000000ffff5a7224 */ /* 0x000fe200078e000a */
[----:B------:R-:W-:Y:S01]  /*0b60*/  SHF.R.U64 R86, R12, 0x10, R13 ;  /* 0x000000100c567819 */ /* 0x000fe2000000120d */
[----:B------:R-:W-:Y:S01]  /*0b70*/  IMAD.MOV.U32 R92, RZ, RZ, R8 ;  /* 0x000000ffff5c7224 */ /* 0x000fe200078e0008 */
[----:B------:R-:W-:Y:S01]  /*0b80*/  SHF.R.U64 R91, R10, 0x10, R11 ;  /* 0x000000100a5b7819 */ /* 0x000fe2000000120b */
[--C-:B------:R-:W-:Y:S01]  /*0b90*/  IMAD.MOV.U32 R7, RZ, RZ, R9.reuse ;  /* 0x000000ffff077224 */ /* 0x100fe200078e0009 */
[----:B------:R-:W-:Y:S01]  /*0ba0*/  SHF.R.U64 R93, R8, 0x10, R9 ;  /* 0x00000010085d7819 */ /* 0x000fe20000001209 */
[----:B------:R-:W-:Y:S01]  /*0bb0*/  IMAD.MOV.U32 R85, RZ, RZ, R16 ;  /* 0x000000ffff557224 */ /* 0x000fe200078e0010 */
[----:B------:R-:W-:Y:S01]  /*0bc0*/  MOV R12, R11 ;  /* 0x0000000b000c7202 */ /* 0x000fe20000000f00 */
[----:B------:R-:W-:Y:S01]  /*0bd0*/  IMAD.MOV.U32 R83, RZ, RZ, R20 ;  /* 0x000000ffff537224 */ /* 0x000fe200078e0014 */
[----:B------:R-:W-:Y:S01]  /*0be0*/  SHF.R.U32.HI R10, RZ, 0x10, R11 ;  /* 0x00000010ff0a7819 */ /* 0x000fe2000001160b */
[----:B------:R-:W-:Y:S01]  /*0bf0*/  IMAD.HI.U32 R11, R48, -0x2daee0ad, RZ ;  /* 0xd2511f53300b7827 */ /* 0x000fe200078e00ff */
[----:B------:R-:W-:Y:S01]  /*0c00*/  SHF.R.U32.HI R8, RZ, 0x10, R9 ;  /* 0x00000010ff087819 */ /* 0x000fe20000011609 */
[----:B------:R-:W-:Y:S01]  /*0c10*/  BSSY B0, `(.L_x_24857) ;  /* 0x000130f000007945 */ /* 0x000fe20003800000 */
[----:B------:R-:W-:Y:S01]  /*0c20*/  MOV R32, R17 ;  /* 0x0000001100207202 */ /* 0x000fe20000000f00 */
[----:B------:R-:W-:Y:S01]  /*0c30*/  IMAD.HI.U32 R9, R51, -0x326172a9, RZ ;  /* 0xcd9e8d5733097827 */ /* 0x000fe200078e00ff */
[--C-:B------:R-:W-:Y:S01]  /*0c40*/  SHF.R.U64 R84, R16, 0x10, R17.reuse ;  /* 0x0000001010547819 */ /* 0x100fe20000001211 */
[----:B------:R-:W0:Y:S01]  /*0c50*/  LDCU UR10, c[0x0][0x404] ;  /* 0x00008080ff0a77ac */ /* 0x000e220008000800 */
[----:B------:R-:W-:Y:S01]  /*0c60*/  SHF.R.U32.HI R33, RZ, 0x10, R17 ;  /* 0x00000010ff217819 */ /* 0x000fe20000011611 */
[----:B------:R-:W-:Y:S01]  /*0c70*/  IMAD.MOV.U32 R16, RZ, RZ, R21 ;  /* 0x000000ffff107224 */ /* 0x000fe200078e0015 */
[----:B------:R-:W-:Y:S01]  /*0c80*/  MOV R81, R22 ;  /* 0x0000001600517202 */ /* 0x000fe20000000f00 */
[----:B------:R-:W-:Y:S01]  /*0c90*/  IMAD.MOV.U32 R17, RZ, RZ, R23 ;  /* 0x000000ffff117224 */ /* 0x000fe200078e0017 */
[----:B------:R-:W-:Y:S01]  /*0ca0*/  LOP3.LUT R11, R11, UR7, RZ, 0x3c, !PT ;  /* 0x000000070b0b7c12 */ /* 0x000fe2000f8e3cff */
[----:B------:R-:W-:Y:S01]  /*0cb0*/  IMAD.MOV.U32 R73, RZ, RZ, R14 ;  /* 0x000000ffff497224 */ /* 0x000fe200078e000e */
[----:B------:R-:W-:Y:S01]  /*0cc0*/  LOP3.LUT R9, R0, UR6, R9, 0x96, !PT ;  /* 0x0000000600097c12 */ /* 0x000fe2000f8e9609 */
[----:B------:R-:W-:Y:S01]  /*0cd0*/  IMAD.MOV.U32 R71, RZ, RZ, R18 ;  /* 0x000000ffff477224 */ /* 0x000fe200078e0012 */
[----:B------:R-:W-:Y:S01]  /*0ce0*/  SHF.R.U64 R82, R20, 0x10, R21 ;  /* 0x0000001014527819 */ /* 0x000fe20000001215 */
[----:B------:R-:W-:Y:S01]  /*0cf0*/  IMAD.MOV.U32 R65, RZ, RZ, R13 ;  /* 0x000000ffff417224 */ /* 0x000fe200078e000d */
[----:B------:R-:W-:Y:S01]  /*0d00*/  MOV R75, R30 ;  /* 0x0000001e004b7202 */ /* 0x000fe20000000f00 */
[----:B------:R-:W-:Y:S01]  /*0d10*/  IMAD.MOV.U32 R79, RZ, RZ, R24 ;  /* 0x000000ffff4f7224 */ /* 0x000fe200078e0018 */
[----:B------:R-:W-:Y:S01]  /*0d20*/  SHF.R.U64 R74, R30, 0x10, R31 ;  /* 0x000000101e4a7819 */ /* 0x000fe2000000121f */
[----:B------:R-:W-:Y:S01]  /*0d30*/  IMAD.MOV.U32 R77, RZ, RZ, R26 ;  /* 0x000000ffff4d7224 */ /* 0x000fe200078e001a */
[----:B------:R-:W-:Y:S01]  /*0d40*/  MOV R20, R15 ;  /* 0x0000000f00147202 */ /* 0x000fe20000000f00 */
[----:B------:R-:W-:Y:S01]  /*0d50*/  IMAD.MOV.U32 R59, RZ, RZ, R29 ;  /* 0x000000ffff3b7224 */ /* 0x000fe200078e001d */
[--C-:B------:R-:W-:Y:S01]  /*0d60*/  SHF.R.U64 R72, R14, 0x10, R15.reuse ;  /* 0x000000100e487819 */ /* 0x100fe2000000120f */
[----:B------:R-:W-:Y:S01]  /*0d70*/  IMAD.HI.U32 R14, R11, -0x326172a9, RZ ;  /* 0xcd9e8d570b0e7827 */ /* 0x000fe200078e00ff */
[----:B------:R-:W-:Y:S01]  /*0d80*/  SHF.R.U32.HI R30, RZ, 0x10, R15 ;  /* 0x00000010ff1e7819 */ /* 0x000fe2000001160f */
[----:B------:R-:W1:Y:S01]  /*0d90*/  LDCU.U8 UR11, c[0x0][0x410] ;  /* 0x00008200ff0b77ac */ /* 0x000e620008000000 */
[----:B------:R-:W-:Y:S01]  /*0da0*/  PRMT R83, R16, 0x5410, R83 ;  /* 0x0000541010537816 */ /* 0x000fe20000000053 */
[----:B------:R-:W-:Y:S01]  /*0db0*/  IMAD R15, R51, -0x326172a9, RZ ;  /* 0xcd9e8d57330f7824 */ /* 0x000fe200078e02ff */
[----:B------:R-:W-:Y:S01]  /*0dc0*/  PRMT R81, R17, 0x5410, R81 ;  /* 0x0000541011517816 */ /* 0x000fe20000000051 */
[----:B------:R-:W-:Y:S01]  /*0dd0*/  IMAD R17, R48, -0x2daee0ad, RZ ;  /* 0xd2511f5330117824 */ /* 0x000fe200078e02ff */
[----:B------:R-:W-:Y:S01]  /*0de0*/  SHF.R.U64 R70, R18, 0x10, R19 ;  /* 0x0000001012467819 */ /* 0x000fe20000001213 */
[----:B------:R-:W-:Y:S01]  /*0df0*/  IMAD.HI.U32 R16, R9, -0x2daee0ad, RZ ;  /* 0xd2511f5309107827 */ /* 0x000fe200078e00ff */
[----:B------:R-:W-:Y:S01]  /*0e00*/  LOP3.LUT R14, R15, UR15, R14, 0x96, !PT ;  /* 0x0000000f0f0e7c12 */ /* 0x000fe2000f8e960e */
[----:B------:R-:W2:Y:S01]  /*0e10*/  LDCU UR14, c[0x0][0x448] ;  /* 0x00008900ff0e77ac */ /* 0x000ea20008000800 */
[----:B------:R-:W-:Y:S01]  /*0e20*/  PRMT R73, R20, 0x5410, R73 ;  /* 0x0000541014497816 */ /* 0x000fe20000000049 */
[----:B------:R-:W-:Y:S01]  /*0e30*/  IMAD R18, R11, -0x326172a9, RZ ;  /* 0xcd9e8d570b127824 */ /* 0x000fe200078e02ff */
[----:B------:R-:W-:Y:S01]  /*0e40*/  LOP3.LUT R16, R17, UR16, R16, 0x96, !PT ;  /* 0x0000001011107c12 */ /* 0x000fe2000f8e9610 */
[----:B------:R-:W-:Y:S01]  /*0e50*/  IMAD R20, R9, -0x2daee0ad, RZ ;  /* 0xd2511f5309147824 */ /* 0x000fe200078e02ff */
[----:B------:R-:W-:Y:S01]  /*0e60*/  SHF.R.U32.HI R13, RZ, 0x10, R13 ;  /* 0x00000010ff0d7819 */ /* 0x000fe2000001160d */
        /* <DEDUP_REMOVED lines=14> */
[----:B------:R-:W-:Y:S01]  /*0f50*/  SHF.R.U64 R103, R46, 0x10, R47 ;  /* 0x000000102e677819 */ /* 0x000fe2000000122f */
[----:B------:R-:W-:Y:S01]  /*0f60*/  IMAD.HI.U32 R16, R9, -0x2daee0ad, RZ ;  /* 0xd2511f5309107827 */ /* 0x000fe200078e00ff */
[----:B------:R-:W-:Y:S02]  /*0f70*/  LOP3.LUT R14, R15, UR19, R14, 0x96, !PT ;  /* 0x000000130f0e7c12 */ /* 0x000fe4000f8e960e */
[----:B------:R-:W-:Y:S01]  /*0f80*/  SHF.R.U64 R105, R44, 0x10, R45 ;  /* 0x000000102c697819 */ /* 0x000fe2000000122d */
[----:B------:R-:W-:Y:S01]  /*0f90*/  IMAD R18, R11, -0x326172a9, RZ ;  /* 0xcd9e8d570b127824 */ /* 0x000fe200078e02ff */
[----:B------:R-:W-:Y:S01]  /*0fa0*/  LOP3.LUT R16, R17, UR20, R16, 0x96, !PT ;  /* 0x0000001411107c12 */ /* 0x000fe2000f8e9610 */
[----:B------:R-:W-:Y:S01]  /*0fb0*/  IMAD R20, R9, -0x2daee0ad, RZ ;  /* 0xd2511f5309147824 */ /* 0x000fe200078e02ff */
[----:B------:R-:W-:Y:S01]  /*0fc0*/  SHF.R.U64 R107, R40, 0x10, R41 ;  /* 0x00000010286b7819 */ /* 0x000fe20000001229 */
[----:B------:R-:W-:Y:S01]  /*0fd0*/  IMAD.HI.U32 R11, R14, -0x2daee0ad, RZ ;  /* 0xd2511f530e0b7827 */ /* 0x000fe200078e00ff */
[----:B------:R-:W-:-:S02]  /*0fe0*/  SHF.R.U32.HI R34, RZ, 0x10, R21 ;  /* 0x00000010ff227819 */ /* 0x000fc40000011615 */
[----:B------:R-:W-:Y:S01]  /*0ff0*/  SHF.R.U64 R80, R22, 0x10, R23 ;  /* 0x0000001016507819 */ /* 0x000fe20000001217 */
[----:B------:R-:W-:Y:S01]  /*1000*/  IMAD.HI.U32 R9, R16, -0x326172a9, RZ ;  /* 0xcd9e8d5710097827 */ /* 0x000fe200078e00ff */
[----:B------:R-:W-:Y:S02]  /*1010*/  LOP3.LUT R11, R20, UR22, R11, 0x96, !PT ;  /* 0x00000016140b7c12 */ /* 0x000fe4000f8e960b */
[----:B------:R-:W-:Y:S01]  /*1020*/  SHF.R.U32.HI R35, RZ, 0x10, R23 ;  /* 0x00000010ff237819 */ /* 0x000fe20000011617 */
[----:B------:R-:W-:Y:S01]  /*1030*/  IMAD R13, R16, -0x326172a9, RZ ;  /* 0xcd9e8d57100d7824 */ /* 0x000fe200078e02ff */
[----:B------:R-:W-:Y:S01]  /*1040*/  LOP3.LUT R9, R18, UR21, R9, 0x96, !PT ;  /* 0x0000001512097c12 */ /* 0x000fe2000f8e9609 */
[----:B------:R-:W-:Y:S01]  /*1050*/  IMAD R15, R14, -0x2daee0ad, RZ ;  /* 0xd2511f530e0f7824 */ /* 0x000fe200078e02ff */
[----:B------:R-:W-:Y:S01]  /*1060*/  SHF.R.U64 R78, R24, 0x10, R25 ;  /* 0x00000010184e7819 */ /* 0x000fe20000001219 */
[----:B------:R-:W-:Y:S01]  /*1070*/  IMAD.HI.U32 R10, R11, -0x326172a9, RZ ;  /* 0xcd9e8d570b0a7827 */ /* 0x000fe200078e00ff */
[----:B------:R-:W-:-:S02]  /*1080*/  SHF.R.U64 R76, R26, 0x10, R27 ;  /* 0x000000101a4c7819 */ /* 0x000fc4000000121b */
[----:B------:R-:W-:Y:S01]  /*1090*/  MOV R22, R25 ;  /* 0x0000001900167202 */ /* 0x000fe20000000f00 */
        /* <DEDUP_REMOVED lines=8> */
[----:B------:R-:W-:-:S02]  /*1120*/  SHF.R.U32.HI R26, RZ, 0x10, R27 ;  /* 0x00000010ff1a7819 */ /* 0x000fc4000001161b */
        /* <DEDUP_REMOVED lines=9> */
[----:B------:R-:W-:-:S02]  /*11c0*/  SHF.R.U64 R61, R28, 0x10, R29 ;  /* 0x000000101c3d7819 */ /* 0x000fc4000000121d */
[----:B------:R-:W-:Y:S01]  /*11d0*/  SHF.R.U32.HI R62, RZ, 0x10, R29 ;  /* 0x00000010ff3e7819 */ /* 0x000fe2000001161d */
        /* <DEDUP_REMOVED lines=13> */
[----:B------:R-:W-:Y:S01]  /*12b0*/  IMAD.MOV.U32 R23, RZ, RZ, R27 ;  /* 0x000000ffff177224 */ /* 0x000fe200078e001b */
[----:B------:R-:W-:Y:S01]  /*12c0*/  LOP3.LUT R7, R12, UR29, R7, 0x96, !PT ;  /* 0x0000001d0c077c12 */ /* 0x000fe2000f8e9607 */
[--C-:B------:R-:W-:Y:S01]  /*12d0*/  IMAD.MOV.U32 R24, RZ, RZ, R31.reuse ;  /* 0x000000ffff187224 */ /* 0x100fe200078e001f */
[----:B------:R-:W-:Y:S01]  /*12e0*/  SHF.R.U32.HI R27, RZ, 0x10, R31 ;  /* 0x00000010ff1b7819 */ /* 0x000fe2000001161f */
[--C-:B------:R-:W-:Y:S01]  /*12f0*/  IMAD.MOV.U32 R21, RZ, RZ, R19.reuse ;  /* 0x000000ffff157224 */ /* 0x100fe200078e0013 */
[----:B------:R-:W-:Y:S01]  /*1300*/  SHF.R.U32.HI R69, RZ, 0x10, R19 ;  /* 0x00000010ff457819 */ /* 0x000fe20000011613 */
[----:B------:R-:W-:Y:S01]  /*1310*/  IMAD R11, R10, -0x326172a9, RZ ;  /* 0xcd9e8d570a0b7824 */ /* 0x000fe200078e02ff */
[--C-:B------:R-:W-:Y:S01]  /*1320*/  SHF.R.U64 R106, R42, 0x10, R43.reuse ;  /* 0x000000102a6a7819 */ /* 0x100fe2000000122b */
[----:B------:R-:W-:Y:S01]  /*1330*/  IMAD R8, R8, -0x2daee0ad, RZ ;  /* 0xd2511f5308087824 */ /* 0x000fe200078e02ff */
[----:B------:R-:W-:Y:S01]  /*1340*/  SHF.R.U32.HI R15, RZ, 0x10, R43 ;  /* 0x00000010ff0f7819 */ /* 0x000fe2000001162b */
[----:B------:R-:W-:Y:S01]  /*1350*/  IMAD.HI.U32 R53, R7, -0x2daee0ad, RZ ;  /* 0xd2511f5307357827 */ /* 0x000fe200078e00ff */
[----:B------:R-:W-:-:S02]  /*1360*/  SHF.R.U64 R108, R2, 0x10, R3 ;  /* 0x00000010026c7819 */ /* 0x000fc40000001203 */
[----:B------:R-:W-:Y:S01]  /*1370*/  SHF.R.U32.HI R12, RZ, 0x10, R3 ;  /* 0x00000010ff0c7819 */ /* 0x000fe20000011603 */
[----:B------:R-:W-:Y:S01]  /*1380*/  IMAD.HI.U32 R54, R9, -0x326172a9, RZ ;  /* 0xcd9e8d5709367827 */ /* 0x000fe200078e00ff */
[----:B------:R-:W-:Y:S02]  /*1390*/  PRMT R85, R32, 0x5410, R85 ;  /* 0x0000541020557816 */ /* 0x000fe40000000055 */
[----:B------:R-:W-:Y:S01]  /*13a0*/  PRMT R84, R33, 0x5410, R84 ;  /* 0x0000541021547816 */ /* 0x000fe20000000054 */
        /* <DEDUP_REMOVED lines=27> */
[----:B------:R-:W-:-:S02]  /*1560*/  LOP3.LUT R53, R8, UR32, R53, 0x96, !PT ;  /* 0x0000002008357c12 */ /* 0x000fc4000f8e9635 */
[----:B------:R-:W-:Y:S02]  /*1570*/  LOP3.LUT R54, R11, UR31, R54, 0x96, !PT ;  /* 0x0000001f0b367c12 */ /* 0x000fe4000f8e9636 */
[----:B01234-:R-:W-:-:S07]  /*1580*/  LOP3.LUT R57, R6, 0x3, RZ, 0xc0, !PT ;  /* 0x0000000306397812 */ /* 0x01ffce00078ec0ff */
.L_x_25225:
[----:B------:R-:W0:Y:S02]  /*1590*/  LDC.64 R36, c[0x0][0x3f0] ;  /* 0x0000fc00ff247b82 */ /* 0x000e240000000a00 */
[----:B0-----:R-:W-:-:S06]  /*15a0*/  IMAD.WIDE R38, R49, 0x4, R36 ;  /* 0x0000000431267825 */ /* 0x001fcc00078e0224 */
[----:B------:R-:W0:Y:S01]  /*15b0*/  LDC.64 R36, c[0x0][0x3f8] ;  /* 0x0000fe00ff247b82 */ /* 0x000e220000000a00 */
[----:B------:R1:W2:Y:S01]  /*15c0*/  LDG.E R38, desc[UR8][R38.64] ;  /* 0x0000000826267981 */ /* 0x0002a2000c1e1900 */
[----:B0-----:R-:W-:-:S06]  /*15d0*/  IMAD.WIDE R96, R49, 0x4, R36 ;  /* 0x0000000431607825 */ /* 0x001fcc00078e0224 */
[----:B------:R-:W0:Y:S01]  /*15e0*/  LDC R36, c[0x0][0x388] ;  /* 0x0000e200ff247b82 */ /* 0x000e220000000800 */
[----:B------:R3:W5:Y:S01]  /*15f0*/  LDG.E R37, desc[UR8][R96.64] ;  /* 0x0000000860257981 */ /* 0x000762000c1e1900 */
[----:B------:R-:W-:Y:S01]  /*1600*/  ISETP.GE.U32.AND P4, PT, R52, 0x20, PT ;  /* 0x000000203400780c */ /* 0x000fe20003f86070 */
[----:B------:R-:W-:Y:S01]  /*1610*/  BSSY.RECONVERGENT B1, `(.L_x_24858) ;  /* 0x00002eb000017945 */ /* 0x000fe20003800200 */
[----:B-1----:R-:W-:Y:S02]  /*1620*/  IMAD.MOV.U32 R39, RZ, RZ, RZ ;  /* 0x000000ffff277224 */ /* 0x002fe400078e00ff */
[----:B0-----:R-:W-:-:S05]  /*1630*/  IMAD R89, R49, R36, RZ ;  /* 0x0000002431597224 */ /* 0x001fca00078e02ff */
[----:B------:R-:W-:-:S04]  /*1640*/  SHF.R.S32.HI R88, RZ, 0x1f, R89 ;  /* 0x0000001fff587819 */ /* 0x000fc80000011459 */
[----:B------:R-:W-:Y:S02]  /*1650*/  LEA.HI R89, R88, R89, RZ, 0x2 ;  /* 0x0000005958597211 */ /* 0x000fe400078f10ff */
[----:B--2---:R-:W-:-:S13]  /*1660*/  ISETP.GE.AND P0, PT, R38, 0x1, PT ;  /* 0x000000012600780c */ /* 0x004fda0003f06270 */
[----:B------:R-:W-:-:S05]  /*1670*/  @P0 IADD3 R87, PT, PT, R38, -0x1, RZ ;  /* 0xffffffff26570810 */ /* 0x000fca0007ffe0ff */
[----:B------:R-:W-:-:S05]  /*1680*/  @P0 IMAD R94, R87, R36, RZ ;  /* 0x00000024575e0224 */ /* 0x000fca00078e02ff */
[----:B------:R-:W-:-:S04]  /*1690*/  @P0 SHF.R.S32.HI R87, RZ, 0x1f, R94 ;  /* 0x0000001fff570819 */ /* 0x000fc8000001145e */
[----:B------:R-:W-:-:S04]  /*16a0*/  @P0 LEA.HI R87, R87, R94, RZ, 0x2 ;  /* 0x0000005e57570211 */ /* 0x000fc800078f10ff */
[-C--:B------:R-:W-:Y:S02]  /*16b0*/  @P0 LEA.HI.SX32 R39, R87, R50.reuse, 0x1e ;  /* 0x0000003257270211 */ /* 0x080fe400078ff2ff */
[----:B------:R-:W-:Y:S01]  /*16c0*/  LEA.HI.SX32 R87, R89, R50, 0x1e ;  /* 0x0000003259577211 */ /* 0x000fe200078ff2ff */
[----:B---3--:R-:W-:Y:S06]  /*16d0*/  @!P4 BRA `(.L_x_24859) ;  /* 0x0000002c0078c947 */ /* 0x008fec0003800000 */
[----:B------:R-:W-:Y:S04]  /*16e0*/  BSSY.RECONVERGENT B2, `(.L_x_24860) ;  /* 0x0000005000027945 */ /* 0x000fe80003800200 */
[----:B------:R-:W-:Y:S05]  /*16f0*/  @!P0 BRA `(.L_x_24861) ;  /* 0x00000000000c8947 */ /* 0x000fea0003800000 */
[----:B------:R-:W0:Y:S02]  /*1700*/  LDC.64 R4, c[0x0][0x390] ;  /* 0x0000e400ff047b82 */ /* 0x000e240000000a00 */
[----:B0-----:R-:W-:-:S06]  /*1710*/  IMAD.WIDE.U32 R4, R39, 0x10, R4 ;  /* 0x0000001027047825 */ /* 0x001fcc00078e0004 */
[----:B------:R-:W5:Y:S02]  /*1720*/  LDG.E.128 R4, desc[UR8][R4.64] ;  /* 0x0000000804047981 */ /* 0x000f64000c1e1d00 */
.L_x_24861:
[----:B------:R-:W-:Y:S05]  /*1730*/  BSYNC.RECONVERGENT B2 ;  /* 0x0000000000027941 */ /* 0x000fea0003800200 */
.L_x_24860:
[----:B------:R-:W-:Y:S01]  /*1740*/  UISETP.NE.U32.AND UP0, UPT, UR4, URZ, UPT ;  /* 0x000000ff0400728c */ /* 0x000fe2000bf05070 */
[----:B------:R-:W-:Y:S03]  /*1750*/  BSSY.RECONVERGENT B2, `(.L_x_24862) ;  /* 0x00002c2000027945 */ /* 0x000fe60003800200 */
        /* <DEDUP_REMOVED lines=9> */
[----:B--2---:R-:W-:Y:S01]  /*17f0*/  @!P1 IMAD.MOV.U32 R12, RZ, RZ, R8 ;  /* 0x000000ffff0c9224 */ /* 0x004fe200078e0008 */
        /* <DEDUP_REMOVED lines=17> */
.L_x_24868:
        /* <DEDUP_REMOVED lines=13> */
.L_x_24870:
[----:B------:R-:W-:Y:S05]  /*19e0*/  BSYNC.RECONVERGENT B5 ;  /* 0x0000000000057941 */ /* 0x000fea0003800200 */
.L_x_24869:
        /* <DEDUP_REMOVED lines=41> */
[----:B------:R-:W-:-:S07]  /*1c80*/  IMAD.MOV.U32 R12, RZ, RZ, R66 ;  /* 0x000000ffff0c7224 */ /* 0x000fce00078e0042 */
.L_x_24867:
[----:B------:R-:W-:Y:S05]  /*1c90*/  BSYNC.RECONVERGENT B4 ;  /* 0x0000000000047941 */ /* 0x000fea0003800200 */
.L_x_24866:
[----:B------:R-:W-:Y:S01]  /*1ca0*/  HFMA2 R15, -RZ, RZ, 0.1171875, 0 ;  /* 0x2f800000ff0f7431 */ /* 0x000fe200000001ff */
[----:B------:R-:W-:Y:S01]  /*1cb0*/  I2FP.F32.U32 R12, R12 ;  /* 0x0000000c000c7245 */ /* 0x000fe20000201000 */
[----:B-----5:R-:W-:-:S04]  /*1cc0*/  FMUL.FTZ R13, R4, UR13 ;  /* 0x0000000d040d7c20 */ /* 0x020fc80008410000 */
[----:B------:R-:W-:Y:S01]  /*1cd0*/  FMUL.FTZ R13, R13, UR12 ;  /* 0x0000000c0d0d7c20 */ /* 0x000fe20008410000 */
[----:B------:R-:W-:-:S05]  /*1ce0*/  FFMA.FTZ R12, R12, R15, 1.1641532182693481445e-10 ;  /* 0x2f0000000c0c7423 */ /* 0x000fca000001000f */
[----:B------:R-:W-:Y:S01]  /*1cf0*/  FSETP.GTU.FTZ.AND P2, PT, R12, UR10, PT ;  /* 0x0000000a0c007c0b */ /* 0x000fe2000bf5c000 */
[----:B------:R-:W-:-:S03]  /*1d00*/  HADD2.F32 R12, -RZ, R85.H1_H1 ;  /* 0x30000055ff0c7230 */ /* 0x000fc60000004100 */
[----:B------:R-:W-:Y:S02]  /*1d10*/  FSEL R15, R13, RZ, !P2 ;  /* 0x000000ff0d0f7208 */ /* 0x000fe40005000000 */
[----:B------:R-:W-:-:S03]  /*1d20*/  SEL R13, RZ, 0x1, P2 ;  /* 0x00000001ff0d7807 */ /* 0x000fc60001000000 */
[----:B------:R-:W-:Y:S01]  /*1d30*/  FFMA.FTZ R12, R15, R12, R8 ;  /* 0x0000000c0f0c7223 */ /* 0x000fe20000010008 */
[----:B------:R-:W-:-:S07]  /*1d40*/  PRMT R65, R13, 0x7610, R65 ;  /* 0x000076100d417816 */ /* 0x000fce0000000041 */
.L_x_24865:
[----:B------:R-:W-:Y:S05]  /*1d50*/  BSYNC.RECONVERGENT B3 ;  /* 0x0000000000037941 */ /* 0x000fea0003800200 */
.L_x_24864:
        /* <DEDUP_REMOVED lines=17> */
.L_x_24875:
        /* <DEDUP_REMOVED lines=13> */
.L_x_24877:
[----:B------:R-:W-:Y:S05]  /*1f40*/  BSYNC.RECONVERGENT B5 ;  /* 0x0000000000057941 */ /* 0x000fea0003800200 */
.L_x_24876:
        /* <DEDUP_REMOVED lines=43> */
.L_x_24874:
[----:B------:R-:W-:Y:S05]  /*2200*/  BSYNC.RECONVERGENT B4 ;  /* 0x0000000000047941 */ /* 0x000fea0003800200 */
.L_x_24873:
[----:B------:R-:W-:Y:S01]  /*2210*/  I2FP.F32.U32 R13, R13 ;  /* 0x0000000d000d7245 */ /* 0x000fe20000201000 */
[----:B------:R-:W-:Y:S02]  /*2220*/  IMAD.MOV.U32 R66, RZ, RZ, 0x2f800000 ;  /* 0x2f800000ff427424 */ /* 0x000fe400078e00ff */
[----:B-----5:R-:W-:Y:S02]  /*2230*/  FMUL.FTZ R14, R5, UR13 ;  /* 0x0000000d050e7c20 */ /* 0x020fe40008410000 */
[----:B------:R-:W-:Y:S02]  /*2240*/  FFMA.FTZ R13, R13, R66, 1.1641532182693481445e-10 ;  /* 0x2f0000000d0d7423 */ /* 0x000fe40000010042 */
[----:B------:R-:W-:-:S03]  /*2250*/  FMUL.FTZ R14, R14, UR12 ;  /* 0x0000000c0e0e7c20 */ /* 0x000fc60008410000 */
[----:B------:R-:W-:Y:S01]  /*2260*/  FSETP.GTU.FTZ.AND P2, PT, R13, UR10, PT ;  /* 0x0000000a0d007c0b */ /* 0x000fe2000bf5c000 */
[----:B------:R-:W-:-:S03]  /*2270*/  HADD2.F32 R13, -RZ, R84.H1_H1 ;  /* 0x30000054ff0d7230 */ /* 0x000fc60000004100 */
[----:B------:R-:W-:Y:S02]  /*2280*/  FSEL R66, R14, RZ, !P2 ;  /* 0x000000ff0e427208 */ /* 0x000fe40005000000 */
[----:B------:R-:W-:-:S03]  /*2290*/  SEL R14, RZ, 0x1, P2 ;  /* 0x00000001ff0e7807 */ /* 0x000fc60001000000 */
[----:B------:R-:W-:Y:S01]  /*22a0*/  FFMA.FTZ R13, R66, R13, R9 ;  /* 0x0000000d420d7223 */ /* 0x000fe20000010009 */
[----:B------:R-:W-:-:S07]  /*22b0*/  PRMT R67, R14, 0x7610, R67 ;  /* 0x000076100e437816 */ /* 0x000fce0000000043 */
.L_x_24872:
[----:B------:R-:W-:Y:S05]  /*22c0*/  BSYNC.RECONVERGENT B3 ;  /* 0x0000000000037941 */ /* 0x000fea0003800200 */
.L_x_24871:
        /* <DEDUP_REMOVED lines=17> */
.L_x_24882:
        /* <DEDUP_REMOVED lines=13> */
.L_x_24884:
[----:B------:R-:W-:Y:S05]  /*24b0*/  BSYNC.RECONVERGENT B5 ;  /* 0x0000000000057941 */ /* 0x000fea0003800200 */
.L_x_24883:
        /* <DEDUP_REMOVED lines=43> */
.L_x_24881:
[----:B------:R-:W-:Y:S05]  /*2770*/  BSYNC.RECONVERGENT B4 ;  /* 0x0000000000047941 */ /* 0x000fea0003800200 */
.L_x_24880:
[----:B------:R-:W-:Y:S01]  /*2780*/  I2FP.F32.U32 R15, R14 ;  /* 0x0000000e000f7245 */ /* 0x000fe20000201000 */
[----:B------:R-:W-:Y:S02]  /*2790*/  IMAD.MOV.U32 R94, RZ, RZ, 0x2f800000 ;  /* 0x2f800000ff5e7424 */ /* 0x000fe400078e00ff */
[----:B-----5:R-:W-:Y:S02]  /*27a0*/  FMUL.FTZ R14, R6, UR13 ;  /* 0x0000000d060e7c20 */ /* 0x020fe40008410000 */
[----:B------:R-:W-:Y:S02]  /*27b0*/  FFMA.FTZ R15, R15, R94, 1.1641532182693481445e-10 ;  /* 0x2f0000000f0f7423 */ /* 0x000fe4000001005e */
[----:B------:R-:W-:-:S03]  /*27c0*/  FMUL.FTZ R14, R14, UR12 ;  /* 0x0000000c0e0e7c20 */ /* 0x000fc60008410000 */
[----:B------:R-:W-:Y:S01]  /*27d0*/  FSETP.GTU.FTZ.AND P2, PT, R15, UR10, PT ;  /* 0x0000000a0f007c0b */ /* 0x000fe2000bf5c000 */
[----:B------:R-:W-:-:S03]  /*27e0*/  HADD2.F32 R15, -RZ, R85.H0_H0 ;  /* 0x20000055ff0f7230 */ /* 0x000fc60000004100 */
[----:B------:R-:W-:Y:S02]  /*27f0*/  FSEL R89, R14, RZ, !P2 ;  /* 0x000000ff0e597208 */ /* 0x000fe40005000000 */
[----:B------:R-:W-:-:S03]  /*2800*/  SEL R57, RZ, 0x1, P2 ;  /* 0x00000001ff397807 */ /* 0x000fc60001000000 */
[----:B------:R-:W-:Y:S01]  /*2810*/  FFMA.FTZ R14, R89, R15, R10 ;  /* 0x0000000f590e7223 */ /* 0x000fe2000001000a */
[----:B------:R-:W-:-:S07]  /*2820*/  PRMT R69, R57, 0x7610, R69 ;  /* 0x0000761039457816 */ /* 0x000fce0000000045 */
.L_x_24879:
[----:B------:R-:W-:Y:S05]  /*2830*/  BSYNC.RECONVERGENT B3 ;  /* 0x0000000000037941 */ /* 0x000fea0003800200 */
.L_x_24878:
        /* <DEDUP_REMOVED lines=16> */
.L_x_24888:
        /* <DEDUP_REMOVED lines=13> */
.L_x_24890:
[----:B------:R-:W-:Y:S05]  /*2a10*/  BSYNC.RECONVERGENT B4 ;  /* 0x0000000000047941 */ /* 0x000fea0003800200 */
.L_x_24889:
        /* <DEDUP_REMOVED lines=43> */
.L_x_24887:
[----:B------:R-:W-:Y:S05]  /*2cd0*/  BSYNC.RECONVERGENT B3 ;  /* 0x0000000000037941 */ /* 0x000fea0003800200 */
.L_x_24886:
[----:B------:R-:W-:Y:S01]  /*2ce0*/  I2FP.F32.U32 R66, R15 ;  /* 0x0000000f00427245 */ /* 0x000fe20000201000 */
[----:B------:R-:W-:Y:S02]  /*2cf0*/  HFMA2 R15, -RZ, RZ, 0.1171875, 0 ;  /* 0x2f800000ff0f7431 */ /* 0x000fe400000001ff */
[----:B-----5:R-:W-:Y:S01]  /*2d00*/  FMUL.FTZ R96, R7, UR13 ;  /* 0x0000000d07607c20 */ /* 0x020fe20008410000 */
[----:B------:R-:W-:-:S03]  /*2d10*/  HADD2.F32 R94, -RZ, R84.H0_H0 ;  /* 0x20000054ff5e7230 */ /* 0x000fc60000004100 */
[----:B------:R-:W-:Y:S01]  /*2d20*/  FMUL.FTZ R96, R96, UR12 ;  /* 0x0000000c60607c20 */ /* 0x000fe20008410000 */
[----:B------:R-:W-:-:S05]  /*2d30*/  FFMA.FTZ R15, R66, R15, 1.1641532182693481445e-10 ;  /* 0x2f000000420f7423 */ /* 0x000fca000001000f */
[----:B------:R-:W-:-:S04]  /*2d40*/  FSETP.GTU.FTZ.AND P1, PT, R15, UR10, PT ;  /* 0x0000000a0f007c0b */ /* 0x000fc8000bf3c000 */
[----:B------:R-:W-:Y:S02]  /*2d50*/  FSEL R96, R96, RZ, !P1 ;  /* 0x000000ff60607208 */ /* 0x000fe40004800000 */
[----:B------:R-:W-:-:S03]  /*2d60*/  SEL R66, RZ, 0x1, P1 ;  /* 0x00000001ff427807 */ /* 0x000fc60000800000 */
[----:B------:R-:W-:Y:S01]  /*2d70*/  FFMA.FTZ R15, R96, R94, R11 ;  /* 0x0000005e600f7223 */ /* 0x000fe2000001000b */
[----:B------:R-:W-:Y:S01]  /*2d80*/  PRMT R70, R66, 0x7610, R70 ;  /* 0x0000761042467816 */ /* 0x000fe20000000046 */
[----:B------:R-:W-:Y:S06]  /*2d90*/  BRA `(.L_x_24885) ;  /* 0x0000001400747947 */ /* 0x000fec0003800000 */
.L_x_24863:
        /* <DEDUP_REMOVED lines=21> */
.L_x_24895:
        /* <DEDUP_REMOVED lines=13> */
.L_x_24897:
[----:B------:R-:W-:Y:S05]  /*2fc0*/  BSYNC.RECONVERGENT B5 ;  /* 0x0000000000057941 */ /* 0x000fea0003800200 */
.L_x_24896:
        /* <DEDUP_REMOVED lines=42> */
.L_x_24894:
[----:B------:R-:W-:Y:S05]  /*3270*/  BSYNC.RECONVERGENT B4 ;  /* 0x0000000000047941 */ /* 0x000fea0003800200 */
.L_x_24893:
[----:B------:R-:W-:Y:S01]  /*3280*/  I2FP.F32.U32 R12, R12 ;  /* 0x0000000c000c7245 */ /* 0x000fe20000201000 */
[----:B------:R-:W-:Y:S02]  /*3290*/  IMAD.MOV.U32 R13, RZ, RZ, 0x2f800000 ;  /* 0x2f800000ff0d7424 */ /* 0x000fe400078e00ff */
[----:B-----5:R-:W-:Y:S01]  /*32a0*/  FMUL.FTZ R15, R4, UR13 ;  /* 0x0000000d040f7c20 */ /* 0x020fe20008410000 */
[----:B------:R-:W-:Y:S02]  /*32b0*/  HADD2.F32 R57, -RZ, R85.H1_H1 ;  /* 0x30000055ff397230 */ /* 0x000fe40000004100 */
[----:B------:R-:W-:Y:S01]  /*32c0*/  FFMA.FTZ R12, R12, R13, 1.1641532182693481445e-10 ;  /* 0x2f0000000c0c7423 */ /* 0x000fe2000001000d */
[----:B------:R-:W-:-:S04]  /*32d0*/  FMUL.FTZ R15, R15, UR12 ;  /* 0x0000000c0f0f7c20 */ /* 0x000fc80008410000 */
[----:B------:R-:W-:-:S04]  /*32e0*/  FSETP.GTU.FTZ.AND P1, PT, R12, UR10, PT ;  /* 0x0000000a0c007c0b */ /* 0x000fc8000bf3c000 */
[----:B------:R-:W-:Y:S02]  /*32f0*/  FSEL R12, R15, RZ, !P1 ;  /* 0x000000ff0f0c7208 */ /* 0x000fe40004800000 */
[----:B------:R-:W-:-:S03]  /*3300*/  SEL R13, RZ, 0x1, P1 ;  /* 0x00000001ff0d7807 */ /* 0x000fc60000800000 */
[----:B------:R-:W-:Y:S01]  /*3310*/  FMUL.FTZ R12, R12, R57 ;  /* 0x000000390c0c7220 */ /* 0x000fe20000410000 */
[----:B------:R-:W-:-:S07]  /*3320*/  PRMT R65, R13, 0x7610, R65 ;  /* 0x000076100d417816 */ /* 0x000fce0000000041 */
.L_x_24892:
[----:B------:R-:W-:Y:S05]  /*3330*/  BSYNC.RECONVERGENT B3 ;  /* 0x0000000000037941 */ /* 0x000fea0003800200 */
.L_x_24891:
        /* <DEDUP_REMOVED lines=17> */
.L_x_24902:
        /* <DEDUP_REMOVED lines=13> */
.L_x_24904:
[----:B------:R-:W-:Y:S05]  /*3520*/  BSYNC.RECONVERGENT B5 ;  /* 0x0000000000057941 */ /* 0x000fea0003800200 */
.L_x_24903:
        /* <DEDUP_REMOVED lines=43> */
.L_x_24901:
[----:B------:R-:W-:Y:S05]  /*37e0*/  BSYNC.RECONVERGENT B4 ;  /* 0x0000000000047941 */ /* 0x000fea0003800200 */
.L_x_24900:
        /* <DEDUP_REMOVED lines=11> */
.L_x_24899:
[----:B------:R-:W-:Y:S05]  /*38a0*/  BSYNC.RECONVERGENT B3 ;  /* 0x0000000000037941 */ /* 0x000fea0003800200 */
.L_x_24898:
        /* <DEDUP_REMOVED lines=17> */
.L_x_24909:
        /* <DEDUP_REMOVED lines=13> */
.L_x_24911:
[----:B------:R-:W-:Y:S05]  /*3a90*/  BSYNC.RECONVERGENT B5 ;  /* 0x0000000000057941 */ /* 0x000fea0003800200 */
.L_x_24910:
        /* <DEDUP_REMOVED lines=43> */
.L_x_24908:
[----:B------:R-:W-:Y:S05]  /*3d50*/  BSYNC.RECONVERGENT B4 ;  /* 0x0000000000047941 */ /* 0x000fea0003800200 */
.L_x_24907:
[----:B------:R-:W-:Y:S01]  /*3d60*/  HFMA2 R94, -RZ, RZ, 0.1171875, 0 ;  /* 0x2f800000ff5e7431 */ /* 0x000fe200000001ff */
[----:B------:R-:W-:Y:S01]  /*3d70*/  I2FP.F32.U32 R15, R14 ;  /* 0x0000000e000f7245 */ /* 0x000fe20000201000 */
[----:B-----5:R-:W-:-:S04]  /*3d80*/  FMUL.FTZ R14, R6, UR13 ;  /* 0x0000000d060e7c20 */ /* 0x020fc80008410000 */
[----:B------:R-:W-:Y:S01]  /*3d90*/  FMUL.FTZ R57, R14, UR12 ;  /* 0x0000000c0e397c20 */ /* 0x000fe20008410000 */
[----:B------:R-:W-:Y:S02]  /*3da0*/  HADD2.F32 R14, -RZ, R85.H0_H0 ;  /* 0x20000055ff0e7230 */ /* 0x000fe40000004100 */
[----:B------:R-:W-:-:S05]  /*3db0*/  FFMA.FTZ R15, R15, R94, 1.1641532182693481445e-10 ;  /* 0x2f0000000f0f7423 */ /* 0x000fca000001005e */
[----:B------:R-:W-:-:S04]  /*3dc0*/  FSETP.GTU.FTZ.AND P1, PT, R15, UR10, PT ;  /* 0x0000000a0f007c0b */ /* 0x000fc8000bf3c000 */
[----:B------:R-:W-:Y:S02]  /*3dd0*/  FSEL R57, R57, RZ, !P1 ;  /* 0x000000ff39397208 */ /* 0x000fe40004800000 */
[----:B------:R-:W-:-:S03]  /*3de0*/  SEL R15, RZ, 0x1, P1 ;  /* 0x00000001ff0f7807 */ /* 0x000fc60000800000 */
[----:B------:R-:W-:Y:S01]  /*3df0*/  FMUL.FTZ R14, R57, R14 ;  /* 0x0000000e390e7220 */ /* 0x000fe20000410000 */
[----:B------:R-:W-:-:S07]  /*3e00*/  PRMT R69, R15, 0x7610, R69 ;  /* 0x000076100f457816 */ /* 0x000fce0000000045 */
.L_x_24906:
[----:B------:R-:W-:Y:S05]  /*3e10*/  BSYNC.RECONVERGENT B3 ;  /* 0x0000000000037941 */ /* 0x000fea0003800200 */
.L_x_24905:
        /* <DEDUP_REMOVED lines=16> */
.L_x_24914:
        /* <DEDUP_REMOVED lines=13> */
.L_x_24916:
[----:B------:R-:W-:Y:S05]  /*3ff0*/  BSYNC.RECONVERGENT B4 ;  /* 0x0000000000047941 */ /* 0x000fea0003800200 */
.L_x_24915:
        /* <DEDUP_REMOVED lines=43> */
.L_x_24913:
[----:B------:R-:W-:Y:S05]  /*42b0*/  BSYNC.RECONVERGENT B3 ;  /* 0x0000000000037941 */ /* 0x000fea0003800200 */
.L_x_24912:
        /* <DEDUP_REMOVED lines=9> */
[----:B------:R-:W-:Y:S01]  /*4350*/  FMUL.FTZ R15, R94, R15 ;  /* 0x0000000f5e0f7220 */ /* 0x000fe20000410000 */
[----:B------:R-:W-:-:S07]  /*4360*/  PRMT R70, R66, 0x7610, R70 ;  /* 0x0000761042467816 */ /* 0x000fce0000000046 */
.L_x_24885:
[----:B------:R-:W-:Y:S05]  /*4370*/  BSYNC.RECONVERGENT B2 ;  /* 0x0000000000027941 */ /* 0x000fea0003800200 */
.L_x_24862:
[----:B------:R-:W0:Y:S01]  /*4380*/  LDC.64 R94, c[0x0][0x3a8] ;  /* 0x0000ea00ff5e7b82 */ /* 0x000e220000000a00 */
[----:B------:R-:W-:Y:S01]  /*4390*/  BSSY.RECONVERGENT B2, `(.L_x_24917) ;  /* 0x0000010000027945 */ /* 0x000fe20003800200 */
[----:B------:R-:W-:Y:S01]  /*43a0*/  MOV R66, R88 ;  /* 0x0000005800427202 */ /* 0x000fe20000000f00 */
[----:B0-----:R-:W-:-:S05]  /*43b0*/  IMAD.WIDE.U32 R94, R87, 0x10, R94 ;  /* 0x00000010575e7825 */ /* 0x001fca00078e005e */
[----:B------:R0:W-:Y:S01]  /*43c0*/  STG.E.128 desc[UR8][R94.64], R12 ;  /* 0x0000000c5e007986 */ /* 0x0001e2000c101d08 */
[----:B------:R-:W-:Y:S05]  /*43d0*/  @!P0 BRA `(.L_x_24918) ;  /* 0x00000000002c8947 */ /* 0x000fea0003800000 */
[----:B------:R-:W1:Y:S01]  /*43e0*/  LDC.64 R96, c[0x0][0x3b0] ;  /* 0x0000ec00ff607b82 */ /* 0x000e620000000a00 */
[----:B0-----:R-:W-:Y:S01]  /*43f0*/  IMAD.U32 R94, R69, 0x10000, RZ ;  /* 0x00010000455e7824 */ /* 0x001fe200078e00ff */
[----:B------:R-:W-:Y:S02]  /*4400*/  LOP3.LUT R95, R70, 0xffff, RZ, 0xc0, !PT ;  /* 0x0000ffff465f7812 */ /* 0x000fe400078ec0ff */
[----:B------:R-:W-:Y:S02]  /*4410*/  LOP3.LUT R89, R67, 0xff, RZ, 0xc0, !PT ;  /* 0x000000ff43597812 */ /* 0x000fe400078ec0ff */
[----:B------:R-:W-:Y:S02]  /*4420*/  LOP3.LUT R94, R94, 0xff0000, RZ, 0xc0, !PT ;  /* 0x00ff00005e5e7812 */ /* 0x000fe400078ec0ff */
[----:B------:R-:W-:-:S03]  /*4430*/  LOP3.LUT R88, R65, 0xff, RZ, 0xc0, !PT ;  /* 0x000000ff41587812 */ /* 0x000fc600078ec0ff */
[----:B------:R-:W-:-:S05]  /*4440*/  IMAD R94, R95, 0x1000000, R94 ;  /* 0x010000005f5e7824 */ /* 0x000fca00078e025e */
[----:B------:R-:W-:-:S05]  /*4450*/  LEA R89, R89, R94, 0x8 ;  /* 0x0000005e59597211 */ /* 0x000fca00078e40ff */
[----:B------:R-:W-:Y:S02]  /*4460*/  IMAD.IADD R88, R89, 0x1, R88 ;  /* 0x0000000159587824 */ /* 0x000fe400078e0258 */
[----:B-1----:R-:W-:-:S05]  /*4470*/  IMAD.WIDE.U32 R96, R39, 0x4, R96 ;  /* 0x0000000427607825 */ /* 0x002fca00078e0060 */
[----:B------:R1:W-:Y:S02]  /*4480*/  STG.E desc[UR8][R96.64], R88 ;  /* 0x0000005860007986 */ /* 0x0003e4000c101908 */
.L_x_24918:
[----:B------:R-:W-:Y:S05]  /*4490*/  BSYNC.RECONVERGENT B2 ;  /* 0x0000000000027941 */ /* 0x000fea0003800200 */
.L_x_24917:
[----:B------:R-:W-:Y:S01]  /*44a0*/  VIADD R87, R87, 0x20 ;  /* 0x0000002057577836 */ /* 0x000fe20000000000 */
[----:B------:R-:W-:-:S07]  /*44b0*/  IADD3 R39, PT, PT, R39, 0x20, RZ ;  /* 0x0000002027277810 */ /* 0x000fce0007ffe0ff */
.L_x_24859:
[----:B------:R-:W-:Y:S05]  /*44c0*/  BSYNC.RECONVERGENT B1 ;  /* 0x0000000000017941 */ /* 0x000fea0003800200 */
.L_x_24858:
[----:B------:R-:W-:Y:S01]  /*44d0*/  ISETP.GE.U32.AND P1, PT, R52, 0x40, PT ;  /* 0x000000403400780c */ /* 0x000fe20003f26070 */
[----:B------:R-:W-:Y:S03]  /*44e0*/  BSSY.RECONVERGENT B2, `(.L_x_24919) ;  /* 0x00002de000027945 */ /* 0x000fe60003800200 */
[----:B-1----:R-:W-:-:S09]  /*44f0*/  P2R R88, PR, RZ, 0x2 ;  /* 0x00000002ff587803 */ /* 0x002fd20000000000 */
[----:B------:R-:W-:Y:S05]  /*4500*/  @!P1 BRA `(.L_x_24920) ;  /* 0x0000002c006c9947 */ /* 0x000fea0003800000 */
[----:B------:R-:W-:Y:S01]  /*4510*/  ISETP.NE.U32.AND P1, PT, RZ, UR4, PT ;  /* 0x00000004ff007c0c */ /* 0x000fe2000bf25070 */
[----:B------:R-:W1:Y:S03]  /*4520*/  @P0 LDC.64 R18, c[0x0][0x390] ;  /* 0x0000e400ff120b82 */ /* 0x000e660000000a00 */
[----:B------:R-:W-:-:S13]  /*4530*/  ISETP.NE.AND.EX P1, PT, RZ, UR5, PT, P1 ;  /* 0x00000005ff007c0c */ /* 0x000fda000bf25310 */
[----:B------:R-:W2:Y:S01]  /*4540*/  @P1 LDC.64 R16, c[0x0][0x3a0] ;  /* 0x0000e800ff101b82 */ /* 0x000ea20000000a00 */
[----:B-1----:R-:W-:-:S05]  /*4550*/  @P0 IMAD.WIDE.U32 R18, R39, 0x10, R18 ;  /* 0x0000001027120825 */ /* 0x002fca00078e0012 */
[----:B-----5:R1:W5:Y:S01]  /*4560*/  @P0 LDG.E.128 R4, desc[UR8][R18.64] ;  /* 0x0000000812040981 */ /* 0x020362000c1e1d00 */
[----:B--2---:R-:W-:-:S05]  /*4570*/  @P1 IMAD.WIDE.U32 R16, R87, 0x10, R16 ;  /* 0x0000001057101825 */ /* 0x004fca00078e0010 */
        /* <DEDUP_REMOVED lines=25> */
.L_x_24927:
[----:B------:R-:W-:Y:S01]  /*4710*/  VIADD R48, R48, 0x1 ;  /* 0x0000000130307836 */ /* 0x000fe20000000000 */
[----:B------:R-:W-:Y:S03]  /*4720*/  BSSY.RECONVERGENT B5, `(.L_x_24928) ;  /* 0x000000c000057945 */ /* 0x000fe60003800200 */
[C---:B0-----:R-:W-:Y:S01]  /*4730*/  IMAD.WIDE.U32 R94, R48.reuse, -0x2daee0ad, RZ ;  /* 0xd2511f53305e7825 */ /* 0x041fe200078e00ff */
        /* <DEDUP_REMOVED lines=10> */
.L_x_24929:
[----:B------:R-:W-:Y:S05]  /*47e0*/  BSYNC.RECONVERGENT B5 ;  /* 0x0000000000057941 */ /* 0x000fea0003800200 */
.L_x_24928:
        /* <DEDUP_REMOVED lines=42> */
.L_x_24926:
[----:B------:R-:W-:Y:S05]  /*4a90*/  BSYNC.RECONVERGENT B4 ;  /* 0x0000000000047941 */ /* 0x000fea0003800200 */
.L_x_24925:
[----:B------:R-:W-:Y:S01]  /*4aa0*/  I2FP.F32.U32 R16, R16 ;  /* 0x0000001000107245 */ /* 0x000fe20000201000 */
[----:B------:R-:W-:Y:S02]  /*4ab0*/  IMAD.MOV.U32 R17, RZ, RZ, 0x2f800000 ;  /* 0x2f800000ff117424 */ /* 0x000fe400078e00ff */
[----:B------:R-:W-:Y:S02]  /*4ac0*/  FMUL.FTZ R19, R4, UR13 ;  /* 0x0000000d04137c20 */ /* 0x000fe40008410000 */
        /* <DEDUP_REMOVED lines=8> */
.L_x_24924:
[----:B------:R-:W-:Y:S05]  /*4b50*/  BSYNC.RECONVERGENT B3 ;  /* 0x0000000000037941 */ /* 0x000fea0003800200 */
.L_x_24923:
        /* <DEDUP_REMOVED lines=17> */
.L_x_24934:
        /* <DEDUP_REMOVED lines=13> */
.L_x_24936:
[----:B------:R-:W-:Y:S05]  /*4d40*/  BSYNC.RECONVERGENT B5 ;  /* 0x0000000000057941 */ /* 0x000fea0003800200 */
.L_x_24935:
        /* <DEDUP_REMOVED lines=43> */
.L_x_24933:
[----:B------:R-:W-:Y:S05]  /*5000*/  BSYNC.RECONVERGENT B4 ;  /* 0x0000000000047941 */ /* 0x000fea0003800200 */
.L_x_24932:
        /* <DEDUP_REMOVED lines=11> */
.L_x_24931:
[----:B------:R-:W-:Y:S05]  /*50c0*/  BSYNC.RECONVERGENT B3 ;  /* 0x0000000000037941 */ /* 0x000fea0003800200 */
.L_x_24930:
        /* <DEDUP_REMOVED lines=17> */
.L_x_24941:
        /* <DEDUP_REMOVED lines=13> */
.L_x_24943:
[----:B------:R-:W-:Y:S05]  /*52b0*/  BSYNC.RECONVERGENT B5 ;  /* 0x0000000000057941 */ /* 0x000fea0003800200 */
.L_x_24942:
        /* <DEDUP_REMOVED lines=43> */
.L_x_24940:
[----:B------:R-:W-:Y:S05]  /*5570*/  BSYNC.RECONVERGENT B4 ;  /* 0x0000000000047941 */ /* 0x000fea0003800200 */
.L_x_24939:
[----:B0-----:R-:W-:Y:S01]  /*5580*/  HFMA2 R94, -RZ, RZ, 0.1171875, 0 ;  /* 0x2f800000ff5e7431 */ /* 0x001fe200000001ff */
[----:B------:R-:W-:Y:S01]  /*5590*/  I2FP.F32.U32 R19, R18 ;  /* 0x0000001200137245 */ /* 0x000fe20000201000 */
[----:B------:R-:W-:Y:S01]  /*55a0*/  FMUL.FTZ R18, R6, UR13 ;  /* 0x0000000d06127c20 */ /* 0x000fe20008410000 */
[----:B------:R-:W-:-:S03]  /*55b0*/  HADD2.F32 R57, -RZ, R83.H0_H0 ;  /* 0x20000053ff397230 */ /* 0x000fc60000004100 */
[----:B------:R-:W-:Y:S01]  /*55c0*/  FMUL.FTZ R18, R18, UR12 ;  /* 0x0000000c12127c20 */ /* 0x000fe20008410000 */
[----:B------:R-:W-:-:S05]  /*55d0*/  FFMA.FTZ R19, R19, R94, 1.1641532182693481445e-10 ;  /* 0x2f00000013137423 */ /* 0x000fca000001005e */
[----:B------:R-:W-:-:S04]  /*55e0*/  FSETP.GTU.FTZ.AND P2, PT, R19, UR10, PT ;  /* 0x0000000a13007c0b */ /* 0x000fc8000bf5c000 */
[----:B------:R-:W-:Y:S02]  /*55f0*/  FSEL R89, R18, RZ, !P2 ;  /* 0x000000ff12597208 */ /* 0x000fe40005000000 */
[----:B------:R-:W-:-:S03]  /*5600*/  SEL R19, RZ, 0x1, P2 ;  /* 0x00000001ff137807 */ /* 0x000fc60001000000 */
[----:B------:R-:W-:Y:S01]  /*5610*/  FFMA.FTZ R18, R89, R57, R10 ;  /* 0x0000003959127223 */ /* 0x000fe2000001000a */
[----:B------:R-:W-:-:S07]  /*5620*/  PRMT R69, R19, 0x7610, R69 ;  /* 0x0000761013457816 */ /* 0x000fce0000000045 */
.L_x_24938:
[----:B------:R-:W-:Y:S05]  /*5630*/  BSYNC.RECONVERGENT B3 ;  /* 0x0000000000037941 */ /* 0x000fea0003800200 */
.L_x_24937:
        /* <DEDUP_REMOVED lines=16> */
.L_x_24947:
        /* <DEDUP_REMOVED lines=13> */
.L_x_24949:
[----:B------:R-:W-:Y:S05]  /*5810*/  BSYNC.RECONVERGENT B4 ;  /* 0x0000000000047941 */ /* 0x000fea0003800200 */
.L_x_24948:
[----:B------:R-:W-:Y:S01]  /*5820*/  IMAD.WIDE.U32 R100, R51, -0x326172a9, RZ ;  /* 0xcd9e8d5733647825 */ /* 0x000fe200078e00ff */
[----:B------:R-:W-:-:S03]  /*5830*/  LOP3.LUT R98, R58, UR7, R97, 0x96, !PT ;  /* 0x000000073a627c12 */ /* 0x000fc6000f8e9661 */
        /* <DEDUP_REMOVED lines=41> */
.L_x_24946:
[----:B------:R-:W-:Y:S05]  /*5ad0*/  BSYNC.RECONVERGENT B3 ;  /* 0x0000000000037941 */ /* 0x000fea0003800200 */
.L_x_24945:
[----:B------:R-:W-:Y:S01]  /*5ae0*/  I2FP.F32.U32 R66, R19 ;  /* 0x0000001300427245 */ /* 0x000fe20000201000 */
[----:B------:R-:W-:Y:S02]  /*5af0*/  IMAD.MOV.U32 R19, RZ, RZ, 0x2f800000 ;  /* 0x2f800000ff137424 */ /* 0x000fe400078e00ff */
[----:B------:R-:W-:Y:S01]  /*5b00*/  FMUL.FTZ R96, R7, UR13 ;  /* 0x0000000d07607c20 */ /* 0x000fe20008410000 */
[----:B0-----:R-:W-:Y:S02]  /*5b10*/  HADD2.F32 R94, -RZ, R82.H0_H0 ;  /* 0x20000052ff5e7230 */ /* 0x001fe40000004100 */
[----:B------:R-:W-:Y:S01]  /*5b20*/  FFMA.FTZ R19, R66, R19, 1.1641532182693481445e-10 ;  /* 0x2f00000042137423 */ /* 0x000fe20000010013 */
[----:B------:R-:W-:-:S04]  /*5b30*/  FMUL.FTZ R96, R96, UR12 ;  /* 0x0000000c60607c20 */ /* 0x000fc80008410000 */
[----:B------:R-:W-:-:S04]  /*5b40*/  FSETP.GTU.FTZ.AND P1, PT, R19, UR10, PT ;  /* 0x0000000a13007c0b */ /* 0x000fc8000bf3c000 */
[----:B------:R-:W-:Y:S02]  /*5b50*/  FSEL R96, R96, RZ, !P1 ;  /* 0x000000ff60607208 */ /* 0x000fe40004800000 */
[----:B------:R-:W-:-:S03]  /*5b60*/  SEL R66, RZ, 0x1, P1 ;  /* 0x00000001ff427807 */ /* 0x000fc60000800000 */
[----:B------:R-:W-:Y:S01]  /*5b70*/  FFMA.FTZ R19, R96, R94, R11 ;  /* 0x0000005e60137223 */ /* 0x000fe2000001000b */
[----:B------:R-:W-:Y:S01]  /*5b80*/  PRMT R70, R66, 0x7610, R70 ;  /* 0x0000761042467816 */ /* 0x000fe20000000046 */
[----:B------:R-:W-:Y:S06]  /*5b90*/  BRA `(.L_x_24944) ;  /* 0x0000001400747947 */ /* 0x000fec0003800000 */
.L_x_24922:
[----:B------:R-:W-:Y:S01]  /*5ba0*/  BSSY.RECONVERGENT B3, `(.L_x_24950) ;  /* 0x0000059000037945 */ /* 0x000fe20003800200 */
[----:B-1----:R-:W-:Y:S01]  /*5bb0*/  MOV R18, R57 ;  /* 0x0000003900127202 */ /* 0x002fe20000000f00 */
        /* <DEDUP_REMOVED lines=19> */
.L_x_24954:
[----:B------:R-:W-:Y:S01]  /*5cf0*/  IADD3 R48, PT, PT, R48, 0x1, RZ ;  /* 0x0000000130307810 */ /* 0x000fe20007ffe0ff */
[----:B------:R-:W-:Y:S03]  /*5d00*/  BSSY.RECONVERGENT B5, `(.L_x_24955) ;  /* 0x000000c000057945 */ /* 0x000fe60003800200 */
[C---:B------:R-:W-:Y:S01]  /*5d10*/  ISETP.NE.AND P1, PT, R48.reuse, RZ, PT ;  /* 0x000000ff3000720c */ /* 0x040fe20003f25270 */
[----:B0-----:R-:W-:-:S12]  /*5d20*/  IMAD.WIDE.U32 R94, R48, -0x2daee0ad, RZ ;  /* 0xd2511f53305e7825 */ /* 0x001fd800078e00ff */
        /* <DEDUP_REMOVED lines=9> */
.L_x_24956:
[----:B------:R-:W-:Y:S05]  /*5dc0*/  BSYNC.RECONVERGENT B5 ;  /* 0x0000000000057941 */ /* 0x000fea0003800200 */
.L_x_24955:
        /* <DEDUP_REMOVED lines=42> */
.L_x_24953:
[----:B------:R-:W-:Y:S05]  /*6070*/  BSYNC.RECONVERGENT B4 ;  /* 0x0000000000047941 */ /* 0x000fea0003800200 */
.L_x_24952:
        /* <DEDUP_REMOVED lines=11> */
.L_x_24951:
[----:B------:R-:W-:Y:S05]  /*6130*/  BSYNC.RECONVERGENT B3 ;  /* 0x0000000000037941 */ /* 0x000fea0003800200 */
.L_x_24950:
        /* <DEDUP_REMOVED lines=17> */
.L_x_24961:
        /* <DEDUP_REMOVED lines=13> */
.L_x_24963:
[----:B------:R-:W-:Y:S05]  /*6320*/  BSYNC.RECONVERGENT B5 ;  /* 0x0000000000057941 */ /* 0x000fea0003800200 */
.L_x_24962:
        /* <DEDUP_REMOVED lines=43> */
.L_x_24960:
[----:B------:R-:W-:Y:S05]  /*65e0*/  BSYNC.RECONVERGENT B4 ;  /* 0x0000000000047941 */ /* 0x000fea0003800200 */
.L_x_24959:
[----:B------:R-:W-:Y:S01]  /*65f0*/  HFMA2 R18, -RZ, RZ, 0.1171875, 0 ;  /* 0x2f800000ff127431 */ /* 0x000fe200000001ff */
[----:B------:R-:W-:Y:S01]  /*6600*/  I2FP.F32.U32 R17, R17 ;  /* 0x0000001100117245 */ /* 0x000fe20000201000 */
[----:B-----5:R-:W-:Y:S01]  /*6610*/  FMUL.FTZ R57, R5, UR13 ;  /* 0x0000000d05397c20 */ /* 0x020fe20008410000 */
[----:B------:R-:W-:-:S03]  /*6620*/  HADD2.F32 R66, -RZ, R82.H1_H1 ;  /* 0x30000052ff427230 */ /* 0x000fc60000004100 */
[----:B------:R-:W-:Y:S01]  /*6630*/  FMUL.FTZ R57, R57, UR12 ;  /* 0x0000000c39397c20 */ /* 0x000fe20008410000 */
[----:B------:R-:W-:-:S05]  /*6640*/  FFMA.FTZ R17, R17, R18, 1.1641532182693481445e-10 ;  /* 0x2f00000011117423 */ /* 0x000fca0000010012 */
[----:B------:R-:W-:-:S04]  /*6650*/  FSETP.GTU.FTZ.AND P1, PT, R17, UR10, PT ;  /* 0x0000000a11007c0b */ /* 0x000fc8000bf3c000 */
[----:B------:R-:W-:Y:S02]  /*6660*/  FSEL R17, R57, RZ, !P1 ;  /* 0x000000ff39117208 */ /* 0x000fe40004800000 */
[----:B------:R-:W-:-:S03]  /*6670*/  SEL R18, RZ, 0x1, P1 ;  /* 0x00000001ff127807 */ /* 0x000fc60000800000 */
[----:B------:R-:W-:Y:S01]  /*6680*/  FMUL.FTZ R17, R66, R17 ;  /* 0x0000001142117220 */ /* 0x000fe20000410000 */
[----:B------:R-:W-:-:S07]  /*6690*/  PRMT R67, R18, 0x7610, R67 ;  /* 0x0000761012437816 */ /* 0x000fce0000000043 */
.L_x_24958:
[----:B------:R-:W-:Y:S05]  /*66a0*/  BSYNC.RECONVERGENT B3 ;  /* 0x0000000000037941 */ /* 0x000fea0003800200 */
.L_x_24957:
        /* <DEDUP_REMOVED lines=17> */
.L_x_24968:
        /* <DEDUP_REMOVED lines=13> */
.L_x_24970:
[----:B------:R-:W-:Y:S05]  /*6890*/  BSYNC.RECONVERGENT B5 ;  /* 0x0000000000057941 */ /* 0x000fea0003800200 */
.L_x_24969:
        /* <DEDUP_REMOVED lines=43> */
.L_x_24967:
[----:B------:R-:W-:Y:S05]  /*6b50*/  BSYNC.RECONVERGENT B4 ;  /* 0x0000000000047941 */ /* 0x000fea0003800200 */
.L_x_24966:
[----:B0-----:R-:W-:Y:S01]  /*6b60*/  HFMA2 R94, -RZ, RZ, 0.1171875, 0 ;  /* 0x2f800000ff5e7431 */ /* 0x001fe200000001ff */
        /* <DEDUP_REMOVED lines=10> */
.L_x_24965:
[----:B------:R-:W-:Y:S05]  /*6c10*/  BSYNC.RECONVERGENT B3 ;  /* 0x0000000000037941 */ /* 0x000fea0003800200 */
.L_x_24964:
        /* <DEDUP_REMOVED lines=16> */
.L_x_24973:
        /* <DEDUP_REMOVED lines=13> */
.L_x_24975:
[----:B------:R-:W-:Y:S05]  /*6df0*/  BSYNC.RECONVERGENT B4 ;  /* 0x0000000000047941 */ /* 0x000fea0003800200 */
.L_x_24974:
        /* <DEDUP_REMOVED lines=43> */
.L_x_24972:
[----:B------:R-:W-:Y:S05]  /*70b0*/  BSYNC.RECONVERGENT B3 ;  /* 0x0000000000037941 */ /* 0x000fea0003800200 */
.L_x_24971:
[----:B------:R-:W-:Y:S01]  /*70c0*/  I2FP.F32.U32 R66, R19 ;  /* 0x0000001300427245 */ /* 0x000fe20000201000 */
[----:B------:R-:W-:Y:S02]  /*70d0*/  HFMA2 R19, -RZ, RZ, 0.1171875, 0 ;  /* 0x2f800000ff137431 */ /* 0x000fe400000001ff */
[----:B0----5:R-:W-:-:S04]  /*70e0*/  FMUL.FTZ R94, R7, UR13 ;  /* 0x0000000d075e7c20 */ /* 0x021fc80008410000 */
[----:B------:R-:W-:Y:S01]  /*70f0*/  FMUL.FTZ R94, R94, UR12 ;  /* 0x0000000c5e5e7c20 */ /* 0x000fe20008410000 */
[----:B------:R-:W-:-:S05]  /*7100*/  FFMA.FTZ R19, R66, R19, 1.1641532182693481445e-10 ;  /* 0x2f00000042137423 */ /* 0x000fca0000010013 */
[----:B------:R-:W-:Y:S01]  /*7110*/  FSETP.GTU.FTZ.AND P1, PT, R19, UR10, PT ;  /* 0x0000000a13007c0b */ /* 0x000fe2000bf3c000 */
[----:B------:R-:W-:-:S03]  /*7120*/  HADD2.F32 R19, -RZ, R82.H0_H0 ;  /* 0x20000052ff137230 */ /* 0x000fc60000004100 */
[----:B------:R-:W-:Y:S02]  /*7130*/  FSEL R94, R94, RZ, !P1 ;  /* 0x000000ff5e5e7208 */ /* 0x000fe40004800000 */
[----:B------:R-:W-:-:S03]  /*7140*/  SEL R66, RZ, 0x1, P1 ;  /* 0x00000001ff427807 */ /* 0x000fc60000800000 */
[----:B------:R-:W-:Y:S01]  /*7150*/  FMUL.FTZ R19, R19, R94 ;  /* 0x0000005e13137220 */ /* 0x000fe20000410000 */
[----:B------:R-:W-:-:S07]  /*7160*/  PRMT R70, R66, 0x7610, R70 ;  /* 0x0000761042467816 */ /* 0x000fce0000000046 */
.L_x_24944:
[----:B------:R-:W-:Y:S05]  /*7170*/  BSYNC.RECONVERGENT B1 ;  /* 0x0000000000017941 */ /* 0x000fea0003800200 */
.L_x_24921:
[----:B0-----:R-:W0:Y:S01]  /*7180*/  LDC.64 R94, c[0x0][0x3a8] ;  /* 0x0000ea00ff5e7b82 */ /* 0x001e220000000a00 */
[----:B------:R-:W-:Y:S01]  /*7190*/  BSSY.RECONVERGENT B1, `(.L_x_24976) ;  /* 0x0000010000017945 */ /* 0x000fe20003800200 */
[----:B------:R-:W-:Y:S02]  /*71a0*/  IMAD.MOV.U32 R66, RZ, RZ, R88 ;  /* 0x000000ffff427224 */ /* 0x000fe400078e0058 */
[----:B0-----:R-:W-:-:S05]  /*71b0*/  IMAD.WIDE.U32 R94, R87, 0x10, R94 ;  /* 0x00000010575e7825 */ /* 0x001fca00078e005e */
[----:B------:R0:W-:Y:S01]  /*71c0*/  STG.E.128 desc[UR8][R94.64], R16 ;  /* 0x000000105e007986 */ /* 0x0001e2000c101d08 */
[----:B------:R-:W-:Y:S05]  /*71d0*/  @!P0 BRA `(.L_x_24977) ;  /* 0x00000000002c8947 */ /* 0x000fea0003800000 */
[----:B------:R-:W1:Y:S01]  /*71e0*/  LDC.64 R96, c[0x0][0x3b0] ;  /* 0x0000ec00ff607b82 */ /* 0x000e620000000a00 */
[----:B0-----:R-:W-:Y:S02]  /*71f0*/  SHF.L.U32 R94, R69, 0x10, RZ ;  /* 0x00000010455e7819 */ /* 0x001fe400000006ff */
[----:B------:R-:W-:Y:S02]  /*7200*/  LOP3.LUT R95, R70, 0xffff, RZ, 0xc0, !PT ;  /* 0x0000ffff465f7812 */ /* 0x000fe400078ec0ff */
[----:B------:R-:W-:Y:S02]  /*7210*/  LOP3.LUT R94, R94, 0xff0000, RZ, 0xc0, !PT ;  /* 0x00ff00005e5e7812 */ /* 0x000fe400078ec0ff */
[----:B------:R-:W-:Y:S02]  /*7220*/  LOP3.LUT R89, R67, 0xff, RZ, 0xc0, !PT ;  /* 0x000000ff43597812 */ /* 0x000fe400078ec0ff */
[----:B------:R-:W-:Y:S01]  /*7230*/  LOP3.LUT R88, R65, 0xff, RZ, 0xc0, !PT ;  /* 0x000000ff41587812 */ /* 0x000fe200078ec0ff */
[----:B------:R-:W-:-:S05]  /*7240*/  IMAD R94, R95, 0x1000000, R94 ;  /* 0x010000005f5e7824 */ /* 0x000fca00078e025e */
[----:B------:R-:W-:-:S05]  /*7250*/  LEA R89, R89, R94, 0x8 ;  /* 0x0000005e59597211 */ /* 0x000fca00078e40ff */
[----:B------:R-:W-:Y:S02]  /*7260*/  IMAD.IADD R88, R89, 0x1, R88 ;  /* 0x0000000159587824 */ /* 0x000fe400078e0258 */
[----:B-1----:R-:W-:-:S05]  /*7270*/  IMAD.WIDE.U32 R96, R39, 0x4, R96 ;  /* 0x0000000427607825 */ /* 0x002fca00078e0060 */
[----:B------:R1:W-:Y:S02]  /*7280*/  STG.E desc[UR8][R96.64], R88 ;  /* 0x0000005860007986 */ /* 0x0003e4000c101908 */
.L_x_24977:
[----:B------:R-:W-:Y:S05]  /*7290*/  BSYNC.RECONVERGENT B1 ;  /* 0x0000000000017941 */ /* 0x000fea0003800200 */
.L_x_24976:
[----:B------:R-:W-:Y:S01]  /*72a0*/  IADD3 R87, PT, PT, R87, 0x20, RZ ;  /* 0x0000002057577810 */ /* 0x000fe20007ffe0ff */
[----:B------:R-:W-:-:S07]  /*72b0*/  VIADD R39, R39, 0x20 ;  /* 0x0000002027277836 */ /* 0x000fce0000000000 */
.L_x_24920:
[----:B------:R-:W-:Y:S05]  /*72c0*/  BSYNC.RECONVERGENT B2 ;  /* 0x0000000000027941 */ /* 0x000fea0003800200 */
.L_x_24919:
        /* <DEDUP_REMOVED lines=36> */
.L_x_24986:
        /* <DEDUP_REMOVED lines=13> */
.L_x_24988:
[----:B------:R-:W-:Y:S05]  /*75e0*/  BSYNC.RECONVERGENT B5 ;  /* 0x0000000000057941 */ /* 0x000fea0003800200 */
.L_x_24987:
        /* <DEDUP_REMOVED lines=42> */
.L_x_24985:
[----:B------:R-:W-:Y:S05]  /*7890*/  BSYNC.RECONVERGENT B4 ;  /* 0x0000000000047941 */ /* 0x000fea0003800200 */
.L_x_24984:
[----:B------:R-:W-:Y:S01]  /*78a0*/  HFMA2 R21, -RZ, RZ, 0.1171875, 0 ;  /* 0x2f800000ff157431 */ /* 0x000fe200000001ff */
[----:B------:R-:W-:Y:S01]  /*78b0*/  I2FP.F32.U32 R20, R20 ;  /* 0x0000001400147245 */ /* 0x000fe20000201000 */
[----:B------:R-:W-:-:S04]  /*78c0*/  FMUL.FTZ R23, R4, UR13 ;  /* 0x0000000d04177c20 */ /* 0x000fc80008410000 */
        /* <DEDUP_REMOVED lines=8> */
.L_x_24983:
[----:B------:R-:W-:Y:S05]  /*7950*/  BSYNC.RECONVERGENT B3 ;  /* 0x0000000000037941 */ /* 0x000fea0003800200 */
.L_x_24982:
        /* <DEDUP_REMOVED lines=17> */
.L_x_24993:
        /* <DEDUP_REMOVED lines=13> */
.L_x_24995:
[----:B------:R-:W-:Y:S05]  /*7b40*/  BSYNC.RECONVERGENT B5 ;  /* 0x0000000000057941 */ /* 0x000fea0003800200 */
.L_x_24994:
        /* <DEDUP_REMOVED lines=43> */
.L_x_24992:
[----:B------:R-:W-:Y:S05]  /*7e00*/  BSYNC.RECONVERGENT B4 ;  /* 0x0000000000047941 */ /* 0x000fea0003800200 */
.L_x_24991:
        /* <DEDUP_REMOVED lines=11> */
.L_x_24990:
[----:B------:R-:W-:Y:S05]  /*7ec0*/  BSYNC.RECONVERGENT B3 ;  /* 0x0000000000037941 */ /* 0x000fea0003800200 */
.L_x_24989:
        /* <DEDUP_REMOVED lines=17> */
.L_x_25000:
        /* <DEDUP_REMOVED lines=13> */
.L_x_25002:
[----:B------:R-:W-:Y:S05]  /*80b0*/  BSYNC.RECONVERGENT B5 ;  /* 0x0000000000057941 */ /* 0x000fea0003800200 */
.L_x_25001:
        /* <DEDUP_REMOVED lines=43> */
.L_x_24999:
[----:B------:R-:W-:Y:S05]  /*8370*/  BSYNC.RECONVERGENT B4 ;  /* 0x0000000000047941 */ /* 0x000fea0003800200 */
.L_x_24998:
        /* <DEDUP_REMOVED lines=11> */
.L_x_24997:
[----:B------:R-:W-:Y:S05]  /*8430*/  BSYNC.RECONVERGENT B3 ;  /* 0x0000000000037941 */ /* 0x000fea0003800200 */
.L_x_24996:
        /* <DEDUP_REMOVED lines=16> */
.L_x_25006:
        /* <DEDUP_REMOVED lines=13> */
.L_x_25008:
[----:B------:R-:W-:Y:S05]  /*8610*/  BSYNC.RECONVERGENT B4 ;  /* 0x0000000000047941 */ /* 0x000fea0003800200 */
.L_x_25007:
        /* <DEDUP_REMOVED lines=43> */
.L_x_25005:
[----:B------:R-:W-:Y:S05]  /*88d0*/  BSYNC.RECONVERGENT B3 ;  /* 0x0000000000037941 */ /* 0x000fea0003800200 */
.L_x_25004:
[----:B------:R-:W-:Y:S01]  /*88e0*/  I2FP.F32.U32 R66, R23 ;  /* 0x0000001700427245 */ /* 0x000fe20000201000 */
[----:B------:R-:W-:Y:S02]  /*88f0*/  HFMA2 R23, -RZ, RZ, 0.1171875, 0 ;  /* 0x2f800000ff177431 */ /* 0x000fe400000001ff */
[----:B------:R-:W-:Y:S01]  /*8900*/  FMUL.FTZ R96, R7, UR13 ;  /* 0x0000000d07607c20 */ /* 0x000fe20008410000 */
[----:B0-----:R-:W-:-:S03]  /*8910*/  HADD2.F32 R94, -RZ, R80.H0_H0 ;  /* 0x20000050ff5e7230 */ /* 0x001fc60000004100 */
        /* <DEDUP_REMOVED lines=8> */
.L_x_24981:
        /* <DEDUP_REMOVED lines=21> */
.L_x_25013:
        /* <DEDUP_REMOVED lines=13> */
.L_x_25015:
[----:B------:R-:W-:Y:S05]  /*8bc0*/  BSYNC.RECONVERGENT B5 ;  /* 0x0000000000057941 */ /* 0x000fea0003800200 */
.L_x_25014:
        /* <DEDUP_REMOVED lines=42> */
.L_x_25012:
[----:B------:R-:W-:Y:S05]  /*8e70*/  BSYNC.RECONVERGENT B4 ;  /* 0x0000000000047941 */ /* 0x000fea0003800200 */
.L_x_25011:
        /* <DEDUP_REMOVED lines=11> */
.L_x_25010:
[----:B------:R-:W-:Y:S05]  /*8f30*/  BSYNC.RECONVERGENT B3 ;  /* 0x0000000000037941 */ /* 0x000fea0003800200 */
.L_x_25009:
        /* <DEDUP_REMOVED lines=17> */
.L_x_25020:
        /* <DEDUP_REMOVED lines=13> */
.L_x_25022:
[----:B------:R-:W-:Y:S05]  /*9120*/  BSYNC.RECONVERGENT B5 ;  /* 0x0000000000057941 */ /* 0x000fea0003800200 */
.L_x_25021:
        /* <DEDUP_REMOVED lines=43> */
.L_x_25019:
[----:B------:R-:W-:Y:S05]  /*93e0*/  BSYNC.RECONVERGENT B4 ;  /* 0x0000000000047941 */ /* 0x000fea0003800200 */
.L_x_25018:
        /* <DEDUP_REMOVED lines=11> */
.L_x_25017:
[----:B------:R-:W-:Y:S05]  /*94a0*/  BSYNC.RECONVERGENT B3 ;  /* 0x0000000000037941 */ /* 0x000fea0003800200 */
.L_x_25016:
        /* <DEDUP_REMOVED lines=17> */
.L_x_25027:
        /* <DEDUP_REMOVED lines=13> */
.L_x_25029:
[----:B------:R-:W-:Y:S05]  /*9690*/  BSYNC.RECONVERGENT B5 ;  /* 0x0000000000057941 */ /* 0x000fea0003800200 */
.L_x_25028:
        /* <DEDUP_REMOVED lines=43> */
.L_x_25026:
[----:B------:R-:W-:Y:S05]  /*9950*/  BSYNC.RECONVERGENT B4 ;  /* 0x0000000000047941 */ /* 0x000fea0003800200 */
.L_x_25025:
[----:B------:R-:W-:Y:S01]  /*9960*/  I2FP.F32.U32 R23, R22 ;  /* 0x0000001600177245 */ /* 0x000fe20000201000 */
[----:B0-----:R-:W-:Y:S02]  /*9970*/  IMAD.MOV.U32 R94, RZ, RZ, 0x2f800000 ;  /* 0x2f800000ff5e7424 */ /* 0x001fe400078e00ff */
[----:B-----5:R-:W-:Y:S02]  /*9980*/  FMUL.FTZ R22, R6, UR13 ;  /* 0x0000000d06167c20 */ /* 0x020fe40008410000 */
[----:B------:R-:W-:Y:S02]  /*9990*/  FFMA.FTZ R23, R23, R94, 1.1641532182693481445e-10 ;  /* 0x2f00000017177423 */ /* 0x000fe4000001005e */
[----:B------:R-:W-:Y:S01]  /*99a0*/  FMUL.FTZ R57, R22, UR12 ;  /* 0x0000000c16397c20 */ /* 0x000fe20008410000 */
[----:B------:R-:W-:Y:S02]  /*99b0*/  HADD2.F32 R22, -RZ, R81.H0_H0 ;  /* 0x20000051ff167230 */ /* 0x000fe40000004100 */
[----:B------:R-:W-:-:S04]  /*99c0*/  FSETP.GTU.FTZ.AND P1, PT, R23, UR10, PT ;  /* 0x0000000a17007c0b */ /* 0x000fc8000bf3c000 */
[----:B------:R-:W-:Y:S02]  /*99d0*/  FSEL R57, R57, RZ, !P1 ;  /* 0x000000ff39397208 */ /* 0x000fe40004800000 */
[----:B------:R-:W-:-:S03]  /*99e0*/  SEL R23, RZ, 0x1, P1 ;  /* 0x00000001ff177807 */ /* 0x000fc60000800000 */
[----:B------:R-:W-:Y:S01]  /*99f0*/  FMUL.FTZ R22, R22, R57 ;  /* 0x0000003916167220 */ /* 0x000fe20000410000 */
[----:B------:R-:W-:-:S07]  /*9a00*/  PRMT R69, R23, 0x7610, R69 ;  /* 0x0000761017457816 */ /* 0x000fce0000000045 */
.L_x_25024:
[----:B------:R-:W-:Y:S05]  /*9a10*/  BSYNC.RECONVERGENT B3 ;  /* 0x0000000000037941 */ /* 0x000fea0003800200 */
.L_x_25023:
        /* <DEDUP_REMOVED lines=16> */
.L_x_25032:
        /* <DEDUP_REMOVED lines=13> */
.L_x_25034:
[----:B------:R-:W-:Y:S05]  /*9bf0*/  BSYNC.RECONVERGENT B4 ;  /* 0x0000000000047941 */ /* 0x000fea0003800200 */
.L_x_25033:
[----:B------:R-:W-:Y:S01]  /*9c00*/  IMAD.WIDE.U32 R100, R51, -0x326172a9, RZ ;  /* 0xcd9e8d5733647825 */ /* 0x000fe200078e00ff */
[----:B------:R-:W-:-:S03]  /*9c10*/  LOP3.LUT R98, R58, UR7, R97, 0x96, !PT ;  /* 0x000000073a627c12 */ /* 0x000fc6000f8e9661 */
        /* <DEDUP_REMOVED lines=41> */
.L_x_25031:
[----:B------:R-:W-:Y:S05]  /*9eb0*/  BSYNC.RECONVERGENT B3 ;  /* 0x0000000000037941 */ /* 0x000fea0003800200 */
.L_x_25030:
[----:B------:R-:W-:Y:S01]  /*9ec0*/  I2FP.F32.U32 R66, R23 ;  /* 0x0000001700427245 */ /* 0x000fe20000201000 */
[----:B------:R-:W-:Y:S02]  /*9ed0*/  IMAD.MOV.U32 R23, RZ, RZ, 0x2f800000 ;  /* 0x2f800000ff177424 */ /* 0x000fe400078e00ff */
[----:B0----5:R-:W-:Y:S02]  /*9ee0*/  FMUL.FTZ R94, R7, UR13 ;  /* 0x0000000d075e7c20 */ /* 0x021fe40008410000 */
        /* <DEDUP_REMOVED lines=8> */
.L_x_25003:
[----:B------:R-:W-:Y:S05]  /*9f70*/  BSYNC.RECONVERGENT B1 ;  /* 0x0000000000017941 */ /* 0x000fea0003800200 */
.L_x_24980:
[----:B0-----:R-:W0:Y:S01]  /*9f80*/  LDC.64 R94, c[0x0][0x3a8] ;  /* 0x0000ea00ff5e7b82 */ /* 0x001e220000000a00 */
        /* <DEDUP_REMOVED lines=10> */
[----:B------:R-:W-:Y:S02]  /*a030*/  LOP3.LUT R88, R65, 0xff, RZ, 0xc0, !PT ;  /* 0x000000ff41587812 */ /* 0x000fe400078ec0ff */
[----:B------:R-:W-:-:S05]  /*a040*/  LEA R94, R95, R94, 0x18 ;  /* 0x0000005e5f5e7211 */ /* 0x000fca00078ec0ff */
[----:B------:R-:W-:-:S05]  /*a050*/  IMAD R89, R89, 0x100, R94 ;  /* 0x0000010059597824 */ /* 0x000fca00078e025e */
[----:B------:R-:W-:Y:S01]  /*a060*/  IADD3 R88, PT, PT, R89, R88, RZ ;  /* 0x0000005859587210 */ /* 0x000fe20007ffe0ff */
[----:B-1----:R-:W-:-:S05]  /*a070*/  IMAD.WIDE.U32 R96, R39, 0x4, R96 ;  /* 0x0000000427607825 */ /* 0x002fca00078e0060 */
[----:B------:R1:W-:Y:S02]  /*a080*/  STG.E desc[UR8][R96.64], R88 ;  /* 0x0000005860007986 */ /* 0x0003e4000c101908 */
.L_x_25036:
[----:B------:R-:W-:Y:S05]  /*a090*/  BSYNC.RECONVERGENT B1 ;  /* 0x0000000000017941 */ /* 0x000fea0003800200 */
.L_x_25035:
[----:B------:R-:W-:Y:S01]  /*a0a0*/  VIADD R87, R87, 0x20 ;  /* 0x0000002057577836 */ /* 0x000fe20000000000 */
[----:B------:R-:W-:-:S07]  /*a0b0*/  IADD3 R39, PT, PT, R39, 0x20, RZ ;  /* 0x0000002027277810 */ /* 0x000fce0007ffe0ff */
.L_x_24979:
[----:B------:R-:W-:Y:S05]  /*a0c0*/  BSYNC.RECONVERGENT B2 ;  /* 0x0000000000027941 */ /* 0x000fea0003800200 */
.L_x_24978:
        /* <DEDUP_REMOVED lines=17> */
[----:B------:R-:W-:Y:S01]  /*a1e0*/  MOV R88, R66 ;  /* 0x0000004200587202 */ /* 0x000fe20000000f00 */
        /* <DEDUP_REMOVED lines=18> */
.L_x_25045:
        /* <DEDUP_REMOVED lines=13> */
.L_x_25047:
[----:B------:R-:W-:Y:S05]  /*a3e0*/  BSYNC.RECONVERGENT B5 ;  /* 0x0000000000057941 */ /* 0x000fea0003800200 */
.L_x_25046:
        /* <DEDUP_REMOVED lines=42> */
.L_x_25044:
[----:B------:R-:W-:Y:S05]  /*a690*/  BSYNC.RECONVERGENT B4 ;  /* 0x0000000000047941 */ /* 0x000fea0003800200 */
.L_x_25043:
        /* <DEDUP_REMOVED lines=11> */
.L_x_25042:
[----:B------:R-:W-:Y:S05]  /*a750*/  BSYNC.RECONVERGENT B3 ;  /* 0x0000000000037941 */ /* 0x000fea0003800200 */
.L_x_25041:
        /* <DEDUP_REMOVED lines=17> */
.L_x_25052:
        /* <DEDUP_REMOVED lines=13> */
.L_x_25054:
[----:B------:R-:W-:Y:S05]  /*a940*/  BSYNC.RECONVERGENT B5 ;  /* 0x0000000000057941 */ /* 0x000fea0003800200 */
.L_x_25053:
        /* <DEDUP_REMOVED lines=43> */
.L_x_25051:
[----:B------:R-:W-:Y:S05]  /*ac00*/  BSYNC.RECONVERGENT B4 ;  /* 0x0000000000047941 */ /* 0x000fea0003800200 */
.L_x_25050:
        /* <DEDUP_REMOVED lines=11> */
.L_x_25049:
[----:B------:R-:W-:Y:S05]  /*acc0*/  BSYNC.RECONVERGENT B3 ;  /* 0x0000000000037941 */ /* 0x000fea0003800200 */
.L_x_25048:
        /* <DEDUP_REMOVED lines=17> */
.L_x_25059:
        /* <DEDUP_REMOVED lines=13> */
.L_x_25061:
[----:B------:R-:W-:Y:S05]  /*aeb0*/  BSYNC.RECONVERGENT B5 ;  /* 0x0000000000057941 */ /* 0x000fea0003800200 */
.L_x_25060:
        /* <DEDUP_REMOVED lines=43> */
.L_x_25058:
[----:B------:R-:W-:Y:S05]  /*b170*/  BSYNC.RECONVERGENT B4 ;  /* 0x0000000000047941 */ /* 0x000fea0003800200 */
.L_x_25057:
[----:B------:R-:W-:Y:S01]  /*b180*/  I2FP.F32.U32 R27, R26 ;  /* 0x0000001a001b7245 */ /* 0x000fe20000201000 */
[----:B0-----:R-:W-:Y:S02]  /*b190*/  IMAD.MOV.U32 R94, RZ, RZ, 0x2f800000 ;  /* 0x2f800000ff5e7424 */ /* 0x001fe400078e00ff */
[----:B------:R-:W-:Y:S01]  /*b1a0*/  FMUL.FTZ R26, R6, UR13 ;  /* 0x0000000d061a7c20 */ /* 0x000fe20008410000 */
[----:B------:R-:W-:Y:S02]  /*b1b0*/  HADD2.F32 R57, -RZ, R79.H0_H0 ;  /* 0x2000004fff397230 */ /* 0x000fe40000004100 */
[----:B------:R-:W-:Y:S01]  /*b1c0*/  FFMA.FTZ R27, R27, R94, 1.1641532182693481445e-10 ;  /* 0x2f0000001b1b7423 */ /* 0x000fe2000001005e */
[----:B------:R-:W-:-:S04]  /*b1d0*/  FMUL.FTZ R26, R26, UR12 ;  /* 0x0000000c1a1a7c20 */ /* 0x000fc80008410000 */
[----:B------:R-:W-:-:S04]  /*b1e0*/  FSETP.GTU.FTZ.AND P2, PT, R27, UR10, PT ;  /* 0x0000000a1b007c0b */ /* 0x000fc8000bf5c000 */
[----:B------:R-:W-:Y:S02]  /*b1f0*/  FSEL R89, R26, RZ, !P2 ;  /* 0x000000ff1a597208 */ /* 0x000fe40005000000 */
[----:B------:R-:W-:-:S03]  /*b200*/  SEL R27, RZ, 0x1, P2 ;  /* 0x00000001ff1b7807 */ /* 0x000fc60001000000 */
[----:B------:R-:W-:Y:S01]  /*b210*/  FFMA.FTZ R26, R89, R57, R10 ;  /* 0x00000039591a7223 */ /* 0x000fe2000001000a */
[----:B------:R-:W-:-:S07]  /*b220*/  PRMT R69, R27, 0x7610, R69 ;  /* 0x000076101b457816 */ /* 0x000fce0000000045 */
.L_x_25056:
[----:B------:R-:W-:Y:S05]  /*b230*/  BSYNC.RECONVERGENT B3 ;  /* 0x0000000000037941 */ /* 0x000fea0003800200 */
.L_x_25055:
        /* <DEDUP_REMOVED lines=16> */
.L_x_25065:
        /* <DEDUP_REMOVED lines=13> */
.L_x_25067:
[----:B------:R-:W-:Y:S05]  /*b410*/  BSYNC.RECONVERGENT B4 ;  /* 0x0000000000047941 */ /* 0x000fea0003800200 */
.L_x_25066:
        /* <DEDUP_REMOVED lines=43> */
.L_x_25064:
[----:B------:R-:W-:Y:S05]  /*b6d0*/  BSYNC.RECONVERGENT B3 ;  /* 0x0000000000037941 */ /* 0x000fea0003800200 */
.L_x_25063:
        /* <DEDUP_REMOVED lines=12> */
.L_x_25040:
        /* <DEDUP_REMOVED lines=21> */
.L_x_25072:
        /* <DEDUP_REMOVED lines=13> */
.L_x_25074:
[----:B------:R-:W-:Y:S05]  /*b9c0*/  BSYNC.RECONVERGENT B5 ;  /* 0x0000000000057941 */ /* 0x000fea0003800200 */
.L_x_25073:
        /* <DEDUP_REMOVED lines=42> */
.L_x_25071:
[----:B------:R-:W-:Y:S05]  /*bc70*/  BSYNC.RECONVERGENT B4 ;  /* 0x0000000000047941 */ /* 0x000fea0003800200 */
.L_x_25070:
        /* <DEDUP_REMOVED lines=11> */
.L_x_25069:
[----:B------:R-:W-:Y:S05]  /*bd30*/  BSYNC.RECONVERGENT B3 ;  /* 0x0000000000037941 */ /* 0x000fea0003800200 */
.L_x_25068:
        /* <DEDUP_REMOVED lines=17> */
.L_x_25079:
        /* <DEDUP_REMOVED lines=13> */
.L_x_25081:
[----:B------:R-:W-:Y:S05]  /*bf20*/  BSYNC.RECONVERGENT B5 ;  /* 0x0000000000057941 */ /* 0x000fea0003800200 */
.L_x_25080:
        /* <DEDUP_REMOVED lines=43> */
.L_x_25078:
[----:B------:R-:W-:Y:S05]  /*c1e0*/  BSYNC.RECONVERGENT B4 ;  /* 0x0000000000047941 */ /* 0x000fea0003800200 */
.L_x_25077:
        /* <DEDUP_REMOVED lines=11> */
.L_x_25076:
[----:B------:R-:W-:Y:S05]  /*c2a0*/  BSYNC.RECONVERGENT B3 ;  /* 0x0000000000037941 */ /* 0x000fea0003800200 */
.L_x_25075:
        /* <DEDUP_REMOVED lines=17> */
.L_x_25086:
        /* <DEDUP_REMOVED lines=13> */
.L_x_25088:
[----:B------:R-:W-:Y:S05]  /*c490*/  BSYNC.RECONVERGENT B5 ;  /* 0x0000000000057941 */ /* 0x000fea0003800200 */
.L_x_25087:
        /* <DEDUP_REMOVED lines=43> */
.L_x_25085:
[----:B------:R-:W-:Y:S05]  /*c750*/  BSYNC.RECONVERGENT B4 ;  /* 0x0000000000047941 */ /* 0x000fea0003800200 */
.L_x_25084:
        /* <DEDUP_REMOVED lines=11> */
.L_x_25083:
[----:B------:R-:W-:Y:S05]  /*c810*/  BSYNC.RECONVERGENT B3 ;  /* 0x0000000000037941 */ /* 0x000fea0003800200 */
.L_x_25082:
        /* <DEDUP_REMOVED lines=16> */
.L_x_25091:
        /* <DEDUP_REMOVED lines=13> */
.L_x_25093:
[----:B------:R-:W-:Y:S05]  /*c9f0*/  BSYNC.RECONVERGENT B4 ;  /* 0x0000000000047941 */ /* 0x000fea0003800200 */
.L_x_25092:
        /* <DEDUP_REMOVED lines=43> */
.L_x_25090:
[----:B------:R-:W-:Y:S05]  /*ccb0*/  BSYNC.RECONVERGENT B3 ;  /* 0x0000000000037941 */ /* 0x000fea0003800200 */
.L_x_25089:
        /* <DEDUP_REMOVED lines=11> */
.L_x_25062:
[----:B------:R-:W-:Y:S05]  /*cd70*/  BSYNC.RECONVERGENT B1 ;  /* 0x0000000000017941 */ /* 0x000fea0003800200 */
.L_x_25039:
        /* <DEDUP_REMOVED lines=17> */
.L_x_25095:
[----:B------:R-:W-:Y:S05]  /*ce90*/  BSYNC.RECONVERGENT B1 ;  /* 0x0000000000017941 */ /* 0x000fea0003800200 */
.L_x_25094:
[----:B------:R-:W-:Y:S01]  /*cea0*/  IADD3 R87, PT, PT, R87, 0x20, RZ ;  /* 0x0000002057577810 */ /* 0x000fe20007ffe0ff */
[----:B------:R-:W-:-:S07]  /*ceb0*/  VIADD R39, R39, 0x20 ;  /* 0x0000002027277836 */ /* 0x000fce0000000000 */
.L_x_25038:
[----:B------:R-:W-:Y:S05]  /*cec0*/  BSYNC.RECONVERGENT B2 ;  /* 0x0000000000027941 */ /* 0x000fea0003800200 */
.L_x_25037:
        /* <DEDUP_REMOVED lines=36> */
.L_x_25104:
        /* <DEDUP_REMOVED lines=13> */
.L_x_25106:
[----:B------:R-:W-:Y:S05]  /*d1e0*/  BSYNC.RECONVERGENT B5 ;  /* 0x0000000000057941 */ /* 0x000fea0003800200 */
.L_x_25105:
        /* <DEDUP_REMOVED lines=42> */
.L_x_25103:
[----:B------:R-:W-:Y:S05]  /*d490*/  BSYNC.RECONVERGENT B4 ;  /* 0x0000000000047941 */ /* 0x000fea0003800200 */
.L_x_25102:
        /* <DEDUP_REMOVED lines=11> */
.L_x_25101:
[----:B------:R-:W-:Y:S05]  /*d550*/  BSYNC.RECONVERGENT B3 ;  /* 0x0000000000037941 */ /* 0x000fea0003800200 */
.L_x_25100:
        /* <DEDUP_REMOVED lines=17> */
.L_x_25111:
        /* <DEDUP_REMOVED lines=13> */
.L_x_25113:
[----:B------:R-:W-:Y:S05]  /*d740*/  BSYNC.RECONVERGENT B5 ;  /* 0x0000000000057941 */ /* 0x000fea0003800200 */
.L_x_25112:
        /* <DEDUP_REMOVED lines=43> */
.L_x_25110:
[----:B------:R-:W-:Y:S05]  /*da00*/  BSYNC.RECONVERGENT B4 ;  /* 0x0000000000047941 */ /* 0x000fea0003800200 */
.L_x_25109:
        /* <DEDUP_REMOVED lines=11> */
.L_x_25108:
[----:B------:R-:W-:Y:S05]  /*dac0*/  BSYNC.RECONVERGENT B3 ;  /* 0x0000000000037941 */ /* 0x000fea0003800200 */
.L_x_25107:
        /* <DEDUP_REMOVED lines=17> */
.L_x_25118:
        /* <DEDUP_REMOVED lines=13> */
.L_x_25120:
[----:B------:R-:W-:Y:S05]  /*dcb0*/  BSYNC.RECONVERGENT B5 ;  /* 0x0000000000057941 */ /* 0x000fea0003800200 */
.L_x_25119:
        /* <DEDUP_REMOVED lines=43> */
.L_x_25117:
[----:B------:R-:W-:Y:S05]  /*df70*/  BSYNC.RECONVERGENT B4 ;  /* 0x0000000000047941 */ /* 0x000fea0003800200 */
.L_x_25116:
[----:B0-----:R-:W-:Y:S01]  /*df80*/  HFMA2 R94, -RZ, RZ, 0.1171875, 0 ;  /* 0x2f800000ff5e7431 */ /* 0x001fe200000001ff */
[----:B------:R-:W-:Y:S01]  /*df90*/  I2FP.F32.U32 R31, R30 ;  /* 0x0000001e001f7245 */ /* 0x000fe20000201000 */
[----:B------:R-:W-:-:S04]  /*dfa0*/  FMUL.FTZ R30, R6, UR13 ;  /* 0x0000000d061e7c20 */ /* 0x000fc80008410000 */
[----:B------:R-:W-:Y:S01]  /*dfb0*/  FMUL.FTZ R30, R30, UR12 ;  /* 0x0000000c1e1e7c20 */ /* 0x000fe20008410000 */
[----:B------:R-:W-:-:S05]  /*dfc0*/  FFMA.FTZ R31, R31, R94, 1.1641532182693481445e-10 ;  /* 0x2f0000001f1f7423 */ /* 0x000fca000001005e */
[----:B------:R-:W-:-:S04]  /*dfd0*/  FSETP.GTU.FTZ.AND P2, PT, R31, UR10, PT ;  /* 0x0000000a1f007c0b */ /* 0x000fc8000bf5c000 */
[----:B------:R-:W-:Y:S01]  /*dfe0*/  FSEL R57, R30, RZ, !P2 ;  /* 0x000000ff1e397208 */ /* 0x000fe20005000000 */
[----:B------:R-:W-:Y:S01]  /*dff0*/  HADD2.F32 R30, -RZ, R77.H0_H0 ;  /* 0x2000004dff1e7230 */ /* 0x000fe20000004100 */
[----:B------:R-:W-:-:S04]  /*e000*/  SEL R31, RZ, 0x1, P2 ;  /* 0x00000001ff1f7807 */ /* 0x000fc80001000000 */
[----:B------:R-:W-:Y:S01]  /*e010*/  FFMA.FTZ R30, R57, R30, R10 ;  /* 0x0000001e391e7223 */ /* 0x000fe2000001000a */
[----:B------:R-:W-:-:S07]  /*e020*/  PRMT R69, R31, 0x7610, R69 ;  /* 0x000076101f457816 */ /* 0x000fce0000000045 */
.L_x_25115:
[----:B------:R-:W-:Y:S05]  /*e030*/  BSYNC.RECONVERGENT B3 ;  /* 0x0000000000037941 */ /* 0x000fea0003800200 */
.L_x_25114:
        /* <DEDUP_REMOVED lines=16> */
.L_x_25124:
        /* <DEDUP_REMOVED lines=13> */
.L_x_25126:
[----:B------:R-:W-:Y:S05]  /*e210*/  BSYNC.RECONVERGENT B4 ;  /* 0x0000000000047941 */ /* 0x000fea0003800200 */
.L_x_25125:
        /* <DEDUP_REMOVED lines=43> */
.L_x_25123:
[----:B------:R-:W-:Y:S05]  /*e4d0*/  BSYNC.RECONVERGENT B3 ;  /* 0x0000000000037941 */ /* 0x000fea0003800200 */
.L_x_25122:
        /* <DEDUP_REMOVED lines=12> */
.L_x_25099:
        /* <DEDUP_REMOVED lines=21> */
.L_x_25131:
        /* <DEDUP_REMOVED lines=13> */
.L_x_25133:
[----:B------:R-:W-:Y:S05]  /*e7c0*/  BSYNC.RECONVERGENT B5 ;  /* 0x0000000000057941 */ /* 0x000fea0003800200 */
.L_x_25132:
        /* <DEDUP_REMOVED lines=42> */
.L_x_25130:
[----:B------:R-:W-:Y:S05]  /*ea70*/  BSYNC.RECONVERGENT B4 ;  /* 0x0000000000047941 */ /* 0x000fea0003800200 */
.L_x_25129:
        /* <DEDUP_REMOVED lines=11> */
.L_x_25128:
[----:B------:R-:W-:Y:S05]  /*eb30*/  BSYNC.RECONVERGENT B3 ;  /* 0x0000000000037941 */ /* 0x000fea0003800200 */
.L_x_25127:
        /* <DEDUP_REMOVED lines=17> */
.L_x_25138:
        /* <DEDUP_REMOVED lines=13> */
.L_x_25140:
[----:B------:R-:W-:Y:S05]  /*ed20*/  BSYNC.RECONVERGENT B5 ;  /* 0x0000000000057941 */ /* 0x000fea0003800200 */
.L_x_25139:
        /* <DEDUP_REMOVED lines=43> */
.L_x_25137:
[----:B------:R-:W-:Y:S05]  /*efe0*/  BSYNC.RECONVERGENT B4 ;  /* 0x0000000000047941 */ /* 0x000fea0003800200 */
.L_x_25136:
        /* <DEDUP_REMOVED lines=11> */
.L_x_25135:
[----:B------:R-:W-:Y:S05]  /*f0a0*/  BSYNC.RECONVERGENT B3 ;  /* 0x0000000000037941 */ /* 0x000fea0003800200 */
.L_x_25134:
        /* <DEDUP_REMOVED lines=17> */
.L_x_25145:
        /* <DEDUP_REMOVED lines=13> */
.L_x_25147:
[----:B------:R-:W-:Y:S05]  /*f290*/  BSYNC.RECONVERGENT B5 ;  /* 0x0000000000057941 */ /* 0x000fea0003800200 */
.L_x_25146:
        /* <DEDUP_REMOVED lines=43> */
.L_x_25144:
[----:B------:R-:W-:Y:S05]  /*f550*/  BSYNC.RECONVERGENT B4 ;  /* 0x0000000000047941 */ /* 0x000fea0003800200 */
.L_x_25143:
        /* <DEDUP_REMOVED lines=11> */
.L_x_25142:
[----:B------:R-:W-:Y:S05]  /*f610*/  BSYNC.RECONVERGENT B3 ;  /* 0x0000000000037941 */ /* 0x000fea0003800200 */
.L_x_25141:
        /* <DEDUP_REMOVED lines=16> */
.L_x_25150:
        /* <DEDUP_REMOVED lines=13> */
.L_x_25152:
[----:B------:R-:W-:Y:S05]  /*f7f0*/  BSYNC.RECONVERGENT B4 ;  /* 0x0000000000047941 */ /* 0x000fea0003800200 */
.L_x_25151:
        /* <DEDUP_REMOVED lines=43> */
.L_x_25149:
[----:B------:R-:W-:Y:S05]  /*fab0*/  BSYNC.RECONVERGENT B3 ;  /* 0x0000000000037941 */ /* 0x000fea0003800200 */
.L_x_25148:
        /* <DEDUP_REMOVED lines=11> */
.L_x_25121:
[----:B------:R-:W-:Y:S05]  /*fb70*/  BSYNC.RECONVERGENT B1 ;  /* 0x0000000000017941 */ /* 0x000fea0003800200 */
.L_x_25098:
[----:B0-----:R-:W0:Y:S01]  /*fb80*/  LDC.64 R94, c[0x0][0x3a8] ;  /* 0x0000ea00ff5e7b82 */ /* 0x001e220000000a00 */
[----:B------:R-:W-:Y:S01]  /*fb90*/  BSSY.RECONVERGENT B1, `(.L_x_25153) ;  /* 0x0000010000017945 */ /* 0x000fe20003800200 */
[----:B------:R-:W-:Y:S01]  /*fba0*/  MOV R66, R88 ;  /* 0x0000005800427202 */ /* 0x000fe20000000f00 */
[----:B0-----:R-:W-:-:S05]  /*fbb0*/  IMAD.WIDE.U32 R94, R87, 0x10, R94 ;  /* 0x00000010575e7825 */ /* 0x001fca00078e005e */
[----:B------:R0:W-:Y:S01]  /*fbc0*/  STG.E.128 desc[UR8][R94.64], R28 ;  /* 0x0000001c5e007986 */ /* 0x0001e2000c101d08 */
[----:B------:R-:W-:Y:S05]  /*fbd0*/  @!P0 BRA `(.L_x_25154) ;  /* 0x00000000002c8947 */ /* 0x000fea0003800000 */
[----:B------:R-:W1:Y:S01]  /*fbe0*/  LDC.64 R96, c[0x0][0x3b0] ;  /* 0x0000ec00ff607b82 */ /* 0x000e620000000a00 */
[----:B------:R-:W-:Y:S01]  /*fbf0*/  IMAD.U32 R89, R69, 0x10000, RZ ;  /* 0x0001000045597824 */ /* 0x000fe200078e00ff */
[----:B0-----:R-:W-:Y:S02]  /*fc00*/  LOP3.LUT R94, R70, 0xffff, RZ, 0xc0, !PT ;  /* 0x0000ffff465e7812 */ /* 0x001fe400078ec0ff */
[----:B------:R-:W-:Y:S02]  /*fc10*/  LOP3.LUT R88, R67, 0xff, RZ, 0xc0, !PT ;  /* 0x000000ff43587812 */ /* 0x000fe400078ec0ff */
[----:B------:R-:W-:-:S04]  /*fc20*/  LOP3.LUT R89, R89, 0xff0000, RZ, 0xc0, !PT ;  /* 0x00ff000059597812 */ /* 0x000fc800078ec0ff */
[----:B------:R-:W-:Y:S02]  /*fc30*/  LEA R89, R94, R89, 0x18 ;  /* 0x000000595e597211 */ /* 0x000fe400078ec0ff */
[----:B------:R-:W-:-:S03]  /*fc40*/  LOP3.LUT R94, R65, 0xff, RZ, 0xc0, !PT ;  /* 0x000000ff415e7812 */ /* 0x000fc600078ec0ff */
[----:B------:R-:W-:-:S05]  /*fc50*/  IMAD R89, R88, 0x100, R89 ;  /* 0x0000010058597824 */ /* 0x000fca00078e0259 */
[----:B------:R-:W-:Y:S01]  /*fc60*/  IADD3 R89, PT, PT, R89, R94, RZ ;  /* 0x0000005e59597210 */ /* 0x000fe20007ffe0ff */
[----:B-1----:R-:W-:-:S05]  /*fc70*/  IMAD.WIDE.U32 R96, R39, 0x4, R96 ;  /* 0x0000000427607825 */ /* 0x002fca00078e0060 */
[----:B------:R1:W-:Y:S02]  /*fc80*/  STG.E desc[UR8][R96.64], R89 ;  /* 0x0000005960007986 */ /* 0x0003e4000c101908 */
.L_x_25154:
[----:B------:R-:W-:Y:S05]  /*fc90*/  BSYNC.RECONVERGENT B1 ;  /* 0x0000000000017941 */ /* 0x000fea0003800200 */
.L_x_25153:
[----:B------:R-:W-:Y:S01]  /*fca0*/  VIADD R87, R87, 0x20 ;  /* 0x0000002057577836 */ /* 0x000fe20000000000 */
[----:B------:R-:W-:-:S07]  /*fcb0*/  IADD3 R39, PT, PT, R39, 0x20, RZ ;  /* 0x0000002027277810 */ /* 0x000fce0007ffe0ff */
.L_x_25097:
[----:B------:R-:W-:Y:S05]  /*fcc0*/  BSYNC.RECONVERGENT B2 ;  /* 0x0000000000027941 */ /* 0x000fea0003800200 */
.L_x_25096:
[----:B------:R-:W-:Y:S01]  /*fcd0*/  ISETP.GE.U32.AND P1, PT, R52, 0xc0, PT ;  /* 0x000000c03400780c */ /* 0x000fe20003f26070 */
[----:B------:R-:W-:Y:S03]  /*fce0*/  BSSY.RECONVERGENT B2, `(.L_x_25155) ;  /* 0x00002e1000027945 */ /* 0x000fe60003800200 */
[----:B------:R-:W-:-:S09]  /*fcf0*/  P2R R88, PR, RZ, 0x2 ;  /* 0x00000002ff587803 */ /* 0x000fd20000000000 */
        /* <DEDUP_REMOVED lines=8> */
[----:B------:R2:W5:Y:S01]  /*fd80*/  @P1 LDG.E.128 R8, desc[UR8][R32.64] ;  /* 0x0000000820081981 */ /* 0x000562000c1e1d00 */
[----:B------:R-:W-:Y:S04]  /*fd90*/  BSSY.RECONVERGENT B1, `(.L_x_25157) ;  /* 0x00002c6000017945 */ /* 0x000fe80003800200 */
[----:B------:R-:W-:Y:S05]  /*fda0*/  @!P1 BRA `(.L_x_25158) ;  /* 0x00000014008c9947 */ /* 0x000fea0003800000 */
[----:B------:R-:W-:Y:S01]  /*fdb0*/  ISETP.GT.AND P1, PT, R38, RZ, PT ;  /* 0x000000ff2600720c */ /* 0x000fe20003f24270 */
[----:B------:R-:W-:Y:S01]  /*fdc0*/  BSSY.RECONVERGENT B3, `(.L_x_25159) ;  /* 0x0000059000037945 */ /* 0x000fe20003800200 */
[----:B--2---:R-:W-:Y:S01]  /*fdd0*/  IMAD.MOV.U32 R34, RZ, RZ, R57 ;  /* 0x000000ffff227224 */ /* 0x004fe200078e0039 */
        /* <DEDUP_REMOVED lines=19> */
.L_x_25163:
        /* <DEDUP_REMOVED lines=13> */
.L_x_25165:
[----:B------:R-:W-:Y:S05]  /*ffe0*/  BSYNC.RECONVERGENT B5 ;  /* 0x0000000000057941 */ /* 0x000fea0003800200 */
.L_x_25164:
[----:B------:R-:W-:Y:S01]  /*fff0*/  IMAD.WIDE.U32 R32, R51, -0x326172a9, RZ ;  /* 0xcd9e8d5733207825 */ /* 0x000fe200078e00ff */
[----:B------:R-:W-:-:S04]  /*10000*/  LOP3.LUT R34, R58, UR7, R95, 0x96, !PT ;  /* 0x000000073a227c12 */ /* 0x000fc8000f8e965f */
[----:B------:R-:W-:Y:S01]  /*10010*/  LOP3.LUT R88, R0, UR6, R33, 0x96, !PT ;  /* 0x0000000600587c12 */ /* 0x000fe2000f8e9621 */
[----:B------:R-:W-:-:S04]  /*10020*/  IMAD.WIDE.U32 R34, R34, -0x326172a9, RZ ;  /* 0xcd9e8d5722227825 */ /* 0x000fc800078e00ff */
[----:B-1----:R-:W-:Y:S01]  /*10030*/  IMAD.WIDE.U32 R88, R88, -0x2daee0ad, RZ ;  /* 0xd2511f5358587825 */ /* 0x002fe200078e00ff */
        /* <DEDUP_REMOVED lines=37> */
.L_x_25162:
[----:B------:R-:W-:Y:S05]  /*10290*/  BSYNC.RECONVERGENT B4 ;  /* 0x0000000000047941 */ /* 0x000fea0003800200 */
.L_x_25161:
        /* <DEDUP_REMOVED lines=11> */
.L_x_25160:
[----:B------:R-:W-:Y:S05]  /*10350*/  BSYNC.RECONVERGENT B3 ;  /* 0x0000000000037941 */ /* 0x000fea0003800200 */
.L_x_25159:
        /* <DEDUP_REMOVED lines=17> */
.L_x_25170:
        /* <DEDUP_REMOVED lines=13> */
.L_x_25172:
[----:B------:R-:W-:Y:S05]  /*10540*/  BSYNC.RECONVERGENT B5 ;  /* 0x0000000000057941 */ /* 0x000fea0003800200 */
.L_x_25171:
[----:B0-----:R-:W-:Y:S01]  /*10550*/  IMAD.WIDE.U32 R94, R51, -0x326172a9, RZ ;  /* 0xcd9e8d57335e7825 */ /* 0x001fe200078e00ff */
[----:B------:R-:W-:Y:S02]  /*10560*/  LOP3.LUT R34, R58, UR7, R99, 0x96, !PT ;  /* 0x000000073a227c12 */ /* 0x000fe4000f8e9663 */
[----:B------:R-:W-:Y:S02]  /*10570*/  MOV R33, R88 ;  /* 0x0000005800217202 */ /* 0x000fe40000000f00 */
[----:B-1----:R-:W-:Y:S01]  /*10580*/  LOP3.LUT R96, R0, UR6, R95, 0x96, !PT ;  /* 0x0000000600607c12 */ /* 0x002fe2000f8e965f */
        /* <DEDUP_REMOVED lines=39> */
.L_x_25169:
[----:B------:R-:W-:Y:S05]  /*10800*/  BSYNC.RECONVERGENT B4 ;  /* 0x0000000000047941 */ /* 0x000fea0003800200 */
.L_x_25168:
        /* <DEDUP_REMOVED lines=11> */
.L_x_25167:
[----:B------:R-:W-:Y:S05]  /*108c0*/  BSYNC.RECONVERGENT B3 ;  /* 0x0000000000037941 */ /* 0x000fea0003800200 */
.L_x_25166:
        /* <DEDUP_REMOVED lines=17> */
.L_x_25177:
        /* <DEDUP_REMOVED lines=13> */
.L_x_25179:
[----:B------:R-:W-:Y:S05]  /*10ab0*/  BSYNC.RECONVERGENT B5 ;  /* 0x0000000000057941 */ /* 0x000fea0003800200 */
.L_x_25178:
[----:B0-----:R-:W-:Y:S01]  /*10ac0*/  IMAD.WIDE.U32 R94, R51, -0x326172a9, RZ ;  /* 0xcd9e8d57335e7825 */ /* 0x001fe200078e00ff */
[----:B------:R-:W-:-:S03]  /*10ad0*/  LOP3.LUT R34, R58, UR7, R99, 0x96, !PT ;  /* 0x000000073a227c12 */ /* 0x000fc6000f8e9663 */
[----:B------:R-:W-:Y:S01]  /*10ae0*/  HFMA2 R38, -RZ, RZ, 0, 0 ;  /* 0x00000000ff267431 */ /* 0x000fe200000001ff */
        /* <DEDUP_REMOVED lines=40> */
.L_x_25176:
[----:B------:R-:W-:Y:S05]  /*10d70*/  BSYNC.RECONVERGENT B4 ;  /* 0x0000000000047941 */ /* 0x000fea0003800200 */
.L_x_25175:
[----:B------:R-:W-:Y:S01]  /*10d80*/  I2FP.F32.U32 R34, R57 ;  /* 0x0000003900227245 */ /* 0x000fe20000201000 */
[----:B------:R-:W-:Y:S02]  /*10d90*/  IMAD.MOV.U32 R35, RZ, RZ, 0x2f800000 ;  /* 0x2f800000ff237424 */ /* 0x000fe400078e00ff */
[----:B------:R-:W-:Y:S02]  /*10da0*/  FMUL.FTZ R57, R6, UR13 ;  /* 0x0000000d06397c20 */ /* 0x000fe40008410000 */
        /* <DEDUP_REMOVED lines=8> */
.L_x_25174:
[----:B------:R-:W-:Y:S05]  /*10e30*/  BSYNC.RECONVERGENT B3 ;  /* 0x0000000000037941 */ /* 0x000fea0003800200 */
.L_x_25173:
        /* <DEDUP_REMOVED lines=20> */
.L_x_25183:
        /* <DEDUP_REMOVED lines=13> */
.L_x_25185:
[----:B------:R-:W-:Y:S05]  /*11050*/  BSYNC.RECONVERGENT B4 ;  /* 0x0000000000047941 */ /* 0x000fea0003800200 */
.L_x_25184:
[----:B------:R-:W-:Y:S01]  /*11060*/  IMAD.WIDE.U32 R100, R51, -0x326172a9, RZ ;  /* 0xcd9e8d5733647825 */ /* 0x000fe200078e00ff */
[----:B------:R-:W-:-:S03]  /*11070*/  LOP3.LUT R98, R58, UR7, R97, 0x96, !PT ;  /* 0x000000073a627c12 */ /* 0x000fc6000f8e9661 */
[----:B------:R-:W-:Y:S02]  /*11080*/  HFMA2 R57, -RZ, RZ, 0, 0 ;  /* 0x00000000ff397431 */ /* 0x000fe400000001ff */
        /* <DEDUP_REMOVED lines=40> */
.L_x_25182:
[----:B------:R-:W-:Y:S05]  /*11310*/  BSYNC.RECONVERGENT B3 ;  /* 0x0000000000037941 */ /* 0x000fea0003800200 */
.L_x_25181:
[----:B------:R-:W-:Y:S01]  /*11320*/  I2FP.F32.U32 R38, R35 ;  /* 0x0000002300267245 */ /* 0x000fe20000201000 */
[----:B-1----:R-:W-:Y:S02]  /*11330*/  IMAD.MOV.U32 R89, RZ, RZ, 0x2f800000 ;  /* 0x2f800000ff597424 */ /* 0x002fe400078e00ff */
[----:B------:R-:W-:Y:S02]  /*11340*/  FMUL.FTZ R35, R7, UR13 ;  /* 0x0000000d07237c20 */ /* 0x000fe40008410000 */
[----:B------:R-:W-:Y:S02]  /*11350*/  FFMA.FTZ R38, R38, R89, 1.1641532182693481445e-10 ;  /* 0x2f00000026267423 */ /* 0x000fe40000010059 */
[----:B------:R-:W-:-:S03]  /*11360*/  FMUL.FTZ R35, R35, UR12 ;  /* 0x0000000c23237c20 */ /* 0x000fc60008410000 */
[----:B------:R-:W-:-:S04]  /*11370*/  FSETP.GTU.FTZ.AND P1, PT, R38, UR10, PT ;  /* 0x0000000a26007c0b */ /* 0x000fc8000bf3c000 */
[----:B------:R-:W-:Y:S01]  /*11380*/  FSEL R88, R35, RZ, !P1 ;  /* 0x000000ff23587208 */ /* 0x000fe20004800000 */
[----:B------:R-:W-:Y:S01]  /*11390*/  HADD2.F32 R35, -RZ, R74.H0_H0 ;  /* 0x2000004aff237230 */ /* 0x000fe20000004100 */
[----:B------:R-:W-:-:S04]  /*113a0*/  SEL R38, RZ, 0x1, P1 ;  /* 0x00000001ff267807 */ /* 0x000fc80000800000 */
[----:B------:R-:W-:Y:S01]  /*113b0*/  FFMA.FTZ R35, R88, R35, R11 ;  /* 0x0000002358237223 */ /* 0x000fe2000001000b */
[----:B------:R-:W-:Y:S01]  /*113c0*/  PRMT R70, R38, 0x7610, R70 ;  /* 0x0000761026467816 */ /* 0x000fe20000000046 */
[----:B------:R-:W-:Y:S06]  /*113d0*/  BRA `(.L_x_25180) ;  /* 0x0000001400847947 */ /* 0x000fec0003800000 */
.L_x_25158:
        /* <DEDUP_REMOVED lines=21> */
.L_x_25190:
        /* <DEDUP_REMOVED lines=13> */
.L_x_25192:
[----:B------:R-:W-:Y:S05]  /*11600*/  BSYNC.RECONVERGENT B5 ;  /* 0x0000000000057941 */ /* 0x000fea0003800200 */
.L_x_25191:
        /* <DEDUP_REMOVED lines=42> */
.L_x_25189:
[----:B------:R-:W-:Y:S05]  /*118b0*/  BSYNC.RECONVERGENT B4 ;  /* 0x0000000000047941 */ /* 0x000fea0003800200 */
.L_x_25188:
[----:B------:R-:W-:Y:S01]  /*118c0*/  HFMA2 R33, -RZ, RZ, 0.1171875, 0 ;  /* 0x2f800000ff217431 */ /* 0x000fe200000001ff */
[----:B------:R-:W-:Y:S01]  /*118d0*/  I2FP.F32.U32 R32, R32 ;  /* 0x0000002000207245 */ /* 0x000fe20000201000 */
[----:B-----5:R-:W-:-:S04]  /*118e0*/  FMUL.FTZ R35, R4, UR13 ;  /* 0x0000000d04237c20 */ /* 0x020fc80008410000 */
[----:B------:R-:W-:Y:S01]  /*118f0*/  FMUL.FTZ R35, R35, UR12 ;  /* 0x0000000c23237c20 */ /* 0x000fe20008410000 */
[----:B------:R-:W-:-:S05]  /*11900*/  FFMA.FTZ R32, R32, R33, 1.1641532182693481445e-10 ;  /* 0x2f00000020207423 */ /* 0x000fca0000010021 */
[----:B------:R-:W-:-:S04]  /*11910*/  FSETP.GTU.FTZ.AND P1, PT, R32, UR10, PT ;  /* 0x0000000a20007c0b */ /* 0x000fc8000bf3c000 */
[----:B------:R-:W-:Y:S01]  /*11920*/  FSEL R32, R35, RZ, !P1 ;  /* 0x000000ff23207208 */ /* 0x000fe20004800000 */
[----:B------:R-:W-:Y:S01]  /*11930*/  HADD2.F32 R35, -RZ, R75.H1_H1 ;  /* 0x3000004bff237230 */ /* 0x000fe20000004100 */
[----:B------:R-:W-:-:S04]  /*11940*/  SEL R33, RZ, 0x1, P1 ;  /* 0x00000001ff217807 */ /* 0x000fc80000800000 */
[----:B------:R-:W-:Y:S01]  /*11950*/  FMUL.FTZ R32, R35, R32 ;  /* 0x0000002023207220 */ /* 0x000fe20000410000 */
[----:B------:R-:W-:-:S07]  /*11960*/  PRMT R65, R33, 0x7610, R65 ;  /* 0x0000761021417816 */ /* 0x000fce0000000041 */
.L_x_25187:
[----:B------:R-:W-:Y:S05]  /*11970*/  BSYNC.RECONVERGENT B3 ;  /* 0x0000000000037941 */ /* 0x000fea0003800200 */
.L_x_25186:
        /* <DEDUP_REMOVED lines=17> */
.L_x_25197:
        /* <DEDUP_REMOVED lines=13> */
.L_x_25199:
[----:B------:R-:W-:Y:S05]  /*11b60*/  BSYNC.RECONVERGENT B5 ;  /* 0x0000000000057941 */ /* 0x000fea0003800200 */
.L_x_25198:
[----:B0-----:R-:W-:Y:S01]  /*11b70*/  IMAD.WIDE.U32 R94, R51, -0x326172a9, RZ ;  /* 0xcd9e8d57335e7825 */ /* 0x001fe200078e00ff */
[----:B------:R-:W-:-:S03]  /*11b80*/  LOP3.LUT R34, R58, UR7, R99, 0x96, !PT ;  /* 0x000000073a227c12 */ /* 0x000fc6000f8e9663 */
[----:B------:R-:W-:Y:S01]  /*11b90*/  IMAD.MOV.U32 R33, RZ, RZ, R88 ;  /* 0x000000ffff217224 */ /* 0x000fe200078e0058 */
        /* <DEDUP_REMOVED lines=40> */
.L_x_25196:
[----:B------:R-:W-:Y:S05]  /*11e20*/  BSYNC.RECONVERGENT B4 ;  /* 0x0000000000047941 */ /* 0x000fea0003800200 */
.L_x_25195:
        /* <DEDUP_REMOVED lines=11> */
.L_x_25194:
[----:B------:R-:W-:Y:S05]  /*11ee0*/  BSYNC.RECONVERGENT B3 ;  /* 0x0000000000037941 */ /* 0x000fea0003800200 */
.L_x_25193:
        /* <DEDUP_REMOVED lines=17> */
.L_x_25204:
        /* <DEDUP_REMOVED lines=13> */
.L_x_25206:
[----:B------:R-:W-:Y:S05]  /*120d0*/  BSYNC.RECONVERGENT B5 ;  /* 0x0000000000057941 */ /* 0x000fea0003800200 */
.L_x_25205:
[----:B0-----:R-:W-:Y:S01]  /*120e0*/  IMAD.WIDE.U32 R94, R51, -0x326172a9, RZ ;  /* 0xcd9e8d57335e7825 */ /* 0x001fe200078e00ff */
[----:B------:R-:W-:-:S03]  /*120f0*/  LOP3.LUT R34, R58, UR7, R99, 0x96, !PT ;  /* 0x000000073a227c12 */ /* 0x000fc6000f8e9663 */
[----:B------:R-:W-:Y:S01]  /*12100*/  IMAD.MOV.U32 R57, RZ, RZ, R88 ;  /* 0x000000ffff397224 */ /* 0x000fe200078e0058 */
[----:B-1----:R-:W-:Y:S01]  /*12110*/  LOP3.LUT R96, R0, UR6, R95, 0x96, !PT ;  /* 0x0000000600607c12 */ /* 0x002fe2000f8e965f */
        /* <DEDUP_REMOVED lines=39> */
.L_x_25203:
[----:B------:R-:W-:Y:S05]  /*12390*/  BSYNC.RECONVERGENT B4 ;  /* 0x0000000000047941 */ /* 0x000fea0003800200 */
.L_x_25202:
[----:B------:R-:W-:Y:S01]  /*123a0*/  HFMA2 R35, -RZ, RZ, 0.1171875, 0 ;  /* 0x2f800000ff237431 */ /* 0x000fe200000001ff */
[----:B------:R-:W-:Y:S01]  /*123b0*/  I2FP.F32.U32 R34, R57 ;  /* 0x0000003900227245 */ /* 0x000fe20000201000 */
[----:B-----5:R-:W-:-:S04]  /*123c0*/  FMUL.FTZ R57, R6, UR13 ;  /* 0x0000000d06397c20 */ /* 0x020fc80008410000 */
[----:B------:R-:W-:Y:S01]  /*123d0*/  FMUL.FTZ R57, R57, UR12 ;  /* 0x0000000c39397c20 */ /* 0x000fe20008410000 */
[----:B------:R-:W-:-:S05]  /*123e0*/  FFMA.FTZ R34, R34, R35, 1.1641532182693481445e-10 ;  /* 0x2f00000022227423 */ /* 0x000fca0000010023 */
[----:B------:R-:W-:-:S04]  /*123f0*/  FSETP.GTU.FTZ.AND P1, PT, R34, UR10, PT ;  /* 0x0000000a22007c0b */ /* 0x000fc8000bf3c000 */
[----:B------:R-:W-:Y:S01]  /*12400*/  FSEL R34, R57, RZ, !P1 ;  /* 0x000000ff39227208 */ /* 0x000fe20004800000 */
[----:B------:R-:W-:Y:S01]  /*12410*/  HADD2.F32 R57, -RZ, R75.H0_H0 ;  /* 0x2000004bff397230 */ /* 0x000fe20000004100 */
[----:B------:R-:W-:-:S04]  /*12420*/  SEL R35, RZ, 0x1, P1 ;  /* 0x00000001ff237807 */ /* 0x000fc80000800000 */
[----:B------:R-:W-:Y:S01]  /*12430*/  FMUL.FTZ R34, R57, R34 ;  /* 0x0000002239227220 */ /* 0x000fe20000410000 */
[----:B------:R-:W-:-:S07]  /*12440*/  PRMT R69, R35, 0x7610, R69 ;  /* 0x0000761023457816 */ /* 0x000fce0000000045 */
.L_x_25201:
[----:B------:R-:W-:Y:S05]  /*12450*/  BSYNC.RECONVERGENT B3 ;  /* 0x0000000000037941 */ /* 0x000fea0003800200 */
.L_x_25200:
        /* <DEDUP_REMOVED lines=20> */
.L_x_25209:
        /* <DEDUP_REMOVED lines=13> */
.L_x_25211:
[----:B------:R-:W-:Y:S05]  /*12670*/  BSYNC.RECONVERGENT B4 ;  /* 0x0000000000047941 */ /* 0x000fea0003800200 */
.L_x_25210:
[----:B------:R-:W-:Y:S01]  /*12680*/  IMAD.WIDE.U32 R100, R51, -0x326172a9, RZ ;  /* 0xcd9e8d5733647825 */ /* 0x000fe200078e00ff */
[----:B------:R-:W-:Y:S02]  /*12690*/  LOP3.LUT R98, R58, UR7, R97, 0x96, !PT ;  /* 0x000000073a627c12 */ /* 0x000fe4000f8e9661 */
[----:B------:R-:W-:Y:S01]  /*126a0*/  MOV R35, R88 ;  /* 0x0000005800237202 */ /* 0x000fe20000000f00 */
        /* <DEDUP_REMOVED lines=40> */
.L_x_25208:
[----:B------:R-:W-:Y:S05]  /*12930*/  BSYNC.RECONVERGENT B3 ;  /* 0x0000000000037941 */ /* 0x000fea0003800200 */
.L_x_25207:
[----:B-1----:R-:W-:Y:S01]  /*12940*/  HFMA2 R89, -RZ, RZ, 0.1171875, 0 ;  /* 0x2f800000ff597431 */ /* 0x002fe200000001ff */
[----:B------:R-:W-:Y:S01]  /*12950*/  I2FP.F32.U32 R38, R35 ;  /* 0x0000002300267245 */ /* 0x000fe20000201000 */
[----:B-----5:R-:W-:Y:S01]  /*12960*/  FMUL.FTZ R35, R7, UR13 ;  /* 0x0000000d07237c20 */ /* 0x020fe20008410000 */
[----:B------:R-:W-:-:S03]  /*12970*/  HADD2.F32 R88, -RZ, R74.H0_H0 ;  /* 0x2000004aff587230 */ /* 0x000fc60000004100 */
[----:B------:R-:W-:Y:S01]  /*12980*/  FMUL.FTZ R35, R35, UR12 ;  /* 0x0000000c23237c20 */ /* 0x000fe20008410000 */
[----:B------:R-:W-:-:S05]  /*12990*/  FFMA.FTZ R38, R38, R89, 1.1641532182693481445e-10 ;  /* 0x2f00000026267423 */ /* 0x000fca0000010059 */
[----:B------:R-:W-:-:S04]  /*129a0*/  FSETP.GTU.FTZ.AND P1, PT, R38, UR10, PT ;  /* 0x0000000a26007c0b */ /* 0x000fc8000bf3c000 */
[----:B------:R-:W-:Y:S02]  /*129b0*/  FSEL R35, R35, RZ, !P1 ;  /* 0x000000ff23237208 */ /* 0x000fe40004800000 */
[----:B------:R-:W-:-:S03]  /*129c0*/  SEL R38, RZ, 0x1, P1 ;  /* 0x00000001ff267807 */ /* 0x000fc60000800000 */
[----:B------:R-:W-:Y:S01]  /*129d0*/  FMUL.FTZ R35, R88, R35 ;  /* 0x0000002358237220 */ /* 0x000fe20000410000 */
[----:B------:R-:W-:-:S07]  /*129e0*/  PRMT R70, R38, 0x7610, R70 ;  /* 0x0000761026467816 */ /* 0x000fce0000000046 */
.L_x_25180:
[----:B------:R-:W-:Y:S05]  /*129f0*/  BSYNC.RECONVERGENT B1 ;  /* 0x0000000000017941 */ /* 0x000fea0003800200 */
.L_x_25157:
[----:B-1----:R-:W1:Y:S02]  /*12a00*/  LDC.64 R88, c[0x0][0x3a8] ;  /* 0x0000ea00ff587b82 */ /* 0x002e640000000a00 */
[----:B-1----:R-:W-:-:S05]  /*12a10*/  IMAD.WIDE.U32 R88, R87, 0x10, R88 ;  /* 0x0000001057587825 */ /* 0x002fca00078e0058 */
[----:B------:R2:W-:Y:S01]  /*12a20*/  STG.E.128 desc[UR8][R88.64], R32 ;  /* 0x0000002058007986 */ /* 0x0005e2000c101d08 */
[----:B------:R-:W-:Y:S05]  /*12a30*/  @!P0 BRA `(.L_x_25156) ;  /* 0x00000000002c8947 */ /* 0x000fea0003800000 */
[----:B0-----:R-:W0:Y:S01]  /*12a40*/  LDC.64 R94, c[0x0][0x3b0] ;  /* 0x0000ec00ff5e7b82 */ /* 0x001e220000000a00 */
[----:B--2---:R-:W-:Y:S01]  /*12a50*/  IMAD.U32 R89, R69, 0x10000, RZ ;  /* 0x0001000045597824 */ /* 0x004fe200078e00ff */
        /* <DEDUP_REMOVED lines=9> */
.L_x_25156:
[----:B------:R-:W-:Y:S05]  /*12af0*/  BSYNC.RECONVERGENT B2 ;  /* 0x0000000000027941 */ /* 0x000fea0003800200 */
.L_x_25155:
        /* <DEDUP_REMOVED lines=34> */
[----:B-12---:R-:W1:Y:S01]  /*12d20*/  SHFL.BFLY PT, R89, R99, 0x1, 0x1f ;  /* 0x0c201f0063597f89 */ /* 0x006e6200000e0000 */
[----:B------:R-:W2:Y:S01]  /*12d30*/  LDC R38, c[0x0][0x400] ;  /* 0x00010000ff267b82 */ /* 0x000ea20000000800 */
[----:B------:R-:W-:Y:S01]  /*12d40*/  ISETP.GT.U32.AND P6, PT, R52, 0xbf, PT ;  /* 0x000000bf3400780c */ /* 0x000fe20003fc4070 */
[----:B-1----:R-:W-:-:S05]  /*12d50*/  FADD.FTZ R100, R99, R89 ;  /* 0x0000005963647221 */ /* 0x002fca0000010000 */
[----:B------:R-:W1:Y:S02]  /*12d60*/  SHFL.BFLY PT, R89, R100, 0x2, 0x1f ;  /* 0x0c401f0064597f89 */ /* 0x000e6400000e0000 */
[----:B-1----:R-:W-:-:S05]  /*12d70*/  FADD.FTZ R97, R100, R89 ;  /* 0x0000005964617221 */ /* 0x002fca0000010000 */
[----:B------:R-:W1:Y:S02]  /*12d80*/  SHFL.BFLY PT, R89, R97, 0x4, 0x1f ;  /* 0x0c801f0061597f89 */ /* 0x000e6400000e0000 */
[----:B-1----:R-:W-:-:S05]  /*12d90*/  FADD.FTZ R96, R97, R89 ;  /* 0x0000005961607221 */ /* 0x002fca0000010000 */
[----:B------:R-:W0:Y:S02]  /*12da0*/  SHFL.BFLY PT, R89, R96, 0x8, 0x1f ;  /* 0x0d001f0060597f89 */ /* 0x000e2400000e0000 */
[----:B0--3--:R-:W-:-:S05]  /*12db0*/  FADD.FTZ R95, R96, R89 ;  /* 0x00000059605f7221 */ /* 0x009fca0000010000 */
[----:B------:R-:W0:Y:S02]  /*12dc0*/  SHFL.BFLY PT, R89, R95, 0x10, 0x1f ;  /* 0x0e001f005f597f89 */ /* 0x000e2400000e0000 */
[----:B0-----:R-:W-:-:S04]  /*12dd0*/  FADD.FTZ R89, R95, R89 ;  /* 0x000000595f597221 */ /* 0x001fc80000010000 */
[----:B--2---:R-:W-:-:S04]  /*12de0*/  FMUL.FTZ R88, R89, R38 ;  /* 0x0000002659587220 */ /* 0x004fc80000410000 */
        /* <DEDUP_REMOVED lines=58> */
.L_x_25237:
[----:B------:R-:W-:Y:S01]  /*13190*/  FMUL.FTZ R39, R88, R88 ;  /* 0x0000005858277220 */ /* 0x000fe20000410000 */
[----:B------:R-:W2:Y:S01]  /*131a0*/  @!P5 LDC.64 R96, c[0x0][0x3c0] ;  /* 0x0000f000ff60db82 */ /* 0x000ea20000000a00 */
[----:B------:R-:W-:Y:S01]  /*131b0*/  ISETP.NE.AND P0, PT, RZ, UR11, PT ;  /* 0x0000000bff007c0c */ /* 0x000fe2000bf05270 */
[----:B01----:R-:W-:Y:S01]  /*131c0*/  FADD.FTZ R99, R99, R89 ;  /* 0x0000005963637221 */ /* 0x003fe20000010000 */
[----:B-----5:R-:W-:Y:S01]  /*131d0*/  ISETP.GE.AND P1, PT, R37, 0x1, PT ;  /* 0x000000012500780c */ /* 0x020fe20003f26270 */
[----:B------:R-:W-:Y:S01]  /*131e0*/  BSSY.RECONVERGENT B1, `(.L_x_25213) ;  /* 0x00000ad000017945 */ /* 0x000fe20003800200 */
[----:B------:R-:W-:Y:S01]  /*131f0*/  FSEL R39, R39, RZ, P0 ;  /* 0x000000ff27277208 */ /* 0x000fe20000000000 */
[----:B------:R-:W-:Y:S02]  /*13200*/  FFMA.FTZ R38, R99, R38, UR14 ;  /* 0x0000000e63267e23 */ /* 0x000fe40008010026 */
[----:B------:R-:W0:Y:S02]  /*13210*/  @!P5 LDC.64 R94, c[0x0][0x3c8] ;  /* 0x0000f200ff5edb82 */ /* 0x000e240000000a00 */
[----:B------:R-:W-:-:S04]  /*13220*/  FADD.FTZ R38, R38, R39 ;  /* 0x0000002726267221 */ /* 0x000fc80000010000 */
[----:B------:R-:W1:Y:S01]  /*13230*/  MUFU.RSQ R87, R38 ;  /* 0x0000002600577308 */ /* 0x000e620000001400 */
[----:B--2---:R-:W-:-:S05]  /*13240*/  @!P5 IMAD.WIDE R96, R49, 0x4, R96 ;  /* 0x000000043160d825 */ /* 0x004fca00078e0260 */
[----:B------:R2:W-:Y:S01]  /*13250*/  @!P5 STG.E desc[UR8][R96.64], R88 ;  /* 0x000000586000d986 */ /* 0x0005e2000c101908 */
[----:B0-----:R-:W-:-:S05]  /*13260*/  @!P5 IMAD.WIDE R94, R49, 0x4, R94 ;  /* 0x00000004315ed825 */ /* 0x001fca00078e025e */
[----:B-1----:R2:W-:Y:S01]  /*13270*/  @!P5 STG.E desc[UR8][R94.64], R87 ;  /* 0x000000575e00d986 */ /* 0x0025e2000c101908 */
[----:B------:R-:W-:Y:S05]  /*13280*/  @!P1 BRA `(.L_x_25214) ;  /* 0x0000000800889947 */ /* 0x000fea0003800000 */
[----:B------:R-:W-:Y:S01]  /*13290*/  VIADD R37, R37, 0xffffffff ;  /* 0xffffffff25257836 */ /* 0x000fe20000000000 */
[----:B------:R-:W-:Y:S01]  /*132a0*/  BSSY.RECONVERGENT B2, `(.L_x_25215) ;  /* 0x000001f000027945 */ /* 0x000fe20003800200 */
[----:B--2---:R-:W-:Y:S02]  /*132b0*/  FSEL R88, R88, RZ, !P0 ;  /* 0x000000ff58587208 */ /* 0x004fe40004000000 */
        /* <DEDUP_REMOVED lines=9> */
[----:B------:R-:W-:Y:S01]  /*13350*/  FADD.FTZ R102, R15, -R88 ;  /* 0x800000580f667221 */ /* 0x000fe20000010000 */
[----:B------:R-:W-:Y:S02]  /*13360*/  HADD2.F32 R99, -RZ, R73.H1_H1 ;  /* 0x30000049ff637230 */ /* 0x000fe40000004100 */
[C---:B------:R-:W-:Y:S01]  /*13370*/  FMUL.FTZ R101, R87.reuse, R104 ;  /* 0x0000006857657220 */ /* 0x040fe20000410000 */
[----:B------:R-:W-:Y:S02]  /*13380*/  HADD2.F32 R36, -RZ, R46.H0_H0 ;  /* 0x2000002eff247230 */ /* 0x000fe40000004100 */
[----:B------:R-:W-:Y:S01]  /*13390*/  FMUL.FTZ R100, R87, R100 ;  /* 0x0000006457647220 */ /* 0x000fe20000410000 */
[----:B------:R-:W-:-:S02]  /*133a0*/  HADD2.F32 R98, -RZ, R72.H1_H1 ;  /* 0x30000048ff627230 */ /* 0x000fc40000004100 */
[C---:B------:R-:W-:Y:S01]  /*133b0*/  FMUL.FTZ R96, R87.reuse, R96 ;  /* 0x0000006057607220 */ /* 0x040fe20000410000 */
[----:B------:R-:W-:Y:S02]  /*133c0*/  HADD2.F32 R37, -RZ, R103.H0_H0 ;  /* 0x20000067ff257230 */ /* 0x000fe40000004100 */
[----:B------:R-:W-:Y:S01]  /*133d0*/  FMUL.FTZ R95, R87, R102 ;  /* 0x00000066575f7220 */ /* 0x000fe20000410000 */
[----:B------:R-:W-:Y:S02]  /*133e0*/  HADD2.F32 R38, -RZ, R73.H0_H0 ;  /* 0x20000049ff267230 */ /* 0x000fe40000004100 */
[----:B------:R-:W-:Y:S01]  /*133f0*/  FFMA.FTZ R36, R101, R99, R36 ;  /* 0x0000006365247223 */ /* 0x000fe20000010024 */
[----:B------:R-:W-:Y:S02]  /*13400*/  HADD2.F32 R97, -RZ, R47.H0_H0 ;  /* 0x2000002fff617230 */ /* 0x000fe40000004100 */
[----:B------:R-:W-:Y:S01]  /*13410*/  FFMA.FTZ R37, R100, R98, R37 ;  /* 0x0000006264257223 */ /* 0x000fe20000010025 */
[----:B------:R-:W-:-:S02]  /*13420*/  HADD2.F32 R39, -RZ, R72.H0_H0 ;  /* 0x20000048ff277230 */ /* 0x000fc40000004100 */
[----:B------:R-:W-:Y:S02]  /*13430*/  HADD2.F32 R94, -RZ, R103.H1_H1 ;  /* 0x30000067ff5e7230 */ /* 0x000fe40000004100 */
[----:B------:R-:W-:-:S03]  /*13440*/  FFMA.FTZ R38, R96, R38, R97 ;  /* 0x0000002660267223 */ /* 0x000fc60000010061 */
[----:B------:R-:W-:Y:S01]  /*13450*/  FFMA.FTZ R39, R95, R39, R94 ;  /* 0x000000275f277223 */ /* 0x000fe2000001005e */
[C---:B0-----:R-:W-:Y:S01]  /*13460*/  IMAD.WIDE.U32 R110, R89.reuse, 0x10, R110 ;  /* 0x00000010596e7825 */ /* 0x041fe200078e006e */
[----:B------:R-:W-:-:S04]  /*13470*/  IADD3 R89, PT, PT, R89, 0x20, RZ ;  /* 0x0000002059597810 */ /* 0x000fc80007ffe0ff */
[----:B------:R0:W-:Y:S03]  /*13480*/  STG.E.128 desc[UR8][R110.64], R36 ;  /* 0x000000246e007986 */ /* 0x0001e6000c101d08 */
.L_x_25216:
[----:B------:R-:W-:Y:S05]  /*13490*/  BSYNC.RECONVERGENT B2 ;  /* 0x0000000000027941 */ /* 0x000fea0003800200 */
.L_x_25215:
[----:B------:R-:W-:Y:S01]  /*134a0*/  ISETP.GE.U32.AND P0, PT, R52, 0x40, PT ;  /* 0x000000403400780c */ /* 0x000fe20003f06070 */
[----:B------:R-:W-:-:S12]  /*134b0*/  BSSY.RECONVERGENT B2, `(.L_x_25217) ;  /* 0x000001a000027945 */ /* 0x000fd80003800200 */
[----:B------:R-:W-:Y:S05]  /*134c0*/  @!P0 BRA `(.L_x_25218) ;  /* 0x0000000000608947 */ /* 0x000fea0003800000 */
[----:B0-----:R-:W0:Y:S01]  /*134d0*/  LDC.64 R110, c[0x0][0x428] ;  /* 0x00010a00ff6e7b82 */ /* 0x001e220000000a00 */
        /* <DEDUP_REMOVED lines=23> */
.L_x_25218:
[----:B------:R-:W-:Y:S05]  /*13650*/  BSYNC.RECONVERGENT B2 ;  /* 0x0000000000027941 */ /* 0x000fea0003800200 */
.L_x_25217:
[----:B------:R-:W-:Y:S01]  /*13660*/  ISETP.GE.U32.AND P0, PT, R52, 0x60, PT ;  /* 0x000000603400780c */ /* 0x000fe20003f06070 */
[----:B------:R-:W-:-:S12]  /*13670*/  BSSY.RECONVERGENT B2, `(.L_x_25219) ;  /* 0x000001a000027945 */ /* 0x000fd80003800200 */
[----:B------:R-:W-:Y:S05]  /*13680*/  @!P0 BRA `(.L_x_25220) ;  /* 0x0000000000608947 */ /* 0x000fea0003800000 */
[----:B01----:R-:W0:Y:S01]  /*13690*/  LDC.64 R110, c[0x0][0x428] ;  /* 0x00010a00ff6e7b82 */ /* 0x003e220000000a00 */
        /* <DEDUP_REMOVED lines=23> */
.L_x_25220:
[----:B------:R-:W-:Y:S05]  /*13810*/  BSYNC.RECONVERGENT B2 ;  /* 0x0000000000027941 */ /* 0x000fea0003800200 */
.L_x_25219:
[----:B------:R-:W-:Y:S01]  /*13820*/  ISETP.GE.U32.AND P0, PT, R52, 0x80, PT ;  /* 0x000000803400780c */ /* 0x000fe20003f06070 */
[----:B------:R-:W-:-:S12]  /*13830*/  BSSY.RECONVERGENT B2, `(.L_x_25221) ;  /* 0x000001a000027945 */ /* 0x000fd80003800200 */
[----:B------:R-:W-:Y:S05]  /*13840*/  @!P0 BRA `(.L_x_25222) ;  /* 0x0000000000608947 */ /* 0x000fea0003800000 */
[----:B012---:R-:W0:Y:S01]  /*13850*/  LDC.64 R110, c[0x0][0x428] ;  /* 0x00010a00ff6e7b82 */ /* 0x007e220000000a00 */
[--C-:B------:R-:W-:Y:S01]  /*13860*/  FADD.FTZ R104, R24, -R88.reuse ;  /* 0x8000005818687221 */ /* 0x100fe20000010000 */
[--C-:B------:R-:W-:Y:S01]  /*13870*/  FADD.FTZ R100, R25, -R88.reuse ;  /* 0x8000005819647221 */ /* 0x100fe20000010000 */
[--C-:B------:R-:W-:Y:S01]  /*13880*/  FADD.FTZ R96, R26, -R88.reuse ;  /* 0x800000581a607221 */ /* 0x100fe20000010000 */
[----:B------:R-:W-:Y:S01]  /*13890*/  FADD.FTZ R102, R27, -R88 ;  /* 0x800000581b667221 */ /* 0x000fe20000010000 */
        /* <DEDUP_REMOVED lines=19> */
.L_x_25222:
[----:B------:R-:W-:Y:S05]  /*139d0*/  BSYNC.RECONVERGENT B2 ;  /* 0x0000000000027941 */ /* 0x000fea0003800200 */
.L_x_25221:
[----:B------:R-:W-:Y:S01]  /*139e0*/  ISETP.GE.U32.AND P0, PT, R52, 0xa0, PT ;  /* 0x000000a03400780c */ /* 0x000fe20003f06070 */
[----:B------:R-:W-:-:S12]  /*139f0*/  BSSY.RECONVERGENT B2, `(.L_x_25223) ;  /* 0x000001a000027945 */ /* 0x000fd80003800200 */
[----:B------:R-:W-:Y:S05]  /*13a00*/  @!P0 BRA `(.L_x_25224) ;  /* 0x0000000000608947 */ /* 0x000fea0003800000 */
[----:B0123--:R-:W0:Y:S01]  /*13a10*/  LDC.64 R110, c[0x0][0x428] ;  /* 0x00010a00ff6e7b82 */ /* 0x00fe220000000a00 */
        /* <DEDUP_REMOVED lines=23> */
.L_x_25224:
[----:B------:R-:W-:Y:S05]  /*13b90*/  BSYNC.RECONVERGENT B2 ;  /* 0x0000000000027941 */ /* 0x000fea0003800200 */
.L_x_25223:
        /* <DEDUP_REMOVED lines=17> */
.L_x_25214:
[----:B------:R-:W-:Y:S05]  /*13cb0*/  BSYNC.RECONVERGENT B1 ;  /* 0x0000000000017941 */ /* 0x000fea0003800200 */
.L_x_25213:
[----:B01234-:R-:W0:Y:S02]  /*13cc0*/  LDC.64 R36, c[0x0][0x380] ;  /* 0x0000e000ff247b82 */ /* 0x01fe240000000a00 */
[----:B0-----:R-:W-:-:S05]  /*13cd0*/  IMAD R49, R36, 0x4, R49 ;  /* 0x0000000424317824 */ /* 0x001fca00078e0231 */
[----:B------:R-:W-:-:S13]  /*13ce0*/  ISETP.GE.AND P0, PT, R49, R37, PT ;  /* 0x000000253100720c */ /* 0x000fda0003f06270 */
[----:B------:R-:W-:Y:S05]  /*13cf0*/  @!P0 BRA `(.L_x_25225) ;  /* 0xfffffed800248947 */ /* 0x000fea000383ffff */
[----:B------:R-:W-:Y:S05]  /*13d00*/  BSYNC B0 ;  /* 0x0000000000007941 */ /* 0x000fea0003800000 */
.L_x_24857:
[----:B------:R-:W-:Y:S05]  /*13d10*/  EXIT ;  /* 0x000000000000794d */ /* 0x000fea0003800000 */
.L_x_25212:
[----:B0--3--:R-:W-:Y:S01]  /*13d20*/  HFMA2 R94, -RZ, RZ, 0, 1.847743988037109375e-06 ;  /* 0x0000001fff5e7431 */ /* 0x009fe200000001ff */
[----:B------:R-:W-:Y:S01]  /*13d30*/  BSSY B1, `(.L_x_25226) ;  /* 0x0000007000017945 */ /* 0x000fe20003800000 */
[----:B------:R-:W-:Y:S01]  /*13d40*/  MOV R100, R99 ;  /* 0x0000006300647202 */ /* 0x000fe20000000f00 */
[----:B------:R-:W-:Y:S02]  /*13d50*/  IMAD.MOV.U32 R87, RZ, RZ, 0x1 ;  /* 0x00000001ff577424 */ /* 0x000fe400078e00ff */
[----:B------:R-:W-:-:S07]  /*13d60*/  IMAD.MOV.U32 R39, RZ, RZ, -0x1 ;  /* 0xffffffffff277424 */ /* 0x000fce00078e00ff */
[----:B-12--5:R-:W-:Y:S05]  /*13d70*/  WARPSYNC.COLLECTIVE R39, `(.L_x_25227) ;  /* 0x0000000027087348 */ /* 0x026fea0003c00000 */
[----:B-12---:R0:W1:Y:S02]  /*13d80*/  SHFL.BFLY P6, R89, R100, R87, R94 ;  /* 0x0c00005764597389 */ /* 0x00606400000c005e */
[----:B01---5:R-:W-:Y:S05]  /*13d90*/  ENDCOLLECTIVE ;  /* 0x000000000000791b */ /* 0x023fea0003800000 */
.L_x_25227:
[----:B------:R-:W-:Y:S05]  /*13da0*/  BSYNC B1 ;  /* 0x0000000000017941 */ /* 0x000fea0003800000 */
.L_x_25226:
        /* <DEDUP_REMOVED lines=8> */
.L_x_25228:
[----:B------:R-:W-:Y:S02]  /*13e30*/  HFMA2 R87, -RZ, RZ, 0, 2.384185791015625e-07 ;  /* 0x00000004ff577431 */ /* 0x000fe400000001ff */
[----:B------:R-:W-:-:S04]  /*13e40*/  FADD.FTZ R97, R100, R89 ;  /* 0x0000005964617221 */ /* 0x000fc80000010000 */
[----:B------:R-:W-:-:S07]  /*13e50*/  IMAD.MOV.U32 R100, RZ, RZ, R97 ;  /* 0x000000ffff647224 */ /* 0x000fce00078e0061 */
[----:B------:R-:W-:Y:S05]  /*13e60*/  WARPSYNC.COLLECTIVE R39, `(.L_x_25229) ;  /* 0x0000000027087348 */ /* 0x000fea0003c00000 */
[----:B------:R0:W1:Y:S02]  /*13e70*/  SHFL.BFLY P6, R89, R100, R87, R94 ;  /* 0x0c00005764597389 */ /* 0x00006400000c005e */
[----:B01----:R-:W-:Y:S05]  /*13e80*/  ENDCOLLECTIVE ;  /* 0x000000000000791b */ /* 0x003fea0003800000 */
.L_x_25229:
[----:B------:R-:W-:Y:S01]  /*13e90*/  MOV R87, 0x8 ;  /* 0x0000000800577802 */ /* 0x000fe20000000f00 */
[----:B------:R-:W-:-:S04]  /*13ea0*/  FADD.FTZ R96, R97, R89 ;  /* 0x0000005961607221 */ /* 0x000fc80000010000 */
[----:B------:R-:W-:-:S07]  /*13eb0*/  IMAD.MOV.U32 R100, RZ, RZ, R96 ;  /* 0x000000ffff647224 */ /* 0x000fce00078e0060 */
[----:B------:R-:W-:Y:S05]  /*13ec0*/  WARPSYNC.COLLECTIVE R39, `(.L_x_25230) ;  /* 0x0000000027087348 */ /* 0x000fea0003c00000 */
[----:B------:R0:W1:Y:S02]  /*13ed0*/  SHFL.BFLY P6, R89, R100, R87, R94 ;  /* 0x0c00005764597389 */ /* 0x00006400000c005e */
[----:B01----:R-:W-:Y:S05]  /*13ee0*/  ENDCOLLECTIVE ;  /* 0x000000000000791b */ /* 0x003fea0003800000 */
.L_x_25230:
[----:B------:R-:W-:Y:S02]  /*13ef0*/  HFMA2 R87, -RZ, RZ, 0, 9.5367431640625e-07 ;  /* 0x00000010ff577431 */ /* 0x000fe400000001ff */
[----:B------:R-:W-:-:S04]  /*13f00*/  FADD.FTZ R95, R96, R89 ;  /* 0x00000059605f7221 */ /* 0x000fc80000010000 */
[----:B------:R-:W-:-:S07]  /*13f10*/  IMAD.MOV.U32 R100, RZ, RZ, R95 ;  /* 0x000000ffff647224 */ /* 0x000fce00078e005f */
[----:B------:R-:W-:Y:S05]  /*13f20*/  WARPSYNC.COLLECTIVE R39, `(.L_x_25231) ;  /* 0x0000000027087348 */ /* 0x000fea0003c00000 */
[----:B------:R0:W1:Y:S02]  /*13f30*/  SHFL.BFLY P6, R89, R100, R87, R94 ;  /* 0x0c00005764597389 */ /* 0x00006400000c005e */
[----:B01----:R-:W-:Y:S05]  /*13f40*/  ENDCOLLECTIVE ;  /* 0x000000000000791b */ /* 0x003fea0003800000 */
.L_x_25231:
[----:B------:R-:W-:Y:S01]  /*13f50*/  MOV R87, 0x1 ;  /* 0x0000000100577802 */ /* 0x000fe20000000f00 */
        /* <DEDUP_REMOVED lines=52> */
[----:B------:R-:W-:Y:S01]  /*142a0*/  IMAD.MOV.U32 R94, RZ, RZ, 0x1f ;  /* 0x0000001fff5e7424 */ /* 0x000fe200078e00ff */
[----:B------:R-:W-:Y:S02]  /*142b0*/  MOV R39, 0xffffffff ;  /* 0xffffffff00277802 */ /* 0x000fe40000000f00 */
[----:B------:R-:W-:-:S07]  /*142c0*/  IMAD.MOV.U32 R100, RZ, RZ, R95 ;  /* 0x000000ffff647224 */ /* 0x000fce00078e005f */
[----:B------:R-:W-:Y:S05]  /*142d0*/  WARPSYNC.COLLECTIVE R39, `(.L_x_25232) ;  /* 0x0000000027087348 */ /* 0x000fea0003c00000 */
[----:B------:R0:W1:Y:S02]  /*142e0*/  SHFL.BFLY P6, R89, R100, R87, R94 ;  /* 0x0c00005764597389 */ /* 0x00006400000c005e */
[----:B01----:R-:W-:Y:S05]  /*142f0*/  ENDCOLLECTIVE ;  /* 0x000000000000791b */ /* 0x003fea0003800000 */
.L_x_25232:
[----:B------:R-:W-:Y:S02]  /*14300*/  HFMA2 R87, -RZ, RZ, 0, 1.1920928955078125e-07 ;  /* 0x00000002ff577431 */ /* 0x000fe400000001ff */
[----:B------:R-:W-:-:S04]  /*14310*/  FADD.FTZ R96, R95, R89 ;  /* 0x000000595f607221 */ /* 0x000fc80000010000 */
[----:B------:R-:W-:-:S07]  /*14320*/  IMAD.MOV.U32 R100, RZ, RZ, R96 ;  /* 0x000000ffff647224 */ /* 0x000fce00078e0060 */
[----:B------:R-:W-:Y:S05]  /*14330*/  WARPSYNC.COLLECTIVE R39, `(.L_x_25233) ;  /* 0x0000000027087348 */ /* 0x000fea0003c00000 */
[----:B------:R0:W1:Y:S02]  /*14340*/  SHFL.BFLY P6, R89, R100, R87, R94 ;  /* 0x0c00005764597389 */ /* 0x00006400000c005e */
[----:B01----:R-:W-:Y:S05]  /*14350*/  ENDCOLLECTIVE ;  /* 0x000000000000791b */ /* 0x003fea0003800000 */
.L_x_25233:
[----:B------:R-:W-:Y:S01]  /*14360*/  MOV R87, 0x4 ;  /* 0x0000000400577802 */ /* 0x000fe20000000f00 */
[----:B------:R-:W-:-:S04]  /*14370*/  FADD.FTZ R97, R96, R89 ;  /* 0x0000005960617221 */ /* 0x000fc80000010000 */
[----:B------:R-:W-:-:S07]  /*14380*/  IMAD.MOV.U32 R100, RZ, RZ, R97 ;  /* 0x000000ffff647224 */ /* 0x000fce00078e0061 */
[----:B------:R-:W-:Y:S05]  /*14390*/  WARPSYNC.COLLECTIVE R39, `(.L_x_25234) ;  /* 0x0000000027087348 */ /* 0x000fea0003c00000 */
[----:B------:R0:W1:Y:S02]  /*143a0*/  SHFL.BFLY P6, R89, R100, R87, R94 ;  /* 0x0c00005764597389 */ /* 0x00006400000c005e */
[----:B01----:R-:W-:Y:S05]  /*143b0*/  ENDCOLLECTIVE ;  /* 0x000000000000791b */ /* 0x003fea0003800000 */
.L_x_25234:
[----:B------:R-:W-:Y:S02]  /*143c0*/  HFMA2 R87, -RZ, RZ, 0, 4.76837158203125e-07 ;  /* 0x00000008ff577431 */ /* 0x000fe400000001ff */
[----:B------:R-:W-:-:S04]  /*143d0*/  FADD.FTZ R98, R97, R89 ;  /* 0x0000005961627221 */ /* 0x000fc80000010000 */
[----:B------:R-:W-:-:S07]  /*143e0*/  IMAD.MOV.U32 R100, RZ, RZ, R98 ;  /* 0x000000ffff647224 */ /* 0x000fce00078e0062 */
[----:B------:R-:W-:Y:S05]  /*143f0*/  WARPSYNC.COLLECTIVE R39, `(.L_x_25235) ;  /* 0x0000000027087348 */ /* 0x000fea0003c00000 */
[----:B------:R0:W1:Y:S02]  /*14400*/  SHFL.BFLY P6, R89, R100, R87, R94 ;  /* 0x0c00005764597389 */ /* 0x00006400000c005e */
[----:B01----:R-:W-:Y:S05]  /*14410*/  ENDCOLLECTIVE ;  /* 0x000000000000791b */ /* 0x003fea0003800000 */
.L_x_25235:
[----:B------:R-:W-:Y:S01]  /*14420*/  MOV R87, 0x10 ;  /* 0x0000001000577802 */ /* 0x000fe20000000f00 */
[----:B------:R-:W-:-:S04]  /*14430*/  FADD.FTZ R99, R98, R89 ;  /* 0x0000005962637221 */ /* 0x000fc80000010000 */
[----:B------:R-:W-:-:S07]  /*14440*/  IMAD.MOV.U32 R100, RZ, RZ, R99 ;  /* 0x000000ffff647224 */ /* 0x000fce00078e0063 */
[----:B------:R-:W-:Y:S05]  /*14450*/  WARPSYNC.COLLECTIVE R39, `(.L_x_25236) ;  /* 0x0000000027087348 */ /* 0x000fea0003c00000 */
[----:B------:R0:W1:Y:S02]  /*14460*/  SHFL.BFLY P6, R89, R100, R87, R94 ;  /* 0x0c00005764597389 */ /* 0x00006400000c005e */
[----:B01----:R-:W-:Y:S05]  /*14470*/  ENDCOLLECTIVE ;  /* 0x000000000000791b */ /* 0x003fea0003800000 */
.L_x_25236:
[----:B------:R-:W-:Y:S05]  /*14480*/  BRA `(.L_x_25237) ;  /* 0xffffffec00407947 */ /* 0x000fea000383ffff */
.L_x_25238:
        /* <DEDUP_REMOVED lines=15> */
.L_x_28844:


//--------------------- .text._ZN10layer_norm13ln_fwd_kernelINS_13Kernel_traitsI6__halfffffjLj768ELj1ELj4ELj1ELj16ENS_18Kernel_traits_baseILj768ES2_ffffjLj128EEEEELb1ELb1ELb1ELb1EEEvNS_9FwdParamsE --------------------------
	.section	.text._ZN10layer_norm13ln_fwd_kernelINS_13Kernel_traitsI6__halfffffjLj768ELj1ELj4ELj1ELj16ENS_18Kernel_traits_baseILj768ES2_ffffjLj128EEEEELb1ELb1ELb1ELb1EEEvNS_9FwdParamsE,"ax",@progbits
	.align	128
        .global         _ZN10layer_norm13ln_fwd_kernelINS_13Kernel_traitsI6__halfffffjLj768ELj1ELj4ELj1ELj16ENS_18Kernel_traits_baseILj768ES2_ffffjLj128EEEEELb1ELb1ELb1ELb1EEEvNS_9FwdParamsE
        .type           _ZN10layer_norm13ln_fwd_kernelINS_13Kernel_traitsI6__halfffffjLj768ELj1ELj4ELj1ELj16ENS_18Kernel_traits_baseILj768ES2_ffffjLj128EEEEELb1ELb1ELb1ELb1EEEvNS_9FwdParamsE,@function
        .size           _ZN10layer_norm13ln_fwd_kernelINS_13Kernel_traitsI6__halfffffjLj768ELj1ELj4ELj1ELj16ENS_18Kernel_traits_baseILj768ES2_ffffjLj128EEEEELb1ELb1ELb1ELb1EEEvNS_9FwdParamsE,(.L_x_28845 - _ZN10layer_norm13ln_fwd_kernelINS_13Kernel_traitsI6__halfffffjLj768ELj1ELj4ELj1ELj16ENS_18Kernel_traits_baseILj768ES2_ffffjLj128EEEEELb1ELb1ELb1ELb1EEEvNS_9FwdParamsE)
        .other          _ZN10layer_norm13ln_fwd_kernelINS_13Kernel_traitsI6__halfffffjLj768ELj1ELj4ELj1ELj16ENS_18Kernel_traits_baseILj768ES2_ffffjLj128EEEEELb1ELb1ELb1ELb1EEEvNS_9FwdParamsE,@"STO_CUDA_ENTRY STV_DEFAULT"
_ZN10layer_norm13ln_fwd_kernelINS_13Kernel_traitsI6__halfffffjLj768ELj1ELj4ELj1ELj16ENS_18Kernel_traits_baseILj768ES2_ffffjLj128EEEEELb1ELb1ELb1ELb1EEEvNS_9FwdParamsE:
.text._ZN10layer_norm13ln_fwd_kernelINS_13Kernel_traitsI6__halfffffjLj768ELj1ELj4ELj1ELj16ENS_18Kernel_traits_baseILj768ES2_ffffjLj128EEEEELb1ELb1ELb1ELb1EEEvNS_9FwdParamsE:
        /* <DEDUP_REMOVED lines=73> */
.L_x_25239:
        /* <DEDUP_REMOVED lines=22> */
.L_x_25240:
[----:B------:R-:W1:Y:S02]  /*05f0*/  LDCU UR4, c[0x0][0x384] ;  /* 0x00007080ff0477ac */ /* 0x000e640008000800 */
[----:B-1----:R-:W-:-:S13]  /*0600*/  ISETP.GE.AND P0, PT, R53, UR4, PT ;  /* 0x0000000435007c0c */ /* 0x002fda000bf06270 */
[----:B------:R-:W-:Y:S05]  /*0610*/  @P0 EXIT ;  /* 0x000000000000094d */ /* 0x000fea0003800000 */
[----:B-----5:R-:W-:Y:S01]  /*0620*/  IMAD.MOV.U32 R67, RZ, RZ, R12 ;  /* 0x000000ffff437224 */ /* 0x020fe200078e000c */
[--C-:B------:R-:W-:Y:S01]  /*0630*/  SHF.R.U64 R12, R12, 0x10, R13.reuse ;  /* 0x000000100c0c7819 */ /* 0x100fe2000000120d */
[--C-:B------:R-:W-:Y:S01]  /*0640*/  IMAD.MOV.U32 R66, RZ, RZ, R13.reuse ;  /* 0x000000ffff427224 */ /* 0x100fe200078e000d */
[----:B------:R-:W-:Y:S01]  /*0650*/  SHF.R.U32.HI R65, RZ, 0x10, R13 ;  /* 0x00000010ff417819 */ /* 0x000fe2000001160d */
[--C-:B------:R-:W-:Y:S01]  /*0660*/  IMAD.MOV.U32 R78, RZ, RZ, R15.reuse ;  /* 0x000000ffff4e7224 */ /* 0x100fe200078e000f */
[----:B0-----:R-:W-:Y:S01]  /*0670*/  SHF.R.U64 R28, R14, 0x10, R15 ;  /* 0x000000100e1c7819 */ /* 0x001fe2000000120f */
[----:B------:R-:W-:Y:S01]  /*0680*/  IMAD.MOV.U32 R63, RZ, RZ, R17 ;  /* 0x000000ffff3f7224 */ /* 0x000fe200078e0011 */
[----:B------:R-:W-:Y:S01]  /*0690*/  SHF.R.U32.HI R29, RZ, 0x10, R15 ;  /* 0x00000010ff1d7819 */ /* 0x000fe2000001160f */
[----:B------:R-:W-:Y:S01]  /*06a0*/  IMAD.MOV.U32 R82, RZ, RZ, R8 ;  /* 0x000000ffff527224 */ /* 0x000fe200078e0008 */
[----:B------:R-:W-:Y:S01]  /*06b0*/  SHF.R.U64 R61, R16, 0x10, R17 ;  /* 0x00000010103d7819 */ /* 0x000fe20000001211 */
[----:B------:R-:W-:Y:S01]  /*06c0*/  IMAD.MOV.U32 R15, RZ, RZ, R9 ;  /* 0x000000ffff0f7224 */ /* 0x000fe200078e0009 */
[----:B------:R-:W-:Y:S01]  /*06d0*/  SHF.R.U32.HI R13, RZ, 0x10, R17 ;  /* 0x00000010ff0d7819 */ /* 0x000fe20000011611 */
[----:B------:R-:W-:Y:S01]  /*06e0*/  IMAD.MOV.U32 R92, RZ, RZ, R6 ;  /* 0x000000ffff5c7224 */ /* 0x000fe200078e0006 */
[----:B------:R-:W-:Y:S01]  /*06f0*/  SHF.R.U64 R83, R8, 0x10, R9 ;  /* 0x0000001008537819 */ /* 0x000fe20000001209 */
[----:B------:R-:W-:Y:S01]  /*0700*/  IMAD.MOV.U32 R8, RZ, RZ, R5 ;  /* 0x000000ffff087224 */ /* 0x000fe200078e0005 */
[----:B------:R-:W-:Y:S01]  /*0710*/  SHF.R.U32.HI R17, RZ, 0x10, R9 ;  /* 0x00000010ff117819 */ /* 0x000fe20000011609 */
[----:B------:R-:W-:Y:S01]  /*0720*/  IMAD.MOV.U32 R79, RZ, RZ, R14 ;  /* 0x000000ffff4f7224 */ /* 0x000fe200078e000e */
[----:B------:R-:W-:Y:S01]  /*0730*/  MOV R84, R4 ;  /* 0x0000000400547202 */ /* 0x000fe20000000f00 */
[----:B------:R-:W-:Y:S01]  /*0740*/  IMAD.MOV.U32 R80, RZ, RZ, R10 ;  /* 0x000000ffff507224 */ /* 0x000fe200078e000a */
[--C-:B------:R-:W-:Y:S01]  /*0750*/  SHF.R.U64 R90, R4, 0x10, R5.reuse ;  /* 0x00000010045a7819 */ /* 0x100fe20000001205 */
[----:B------:R-:W0:Y:S01]  /*0760*/  LDCU.U8 UR4, c[0x0][0x410] ;  /* 0x00008200ff0477ac */ /* 0x000e220008000000 */
[----:B------:R-:W-:Y:S01]  /*0770*/  SHF.R.U32.HI R9, RZ, 0x10, R5 ;  /* 0x00000010ff097819 */ /* 0x000fe20000011605 */
[----:B------:R-:W-:Y:S01]  /*0780*/  IMAD.MOV.U32 R75, RZ, RZ, R20 ;  /* 0x000000ffff4b7224 */ /* 0x000fe200078e0014 */
[----:B------:R-:W-:Y:S01]  /*0790*/  MOV R5, R7 ;  /* 0x0000000700057202 */ /* 0x000fe20000000f00 */
[----:B------:R-:W-:Y:S01]  /*07a0*/  IMAD.MOV.U32 R73, RZ, RZ, R22 ;  /* 0x000000ffff497224 */ /* 0x000fe200078e0016 */
[--C-:B------:R-:W-:Y:S01]  /*07b0*/  SHF.R.U64 R94, R6, 0x10, R7.reuse ;  /* 0x00000010065e7819 */ /* 0x100fe20000001207 */
[----:B------:R-:W-:Y:S01]  /*07c0*/  IMAD.HI.U32 R6, R52, -0x2daee0ad, RZ ;  /* 0xd2511f5334067827 */ /* 0x000fe200078e00ff */
[----:B------:R-:W-:Y:S01]  /*07d0*/  SHF.R.U32.HI R4, RZ, 0x10, R7 ;  /* 0x00000010ff047819 */ /* 0x000fe20000011607 */
[----:B------:R-:W-:Y:S01]  /*07e0*/  BSSY B0, `(.L_x_25241) ;  /* 0x00012b2000007945 */ /* 0x000fe20003800000 */
[----:B------:R-:W-:Y:S01]  /*07f0*/  MOV R64, R16 ;  /* 0x0000001000407202 */ /* 0x000fe20000000f00 */
[C---:B------:R-:W-:Y:S01]  /*0800*/  IMAD.HI.U32 R7, R55.reuse, -0x326172a9, RZ ;  /* 0xcd9e8d5737077827 */ /* 0x040fe200078e00ff */
[----:B------:R-:W-:Y:S01]  /*0810*/  LOP3.LUT R6, R6, UR7, RZ, 0x3c, !PT ;  /* 0x0000000706067c12 */ /* 0x000fe2000f8e3cff */
[----:B------:R-:W1:Y:S01]  /*0820*/  LDCU UR5, c[0x0][0x404] ;  /* 0x00008080ff0577ac */ /* 0x000e620008000800 */
[----:B------:R-:W-:Y:S01]  /*0830*/  MOV R14, R11 ;  /* 0x0000000b000e7202 */ /* 0x000fe20000000f00 */
[----:B------:R-:W-:Y:S01]  /*0840*/  IMAD.MOV.U32 R69, RZ, RZ, R26 ;  /* 0x000000ffff457224 */ /* 0x000fe200078e001a */
[----:B------:R-:W-:Y:S01]  /*0850*/  LOP3.LUT R7, R0, UR6, R7, 0x96, !PT ;  /* 0x0000000600077c12 */ /* 0x000fe2000f8e9607 */
[----:B------:R-:W-:Y:S01]  /*0860*/  IMAD.MOV.U32 R76, RZ, RZ, R19 ;  /* 0x000000ffff4c7224 */ /* 0x000fe200078e0013 */
[--C-:B------:R-:W-:Y:S01]  /*0870*/  SHF.R.U64 R81, R10, 0x10, R11.reuse ;  /* 0x000000100a517819 */ /* 0x100fe2000000120b */
[----:B------:R-:W-:Y:S01]  /*0880*/  IMAD.HI.U32 R10, R6, -0x326172a9, RZ ;  /* 0xcd9e8d57060a7827 */ /* 0x000fe200078e00ff */
[----:B------:R-:W-:Y:S01]  /*0890*/  SHF.R.U32.HI R16, RZ, 0x10, R11 ;  /* 0x00000010ff107819 */ /* 0x000fe2000001160b */
[----:B------:R-:W2:Y:S01]  /*08a0*/  LDCU UR14, c[0x0][0x448] ;  /* 0x00008900ff0e77ac */ /* 0x000ea20008000800 */
[----:B------:R-:W-:Y:S01]  /*08b0*/  PRMT R66, R12, 0x5410, R66 ;  /* 0x000054100c427816 */ /* 0x000fe20000000042 */
[----:B------:R-:W-:Y:S01]  /*08c0*/  IMAD R11, R55, -0x326172a9, RZ ;  /* 0xcd9e8d57370b7824 */ /* 0x000fe200078e02ff */
[----:B------:R-:W-:Y:S01]  /*08d0*/  PRMT R79, R79, 0x5410, R13 ;  /* 0x000054104f4f7816 */ /* 0x000fe2000000000d */
[----:B------:R-:W-:Y:S01]  /*08e0*/  IMAD R13, R52, -0x2daee0ad, RZ ;  /* 0xd2511f53340d7824 */ /* 0x000fe200078e02ff */
        /* <DEDUP_REMOVED lines=15> */
[----:B------:R-:W-:Y:S01]  /*09e0*/  SHF.R.U64 R96, R44, 0x10, R45 ;  /* 0x000000102c607819 */ /* 0x000fe2000000122d */
[----:B------:R-:W-:Y:S01]  /*09f0*/  IMAD R13, R10, -0x2daee0ad, RZ ;  /* 0xd2511f530a0d7824 */ /* 0x000fe200078e02ff */
[----:B------:R-:W-:Y:S01]  /*0a00*/  LOP3.LUT R6, R11, UR17, R6, 0x96, !PT ;  /* 0x000000110b067c12 */ /* 0x000fe2000f8e9606 */
[----:B------:R-:W-:Y:S01]  /*0a10*/  IMAD R11, R12, -0x326172a9, RZ ;  /* 0xcd9e8d570c0b7824 */ /* 0x000fe200078e02ff */
[----:B------:R-:W-:Y:S01]  /*0a20*/  SHF.R.U64 R106, R42, 0x10, R43 ;  /* 0x000000102a6a7819 */ /* 0x000fe2000000122b */
[----:B------:R-:W-:Y:S01]  /*0a30*/  IMAD.HI.U32 R10, R7, -0x326172a9, RZ ;  /* 0xcd9e8d57070a7827 */ /* 0x000fe200078e00ff */
[----:B------:R-:W-:Y:S02]  /*0a40*/  SHF.R.U64 R108, R38, 0x10, R39 ;  /* 0x00000010266c7819 */ /* 0x000fe40000001227 */
[----:B------:R-:W-:Y:S01]  /*0a50*/  SHF.R.U64 R110, R36, 0x10, R37 ;  /* 0x00000010246e7819 */ /* 0x000fe20000001225 */
[----:B------:R-:W-:Y:S01]  /*0a60*/  IMAD.HI.U32 R12, R6, -0x2daee0ad, RZ ;  /* 0xd2511f53060c7827 */ /* 0x000fe200078e00ff */
[----:B------:R-:W-:-:S02]  /*0a70*/  LOP3.LUT R10, R11, UR19, R10, 0x96, !PT ;  /* 0x000000130b0a7c12 */ /* 0x000fc4000f8e960a */
[----:B------:R-:W-:Y:S01]  /*0a80*/  MOV R77, R18 ;  /* 0x00000012004d7202 */ /* 0x000fe20000000f00 */
[----:B------:R-:W-:Y:S01]  /*0a90*/  IMAD R9, R6, -0x2daee0ad, RZ ;  /* 0xd2511f5306097824 */ /* 0x000fe200078e02ff */
[----:B------:R-:W-:Y:S01]  /*0aa0*/  LOP3.LUT R12, R13, UR20, R12, 0x96, !PT ;  /* 0x000000140d0c7c12 */ /* 0x000fe2000f8e960c */
[----:B------:R-:W-:Y:S01]  /*0ab0*/  IMAD R7, R7, -0x326172a9, RZ ;  /* 0xcd9e8d5707077824 */ /* 0x000fe200078e02ff */
[----:B------:R-:W-:Y:S01]  /*0ac0*/  MOV R71, R24 ;  /* 0x0000001800477202 */ /* 0x000fe20000000f00 */
[----:B------:R-:W-:Y:S01]  /*0ad0*/  IMAD.HI.U32 R8, R10, -0x2daee0ad, RZ ;  /* 0xd2511f530a087827 */ /* 0x000fe200078e00ff */
[----:B------:R-:W-:Y:S02]  /*0ae0*/  SHF.R.U64 R18, R18, 0x10, R19 ;  /* 0x0000001012127819 */ /* 0x000fe40000001213 */
[----:B------:R-:W-:Y:S01]  /*0af0*/  MOV R74, R21 ;  /* 0x00000015004a7202 */ /* 0x000fe20000000f00 */
        /* <DEDUP_REMOVED lines=9> */
[----:B------:R-:W-:Y:S01]  /*0b90*/  SHF.R.U64 R22, R22, 0x10, R23 ;  /* 0x0000001016167819 */ /* 0x000fe20000001217 */
[----:B------:R-:W-:Y:S01]  /*0ba0*/  IMAD.HI.U32 R7, R6, -0x2daee0ad, RZ ;  /* 0xd2511f5306077827 */ /* 0x000fe200078e00ff */
[----:B------:R-:W-:-:S02]  /*0bb0*/  LOP3.LUT R4, R5, UR23, R4, 0x96, !PT ;  /* 0x0000001705047c12 */ /* 0x000fc4000f8e9604 */
[----:B------:R-:W-:Y:S01]  /*0bc0*/  SHF.R.U64 R24, R24, 0x10, R25 ;  /* 0x0000001018187819 */ /* 0x000fe20000001219 */
[----:B------:R-:W-:Y:S01]  /*0bd0*/  IMAD R9, R6, -0x2daee0ad, RZ ;  /* 0xd2511f5306097824 */ /* 0x000fe200078e02ff */
[----:B------:R-:W-:Y:S01]  /*0be0*/  LOP3.LUT R7, R10, UR24, R7, 0x96, !PT ;  /* 0x000000180a077c12 */ /* 0x000fe2000f8e9607 */
[----:B------:R-:W-:Y:S01]  /*0bf0*/  IMAD R8, R8, -0x326172a9, RZ ;  /* 0xcd9e8d5708087824 */ /* 0x000fe200078e02ff */
[----:B------:R-:W-:Y:S01]  /*0c00*/  SHF.R.U32.HI R10, RZ, 0x10, R43 ;  /* 0x00000010ff0a7819 */ /* 0x000fe2000001162b */
[----:B------:R-:W-:Y:S01]  /*0c10*/  IMAD.HI.U32 R6, R4, -0x2daee0ad, RZ ;  /* 0xd2511f5304067827 */ /* 0x000fe200078e00ff */
[----:B------:R-:W-:Y:S02]  /*0c20*/  MOV R68, R27 ;  /* 0x0000001b00447202 */ /* 0x000fe40000000f00 */
        /* <DEDUP_REMOVED lines=60> */
[----:B0-----:R-:W-:Y:S02]  /*0ff0*/  ISETP.NE.AND P2, PT, RZ, UR4, PT ;  /* 0x00000004ff007c0c */ /* 0x001fe4000bf45270 */
[----:B------:R-:W-:-:S02]  /*1000*/  LOP3.LUT R56, R7, UR32, R56, 0x96, !PT ;  /* 0x0000002007387c12 */ /* 0x000fc4000f8e9638 */
[----:B------:R-:W-:Y:S02]  /*1010*/  LOP3.LUT R57, R8, UR31, R57, 0x96, !PT ;  /* 0x0000001f08397c12 */ /* 0x000fe4000f8e9639 */
[----:B-1234-:R-:W-:-:S07]  /*1020*/  LOP3.LUT R58, R58, 0x3, RZ, 0xc0, !PT ;  /* 0x000000033a3a7812 */ /* 0x01efce00078ec0ff */
.L_x_25587:
        /* <DEDUP_REMOVED lines=32> */
[----:B--2---:R-:W-:Y:S01]  /*1230*/  @!P3 MOV R12, R8 ;  /* 0x00000008000cb202 */ /* 0x004fe20000000f00 */
        /* <DEDUP_REMOVED lines=17> */
.L_x_25248:
        /* <DEDUP_REMOVED lines=13> */
.L_x_25250:
[----:B------:R-:W-:Y:S05]  /*1420*/  BSYNC.RECONVERGENT B4 ;  /* 0x0000000000047941 */ /* 0x000fea0003800200 */
.L_x_25249:
        /* <DEDUP_REMOVED lines=42> */
.L_x_25247:
[----:B------:R-:W-:Y:S05]  /*16d0*/  BSYNC.RECONVERGENT B3 ;  /* 0x0000000000037941 */ /* 0x000fea0003800200 */
.L_x_25246:
        /* <DEDUP_REMOVED lines=11> */
.L_x_25245:
[----:B------:R-:W-:Y:S05]  /*1790*/  BSYNC.RECONVERGENT B2 ;  /* 0x0000000000027941 */ /* 0x000fea0003800200 */
.L_x_25244:
        /* <DEDUP_REMOVED lines=17> */
.L_x_25255:
        /* <DEDUP_REMOVED lines=13> */
.L_x_25257:
[----:B------:R-:W-:Y:S05]  /*1980*/  BSYNC.RECONVERGENT B4 ;  /* 0x0000000000047941 */ /* 0x000fea0003800200 */
.L_x_25256:
        /* <DEDUP_REMOVED lines=43> */
.L_x_25254:
[----:B------:R-:W-:Y:S05]  /*1c40*/  BSYNC.RECONVERGENT B3 ;  /* 0x0000000000037941 */ /* 0x000fea0003800200 */
.L_x_25253:
        /* <DEDUP_REMOVED lines=11> */
.L_x_25252:
[----:B------:R-:W-:Y:S05]  /*1d00*/  BSYNC.RECONVERGENT B2 ;  /* 0x0000000000027941 */ /* 0x000fea0003800200 */
.L_x_25251:
        /* <DEDUP_REMOVED lines=17> */
.L_x_25262:
        /* <DEDUP_REMOVED lines=13> */
.L_x_25264:
[----:B------:R-:W-:Y:S05]  /*1ef0*/  BSYNC.RECONVERGENT B4 ;  /* 0x0000000000047941 */ /* 0x000fea0003800200 */
.L_x_25263:
        /* <DEDUP_REMOVED lines=43> */
.L_x_25261:
[----:B------:R-:W-:Y:S05]  /*21b0*/  BSYNC.RECONVERGENT B3 ;  /* 0x0000000000037941 */ /* 0x000fea0003800200 */
.L_x_25260:
[----:B------:R-:W-:Y:S01]  /*21c0*/  I2FP.F32.U32 R14, R17 ;  /* 0x00000011000e7245 */ /* 0x000fe20000201000 */
[----:B------:R-:W-:Y:S02]  /*21d0*/  HFMA2 R17, -RZ, RZ, 0.1171875, 0 ;  /* 0x2f800000ff117431 */ /* 0x000fe400000001ff */
        /* <DEDUP_REMOVED lines=9> */
.L_x_25259:
[----:B------:R-:W-:Y:S05]  /*2270*/  BSYNC.RECONVERGENT B2 ;  /* 0x0000000000027941 */ /* 0x000fea0003800200 */
.L_x_25258:
        /* <DEDUP_REMOVED lines=16> */
.L_x_25268:
        /* <DEDUP_REMOVED lines=13> */
.L_x_25270:
[----:B------:R-:W-:Y:S05]  /*2450*/  BSYNC.RECONVERGENT B3 ;  /* 0x0000000000037941 */ /* 0x000fea0003800200 */
.L_x_25269:
        /* <DEDUP_REMOVED lines=43> */
.L_x_25267:
[----:B------:R-:W-:Y:S05]  /*2710*/  BSYNC.RECONVERGENT B2 ;  /* 0x0000000000027941 */ /* 0x000fea0003800200 */
.L_x_25266:
        /* <DEDUP_REMOVED lines=10> */
[----:B------:R-:W-:Y:S01]  /*27c0*/  PRMT R65, R16, 0x7610, R65 ;  /* 0x0000761010417816 */ /* 0x000fe20000000041 */
[----:B------:R-:W-:Y:S06]  /*27d0*/  BRA `(.L_x_25265) ;  /* 0x0000001400747947 */ /* 0x000fec0003800000 */
.L_x_25243:
        /* <DEDUP_REMOVED lines=21> */
.L_x_25275:
        /* <DEDUP_REMOVED lines=13> */
.L_x_25277:
[----:B------:R-:W-:Y:S05]  /*2a00*/  BSYNC.RECONVERGENT B4 ;  /* 0x0000000000047941 */ /* 0x000fea0003800200 */
.L_x_25276:
        /* <DEDUP_REMOVED lines=42> */
.L_x_25274:
[----:B------:R-:W-:Y:S05]  /*2cb0*/  BSYNC.RECONVERGENT B3 ;  /* 0x0000000000037941 */ /* 0x000fea0003800200 */
.L_x_25273:
[----:B------:R-:W-:Y:S01]  /*2cc0*/  I2FP.F32.U32 R12, R12 ;  /* 0x0000000c000c7245 */ /* 0x000fe20000201000 */
[----:B------:R-:W-:Y:S02]  /*2cd0*/  IMAD.MOV.U32 R13, RZ, RZ, 0x2f800000 ;  /* 0x2f800000ff0d7424 */ /* 0x000fe400078e00ff */
[----:B-----5:R-:W-:Y:S01]  /*2ce0*/  FMUL.FTZ R15, R4, UR13 ;  /* 0x0000000d040f7c20 */ /* 0x020fe20008410000 */
[----:B------:R-:W-:Y:S02]  /*2cf0*/  HADD2.F32 R17, -RZ, R79.H0_H0 ;  /* 0x2000004fff117230 */ /* 0x000fe40000004100 */
[----:B------:R-:W-:Y:S01]  /*2d00*/  FFMA.FTZ R12, R12, R13, 1.1641532182693481445e-10 ;  /* 0x2f0000000c0c7423 */ /* 0x000fe2000001000d */
[----:B------:R-:W-:-:S04]  /*2d10*/  FMUL.FTZ R15, R15, UR12 ;  /* 0x0000000c0f0f7c20 */ /* 0x000fc80008410000 */
[----:B------:R-:W-:-:S04]  /*2d20*/  FSETP.GTU.FTZ.AND P3, PT, R12, UR5, PT ;  /* 0x000000050c007c0b */ /* 0x000fc8000bf7c000 */
[----:B------:R-:W-:Y:S02]  /*2d30*/  FSEL R12, R15, RZ, !P3 ;  /* 0x000000ff0f0c7208 */ /* 0x000fe40005800000 */
[----:B------:R-:W-:-:S03]  /*2d40*/  SEL R13, RZ, 0x1, P3 ;  /* 0x00000001ff0d7807 */ /* 0x000fc60001800000 */
[----:B------:R-:W-:Y:S01]  /*2d50*/  FMUL.FTZ R12, R12, R17 ;  /* 0x000000110c0c7220 */ /* 0x000fe20000410000 */
[----:B------:R-:W-:-:S07]  /*2d60*/  PRMT R61, R13, 0x7610, R61 ;  /* 0x000076100d3d7816 */ /* 0x000fce000000003d */
.L_x_25272:
[----:B------:R-:W-:Y:S05]  /*2d70*/  BSYNC.RECONVERGENT B2 ;  /* 0x0000000000027941 */ /* 0x000fea0003800200 */
.L_x_25271:
        /* <DEDUP_REMOVED lines=17> */
.L_x_25282:
        /* <DEDUP_REMOVED lines=13> */
.L_x_25284:
[----:B------:R-:W-:Y:S05]  /*2f60*/  BSYNC.RECONVERGENT B4 ;  /* 0x0000000000047941 */ /* 0x000fea0003800200 */
.L_x_25283:
        /* <DEDUP_REMOVED lines=43> */
.L_x_25281:
[----:B------:R-:W-:Y:S05]  /*3220*/  BSYNC.RECONVERGENT B3 ;  /* 0x0000000000037941 */ /* 0x000fea0003800200 */
.L_x_25280:
[----:B------:R-:W-:Y:S01]  /*3230*/  HFMA2 R14, -RZ, RZ, 0.1171875, 0 ;  /* 0x2f800000ff0e7431 */ /* 0x000fe200000001ff */
        /* <DEDUP_REMOVED lines=10> */
.L_x_25279:
[----:B------:R-:W-:Y:S05]  /*32e0*/  BSYNC.RECONVERGENT B2 ;  /* 0x0000000000027941 */ /* 0x000fea0003800200 */
.L_x_25278:
        /* <DEDUP_REMOVED lines=17> */
.L_x_25289:
        /* <DEDUP_REMOVED lines=13> */
.L_x_25291:
[----:B------:R-:W-:Y:S05]  /*34d0*/  BSYNC.RECONVERGENT B4 ;  /* 0x0000000000047941 */ /* 0x000fea0003800200 */
.L_x_25290:
        /* <DEDUP_REMOVED lines=43> */
.L_x_25288:
[----:B------:R-:W-:Y:S05]  /*3790*/  BSYNC.RECONVERGENT B3 ;  /* 0x0000000000037941 */ /* 0x000fea0003800200 */
.L_x_25287:
        /* <DEDUP_REMOVED lines=11> */
.L_x_25286:
[----:B------:R-:W-:Y:S05]  /*3850*/  BSYNC.RECONVERGENT B2 ;  /* 0x0000000000027941 */ /* 0x000fea0003800200 */
.L_x_25285:
        /* <DEDUP_REMOVED lines=16> */
.L_x_25294:
        /* <DEDUP_REMOVED lines=13> */
.L_x_25296:
[----:B------:R-:W-:Y:S05]  /*3a30*/  BSYNC.RECONVERGENT B3 ;  /* 0x0000000000037941 */ /* 0x000fea0003800200 */
.L_x_25295:
        /* <DEDUP_REMOVED lines=43> */
.L_x_25293:
[----:B------:R-:W-:Y:S05]  /*3cf0*/  BSYNC.RECONVERGENT B2 ;  /* 0x0000000000027941 */ /* 0x000fea0003800200 */
.L_x_25292:
        /* <DEDUP_REMOVED lines=11> */
.L_x_25265:
[----:B------:R-:W-:Y:S05]  /*3db0*/  BSYNC.RECONVERGENT B1 ;  /* 0x0000000000017941 */ /* 0x000fea0003800200 */
.L_x_25242:
[----:B------:R-:W0:Y:S01]  /*3dc0*/  LDC.64 R86, c[0x0][0x3a8] ;  /* 0x0000ea00ff567b82 */ /* 0x000e220000000a00 */
[----:B------:R-:W-:Y:S01]  /*3dd0*/  IADD3 R25, PT, PT, R49, 0x20, RZ ;  /* 0x0000002031197810 */ /* 0x000fe20007ffe0ff */
        /* <DEDUP_REMOVED lines=9> */
[----:B0-----:R-:W0:Y:S01]  /*3e70*/  LDC.64 R20, c[0x0][0x3b0] ;  /* 0x0000ec00ff147b82 */ /* 0x001e220000000a00 */
[----:B------:R-:W-:Y:S01]  /*3e80*/  IMAD.U32 R26, R64, 0x10000, RZ ;  /* 0x00010000401a7824 */ /* 0x000fe200078e00ff */
[----:B------:R-:W-:Y:S02]  /*3e90*/  LOP3.LUT R24, R65, 0xffff, RZ, 0xc0, !PT ;  /* 0x0000ffff41187812 */ /* 0x000fe400078ec0ff */
[----:B------:R-:W-:Y:S02]  /*3ea0*/  LOP3.LUT R29, R63, 0xff, RZ, 0xc0, !PT ;  /* 0x000000ff3f1d7812 */ /* 0x000fe400078ec0ff */
[----:B------:R-:W-:-:S05]  /*3eb0*/  LOP3.LUT R27, R26, 0xff0000, RZ, 0xc0, !PT ;  /* 0x00ff00001a1b7812 */ /* 0x000fca00078ec0ff */
[----:B------:R-:W-:Y:S01]  /*3ec0*/  IMAD R24, R24, 0x1000000, R27 ;  /* 0x0100000018187824 */ /* 0x000fe200078e021b */
[----:B------:R-:W-:-:S04]  /*3ed0*/  LOP3.LUT R27, R61, 0xff, RZ, 0xc0, !PT ;  /* 0x000000ff3d1b7812 */ /* 0x000fc800078ec0ff */
[----:B------:R-:W-:-:S05]  /*3ee0*/  LEA R24, R29, R24, 0x8 ;  /* 0x000000181d187211 */ /* 0x000fca00078e40ff */
[----:B------:R-:W-:Y:S02]  /*3ef0*/  IMAD.IADD R27, R24, 0x1, R27 ;  /* 0x00000001181b7824 */ /* 0x000fe400078e021b */
[----:B0-----:R-:W-:-:S05]  /*3f00*/  IMAD.WIDE.U32 R20, R35, 0x4, R20 ;  /* 0x0000000423147825 */ /* 0x001fca00078e0014 */
[----:B------:R1:W-:Y:S02]  /*3f10*/  STG.E desc[UR8][R20.64], R27 ;  /* 0x0000001b14007986 */ /* 0x0003e4000c101908 */
.L_x_25298:
[----:B------:R-:W-:Y:S05]  /*3f20*/  BSYNC.RECONVERGENT B1 ;  /* 0x0000000000017941 */ /* 0x000fea0003800200 */
.L_x_25297:
[----:B-----5:R2:W5:Y:S04]  /*3f30*/  @P1 LDG.E.128 R4, desc[UR8][R18.64] ;  /* 0x0000000812041981 */ /* 0x020568000c1e1d00 */
        /* <DEDUP_REMOVED lines=25> */
.L_x_25305:
[----:B------:R-:W-:Y:S01]  /*40d0*/  VIADD R52, R52, 0x1 ;  /* 0x0000000134347836 */ /* 0x000fe20000000000 */
[----:B------:R-:W-:Y:S03]  /*40e0*/  BSSY.RECONVERGENT B4, `(.L_x_25306) ;  /* 0x000000c000047945 */ /* 0x000fe60003800200 */
[C---:B-1----:R-:W-:Y:S01]  /*40f0*/  IMAD.WIDE.U32 R26, R52.reuse, -0x2daee0ad, RZ ;  /* 0xd2511f53341a7825 */ /* 0x042fe200078e00ff */
        /* <DEDUP_REMOVED lines=10> */
.L_x_25307:
[----:B------:R-:W-:Y:S05]  /*41a0*/  BSYNC.RECONVERGENT B4 ;  /* 0x0000000000047941 */ /* 0x000fea0003800200 */
.L_x_25306:
[----:B------:R-:W-:Y:S01]  /*41b0*/  IMAD.WIDE.U32 R18, R55, -0x326172a9, RZ ;  /* 0xcd9e8d5737127825 */ /* 0x000fe200078e00ff */
[----:B------:R-:W-:-:S04]  /*41c0*/  LOP3.LUT R16, R59, UR7, R27, 0x96, !PT ;  /* 0x000000073b107c12 */ /* 0x000fc8000f8e961b */
        /* <DEDUP_REMOVED lines=40> */
.L_x_25304:
[----:B------:R-:W-:Y:S05]  /*4450*/  BSYNC.RECONVERGENT B3 ;  /* 0x0000000000037941 */ /* 0x000fea0003800200 */
.L_x_25303:
[----:B------:R-:W-:Y:S01]  /*4460*/  HFMA2 R17, -RZ, RZ, 0.1171875, 0 ;  /* 0x2f800000ff117431 */ /* 0x000fe200000001ff */
[----:B------:R-:W-:Y:S01]  /*4470*/  I2FP.F32.U32 R16, R16 ;  /* 0x0000001000107245 */ /* 0x000fe20000201000 */
[----:B------:R-:W-:-:S04]  /*4480*/  FMUL.FTZ R19, R4, UR13 ;  /* 0x0000000d04137c20 */ /* 0x000fc80008410000 */
[----:B------:R-:W-:Y:S01]  /*4490*/  FMUL.FTZ R19, R19, UR12 ;  /* 0x0000000c13137c20 */ /* 0x000fe20008410000 */
[----:B------:R-:W-:-:S05]  /*44a0*/  FFMA.FTZ R16, R16, R17, 1.1641532182693481445e-10 ;  /* 0x2f00000010107423 */ /* 0x000fca0000010011 */
[----:B------:R-:W-:Y:S01]  /*44b0*/  FSETP.GTU.FTZ.AND P4, PT, R16, UR5, PT ;  /* 0x0000000510007c0b */ /* 0x000fe2000bf9c000 */
[----:B------:R-:W-:-:S03]  /*44c0*/  HADD2.F32 R16, -RZ, R77.H0_H0 ;  /* 0x2000004dff107230 */ /* 0x000fc60000004100 */
[----:B------:R-:W-:Y:S02]  /*44d0*/  FSEL R19, R19, RZ, !P4 ;  /* 0x000000ff13137208 */ /* 0x000fe40006000000 */
[----:B------:R-:W-:-:S03]  /*44e0*/  SEL R17, RZ, 0x1, P4 ;  /* 0x00000001ff117807 */ /* 0x000fc60002000000 */
[----:B------:R-:W-:Y:S01]  /*44f0*/  FFMA.FTZ R16, R19, R16, R8 ;  /* 0x0000001013107223 */ /* 0x000fe20000010008 */
[----:B------:R-:W-:-:S07]  /*4500*/  PRMT R61, R17, 0x7610, R61 ;  /* 0x00007610113d7816 */ /* 0x000fce000000003d */
.L_x_25302:
[----:B------:R-:W-:Y:S05]  /*4510*/  BSYNC.RECONVERGENT B2 ;  /* 0x0000000000027941 */ /* 0x000fea0003800200 */
.L_x_25301:
        /* <DEDUP_REMOVED lines=17> */
.L_x_25312:
        /* <DEDUP_REMOVED lines=13> */
.L_x_25314:
[----:B------:R-:W-:Y:S05]  /*4700*/  BSYNC.RECONVERGENT B4 ;  /* 0x0000000000047941 */ /* 0x000fea0003800200 */
.L_x_25313:
[----:B------:R-:W-:Y:S01]  /*4710*/  IMAD.WIDE.U32 R22, R55, -0x326172a9, RZ ;  /* 0xcd9e8d5737167825 */ /* 0x000fe200078e00ff */
[----:B------:R-:W-:-:S03]  /*4720*/  LOP3.LUT R18, R59, UR7, R29, 0x96, !PT ;  /* 0x000000073b127c12 */ /* 0x000fc6000f8e961d */
[----:B------:R-:W-:Y:S01]  /*4730*/  IMAD.MOV.U32 R17, RZ, RZ, R26 ;  /* 0x000000ffff117224 */ /* 0x000fe200078e001a */
        /* <DEDUP_REMOVED lines=40> */
.L_x_25311:
[----:B------:R-:W-:Y:S05]  /*49c0*/  BSYNC.RECONVERGENT B3 ;  /* 0x0000000000037941 */ /* 0x000fea0003800200 */
.L_x_25310:
[----:B------:R-:W-:Y:S01]  /*49d0*/  I2FP.F32.U32 R17, R17 ;  /* 0x0000001100117245 */ /* 0x000fe20000201000 */
[----:B------:R-:W-:Y:S02]  /*49e0*/  IMAD.MOV.U32 R18, RZ, RZ, 0x2f800000 ;  /* 0x2f800000ff127424 */ /* 0x000fe400078e00ff */
[----:B01----:R-:W-:Y:S02]  /*49f0*/  FMUL.FTZ R20, R5, UR13 ;  /* 0x0000000d05147c20 */ /* 0x003fe40008410000 */
        /* <DEDUP_REMOVED lines=8> */
.L_x_25309:
[----:B------:R-:W-:Y:S05]  /*4a80*/  BSYNC.RECONVERGENT B2 ;  /* 0x0000000000027941 */ /* 0x000fea0003800200 */
.L_x_25308:
[----:B------:R-:W-:Y:S01]  /*4a90*/  BSSY.RECONVERGENT B2, `(.L_x_25315) ;  /* 0x0000056000027945 */ /* 0x000fe20003800200 */
[----:B01----:R-:W-:Y:S01]  /*4aa0*/  MOV R20, R19 ;  /* 0x0000001300147202 */ /* 0x003fe20000000f00 */
        /* <DEDUP_REMOVED lines=15> */
.L_x_25319:
        /* <DEDUP_REMOVED lines=13> */
.L_x_25321:
[----:B------:R-:W-:Y:S05]  /*4c70*/  BSYNC.RECONVERGENT B4 ;  /* 0x0000000000047941 */ /* 0x000fea0003800200 */
.L_x_25320:
        /* <DEDUP_REMOVED lines=41> */
[----:B------:R-:W-:Y:S01]  /*4f10*/  LOP3.LUT R56, R56, UR32, R19, 0x96, !PT ;  /* 0x0000002038387c12 */ /* 0x000fe2000f8e9613 */
[----:B------:R-:W-:-:S07]  /*4f20*/  IMAD.MOV.U32 R26, RZ, RZ, R18 ;  /* 0x000000ffff1a7224 */ /* 0x000fce00078e0012 */
.L_x_25318:
[----:B------:R-:W-:Y:S05]  /*4f30*/  BSYNC.RECONVERGENT B3 ;  /* 0x0000000000037941 */ /* 0x000fea0003800200 */
.L_x_25317:
        /* <DEDUP_REMOVED lines=11> */
.L_x_25316:
[----:B------:R-:W-:Y:S05]  /*4ff0*/  BSYNC.RECONVERGENT B2 ;  /* 0x0000000000027941 */ /* 0x000fea0003800200 */
.L_x_25315:
        /* <DEDUP_REMOVED lines=16> */
.L_x_25325:
        /* <DEDUP_REMOVED lines=13> */
.L_x_25327:
[----:B------:R-:W-:Y:S05]  /*51d0*/  BSYNC.RECONVERGENT B3 ;  /* 0x0000000000037941 */ /* 0x000fea0003800200 */
.L_x_25326:
        /* <DEDUP_REMOVED lines=43> */
.L_x_25324:
[----:B------:R-:W-:Y:S05]  /*5490*/  BSYNC.RECONVERGENT B2 ;  /* 0x0000000000027941 */ /* 0x000fea0003800200 */
.L_x_25323:
        /* <DEDUP_REMOVED lines=12> */
.L_x_25300:
        /* <DEDUP_REMOVED lines=21> */
.L_x_25332:
        /* <DEDUP_REMOVED lines=13> */
.L_x_25334:
[----:B------:R-:W-:Y:S05]  /*5780*/  BSYNC.RECONVERGENT B4 ;  /* 0x0000000000047941 */ /* 0x000fea0003800200 */
.L_x_25333:
        /* <DEDUP_REMOVED lines=42> */
.L_x_25331:
[----:B------:R-:W-:Y:S05]  /*5a30*/  BSYNC.RECONVERGENT B3 ;  /* 0x0000000000037941 */ /* 0x000fea0003800200 */
.L_x_25330:
[----:B------:R-:W-:Y:S01]  /*5a40*/  HFMA2 R17, -RZ, RZ, 0.1171875, 0 ;  /* 0x2f800000ff117431 */ /* 0x000fe200000001ff */
[----:B------:R-:W-:Y:S01]  /*5a50*/  I2FP.F32.U32 R16, R16 ;  /* 0x0000001000107245 */ /* 0x000fe20000201000 */
[----:B-----5:R-:W-:Y:S01]  /*5a60*/  FMUL.FTZ R19, R4, UR13 ;  /* 0x0000000d04137c20 */ /* 0x020fe20008410000 */
[----:B01----:R-:W-:-:S03]  /*5a70*/  HADD2.F32 R21, -RZ, R77.H0_H0 ;  /* 0x2000004dff157230 */ /* 0x003fc60000004100 */
[----:B------:R-:W-:Y:S01]  /*5a80*/  FMUL.FTZ R19, R19, UR12 ;  /* 0x0000000c13137c20 */ /* 0x000fe20008410000 */
[----:B------:R-:W-:-:S05]  /*5a90*/  FFMA.FTZ R16, R16, R17, 1.1641532182693481445e-10 ;  /* 0x2f00000010107423 */ /* 0x000fca0000010011 */
[----:B------:R-:W-:-:S04]  /*5aa0*/  FSETP.GTU.FTZ.AND P3, PT, R16, UR5, PT ;  /* 0x0000000510007c0b */ /* 0x000fc8000bf7c000 */
[----:B------:R-:W-:Y:S02]  /*5ab0*/  FSEL R16, R19, RZ, !P3 ;  /* 0x000000ff13107208 */ /* 0x000fe40005800000 */
[----:B------:R-:W-:-:S03]  /*5ac0*/  SEL R17, RZ, 0x1, P3 ;  /* 0x00000001ff117807 */ /* 0x000fc60001800000 */
[----:B------:R-:W-:Y:S01]  /*5ad0*/  FMUL.FTZ R16, R21, R16 ;  /* 0x0000001015107220 */ /* 0x000fe20000410000 */
[----:B------:R-:W-:-:S07]  /*5ae0*/  PRMT R61, R17, 0x7610, R61 ;  /* 0x00007610113d7816 */ /* 0x000fce000000003d */
.L_x_25329:
[----:B------:R-:W-:Y:S05]  /*5af0*/  BSYNC.RECONVERGENT B2 ;  /* 0x0000000000027941 */ /* 0x000fea0003800200 */
.L_x_25328:
        /* <DEDUP_REMOVED lines=17> */
.L_x_25339:
        /* <DEDUP_REMOVED lines=13> */
.L_x_25341:
[----:B------:R-:W-:Y:S05]  /*5ce0*/  BSYNC.RECONVERGENT B4 ;  /* 0x0000000000047941 */ /* 0x000fea0003800200 */
.L_x_25340:
        /* <DEDUP_REMOVED lines=43> */
.L_x_25338:
[----:B------:R-:W-:Y:S05]  /*5fa0*/  BSYNC.RECONVERGENT B3 ;  /* 0x0000000000037941 */ /* 0x000fea0003800200 */
.L_x_25337:
[----:B------:R-:W-:Y:S01]  /*5fb0*/  HFMA2 R18, -RZ, RZ, 0.1171875, 0 ;  /* 0x2f800000ff127431 */ /* 0x000fe200000001ff */
[----:B------:R-:W-:Y:S01]  /*5fc0*/  I2FP.F32.U32 R17, R17 ;  /* 0x0000001100117245 */ /* 0x000fe20000201000 */
[----:B01---5:R-:W-:Y:S01]  /*5fd0*/  FMUL.FTZ R20, R5, UR13 ;  /* 0x0000000d05147c20 */ /* 0x023fe20008410000 */
        /* <DEDUP_REMOVED lines=8> */
.L_x_25336:
[----:B------:R-:W-:Y:S05]  /*6060*/  BSYNC.RECONVERGENT B2 ;  /* 0x0000000000027941 */ /* 0x000fea0003800200 */
.L_x_25335:
        /* <DEDUP_REMOVED lines=17> */
.L_x_25346:
        /* <DEDUP_REMOVED lines=13> */
.L_x_25348:
[----:B------:R-:W-:Y:S05]  /*6250*/  BSYNC.RECONVERGENT B4 ;  /* 0x0000000000047941 */ /* 0x000fea0003800200 */
.L_x_25347:
        /* <DEDUP_REMOVED lines=43> */
.L_x_25345:
[----:B------:R-:W-:Y:S05]  /*6510*/  BSYNC.RECONVERGENT B3 ;  /* 0x0000000000037941 */ /* 0x000fea0003800200 */
.L_x_25344:
        /* <DEDUP_REMOVED lines=11> */
.L_x_25343:
[----:B------:R-:W-:Y:S05]  /*65d0*/  BSYNC.RECONVERGENT B2 ;  /* 0x0000000000027941 */ /* 0x000fea0003800200 */
.L_x_25342:
        /* <DEDUP_REMOVED lines=16> */
.L_x_25351:
        /* <DEDUP_REMOVED lines=13> */
.L_x_25353:
[----:B------:R-:W-:Y:S05]  /*67b0*/  BSYNC.RECONVERGENT B3 ;  /* 0x0000000000037941 */ /* 0x000fea0003800200 */
.L_x_25352:
        /* <DEDUP_REMOVED lines=43> */
.L_x_25350:
[----:B------:R-:W-:Y:S05]  /*6a70*/  BSYNC.RECONVERGENT B2 ;  /* 0x0000000000027941 */ /* 0x000fea0003800200 */
.L_x_25349:
        /* <DEDUP_REMOVED lines=11> */
.L_x_25322:
[----:B------:R-:W-:Y:S05]  /*6b30*/  BSYNC.RECONVERGENT B1 ;  /* 0x0000000000017941 */ /* 0x000fea0003800200 */
.L_x_25299:
[----:B------:R-:W-:Y:S01]  /*6b40*/  IMAD.WIDE.U32 R24, R25, 0x10, R86 ;  /* 0x0000001019187825 */ /* 0x000fe200078e0056 */
[----:B------:R-:W0:Y:S01]  /*6b50*/  @P1 LDC.64 R22, c[0x0][0x390] ;  /* 0x0000e400ff161b82 */ /* 0x000e220000000a00 */
[----:B------:R-:W-:Y:S01]  /*6b60*/  IADD3 R29, PT, PT, R49, 0x40, RZ ;  /* 0x00000040311d7810 */ /* 0x000fe20007ffe0ff */
[----:B------:R-:W-:Y:S01]  /*6b70*/  BSSY.RECONVERGENT B1, `(.L_x_25354) ;  /* 0x0000012000017945 */ /* 0x000fe20003800200 */
[----:B------:R-:W-:Y:S01]  /*6b80*/  VIADD R31, R35, 0x40 ;  /* 0x00000040231f7836 */ /* 0x000fe20000000000 */
[----:B------:R1:W-:Y:S04]  /*6b90*/  STG.E.128 desc[UR8][R24.64], R16 ;  /* 0x0000001018007986 */ /* 0x0003e8000c101d08 */
[----:B------:R-:W2:Y:S01]  /*6ba0*/  @P0 LDC.64 R20, c[0x0][0x3a0] ;  /* 0x0000e800ff140b82 */ /* 0x000ea20000000a00 */
[----:B0-----:R-:W-:-:S04]  /*6bb0*/  @P1 IMAD.WIDE.U32 R22, R31, 0x10, R22 ;  /* 0x000000101f161825 */ /* 0x001fc800078e0016 */
[----:B--2---:R-:W-:Y:S01]  /*6bc0*/  @P0 IMAD.WIDE.U32 R20, R29, 0x10, R20 ;  /* 0x000000101d140825 */ /* 0x004fe200078e0014 */
[----:B-1----:R-:W-:Y:S06]  /*6bd0*/  @!P1 BRA `(.L_x_25355) ;  /* 0x00000000002c9947 */ /* 0x002fec0003800000 */
[----:B------:R-:W0:Y:S01]  /*6be0*/  LDC.64 R24, c[0x0][0x3b0] ;  /* 0x0000ec00ff187b82 */ /* 0x000e220000000a00 */
[----:B------:R-:W-:Y:S01]  /*6bf0*/  IMAD.U32 R30, R64, 0x10000, RZ ;  /* 0x00010000401e7824 */ /* 0x000fe200078e00ff */
[----:B------:R-:W-:Y:S02]  /*6c00*/  LOP3.LUT R28, R65, 0xffff, RZ, 0xc0, !PT ;  /* 0x0000ffff411c7812 */ /* 0x000fe400078ec0ff */
[----:B------:R-:W-:Y:S02]  /*6c10*/  LOP3.LUT R85, R63, 0xff, RZ, 0xc0, !PT ;  /* 0x000000ff3f557812 */ /* 0x000fe400078ec0ff */
[----:B------:R-:W-:-:S04]  /*6c20*/  LOP3.LUT R51, R30, 0xff0000, RZ, 0xc0, !PT ;  /* 0x00ff00001e337812 */ /* 0x000fc800078ec0ff */
[----:B------:R-:W-:Y:S02]  /*6c30*/  LEA R28, R28, R51, 0x18 ;  /* 0x000000331c1c7211 */ /* 0x000fe400078ec0ff */
[----:B------:R-:W-:-:S03]  /*6c40*/  LOP3.LUT R51, R61, 0xff, RZ, 0xc0, !PT ;  /* 0x000000ff3d337812 */ /* 0x000fc600078ec0ff */
[----:B------:R-:W-:-:S05]  /*6c50*/  IMAD R28, R85, 0x100, R28 ;  /* 0x00000100551c7824 */ /* 0x000fca00078e021c */
[----:B------:R-:W-:Y:S01]  /*6c60*/  IADD3 R51, PT, PT, R28, R51, RZ ;  /* 0x000000331c337210 */ /* 0x000fe20007ffe0ff */
[----:B0-----:R-:W-:-:S05]  /*6c70*/  IMAD.WIDE.U32 R24, R33, 0x4, R24 ;  /* 0x0000000421187825 */ /* 0x001fca00078e0018 */
[----:B------:R0:W-:Y:S02]  /*6c80*/  STG.E desc[UR8][R24.64], R51 ;  /* 0x0000003318007986 */ /* 0x0001e4000c101908 */
.L_x_25355:
[----:B------:R-:W-:Y:S05]  /*6c90*/  BSYNC.RECONVERGENT B1 ;  /* 0x0000000000017941 */ /* 0x000fea0003800200 */
.L_x_25354:
[----:B-----5:R1:W5:Y:S04]  /*6ca0*/  @P1 LDG.E.128 R4, desc[UR8][R22.64] ;  /* 0x0000000816041981 */ /* 0x020368000c1e1d00 */
        /* <DEDUP_REMOVED lines=25> */
.L_x_25362:
        /* <DEDUP_REMOVED lines=13> */
.L_x_25364:
[----:B------:R-:W-:Y:S05]  /*6f10*/  BSYNC.RECONVERGENT B4 ;  /* 0x0000000000047941 */ /* 0x000fea0003800200 */
.L_x_25363:
        /* <DEDUP_REMOVED lines=43> */
.L_x_25361:
[----:B------:R-:W-:Y:S05]  /*71d0*/  BSYNC.RECONVERGENT B3 ;  /* 0x0000000000037941 */ /* 0x000fea0003800200 */
.L_x_25360:
        /* <DEDUP_REMOVED lines=11> */
.L_x_25359:
[----:B------:R-:W-:Y:S05]  /*7290*/  BSYNC.RECONVERGENT B2 ;  /* 0x0000000000027941 */ /* 0x000fea0003800200 */
.L_x_25358:
        /* <DEDUP_REMOVED lines=17> */
.L_x_25369:
        /* <DEDUP_REMOVED lines=13> */
.L_x_25371:
[----:B------:R-:W-:Y:S05]  /*7480*/  BSYNC.RECONVERGENT B4 ;  /* 0x0000000000047941 */ /* 0x000fea0003800200 */
.L_x_25370:
        /* <DEDUP_REMOVED lines=43> */
.L_x_25368:
[----:B------:R-:W-:Y:S05]  /*7740*/  BSYNC.RECONVERGENT B3 ;  /* 0x0000000000037941 */ /* 0x000fea0003800200 */
.L_x_25367:
[----:B------:R-:W-:Y:S01]  /*7750*/  HFMA2 R22, -RZ, RZ, 0.1171875, 0 ;  /* 0x2f800000ff167431 */ /* 0x000fe200000001ff */
[----:B------:R-:W-:Y:S01]  /*7760*/  I2FP.F32.U32 R21, R21 ;  /* 0x0000001500157245 */ /* 0x000fe20000201000 */
[----:B0-----:R-:W-:-:S04]  /*7770*/  FMUL.FTZ R24, R5, UR13 ;  /* 0x0000000d05187c20 */ /* 0x001fc80008410000 */
        /* <DEDUP_REMOVED lines=8> */
.L_x_25366:
[----:B------:R-:W-:Y:S05]  /*7800*/  BSYNC.RECONVERGENT B2 ;  /* 0x0000000000027941 */ /* 0x000fea0003800200 */
.L_x_25365:
[----:B------:R-:W-:Y:S01]  /*7810*/  BSSY.RECONVERGENT B2, `(.L_x_25372) ;  /* 0x0000056000027945 */ /* 0x000fe20003800200 */
[----:B0-----:R-:W-:Y:S01]  /*7820*/  IMAD.MOV.U32 R24, RZ, RZ, R23 ;  /* 0x000000ffff187224 */ /* 0x001fe200078e0017 */
        /* <DEDUP_REMOVED lines=15> */
.L_x_25376:
        /* <DEDUP_REMOVED lines=13> */
.L_x_25378:
[----:B------:R-:W-:Y:S05]  /*79f0*/  BSYNC.RECONVERGENT B4 ;  /* 0x0000000000047941 */ /* 0x000fea0003800200 */
.L_x_25377:
        /* <DEDUP_REMOVED lines=43> */
.L_x_25375:
[----:B------:R-:W-:Y:S05]  /*7cb0*/  BSYNC.RECONVERGENT B3 ;  /* 0x0000000000037941 */ /* 0x000fea0003800200 */
.L_x_25374:
        /* <DEDUP_REMOVED lines=11> */
.L_x_25373:
[----:B------:R-:W-:Y:S05]  /*7d70*/  BSYNC.RECONVERGENT B2 ;  /* 0x0000000000027941 */ /* 0x000fea0003800200 */
.L_x_25372:
        /* <DEDUP_REMOVED lines=16> */
.L_x_25382:
        /* <DEDUP_REMOVED lines=13> */
.L_x_25384:
[----:B------:R-:W-:Y:S05]  /*7f50*/  BSYNC.RECONVERGENT B3 ;  /* 0x0000000000037941 */ /* 0x000fea0003800200 */
.L_x_25383:
        /* <DEDUP_REMOVED lines=43> */
.L_x_25381:
[----:B------:R-:W-:Y:S05]  /*8210*/  BSYNC.RECONVERGENT B2 ;  /* 0x0000000000027941 */ /* 0x000fea0003800200 */
.L_x_25380:
        /* <DEDUP_REMOVED lines=10> */
[----:B------:R-:W-:Y:S01]  /*82c0*/  PRMT R65, R24, 0x7610, R65 ;  /* 0x0000761018417816 */ /* 0x000fe20000000041 */
[----:B------:R-:W-:Y:S06]  /*82d0*/  BRA `(.L_x_25379) ;  /* 0x0000001400787947 */ /* 0x000fec0003800000 */
.L_x_25357:
        /* <DEDUP_REMOVED lines=21> */
.L_x_25389:
        /* <DEDUP_REMOVED lines=13> */
.L_x_25391:
[----:B------:R-:W-:Y:S05]  /*8500*/  BSYNC.RECONVERGENT B4 ;  /* 0x0000000000047941 */ /* 0x000fea0003800200 */
.L_x_25390:
        /* <DEDUP_REMOVED lines=43> */
.L_x_25388:
[----:B------:R-:W-:Y:S05]  /*87c0*/  BSYNC.RECONVERGENT B3 ;  /* 0x0000000000037941 */ /* 0x000fea0003800200 */
.L_x_25387:
[----:B------:R-:W-:Y:S01]  /*87d0*/  HFMA2 R21, -RZ, RZ, 0.1171875, 0 ;  /* 0x2f800000ff157431 */ /* 0x000fe200000001ff */
[----:B------:R-:W-:Y:S01]  /*87e0*/  I2FP.F32.U32 R20, R20 ;  /* 0x0000001400147245 */ /* 0x000fe20000201000 */
[----:B-----5:R-:W-:Y:S01]  /*87f0*/  FMUL.FTZ R23, R4, UR13 ;  /* 0x0000000d04177c20 */ /* 0x020fe20008410000 */
[----:B0-----:R-:W-:-:S03]  /*8800*/  HADD2.F32 R25, -RZ, R75.H0_H0 ;  /* 0x2000004bff197230 */ /* 0x001fc60000004100 */
[----:B------:R-:W-:Y:S01]  /*8810*/  FMUL.FTZ R23, R23, UR12 ;  /* 0x0000000c17177c20 */ /* 0x000fe20008410000 */
[----:B------:R-:W-:-:S05]  /*8820*/  FFMA.FTZ R20, R20, R21, 1.1641532182693481445e-10 ;  /* 0x2f00000014147423 */ /* 0x000fca0000010015 */
[----:B------:R-:W-:-:S04]  /*8830*/  FSETP.GTU.FTZ.AND P3, PT, R20, UR5, PT ;  /* 0x0000000514007c0b */ /* 0x000fc8000bf7c000 */
[----:B------:R-:W-:Y:S02]  /*8840*/  FSEL R20, R23, RZ, !P3 ;  /* 0x000000ff17147208 */ /* 0x000fe40005800000 */
[----:B------:R-:W-:-:S03]  /*8850*/  SEL R21, RZ, 0x1, P3 ;  /* 0x00000001ff157807 */ /* 0x000fc60001800000 */
[----:B------:R-:W-:Y:S01]  /*8860*/  FMUL.FTZ R20, R25, R20 ;  /* 0x0000001419147220 */ /* 0x000fe20000410000 */
[----:B------:R-:W-:-:S07]  /*8870*/  PRMT R61, R21, 0x7610, R61 ;  /* 0x00007610153d7816 */ /* 0x000fce000000003d */
.L_x_25386:
[----:B------:R-:W-:Y:S05]  /*8880*/  BSYNC.RECONVERGENT B2 ;  /* 0x0000000000027941 */ /* 0x000fea0003800200 */
.L_x_25385:
        /* <DEDUP_REMOVED lines=17> */
.L_x_25396:
        /* <DEDUP_REMOVED lines=13> */
.L_x_25398:
[----:B------:R-:W-:Y:S05]  /*8a70*/  BSYNC.RECONVERGENT B4 ;  /* 0x0000000000047941 */ /* 0x000fea0003800200 */
.L_x_25397:
        /* <DEDUP_REMOVED lines=43> */
.L_x_25395:
[----:B------:R-:W-:Y:S05]  /*8d30*/  BSYNC.RECONVERGENT B3 ;  /* 0x0000000000037941 */ /* 0x000fea0003800200 */
.L_x_25394:
[----:B------:R-:W-:Y:S01]  /*8d40*/  HFMA2 R22, -RZ, RZ, 0.1171875, 0 ;  /* 0x2f800000ff167431 */ /* 0x000fe200000001ff */
[----:B------:R-:W-:Y:S01]  /*8d50*/  I2FP.F32.U32 R21, R21 ;  /* 0x0000001500157245 */ /* 0x000fe20000201000 */
[----:B0----5:R-:W-:Y:S01]  /*8d60*/  FMUL.FTZ R24, R5, UR13 ;  /* 0x0000000d05187c20 */ /* 0x021fe20008410000 */
        /* <DEDUP_REMOVED lines=8> */
.L_x_25393:
[----:B------:R-:W-:Y:S05]  /*8df0*/  BSYNC.RECONVERGENT B2 ;  /* 0x0000000000027941 */ /* 0x000fea0003800200 */
.L_x_25392:
[----:B------:R-:W-:Y:S01]  /*8e00*/  BSSY.RECONVERGENT B2, `(.L_x_25399) ;  /* 0x0000056000027945 */ /* 0x000fe20003800200 */
[----:B0-----:R-:W-:Y:S01]  /*8e10*/  IMAD.MOV.U32 R24, RZ, RZ, R23 ;  /* 0x000000ffff187224 */ /* 0x001fe200078e0017 */
        /* <DEDUP_REMOVED lines=15> */
.L_x_25403:
        /* <DEDUP_REMOVED lines=13> */
.L_x_25405:
[----:B------:R-:W-:Y:S05]  /*8fe0*/  BSYNC.RECONVERGENT B4 ;  /* 0x0000000000047941 */ /* 0x000fea0003800200 */
.L_x_25404:
        /* <DEDUP_REMOVED lines=43> */
.L_x_25402:
[----:B------:R-:W-:Y:S05]  /*92a0*/  BSYNC.RECONVERGENT B3 ;  /* 0x0000000000037941 */ /* 0x000fea0003800200 */
.L_x_25401:
        /* <DEDUP_REMOVED lines=11> */
.L_x_25400:
[----:B------:R-:W-:Y:S05]  /*9360*/  BSYNC.RECONVERGENT B2 ;  /* 0x0000000000027941 */ /* 0x000fea0003800200 */
.L_x_25399:
        /* <DEDUP_REMOVED lines=16> */
.L_x_25408:
        /* <DEDUP_REMOVED lines=13> */
.L_x_25410:
[----:B------:R-:W-:Y:S05]  /*9540*/  BSYNC.RECONVERGENT B3 ;  /* 0x0000000000037941 */ /* 0x000fea0003800200 */
.L_x_25409:
        /* <DEDUP_REMOVED lines=43> */
.L_x_25407:
[----:B------:R-:W-:Y:S05]  /*9800*/  BSYNC.RECONVERGENT B2 ;  /* 0x0000000000027941 */ /* 0x000fea0003800200 */
.L_x_25406:
        /* <DEDUP_REMOVED lines=11> */
.L_x_25379:
[----:B------:R-:W-:Y:S05]  /*98c0*/  BSYNC.RECONVERGENT B1 ;  /* 0x0000000000017941 */ /* 0x000fea0003800200 */
.L_x_25356:
[----:B------:R-:W-:Y:S01]  /*98d0*/  IMAD.WIDE.U32 R28, R29, 0x10, R86 ;  /* 0x000000101d1c7825 */ /* 0x000fe200078e0056 */
[----:B------:R-:W0:Y:S01]  /*98e0*/  @P1 LDC.64 R26, c[0x0][0x390] ;  /* 0x0000e400ff1a1b82 */ /* 0x000e220000000a00 */
[----:B------:R-:W-:Y:S01]  /*98f0*/  @P0 IADD3 R33, PT, PT, R49, 0x60, RZ ;  /* 0x0000006031210810 */ /* 0x000fe20007ffe0ff */
[----:B------:R-:W-:Y:S01]  /*9900*/  BSSY.RECONVERGENT B1, `(.L_x_25411) ;  /* 0x0000012000017945 */ /* 0x000fe20003800200 */
[----:B------:R-:W-:Y:S01]  /*9910*/  @P1 VIADD R51, R35, 0x60 ;  /* 0x0000006023331836 */ /* 0x000fe20000000000 */
[----:B------:R1:W-:Y:S04]  /*9920*/  STG.E.128 desc[UR8][R28.64], R20 ;  /* 0x000000141c007986 */ /* 0x0003e8000c101d08 */
[----:B------:R-:W2:Y:S01]  /*9930*/  @P0 LDC.64 R24, c[0x0][0x3a0] ;  /* 0x0000e800ff180b82 */ /* 0x000ea20000000a00 */
[----:B0-----:R-:W-:-:S04]  /*9940*/  @P1 IMAD.WIDE.U32 R26, R51, 0x10, R26 ;  /* 0x00000010331a1825 */ /* 0x001fc800078e001a */
[----:B--2---:R-:W-:Y:S01]  /*9950*/  @P0 IMAD.WIDE.U32 R24, R33, 0x10, R24 ;  /* 0x0000001021180825 */ /* 0x004fe200078e0018 */
[----:B-1----:R-:W-:Y:S06]  /*9960*/  @!P1 BRA `(.L_x_25412) ;  /* 0x00000000002c9947 */ /* 0x002fec0003800000 */
[----:B------:R-:W0:Y:S01]  /*9970*/  LDC.64 R28, c[0x0][0x3b0] ;  /* 0x0000ec00ff1c7b82 */ /* 0x000e220000000a00 */
[----:B------:R-:W-:Y:S01]  /*9980*/  IMAD.U32 R33, R64, 0x10000, RZ ;  /* 0x0001000040217824 */ /* 0x000fe200078e00ff */
[----:B------:R-:W-:-:S04]  /*9990*/  LOP3.LUT R46, R65, 0xffff, RZ, 0xc0, !PT ;  /* 0x0000ffff412e7812 */ /* 0x000fc800078ec0ff */
[----:B------:R-:W-:Y:S02]  /*99a0*/  LOP3.LUT R51, R33, 0xff0000, RZ, 0xc0, !PT ;  /* 0x00ff000021337812 */ /* 0x000fe400078ec0ff */
[----:B------:R-:W-:Y:S02]  /*99b0*/  LOP3.LUT R33, R63, 0xff, RZ, 0xc0, !PT ;  /* 0x000000ff3f217812 */ /* 0x000fe400078ec0ff */
[----:B------:R-:W-:Y:S02]  /*99c0*/  LEA R50, R46, R51, 0x18 ;  /* 0x000000332e327211 */ /* 0x000fe400078ec0ff */
[----:B------:R-:W-:-:S03]  /*99d0*/  LOP3.LUT R46, R61, 0xff, RZ, 0xc0, !PT ;  /* 0x000000ff3d2e7812 */ /* 0x000fc600078ec0ff */
[----:B------:R-:W-:-:S05]  /*99e0*/  IMAD R33, R33, 0x100, R50 ;  /* 0x0000010021217824 */ /* 0x000fca00078e0232 */
[----:B------:R-:W-:Y:S01]  /*99f0*/  IADD3 R33, PT, PT, R33, R46, RZ ;  /* 0x0000002e21217210 */ /* 0x000fe20007ffe0ff */
[----:B0-----:R-:W-:-:S05]  /*9a00*/  IMAD.WIDE.U32 R28, R31, 0x4, R28 ;  /* 0x000000041f1c7825 */ /* 0x001fca00078e001c */
[----:B------:R0:W-:Y:S02]  /*9a10*/  STG.E desc[UR8][R28.64], R33 ;  /* 0x000000211c007986 */ /* 0x0001e4000c101908 */
.L_x_25412:
[----:B------:R-:W-:Y:S05]  /*9a20*/  BSYNC.RECONVERGENT B1 ;  /* 0x0000000000017941 */ /* 0x000fea0003800200 */
.L_x_25411:
        /* <DEDUP_REMOVED lines=26> */
.L_x_25419:
        /* <DEDUP_REMOVED lines=13> */
.L_x_25421:
[----:B------:R-:W-:Y:S05]  /*9ca0*/  BSYNC.RECONVERGENT B4 ;  /* 0x0000000000047941 */ /* 0x000fea0003800200 */
.L_x_25420:
        /* <DEDUP_REMOVED lines=43> */
.L_x_25418:
[----:B------:R-:W-:Y:S05]  /*9f60*/  BSYNC.RECONVERGENT B3 ;  /* 0x0000000000037941 */ /* 0x000fea0003800200 */
.L_x_25417:
        /* <DEDUP_REMOVED lines=11> */
.L_x_25416:
[----:B------:R-:W-:Y:S05]  /*a020*/  BSYNC.RECONVERGENT B2 ;  /* 0x0000000000027941 */ /* 0x000fea0003800200 */
.L_x_25415:
        /* <DEDUP_REMOVED lines=17> */
.L_x_25426:
        /* <DEDUP_REMOVED lines=13> */
.L_x_25428:
[----:B------:R-:W-:Y:S05]  /*a210*/  BSYNC.RECONVERGENT B4 ;  /* 0x0000000000047941 */ /* 0x000fea0003800200 */
.L_x_25427:
        /* <DEDUP_REMOVED lines=43> */
.L_x_25425:
[----:B------:R-:W-:Y:S05]  /*a4d0*/  BSYNC.RECONVERGENT B3 ;  /* 0x0000000000037941 */ /* 0x000fea0003800200 */
.L_x_25424:
        /* <DEDUP_REMOVED lines=11> */
.L_x_25423:
[----:B------:R-:W-:Y:S05]  /*a590*/  BSYNC.RECONVERGENT B2 ;  /* 0x0000000000027941 */ /* 0x000fea0003800200 */
.L_x_25422:
        /* <DEDUP_REMOVED lines=17> */
.L_x_25433:
        /* <DEDUP_REMOVED lines=13> */
.L_x_25435:
[----:B------:R-:W-:Y:S05]  /*a780*/  BSYNC.RECONVERGENT B4 ;  /* 0x0000000000047941 */ /* 0x000fea0003800200 */
.L_x_25434:
        /* <DEDUP_REMOVED lines=43> */
.L_x_25432:
[----:B------:R-:W-:Y:S05]  /*aa40*/  BSYNC.RECONVERGENT B3 ;  /* 0x0000000000037941 */ /* 0x000fea0003800200 */
.L_x_25431:
        /* <DEDUP_REMOVED lines=11> */
.L_x_25430:
[----:B------:R-:W-:Y:S05]  /*ab00*/  BSYNC.RECONVERGENT B2 ;  /* 0x0000000000027941 */ /* 0x000fea0003800200 */
.L_x_25429:
        /* <DEDUP_REMOVED lines=16> */
.L_x_25439:
        /* <DEDUP_REMOVED lines=13> */
.L_x_25441:
[----:B------:R-:W-:Y:S05]  /*ace0*/  BSYNC.RECONVERGENT B3 ;  /* 0x0000000000037941 */ /* 0x000fea0003800200 */
.L_x_25440:
        /* <DEDUP_REMOVED lines=43> */
.L_x_25438:
[----:B------:R-:W-:Y:S05]  /*afa0*/  BSYNC.RECONVERGENT B2 ;  /* 0x0000000000027941 */ /* 0x000fea0003800200 */
.L_x_25437:
        /* <DEDUP_REMOVED lines=12> */
.L_x_25414:
        /* <DEDUP_REMOVED lines=21> */
.L_x_25446:
        /* <DEDUP_REMOVED lines=13> */
.L_x_25448:
[----:B------:R-:W-:Y:S05]  /*b290*/  BSYNC.RECONVERGENT B4 ;  /* 0x0000000000047941 */ /* 0x000fea0003800200 */
.L_x_25447:
        /* <DEDUP_REMOVED lines=43> */
.L_x_25445:
[----:B------:R-:W-:Y:S05]  /*b550*/  BSYNC.RECONVERGENT B3 ;  /* 0x0000000000037941 */ /* 0x000fea0003800200 */
.L_x_25444:
        /* <DEDUP_REMOVED lines=11> */
.L_x_25443:
[----:B------:R-:W-:Y:S05]  /*b610*/  BSYNC.RECONVERGENT B2 ;  /* 0x0000000000027941 */ /* 0x000fea0003800200 */
.L_x_25442:
        /* <DEDUP_REMOVED lines=17> */
.L_x_25453:
        /* <DEDUP_REMOVED lines=13> */
.L_x_25455:
[----:B------:R-:W-:Y:S05]  /*b800*/  BSYNC.RECONVERGENT B4 ;  /* 0x0000000000047941 */ /* 0x000fea0003800200 */
.L_x_25454:
        /* <DEDUP_REMOVED lines=43> */
.L_x_25452:
[----:B------:R-:W-:Y:S05]  /*bac0*/  BSYNC.RECONVERGENT B3 ;  /* 0x0000000000037941 */ /* 0x000fea0003800200 */
.L_x_25451:
        /* <DEDUP_REMOVED lines=11> */
.L_x_25450:
[----:B------:R-:W-:Y:S05]  /*bb80*/  BSYNC.RECONVERGENT B2 ;  /* 0x0000000000027941 */ /* 0x000fea0003800200 */
.L_x_25449:
        /* <DEDUP_REMOVED lines=17> */
.L_x_25460:
        /* <DEDUP_REMOVED lines=13> */
.L_x_25462:
[----:B------:R-:W-:Y:S05]  /*bd70*/  BSYNC.RECONVERGENT B4 ;  /* 0x0000000000047941 */ /* 0x000fea0003800200 */
.L_x_25461:
        /* <DEDUP_REMOVED lines=43> */
.L_x_25459:
[----:B------:R-:W-:Y:S05]  /*c030*/  BSYNC.RECONVERGENT B3 ;  /* 0x0000000000037941 */ /* 0x000fea0003800200 */
.L_x_25458:
        /* <DEDUP_REMOVED lines=11> */
.L_x_25457:
[----:B------:R-:W-:Y:S05]  /*c0f0*/  BSYNC.RECONVERGENT B2 ;  /* 0x0000000000027941 */ /* 0x000fea0003800200 */
.L_x_25456:
        /* <DEDUP_REMOVED lines=16> */
.L_x_25465:
        /* <DEDUP_REMOVED lines=13> */
.L_x_25467:
[----:B------:R-:W-:Y:S05]  /*c2d0*/  BSYNC.RECONVERGENT B3 ;  /* 0x0000000000037941 */ /* 0x000fea0003800200 */
.L_x_25466:
        /* <DEDUP_REMOVED lines=43> */
.L_x_25464:
[----:B------:R-:W-:Y:S05]  /*c590*/  BSYNC.RECONVERGENT B2 ;  /* 0x0000000000027941 */ /* 0x000fea0003800200 */
.L_x_25463:
        /* <DEDUP_REMOVED lines=11> */
.L_x_25436:
[----:B------:R-:W-:Y:S05]  /*c650*/  BSYNC.RECONVERGENT B1 ;  /* 0x0000000000017941 */ /* 0x000fea0003800200 */
.L_x_25413:
[----:B------:R-:W-:Y:S01]  /*c660*/  VIADD R29, R49, 0x60 ;  /* 0x00000060311d7836 */ /* 0x000fe20000000000 */
[----:B------:R-:W0:Y:S01]  /*c670*/  @P1 LDC.64 R98, c[0x0][0x390] ;  /* 0x0000e400ff621b82 */ /* 0x000e220000000a00 */
[----:B------:R-:W-:Y:S01]  /*c680*/  @P1 IADD3 R88, PT, PT, R35, 0x80, RZ ;  /* 0x0000008023581810 */ /* 0x000fe20007ffe0ff */
[----:B------:R-:W-:Y:S01]  /*c690*/  @P0 VIADD R51, R49, 0x80 ;  /* 0x0000008031330836 */ /* 0x000fe20000000000 */
[----:B------:R-:W-:Y:S01]  /*c6a0*/  BSSY.RECONVERGENT B1, `(.L_x_25468) ;  /* 0x0000013000017945 */ /* 0x000fe20003800200 */
[----:B------:R-:W-:-:S04]  /*c6b0*/  IMAD.WIDE.U32 R28, R29, 0x10, R86 ;  /* 0x000000101d1c7825 */ /* 0x000fc800078e0056 */
[----:B------:R-:W1:Y:S01]  /*c6c0*/  @P0 LDC.64 R30, c[0x0][0x3a0] ;  /* 0x0000e800ff1e0b82 */ /* 0x000e620000000a00 */
[----:B------:R2:W-:Y:S01]  /*c6d0*/  STG.E.128 desc[UR8][R28.64], R24 ;  /* 0x000000181c007986 */ /* 0x0005e2000c101d08 */
[----:B0-----:R-:W-:-:S04]  /*c6e0*/  @P1 IMAD.WIDE.U32 R88, R88, 0x10, R98 ;  /* 0x0000001058581825 */ /* 0x001fc800078e0062 */
[----:B-1----:R-:W-:Y:S01]  /*c6f0*/  @P0 IMAD.WIDE.U32 R30, R51, 0x10, R30 ;  /* 0x00000010331e0825 */ /* 0x002fe200078e001e */
[----:B--2---:R-:W-:Y:S06]  /*c700*/  @!P1 BRA `(.L_x_25469) ;  /* 0x0000000000309947 */ /* 0x004fec0003800000 */
[----:B------:R-:W0:Y:S01]  /*c710*/  LDC.64 R28, c[0x0][0x3b0] ;  /* 0x0000ec00ff1c7b82 */ /* 0x000e220000000a00 */
        /* <DEDUP_REMOVED lines=11> */
.L_x_25469:
[----:B------:R-:W-:Y:S05]  /*c7d0*/  BSYNC.RECONVERGENT B1 ;  /* 0x0000000000017941 */ /* 0x000fea0003800200 */
.L_x_25468:
        /* <DEDUP_REMOVED lines=8> */
[----:B0----5:R-:W-:-:S09]  /*c860*/  IMAD.MOV.U32 R28, RZ, RZ, R8 ;  /* 0x000000ffff1c7224 */ /* 0x021fd200078e0008 */
        /* <DEDUP_REMOVED lines=17> */
.L_x_25476:
        /* <DEDUP_REMOVED lines=13> */
.L_x_25478:
[----:B------:R-:W-:Y:S05]  /*ca50*/  BSYNC.RECONVERGENT B4 ;  /* 0x0000000000047941 */ /* 0x000fea0003800200 */
.L_x_25477:
        /* <DEDUP_REMOVED lines=43> */
.L_x_25475:
[----:B------:R-:W-:Y:S05]  /*cd10*/  BSYNC.RECONVERGENT B3 ;  /* 0x0000000000037941 */ /* 0x000fea0003800200 */
.L_x_25474:
        /* <DEDUP_REMOVED lines=11> */
.L_x_25473:
[----:B------:R-:W-:Y:S05]  /*cdd0*/  BSYNC.RECONVERGENT B2 ;  /* 0x0000000000027941 */ /* 0x000fea0003800200 */
.L_x_25472:
        /* <DEDUP_REMOVED lines=17> */
.L_x_25483:
        /* <DEDUP_REMOVED lines=13> */
.L_x_25485:
[----:B------:R-:W-:Y:S05]  /*cfc0*/  BSYNC.RECONVERGENT B4 ;  /* 0x0000000000047941 */ /* 0x000fea0003800200 */
.L_x_25484:
        /* <DEDUP_REMOVED lines=43> */
.L_x_25482:
[----:B------:R-:W-:Y:S05]  /*d280*/  BSYNC.RECONVERGENT B3 ;  /* 0x0000000000037941 */ /* 0x000fea0003800200 */
.L_x_25481:
        /* <DEDUP_REMOVED lines=11> */
.L_x_25480:
[----:B------:R-:W-:Y:S05]  /*d340*/  BSYNC.RECONVERGENT B2 ;  /* 0x0000000000027941 */ /* 0x000fea0003800200 */
.L_x_25479:
        /* <DEDUP_REMOVED lines=17> */
.L_x_25490:
        /* <DEDUP_REMOVED lines=13> */
.L_x_25492:
[----:B------:R-:W-:Y:S05]  /*d530*/  BSYNC.RECONVERGENT B4 ;  /* 0x0000000000047941 */ /* 0x000fea0003800200 */
.L_x_25491:
        /* <DEDUP_REMOVED lines=43> */
.L_x_25489:
[----:B------:R-:W-:Y:S05]  /*d7f0*/  BSYNC.RECONVERGENT B3 ;  /* 0x0000000000037941 */ /* 0x000fea0003800200 */
.L_x_25488:
        /* <DEDUP_REMOVED lines=11> */
.L_x_25487:
[----:B------:R-:W-:Y:S05]  /*d8b0*/  BSYNC.RECONVERGENT B2 ;  /* 0x0000000000027941 */ /* 0x000fea0003800200 */
.L_x_25486:
        /* <DEDUP_REMOVED lines=16> */
.L_x_25496:
        /* <DEDUP_REMOVED lines=13> */
.L_x_25498:
[----:B------:R-:W-:Y:S05]  /*da90*/  BSYNC.RECONVERGENT B3 ;  /* 0x0000000000037941 */ /* 0x000fea0003800200 */
.L_x_25497:
        /* <DEDUP_REMOVED lines=43> */
.L_x_25495:
[----:B------:R-:W-:Y:S05]  /*dd50*/  BSYNC.RECONVERGENT B2 ;  /* 0x0000000000027941 */ /* 0x000fea0003800200 */
.L_x_25494:
        /* <DEDUP_REMOVED lines=12> */
.L_x_25471:
[----:B------:R-:W-:Y:S01]  /*de20*/  BSSY.RECONVERGENT B2, `(.L_x_25499) ;  /* 0x000005a000027945 */ /* 0x000fe20003800200 */
[----:B-1----:R-:W-:Y:S01]  /*de30*/  IMAD.MOV.U32 R30, RZ, RZ, R33 ;  /* 0x000000ffff1e7224 */ /* 0x002fe200078e0021 */
[----:B------:R-:W-:Y:S01]  /*de40*/  MOV R34, R46 ;  /* 0x0000002e00227202 */ /* 0x000fe20000000f00 */
[----:B0-----:R-:W-:Y:S01]  /*de50*/  IMAD.MOV.U32 R28, RZ, RZ, RZ ;  /* 0x000000ffff1c7224 */ /* 0x001fe200078e00ff */
        /* <DEDUP_REMOVED lines=17> */
.L_x_25503:
        /* <DEDUP_REMOVED lines=13> */
.L_x_25505:
[----:B------:R-:W-:Y:S05]  /*e040*/  BSYNC.RECONVERGENT B4 ;  /* 0x0000000000047941 */ /* 0x000fea0003800200 */
.L_x_25504:
        /* <DEDUP_REMOVED lines=43> */
.L_x_25502:
[----:B------:R-:W-:Y:S05]  /*e300*/  BSYNC.RECONVERGENT B3 ;  /* 0x0000000000037941 */ /* 0x000fea0003800200 */
.L_x_25501:
        /* <DEDUP_REMOVED lines=11> */
.L_x_25500:
[----:B------:R-:W-:Y:S05]  /*e3c0*/  BSYNC.RECONVERGENT B2 ;  /* 0x0000000000027941 */ /* 0x000fea0003800200 */
.L_x_25499:
        /* <DEDUP_REMOVED lines=17> */
.L_x_25510:
        /* <DEDUP_REMOVED lines=13> */
.L_x_25512:
[----:B------:R-:W-:Y:S05]  /*e5b0*/  BSYNC.RECONVERGENT B4 ;  /* 0x0000000000047941 */ /* 0x000fea0003800200 */
.L_x_25511:
        /* <DEDUP_REMOVED lines=43> */
.L_x_25509:
[----:B------:R-:W-:Y:S05]  /*e870*/  BSYNC.RECONVERGENT B3 ;  /* 0x0000000000037941 */ /* 0x000fea0003800200 */
.L_x_25508:
        /* <DEDUP_REMOVED lines=11> */
.L_x_25507:
[----:B------:R-:W-:Y:S05]  /*e930*/  BSYNC.RECONVERGENT B2 ;  /* 0x0000000000027941 */ /* 0x000fea0003800200 */
.L_x_25506:
        /* <DEDUP_REMOVED lines=17> */
.L_x_25517:
        /* <DEDUP_REMOVED lines=13> */
.L_x_25519:
[----:B------:R-:W-:Y:S05]  /*eb20*/  BSYNC.RECONVERGENT B4 ;  /* 0x0000000000047941 */ /* 0x000fea0003800200 */
.L_x_25518:
        /* <DEDUP_REMOVED lines=43> */
.L_x_25516:
[----:B------:R-:W-:Y:S05]  /*ede0*/  BSYNC.RECONVERGENT B3 ;  /* 0x0000000000037941 */ /* 0x000fea0003800200 */
.L_x_25515:
        /* <DEDUP_REMOVED lines=11> */
.L_x_25514:
[----:B------:R-:W-:Y:S05]  /*eea0*/  BSYNC.RECONVERGENT B2 ;  /* 0x0000000000027941 */ /* 0x000fea0003800200 */
.L_x_25513:
        /* <DEDUP_REMOVED lines=16> */
.L_x_25522:
        /* <DEDUP_REMOVED lines=13> */
.L_x_25524:
[----:B------:R-:W-:Y:S05]  /*f080*/  BSYNC.RECONVERGENT B3 ;  /* 0x0000000000037941 */ /* 0x000fea0003800200 */
.L_x_25523:
        /* <DEDUP_REMOVED lines=43> */
.L_x_25521:
[----:B------:R-:W-:Y:S05]  /*f340*/  BSYNC.RECONVERGENT B2 ;  /* 0x0000000000027941 */ /* 0x000fea0003800200 */
.L_x_25520:
        /* <DEDUP_REMOVED lines=11> */
.L_x_25493:
[----:B------:R-:W-:Y:S05]  /*f400*/  BSYNC.RECONVERGENT B1 ;  /* 0x0000000000017941 */ /* 0x000fea0003800200 */
.L_x_25470:
[----:B------:R-:W-:Y:S01]  /*f410*/  VIADD R51, R49, 0x80 ;  /* 0x0000008031337836 */ /* 0x000fe20000000000 */
        /* <DEDUP_REMOVED lines=14> */
[----:B------:R-:W-:Y:S02]  /*f500*/  LOP3.LUT R58, R63, 0xff, RZ, 0xc0, !PT ;  /* 0x000000ff3f3a7812 */ /* 0x000fe400078ec0ff */
[----:B------:R-:W-:Y:S01]  /*f510*/  IADD3 R35, PT, PT, R35, 0x80, RZ ;  /* 0x0000008023237810 */ /* 0x000fe20007ffe0ff */
[----:B------:R-:W-:Y:S01]  /*f520*/  IMAD R51, R50, 0x1000000, R51 ;  /* 0x0100000032337824 */ /* 0x000fe200078e0233 */
[----:B------:R-:W-:-:S03]  /*f530*/  LOP3.LUT R50, R61, 0xff, RZ, 0xc0, !PT ;  /* 0x000000ff3d327812 */ /* 0x000fc600078ec0ff */
[----:B------:R-:W-:-:S05]  /*f540*/  IMAD R51, R58, 0x100, R51 ;  /* 0x000001003a337824 */ /* 0x000fca00078e0233 */
[----:B------:R-:W-:Y:S01]  /*f550*/  IADD3 R50, PT, PT, R51, R50, RZ ;  /* 0x0000003233327210 */ /* 0x000fe20007ffe0ff */
[----:B0-----:R-:W-:-:S05]  /*f560*/  IMAD.WIDE.U32 R100, R35, 0x4, R100 ;  /* 0x0000000423647825 */ /* 0x001fca00078e0064 */
[----:B------:R0:W-:Y:S02]  /*f570*/  STG.E desc[UR8][R100.64], R50 ;  /* 0x0000003264007986 */ /* 0x0001e4000c101908 */
.L_x_25526:
[----:B------:R-:W-:Y:S05]  /*f580*/  BSYNC.RECONVERGENT B1 ;  /* 0x0000000000017941 */ /* 0x000fea0003800200 */
.L_x_25525:
[----:B-----5:R1:W5:Y:S04]  /*f590*/  @P1 LDG.E.128 R4, desc[UR8][R98.64] ;  /* 0x0000000862041981 */ /* 0x020368000c1e1d00 */
[----:B------:R1:W5:Y:S01]  /*f5a0*/  @P0 LDG.E.128 R8, desc[UR8][R88.64] ;  /* 0x0000000858080981 */ /* 0x000362000c1e1d00 */
[----:B------:R-:W-:Y:S04]  /*f5b0*/  BSSY.RECONVERGENT B1, `(.L_x_25527) ;  /* 0x00002c0000017945 */ /* 0x000fe80003800200 */
[----:B------:R-:W-:Y:S05]  /*f5c0*/  @!P0 BRA `(.L_x_25528) ;  /* 0x0000001400808947 */ /* 0x000fea0003800000 */
[----:B------:R-:W-:Y:S01]  /*f5d0*/  ISETP.GT.AND P0, PT, R32, RZ, PT ;  /* 0x000000ff2000720c */ /* 0x000fe20003f04270 */
[----:B------:R-:W-:Y:S01]  /*f5e0*/  BSSY.RECONVERGENT B2, `(.L_x_25529) ;  /* 0x000005a000027945 */ /* 0x000fe20003800200 */
[----:B0-----:R-:W-:Y:S01]  /*f5f0*/  IMAD.MOV.U32 R50, RZ, RZ, R33 ;  /* 0x000000ffff327224 */ /* 0x001fe200078e0021 */
        /* <DEDUP_REMOVED lines=19> */
.L_x_25533:
        /* <DEDUP_REMOVED lines=13> */
.L_x_25535:
[----:B------:R-:W-:Y:S05]  /*f800*/  BSYNC.RECONVERGENT B4 ;  /* 0x0000000000047941 */ /* 0x000fea0003800200 */
.L_x_25534:
        /* <DEDUP_REMOVED lines=43> */
.L_x_25532:
[----:B------:R-:W-:Y:S05]  /*fac0*/  BSYNC.RECONVERGENT B3 ;  /* 0x0000000000037941 */ /* 0x000fea0003800200 */
.L_x_25531:
        /* <DEDUP_REMOVED lines=11> */
.L_x_25530:
[----:B------:R-:W-:Y:S05]  /*fb80*/  BSYNC.RECONVERGENT B2 ;  /* 0x0000000000027941 */ /* 0x000fea0003800200 */
.L_x_25529:
        /* <DEDUP_REMOVED lines=17> */
.L_x_25540:
        /* <DEDUP_REMOVED lines=13> */
.L_x_25542:
[----:B------:R-:W-:Y:S05]  /*fd70*/  BSYNC.RECONVERGENT B4 ;  /* 0x0000000000047941 */ /* 0x000fea0003800200 */
.L_x_25541:
        /* <DEDUP_REMOVED lines=43> */
.L_x_25539:
[----:B------:R-:W-:Y:S05]  /*10030*/  BSYNC.RECONVERGENT B3 ;  /* 0x0000000000037941 */ /* 0x000fea0003800200 */
.L_x_25538:
        /* <DEDUP_REMOVED lines=11> */
.L_x_25537:
[----:B------:R-:W-:Y:S05]  /*100f0*/  BSYNC.RECONVERGENT B2 ;  /* 0x0000000000027941 */ /* 0x000fea0003800200 */
.L_x_25536:
        /* <DEDUP_REMOVED lines=17> */
.L_x_25547:
        /* <DEDUP_REMOVED lines=13> */
.L_x_25549:
[----:B------:R-:W-:Y:S05]  /*102e0*/  BSYNC.RECONVERGENT B4 ;  /* 0x0000000000047941 */ /* 0x000fea0003800200 */
.L_x_25548:
        /* <DEDUP_REMOVED lines=43> */
.L_x_25546:
[----:B------:R-:W-:Y:S05]  /*105a0*/  BSYNC.RECONVERGENT B3 ;  /* 0x0000000000037941 */ /* 0x000fea0003800200 */
.L_x_25545:
[----:B------:R-:W-:Y:S01]  /*105b0*/  HFMA2 R58, -RZ, RZ, 0.1171875, 0 ;  /* 0x2f800000ff3a7431 */ /* 0x000fe200000001ff */
[----:B------:R-:W-:Y:S01]  /*105c0*/  I2FP.F32.U32 R35, R34 ;  /* 0x0000002200237245 */ /* 0x000fe20000201000 */
[----:B------:R-:W-:Y:S01]  /*105d0*/  FMUL.FTZ R34, R6, UR13 ;  /* 0x0000000d06227c20 */ /* 0x000fe20008410000 */
[----:B------:R-:W-:-:S03]  /*105e0*/  HADD2.F32 R51, -RZ, R68.H1_H1 ;  /* 0x30000044ff337230 */ /* 0x000fc60000004100 */
[----:B------:R-:W-:Y:S01]  /*105f0*/  FMUL.FTZ R34, R34, UR12 ;  /* 0x0000000c22227c20 */ /* 0x000fe20008410000 */
[----:B------:R-:W-:-:S05]  /*10600*/  FFMA.FTZ R35, R35, R58, 1.1641532182693481445e-10 ;  /* 0x2f00000023237423 */ /* 0x000fca000001003a */
[----:B------:R-:W-:-:S04]  /*10610*/  FSETP.GTU.FTZ.AND P3, PT, R35, UR5, PT ;  /* 0x0000000523007c0b */ /* 0x000fc8000bf7c000 */
[----:B------:R-:W-:Y:S02]  /*10620*/  FSEL R85, R34, RZ, !P3 ;  /* 0x000000ff22557208 */ /* 0x000fe40005800000 */
[----:B------:R-:W-:-:S03]  /*10630*/  SEL R35, RZ, 0x1, P3 ;  /* 0x00000001ff237807 */ /* 0x000fc60001800000 */
[----:B------:R-:W-:Y:S01]  /*10640*/  FFMA.FTZ R34, R85, R51, R10 ;  /* 0x0000003355227223 */ /* 0x000fe2000001000a */
[----:B------:R-:W-:-:S07]  /*10650*/  PRMT R64, R35, 0x7610, R64 ;  /* 0x0000761023407816 */ /* 0x000fce0000000040 */
.L_x_25544:
[----:B------:R-:W-:Y:S05]  /*10660*/  BSYNC.RECONVERGENT B2 ;  /* 0x0000000000027941 */ /* 0x000fea0003800200 */
.L_x_25543:
        /* <DEDUP_REMOVED lines=16> */
.L_x_25553:
        /* <DEDUP_REMOVED lines=13> */
.L_x_25555:
[----:B------:R-:W-:Y:S05]  /*10840*/  BSYNC.RECONVERGENT B3 ;  /* 0x0000000000037941 */ /* 0x000fea0003800200 */
.L_x_25554:
[----:B-1----:R-:W-:Y:S01]  /*10850*/  IMAD.WIDE.U32 R98, R55, -0x326172a9, RZ ;  /* 0xcd9e8d5737627825 */ /* 0x002fe200078e00ff */
        /* <DEDUP_REMOVED lines=42> */
.L_x_25552:
[----:B------:R-:W-:Y:S05]  /*10b00*/  BSYNC.RECONVERGENT B2 ;  /* 0x0000000000027941 */ /* 0x000fea0003800200 */
.L_x_25551:
[----:B------:R-:W-:Y:S01]  /*10b10*/  I2FP.F32.U32 R50, R35 ;  /* 0x0000002300327245 */ /* 0x000fe20000201000 */
[----:B------:R-:W-:Y:S02]  /*10b20*/  HFMA2 R35, -RZ, RZ, 0.1171875, 0 ;  /* 0x2f800000ff237431 */ /* 0x000fe400000001ff */
[----:B-1----:R-:W-:Y:S01]  /*10b30*/  FMUL.FTZ R98, R7, UR13 ;  /* 0x0000000d07627c20 */ /* 0x002fe20008410000 */
[----:B------:R-:W-:-:S03]  /*10b40*/  HADD2.F32 R88, -RZ, R67.H1_H1 ;  /* 0x30000043ff587230 */ /* 0x000fc60000004100 */
        /* <DEDUP_REMOVED lines=8> */
.L_x_25528:
[----:B------:R-:W-:Y:S01]  /*10bd0*/  BSSY.RECONVERGENT B2, `(.L_x_25556) ;  /* 0x000005a000027945 */ /* 0x000fe20003800200 */
[----:B0-----:R-:W-:Y:S01]  /*10be0*/  IMAD.MOV.U32 R50, RZ, RZ, R33 ;  /* 0x000000ffff327224 */ /* 0x001fe200078e0021 */
        /* <DEDUP_REMOVED lines=19> */
.L_x_25560:
        /* <DEDUP_REMOVED lines=13> */
.L_x_25562:
[----:B------:R-:W-:Y:S05]  /*10df0*/  BSYNC.RECONVERGENT B4 ;  /* 0x0000000000047941 */ /* 0x000fea0003800200 */
.L_x_25561:
        /* <DEDUP_REMOVED lines=43> */
.L_x_25559:
[----:B------:R-:W-:Y:S05]  /*110b0*/  BSYNC.RECONVERGENT B3 ;  /* 0x0000000000037941 */ /* 0x000fea0003800200 */
.L_x_25558:
        /* <DEDUP_REMOVED lines=11> */
.L_x_25557:
[----:B------:R-:W-:Y:S05]  /*11170*/  BSYNC.RECONVERGENT B2 ;  /* 0x0000000000027941 */ /* 0x000fea0003800200 */
.L_x_25556:
        /* <DEDUP_REMOVED lines=17> */
.L_x_25567:
        /* <DEDUP_REMOVED lines=13> */
.L_x_25569:
[----:B------:R-:W-:Y:S05]  /*11360*/  BSYNC.RECONVERGENT B4 ;  /* 0x0000000000047941 */ /* 0x000fea0003800200 */
.L_x_25568:
        /* <DEDUP_REMOVED lines=43> */
.L_x_25566:
[----:B------:R-:W-:Y:S05]  /*11620*/  BSYNC.RECONVERGENT B3 ;  /* 0x0000000000037941 */ /* 0x000fea0003800200 */
.L_x_25565:
        /* <DEDUP_REMOVED lines=11> */
.L_x_25564:
[----:B------:R-:W-:Y:S05]  /*116e0*/  BSYNC.RECONVERGENT B2 ;  /* 0x0000000000027941 */ /* 0x000fea0003800200 */
.L_x_25563:
        /* <DEDUP_REMOVED lines=17> */
.L_x_25574:
        /* <DEDUP_REMOVED lines=13> */
.L_x_25576:
[----:B------:R-:W-:Y:S05]  /*118d0*/  BSYNC.RECONVERGENT B4 ;  /* 0x0000000000047941 */ /* 0x000fea0003800200 */
.L_x_25575:
        /* <DEDUP_REMOVED lines=43> */
.L_x_25573:
[----:B------:R-:W-:Y:S05]  /*11b90*/  BSYNC.RECONVERGENT B3 ;  /* 0x0000000000037941 */ /* 0x000fea0003800200 */
.L_x_25572:
[----:B------:R-:W-:Y:S01]  /*11ba0*/  HFMA2 R58, -RZ, RZ, 0.1171875, 0 ;  /* 0x2f800000ff3a7431 */ /* 0x000fe200000001ff */
[----:B------:R-:W-:Y:S01]  /*11bb0*/  I2FP.F32.U32 R35, R34 ;  /* 0x0000002200237245 */ /* 0x000fe20000201000 */
[----:B-----5:R-:W-:-:S04]  /*11bc0*/  FMUL.FTZ R34, R6, UR13 ;  /* 0x0000000d06227c20 */ /* 0x020fc80008410000 */
[----:B------:R-:W-:Y:S01]  /*11bd0*/  FMUL.FTZ R51, R34, UR12 ;  /* 0x0000000c22337c20 */ /* 0x000fe20008410000 */
[----:B------:R-:W-:Y:S02]  /*11be0*/  HADD2.F32 R34, -RZ, R68.H1_H1 ;  /* 0x30000044ff227230 */ /* 0x000fe40000004100 */
[----:B------:R-:W-:-:S05]  /*11bf0*/  FFMA.FTZ R35, R35, R58, 1.1641532182693481445e-10 ;  /* 0x2f00000023237423 */ /* 0x000fca000001003a */
[----:B------:R-:W-:-:S04]  /*11c00*/  FSETP.GTU.FTZ.AND P0, PT, R35, UR5, PT ;  /* 0x0000000523007c0b */ /* 0x000fc8000bf1c000 */
[----:B------:R-:W-:Y:S02]  /*11c10*/  FSEL R51, R51, RZ, !P0 ;  /* 0x000000ff33337208 */ /* 0x000fe40004000000 */
[----:B------:R-:W-:-:S03]  /*11c20*/  SEL R35, RZ, 0x1, P0 ;  /* 0x00000001ff237807 */ /* 0x000fc60000000000 */
[----:B------:R-:W-:Y:S01]  /*11c30*/  FMUL.FTZ R34, R34, R51 ;  /* 0x0000003322227220 */ /* 0x000fe20000410000 */
[----:B------:R-:W-:-:S07]  /*11c40*/  PRMT R64, R35, 0x7610, R64 ;  /* 0x0000761023407816 */ /* 0x000fce0000000040 */
.L_x_25571:
[----:B------:R-:W-:Y:S05]  /*11c50*/  BSYNC.RECONVERGENT B2 ;  /* 0x0000000000027941 */ /* 0x000fea0003800200 */
.L_x_25570:
        /* <DEDUP_REMOVED lines=16> */
.L_x_25579:
        /* <DEDUP_REMOVED lines=13> */
.L_x_25581:
[----:B------:R-:W-:Y:S05]  /*11e30*/  BSYNC.RECONVERGENT B3 ;  /* 0x0000000000037941 */ /* 0x000fea0003800200 */
.L_x_25580:
        /* <DEDUP_REMOVED lines=43> */
.L_x_25578:
[----:B------:R-:W-:Y:S05]  /*120f0*/  BSYNC.RECONVERGENT B2 ;  /* 0x0000000000027941 */ /* 0x000fea0003800200 */
.L_x_25577:
[----:B------:R-:W-:Y:S01]  /*12100*/  I2FP.F32.U32 R50, R35 ;  /* 0x0000002300327245 */ /* 0x000fe20000201000 */
[----:B------:R-:W-:Y:S02]  /*12110*/  HFMA2 R35, -RZ, RZ, 0.1171875, 0 ;  /* 0x2f800000ff237431 */ /* 0x000fe400000001ff */
[----:B-1---5:R-:W-:-:S04]  /*12120*/  FMUL.FTZ R88, R7, UR13 ;  /* 0x0000000d07587c20 */ /* 0x022fc80008410000 */
[----:B------:R-:W-:Y:S01]  /*12130*/  FMUL.FTZ R88, R88, UR12 ;  /* 0x0000000c58587c20 */ /* 0x000fe20008410000 */
[----:B------:R-:W-:-:S05]  /*12140*/  FFMA.FTZ R35, R50, R35, 1.1641532182693481445e-10 ;  /* 0x2f00000032237423 */ /* 0x000fca0000010023 */
[----:B------:R-:W-:Y:S01]  /*12150*/  FSETP.GTU.FTZ.AND P0, PT, R35, UR5, PT ;  /* 0x0000000523007c0b */ /* 0x000fe2000bf1c000 */
[----:B------:R-:W-:-:S03]  /*12160*/  HADD2.F32 R35, -RZ, R67.H1_H1 ;  /* 0x30000043ff237230 */ /* 0x000fc60000004100 */
[----:B------:R-:W-:Y:S02]  /*12170*/  FSEL R88, R88, RZ, !P0 ;  /* 0x000000ff58587208 */ /* 0x000fe40004000000 */
[----:B------:R-:W-:-:S03]  /*12180*/  SEL R50, RZ, 0x1, P0 ;  /* 0x00000001ff327807 */ /* 0x000fc60000000000 */
[----:B------:R-:W-:Y:S01]  /*12190*/  FMUL.FTZ R35, R35, R88 ;  /* 0x0000005823237220 */ /* 0x000fe20000410000 */
[----:B------:R-:W-:-:S07]  /*121a0*/  PRMT R65, R50, 0x7610, R65 ;  /* 0x0000761032417816 */ /* 0x000fce0000000041 */
.L_x_25550:
[----:B------:R-:W-:Y:S05]  /*121b0*/  BSYNC.RECONVERGENT B1 ;  /* 0x0000000000017941 */ /* 0x000fea0003800200 */
.L_x_25527:
[----:B------:R-:W-:Y:S01]  /*121c0*/  FADD.FTZ R50, RZ, R12 ;  /* 0x0000000cff327221 */ /* 0x000fe20000010000 */
[----:B-1----:R-:W-:Y:S01]  /*121d0*/  IMAD.WIDE.U32 R88, R49, 0x10, R86 ;  /* 0x0000001031587825 */ /* 0x002fe200078e0056 */
        /* <DEDUP_REMOVED lines=37> */
.L_x_25583:
[----:B------:R-:W-:Y:S05]  /*12430*/  BSYNC.RECONVERGENT B1 ;  /* 0x0000000000017941 */ /* 0x000fea0003800200 */
.L_x_25582:
        /* <DEDUP_REMOVED lines=19> */
[----:B------:R-:W-:Y:S01]  /*12570*/  FFMA.FTZ R88, R88, R88, RZ ;  /* 0x0000005858587223 */ /* 0x000fe200000100ff */
[C---:B------:R-:W-:Y:S01]  /*12580*/  FADD.FTZ R86, -R50.reuse, R16 ;  /* 0x0000001032567221 */ /* 0x040fe20000010100 */
[----:B------:R-:W-:Y:S02]  /*12590*/  FADD.FTZ R93, -R50, R35 ;  /* 0x00000023325d7221 */ /* 0x000fe40000010100 */
        /* <DEDUP_REMOVED lines=50> */
.L_x_25599:
[----:B------:R-:W-:Y:S01]  /*128c0*/  FMUL.FTZ R46, R50, R50 ;  /* 0x00000032322e7220 */ /* 0x000fe20000410000 */
[----:B01----:R-:W-:Y:S01]  /*128d0*/  FADD.FTZ R86, R86, R89 ;  /* 0x0000005956567221 */ /* 0x003fe20000010000 */
[----:B------:R-:W0:Y:S01]  /*128e0*/  @!P0 LDC.64 R98, c[0x0][0x3c0] ;  /* 0x0000f000ff628b82 */ /* 0x000e220000000a00 */
[----:B------:R-:W-:Y:S02]  /*128f0*/  BSSY.RECONVERGENT B1, `(.L_x_25585) ;  /* 0x000009c000017945 */ /* 0x000fe40003800200 */
[----:B------:R-:W-:Y:S01]  /*12900*/  FSEL R46, R46, RZ, P2 ;  /* 0x000000ff2e2e7208 */ /* 0x000fe20001000000 */
[----:B------:R-:W-:-:S04]  /*12910*/  FFMA.FTZ R85, R86, R85, UR14 ;  /* 0x0000000e56557e23 */ /* 0x000fc80008010055 */
        /* <DEDUP_REMOVED lines=9> */
[----:B------:R-:W-:Y:S01]  /*129b0*/  VIADD R47, R47, 0xffffffff ;  /* 0xffffffff2f2f7836 */ /* 0x000fe20000000000 */
        /* <DEDUP_REMOVED lines=27> */
[----:B------:R-:W-:Y:S01]  /*12b70*/  SHF.R.S32.HI R105, RZ, 0x1f, R48 ;  /* 0x0000001fff697819 */ /* 0x000fe20000011430 */
[----:B------:R-:W0:Y:S01]  /*12b80*/  LDC.64 R50, c[0x0][0x428] ;  /* 0x00010a00ff327b82 */ /* 0x000e220000000a00 */
[----:B------:R-:W-:-:S02]  /*12b90*/  HADD2.F32 R12, -RZ, R44.H0_H0 ;  /* 0x2000002cff0c7230 */ /* 0x000fc40000004100 */
[C---:B------:R-:W-:Y:S01]  /*12ba0*/  FMUL.FTZ R47, R46.reuse, R47 ;  /* 0x0000002f2e2f7220 */ /* 0x040fe20000410000 */
[----:B------:R-:W-:Y:S01]  /*12bb0*/  LEA.HI R105, R105, R48, RZ, 0x2 ;  /* 0x0000003069697211 */ /* 0x000fe200078f10ff */
[----:B------:R-:W-:Y:S02]  /*12bc0*/  HADD2.F32 R18, -RZ, R66.H0_H0 ;  /* 0x20000042ff127230 */ /* 0x000fe40000004100 */
[C---:B------:R-:W-:Y:S01]  /*12bd0*/  FMUL.FTZ R24, R46.reuse, R13 ;  /* 0x0000000d2e187220 */ /* 0x040fe20000410000 */
[----:B------:R-:W-:Y:S01]  /*12be0*/  HADD2.F32 R113, -RZ, R96.H0_H0 ;  /* 0x20000060ff717230 */ /* 0x000fe20000004100 */
[----:B------:R-:W-:Y:S01]  /*12bf0*/  LEA.HI.SX32 R105, R105, R54, 0x1e ;  /* 0x0000003669697211 */ /* 0x000fe200078ff2ff */
[----:B------:R-:W-:Y:S02]  /*12c00*/  HADD2.F32 R14, -RZ, R66.H1_H1 ;  /* 0x30000042ff0e7230 */ /* 0x000fe40000004100 */
[----:B------:R-:W-:Y:S01]  /*12c10*/  FMUL.FTZ R22, R46, R103 ;  /* 0x000000672e167220 */ /* 0x000fe20000410000 */
[----:B------:R-:W-:-:S02]  /*12c20*/  HADD2.F32 R111, -RZ, R45.H0_H0 ;  /* 0x2000002dff6f7230 */ /* 0x000fc40000004100 */
[----:B------:R-:W-:Y:S01]  /*12c30*/  FMUL.FTZ R20, R46, R15 ;  /* 0x0000000f2e147220 */ /* 0x000fe20000410000 */
[----:B------:R-:W-:Y:S02]  /*12c40*/  HADD2.F32 R16, -RZ, R65.H1_H1 ;  /* 0x30000041ff107230 */ /* 0x000fe40000004100 */
[----:B------:R-:W-:Y:S01]  /*12c50*/  FFMA.FTZ R12, R47, R115, R12 ;  /* 0x000000732f0c7223 */ /* 0x000fe2000001000c */
[----:B------:R-:W-:Y:S02]  /*12c60*/  HADD2.F32 R109, -RZ, R96.H1_H1 ;  /* 0x30000060ff6d7230 */ /* 0x000fe40000004100 */
[----:B------:R-:W-:Y:S01]  /*12c70*/  FFMA.FTZ R13, R24, R18, R113 ;  /* 0x00000012180d7223 */ /* 0x000fe20000010071 */
[----:B------:R-:W-:Y:S01]  /*12c80*/  FFMA.FTZ R14, R22, R14, R111 ;  /* 0x0000000e160e7223 */ /* 0x000fe2000001006f */
[----:B------:R-:W-:Y:S01]  /*12c90*/  FMUL.FTZ R88, R46, R95 ;  /* 0x0000005f2e587220 */ /* 0x000fe20000410000 */
[----:B------:R-:W-:Y:S02]  /*12ca0*/  HADD2.F32 R95, -RZ, R42.H0_H0 ;  /* 0x2000002aff5f7230 */ /* 0x000fe40000004100 */
[----:B------:R-:W-:Y:S01]  /*12cb0*/  FFMA.FTZ R15, R20, R16, R109 ;  /* 0x00000010140f7223 */ /* 0x000fe2000001006d */
[C---:B------:R-:W-:Y:S01]  /*12cc0*/  FMUL.FTZ R16, R46.reuse, R49 ;  /* 0x000000312e107220 */ /* 0x040fe20000410000 */
[C---:B------:R-:W-:Y:S01]  /*12cd0*/  FMUL.FTZ R86, R46.reuse, R93 ;  /* 0x0000005d2e567220 */ /* 0x040fe20000410000 */
[----:B------:R-:W-:Y:S01]  /*12ce0*/  FMUL.FTZ R17, R46, R17 ;  /* 0x000000112e117220 */ /* 0x000fe20000410000 */
[----:B------:R-:W-:-:S02]  /*12cf0*/  HADD2.F32 R93, -RZ, R43.H0_H0 ;  /* 0x2000002bff5d7230 */ /* 0x000fc40000004100 */
[----:B------:R-:W-:Y:S01]  /*12d00*/  FMUL.FTZ R18, R46, R85 ;  /* 0x000000552e127220 */ /* 0x000fe20000410000 */
[----:B0-----:R-:W-:-:S04]  /*12d10*/  IMAD.WIDE.U32 R102, R105, 0x10, R50 ;  /* 0x0000001069667825 */ /* 0x001fc800078e0032 */
[C---:B------:R-:W-:Y:S01]  /*12d20*/  FMUL.FTZ R22, R46.reuse, R89 ;  /* 0x000000592e167220 */ /* 0x040fe20000410000 */
[C---:B------:R-:W-:Y:S01]  /*12d30*/  FMUL.FTZ R24, R46.reuse, R91 ;  /* 0x0000005b2e187220 */ /* 0x040fe20000410000 */
[C---:B------:R-:W-:Y:S01]  /*12d40*/  FMUL.FTZ R19, R46.reuse, R19 ;  /* 0x000000132e137220 */ /* 0x040fe20000410000 */
[----:B------:R-:W-:Y:S01]  /*12d50*/  HADD2.F32 R98, -RZ, R79.H1_H1 ;  /* 0x3000004fff627230 */ /* 0x000fe20000004100 */
[----:B------:R0:W-:Y:S01]  /*12d60*/  STG.E.128 desc[UR8][R102.64], R12 ;  /* 0x0000000c66007986 */ /* 0x0001e2000c101d08 */
        /* <DEDUP_REMOVED lines=8> */
[C---:B------:R-:W-:Y:S01]  /*12df0*/  FMUL.FTZ R87, R46.reuse, R27 ;  /* 0x0000001b2e577220 */ /* 0x040fe20000410000 */
[C---:B------:R-:W-:Y:S01]  /*12e00*/  FMUL.FTZ R25, R46.reuse, R29 ;  /* 0x0000001d2e197220 */ /* 0x040fe20000410000 */
[C---:B------:R-:W-:Y:S01]  /*12e10*/  FMUL.FTZ R26, R46.reuse, R97 ;  /* 0x000000612e1a7220 */ /* 0x040fe20000410000 */
[C---:B------:R-:W-:Y:S01]  /*12e20*/  FMUL.FTZ R29, R46.reuse, R33 ;  /* 0x000000212e1d7220 */ /* 0x040fe20000410000 */
[C---:B------:R-:W-:Y:S01]  /*12e30*/  FMUL.FTZ R27, R46.reuse, R31 ;  /* 0x0000001f2e1b7220 */ /* 0x040fe20000410000 */
[C---:B------:R-:W-:Y:S01]  /*12e40*/  IADD3 R33, PT, PT, R105.reuse, 0x20, RZ ;  /* 0x0000002069217810 */ /* 0x040fe20007ffe0ff */
[----:B------:R-:W-:Y:S01]  /*12e50*/  FMUL.FTZ R31, R46, R35 ;  /* 0x000000232e1f7220 */ /* 0x000fe20000410000 */
[C---:B------:R-:W-:Y:S01]  /*12e60*/  VIADD R35, R105.reuse, 0x40 ;  /* 0x0000004069237836 */ /* 0x040fe20000000000 */
[----:B------:R-:W-:Y:S01]  /*12e70*/  IADD3 R47, PT, PT, R105, 0x60, RZ ;  /* 0x00000060692f7810 */ /* 0x000fe20007ffe0ff */
[----:B0-----:R-:W-:-:S02]  /*12e80*/  HADD2.F32 R13, -RZ, R64.H1_H1 ;  /* 0x30000040ff0d7230 */ /* 0x001fc40000004100 */
[C---:B------:R-:W-:Y:S01]  /*12e90*/  FMUL.FTZ R28, R46.reuse, R99 ;  /* 0x000000632e1c7220 */ /* 0x040fe20000410000 */
[----:B------:R-:W-:Y:S02]  /*12ea0*/  HADD2.F32 R14, -RZ, R61.H1_H1 ;  /* 0x3000003dff0e7230 */ /* 0x000fe40000004100 */
[----:B------:R-:W-:Y:S01]  /*12eb0*/  FMUL.FTZ R30, R46, R101 ;  /* 0x000000652e1e7220 */ /* 0x000fe20000410000 */
[----:B------:R-:W-:Y:S02]  /*12ec0*/  HADD2.F32 R102, -RZ, R106.H0_H0 ;  /* 0x2000006aff667230 */ /* 0x000fe40000004100 */
        /* <DEDUP_REMOVED lines=8> */
[----:B------:R-:W-:Y:S02]  /*12f50*/  HADD2.F32 R18, -RZ, R81.H0_H0 ;  /* 0x20000051ff127230 */ /* 0x000fe40000004100 */
[----:B------:R-:W-:Y:S02]  /*12f60*/  HADD2.F32 R19, -RZ, R80.H1_H1 ;  /* 0x30000050ff137230 */ /* 0x000fe40000004100 */
[----:B------:R-:W-:Y:S02]  /*12f70*/  HADD2.F32 R93, -RZ, R41.H0_H0 ;  /* 0x20000029ff5d7230 */ /* 0x000fe40000004100 */
[----:B------:R-:W-:Y:S01]  /*12f80*/  FFMA.FTZ R17, R21, R18, R104 ;  /* 0x0000001215117223 */ /* 0x000fe20000010068 */
[----:B------:R-:W-:-:S02]  /*12f90*/  HADD2.F32 R89, -RZ, R82.H0_H0 ;  /* 0x20000052ff597230 */ /* 0x000fc40000004100 */
[----:B------:R-:W-:Y:S02]  /*12fa0*/  HADD2.F32 R91, -RZ, R38.H0_H0 ;  /* 0x20000026ff5b7230 */ /* 0x000fe40000004100 */
[----:B------:R-:W-:Y:S01]  /*12fb0*/  FFMA.FTZ R18, R22, R19, R93 ;  /* 0x0000001316127223 */ /* 0x000fe2000001005d */
[----:B------:R-:W-:Y:S02]  /*12fc0*/  HADD2.F32 R98, -RZ, R83.H0_H0 ;  /* 0x20000053ff627230 */ /* 0x000fe40000004100 */
[----:B------:R-:W-:Y:S01]  /*12fd0*/  FFMA.FTZ R19, R23, R20, R102 ;  /* 0x0000001417137223 */ /* 0x000fe20000010066 */
[----:B------:R-:W-:Y:S02]  /*12fe0*/  HADD2.F32 R100, -RZ, R108.H0_H0 ;  /* 0x2000006cff647230 */ /* 0x000fe40000004100 */
[----:B------:R-:W-:Y:S01]  /*12ff0*/  FFMA.FTZ R20, R24, R89, R91 ;  /* 0x0000005918147223 */ /* 0x000fe2000001005b */
[----:B------:R-:W-:Y:S02]  /*13000*/  HADD2.F32 R23, -RZ, R82.H1_H1 ;  /* 0x30000052ff177230 */ /* 0x000fe40000004100 */
[----:B------:R-:W-:-:S02]  /*13010*/  HADD2.F32 R95, -RZ, R39.H0_H0 ;  /* 0x20000027ff5f7230 */ /* 0x000fc40000004100 */
[----:B------:R-:W-:Y:S01]  /*13020*/  FFMA.FTZ R21, R85, R98, R100 ;  /* 0x0000006255157223 */ /* 0x000fe20000010064 */
[----:B------:R-:W-:Y:S02]  /*13030*/  HADD2.F32 R24, -RZ, R83.H1_H1 ;  /* 0x30000053ff187230 */ /* 0x000fe40000004100 */
        /* <DEDUP_REMOVED lines=11> */
[C---:B------:R-:W-:Y:S01]  /*130f0*/  VIADD R49, R105.reuse, 0x80 ;  /* 0x0000008069317836 */ /* 0x040fe20000000000 */
[----:B------:R-:W-:Y:S01]  /*13100*/  IADD3 R105, PT, PT, R105, 0xa0, RZ ;  /* 0x000000a069697810 */ /* 0x000fe20007ffe0ff */
        /* <DEDUP_REMOVED lines=26> */
.L_x_25586:
[----:B------:R-:W-:Y:S05]  /*132b0*/  BSYNC.RECONVERGENT B1 ;  /* 0x0000000000017941 */ /* 0x000fea0003800200 */
.L_x_25585:
[----:B0-----:R-:W0:Y:S02]  /*132c0*/  LDC.64 R12, c[0x0][0x380] ;  /* 0x0000e000ff0c7b82 */ /* 0x001e240000000a00 */
[----:B0-----:R-:W-:-:S05]  /*132d0*/  IMAD R53, R12, 0x4, R53 ;  /* 0x000000040c357824 */ /* 0x001fca00078e0235 */
[----:B------:R-:W-:-:S13]  /*132e0*/  ISETP.GE.AND P0, PT, R53, R13, PT ;  /* 0x0000000d3500720c */ /* 0x000fda0003f06270 */
[----:B------:R-:W-:Y:S05]  /*132f0*/  @!P0 BRA `(.L_x_25587) ;  /* 0xfffffedc004c8947 */ /* 0x000fea000383ffff */
[----:B------:R-:W-:Y:S05]  /*13300*/  BSYNC B0 ;  /* 0x0000000000007941 */ /* 0x000fea0003800000 */
.L_x_25241:
[----:B------:R-:W-:Y:S05]  /*13310*/  EXIT ;  /* 0x000000000000794d */ /* 0x000fea0003800000 */
.L_x_25584:
[----:B0-----:R-:W-:Y:S01]  /*13320*/  HFMA2 R51, -RZ, RZ, 0, 5.9604644775390625e-08 ;  /* 0x00000001ff337431 */ /* 0x001fe200000001ff */
[----:B------:R-:W-:Y:S01]  /*13330*/  BSSY B1, `(.L_x_25588) ;  /* 0x0000006000017945 */ /* 0x000fe20003800000 */
[----:B------:R-:W-:Y:S01]  /*13340*/  IMAD.MOV.U32 R49, RZ, RZ, 0x1f ;  /* 0x0000001fff317424 */ /* 0x000fe200078e00ff */
[----:B------:R-:W-:-:S07]  /*13350*/  MOV R46, 0xffffffff ;  /* 0xffffffff002e7802 */ /* 0x000fce0000000f00 */
[----:B-----5:R-:W-:Y:S05]  /*13360*/  WARPSYNC.COLLECTIVE R46, `(.L_x_25589) ;  /* 0x000000002e087348 */ /* 0x020fea0003c00000 */
[----:B------:R0:W1:Y:S02]  /*13370*/  SHFL.BFLY P1, R89, R98, R51, R49 ;  /* 0x0c00003362597389 */ /* 0x0000640000020031 */
[----:B01---5:R-:W-:Y:S05]  /*13380*/  ENDCOLLECTIVE ;  /* 0x000000000000791b */ /* 0x023fea0003800000 */
.L_x_25589:
[----:B------:R-:W-:Y:S05]  /*13390*/  BSYNC B1 ;  /* 0x0000000000017941 */ /* 0x000fea0003800000 */
.L_x_25588:
        /* <DEDUP_REMOVED lines=8> */
.L_x_25590:
[----:B------:R-:W-:Y:S02]  /*13420*/  IMAD.MOV.U32 R51, RZ, RZ, 0x4 ;  /* 0x00000004ff337424 */ /* 0x000fe400078e00ff */
[----:B------:R-:W-:-:S05]  /*13430*/  FADD.FTZ R91, R98, R89 ;  /* 0x00000059625b7221 */ /* 0x000fca0000010000 */
[----:B------:R-:W-:-:S07]  /*13440*/  MOV R98, R91 ;  /* 0x0000005b00627202 */ /* 0x000fce0000000f00 */
[----:B------:R-:W-:Y:S05]  /*13450*/  WARPSYNC.COLLECTIVE R46, `(.L_x_25591) ;  /* 0x000000002e087348 */ /* 0x000fea0003c00000 */
[----:B------:R0:W1:Y:S02]  /*13460*/  SHFL.BFLY P1, R89, R98, R51, R49 ;  /* 0x0c00003362597389 */ /* 0x0000640000020031 */
[----:B01----:R-:W-:Y:S05]  /*13470*/  ENDCOLLECTIVE ;  /* 0x000000000000791b */ /* 0x003fea0003800000 */
.L_x_25591:
[----:B------:R-:W-:Y:S02]  /*13480*/  IMAD.MOV.U32 R51, RZ, RZ, 0x8 ;  /* 0x00000008ff337424 */ /* 0x000fe400078e00ff */
[----:B------:R-:W-:-:S05]  /*13490*/  FADD.FTZ R87, R91, R89 ;  /* 0x000000595b577221 */ /* 0x000fca0000010000 */
[----:B------:R-:W-:-:S07]  /*134a0*/  MOV R98, R87 ;  /* 0x0000005700627202 */ /* 0x000fce0000000f00 */
[----:B------:R-:W-:Y:S05]  /*134b0*/  WARPSYNC.COLLECTIVE R46, `(.L_x_25592) ;  /* 0x000000002e087348 */ /* 0x000fea0003c00000 */
[----:B------:R0:W1:Y:S02]  /*134c0*/  SHFL.BFLY P1, R89, R98, R51, R49 ;  /* 0x0c00003362597389 */ /* 0x0000640000020031 */
[----:B01----:R-:W-:Y:S05]  /*134d0*/  ENDCOLLECTIVE ;  /* 0x000000000000791b */ /* 0x003fea0003800000 */
.L_x_25592:
[----:B------:R-:W-:Y:S02]  /*134e0*/  IMAD.MOV.U32 R51, RZ, RZ, 0x10 ;  /* 0x00000010ff337424 */ /* 0x000fe400078e00ff */
[----:B------:R-:W-:-:S05]  /*134f0*/  FADD.FTZ R86, R87, R89 ;  /* 0x0000005957567221 */ /* 0x000fca0000010000 */
[----:B------:R-:W-:-:S07]  /*13500*/  MOV R98, R86 ;  /* 0x0000005600627202 */ /* 0x000fce0000000f00 */
[----:B------:R-:W-:Y:S05]  /*13510*/  WARPSYNC.COLLECTIVE R46, `(.L_x_25593) ;  /* 0x000000002e087348 */ /* 0x000fea0003c00000 */
[----:B------:R0:W1:Y:S02]  /*13520*/  SHFL.BFLY P1, R89, R98, R51, R49 ;  /* 0x0c00003362597389 */ /* 0x0000640000020031 */
[----:B01----:R-:W-:Y:S05]  /*13530*/  ENDCOLLECTIVE ;  /* 0x000000000000791b */ /* 0x003fea0003800000 */
.L_x_25593:
[----:B------:R-:W-:Y:S02]  /*13540*/  IMAD.MOV.U32 R51, RZ, RZ, 0x1 ;  /* 0x00000001ff337424 */ /* 0x000fe400078e00ff */
        /* <DEDUP_REMOVED lines=50> */
[----:B------:R-:W-:-:S05]  /*13870*/  FFMA.FTZ R93, R93, R93, R86 ;  /* 0x0000005d5d5d7223 */ /* 0x000fca0000010056 */
[----:B------:R-:W-:-:S07]  /*13880*/  MOV R98, R93 ;  /* 0x0000005d00627202 */ /* 0x000fce0000000f00 */
[----:B------:R-:W-:Y:S05]  /*13890*/  WARPSYNC.COLLECTIVE R46, `(.L_x_25594) ;  /* 0x000000002e087348 */ /* 0x000fea0003c00000 */
[----:B------:R0:W1:Y:S02]  /*138a0*/  SHFL.BFLY P1, R89, R98, R51, R49 ;  /* 0x0c00003362597389 */ /* 0x0000640000020031 */
[----:B01----:R-:W-:Y:S05]  /*138b0*/  ENDCOLLECTIVE ;  /* 0x000000000000791b */ /* 0x003fea0003800000 */
.L_x_25594:
[----:B------:R-:W-:Y:S01]  /*138c0*/  MOV R51, 0x2 ;  /* 0x0000000200337802 */ /* 0x000fe20000000f00 */
[----:B------:R-:W-:-:S04]  /*138d0*/  FADD.FTZ R91, R93, R89 ;  /* 0x000000595d5b7221 */ /* 0x000fc80000010000 */
[----:B------:R-:W-:-:S07]  /*138e0*/  IMAD.MOV.U32 R98, RZ, RZ, R91 ;  /* 0x000000ffff627224 */ /* 0x000fce00078e005b */
[----:B------:R-:W-:Y:S05]  /*138f0*/  WARPSYNC.COLLECTIVE R46, `(.L_x_25595) ;  /* 0x000000002e087348 */ /* 0x000fea0003c00000 */
[----:B------:R0:W1:Y:S02]  /*13900*/  SHFL.BFLY P1, R89, R98, R51, R49 ;  /* 0x0c00003362597389 */ /* 0x0000640000020031 */
[----:B01----:R-:W-:Y:S05]  /*13910*/  ENDCOLLECTIVE ;  /* 0x000000000000791b */ /* 0x003fea0003800000 */
.L_x_25595:
[----:B------:R-:W-:Y:S02]  /*13920*/  HFMA2 R51, -RZ, RZ, 0, 2.384185791015625e-07 ;  /* 0x00000004ff337431 */ /* 0x000fe400000001ff */
[----:B------:R-:W-:-:S04]  /*13930*/  FADD.FTZ R88, R91, R89 ;  /* 0x000000595b587221 */ /* 0x000fc80000010000 */
[----:B------:R-:W-:-:S07]  /*13940*/  IMAD.MOV.U32 R98, RZ, RZ, R88 ;  /* 0x000000ffff627224 */ /* 0x000fce00078e0058 */
[----:B------:R-:W-:Y:S05]  /*13950*/  WARPSYNC.COLLECTIVE R46, `(.L_x_25596) ;  /* 0x000000002e087348 */ /* 0x000fea0003c00000 */
[----:B------:R0:W1:Y:S02]  /*13960*/  SHFL.BFLY P1, R89, R98, R51, R49 ;  /* 0x0c00003362597389 */ /* 0x0000640000020031 */
[----:B01----:R-:W-:Y:S05]  /*13970*/  ENDCOLLECTIVE ;  /* 0x000000000000791b */ /* 0x003fea0003800000 */
.L_x_25596:
[----:B------:R-:W-:Y:S01]  /*13980*/  MOV R51, 0x8 ;  /* 0x0000000800337802 */ /* 0x000fe20000000f00 */
[----:B------:R-:W-:-:S04]  /*13990*/  FADD.FTZ R87, R88, R89 ;  /* 0x0000005958577221 */ /* 0x000fc80000010000 */
[----:B------:R-:W-:-:S07]  /*139a0*/  IMAD.MOV.U32 R98, RZ, RZ, R87 ;  /* 0x000000ffff627224 */ /* 0x000fce00078e0057 */
[----:B------:R-:W-:Y:S05]  /*139b0*/  WARPSYNC.COLLECTIVE R46, `(.L_x_25597) ;  /* 0x000000002e087348 */ /* 0x000fea0003c00000 */
[----:B------:R0:W1:Y:S02]  /*139c0*/  SHFL.BFLY P1, R89, R98, R51, R49 ;  /* 0x0c00003362597389 */ /* 0x0000640000020031 */
[----:B01----:R-:W-:Y:S05]  /*139d0*/  ENDCOLLECTIVE ;  /* 0x000000000000791b */ /* 0x003fea0003800000 */
.L_x_25597:
[----:B------:R-:W-:Y:S02]  /*139e0*/  HFMA2 R51, -RZ, RZ, 0, 9.5367431640625e-07 ;  /* 0x00000010ff337431 */ /* 0x000fe400000001ff */
[----:B------:R-:W-:-:S04]  /*139f0*/  FADD.FTZ R86, R87, R89 ;  /* 0x0000005957567221 */ /* 0x000fc80000010000 */
[----:B------:R-:W-:-:S07]  /*13a00*/  IMAD.MOV.U32 R98, RZ, RZ, R86 ;  /* 0x000000ffff627224 */ /* 0x000fce00078e0056 */
[----:B------:R-:W-:Y:S05]  /*13a10*/  WARPSYNC.COLLECTIVE R46, `(.L_x_25598) ;  /* 0x000000002e087348 */ /* 0x000fea0003c00000 */
[----:B------:R0:W1:Y:S02]  /*13a20*/  SHFL.BFLY P1, R89, R98, R51, R49 ;  /* 0x0c00003362597389 */ /* 0x0000640000020031 */
[----:B01----:R-:W-:Y:S05]  /*13a30*/  ENDCOLLECTIVE ;  /* 0x000000000000791b */ /* 0x003fea0003800000 */
.L_x_25598:
[----:B------:R-:W-:Y:S05]  /*13a40*/  BRA `(.L_x_25599) ;  /* 0xffffffec009c7947 */ /* 0x000fea000383ffff */
.L_x_25600:
        /* <DEDUP_REMOVED lines=11> */
.L_x_28845:


//--------------------- .text._ZN10layer_norm13ln_fwd_kernelINS_13Kernel_traitsIfffffjLj768ELj1ELj4ELj1ELj16ENS_18Kernel_traits_baseILj768EfffffjLj128EEEEELb0ELb0ELb0ELb0EEEvNS_9FwdParamsE --------------------------
	.section	.text._ZN10layer_norm13ln_fwd_kernelINS_13Kernel_traitsIfffffjLj768ELj1ELj4ELj1ELj16ENS_18Kernel_traits_baseILj768EfffffjLj128EEEEELb0ELb0ELb0ELb0EEEvNS_9FwdParamsE,"ax",@progbits
	.align	128
        .global         _ZN10layer_norm13ln_fwd_kernelINS_13Kernel_traitsIfffffjLj768ELj1ELj4ELj1ELj16ENS_18Kernel_traits_baseILj768EfffffjLj128EEEEELb0ELb0ELb0ELb0EEEvNS_9FwdParamsE
        .type           _ZN10layer_norm13ln_fwd_kernelINS_13Kernel_traitsIfffffjLj768ELj1ELj4ELj1ELj16ENS_18Kernel_traits_baseILj768EfffffjLj128EEEEELb0ELb0ELb0ELb0EEEvNS_9FwdParamsE,@function
        .size           _ZN10layer_norm13ln_fwd_kernelINS_13Kernel_traitsIfffffjLj768ELj1ELj4ELj1ELj16ENS_18Kernel_traits_baseILj768EfffffjLj128EEEEELb0ELb0ELb0ELb0EEEvNS_9FwdParamsE,(.L_x_28846 - _ZN10layer_norm13ln_fwd_kernelINS_13Kernel_traitsIfffffjLj768ELj1ELj4ELj1ELj16ENS_18Kernel_traits_baseILj768EfffffjLj128EEEEELb0ELb0ELb0ELb0EEEvNS_9FwdParamsE)
        .other          _ZN10layer_norm13ln_fwd_kernelINS_13Kernel_traitsIfffffjLj768ELj1ELj4ELj1ELj16ENS_18Kernel_traits_baseILj768EfffffjLj128EEEEELb0ELb0ELb0ELb0EEEvNS_9FwdParamsE,@"STO_CUDA_ENTRY STV_DEFAULT"
_ZN10layer_norm13ln_fwd_kernelINS_13Kernel_traitsIfffffjLj768ELj1ELj4ELj1ELj16ENS_18Kernel_traits_baseILj768EfffffjLj128EEEEELb0ELb0ELb0ELb0EEEvNS_9FwdParamsE:
.text._ZN10layer_norm13ln_fwd_kernelINS_13Kernel_traitsIfffffjLj768ELj1ELj4ELj1ELj16ENS_18Kernel_traits_baseILj768EfffffjLj128EEEEELb0ELb0ELb0ELb0EEEvNS_9FwdParamsE:
        /* <DEDUP_REMOVED lines=37> */
[----:B------:R0:W5:Y:S02]  /*0250*/  @P2 LDG.E.128 R44, desc[UR6][R12.64] ;  /* 0x000000060c2c2981 */ /* 0x000164000c1e1d00 */
[----:B------:R-:W2:Y:S01]  /*0260*/  @P4 LDC.64 R20, c[0x0][0x3d0] ;  /* 0x0000f400ff144b82 */ /* 0x000ea20000000a00 */
[C---:B---3--:R-:W-:Y:S01]  /*0270*/  @P2 IMAD.WIDE.U32 R14, R65.reuse, 0x10, R14 ;  /* 0x00000010410e2825 */ /* 0x048fe200078e000e */
[----:B------:R-:W-:-:S04]  /*0280*/  @P2 IADD3 R65, PT, PT, R65, 0x20, RZ ;  /* 0x0000002041412810 */ /* 0x000fc80007ffe0ff */
[----:B------:R0:W5:Y:S02]  /*0290*/  @P2 LDG.E.128 R40, desc[UR6][R14.64] ;  /* 0x000000060e282981 */ /* 0x000164000c1e1d00 */
[----:B------:R-:W3:Y:S01]  /*02a0*/  @P4 LDC.64 R22, c[0x0][0x438] ;  /* 0x00010e00ff164b82 */ /* 0x000ee20000000a00 */
[----:B----4-:R-:W-:-:S05]  /*02b0*/  @P3 IMAD.WIDE.U32 R16, R65, 0x10, R16 ;  /* 0x0000001041103825 */ /* 0x010fca00078e0010 */
[----:B------:R0:W5:Y:S01]  /*02c0*/  @P3 LDG.E.128 R36, desc[UR6][R16.64] ;  /* 0x0000000610243981 */ /* 0x000162000c1e1d00 */
[C---:B-1----:R-:W-:Y:S01]  /*02d0*/  @P3 IMAD.WIDE.U32 R18, R65.reuse, 0x10, R18 ;  /* 0x0000001041123825 */ /* 0x042fe200078e0012 */
[----:B------:R-:W-:Y:S01]  /*02e0*/  @P3 IADD3 R65, PT, PT, R65, 0x20, RZ ;  /* 0x0000002041413810 */ /* 0x000fe20007ffe0ff */
[----:B------:R-:W1:Y:S03]  /*02f0*/  @P0 LDC.64 R4, c[0x0][0x3d0] ;  /* 0x0000f400ff040b82 */ /* 0x000e660000000a00 */
[----:B------:R0:W5:Y:S01]  /*0300*/  @P3 LDG.E.128 R32, desc[UR6][R18.64] ;  /* 0x0000000612203981 */ /* 0x000162000c1e1d00 */
[----:B--2---:R-:W-:-:S04]  /*0310*/  @P4 IMAD.WIDE.U32 R20, R65, 0x10, R20 ;  /* 0x0000001041144825 */ /* 0x004fc800078e0014 */
[----:B------:R-:W2:Y:S01]  /*0320*/  @P0 LDC.64 R6, c[0x0][0x438] ;  /* 0x00010e00ff060b82 */ /* 0x000ea20000000a00 */
[----:B------:R0:W5:Y:S01]  /*0330*/  @P4 LDG.E.128 R28, desc[UR6][R20.64] ;  /* 0x00000006141c4981 */ /* 0x000162000c1e1d00 */
[----:B---3--:R-:W-:-:S05]  /*0340*/  @P4 IMAD.WIDE.U32 R22, R65, 0x10, R22 ;  /* 0x0000001041164825 */ /* 0x008fca00078e0016 */
[----:B------:R0:W5:Y:S01]  /*0350*/  @P4 LDG.E.128 R24, desc[UR6][R22.64] ;  /* 0x0000000616184981 */ /* 0x000162000c1e1d00 */
[----:B-1----:R-:W-:-:S05]  /*0360*/  @P0 IMAD.WIDE.U32 R4, R2, 0x10, R4 ;  /* 0x0000001002040825 */ /* 0x002fca00078e0004 */
[----:B------:R0:W5:Y:S01]  /*0370*/  @P0 LDG.E.128 R60, desc[UR6][R4.64] ;  /* 0x00000006043c0981 */ /* 0x000162000c1e1d00 */
[----:B--2---:R-:W-:-:S05]  /*0380*/  @P0 IMAD.WIDE.U32 R6, R2, 0x10, R6 ;  /* 0x0000001002060825 */ /* 0x004fca00078e0006 */
[----:B------:R0:W5:Y:S01]  /*0390*/  @P0 LDG.E.128 R56, desc[UR6][R6.64] ;  /* 0x0000000606380981 */ /* 0x000162000c1e1d00 */
        /* <DEDUP_REMOVED lines=8> */
[----:B------:R-:W5:Y:S01]  /*0420*/  LDG.E.128 R16, desc[UR6][R16.64] ;  /* 0x0000000610107981 */ /* 0x000f62000c1e1d00 */
[----:B------:R-:W-:Y:S05]  /*0430*/  BRA `(.L_x_25603) ;  /* 0x0000000000a87947 */ /* 0x000fea0003800000 */
.L_x_25602:
        /* <DEDUP_REMOVED lines=14> */
[----:B------:R0:W5:Y:S02]  /*0520*/  @P1 LDG.E.128 R52, desc[UR6][R4.64] ;  /* 0x0000000604341981 */ /* 0x000164000c1e1d00 */
[----:B------:R-:W4:Y:S01]  /*0530*/  @P0 LDC.64 R6, c[0x0][0x3d0] ;  /* 0x0000f400ff060b82 */ /* 0x000f220000000a00 */
[C---:B-1----:R-:W-:Y:S01]  /*0540*/  @P2 IMAD.WIDE.U32 R10, R27.reuse, 0x10, R8 ;  /* 0x000000101b0a2825 */ /* 0x042fe200078e0008 */
[----:B------:R-:W-:-:S04]  /*0550*/  @P2 IADD3 R27, PT, PT, R27, 0x20, RZ ;  /* 0x000000201b1b2810 */ /* 0x000fc80007ffe0ff */
[----:B------:R0:W5:Y:S02]  /*0560*/  @P2 LDG.E.128 R44, desc[UR6][R10.64] ;  /* 0x000000060a2c2981 */ /* 0x000164000c1e1d00 */
[----:B------:R-:W1:Y:S01]  /*0570*/  @P5 LDC.64 R24, c[0x0][0x3d0] ;  /* 0x0000f400ff185b82 */ /* 0x000e620000000a00 */
[C---:B--2---:R-:W-:Y:S01]  /*0580*/  @P3 IMAD.WIDE.U32 R12, R27.reuse, 0x10, R12 ;  /* 0x000000101b0c3825 */ /* 0x044fe200078e000c */
[----:B------:R-:W-:-:S04]  /*0590*/  @P3 IADD3 R27, PT, PT, R27, 0x20, RZ ;  /* 0x000000201b1b3810 */ /* 0x000fc80007ffe0ff */
[----:B------:R0:W5:Y:S01]  /*05a0*/  @P3 LDG.E.128 R36, desc[UR6][R12.64] ;  /* 0x000000060c243981 */ /* 0x000162000c1e1d00 */
[C---:B---3--:R-:W-:Y:S01]  /*05b0*/  @P4 IMAD.WIDE.U32 R14, R27.reuse, 0x10, R14 ;  /* 0x000000101b0e4825 */ /* 0x048fe200078e000e */
[----:B------:R-:W-:-:S04]  /*05c0*/  @P4 IADD3 R27, PT, PT, R27, 0x20, RZ ;  /* 0x000000201b1b4810 */ /* 0x000fc80007ffe0ff */
[----:B------:R0:W5:Y:S01]  /*05d0*/  @P4 LDG.E.128 R28, desc[UR6][R14.64] ;  /* 0x000000060e1c4981 */ /* 0x000162000c1e1d00 */
[----:B----4-:R-:W-:-:S05]  /*05e0*/  @P0 IMAD.WIDE.U32 R8, R2, 0x10, R6 ;  /* 0x0000001002080825 */ /* 0x010fca00078e0006 */
[----:B------:R0:W5:Y:S01]  /*05f0*/  @P0 LDG.E.128 R60, desc[UR6][R8.64] ;  /* 0x00000006083c0981 */ /* 0x000162000c1e1d00 */
[----:B-1----:R-:W-:-:S05]  /*0600*/  @P5 IMAD.WIDE.U32 R6, R27, 0x10, R24 ;  /* 0x000000101b065825 */ /* 0x002fca00078e0018 */
[----:B------:R0:W5:Y:S01]  /*0610*/  @P5 LDG.E.128 R20, desc[UR6][R6.64] ;  /* 0x0000000606145981 */ /* 0x000162000c1e1d00 */
        /* <DEDUP_REMOVED lines=10> */
[----:B------:R-:W-:Y:S02]  /*06c0*/  @P5 CS2R R18, SRZ ;  /* 0x0000000000125805 */ /* 0x000fe4000001ff00 */
[----:B0-----:R-:W-:-:S07]  /*06d0*/  @P5 CS2R R16, SRZ ;  /* 0x0000000000105805 */ /* 0x001fce000001ff00 */
.L_x_25603:
[----:B------:R-:W-:Y:S05]  /*06e0*/  BSYNC.RECONVERGENT B0 ;  /* 0x0000000000007941 */ /* 0x000fea0003800200 */
.L_x_25601:
[----:B------:R-:W0:Y:S02]  /*06f0*/  LDCU UR4, c[0x0][0x384] ;  /* 0x00007080ff0477ac */ /* 0x000e240008000800 */
[----:B0-----:R-:W-:-:S13]  /*0700*/  ISETP.GE.AND P0, PT, R0, UR4, PT ;  /* 0x0000000400007c0c */ /* 0x001fda000bf06270 */
[----:B------:R-:W-:Y:S05]  /*0710*/  @P0 EXIT ;  /* 0x000000000000094d */ /* 0x000fea0003800000 */
[----:B------:R-:W0:Y:S01]  /*0720*/  LDCU.64 UR4, c[0x0][0x3e0] ;  /* 0x00007c00ff0477ac */ /* 0x000e220008000a00 */
[----:B------:R-:W1:Y:S01]  /*0730*/  LDCU UR8, c[0x0][0x388] ;  /* 0x00007100ff0877ac */ /* 0x000e620008000800 */
[----:B0-----:R-:W-:Y:S01]  /*0740*/  UISETP.NE.U32.AND UP0, UPT, UR4, URZ, UPT ;  /* 0x000000ff0400728c */ /* 0x001fe2000bf05070 */
[----:B------:R-:W0:Y:S03]  /*0750*/  LDCU.U8 UR4, c[0x0][0x410] ;  /* 0x00008200ff0477ac */ /* 0x000e260008000000 */
[----:B------:R-:W-:Y:S01]  /*0760*/  UISETP.NE.AND.EX UP0, UPT, UR5, URZ, UPT, UP0 ;  /* 0x000000ff0500728c */ /* 0x000fe2000bf05300 */
[----:B------:R-:W2:Y:S05]  /*0770*/  LDCU UR5, c[0x0][0x448] ;  /* 0x00008900ff0577ac */ /* 0x000eaa0008000800 */
[----:B-1----:R-:W-:-:S13]  /*0780*/  PLOP3.LUT P4, PT, PT, PT, UP0, 0x80, 0x8 ;  /* 0x000000000008781c */ /* 0x002fda0003f8f008 */
.L_x_25635:
[----:B------:R-:W1:Y:S01]  /*0790*/  @P4 LDC.64 R6, c[0x0][0x3e0] ;  /* 0x0000f800ff064b82 */ /* 0x000e620000000a00 */
[----:B-----5:R-:W-:-:S07]  /*07a0*/  HFMA2 R93, -RZ, RZ, 1.875, 0 ;  /* 0x3f800000ff5d7431 */ /* 0x020fce00000001ff */
[----:B0-234-:R-:W3:Y:S01]  /*07b0*/  LDC.64 R8, c[0x0][0x3a0] ;  /* 0x0000e800ff087b82 */ /* 0x01dee20000000a00 */
[----:B-1----:R-:W-:-:S07]  /*07c0*/  @P4 IMAD.WIDE R64, R0, 0x4, R6 ;  /* 0x0000000400404825 */ /* 0x002fce00078e0206 */
[----:B------:R-:W3:Y:S01]  /*07d0*/  LDC.64 R6, c[0x0][0x3e0] ;  /* 0x0000f800ff067b82 */ /* 0x000ee20000000a00 */
[----:B-----5:R1:W5:Y:S01]  /*07e0*/  @P4 LDG.E R93, desc[UR6][R64.64] ;  /* 0x00000006405d4981 */ /* 0x020362000c1e1900 */
[----:B------:R-:W-:Y:S01]  /*07f0*/  IMAD R66, R0, UR8, RZ ;  /* 0x0000000800427c24 */ /* 0x000fe2000f8e02ff */
[----:B------:R-:W-:Y:S01]  /*0800*/  ISETP.GE.U32.AND P3, PT, R3, 0x20, PT ;  /* 0x000000200300780c */ /* 0x000fe20003f66070 */
[----:B------:R-:W-:Y:S03]  /*0810*/  BSSY.RECONVERGENT B0, `(.L_x_25604) ;  /* 0x000002b000007945 */ /* 0x000fe60003800200 */
[----:B------:R-:W-:-:S04]  /*0820*/  SHF.R.S32.HI R67, RZ, 0x1f, R66 ;  /* 0x0000001fff437819 */ /* 0x000fc80000011442 */
[----:B------:R-:W-:-:S04]  /*0830*/  LEA.HI R67, R67, R66, RZ, 0x2 ;  /* 0x0000004243437211 */ /* 0x000fc800078f10ff */
[----:B------:R-:W-:-:S04]  /*0840*/  LEA.HI.SX32 R92, R67, R2, 0x1e ;  /* 0x00000002435c7211 */ /* 0x000fc800078ff2ff */
[----:B------:R-:W-:Y:S02]  /*0850*/  MOV R94, R92 ;  /* 0x0000005c005e7202 */ /* 0x000fe40000000f00 */
[----:B---3--:R-:W-:-:S04]  /*0860*/  LOP3.LUT P0, RZ, R8, R6, RZ, 0xfc, !PT ;  /* 0x0000000608ff7212 */ /* 0x008fc8000780fcff */
[----:B------:R-:W-:Y:S01]  /*0870*/  LOP3.LUT P0, RZ, R9, R7, RZ, 0xfc, P0 ;  /* 0x0000000709ff7212 */ /* 0x000fe2000000fcff */
[----:B-1----:R-:W-:-:S12]  /*0880*/  @!P3 BRA `(.L_x_25605) ;  /* 0x00000000008cb947 */ /* 0x002fd80003800000 */
[----:B------:R-:W-:Y:S01]  /*0890*/  ISETP.NE.U32.AND P1, PT, R8, RZ, PT ;  /* 0x000000ff0800720c */ /* 0x000fe20003f25070 */
[----:B------:R-:W1:Y:S03]  /*08a0*/  LDC.64 R64, c[0x0][0x390] ;  /* 0x0000e400ff407b82 */ /* 0x000e660000000a00 */
[----:B------:R-:W-:-:S13]  /*08b0*/  ISETP.NE.AND.EX P1, PT, R9, RZ, PT, P1 ;  /* 0x000000ff0900720c */ /* 0x000fda0003f25310 */
[----:B------:R-:W3:Y:S01]  /*08c0*/  @P1 LDC.64 R68, c[0x0][0x3a0] ;  /* 0x0000e800ff441b82 */ /* 0x000ee20000000a00 */
[----:B-1----:R-:W-:-:S06]  /*08d0*/  IMAD.WIDE.U32 R64, R92, 0x10, R64 ;  /* 0x000000105c407825 */ /* 0x002fcc00078e0040 */
[----:B------:R-:W4:Y:S01]  /*08e0*/  LDG.E.128 R64, desc[UR6][R64.64] ;  /* 0x0000000640407981 */ /* 0x000f22000c1e1d00 */
[----:B---3--:R-:W-:-:S06]  /*08f0*/  @P1 IMAD.WIDE.U32 R68, R92, 0x10, R68 ;  /* 0x000000105c441825 */ /* 0x008fcc00078e0044 */
[----:B------:R-:W4:Y:S02]  /*0900*/  @P1 LDG.E.128 R68, desc[UR6][R68.64] ;  /* 0x0000000644441981 */ /* 0x000f24000c1e1d00 */
[-C--:B----45:R-:W-:Y:S01]  /*0910*/  @P1 FFMA.FTZ R5, R64, R93.reuse, R68 ;  /* 0x0000005d40051223 */ /* 0x0b0fe20000010044 */
        /* <DEDUP_REMOVED lines=22> */
.L_x_25606:
[----:B------:R-:W1:Y:S01]  /*0a80*/  @P0 LDC.64 R64, c[0x0][0x3a8] ;  /* 0x0000ea00ff400b82 */ /* 0x000e620000000a00 */
[C---:B------:R-:W-:Y:S01]  /*0a90*/  IADD3 R94, PT, PT, R92.reuse, 0x20, RZ ;  /* 0x000000205c5e7810 */ /* 0x040fe20007ffe0ff */
[----:B-1----:R-:W-:-:S05]  /*0aa0*/  @P0 IMAD.WIDE.U32 R64, R92, 0x10, R64 ;  /* 0x000000105c400825 */ /* 0x002fca00078e0040 */
[----:B------:R1:W-:Y:S02]  /*0ab0*/  @P0 STG.E.128 desc[UR6][R64.64], R12 ;  /* 0x0000000c40000986 */ /* 0x0003e4000c101d06 */
.L_x_25605:
[----:B0-2---:R-:W-:Y:S05]  /*0ac0*/  BSYNC.RECONVERGENT B0 ;  /* 0x0000000000007941 */ /* 0x005fea0003800200 */
.L_x_25604:
[----:B------:R-:W-:Y:S01]  /*0ad0*/  ISETP.GE.U32.AND P1, PT, R3, 0x40, PT ;  /* 0x000000400300780c */ /* 0x000fe20003f26070 */
[----:B------:R-:W-:Y:S03]  /*0ae0*/  BSSY.RECONVERGENT B0, `(.L_x_25607) ;  /* 0x0000022000007945 */ /* 0x000fe60003800200 */
[----:B-1----:R-:W-:-:S09]  /*0af0*/  P2R R64, PR, RZ, 0x2 ;  /* 0x00000002ff407803 */ /* 0x002fd20000000000 */
        /* <DEDUP_REMOVED lines=28> */
.L_x_25609:
[----:B------:R-:W0:Y:S02]  /*0cc0*/  @P0 LDC.64 R64, c[0x0][0x3a8] ;  /* 0x0000ea00ff400b82 */ /* 0x000e240000000a00 */
[C---:B0-----:R-:W-:Y:S01]  /*0cd0*/  @P0 IMAD.WIDE.U32 R64, R94.reuse, 0x10, R64 ;  /* 0x000000105e400825 */ /* 0x041fe200078e0040 */
[----:B------:R-:W-:-:S04]  /*0ce0*/  IADD3 R94, PT, PT, R94, 0x20, RZ ;  /* 0x000000205e5e7810 */ /* 0x000fc80007ffe0ff */
[----:B------:R0:W-:Y:S03]  /*0cf0*/  @P0 STG.E.128 desc[UR6][R64.64], R12 ;  /* 0x0000000c40000986 */ /* 0x0001e6000c101d06 */
.L_x_25608:
[----:B------:R-:W-:Y:S05]  /*0d00*/  BSYNC.RECONVERGENT B0 ;  /* 0x0000000000007941 */ /* 0x000fea0003800200 */
.L_x_25607:
        /* <DEDUP_REMOVED lines=31> */
.L_x_25612:
[----:B------:R-:W0:Y:S02]  /*0f00*/  @P0 LDC.64 R64, c[0x0][0x3a8] ;  /* 0x0000ea00ff400b82 */ /* 0x000e240000000a00 */
[C---:B0-----:R-:W-:Y:S01]  /*0f10*/  @P0 IMAD.WIDE.U32 R64, R94.reuse, 0x10, R64 ;  /* 0x000000105e400825 */ /* 0x041fe200078e0040 */
[----:B------:R-:W-:-:S04]  /*0f20*/  IADD3 R94, PT, PT, R94, 0x20, RZ ;  /* 0x000000205e5e7810 */ /* 0x000fc80007ffe0ff */
[----:B------:R0:W-:Y:S03]  /*0f30*/  @P0 STG.E.128 desc[UR6][R64.64], R12 ;  /* 0x0000000c40000986 */ /* 0x0001e6000c101d06 */
.L_x_25611:
[----:B------:R-:W-:Y:S05]  /*0f40*/  BSYNC.RECONVERGENT B0 ;  /* 0x0000000000007941 */ /* 0x000fea0003800200 */
.L_x_25610:
        /* <DEDUP_REMOVED lines=31> */
.L_x_25615:
[----:B------:R-:W0:Y:S02]  /*1140*/  @P0 LDC.64 R64, c[0x0][0x3a8] ;  /* 0x0000ea00ff400b82 */ /* 0x000e240000000a00 */
[C---:B0-----:R-:W-:Y:S01]  /*1150*/  @P0 IMAD.WIDE.U32 R64, R94.reuse, 0x10, R64 ;  /* 0x000000105e400825 */ /* 0x041fe200078e0040 */
[----:B------:R-:W-:-:S04]  /*1160*/  IADD3 R94, PT, PT, R94, 0x20, RZ ;  /* 0x000000205e5e7810 */ /* 0x000fc80007ffe0ff */
[----:B------:R0:W-:Y:S03]  /*1170*/  @P0 STG.E.128 desc[UR6][R64.64], R12 ;  /* 0x0000000c40000986 */ /* 0x0001e6000c101d06 */
.L_x_25614:
[----:B------:R-:W-:Y:S05]  /*1180*/  BSYNC.RECONVERGENT B0 ;  /* 0x0000000000007941 */ /* 0x000fea0003800200 */
.L_x_25613:
        /* <DEDUP_REMOVED lines=31> */
.L_x_25618:
[----:B------:R-:W0:Y:S02]  /*1380*/  @P0 LDC.64 R64, c[0x0][0x3a8] ;  /* 0x0000ea00ff400b82 */ /* 0x000e240000000a00 */
[C---:B0-----:R-:W-:Y:S01]  /*1390*/  @P0 IMAD.WIDE.U32 R64, R94.reuse, 0x10, R64 ;  /* 0x000000105e400825 */ /* 0x041fe200078e0040 */
[----:B------:R-:W-:-:S04]  /*13a0*/  IADD3 R94, PT, PT, R94, 0x20, RZ ;  /* 0x000000205e5e7810 */ /* 0x000fc80007ffe0ff */
[----:B------:R0:W-:Y:S03]  /*13b0*/  @P0 STG.E.128 desc[UR6][R64.64], R12 ;  /* 0x0000000c40000986 */ /* 0x0001e6000c101d06 */
.L_x_25617:
[----:B------:R-:W-:Y:S05]  /*13c0*/  BSYNC.RECONVERGENT B0 ;  /* 0x0000000000007941 */ /* 0x000fea0003800200 */
.L_x_25616:
        /* <DEDUP_REMOVED lines=31> */
.L_x_25621:
[----:B------:R-:W0:Y:S02]  /*15c0*/  @P0 LDC.64 R6, c[0x0][0x3a8] ;  /* 0x0000ea00ff060b82 */ /* 0x000e240000000a00 */
[----:B0-----:R-:W-:-:S05]  /*15d0*/  @P0 IMAD.WIDE.U32 R6, R94, 0x10, R6 ;  /* 0x000000105e060825 */ /* 0x001fca00078e0006 */
[----:B------:R0:W-:Y:S02]  /*15e0*/  @P0 STG.E.128 desc[UR6][R6.64], R12 ;  /* 0x0000000c06000986 */ /* 0x0001e4000c101d06 */
.L_x_25620:
[----:B------:R-:W-:Y:S05]  /*15f0*/  BSYNC.RECONVERGENT B0 ;  /* 0x0000000000007941 */ /* 0x000fea0003800200 */
.L_x_25619:
[----:B0-----:R-:W-:Y:S01]  /*1600*/  FADD.FTZ R7, RZ, R5 ;  /* 0x00000005ff077221 */ /* 0x001fe20000010000 */
[C---:B------:R-:W-:Y:S01]  /*1610*/  ISETP.GT.U32.AND P2, PT, R3.reuse, 0x3f, PT ;  /* 0x0000003f0300780c */ /* 0x040fe20003f44070 */
[----:B------:R-:W-:Y:S01]  /*1620*/  UMOV UR9, 0xffffffff ;  /* 0xffffffff00097882 */ /* 0x000fe20000000000 */
[C---:B------:R-:W-:Y:S01]  /*1630*/  ISETP.GT.U32.AND P1, PT, R3.reuse, 0x5f, PT ;  /* 0x0000005f0300780c */ /* 0x040fe20003f24070 */
        /* <DEDUP_REMOVED lines=103> */
.L_x_25647:
        /* <DEDUP_REMOVED lines=8> */
[----:B------:R-:W-:Y:S01]  /*1d30*/  FADD.FTZ R7, R6, R7 ;  /* 0x0000000706077221 */ /* 0x000fe20000010000 */
[----:B------:R-:W-:-:S05]  /*1d40*/  FSEL R6, R67, RZ, !P0 ;  /* 0x000000ff43067208 */ /* 0x000fca0004000000 */
[----:B------:R-:W3:Y:S01]  /*1d50*/  MUFU.RSQ R7, R7 ;  /* 0x0000000700077308 */ /* 0x000ee20000001400 */
[----:B-1----:R-:W-:-:S05]  /*1d60*/  @!P5 IMAD.WIDE R64, R0, 0x4, R64 ;  /* 0x000000040040d825 */ /* 0x002fca00078e0240 */
[----:B------:R1:W-:Y:S01]  /*1d70*/  @!P5 STG.E desc[UR6][R64.64], R67 ;  /* 0x000000434000d986 */ /* 0x0003e2000c101906 */
[----:B--2---:R-:W-:-:S05]  /*1d80*/  @!P5 IMAD.WIDE R8, R0, 0x4, R8 ;  /* 0x000000040008d825 */ /* 0x004fca00078e0208 */
[----:B---3--:R1:W-:Y:S01]  /*1d90*/  @!P5 STG.E desc[UR6][R8.64], R7 ;  /* 0x000000070800d986 */ /* 0x0083e2000c101906 */
[----:B------:R-:W-:Y:S05]  /*1da0*/  @!P3 BRA `(.L_x_25624) ;  /* 0x000000000040b947 */ /* 0x000fea0003800000 */
[----:B-1----:R-:W1:Y:S01]  /*1db0*/  LDC.64 R8, c[0x0][0x428] ;  /* 0x00010a00ff087b82 */ /* 0x002e620000000a00 */
[--C-:B------:R-:W-:Y:S01]  /*1dc0*/  FADD.FTZ R64, R5, -R6.reuse ;  /* 0x8000000605407221 */ /* 0x100fe20000010000 */
[--C-:B0-----:R-:W-:Y:S01]  /*1dd0*/  FADD.FTZ R68, R80, -R6.reuse ;  /* 0x8000000650447221 */ /* 0x101fe20000010000 */
[--C-:B------:R-:W-:Y:S02]  /*1de0*/  FADD.FTZ R70, R86, -R6.reuse ;  /* 0x8000000656467221 */ /* 0x100fe40000010000 */
[C---:B------:R-:W-:Y:S01]  /*1df0*/  FMUL.FTZ R65, R7.reuse, R64 ;  /* 0x0000004007417220 */ /* 0x040fe20000410000 */
[----:B------:R-:W-:Y:S01]  /*1e00*/  FADD.FTZ R64, R74, -R6 ;  /* 0x800000064a407221 */ /* 0x000fe20000010000 */
[C---:B------:R-:W-:Y:S01]  /*1e10*/  FMUL.FTZ R67, R7.reuse, R68 ;  /* 0x0000004407437220 */ /* 0x040fe20000410000 */
[C---:B------:R-:W-:Y:S02]  /*1e20*/  FMUL.FTZ R70, R7.reuse, R70 ;  /* 0x0000004607467220 */ /* 0x040fe40000410000 */
[----:B------:R-:W-:Y:S01]  /*1e30*/  FMUL.FTZ R66, R7, R64 ;  /* 0x0000004007427220 */ /* 0x000fe20000410000 */
[----:B------:R-:W-:-:S03]  /*1e40*/  FFMA.FTZ R64, R65, R60, R56 ;  /* 0x0000003c41407223 */ /* 0x000fc60000010038 */
[----:B------:R-:W-:Y:S01]  /*1e50*/  FFMA.FTZ R65, R66, R61, R57 ;  /* 0x0000003d42417223 */ /* 0x000fe20000010039 */
[----:B------:R-:W-:Y:S01]  /*1e60*/  FFMA.FTZ R66, R67, R62, R58 ;  /* 0x0000003e43427223 */ /* 0x000fe2000001003a */
[----:B------:R-:W-:Y:S01]  /*1e70*/  FFMA.FTZ R67, R70, R63, R59 ;  /* 0x0000003f46437223 */ /* 0x000fe2000001003b */
[C---:B-1----:R-:W-:Y:S01]  /*1e80*/  IMAD.WIDE.U32 R8, R92.reuse, 0x10, R8 ;  /* 0x000000105c087825 */ /* 0x042fe200078e0008 */
[----:B------:R-:W-:-:S04]  /*1e90*/  IADD3 R92, PT, PT, R92, 0x20, RZ ;  /* 0x000000205c5c7810 */ /* 0x000fc80007ffe0ff */
[----:B------:R2:W-:Y:S03]  /*1ea0*/  STG.E.128 desc[UR6][R8.64], R64 ;  /* 0x0000004008007986 */ /* 0x0005e6000c101d06 */
.L_x_25624:
[----:B------:R-:W-:Y:S05]  /*1eb0*/  BSYNC.RECONVERGENT B0 ;  /* 0x0000000000007941 */ /* 0x000fea0003800200 */
.L_x_25623:
[----:B------:R-:W-:Y:S01]  /*1ec0*/  ISETP.GE.U32.AND P0, PT, R3, 0x40, PT ;  /* 0x000000400300780c */ /* 0x000fe20003f06070 */
[----:B------:R-:W-:-:S12]  /*1ed0*/  BSSY.RECONVERGENT B0, `(.L_x_25625) ;  /* 0x0000012000007945 */ /* 0x000fd80003800200 */
[----:B------:R-:W-:Y:S05]  /*1ee0*/  @!P0 BRA `(.L_x_25626) ;  /* 0x0000000000408947 */ /* 0x000fea0003800000 */
[----:B-12---:R-:W1:Y:S01]  /*1ef0*/  LDC.64 R8, c[0x0][0x428] ;  /* 0x00010a00ff087b82 */ /* 0x006e620000000a00 */
[--C-:B------:R-:W-:Y:S01]  /*1f00*/  FADD.FTZ R64, R4, -R6.reuse ;  /* 0x8000000604407221 */ /* 0x100fe20000010000 */
[--C-:B0-----:R-:W-:Y:S01]  /*1f10*/  FADD.FTZ R68, R81, -R6.reuse ;  /* 0x8000000651447221 */ /* 0x101fe20000010000 */
[--C-:B------:R-:W-:Y:S02]  /*1f20*/  FADD.FTZ R70, R87, -R6.reuse ;  /* 0x8000000657467221 */ /* 0x100fe40000010000 */
[----:B------:R-:W-:Y:S01]  /*1f30*/  FMUL.FTZ R65, R7, R64 ;  /* 0x0000004007417220 */ /* 0x000fe20000410000 */
        /* <DEDUP_REMOVED lines=11> */
.L_x_25626:
[----:B------:R-:W-:Y:S05]  /*1ff0*/  BSYNC.RECONVERGENT B0 ;  /* 0x0000000000007941 */ /* 0x000fea0003800200 */
.L_x_25625:
[----:B------:R-:W-:Y:S01]  /*2000*/  ISETP.GE.U32.AND P0, PT, R3, 0x60, PT ;  /* 0x000000600300780c */ /* 0x000fe20003f06070 */
[----:B------:R-:W-:-:S12]  /*2010*/  BSSY.RECONVERGENT B0, `(.L_x_25627) ;  /* 0x0000012000007945 */ /* 0x000fd80003800200 */
[----:B------:R-:W-:Y:S05]  /*2020*/  @!P0 BRA `(.L_x_25628) ;  /* 0x0000000000408947 */ /* 0x000fea0003800000 */
[----:B-123--:R-:W1:Y:S01]  /*2030*/  LDC.64 R8, c[0x0][0x428] ;  /* 0x00010a00ff087b82 */ /* 0x00ee620000000a00 */
        /* <DEDUP_REMOVED lines=15> */
.L_x_25628:
[----:B------:R-:W-:Y:S05]  /*2130*/  BSYNC.RECONVERGENT B0 ;  /* 0x0000000000007941 */ /* 0x000fea0003800200 */
.L_x_25627:
[----:B------:R-:W-:Y:S01]  /*2140*/  ISETP.GE.U32.AND P0, PT, R3, 0x80, PT ;  /* 0x000000800300780c */ /* 0x000fe20003f06070 */
[----:B------:R-:W-:-:S12]  /*2150*/  BSSY.RECONVERGENT B0, `(.L_x_25629) ;  /* 0x0000012000007945 */ /* 0x000fd80003800200 */
[----:B------:R-:W-:Y:S05]  /*2160*/  @!P0 BRA `(.L_x_25630) ;  /* 0x0000000000408947 */ /* 0x000fea0003800000 */
[----:B-1234-:R-:W1:Y:S01]  /*2170*/  LDC.64 R8, c[0x0][0x428] ;  /* 0x00010a00ff087b82 */ /* 0x01ee620000000a00 */
        /* <DEDUP_REMOVED lines=15> */
.L_x_25630:
[----:B------:R-:W-:Y:S05]  /*2270*/  BSYNC.RECONVERGENT B0 ;  /* 0x0000000000007941 */ /* 0x000fea0003800200 */
.L_x_25629:
[----:B------:R-:W-:Y:S01]  /*2280*/  ISETP.GE.U32.AND P0, PT, R3, 0xa0, PT ;  /* 0x000000a00300780c */ /* 0x000fe20003f06070 */
[----:B------:R-:W-:-:S12]  /*2290*/  BSSY.RECONVERGENT B0, `(.L_x_25631) ;  /* 0x0000012000007945 */ /* 0x000fd80003800200 */
[----:B------:R-:W-:Y:S05]  /*22a0*/  @!P0 BRA `(.L_x_25632) ;  /* 0x0000000000408947 */ /* 0x000fea0003800000 */
[----:B01234-:R-:W0:Y:S01]  /*22b0*/  LDC.64 R8, c[0x0][0x428] ;  /* 0x00010a00ff087b82 */ /* 0x01fe220000000a00 */
[--C-:B------:R-:W-:Y:S01]  /*22c0*/  FADD.FTZ R64, R72, -R6.reuse ;  /* 0x8000000648407221 */ /* 0x100fe20000010000 */
[--C-:B------:R-:W-:Y:S01]  /*22d0*/  FADD.FTZ R68, R84, -R6.reuse ;  /* 0x8000000654447221 */ /* 0x100fe20000010000 */
        /* <DEDUP_REMOVED lines=10> */
[C---:B0-----:R-:W-:Y:S01]  /*2380*/  IMAD.WIDE.U32 R8, R92.reuse, 0x10, R8 ;  /* 0x000000105c087825 */ /* 0x041fe200078e0008 */
[----:B------:R-:W-:-:S04]  /*2390*/  IADD3 R92, PT, PT, R92, 0x20, RZ ;  /* 0x000000205c5c7810 */ /* 0x000fc80007ffe0ff */
[----:B------:R0:W-:Y:S03]  /*23a0*/  STG.E.128 desc[UR6][R8.64], R64 ;  /* 0x0000004008007986 */ /* 0x0001e6000c101d06 */
.L_x_25632:
[----:B------:R-:W-:Y:S05]  /*23b0*/  BSYNC.RECONVERGENT B0 ;  /* 0x0000000000007941 */ /* 0x000fea0003800200 */
.L_x_25631:
        /* <DEDUP_REMOVED lines=18> */
.L_x_25634:
[----:B------:R-:W-:Y:S05]  /*24e0*/  BSYNC.RECONVERGENT B0 ;  /* 0x0000000000007941 */ /* 0x000fea0003800200 */
.L_x_25633:
[----:B-1----:R-:W1:Y:S02]  /*24f0*/  LDC.64 R6, c[0x0][0x380] ;  /* 0x0000e000ff067b82 */ /* 0x002e640000000a00 */
[----:B-1----:R-:W-:-:S04]  /*2500*/  LEA R0, R6, R0, 0x2 ;  /* 0x0000000006007211 */ /* 0x002fc800078e10ff */
[----:B------:R-:W-:-:S13]  /*2510*/  ISETP.GE.AND P0, PT, R0, R7, PT ;  /* 0x000000070000720c */ /* 0x000fda0003f06270 */
[----:B------:R-:W-:Y:S05]  /*2520*/  @!P0 BRA `(.L_x_25635) ;  /* 0xffffffe000988947 */ /* 0x000fea000383ffff */
[----:B------:R-:W-:Y:S05]  /*2530*/  EXIT ;  /* 0x000000000000794d */ /* 0x000fea0003800000 */
.L_x_25622:
        /* <DEDUP_REMOVED lines=8> */
.L_x_25637:
[----:B------:R-:W-:Y:S05]  /*25c0*/  BSYNC B0 ;  /* 0x0000000000007941 */ /* 0x000fea0003800000 */
.L_x_25636:
        /* <DEDUP_REMOVED lines=10> */
.L_x_25638:
[----:B------:R-:W-:Y:S01]  /*2670*/  HFMA2 R65, -RZ, RZ, 0, 2.384185791015625e-07 ;  /* 0x00000004ff417431 */ /* 0x000fe200000001ff */
[----:B------:R-:W-:-:S05]  /*2680*/  MOV R67, R71 ;  /* 0x0000004700437202 */ /* 0x000fca0000000f00 */
[----:B------:R-:W-:-:S05]  /*2690*/  FADD.FTZ R68, R66, R67 ;  /* 0x0000004342447221 */ /* 0x000fca0000010000 */
[----:B------:R-:W-:-:S07]  /*26a0*/  MOV R94, R68 ;  /* 0x00000044005e7202 */ /* 0x000fce0000000f00 */
[----:B------:R-:W-:Y:S05]  /*26b0*/  WARPSYNC.COLLECTIVE R9, `(.L_x_25639) ;  /* 0x0000000009087348 */ /* 0x000fea0003c00000 */
[----:B------:R0:W1:Y:S02]  /*26c0*/  SHFL.BFLY P6, R71, R94, R65, R64 ;  /* 0x0c0000415e477389 */ /* 0x00006400000c0040 */
[----:B01----:R-:W-:Y:S05]  /*26d0*/  ENDCOLLECTIVE ;  /* 0x000000000000791b */ /* 0x003fea0003800000 */
.L_x_25639:
[----:B------:R-:W-:Y:S01]  /*26e0*/  HFMA2 R65, -RZ, RZ, 0, 4.76837158203125e-07 ;  /* 0x00000008ff417431 */ /* 0x000fe200000001ff */
[----:B------:R-:W-:-:S05]  /*26f0*/  MOV R67, R71 ;  /* 0x0000004700437202 */ /* 0x000fca0000000f00 */
[----:B------:R-:W-:-:S05]  /*2700*/  FADD.FTZ R69, R68, R67 ;  /* 0x0000004344457221 */ /* 0x000fca0000010000 */
[----:B------:R-:W-:-:S07]  /*2710*/  MOV R94, R69 ;  /* 0x00000045005e7202 */ /* 0x000fce0000000f00 */
[----:B------:R-:W-:Y:S05]  /*2720*/  WARPSYNC.COLLECTIVE R9, `(.L_x_25640) ;  /* 0x0000000009087348 */ /* 0x000fea0003c00000 */
[----:B------:R0:W1:Y:S02]  /*2730*/  SHFL.BFLY P6, R71, R94, R65, R64 ;  /* 0x0c0000415e477389 */ /* 0x00006400000c0040 */
[----:B01----:R-:W-:Y:S05]  /*2740*/  ENDCOLLECTIVE ;  /* 0x000000000000791b */ /* 0x003fea0003800000 */
.L_x_25640:
[----:B------:R-:W-:Y:S01]  /*2750*/  HFMA2 R65, -RZ, RZ, 0, 9.5367431640625e-07 ;  /* 0x00000010ff417431 */ /* 0x000fe200000001ff */
[----:B------:R-:W-:-:S05]  /*2760*/  MOV R6, R71 ;  /* 0x0000004700067202 */ /* 0x000fca0000000f00 */
[----:B------:R-:W-:-:S05]  /*2770*/  FADD.FTZ R70, R69, R6 ;  /* 0x0000000645467221 */ /* 0x000fca0000010000 */
[----:B------:R-:W-:-:S07]  /*2780*/  MOV R94, R70 ;  /* 0x00000046005e7202 */ /* 0x000fce0000000f00 */
[----:B------:R-:W-:Y:S05]  /*2790*/  WARPSYNC.COLLECTIVE R9, `(.L_x_25641) ;  /* 0x0000000009087348 */ /* 0x000fea0003c00000 */
[----:B------:R0:W1:Y:S02]  /*27a0*/  SHFL.BFLY P6, R71, R94, R65, R64 ;  /* 0x0c0000415e477389 */ /* 0x00006400000c0040 */
[----:B01----:R-:W-:Y:S05]  /*27b0*/  ENDCOLLECTIVE ;  /* 0x000000000000791b */ /* 0x003fea0003800000 */
.L_x_25641:
[----:B------:R-:W-:Y:S01]  /*27c0*/  HFMA2 R65, -RZ, RZ, 0, 5.9604644775390625e-08 ;  /* 0x00000001ff417431 */ /* 0x000fe200000001ff */
[----:B------:R-:W-:Y:S02]  /*27d0*/  MOV R67, R71 ;  /* 0x0000004700437202 */ /* 0x000fe40000000f00 */
[----:B------:R-:W-:-:S03]  /*27e0*/  ISETP.GT.U32.AND P6, PT, R3, 0x9f, PT ;  /* 0x0000009f0300780c */ /* 0x000fc60003fc4070 */
        /* <DEDUP_REMOVED lines=57> */
.L_x_25642:
[----:B------:R-:W-:Y:S01]  /*2b80*/  HFMA2 R65, -RZ, RZ, 0, 1.1920928955078125e-07 ;  /* 0x00000002ff417431 */ /* 0x000fe200000001ff */
[----:B------:R-:W-:-:S05]  /*2b90*/  MOV R7, R71 ;  /* 0x0000004700077202 */ /* 0x000fca0000000f00 */
[----:B------:R-:W-:-:S05]  /*2ba0*/  FADD.FTZ R7, R6, R7 ;  /* 0x0000000706077221 */ /* 0x000fca0000010000 */
[----:B------:R-:W-:-:S07]  /*2bb0*/  MOV R94, R7 ;  /* 0x00000007005e7202 */ /* 0x000fce0000000f00 */
[----:B------:R-:W-:Y:S05]  /*2bc0*/  WARPSYNC.COLLECTIVE R9, `(.L_x_25643) ;  /* 0x0000000009087348 */ /* 0x000fea0003c00000 */
[----:B------:R0:W1:Y:S02]  /*2bd0*/  SHFL.BFLY P6, R71, R94, R65, R64 ;  /* 0x0c0000415e477389 */ /* 0x00006400000c0040 */
[----:B01----:R-:W-:Y:S05]  /*2be0*/  ENDCOLLECTIVE ;  /* 0x000000000000791b */ /* 0x003fea0003800000 */
.L_x_25643:
[----:B------:R-:W-:Y:S01]  /*2bf0*/  HFMA2 R65, -RZ, RZ, 0, 2.384185791015625e-07 ;  /* 0x00000004ff417431 */ /* 0x000fe200000001ff */
[----:B------:R-:W-:-:S05]  /*2c00*/  MOV R66, R71 ;  /* 0x0000004700427202 */ /* 0x000fca0000000f00 */
[----:B------:R-:W-:-:S05]  /*2c10*/  FADD.FTZ R66, R7, R66 ;  /* 0x0000004207427221 */ /* 0x000fca0000010000 */
[----:B------:R-:W-:-:S07]  /*2c20*/  MOV R94, R66 ;  /* 0x00000042005e7202 */ /* 0x000fce0000000f00 */
[----:B------:R-:W-:Y:S05]  /*2c30*/  WARPSYNC.COLLECTIVE R9, `(.L_x_25644) ;  /* 0x0000000009087348 */ /* 0x000fea0003c00000 */
[----:B------:R0:W1:Y:S02]  /*2c40*/  SHFL.BFLY P6, R71, R94, R65, R64 ;  /* 0x0c0000415e477389 */ /* 0x00006400000c0040 */
[----:B01----:R-:W-:Y:S05]  /*2c50*/  ENDCOLLECTIVE ;  /* 0x000000000000791b */ /* 0x003fea0003800000 */
.L_x_25644:
[----:B------:R-:W-:Y:S01]  /*2c60*/  HFMA2 R65, -RZ, RZ, 0, 4.76837158203125e-07 ;  /* 0x00000008ff417431 */ /* 0x000fe200000001ff */
[----:B------:R-:W-:-:S05]  /*2c70*/  MOV R69, R71 ;  /* 0x0000004700457202 */ /* 0x000fca0000000f00 */
[----:B------:R-:W-:-:S05]  /*2c80*/  FADD.FTZ R69, R66, R69 ;  /* 0x0000004542457221 */ /* 0x000fca0000010000 */
[----:B------:R-:W-:-:S07]  /*2c90*/  MOV R94, R69 ;  /* 0x00000045005e7202 */ /* 0x000fce0000000f00 */
[----:B------:R-:W-:Y:S05]  /*2ca0*/  WARPSYNC.COLLECTIVE R9, `(.L_x_25645) ;  /* 0x0000000009087348 */ /* 0x000fea0003c00000 */
[----:B------:R0:W1:Y:S02]  /*2cb0*/  SHFL.BFLY P6, R71, R94, R65, R64 ;  /* 0x0c0000415e477389 */ /* 0x00006400000c0040 */
[----:B01----:R-:W-:Y:S05]  /*2cc0*/  ENDCOLLECTIVE ;  /* 0x000000000000791b */ /* 0x003fea0003800000 */
.L_x_25645:
[----:B------:R-:W-:Y:S01]  /*2cd0*/  HFMA2 R65, -RZ, RZ, 0, 9.5367431640625e-07 ;  /* 0x00000010ff417431 */ /* 0x000fe200000001ff */
[----:B------:R-:W-:-:S05]  /*2ce0*/  MOV R68, R71 ;  /* 0x0000004700447202 */ /* 0x000fca0000000f00 */
[----:B------:R-:W-:-:S05]  /*2cf0*/  FADD.FTZ R68, R69, R68 ;  /* 0x0000004445447221 */ /* 0x000fca0000010000 */
[----:B------:R-:W-:-:S07]  /*2d00*/  MOV R94, R68 ;  /* 0x00000044005e7202 */ /* 0x000fce0000000f00 */
[----:B------:R-:W-:Y:S05]  /*2d10*/  WARPSYNC.COLLECTIVE R9, `(.L_x_25646) ;  /* 0x0000000009087348 */ /* 0x000fea0003c00000 */
[----:B------:R0:W1:Y:S02]  /*2d20*/  SHFL.BFLY P6, R71, R94, R65, R64 ;  /* 0x0c0000415e477389 */ /* 0x00006400000c0040 */
[----:B01----:R-:W-:Y:S05]  /*2d30*/  ENDCOLLECTIVE ;  /* 0x000000000000791b */ /* 0x003fea0003800000 */
.L_x_25646:
[----:B------:R-:W-:Y:S05]  /*2d40*/  BRA `(.L_x_25647) ;  /* 0xffffffec00d87947 */ /* 0x000fea000383ffff */
.L_x_25648:
        /* <DEDUP_REMOVED lines=11> */
.L_x_28846:


//--------------------- .text._ZN10layer_norm13ln_fwd_kernelINS_13Kernel_traitsIfffffjLj768ELj1ELj4ELj1ELj16ENS_18Kernel_traits_baseILj768EfffffjLj128EEEEELb0ELb0ELb0ELb1EEEvNS_9FwdParamsE --------------------------
	.section	.text._ZN10layer_norm13ln_fwd_kernelINS_13Kernel_traitsIfffffjLj768ELj1ELj4ELj1ELj16ENS_18Kernel_traits_baseILj768EfffffjLj128EEEEELb0ELb0ELb0ELb1EEEvNS_9FwdParamsE,"ax",@progbits
	.align	128
        .global         _ZN10layer_norm13ln_fwd_kernelINS_13Kernel_traitsIfffffjLj768ELj1ELj4ELj1ELj16ENS_18Kernel_traits_baseILj768EfffffjLj128EEEEELb0ELb0ELb0ELb1EEEvNS_9FwdParamsE
        .type           _ZN10layer_norm13ln_fwd_kernelINS_13Kernel_traitsIfffffjLj768ELj1ELj4ELj1ELj16ENS_18Kernel_traits_baseILj768EfffffjLj128EEEEELb0ELb0ELb0ELb1EEEvNS_9FwdParamsE,@function
        .size           _ZN10layer_norm13ln_fwd_kernelINS_13Kernel_traitsIfffffjLj768ELj1ELj4ELj1ELj16ENS_18Kernel_traits_baseILj768EfffffjLj128EEEEELb0ELb0ELb0ELb1EEEvNS_9FwdParamsE,(.L_x_28847 - _ZN10layer_norm13ln_fwd_kernelINS_13Kernel_traitsIfffffjLj768ELj1ELj4ELj1ELj16ENS_18Kernel_traits_baseILj768EfffffjLj128EEEEELb0ELb0ELb0ELb1EEEvNS_9FwdParamsE)
        .other          _ZN10layer_norm13ln_fwd_kernelINS_13Kernel_traitsIfffffjLj768ELj1ELj4ELj1ELj16ENS_18Kernel_traits_baseILj768EfffffjLj128EEEEELb0ELb0ELb0ELb1EEEvNS_9FwdParamsE,@"STO_CUDA_ENTRY STV_DEFAULT"
_ZN10layer_norm13ln_fwd_kernelINS_13Kernel_traitsIfffffjLj768ELj1ELj4ELj1ELj16ENS_18Kernel_traits_baseILj768EfffffjLj128EEEEELb0ELb0ELb0ELb1EEEvNS_9FwdParamsE:
.text._ZN10layer_norm13ln_fwd_kernelINS_13Kernel_traitsIfffffjLj768ELj1ELj4ELj1ELj16ENS_18Kernel_traits_baseILj768EfffffjLj128EEEEELb0ELb0ELb0ELb1EEEvNS_9FwdParamsE:
        /* <DEDUP_REMOVED lines=52> */
.L_x_25649:
        /* <DEDUP_REMOVED lines=10> */
.L_x_25657:
[----:B----4-:R-:W-:Y:S01]  /*03e0*/  ISETP.NE.U32.AND P2, PT, RZ, UR8, PT ;  /* 0x00000008ff007c0c */ /* 0x010fe2000bf45070 */
[----:B------:R-:W4:Y:S01]  /*03f0*/  S2R R4, SR_TID.X ;  /* 0x0000000000047919 */ /* 0x000f220000002100 */
[----:B------:R-:W1:Y:S01]  /*0400*/  LDC.64 R90, c[0x0][0x390] ;  /* 0x0000e400ff5a7b82 */ /* 0x000e620000000a00 */
[----:B0-----:R-:W-:Y:S01]  /*0410*/  IMAD R0, R5, UR4, RZ ;  /* 0x0000000405007c24 */ /* 0x001fe2000f8e02ff */
[----:B------:R-:W-:Y:S01]  /*0420*/  ISETP.NE.AND.EX P2, PT, RZ, UR9, PT, P2 ;  /* 0x00000009ff007c0c */ /* 0x000fe2000bf45320 */
[----:B------:R-:W-:-:S03]  /*0430*/  HFMA2 R2, -RZ, RZ, 1.875, 0 ;  /* 0x3f800000ff027431 */ /* 0x000fc600000001ff */
[----:B------:R-:W-:Y:S02]  /*0440*/  SHF.R.S32.HI R3, RZ, 0x1f, R0 ;  /* 0x0000001fff037819 */ /* 0x000fe40000011400 */
[----:B------:R-:W0:Y:S02]  /*0450*/  @P1 LDC.64 R70, c[0x0][0x3e0] ;  /* 0x0000f800ff461b82 */ /* 0x000e240000000a00 */
[----:B------:R-:W-:-:S06]  /*0460*/  LEA.HI R3, R3, R0, RZ, 0x2 ;  /* 0x0000000003037211 */ /* 0x000fcc00078f10ff */
[----:B------:R-:W2:Y:S08]  /*0470*/  @P2 LDC.64 R64, c[0x0][0x3a0] ;  /* 0x0000e800ff402b82 */ /* 0x000eb00000000a00 */
[----:B------:R-:W3:Y:S01]  /*0480*/  @P0 LDC.64 R80, c[0x0][0x3a8] ;  /* 0x0000ea00ff500b82 */ /* 0x000ee20000000a00 */
[----:B----4-:R-:W-:Y:S01]  /*0490*/  LOP3.LUT R0, R4, 0x1f, RZ, 0xc0, !PT ;  /* 0x0000001f04007812 */ /* 0x010fe200078ec0ff */
[----:B0-----:R-:W-:-:S06]  /*04a0*/  @P1 IMAD.WIDE R70, R5, 0x4, R70 ;  /* 0x0000000405461825 */ /* 0x001fcc00078e0246 */
[----:B------:R-:W0:Y:S01]  /*04b0*/  @P2 LDC.64 R86, c[0x0][0x3a0] ;  /* 0x0000e800ff562b82 */ /* 0x000e220000000a00 */
[----:B------:R-:W-:Y:S01]  /*04c0*/  LEA.HI.SX32 R3, R3, R0, 0x1e ;  /* 0x0000000003037211 */ /* 0x000fe200078ff2ff */
[----:B------:R-:W4:Y:S04]  /*04d0*/  @P1 LDG.E R2, desc[UR6][R70.64] ;  /* 0x0000000646021981 */ /* 0x000f28000c1e1900 */
[----:B--2---:R-:W-:-:S04]  /*04e0*/  @P2 IMAD.WIDE.U32 R64, R3, 0x10, R64 ;  /* 0x0000001003402825 */ /* 0x004fc800078e0040 */
[C---:B-1----:R-:W-:Y:S02]  /*04f0*/  IMAD.WIDE.U32 R60, R3.reuse, 0x10, R90 ;  /* 0x00000010033c7825 */ /* 0x042fe400078e005a */
[----:B------:R-:W4:Y:S04]  /*0500*/  @P2 LDG.E.128 R64, desc[UR6][R64.64] ;  /* 0x0000000640402981 */ /* 0x000f28000c1e1d00 */
[----:B------:R-:W4:Y:S01]  /*0510*/  LDG.E.128 R60, desc[UR6][R60.64] ;  /* 0x000000063c3c7981 */ /* 0x000f22000c1e1d00 */
[C---:B------:R-:W-:Y:S01]  /*0520*/  IADD3 R0, PT, PT, R3.reuse, 0x20, RZ ;  /* 0x0000002003007810 */ /* 0x040fe20007ffe0ff */
[----:B---3--:R-:W-:-:S04]  /*0530*/  @P0 IMAD.WIDE.U32 R80, R3, 0x10, R80 ;  /* 0x0000001003500825 */ /* 0x008fc800078e0050 */
[----:B------:R-:W-:-:S04]  /*0540*/  IMAD.WIDE.U32 R82, R0, 0x10, R90 ;  /* 0x0000001000527825 */ /* 0x000fc800078e005a */
[----:B0-----:R-:W-:-:S04]  /*0550*/  @P2 IMAD.WIDE.U32 R86, R0, 0x10, R86 ;  /* 0x0000001000562825 */ /* 0x001fc800078e0056 */
[-C--:B----4-:R-:W-:Y:S01]  /*0560*/  @P2 FFMA.FTZ R6, R60, R2.reuse, R64 ;  /* 0x000000023c062223 */ /* 0x090fe20000010040 */
[-C--:B------:R-:W-:Y:S01]  /*0570*/  @P2 FFMA.FTZ R7, R61, R2.reuse, R65 ;  /* 0x000000023d072223 */ /* 0x080fe20000010041 */
[-C--:B------:R-:W-:Y:S01]  /*0580*/  @P2 FFMA.FTZ R68, R62, R2.reuse, R66 ;  /* 0x000000023e442223 */ /* 0x080fe20000010042 */
[----:B------:R-:W-:Y:S02]  /*0590*/  @P2 FFMA.FTZ R69, R63, R2, R67 ;  /* 0x000000023f452223 */ /* 0x000fe40000010043 */
[----:B------:R-:W-:Y:S02]  /*05a0*/  @P2 MOV R8, R6 ;  /* 0x0000000600082202 */ /* 0x000fe40000000f00 */
[----:B------:R-:W-:Y:S02]  /*05b0*/  @P2 MOV R9, R7 ;  /* 0x0000000700092202 */ /* 0x000fe40000000f00 */
        /* <DEDUP_REMOVED lines=18> */
.L_x_25650:
[----:B------:R0:W-:Y:S01]  /*06e0*/  @P0 STG.E.128 desc[UR6][R80.64], R8 ;  /* 0x0000000850000986 */ /* 0x0001e2000c101d06 */
[----:B------:R-:W1:Y:S03]  /*06f0*/  @P0 LDC.64 R78, c[0x0][0x3a8] ;  /* 0x0000ea00ff4e0b82 */ /* 0x000e660000000a00 */
[----:B------:R-:W2:Y:S04]  /*0700*/  LDG.E.128 R60, desc[UR6][R82.64] ;  /* 0x00000006523c7981 */ /* 0x000ea8000c1e1d00 */
[----:B------:R-:W2:Y:S01]  /*0710*/  @P2 LDG.E.128 R64, desc[UR6][R86.64] ;  /* 0x0000000656402981 */ /* 0x000ea2000c1e1d00 */
[----:B------:R-:W3:Y:S01]  /*0720*/  @P2 LDC.64 R76, c[0x0][0x3a0] ;  /* 0x0000e800ff4c2b82 */ /* 0x000ee20000000a00 */
[----:B------:R-:W-:Y:S01]  /*0730*/  IADD3 R70, PT, PT, R3, 0x40, RZ ;  /* 0x0000004003467810 */ /* 0x000fe20007ffe0ff */
[----:B-1----:R-:W-:-:S04]  /*0740*/  @P0 IMAD.WIDE.U32 R84, R0, 0x10, R78 ;  /* 0x0000001000540825 */ /* 0x002fc800078e004e */
[-C--:B--2---:R-:W-:Y:S01]  /*0750*/  @P2 FFMA.FTZ R71, R60, R2.reuse, R64 ;  /* 0x000000023c472223 */ /* 0x084fe20000010040 */
[-C--:B------:R-:W-:Y:S01]  /*0760*/  @P2 FFMA.FTZ R72, R61, R2.reuse, R65 ;  /* 0x000000023d482223 */ /* 0x080fe20000010041 */
[-C--:B------:R-:W-:Y:S01]  /*0770*/  @P2 FFMA.FTZ R73, R62, R2.reuse, R66 ;  /* 0x000000023e492223 */ /* 0x080fe20000010042 */
[----:B------:R-:W-:Y:S01]  /*0780*/  @P2 FFMA.FTZ R74, R63, R2, R67 ;  /* 0x000000023f4a2223 */ /* 0x000fe20000010043 */
[C---:B------:R-:W-:Y:S01]  /*0790*/  IMAD.WIDE.U32 R66, R70.reuse, 0x10, R90 ;  /* 0x0000001046427825 */ /* 0x040fe200078e005a */
[----:B0-----:R-:W-:Y:S02]  /*07a0*/  @P2 MOV R8, R71 ;  /* 0x0000004700082202 */ /* 0x001fe40000000f00 */
        /* <DEDUP_REMOVED lines=15> */
.L_x_25651:
        /* <DEDUP_REMOVED lines=28> */
.L_x_25652:
        /* <DEDUP_REMOVED lines=24> */
.L_x_25653:
        /* <DEDUP_REMOVED lines=27> */
.L_x_25654:
        /* <DEDUP_REMOVED lines=27> */
.L_x_25655:
        /* <DEDUP_REMOVED lines=99> */
.L_x_25669:
[----:B------:R-:W2:Y:S01]  /*1570*/  @!P2 LDC.64 R62, c[0x0][0x3c0] ;  /* 0x0000f000ff3eab82 */ /* 0x000ea20000000a00 */
[----:B01----:R-:W-:Y:S01]  /*1580*/  FADD.FTZ R93, R93, R2 ;  /* 0x000000025d5d7221 */ /* 0x003fe20000010000 */
[----:B------:R-:W-:Y:S01]  /*1590*/  FMUL.FTZ R2, R4, R4 ;  /* 0x0000000404027220 */ /* 0x000fe20000410000 */
[----:B------:R-:W-:Y:S02]  /*15a0*/  ISETP.NE.AND P3, PT, RZ, UR12, PT ;  /* 0x0000000cff007c0c */ /* 0x000fe4000bf65270 */
[----:B------:R-:W-:Y:S02]  /*15b0*/  FFMA.FTZ R60, R93, R60, UR5 ;  /* 0x000000055d3c7e23 */ /* 0x000fe4000801003c */
[----:B------:R-:W-:Y:S01]  /*15c0*/  FSEL R61, R2, RZ, P3 ;  /* 0x000000ff023d7208 */ /* 0x000fe20001800000 */
[----:B------:R-:W0:Y:S04]  /*15d0*/  LDC.64 R90, c[0x0][0x428] ;  /* 0x00010a00ff5a7b82 */ /* 0x000e280000000a00 */
[----:B------:R-:W-:-:S04]  /*15e0*/  FADD.FTZ R2, R60, R61 ;  /* 0x0000003d3c027221 */ /* 0x000fc80000010000 */
[----:B------:R-:W1:Y:S02]  /*15f0*/  @!P2 LDC.64 R60, c[0x0][0x3c8] ;  /* 0x0000f200ff3cab82 */ /* 0x000e640000000a00 */
[----:B------:R-:W3:Y:S01]  /*1600*/  MUFU.RSQ R2, R2 ;  /* 0x0000000200027308 */ /* 0x000ee20000001400 */
[----:B--2---:R-:W-:-:S05]  /*1610*/  @!P2 IMAD.WIDE R62, R5, 0x4, R62 ;  /* 0x00000004053ea825 */ /* 0x004fca00078e023e */
[----:B------:R2:W-:Y:S01]  /*1620*/  @!P2 STG.E desc[UR6][R62.64], R4 ;  /* 0x000000043e00a986 */ /* 0x0005e2000c101906 */
[----:B-1----:R-:W-:Y:S01]  /*1630*/  @!P2 IMAD.WIDE R60, R5, 0x4, R60 ;  /* 0x00000004053ca825 */ /* 0x002fe200078e023c */
[----:B--2---:R-:W-:-:S04]  /*1640*/  FSEL R4, R4, RZ, !P3 ;  /* 0x000000ff04047208 */ /* 0x004fc80005800000 */
[----:B---3--:R1:W-:Y:S01]  /*1650*/  @!P2 STG.E desc[UR6][R60.64], R2 ;  /* 0x000000023c00a986 */ /* 0x0083e2000c101906 */
        /* <DEDUP_REMOVED lines=8> */
[C---:B------:R-:W-:Y:S01]  /*16e0*/  FADD.FTZ R71, -R4.reuse, R71 ;  /* 0x0000004704477221 */ /* 0x040fe20000010100 */
[----:B-----5:R-:W-:Y:S01]  /*16f0*/  FFMA.FTZ R62, R7, R58, R34 ;  /* 0x0000003a073e7223 */ /* 0x020fe20000010022 */
[----:B------:R-:W-:Y:S01]  /*1700*/  FADD.FTZ R72, -R4, R72 ;  /* 0x0000004804487221 */ /* 0x000fe20000010100 */
[----:B-1----:R-:W-:Y:S01]  /*1710*/  FFMA.FTZ R61, R6, R57, R33 ;  /* 0x00000039063d7223 */ /* 0x002fe20000010021 */
[----:B------:R-:W-:Y:S01]  /*1720*/  FFMA.FTZ R60, R93, R56, R32 ;  /* 0x000000385d3c7223 */ /* 0x000fe20000010020 */
[----:B------:R-:W-:Y:S01]  /*1730*/  FFMA.FTZ R63, R68, R59, R35 ;  /* 0x0000003b443f7223 */ /* 0x000fe20000010023 */
[----:B0-----:R-:W-:-:S04]  /*1740*/  IMAD.WIDE.U32 R6, R3, 0x10, R90 ;  /* 0x0000001003067825 */ /* 0x001fc800078e005a */
        /* <DEDUP_REMOVED lines=17> */
[----:B------:R0:W-:Y:S01]  /*1860*/  STG.E.128 desc[UR6][R6.64], R60 ;  /* 0x0000003c06007986 */ /* 0x0001e2000c101d06 */
        /* <DEDUP_REMOVED lines=21> */
[----:B------:R-:W-:-:S04]  /*19c0*/  IMAD.WIDE.U32 R2, R0, 0x10, R90 ;  /* 0x0000001000027825 */ /* 0x000fc800078e005a */
[----:B------:R-:W-:Y:S01]  /*19d0*/  FFMA.FTZ R60, R60, R52, R28 ;  /* 0x000000343c3c7223 */ /* 0x000fe2000001001c */
[----:B------:R-:W-:Y:S01]  /*19e0*/  FFMA.FTZ R61, R61, R53, R29 ;  /* 0x000000353d3d7223 */ /* 0x000fe2000001001d */
[----:B------:R-:W-:Y:S01]  /*19f0*/  FFMA.FTZ R62, R62, R54, R30 ;  /* 0x000000363e3e7223 */ /* 0x000fe2000001001e */
[----:B------:R-:W-:Y:S01]  /*1a00*/  FFMA.FTZ R63, R63, R55, R31 ;  /* 0x000000373f3f7223 */ /* 0x000fe2000001001f */
[----:B------:R-:W-:-:S04]  /*1a10*/  IMAD.WIDE.U32 R70, R70, 0x10, R90 ;  /* 0x0000001046467825 */ /* 0x000fc800078e005a */
[----:B------:R-:W-:Y:S01]  /*1a20*/  FFMA.FTZ R76, R76, R48, R24 ;  /* 0x000000304c4c7223 */ /* 0x000fe20000010018 */
[----:B------:R-:W-:Y:S01]  /*1a30*/  FFMA.FTZ R77, R77, R49, R25 ;  /* 0x000000314d4d7223 */ /* 0x000fe20000010019 */
        /* <DEDUP_REMOVED lines=14> */
[----:B------:R1:W-:Y:S04]  /*1b20*/  STG.E.128 desc[UR6][R70.64], R76 ;  /* 0x0000004c46007986 */ /* 0x0003e8000c101d06 */
[----:B------:R1:W-:Y:S01]  /*1b30*/  STG.E.128 desc[UR6][R6.64], R80 ;  /* 0x0000005006007986 */ /* 0x0003e2000c101d06 */
[----:B0-----:R-:W0:Y:S01]  /*1b40*/  LDC.64 R2, c[0x0][0x380] ;  /* 0x0000e000ff027b82 */ /* 0x001e220000000a00 */
[----:B------:R-:W-:Y:S01]  /*1b50*/  FFMA.FTZ R60, R85, R40, R16 ;  /* 0x00000028553c7223 */ /* 0x000fe20000010010 */
[----:B------:R-:W-:Y:S01]  /*1b60*/  FFMA.FTZ R61, R86, R41, R17 ;  /* 0x00000029563d7223 */ /* 0x000fe20000010011 */
[----:B------:R-:W-:Y:S01]  /*1b70*/  FFMA.FTZ R62, R87, R42, R18 ;  /* 0x0000002a573e7223 */ /* 0x000fe20000010012 */
[----:B------:R-:W-:-:S05]  /*1b80*/  FFMA.FTZ R63, R88, R43, R19 ;  /* 0x0000002b583f7223 */ /* 0x000fca0000010013 */
[----:B------:R1:W-:Y:S04]  /*1b90*/  STG.E.128 desc[UR6][R68.64], R60 ;  /* 0x0000003c44007986 */ /* 0x0003e8000c101d06 */
[----:B------:R1:W-:Y:S01]  /*1ba0*/  STG.E.128 desc[UR6][R90.64], R64 ;  /* 0x000000405a007986 */ /* 0x0003e2000c101d06 */
[----:B0-----:R-:W-:-:S04]  /*1bb0*/  LEA R5, R2, R5, 0x2 ;  /* 0x0000000502057211 */ /* 0x001fc800078e10ff */
[----:B------:R-:W-:-:S13]  /*1bc0*/  ISETP.GE.AND P2, PT, R5, R3, PT ;  /* 0x000000030500720c */ /* 0x000fda0003f46270 */
[----:B-1----:R-:W-:Y:S05]  /*1bd0*/  @!P2 BRA `(.L_x_25657) ;  /* 0xffffffe80000a947 */ /* 0x002fea000383ffff */
[----:B------:R-:W-:Y:S05]  /*1be0*/  EXIT ;  /* 0x000000000000794d */ /* 0x000fea0003800000 */
.L_x_25656:
        /* <DEDUP_REMOVED lines=8> */
.L_x_25659:
[----:B------:R-:W-:Y:S05]  /*1c70*/  BSYNC B0 ;  /* 0x0000000000007941 */ /* 0x000fea0003800000 */
.L_x_25658:
        /* <DEDUP_REMOVED lines=8> */
.L_x_25660:
[----:B------:R-:W-:Y:S02]  /*1d00*/  HFMA2 R63, -RZ, RZ, 0, 2.384185791015625e-07 ;  /* 0x00000004ff3f7431 */ /* 0x000fe400000001ff */
[----:B------:R-:W-:-:S05]  /*1d10*/  FADD.FTZ R91, R90, R2 ;  /* 0x000000025a5b7221 */ /* 0x000fca0000010000 */
[----:B------:R-:W-:-:S07]  /*1d20*/  MOV R90, R91 ;  /* 0x0000005b005a7202 */ /* 0x000fce0000000f00 */
[----:B------:R-:W-:Y:S05]  /*1d30*/  WARPSYNC.COLLECTIVE R61, `(.L_x_25661) ;  /* 0x000000003d087348 */ /* 0x000fea0003c00000 */
[----:B------:R0:W1:Y:S02]  /*1d40*/  SHFL.BFLY P3, R2, R90, R63, R62 ;  /* 0x0c00003f5a027389 */ /* 0x000064000006003e */
[----:B01----:R-:W-:Y:S05]  /*1d50*/  ENDCOLLECTIVE ;  /* 0x000000000000791b */ /* 0x003fea0003800000 */
.L_x_25661:
[----:B------:R-:W-:Y:S02]  /*1d60*/  HFMA2 R63, -RZ, RZ, 0, 4.76837158203125e-07 ;  /* 0x00000008ff3f7431 */ /* 0x000fe400000001ff */
[----:B------:R-:W-:-:S05]  /*1d70*/  FADD.FTZ R92, R91, R2 ;  /* 0x000000025b5c7221 */ /* 0x000fca0000010000 */
[----:B------:R-:W-:-:S07]  /*1d80*/  MOV R90, R92 ;  /* 0x0000005c005a7202 */ /* 0x000fce0000000f00 */
[----:B------:R-:W-:Y:S05]  /*1d90*/  WARPSYNC.COLLECTIVE R61, `(.L_x_25662) ;  /* 0x000000003d087348 */ /* 0x000fea0003c00000 */
[----:B------:R0:W1:Y:S02]  /*1da0*/  SHFL.BFLY P3, R2, R90, R63, R62 ;  /* 0x0c00003f5a027389 */ /* 0x000064000006003e */
[----:B01----:R-:W-:Y:S05]  /*1db0*/  ENDCOLLECTIVE ;  /* 0x000000000000791b */ /* 0x003fea0003800000 */
.L_x_25662:
[----:B------:R-:W-:Y:S02]  /*1dc0*/  HFMA2 R63, -RZ, RZ, 0, 9.5367431640625e-07 ;  /* 0x00000010ff3f7431 */ /* 0x000fe400000001ff */
[----:B------:R-:W-:-:S05]  /*1dd0*/  FADD.FTZ R93, R92, R2 ;  /* 0x000000025c5d7221 */ /* 0x000fca0000010000 */
[----:B------:R-:W-:-:S07]  /*1de0*/  MOV R90, R93 ;  /* 0x0000005d005a7202 */ /* 0x000fce0000000f00 */
[----:B------:R-:W-:Y:S05]  /*1df0*/  WARPSYNC.COLLECTIVE R61, `(.L_x_25663) ;  /* 0x000000003d087348 */ /* 0x000fea0003c00000 */
[----:B------:R0:W1:Y:S02]  /*1e00*/  SHFL.BFLY P3, R2, R90, R63, R62 ;  /* 0x0c00003f5a027389 */ /* 0x000064000006003e */
[----:B01----:R-:W-:Y:S05]  /*1e10*/  ENDCOLLECTIVE ;  /* 0x000000000000791b */ /* 0x003fea0003800000 */
.L_x_25663:
        /* <DEDUP_REMOVED lines=55> */
.L_x_25664:
[----:B------:R-:W-:Y:S02]  /*2190*/  HFMA2 R63, -RZ, RZ, 0, 1.1920928955078125e-07 ;  /* 0x00000002ff3f7431 */ /* 0x000fe400000001ff */
[----:B------:R-:W-:-:S05]  /*21a0*/  FADD.FTZ R91, R90, R2 ;  /* 0x000000025a5b7221 */ /* 0x000fca0000010000 */
[----:B------:R-:W-:-:S07]  /*21b0*/  MOV R90, R91 ;  /* 0x0000005b005a7202 */ /* 0x000fce0000000f00 */
[----:B------:R-:W-:Y:S05]  /*21c0*/  WARPSYNC.COLLECTIVE R61, `(.L_x_25665) ;  /* 0x000000003d087348 */ /* 0x000fea0003c00000 */
[----:B------:R0:W1:Y:S02]  /*21d0*/  SHFL.BFLY P3, R2, R90, R63, R62 ;  /* 0x0c00003f5a027389 */ /* 0x000064000006003e */
[----:B01----:R-:W-:Y:S05]  /*21e0*/  ENDCOLLECTIVE ;  /* 0x000000000000791b */ /* 0x003fea0003800000 */
.L_x_25665:
[----:B------:R-:W-:Y:S02]  /*21f0*/  HFMA2 R63, -RZ, RZ, 0, 2.384185791015625e-07 ;  /* 0x00000004ff3f7431 */ /* 0x000fe400000001ff */
[----:B------:R-:W-:-:S05]  /*2200*/  FADD.FTZ R92, R91, R2 ;  /* 0x000000025b5c7221 */ /* 0x000fca0000010000 */
[----:B------:R-:W-:-:S07]  /*2210*/  MOV R90, R92 ;  /* 0x0000005c005a7202 */ /* 0x000fce0000000f00 */
[----:B------:R-:W-:Y:S05]  /*2220*/  WARPSYNC.COLLECTIVE R61, `(.L_x_25666) ;  /* 0x000000003d087348 */ /* 0x000fea0003c00000 */
[----:B------:R0:W1:Y:S02]  /*2230*/  SHFL.BFLY P3, R2, R90, R63, R62 ;  /* 0x0c00003f5a027389 */ /* 0x000064000006003e */
[----:B01----:R-:W-:Y:S05]  /*2240*/  ENDCOLLECTIVE ;  /* 0x000000000000791b */ /* 0x003fea0003800000 */
.L_x_25666:
[----:B------:R-:W-:Y:S02]  /*2250*/  HFMA2 R63, -RZ, RZ, 0, 4.76837158203125e-07 ;  /* 0x00000008ff3f7431 */ /* 0x000fe400000001ff */
[----:B------:R-:W-:-:S05]  /*2260*/  FADD.FTZ R93, R92, R2 ;  /* 0x000000025c5d7221 */ /* 0x000fca0000010000 */
[----:B------:R-:W-:-:S07]  /*2270*/  MOV R90, R93 ;  /* 0x0000005d005a7202 */ /* 0x000fce0000000f00 */
[----:B------:R-:W-:Y:S05]  /*2280*/  WARPSYNC.COLLECTIVE R61, `(.L_x_25667) ;  /* 0x000000003d087348 */ /* 0x000fea0003c00000 */
[----:B------:R0:W1:Y:S02]  /*2290*/  SHFL.BFLY P3, R2, R90, R63, R62 ;  /* 0x0c00003f5a027389 */ /* 0x000064000006003e */
[----:B01----:R-:W-:Y:S05]  /*22a0*/  ENDCOLLECTIVE ;  /* 0x000000000000791b */ /* 0x003fea0003800000 */
.L_x_25667:
[----:B------:R-:W-:Y:S02]  /*22b0*/  HFMA2 R63, -RZ, RZ, 0, 9.5367431640625e-07 ;  /* 0x00000010ff3f7431 */ /* 0x000fe400000001ff */
[----:B------:R-:W-:-:S05]  /*22c0*/  FADD.FTZ R93, R93, R2 ;  /* 0x000000025d5d7221 */ /* 0x000fca0000010000 */
[----:B------:R-:W-:-:S07]  /*22d0*/  MOV R90, R93 ;  /* 0x0000005d005a7202 */ /* 0x000fce0000000f00 */
[----:B------:R-:W-:Y:S05]  /*22e0*/  WARPSYNC.COLLECTIVE R61, `(.L_x_25668) ;  /* 0x000000003d087348 */ /* 0x000fea0003c00000 */
[----:B------:R0:W1:Y:S02]  /*22f0*/  SHFL.BFLY P3, R2, R90, R63, R62 ;  /* 0x0c00003f5a027389 */ /* 0x000064000006003e */
[----:B01----:R-:W-:Y:S05]  /*2300*/  ENDCOLLECTIVE ;  /* 0x000000000000791b */ /* 0x003fea0003800000 */
.L_x_25668:
[----:B------:R-:W-:Y:S05]  /*2310*/  BRA `(.L_x_25669) ;  /* 0xfffffff000947947 */ /* 0x000fea000383ffff */
.L_x_25670:
        /* <DEDUP_REMOVED lines=14> */
.L_x_28847:


//--------------------- .text._ZN10layer_norm13ln_fwd_kernelINS_13Kernel_traitsIfffffjLj768ELj1ELj4ELj1ELj16ENS_18Kernel_traits_baseILj768EfffffjLj128EEEEELb0ELb0ELb1ELb0EEEvNS_9FwdParamsE --------------------------
	.section	.text._ZN10layer_norm13ln_fwd_kernelINS_13Kernel_traitsIfffffjLj768ELj1ELj4ELj1ELj16ENS_18Kernel_traits_baseILj768EfffffjLj128EEEEELb0ELb0ELb1ELb0EEEvNS_9FwdParamsE,"ax",@progbits
	.align	128
        .global         _ZN10layer_norm13ln_fwd_kernelINS_13Kernel_traitsIfffffjLj768ELj1ELj4ELj1ELj16ENS_18Kernel_traits_baseILj768EfffffjLj128EEEEELb0ELb0ELb1ELb0EEEvNS_9FwdParamsE
        .type           _ZN10layer_norm13ln_fwd_kernelINS_13Kernel_traitsIfffffjLj768ELj1ELj4ELj1ELj16ENS_18Kernel_traits_baseILj768EfffffjLj128EEEEELb0ELb0ELb1ELb0EEEvNS_9FwdParamsE,@function
        .size           _ZN10layer_norm13ln_fwd_kernelINS_13Kernel_traitsIfffffjLj768ELj1ELj4ELj1ELj16ENS_18Kernel_traits_baseILj768EfffffjLj128EEEEELb0ELb0ELb1ELb0EEEvNS_9FwdParamsE,(.L_x_28848 - _ZN10layer_norm13ln_fwd_kernelINS_13Kernel_traitsIfffffjLj768ELj1ELj4ELj1ELj16ENS_18Kernel_traits_baseILj768EfffffjLj128EEEEELb0ELb0ELb1ELb0EEEvNS_9FwdParamsE)
        .other          _ZN10layer_norm13ln_fwd_kernelINS_13Kernel_traitsIfffffjLj768ELj1ELj4ELj1ELj16ENS_18Kernel_traits_baseILj768EfffffjLj128EEEEELb0ELb0ELb1ELb0EEEvNS_9FwdParamsE,@"STO_CUDA_ENTRY STV_DEFAULT"
_ZN10layer_norm13ln_fwd_kernelINS_13Kernel_traitsIfffffjLj768ELj1ELj4ELj1ELj16ENS_18Kernel_traits_baseILj768EfffffjLj128EEEEELb0ELb0ELb1ELb0EEEvNS_9FwdParamsE:
.text._ZN10layer_norm13ln_fwd_kernelINS_13Kernel_traitsIfffffjLj768ELj1ELj4ELj1ELj16ENS_18Kernel_traits_baseILj768EfffffjLj128EEEEELb0ELb0ELb1ELb0EEEvNS_9FwdParamsE:
        /* <DEDUP_REMOVED lines=68> */
.L_x_25672:
[C---:B------:R-:W-:Y:S02]  /*0440*/  ISETP.GE.U32.AND P1, PT, R0.reuse, 0x40, PT ;  /* 0x000000400000780c */ /* 0x040fe40003f26070 */
[C---:B------:R-:W-:Y:S02]  /*0450*/  ISETP.GE.U32.AND P2, PT, R0.reuse, 0x60, PT ;  /* 0x000000600000780c */ /* 0x040fe40003f46070 */
[C---:B------:R-:W-:Y:S02]  /*0460*/  ISETP.GE.U32.AND P3, PT, R0.reuse, 0x80, PT ;  /* 0x000000800000780c */ /* 0x040fe40003f66070 */
[C---:B------:R-:W-:Y:S02]  /*0470*/  ISETP.GE.U32.AND P4, PT, R0.reuse, 0xa0, PT ;  /* 0x000000a00000780c */ /* 0x040fe40003f86070 */
[----:B------:R-:W-:Y:S02]  /*0480*/  ISETP.GE.U32.AND P0, PT, R0, 0x20, PT ;  /* 0x000000200000780c */ /* 0x000fe40003f06070 */
[----:B------:R-:W-:-:S02]  /*0490*/  MOV R35, R3 ;  /* 0x0000000300237202 */ /* 0x000fc40000000f00 */
[----:B------:R-:W-:Y:S01]  /*04a0*/  ISETP.GE.U32.AND P5, PT, R0, 0xc0, PT ;  /* 0x000000c00000780c */ /* 0x000fe20003fa6070 */
[----:B------:R-:W0:Y:S08]  /*04b0*/  @P1 LDC.64 R8, c[0x0][0x3d0] ;  /* 0x0000f400ff081b82 */ /* 0x000e300000000a00 */
[----:B------:R-:W1:Y:S01]  /*04c0*/  @P2 LDC.64 R16, c[0x0][0x3d0] ;  /* 0x0000f400ff102b82 */ /* 0x000e620000000a00 */
[----:B------:R-:W-:-:S07]  /*04d0*/  @P0 LOP3.LUT R35, R3, 0x20, RZ, 0xfc, !PT ;  /* 0x0000002003230812 */ /* 0x000fce00078efcff */
[----:B------:R-:W2:Y:S08]  /*04e0*/  @P3 LDC.64 R24, c[0x0][0x3d0] ;  /* 0x0000f400ff183b82 */ /* 0x000eb00000000a00 */
[----:B------:R-:W3:Y:S01]  /*04f0*/  @P4 LDC.64 R26, c[0x0][0x3d0] ;  /* 0x0000f400ff1a4b82 */ /* 0x000ee20000000a00 */
[C---:B0-----:R-:W-:Y:S01]  /*0500*/  @P1 IMAD.WIDE.U32 R8, R35.reuse, 0x10, R8 ;  /* 0x0000001023081825 */ /* 0x041fe200078e0008 */
[----:B------:R-:W-:-:S06]  /*0510*/  @P1 IADD3 R35, PT, PT, R35, 0x20, RZ ;  /* 0x0000002023231810 */ /* 0x000fcc0007ffe0ff */
[----:B------:R-:W0:Y:S01]  /*0520*/  @P0 LDC.64 R10, c[0x0][0x3d0] ;  /* 0x0000f400ff0a0b82 */ /* 0x000e220000000a00 */
[C---:B-1----:R-:W-:Y:S01]  /*0530*/  @P2 IMAD.WIDE.U32 R18, R35.reuse, 0x10, R16 ;  /* 0x0000001023122825 */ /* 0x042fe200078e0010 */
[----:B------:R-:W-:Y:S01]  /*0540*/  @P2 IADD3 R35, PT, PT, R35, 0x20, RZ ;  /* 0x0000002023232810 */ /* 0x000fe20007ffe0ff */
[----:B------:R-:W5:Y:S01]  /*0550*/  @P1 LDG.E.128 R12, desc[UR6][R8.64] ;  /* 0x00000006080c1981 */ /* 0x000f62000c1e1d00 */
[----:B------:R-:W-:Y:S02]  /*0560*/  CS2R R42, SRZ ;  /* 0x00000000002a7805 */ /* 0x000fe4000001ff00 */
[----:B------:R-:W-:Y:S02]  /*0570*/  CS2R R40, SRZ ;  /* 0x0000000000287805 */ /* 0x000fe4000001ff00 */
[----:B------:R-:W-:Y:S01]  /*0580*/  @P5 CS2R R50, SRZ ;  /* 0x0000000000325805 */ /* 0x000fe2000001ff00 */
[----:B------:R-:W5:Y:S01]  /*0590*/  @P2 LDG.E.128 R20, desc[UR6][R18.64] ;  /* 0x0000000612142981 */ /* 0x000f62000c1e1d00 */
[C---:B--2---:R-:W-:Y:S01]  /*05a0*/  @P3 IMAD.WIDE.U32 R24, R35.reuse, 0x10, R24 ;  /* 0x0000001023183825 */ /* 0x044fe200078e0018 */
[----:B------:R-:W-:Y:S01]  /*05b0*/  @P3 IADD3 R35, PT, PT, R35, 0x20, RZ ;  /* 0x0000002023233810 */ /* 0x000fe20007ffe0ff */
[----:B------:R-:W1:Y:S01]  /*05c0*/  @P5 LDC.64 R32, c[0x0][0x3d0] ;  /* 0x0000f400ff205b82 */ /* 0x000e620000000a00 */
[----:B------:R-:W-:-:S02]  /*05d0*/  @P5 CS2R R48, SRZ ;  /* 0x0000000000305805 */ /* 0x000fc4000001ff00 */
[----:B------:R2:W5:Y:S01]  /*05e0*/  @P3 LDG.E.128 R28, desc[UR6][R24.64] ;  /* 0x00000006181c3981 */ /* 0x000562000c1e1d00 */
[C---:B---3--:R-:W-:Y:S01]  /*05f0*/  @P4 IMAD.WIDE.U32 R52, R35.reuse, 0x10, R26 ;  /* 0x0000001023344825 */ /* 0x048fe200078e001a */
[----:B------:R-:W-:-:S04]  /*0600*/  @P4 IADD3 R35, PT, PT, R35, 0x20, RZ ;  /* 0x0000002023234810 */ /* 0x000fc80007ffe0ff */
[----:B------:R-:W5:Y:S01]  /*0610*/  @P4 LDG.E.128 R36, desc[UR6][R52.64] ;  /* 0x0000000634244981 */ /* 0x000f62000c1e1d00 */
[----:B0-----:R-:W-:Y:S01]  /*0620*/  @P0 IMAD.WIDE.U32 R16, R3, 0x10, R10 ;  /* 0x0000001003100825 */ /* 0x001fe200078e000a */
[----:B------:R-:W-:Y:S02]  /*0630*/  CS2R R26, SRZ ;  /* 0x00000000001a7805 */ /* 0x000fe4000001ff00 */
[----:B--2---:R-:W-:Y:S02]  /*0640*/  CS2R R24, SRZ ;  /* 0x0000000000187805 */ /* 0x004fe4000001ff00 */
[----:B------:R-:W-:Y:S02]  /*0650*/  CS2R R18, SRZ ;  /* 0x0000000000127805 */ /* 0x000fe4000001ff00 */
[----:B------:R-:W-:Y:S01]  /*0660*/  CS2R R8, SRZ ;  /* 0x0000000000087805 */ /* 0x000fe2000001ff00 */
[----:B------:R0:W5:Y:S01]  /*0670*/  @P0 LDG.E.128 R4, desc[UR6][R16.64] ;  /* 0x0000000610040981 */ /* 0x000162000c1e1d00 */
[----:B-1----:R-:W-:Y:S01]  /*0680*/  @P5 IMAD.WIDE.U32 R10, R35, 0x10, R32 ;  /* 0x00000010230a5825 */ /* 0x002fe200078e0020 */
[----:B------:R-:W-:-:S02]  /*0690*/  CS2R R34, SRZ ;  /* 0x0000000000227805 */ /* 0x000fc4000001ff00 */
[----:B------:R-:W-:Y:S02]  /*06a0*/  CS2R R32, SRZ ;  /* 0x0000000000207805 */ /* 0x000fe4000001ff00 */
[----:B------:R1:W5:Y:S01]  /*06b0*/  @P5 LDG.E.128 R44, desc[UR6][R10.64] ;  /* 0x000000060a2c5981 */ /* 0x000362000c1e1d00 */
[----:B0-----:R-:W-:Y:S02]  /*06c0*/  CS2R R16, SRZ ;  /* 0x0000000000107805 */ /* 0x001fe4000001ff00 */
[----:B-1----:R-:W-:-:S07]  /*06d0*/  CS2R R10, SRZ ;  /* 0x00000000000a7805 */ /* 0x002fce000001ff00 */
.L_x_25673:
[----:B------:R-:W-:Y:S05]  /*06e0*/  BSYNC.RECONVERGENT B0 ;  /* 0x0000000000007941 */ /* 0x000fea0003800200 */
.L_x_25671:
[----:B------:R-:W0:Y:S01]  /*06f0*/  LDCU UR4, c[0x0][0x384] ;  /* 0x00007080ff0477ac */ /* 0x000e220008000800 */
[----:B------:R-:W1:Y:S01]  /*0700*/  LDCU UR5, c[0x0][0x40c] ;  /* 0x00008180ff0577ac */ /* 0x000e620008000800 */
[----:B------:R-:W2:Y:S01]  /*0710*/  LDCU.U8 UR10, c[0x0][0x410] ;  /* 0x00008200ff0a77ac */ /* 0x000ea20008000000 */
[----:B------:R-:W3:Y:S01]  /*0720*/  LDCU UR11, c[0x0][0x448] ;  /* 0x00008900ff0b77ac */ /* 0x000ee20008000800 */
[----:B------:R-:W4:Y:S01]  /*0730*/  LDCU.64 UR8, c[0x0][0x3a0] ;  /* 0x00007400ff0877ac */ /* 0x000f220008000a00 */
[----:B0-----:R-:W-:-:S13]  /*0740*/  ISETP.GE.AND P0, PT, R2, UR4, PT ;  /* 0x0000000402007c0c */ /* 0x001fda000bf06270 */
[----:B-1234-:R-:W-:Y:S05]  /*0750*/  @P0 EXIT ;  /* 0x000000000000094d */ /* 0x01efea0003800000 */
.L_x_25699:
[----:B0-----:R-:W0:Y:S08]  /*0760*/  LDC.64 R82, c[0x0][0x3f0] ;  /* 0x0000fc00ff527b82 */ /* 0x001e300000000a00 */
[----:B------:R-:W1:Y:S08]  /*0770*/  LDC R81, c[0x0][0x388] ;  /* 0x0000e200ff517b82 */ /* 0x000e700000000800 */
[----:B------:R-:W2:Y:S01]  /*0780*/  LDC.64 R84, c[0x0][0x3f8] ;  /* 0x0000fe00ff547b82 */ /* 0x000ea20000000a00 */
[----:B0-----:R-:W-:-:S06]  /*0790*/  IMAD.WIDE R82, R2, 0x4, R82 ;  /* 0x0000000402527825 */ /* 0x001fcc00078e0252 */
[----:B------:R-:W3:Y:S01]  /*07a0*/  LDG.E R82, desc[UR6][R82.64] ;  /* 0x0000000652527981 */ /* 0x000ee2000c1e1900 */
[----:B------:R-:W-:Y:S01]  /*07b0*/  ISETP.GE.U32.AND P4, PT, R0, 0x20, PT ;  /* 0x000000200000780c */ /* 0x000fe20003f86070 */
[----:B-1----:R-:W-:Y:S01]  /*07c0*/  IMAD R86, R2, R81, RZ ;  /* 0x0000005102567224 */ /* 0x002fe200078e02ff */
[----:B------:R-:W-:Y:S01]  /*07d0*/  ISETP.GE.U32.AND P6, PT, R0, 0x40, PT ;  /* 0x000000400000780c */ /* 0x000fe20003fc6070 */
[----:B--2---:R-:W-:-:S03]  /*07e0*/  IMAD.WIDE R84, R2, 0x4, R84 ;  /* 0x0000000402547825 */ /* 0x004fc600078e0254 */
[----:B------:R-:W-:Y:S02]  /*07f0*/  SHF.R.S32.HI R87, RZ, 0x1f, R86 ;  /* 0x0000001fff577819 */ /* 0x000fe40000011456 */
[----:B-----5:R0:W5:Y:S02]  /*0800*/  LDG.E R80, desc[UR6][R84.64] ;  /* 0x0000000654507981 */ /* 0x020164000c1e1900 */
[----:B------:R-:W-:Y:S01]  /*0810*/  LEA.HI R86, R87, R86, RZ, 0x2 ;  /* 0x0000005657567211 */ /* 0x000fe200078f10ff */
[----:B------:R-:W-:Y:S01]  /*0820*/  BSSY.RECONVERGENT B0, `(.L_x_25674) ;  /* 0x0000028000007945 */ /* 0x000fe20003800200 */
[----:B------:R-:W-:Y:S01]  /*0830*/  ISETP.GE.U32.AND P5, PT, R0, 0x60, PT ;  /* 0x000000600000780c */ /* 0x000fe20003fa6070 */
[----:B0-----:R-:W-:-:S03]  /*0840*/  HFMA2 R84, -RZ, RZ, 0, 0 ;  /* 0x00000000ff547431 */ /* 0x001fc600000001ff */
[----:B------:R-:W-:Y:S02]  /*0850*/  P2R R85, PR, RZ, 0x20 ;  /* 0x00000020ff557803 */ /* 0x000fe40000000000 */
[----:B---3--:R-:W-:-:S13]  /*0860*/  ISETP.GE.AND P0, PT, R82, 0x1, PT ;  /* 0x000000015200780c */ /* 0x008fda0003f06270 */
[----:B------:R-:W-:-:S05]  /*0870*/  @P0 IADD3 R88, PT, PT, R82, -0x1, RZ ;  /* 0xffffffff52580810 */ /* 0x000fca0007ffe0ff */
[----:B------:R-:W-:-:S05]  /*0880*/  @P0 IMAD R88, R88, R81, RZ ;  /* 0x0000005158580224 */ /* 0x000fca00078e02ff */
[----:B------:R-:W-:-:S04]  /*0890*/  @P0 SHF.R.S32.HI R83, RZ, 0x1f, R88 ;  /* 0x0000001fff530819 */ /* 0x000fc80000011458 */
[----:B------:R-:W-:Y:S02]  /*08a0*/  @P0 LEA.HI R88, R83, R88, RZ, 0x2 ;  /* 0x0000005853580211 */ /* 0x000fe400078f10ff */
[----:B------:R-:W-:Y:S02]  /*08b0*/  P2R R83, PR, RZ, 0x40 ;  /* 0x00000040ff537803 */ /* 0x000fe40000000000 */
[-C--:B------:R-:W-:Y:S02]  /*08c0*/  @P0 LEA.HI.SX32 R84, R88, R3.reuse, 0x1e ;  /* 0x0000000358540211 */ /* 0x080fe400078ff2ff */
[----:B------:R-:W-:Y:S01]  /*08d0*/  LEA.HI.SX32 R83, R86, R3, 0x1e ;  /* 0x0000000356537211 */ /* 0x000fe200078ff2ff */
        /* <DEDUP_REMOVED lines=8> */
[----:B--2---:R-:W-:-:S05]  /*0960*/  @P1 IMAD.WIDE.U32 R90, R83, 0x10, R56 ;  /* 0x00000010535a1825 */ /* 0x004fca00078e0038 */
        /* <DEDUP_REMOVED lines=19> */
.L_x_25675:
[----:B------:R-:W-:Y:S05]  /*0aa0*/  BSYNC.RECONVERGENT B0 ;  /* 0x0000000000007941 */ /* 0x000fea0003800200 */
.L_x_25674:
        /* <DEDUP_REMOVED lines=9> */
[----:B--2---:R-:W-:-:S05]  /*0b40*/  @P1 IMAD.WIDE.U32 R90, R83, 0x10, R60 ;  /* 0x00000010535a1825 */ /* 0x004fca00078e003c */
        /* <DEDUP_REMOVED lines=19> */
.L_x_25677:
[----:B------:R-:W-:Y:S05]  /*0c80*/  BSYNC.RECONVERGENT B0 ;  /* 0x0000000000007941 */ /* 0x000fea0003800200 */
.L_x_25676:
        /* <DEDUP_REMOVED lines=9> */
[----:B-1----:R-:W-:-:S05]  /*0d20*/  @P1 IMAD.WIDE.U32 R90, R83, 0x10, R64 ;  /* 0x00000010535a1825 */ /* 0x002fca00078e0040 */
        /* <DEDUP_REMOVED lines=19> */
.L_x_25679:
[----:B------:R-:W-:Y:S05]  /*0e60*/  BSYNC.RECONVERGENT B0 ;  /* 0x0000000000007941 */ /* 0x000fea0003800200 */
.L_x_25678:
        /* <DEDUP_REMOVED lines=11> */
[----:B-1----:R-:W-:-:S05]  /*0f20*/  @P1 IMAD.WIDE.U32 R90, R83, 0x10, R68 ;  /* 0x00000010535a1825 */ /* 0x002fca00078e0044 */
        /* <DEDUP_REMOVED lines=19> */
.L_x_25681:
[----:B------:R-:W-:Y:S05]  /*1060*/  BSYNC.RECONVERGENT B0 ;  /* 0x0000000000007941 */ /* 0x000fea0003800200 */
.L_x_25680:
[----:B------:R-:W-:Y:S01]  /*1070*/  ISETP.GE.U32.AND P1, PT, R0, 0xa0, PT ;  /* 0x000000a00000780c */ /* 0x000fe20003f26070 */
[----:B------:R-:W-:Y:S03]  /*1080*/  BSSY.RECONVERGENT B0, `(.L_x_25682) ;  /* 0x000001e000007945 */ /* 0x000fe60003800200 */
[----:B------:R-:W-:-:S09]  /*1090*/  P2R R85, PR, RZ, 0x2 ;  /* 0x00000002ff557803 */ /* 0x000fd20000000000 */
[----:B------:R-:W-:Y:S05]  /*10a0*/  @!P1 BRA `(.L_x_25683) ;  /* 0x00000000006c9947 */ /* 0x000fea0003800000 */
[----:B------:R-:W-:Y:S01]  /*10b0*/  ISETP.NE.U32.AND P1, PT, RZ, UR8, PT ;  /* 0x00000008ff007c0c */ /* 0x000fe2000bf25070 */
[----:B0123--:R-:W0:Y:S03]  /*10c0*/  @P0 LDC.64 R86, c[0x0][0x390] ;  /* 0x0000e400ff560b82 */ /* 0x00fe260000000a00 */
[----:B------:R-:W-:-:S13]  /*10d0*/  ISETP.NE.AND.EX P1, PT, RZ, UR9, PT, P1 ;  /* 0x00000009ff007c0c */ /* 0x000fda000bf25310 */
[----:B------:R-:W1:Y:S01]  /*10e0*/  @P1 LDC.64 R72, c[0x0][0x3a0] ;  /* 0x0000e800ff481b82 */ /* 0x000e620000000a00 */
[----:B0-----:R-:W-:-:S05]  /*10f0*/  @P0 IMAD.WIDE.U32 R86, R84, 0x10, R86 ;  /* 0x0000001054560825 */ /* 0x001fca00078e0056 */
[----:B------:R-:W2:Y:S01]  /*1100*/  @P0 LDG.E.128 R52, desc[UR6][R86.64] ;  /* 0x0000000656340981 */ /* 0x000ea2000c1e1d00 */
[----:B-1----:R-:W-:-:S05]  /*1110*/  @P1 IMAD.WIDE.U32 R88, R83, 0x10, R72 ;  /* 0x0000001053581825 */ /* 0x002fca00078e0048 */
[----:B------:R-:W3:Y:S01]  /*1120*/  @P1 LDG.E.128 R72, desc[UR6][R88.64] ;  /* 0x0000000658481981 */ /* 0x000ee2000c1e1d00 */
[----:B------:R-:W-:Y:S02]  /*1130*/  ISETP.GT.AND P2, PT, R82, RZ, P1 ;  /* 0x000000ff5200720c */ /* 0x000fe40000f44270 */
[----:B------:R-:W-:Y:S01]  /*1140*/  IADD3 R84, PT, PT, R84, 0x20, RZ ;  /* 0x0000002054547810 */ /* 0x000fe20007ffe0ff */
[----:B--2---:R-:W-:-:S10]  /*1150*/  @!P1 FMUL.FTZ R86, R55, UR5 ;  /* 0x0000000537569c20 */ /* 0x004fd40008410000 */
[----:B---3--:R-:W-:Y:S01]  /*1160*/  @P2 FFMA.FTZ R72, R52, UR5, R72 ;  /* 0x0000000534482c23 */ /* 0x008fe20008010048 */
[----:B------:R-:W-:Y:S01]  /*1170*/  @P2 FFMA.FTZ R73, R53, UR5, R73 ;  /* 0x0000000535492c23 */ /* 0x000fe20008010049 */
[----:B------:R-:W-:Y:S01]  /*1180*/  @P2 FFMA.FTZ R74, R54, UR5, R74 ;  /* 0x00000005364a2c23 */ /* 0x000fe2000801004a */
[----:B------:R-:W-:Y:S01]  /*1190*/  @P2 FFMA.FTZ R75, R55, UR5, R75 ;  /* 0x00000005374b2c23 */ /* 0x000fe2000801004b */
[----:B------:R-:W-:-:S04]  /*11a0*/  ISETP.GT.AND P2, PT, R82, RZ, PT ;  /* 0x000000ff5200720c */ /* 0x000fc80003f44270 */
[----:B------:R-:W-:Y:S02]  /*11b0*/  @!P1 FSEL R75, R86, RZ, P2 ;  /* 0x000000ff564b9208 */ /* 0x000fe40001000000 */
[----:B------:R-:W0:Y:S01]  /*11c0*/  LDC.64 R86, c[0x0][0x3a8] ;  /* 0x0000ea00ff567b82 */ /* 0x000e220000000a00 */
[----:B------:R-:W-:Y:S01]  /*11d0*/  @!P1 FMUL.FTZ R85, R52, UR5 ;  /* 0x0000000534559c20 */ /* 0x000fe20008410000 */
[----:B------:R-:W-:-:S04]  /*11e0*/  @!P1 FMUL.FTZ R90, R53, UR5 ;  /* 0x00000005355a9c20 */ /* 0x000fc80008410000 */
[----:B------:R-:W-:Y:S01]  /*11f0*/  @!P1 FSEL R72, R85, RZ, P2 ;  /* 0x000000ff55489208 */ /* 0x000fe20001000000 */
[----:B------:R-:W-:Y:S01]  /*1200*/  @!P1 FMUL.FTZ R85, R54, UR5 ;  /* 0x0000000536559c20 */ /* 0x000fe20008410000 */
[----:B------:R-:W-:-:S04]  /*1210*/  @!P1 FSEL R73, R90, RZ, P2 ;  /* 0x000000ff5a499208 */ /* 0x000fc80001000000 */
[----:B------:R-:W-:Y:S01]  /*1220*/  @!P1 FSEL R74, R85, RZ, P2 ;  /* 0x000000ff554a9208 */ /* 0x000fe20001000000 */
[----:B0-----:R-:W-:-:S05]  /*1230*/  IMAD.WIDE.U32 R86, R83, 0x10, R86 ;  /* 0x0000001053567825 */ /* 0x001fca00078e0056 */
[----:B------:R4:W-:Y:S01]  /*1240*/  STG.E.128 desc[UR6][R86.64], R72 ;  /* 0x0000004856007986 */ /* 0x0009e2000c101d06 */
[----:B------:R-:W-:-:S07]  /*1250*/  IADD3 R83, PT, PT, R83, 0x20, RZ ;  /* 0x0000002053537810 */ /* 0x000fce0007ffe0ff */
.L_x_25683:
[----:B------:R-:W-:Y:S05]  /*1260*/  BSYNC.RECONVERGENT B0 ;  /* 0x0000000000007941 */ /* 0x000fea0003800200 */
.L_x_25682:
[----:B------:R-:W-:Y:S01]  /*1270*/  ISETP.GE.U32.AND P1, PT, R0, 0xc0, PT ;  /* 0x000000c00000780c */ /* 0x000fe20003f26070 */
[----:B------:R-:W-:Y:S03]  /*1280*/  BSSY.RECONVERGENT B0, `(.L_x_25684) ;  /* 0x000001c000007945 */ /* 0x000fe60003800200 */
[----:B------:R-:W-:-:S09]  /*1290*/  P2R R85, PR, RZ, 0x2 ;  /* 0x00000002ff557803 */ /* 0x000fd20000000000 */
[----:B------:R-:W-:Y:S05]  /*12a0*/  @!P1 BRA `(.L_x_25685) ;  /* 0x0000000000649947 */ /* 0x000fea0003800000 */
[----:B------:R-:W0:Y:S02]  /*12b0*/  @P0 LDC.64 R76, c[0x0][0x390] ;  /* 0x0000e400ff4c0b82 */ /* 0x000e240000000a00 */
[----:B0-----:R-:W-:-:S05]  /*12c0*/  @P0 IMAD.WIDE.U32 R84, R84, 0x10, R76 ;  /* 0x0000001054540825 */ /* 0x001fca00078e004c */
[----:B------:R-:W2:Y:S01]  /*12d0*/  @P0 LDG.E.128 R52, desc[UR6][R84.64] ;  /* 0x0000000654340981 */ /* 0x000ea2000c1e1d00 */
[----:B------:R-:W-:-:S04]  /*12e0*/  ISETP.NE.U32.AND P0, PT, RZ, UR8, PT ;  /* 0x00000008ff007c0c */ /* 0x000fc8000bf05070 */
[----:B------:R-:W-:-:S13]  /*12f0*/  ISETP.NE.AND.EX P0, PT, RZ, UR9, PT, P0 ;  /* 0x00000009ff007c0c */ /* 0x000fda000bf05300 */
[----:B-1234-:R-:W0:Y:S02]  /*1300*/  @P0 LDC.64 R86, c[0x0][0x3a0] ;  /* 0x0000e800ff560b82 */ /* 0x01ee240000000a00 */
[----:B0-----:R-:W-:-:S05]  /*1310*/  @P0 IMAD.WIDE.U32 R86, R83, 0x10, R86 ;  /* 0x0000001053560825 */ /* 0x001fca00078e0056 */
[----:B------:R-:W2:Y:S01]  /*1320*/  @P0 LDG.E.128 R76, desc[UR6][R86.64] ;  /* 0x00000006564c0981 */ /* 0x000ea2000c1e1d00 */
[----:B------:R-:W-:Y:S01]  /*1330*/  ISETP.GT.AND P1, PT, R82, RZ, P0 ;  /* 0x000000ff5200720c */ /* 0x000fe20000724270 */
[----:B------:R-:W-:Y:S01]  /*1340*/  @!P0 FMUL.FTZ R84, R52, UR5 ;  /* 0x0000000534548c20 */ /* 0x000fe20008410000 */
[----:B------:R-:W-:-:S11]  /*1350*/  @!P0 FMUL.FTZ R85, R55, UR5 ;  /* 0x0000000537558c20 */ /* 0x000fd60008410000 */
[----:B--2---:R-:W-:Y:S01]  /*1360*/  @P1 FFMA.FTZ R76, R52, UR5, R76 ;  /* 0x00000005344c1c23 */ /* 0x004fe2000801004c */
[----:B------:R-:W-:Y:S01]  /*1370*/  @P1 FFMA.FTZ R77, R53, UR5, R77 ;  /* 0x00000005354d1c23 */ /* 0x000fe2000801004d */
[----:B------:R-:W-:Y:S01]  /*1380*/  @P1 FFMA.FTZ R78, R54, UR5, R78 ;  /* 0x00000005364e1c23 */ /* 0x000fe2000801004e */
[----:B------:R-:W-:Y:S01]  /*1390*/  @P1 FFMA.FTZ R79, R55, UR5, R79 ;  /* 0x00000005374f1c23 */ /* 0x000fe2000801004f */
[----:B------:R-:W-:Y:S01]  /*13a0*/  ISETP.GT.AND P1, PT, R82, RZ, PT ;  /* 0x000000ff5200720c */ /* 0x000fe20003f24270 */
[----:B------:R-:W-:-:S03]  /*13b0*/  @!P0 FMUL.FTZ R82, R53, UR5 ;  /* 0x0000000535528c20 */ /* 0x000fc60008410000 */
[----:B------:R-:W-:Y:S01]  /*13c0*/  @!P0 FSEL R76, R84, RZ, P1 ;  /* 0x000000ff544c8208 */ /* 0x000fe20000800000 */
[----:B------:R-:W-:Y:S01]  /*13d0*/  @!P0 FMUL.FTZ R84, R54, UR5 ;  /* 0x0000000536548c20 */ /* 0x000fe20008410000 */
[----:B------:R-:W-:Y:S02]  /*13e0*/  @!P0 FSEL R79, R85, RZ, P1 ;  /* 0x000000ff554f8208 */ /* 0x000fe40000800000 */
[----:B------:R-:W-:Y:S02]  /*13f0*/  @!P0 FSEL R77, R82, RZ, P1 ;  /* 0x000000ff524d8208 */ /* 0x000fe40000800000 */
[----:B------:R-:W-:Y:S02]  /*1400*/  @!P0 FSEL R78, R84, RZ, P1 ;  /* 0x000000ff544e8208 */ /* 0x000fe40000800000 */
[----:B------:R-:W0:Y:S02]  /*1410*/  LDC.64 R84, c[0x0][0x3a8] ;  /* 0x0000ea00ff547b82 */ /* 0x000e240000000a00 */
[----:B0-----:R-:W-:-:S05]  /*1420*/  IMAD.WIDE.U32 R82, R83, 0x10, R84 ;  /* 0x0000001053527825 */ /* 0x001fca00078e0054 */
[----:B------:R0:W-:Y:S02]  /*1430*/  STG.E.128 desc[UR6][R82.64], R76 ;  /* 0x0000004c52007986 */ /* 0x0001e4000c101d06 */
.L_x_25685:
[----:B------:R-:W-:Y:S05]  /*1440*/  BSYNC.RECONVERGENT B0 ;  /* 0x0000000000007941 */ /* 0x000fea0003800200 */
.L_x_25684:
        /* <DEDUP_REMOVED lines=49> */
[----:B--234-:R-:W-:Y:S02]  /*1760*/  FADD.FTZ R86, R61, -R85 ;  /* 0x800000553d567221 */ /* 0x01cfe40000010000 */
        /* <DEDUP_REMOVED lines=55> */
.L_x_25711:
[----:B-1----:R-:W-:Y:S01]  /*1ae0*/  FADD.FTZ R89, R92, R89 ;  /* 0x000000595c597221 */ /* 0x002fe20000010000 */
[----:B------:R-:W-:Y:S01]  /*1af0*/  FMUL.FTZ R82, R85, R85 ;  /* 0x0000005555527220 */ /* 0x000fe20000410000 */
[----:B------:R-:W-:Y:S01]  /*1b00*/  ISETP.NE.AND P0, PT, RZ, UR10, PT ;  /* 0x0000000aff007c0c */ /* 0x000fe2000bf05270 */
[----:B------:R-:W1:Y:S01]  /*1b10*/  @!P5 LDC.64 R86, c[0x0][0x3c0] ;  /* 0x0000f000ff56db82 */ /* 0x000e620000000a00 */
[----:B------:R-:W-:Y:S01]  /*1b20*/  FFMA.FTZ R84, R89, R84, UR11 ;  /* 0x0000000b59547e23 */ /* 0x000fe20008010054 */
[----:B-----5:R-:W-:Y:S01]  /*1b30*/  ISETP.GE.AND P1, PT, R80, 0x1, PT ;  /* 0x000000015000780c */ /* 0x020fe20003f26270 */
[----:B------:R-:W-:Y:S01]  /*1b40*/  BSSY.RECONVERGENT B0, `(.L_x_25687) ;  /* 0x0000084000007945 */ /* 0x000fe20003800200 */
[----:B------:R-:W-:-:S04]  /*1b50*/  FSEL R89, R82, RZ, P0 ;  /* 0x000000ff52597208 */ /* 0x000fc80000000000 */
        /* <DEDUP_REMOVED lines=29> */
[C---:B-1----:R-:W-:Y:S01]  /*1d30*/  IMAD.WIDE.U32 R88, R86.reuse, 0x10, R88 ;  /* 0x0000001056587825 */ /* 0x042fe200078e0058 */
[----:B------:R-:W-:-:S04]  /*1d40*/  IADD3 R86, PT, PT, R86, 0x20, RZ ;  /* 0x0000002056567810 */ /* 0x000fc80007ffe0ff */
[----:B------:R1:W-:Y:S03]  /*1d50*/  STG.E.128 desc[UR6][R88.64], R80 ;  /* 0x0000005058007986 */ /* 0x0003e6000c101d06 */
.L_x_25690:
[----:B------:R-:W-:Y:S05]  /*1d60*/  BSYNC.RECONVERGENT B1 ;  /* 0x0000000000017941 */ /* 0x000fea0003800200 */
.L_x_25689:
[----:B------:R-:W-:Y:S01]  /*1d70*/  ISETP.GE.U32.AND P0, PT, R0, 0x40, PT ;  /* 0x000000400000780c */ /* 0x000fe20003f06070 */
[----:B------:R-:W-:-:S12]  /*1d80*/  BSSY.RECONVERGENT B1, `(.L_x_25691) ;  /* 0x0000012000017945 */ /* 0x000fd80003800200 */
[----:B------:R-:W-:Y:S05]  /*1d90*/  @!P0 BRA `(.L_x_25692) ;  /* 0x0000000000408947 */ /* 0x000fea0003800000 */
[----:B-1----:R-:W1:Y:S01]  /*1da0*/  LDC.64 R88, c[0x0][0x428] ;  /* 0x00010a00ff587b82 */ /* 0x002e620000000a00 */
        /* <DEDUP_REMOVED lines=15> */
.L_x_25692:
[----:B------:R-:W-:Y:S05]  /*1ea0*/  BSYNC.RECONVERGENT B1 ;  /* 0x0000000000017941 */ /* 0x000fea0003800200 */
.L_x_25691:
[----:B------:R-:W-:Y:S01]  /*1eb0*/  ISETP.GE.U32.AND P0, PT, R0, 0x60, PT ;  /* 0x000000600000780c */ /* 0x000fe20003f06070 */
[----:B------:R-:W-:-:S12]  /*1ec0*/  BSSY.RECONVERGENT B1, `(.L_x_25693) ;  /* 0x0000012000017945 */ /* 0x000fd80003800200 */
[----:B------:R-:W-:Y:S05]  /*1ed0*/  @!P0 BRA `(.L_x_25694) ;  /* 0x0000000000408947 */ /* 0x000fea0003800000 */
[----:B-12---:R-:W1:Y:S01]  /*1ee0*/  LDC.64 R88, c[0x0][0x428] ;  /* 0x00010a00ff587b82 */ /* 0x006e620000000a00 */
        /* <DEDUP_REMOVED lines=15> */
.L_x_25694:
[----:B------:R-:W-:Y:S05]  /*1fe0*/  BSYNC.RECONVERGENT B1 ;  /* 0x0000000000017941 */ /* 0x000fea0003800200 */
.L_x_25693:
[----:B------:R-:W-:Y:S01]  /*1ff0*/  ISETP.GE.U32.AND P0, PT, R0, 0x80, PT ;  /* 0x000000800000780c */ /* 0x000fe20003f06070 */
[----:B------:R-:W-:-:S12]  /*2000*/  BSSY.RECONVERGENT B1, `(.L_x_25695) ;  /* 0x0000012000017945 */ /* 0x000fd80003800200 */
[----:B------:R-:W-:Y:S05]  /*2010*/  @!P0 BRA `(.L_x_25696) ;  /* 0x0000000000408947 */ /* 0x000fea0003800000 */
[----:B-123--:R-:W1:Y:S01]  /*2020*/  LDC.64 R88, c[0x0][0x428] ;  /* 0x00010a00ff587b82 */ /* 0x00ee620000000a00 */
        /* <DEDUP_REMOVED lines=15> */
.L_x_25696:
[----:B------:R-:W-:Y:S05]  /*2120*/  BSYNC.RECONVERGENT B1 ;  /* 0x0000000000017941 */ /* 0x000fea0003800200 */
.L_x_25695:
[----:B------:R-:W-:Y:S01]  /*2130*/  ISETP.GE.U32.AND P0, PT, R0, 0xa0, PT ;  /* 0x000000a00000780c */ /* 0x000fe20003f06070 */
[----:B------:R-:W-:-:S12]  /*2140*/  BSSY.RECONVERGENT B1, `(.L_x_25697) ;  /* 0x0000012000017945 */ /* 0x000fd80003800200 */
[----:B------:R-:W-:Y:S05]  /*2150*/  @!P0 BRA `(.L_x_25698) ;  /* 0x0000000000408947 */ /* 0x000fea0003800000 */
[----:B-1234-:R-:W1:Y:S01]  /*2160*/  LDC.64 R88, c[0x0][0x428] ;  /* 0x00010a00ff587b82 */ /* 0x01ee620000000a00 */
        /* <DEDUP_REMOVED lines=15> */
.L_x_25698:
[----:B------:R-:W-:Y:S05]  /*2260*/  BSYNC.RECONVERGENT B1 ;  /* 0x0000000000017941 */ /* 0x000fea0003800200 */
.L_x_25697:
[----:B------:R-:W-:-:S13]  /*2270*/  ISETP.GE.U32.AND P0, PT, R0, 0xc0, PT ;  /* 0x000000c00000780c */ /* 0x000fda0003f06070 */
        /* <DEDUP_REMOVED lines=10> */
[----:B-1----:R-:W-:-:S04]  /*2320*/  IMAD.WIDE.U32 R86, R86, 0x10, R80 ;  /* 0x0000001056567825 */ /* 0x002fc800078e0050 */
[----:B------:R-:W-:Y:S01]  /*2330*/  FFMA.FTZ R80, R83, R44, R48 ;  /* 0x0000002c53507223 */ /* 0x000fe20000010030 */
[----:B------:R-:W-:Y:S01]  /*2340*/  FFMA.FTZ R81, R82, R45, R49 ;  /* 0x0000002d52517223 */ /* 0x000fe20000010031 */
[----:B------:R-:W-:Y:S01]  /*2350*/  FFMA.FTZ R82, R89, R46, R50 ;  /* 0x0000002e59527223 */ /* 0x000fe20000010032 */
[----:B------:R-:W-:-:S05]  /*2360*/  FFMA.FTZ R83, R84, R47, R51 ;  /* 0x0000002f54537223 */ /* 0x000fca0000010033 */
[----:B------:R1:W-:Y:S02]  /*2370*/  STG.E.128 desc[UR6][R86.64], R80 ;  /* 0x0000005056007986 */ /* 0x0003e4000c101d06 */
.L_x_25688:
[----:B------:R-:W-:Y:S05]  /*2380*/  BSYNC.RECONVERGENT B0 ;  /* 0x0000000000007941 */ /* 0x000fea0003800200 */
.L_x_25687:
[----:B-1234-:R-:W1:Y:S02]  /*2390*/  LDC.64 R80, c[0x0][0x380] ;  /* 0x0000e000ff507b82 */ /* 0x01ee640000000a00 */
[----:B-1----:R-:W-:-:S04]  /*23a0*/  LEA R2, R80, R2, 0x2 ;  /* 0x0000000250027211 */ /* 0x002fc800078e10ff */
[----:B------:R-:W-:-:S13]  /*23b0*/  ISETP.GE.AND P0, PT, R2, R81, PT ;  /* 0x000000510200720c */ /* 0x000fda0003f06270 */
[----:B------:R-:W-:Y:S05]  /*23c0*/  @!P0 BRA `(.L_x_25699) ;  /* 0xffffffe000e48947 */ /* 0x000fea000383ffff */
[----:B------:R-:W-:Y:S05]  /*23d0*/  EXIT ;  /* 0x000000000000794d */ /* 0x000fea0003800000 */
.L_x_25686:
[----:B------:R-:W-:Y:S01]  /*23e0*/  HFMA2 R88, -RZ, RZ, 0, 5.9604644775390625e-08 ;  /* 0x00000001ff587431 */ /* 0x000fe200000001ff */
[----:B------:R-:W-:Y:S01]  /*23f0*/  BSSY B0, `(.L_x_25700) ;  /* 0x0000007000007945 */ /* 0x000fe20003800000 */
[----:B------:R-:W-:Y:S02]  /*2400*/  MOV R93, R83 ;  /* 0x00000053005d7202 */ /* 0x000fe40000000f00 */
[----:B-1234-:R-:W-:Y:S02]  /*2410*/  MOV R87, 0x1f ;  /* 0x0000001f00577802 */ /* 0x01efe40000000f00 */
[----:B------:R-:W-:-:S07]  /*2420*/  MOV R86, 0xffffffff ;  /* 0xffffffff00567802 */ /* 0x000fce0000000f00 */
[----:B-----5:R-:W-:Y:S05]  /*2430*/  WARPSYNC.COLLECTIVE R86, `(.L_x_25701) ;  /* 0x0000000056087348 */ /* 0x020fea0003c00000 */
[----:B------:R0:W1:Y:S02]  /*2440*/  SHFL.BFLY P6, R89, R93, R88, R87 ;  /* 0x0c0000585d597389 */ /* 0x00006400000c0057 */
[----:B01---5:R-:W-:Y:S05]  /*2450*/  ENDCOLLECTIVE ;  /* 0x000000000000791b */ /* 0x023fea0003800000 */
.L_x_25701:
[----:B------:R-:W-:Y:S05]  /*2460*/  BSYNC B0 ;  /* 0x0000000000007941 */ /* 0x000fea0003800000 */
.L_x_25700:
        /* <DEDUP_REMOVED lines=9> */
.L_x_25702:
[----:B------:R-:W-:Y:S02]  /*2500*/  HFMA2 R88, -RZ, RZ, 0, 2.384185791015625e-07 ;  /* 0x00000004ff587431 */ /* 0x000fe400000001ff */
[----:B------:R-:W-:-:S05]  /*2510*/  FADD.FTZ R91, R90, R89 ;  /* 0x000000595a5b7221 */ /* 0x000fca0000010000 */
[----:B------:R-:W-:-:S07]  /*2520*/  MOV R93, R91 ;  /* 0x0000005b005d7202 */ /* 0x000fce0000000f00 */
[----:B------:R-:W-:Y:S05]  /*2530*/  WARPSYNC.COLLECTIVE R86, `(.L_x_25703) ;  /* 0x0000000056087348 */ /* 0x000fea0003c00000 */
[----:B------:R0:W1:Y:S02]  /*2540*/  SHFL.BFLY P6, R89, R93, R88, R87 ;  /* 0x0c0000585d597389 */ /* 0x00006400000c0057 */
[----:B01----:R-:W-:Y:S05]  /*2550*/  ENDCOLLECTIVE ;  /* 0x000000000000791b */ /* 0x003fea0003800000 */
.L_x_25703:
[----:B------:R-:W-:Y:S02]  /*2560*/  HFMA2 R88, -RZ, RZ, 0, 4.76837158203125e-07 ;  /* 0x00000008ff587431 */ /* 0x000fe400000001ff */
[----:B------:R-:W-:-:S05]  /*2570*/  FADD.FTZ R92, R91, R89 ;  /* 0x000000595b5c7221 */ /* 0x000fca0000010000 */
[----:B------:R-:W-:-:S07]  /*2580*/  MOV R93, R92 ;  /* 0x0000005c005d7202 */ /* 0x000fce0000000f00 */
[----:B------:R-:W-:Y:S05]  /*2590*/  WARPSYNC.COLLECTIVE R86, `(.L_x_25704) ;  /* 0x0000000056087348 */ /* 0x000fea0003c00000 */
[----:B------:R0:W1:Y:S02]  /*25a0*/  SHFL.BFLY P6, R89, R93, R88, R87 ;  /* 0x0c0000585d597389 */ /* 0x00006400000c0057 */
[----:B01----:R-:W-:Y:S05]  /*25b0*/  ENDCOLLECTIVE ;  /* 0x000000000000791b */ /* 0x003fea0003800000 */
.L_x_25704:
[----:B------:R-:W-:Y:S01]  /*25c0*/  MOV R88, 0x10 ;  /* 0x0000001000587802 */ /* 0x000fe20000000f00 */
[----:B------:R-:W-:-:S07]  /*25d0*/  FADD.FTZ R93, R92, R89 ;  /* 0x000000595c5d7221 */ /* 0x000fce0000010000 */
[----:B------:R-:W-:Y:S05]  /*25e0*/  WARPSYNC.COLLECTIVE R86, `(.L_x_25705) ;  /* 0x0000000056087348 */ /* 0x000fea0003c00000 */
[----:B------:R0:W1:Y:S02]  /*25f0*/  SHFL.BFLY P6, R89, R93, R88, R87 ;  /* 0x0c0000585d597389 */ /* 0x00006400000c0057 */
[----:B01----:R-:W-:Y:S05]  /*2600*/  ENDCOLLECTIVE ;  /* 0x000000000000791b */ /* 0x003fea0003800000 */
.L_x_25705:
[----:B------:R-:W-:Y:S02]  /*2610*/  HFMA2 R88, -RZ, RZ, 0, 5.9604644775390625e-08 ;  /* 0x00000001ff587431 */ /* 0x000fe400000001ff */
        /* <DEDUP_REMOVED lines=57> */
.L_x_25706:
[----:B------:R-:W-:Y:S02]  /*29b0*/  HFMA2 R88, -RZ, RZ, 0, 1.1920928955078125e-07 ;  /* 0x00000002ff587431 */ /* 0x000fe400000001ff */
[----:B------:R-:W-:-:S05]  /*29c0*/  FADD.FTZ R83, R82, R89 ;  /* 0x0000005952537221 */ /* 0x000fca0000010000 */
[----:B------:R-:W-:-:S07]  /*29d0*/  MOV R93, R83 ;  /* 0x00000053005d7202 */ /* 0x000fce0000000f00 */
[----:B------:R-:W-:Y:S05]  /*29e0*/  WARPSYNC.COLLECTIVE R86, `(.L_x_25707) ;  /* 0x0000000056087348 */ /* 0x000fea0003c00000 */
[----:B------:R0:W1:Y:S02]  /*29f0*/  SHFL.BFLY P6, R89, R93, R88, R87 ;  /* 0x0c0000585d597389 */ /* 0x00006400000c0057 */
[----:B01----:R-:W-:Y:S05]  /*2a00*/  ENDCOLLECTIVE ;  /* 0x000000000000791b */ /* 0x003fea0003800000 */
.L_x_25707:
[----:B------:R-:W-:Y:S02]  /*2a10*/  HFMA2 R88, -RZ, RZ, 0, 2.384185791015625e-07 ;  /* 0x00000004ff587431 */ /* 0x000fe400000001ff */
[----:B------:R-:W-:-:S05]  /*2a20*/  FADD.FTZ R90, R83, R89 ;  /* 0x00000059535a7221 */ /* 0x000fca0000010000 */
[----:B------:R-:W-:-:S07]  /*2a30*/  MOV R93, R90 ;  /* 0x0000005a005d7202 */ /* 0x000fce0000000f00 */
[----:B------:R-:W-:Y:S05]  /*2a40*/  WARPSYNC.COLLECTIVE R86, `(.L_x_25708) ;  /* 0x0000000056087348 */ /* 0x000fea0003c00000 */
[----:B------:R0:W1:Y:S02]  /*2a50*/  SHFL.BFLY P6, R89, R93, R88, R87 ;  /* 0x0c0000585d597389 */ /* 0x00006400000c0057 */
[----:B01----:R-:W-:Y:S05]  /*2a60*/  ENDCOLLECTIVE ;  /* 0x000000000000791b */ /* 0x003fea0003800000 */
.L_x_25708:
[----:B------:R-:W-:Y:S02]  /*2a70*/  HFMA2 R88, -RZ, RZ, 0, 4.76837158203125e-07 ;  /* 0x00000008ff587431 */ /* 0x000fe400000001ff */
[----:B------:R-:W-:-:S05]  /*2a80*/  FADD.FTZ R91, R90, R89 ;  /* 0x000000595a5b7221 */ /* 0x000fca0000010000 */
[----:B------:R-:W-:-:S07]  /*2a90*/  MOV R93, R91 ;  /* 0x0000005b005d7202 */ /* 0x000fce0000000f00 */
[----:B------:R-:W-:Y:S05]  /*2aa0*/  WARPSYNC.COLLECTIVE R86, `(.L_x_25709) ;  /* 0x0000000056087348 */ /* 0x000fea0003c00000 */
[----:B------:R0:W1:Y:S02]  /*2ab0*/  SHFL.BFLY P6, R89, R93, R88, R87 ;  /* 0x0c0000585d597389 */ /* 0x00006400000c0057 */
[----:B01----:R-:W-:Y:S05]  /*2ac0*/  ENDCOLLECTIVE ;  /* 0x000000000000791b */ /* 0x003fea0003800000 */
.L_x_25709:
[----:B------:R-:W-:Y:S02]  /*2ad0*/  HFMA2 R88, -RZ, RZ, 0, 9.5367431640625e-07 ;  /* 0x00000010ff587431 */ /* 0x000fe400000001ff */
[----:B------:R-:W-:-:S05]  /*2ae0*/  FADD.FTZ R92, R91, R89 ;  /* 0x000000595b5c7221 */ /* 0x000fca0000010000 */
[----:B------:R-:W-:-:S07]  /*2af0*/  MOV R93, R92 ;  /* 0x0000005c005d7202 */ /* 0x000fce0000000f00 */
[----:B------:R-:W-:Y:S05]  /*2b00*/  WARPSYNC.COLLECTIVE R86, `(.L_x_25710) ;  /* 0x0000000056087348 */ /* 0x000fea0003c00000 */
[----:B------:R0:W1:Y:S02]  /*2b10*/  SHFL.BFLY P6, R89, R93, R88, R87 ;  /* 0x0c0000585d597389 */ /* 0x00006400000c0057 */
[----:B01----:R-:W-:Y:S05]  /*2b20*/  ENDCOLLECTIVE ;  /* 0x000000000000791b */ /* 0x003fea0003800000 */
.L_x_25710:
[----:B------:R-:W-:Y:S05]  /*2b30*/  BRA `(.L_x_25711) ;  /* 0xffffffec00e87947 */ /* 0x000fea000383ffff */
.L_x_25712:
        /* <DEDUP_REMOVED lines=12> */
.L_x_28848:


//--------------------- .text._ZN10layer_norm13ln_fwd_kernelINS_13Kernel_traitsIfffffjLj768ELj1ELj4ELj1ELj16ENS_18Kernel_traits_baseILj768EfffffjLj128EEEEELb0ELb0ELb1ELb1EEEvNS_9FwdParamsE --------------------------
	.section	.text._ZN10layer_norm13ln_fwd_kernelINS_13Kernel_traitsIfffffjLj768ELj1ELj4ELj1ELj16ENS_18Kernel_traits_baseILj768EfffffjLj128EEEEELb0ELb0ELb1ELb1EEEvNS_9FwdParamsE,"ax",@progbits
	.align	128
        .global         _ZN10layer_norm13ln_fwd_kernelINS_13Kernel_traitsIfffffjLj768ELj1ELj4ELj1ELj16ENS_18Kernel_traits_baseILj768EfffffjLj128EEEEELb0ELb0ELb1ELb1EEEvNS_9FwdParamsE
        .type           _ZN10layer_norm13ln_fwd_kernelINS_13Kernel_traitsIfffffjLj768ELj1ELj4ELj1ELj16ENS_18Kernel_traits_baseILj768EfffffjLj128EEEEELb0ELb0ELb1ELb1EEEvNS_9FwdParamsE,@function
        .size           _ZN10layer_norm13ln_fwd_kernelINS_13Kernel_traitsIfffffjLj768ELj1ELj4ELj1ELj16ENS_18Kernel_traits_baseILj768EfffffjLj128EEEEELb0ELb0ELb1ELb1EEEvNS_9FwdParamsE,(.L_x_28849 - _ZN10layer_norm13ln_fwd_kernelINS_13Kernel_traitsIfffffjLj768ELj1ELj4ELj1ELj16ENS_18Kernel_traits_baseILj768EfffffjLj128EEEEELb0ELb0ELb1ELb1EEEvNS_9FwdParamsE)
        .other          _ZN10layer_norm13ln_fwd_kernelINS_13Kernel_traitsIfffffjLj768ELj1ELj4ELj1ELj16ENS_18Kernel_traits_baseILj768EfffffjLj128EEEEELb0ELb0ELb1ELb1EEEvNS_9FwdParamsE,@"STO_CUDA_ENTRY STV_DEFAULT"
_ZN10layer_norm13ln_fwd_kernelINS_13Kernel_traitsIfffffjLj768ELj1ELj4ELj1ELj16ENS_18Kernel_traits_baseILj768EfffffjLj128EEEEELb0ELb0ELb1ELb1EEEvNS_9FwdParamsE:
.text._ZN10layer_norm13ln_fwd_kernelINS_13Kernel_traitsIfffffjLj768ELj1ELj4ELj1ELj16ENS_18Kernel_traits_baseILj768EfffffjLj128EEEEELb0ELb0ELb1ELb1EEEvNS_9FwdParamsE:
        /* <DEDUP_REMOVED lines=29> */
.L_x_25713:
        /* <DEDUP_REMOVED lines=20> */
.L_x_25714:
[----:B------:R-:W1:Y:S01]  /*0310*/  LDCU UR4, c[0x0][0x384] ;  /* 0x00007080ff0477ac */ /* 0x000e620008000800 */
[----:B------:R-:W2:Y:S01]  /*0320*/  LDCU.U8 UR5, c[0x0][0x410] ;  /* 0x00008200ff0577ac */ /* 0x000ea20008000000 */
[----:B------:R-:W3:Y:S01]  /*0330*/  LDCU UR10, c[0x0][0x448] ;  /* 0x00008900ff0a77ac */ /* 0x000ee20008000800 */
[----:B------:R-:W4:Y:S01]  /*0340*/  LDCU.64 UR8, c[0x0][0x3a0] ;  /* 0x00007400ff0877ac */ /* 0x000f220008000a00 */
[----:B-1----:R-:W-:-:S13]  /*0350*/  ISETP.GE.AND P0, PT, R2, UR4, PT ;  /* 0x0000000402007c0c */ /* 0x002fda000bf06270 */
[----:B--234-:R-:W-:Y:S05]  /*0360*/  @P0 EXIT ;  /* 0x000000000000094d */ /* 0x01cfea0003800000 */
.L_x_25718:
[----:B------:R-:W1:Y:S01]  /*0370*/  LDC.64 R56, c[0x0][0x3f0] ;  /* 0x0000fc00ff387b82 */ /* 0x000e620000000a00 */
[----:B------:R-:W-:-:S07]  /*0380*/  ISETP.NE.U32.AND P1, PT, RZ, UR8, PT ;  /* 0x00000008ff007c0c */ /* 0x000fce000bf25070 */
[----:B------:R-:W2:Y:S01]  /*0390*/  LDC R3, c[0x0][0x388] ;  /* 0x0000e200ff037b82 */ /* 0x000ea20000000800 */
[----:B------:R-:W-:-:S07]  /*03a0*/  HFMA2 R77, -RZ, RZ, 0, 0 ;  /* 0x00000000ff4d7431 */ /* 0x000fce00000001ff */
[----:B------:R-:W3:Y:S01]  /*03b0*/  LDC R81, c[0x0][0x40c] ;  /* 0x00010300ff517b82 */ /* 0x000ee20000000800 */
[----:B-1----:R-:W-:Y:S01]  /*03c0*/  IMAD.WIDE R56, R2, 0x4, R56 ;  /* 0x0000000402387825 */ /* 0x002fe200078e0238 */
[----:B------:R-:W-:-:S06]  /*03d0*/  PLOP3.LUT P6, PT, PT, PT, PT, 0x8, 0x80 ;  /* 0x000000000080781c */ /* 0x000fcc0003fce170 */
[----:B------:R-:W1:Y:S01]  /*03e0*/  LDC.64 R82, c[0x0][0x3a8] ;  /* 0x0000ea00ff527b82 */ /* 0x000e620000000a00 */
[----:B------:R-:W4:Y:S01]  /*03f0*/  LDG.E R63, desc[UR6][R56.64] ;  /* 0x00000006383f7981 */ /* 0x000f22000c1e1900 */
[----:B------:R-:W-:Y:S01]  /*0400*/  ISETP.NE.AND.EX P1, PT, RZ, UR9, PT, P1 ;  /* 0x00000009ff007c0c */ /* 0x000fe2000bf25310 */
[----:B--2---:R-:W-:-:S05]  /*0410*/  IMAD R60, R2, R3, RZ ;  /* 0x00000003023c7224 */ /* 0x004fca00078e02ff */
[----:B------:R-:W-:-:S04]  /*0420*/  SHF.R.S32.HI R61, RZ, 0x1f, R60 ;  /* 0x0000001fff3d7819 */ /* 0x000fc8000001143c */
[----:B------:R-:W-:-:S03]  /*0430*/  LEA.HI R61, R61, R60, RZ, 0x2 ;  /* 0x0000003c3d3d7211 */ /* 0x000fc600078f10ff */
[----:B------:R-:W2:Y:S01]  /*0440*/  @P1 LDC.64 R70, c[0x0][0x3a0] ;  /* 0x0000e800ff461b82 */ /* 0x000ea20000000a00 */
[----:B------:R-:W-:-:S05]  /*0450*/  LEA.HI.SX32 R76, R61, R0, 0x1e ;  /* 0x000000003d4c7211 */ /* 0x000fca00078ff2ff */
[----:B--2---:R-:W-:-:S06]  /*0460*/  @P1 IMAD.WIDE.U32 R70, R76, 0x10, R70 ;  /* 0x000000104c461825 */ /* 0x004fcc00078e0046 */
[----:B------:R-:W3:Y:S01]  /*0470*/  @P1 LDG.E.128 R68, desc[UR6][R70.64] ;  /* 0x0000000646441981 */ /* 0x000ee2000c1e1d00 */
[----:B----4-:R-:W-:-:S13]  /*0480*/  ISETP.GE.AND P3, PT, R63, 0x1, PT ;  /* 0x000000013f00780c */ /* 0x010fda0003f66270 */
[----:B------:R-:W2:Y:S01]  /*0490*/  @P3 LDC.64 R58, c[0x0][0x390] ;  /* 0x0000e400ff3a3b82 */ /* 0x000ea20000000a00 */
[----:B------:R-:W-:-:S05]  /*04a0*/  @P3 IADD3 R62, PT, PT, R63, -0x1, RZ ;  /* 0xffffffff3f3e3810 */ /* 0x000fca0007ffe0ff */
[----:B------:R-:W-:Y:S01]  /*04b0*/  @P3 IMAD R62, R62, R3, RZ ;  /* 0x000000033e3e3224 */ /* 0x000fe200078e02ff */
[----:B------:R-:W-:Y:S01]  /*04c0*/  ISETP.GT.AND P2, PT, R63, RZ, PT ;  /* 0x000000ff3f00720c */ /* 0x000fe20003f44270 */
[----:B------:R-:W4:Y:S03]  /*04d0*/  @P3 LDC.64 R60, c[0x0][0x390] ;  /* 0x0000e400ff3c3b82 */ /* 0x000f260000000a00 */
[----:B------:R-:W-:-:S04]  /*04e0*/  @P3 SHF.R.S32.HI R57, RZ, 0x1f, R62 ;  /* 0x0000001fff393819 */ /* 0x000fc8000001143e */
[----:B------:R-:W-:Y:S01]  /*04f0*/  @P3 LEA.HI R57, R57, R62, RZ, 0x2 ;  /* 0x0000003e39393211 */ /* 0x000fe200078f10ff */
[----:B------:R-:W1:Y:S03]  /*0500*/  @P3 LDC.64 R84, c[0x0][0x390] ;  /* 0x0000e400ff543b82 */ /* 0x000e660000000a00 */
[----:B------:R-:W-:-:S05]  /*0510*/  @P3 LEA.HI.SX32 R77, R57, R0, 0x1e ;  /* 0x00000000394d3211 */ /* 0x000fca00078ff2ff */
[----:B--2---:R-:W-:Y:S01]  /*0520*/  @P3 IMAD.WIDE.U32 R56, R77, 0x10, R58 ;  /* 0x000000104d383825 */ /* 0x004fe200078e003a */
[----:B------:R-:W-:Y:S01]  /*0530*/  @P1 PLOP3.LUT P0, PT, P2, PT, PT, 0x80, 0x8 ;  /* 0x000000000008181c */ /* 0x000fe2000170f070 */
[----:B------:R-:W2:Y:S03]  /*0540*/  LDC.64 R62, c[0x0][0x3f8] ;  /* 0x0000fe00ff3e7b82 */ /* 0x000ea60000000a00 */
[----:B0-----:R-:W3:Y:S01]  /*0550*/  @P3 LDG.E.128 R52, desc[UR6][R56.64] ;  /* 0x0000000638343981 */ /* 0x001ee2000c1e1d00 */
[----:B------:R-:W-:-:S04]  /*0560*/  @P1 PLOP3.LUT P6, PT, P0, PT, PT, 0x80, 0x8 ;  /* 0x000000000008181c */ /* 0x000fc800007cf070 */
[----:B------:R-:W0:Y:S01]  /*0570*/  @P1 LDC.64 R58, c[0x0][0x3a0] ;  /* 0x0000e800ff3a1b82 */ /* 0x000e220000000a00 */
[----:B------:R-:W-:Y:S02]  /*0580*/  PLOP3.LUT P5, PT, PT, PT, PT, 0x8, 0x80 ;  /* 0x000000000080781c */ /* 0x000fe40003fae170 */
[----:B------:R-:W-:Y:S02]  /*0590*/  @P1 PLOP3.LUT P5, PT, P0, PT, PT, 0x80, 0x8 ;  /* 0x000000000008181c */ /* 0x000fe400007af070 */
[----:B------:R-:W-:Y:S02]  /*05a0*/  PLOP3.LUT P4, PT, PT, PT, PT, 0x8, 0x80 ;  /* 0x000000000080781c */ /* 0x000fe40003f8e170 */
[----:B------:R-:W-:Y:S02]  /*05b0*/  @P1 PLOP3.LUT P4, PT, P0, PT, PT, 0x80, 0x8 ;  /* 0x000000000008181c */ /* 0x000fe4000078f070 */
[----:B------:R-:W-:-:S05]  /*05c0*/  @P3 IADD3 R67, PT, PT, R77, 0x20, RZ ;  /* 0x000000204d433810 */ /* 0x000fca0007ffe0ff */
[----:B----4-:R-:W-:Y:S02]  /*05d0*/  @P3 IMAD.WIDE.U32 R66, R67, 0x10, R60 ;  /* 0x0000001043423825 */ /* 0x010fe400078e003c */
[----:B------:R-:W4:Y:S02]  /*05e0*/  @P3 LDC.64 R60, c[0x0][0x390] ;  /* 0x0000e400ff3c3b82 */ /* 0x000f240000000a00 */
[----:B--2---:R-:W-:-:S05]  /*05f0*/  IMAD.WIDE R62, R2, 0x4, R62 ;  /* 0x00000004023e7825 */ /* 0x004fca00078e023e */
[----:B-----5:R2:W5:Y:S01]  /*0600*/  LDG.E R80, desc[UR6][R62.64] ;  /* 0x000000063e507981 */ /* 0x020562000c1e1900 */
[CC--:B---3--:R-:W-:Y:S01]  /*0610*/  @P6 FFMA.FTZ R68, R52.reuse, R81.reuse, R68 ;  /* 0x0000005134446223 */ /* 0x0c8fe20000010044 */
[----:B------:R-:W-:Y:S02]  /*0620*/  PLOP3.LUT P6, PT, PT, PT, PT, 0x8, 0x80 ;  /* 0x000000000080781c */ /* 0x000fe40003fce170 */
[----:B------:R-:W-:Y:S01]  /*0630*/  @P1 PLOP3.LUT P6, PT, P0, PT, PT, 0x80, 0x8 ;  /* 0x000000000008181c */ /* 0x000fe200007cf070 */
[-C--:B------:R-:W-:Y:S01]  /*0640*/  @!P1 FMUL.FTZ R56, R52, R81.reuse ;  /* 0x0000005134389220 */ /* 0x080fe20000410000 */
[----:B------:R-:W-:Y:S01]  /*0650*/  @!P1 PLOP3.LUT P0, PT, P2, PT, PT, 0x80, 0x8 ;  /* 0x000000000008981c */ /* 0x000fe2000170f070 */
[-C--:B------:R-:W-:Y:S01]  /*0660*/  @!P1 FMUL.FTZ R57, R53, R81.reuse ;  /* 0x0000005135399220 */ /* 0x080fe20000410000 */
[-C--:B------:R-:W-:Y:S02]  /*0670*/  @!P1 FMUL.FTZ R64, R55, R81.reuse ;  /* 0x0000005137409220 */ /* 0x080fe40000410000 */
[----:B------:R-:W-:Y:S01]  /*0680*/  @!P1 FSEL R68, R56, RZ, P0 ;  /* 0x000000ff38449208 */ /* 0x000fe20000000000 */
[CC--:B------:R-:W-:Y:S01]  /*0690*/  @!P1 FMUL.FTZ R56, R54.reuse, R81.reuse ;  /* 0x0000005136389220 */ /* 0x0c0fe20000410000 */
[-C--:B------:R-:W-:Y:S01]  /*06a0*/  @P5 FFMA.FTZ R69, R53, R81.reuse, R69 ;  /* 0x0000005135455223 */ /* 0x080fe20000010045 */
[----:B------:R-:W-:Y:S01]  /*06b0*/  @!P1 FSEL R69, R57, RZ, P0 ;  /* 0x000000ff39459208 */ /* 0x000fe20000000000 */
[----:B------:R-:W-:Y:S01]  /*06c0*/  @P4 FFMA.FTZ R70, R54, R81, R70 ;  /* 0x0000005136464223 */ /* 0x000fe20000010046 */
[----:B------:R-:W-:-:S02]  /*06d0*/  IADD3 R57, PT, PT, R76, 0x20, RZ ;  /* 0x000000204c397810 */ /* 0x000fc40007ffe0ff */
[----:B------:R-:W-:Y:S01]  /*06e0*/  @P6 FFMA.FTZ R71, R55, R81, R71 ;  /* 0x0000005137476223 */ /* 0x000fe20000010047 */
[----:B------:R-:W-:Y:S01]  /*06f0*/  @!P1 FSEL R71, R64, RZ, P0 ;  /* 0x000000ff40479208 */ /* 0x000fe20000000000 */
[----:B-1----:R-:W-:Y:S01]  /*0700*/  IMAD.WIDE.U32 R64, R76, 0x10, R82 ;  /* 0x000000104c407825 */ /* 0x002fe200078e0052 */
[----:B------:R-:W-:-:S03]  /*0710*/  @!P1 FSEL R70, R56, RZ, P0 ;  /* 0x000000ff38469208 */ /* 0x000fc60000000000 */
[----:B0-----:R-:W-:Y:S02]  /*0720*/  @P1 IMAD.WIDE.U32 R72, R57, 0x10, R58 ;  /* 0x0000001039481825 */ /* 0x001fe400078e003a */
[----:B------:R0:W-:Y:S01]  /*0730*/  STG.E.128 desc[UR6][R64.64], R68 ;  /* 0x0000004440007986 */ /* 0x0001e2000c101d06 */
[----:B------:R-:W-:Y:S01]  /*0740*/  PLOP3.LUT P2, PT, PT, PT, PT, 0x8, 0x80 ;  /* 0x000000000080781c */ /* 0x000fe20003f4e170 */
[----:B------:R-:W1:Y:S02]  /*0750*/  @P1 LDC.64 R58, c[0x0][0x3a0] ;  /* 0x0000e800ff3a1b82 */ /* 0x000e640000000a00 */
[----:B------:R-:W3:Y:S04]  /*0760*/  @P3 LDG.E.128 R52, desc[UR6][R66.64] ;  /* 0x0000000642343981 */ /* 0x000ee8000c1e1d00 */
[----:B------:R-:W3:Y:S01]  /*0770*/  @P1 LDG.E.128 R72, desc[UR6][R72.64] ;  /* 0x0000000648481981 */ /* 0x000ee2000c1e1d00 */
[----:B------:R-:W-:-:S02]  /*0780*/  @P1 PLOP3.LUT P2, PT, P0, PT, PT, 0x80, 0x8 ;  /* 0x000000000008181c */ /* 0x000fc4000074f070 */
[----:B------:R-:W-:Y:S02]  /*0790*/  PLOP3.LUT P4, PT, PT, PT, PT, 0x8, 0x80 ;  /* 0x000000000080781c */ /* 0x000fe40003f8e170 */
[----:B------:R-:W-:Y:S02]  /*07a0*/  @P1 PLOP3.LUT P4, PT, P0, PT, PT, 0x80, 0x8 ;  /* 0x000000000008181c */ /* 0x000fe4000078f070 */
[----:B------:R-:W-:Y:S02]  /*07b0*/  PLOP3.LUT P5, PT, PT, PT, PT, 0x8, 0x80 ;  /* 0x000000000080781c */ /* 0x000fe40003fae170 */
[----:B------:R-:W-:Y:S02]  /*07c0*/  PLOP3.LUT P6, PT, PT, PT, PT, 0x8, 0x80 ;  /* 0x000000000080781c */ /* 0x000fe40003fce170 */
[----:B------:R-:W-:Y:S02]  /*07d0*/  @P1 PLOP3.LUT P5, PT, P0, PT, PT, 0x80, 0x8 ;  /* 0x000000000008181c */ /* 0x000fe400007af070 */
[----:B------:R-:W-:-:S02]  /*07e0*/  @P1 PLOP3.LUT P6, PT, P0, PT, PT, 0x80, 0x8 ;  /* 0x000000000008181c */ /* 0x000fc400007cf070 */
[----:B------:R-:W-:Y:S02]  /*07f0*/  @P3 IADD3 R79, PT, PT, R77, 0x40, RZ ;  /* 0x000000404d4f3810 */ /* 0x000fe40007ffe0ff */
[----:B--2---:R-:W-:-:S03]  /*0800*/  IADD3 R63, PT, PT, R76, 0x40, RZ ;  /* 0x000000404c3f7810 */ /* 0x004fc60007ffe0ff */
[----:B----4-:R-:W-:Y:S02]  /*0810*/  @P3 IMAD.WIDE.U32 R78, R79, 0x10, R60 ;  /* 0x000000104f4e3825 */ /* 0x010fe400078e003c */
[----:B------:R-:W2:Y:S02]  /*0820*/  @P3 LDC.64 R60, c[0x0][0x390] ;  /* 0x0000e400ff3c3b82 */ /* 0x000ea40000000a00 */
[----:B-1----:R-:W-:-:S04]  /*0830*/  @P1 IMAD.WIDE.U32 R58, R63, 0x10, R58 ;  /* 0x000000103f3a1825 */ /* 0x002fc800078e003a */
[CC--:B---3--:R-:W-:Y:S01]  /*0840*/  @!P1 FMUL.FTZ R56, R52.reuse, R81.reuse ;  /* 0x0000005134389220 */ /* 0x0c8fe20000410000 */
[CC--:B------:R-:W-:Y:S01]  /*0850*/  @!P1 FMUL.FTZ R62, R53.reuse, R81.reuse ;  /* 0x00000051353e9220 */ /* 0x0c0fe20000410000 */
[-C--:B------:R-:W-:Y:S01]  /*0860*/  @P2 FFMA.FTZ R72, R52, R81.reuse, R72 ;  /* 0x0000005134482223 */ /* 0x080fe20000010048 */
[-C--:B------:R-:W-:Y:S02]  /*0870*/  @P4 FFMA.FTZ R73, R53, R81.reuse, R73 ;  /* 0x0000005135494223 */ /* 0x080fe40000010049 */
[----:B------:R-:W-:Y:S01]  /*0880*/  @!P1 FSEL R72, R56, RZ, P0 ;  /* 0x000000ff38489208 */ /* 0x000fe20000000000 */
[-C--:B------:R-:W-:Y:S01]  /*0890*/  @!P1 FMUL.FTZ R56, R54, R81.reuse ;  /* 0x0000005136389220 */ /* 0x080fe20000410000 */
[----:B------:R-:W-:Y:S01]  /*08a0*/  @!P1 FSEL R73, R62, RZ, P0 ;  /* 0x000000ff3e499208 */ /* 0x000fe20000000000 */
[CC--:B------:R-:W-:Y:S01]  /*08b0*/  @!P1 FMUL.FTZ R62, R55.reuse, R81.reuse ;  /* 0x00000051373e9220 */ /* 0x0c0fe20000410000 */
[-C--:B------:R-:W-:Y:S01]  /*08c0*/  @P5 FFMA.FTZ R74, R54, R81.reuse, R74 ;  /* 0x00000051364a5223 */ /* 0x080fe2000001004a */
[----:B------:R-:W-:Y:S01]  /*08d0*/  @P6 FFMA.FTZ R75, R55, R81, R75 ;  /* 0x00000051374b6223 */ /* 0x000fe2000001004b */
[----:B------:R-:W-:Y:S01]  /*08e0*/  @!P1 FSEL R74, R56, RZ, P0 ;  /* 0x000000ff384a9208 */ /* 0x000fe20000000000 */
[----:B------:R-:W-:Y:S01]  /*08f0*/  IMAD.WIDE.U32 R56, R57, 0x10, R82 ;  /* 0x0000001039387825 */ /* 0x000fe200078e0052 */
[----:B------:R-:W-:-:S05]  /*0900*/  @!P1 FSEL R75, R62, RZ, P0 ;  /* 0x000000ff3e4b9208 */ /* 0x000fca0000000000 */
[----:B------:R1:W-:Y:S04]  /*0910*/  STG.E.128 desc[UR6][R56.64], R72 ;  /* 0x0000004838007986 */ /* 0x0003e8000c101d06 */
[----:B------:R3:W4:Y:S04]  /*0920*/  @P3 LDG.E.128 R52, desc[UR6][R78.64] ;  /* 0x000000064e343981 */ /* 0x000728000c1e1d00 */
[----:B0-----:R-:W4:Y:S01]  /*0930*/  @P1 LDG.E.128 R64, desc[UR6][R58.64] ;  /* 0x000000063a401981 */ /* 0x001f22000c1e1d00 */
[----:B------:R-:W-:Y:S02]  /*0940*/  PLOP3.LUT P2, PT, PT, PT, PT, 0x8, 0x80 ;  /* 0x000000000080781c */ /* 0x000fe40003f4e170 */
[----:B------:R-:W-:-:S02]  /*0950*/  @P1 PLOP3.LUT P2, PT, P0, PT, PT, 0x80, 0x8 ;  /* 0x000000000008181c */ /* 0x000fc4000074f070 */
[----:B------:R-:W-:Y:S01]  /*0960*/  PLOP3.LUT P4, PT, PT, PT, PT, 0x8, 0x80 ;  /* 0x000000000080781c */ /* 0x000fe20003f8e170 */
[----:B-1----:R-:W0:Y:S01]  /*0970*/  @P1 LDC.64 R56, c[0x0][0x3a0] ;  /* 0x0000e800ff381b82 */ /* 0x002e220000000a00 */
[----:B------:R-:W-:Y:S02]  /*0980*/  @P1 PLOP3.LUT P4, PT, P0, PT, PT, 0x80, 0x8 ;  /* 0x000000000008181c */ /* 0x000fe4000078f070 */
[----:B------:R-:W-:Y:S02]  /*0990*/  PLOP3.LUT P5, PT, PT, PT, PT, 0x8, 0x80 ;  /* 0x000000000080781c */ /* 0x000fe40003fae170 */
[----:B------:R-:W-:Y:S02]  /*09a0*/  PLOP3.LUT P6, PT, PT, PT, PT, 0x8, 0x80 ;  /* 0x000000000080781c */ /* 0x000fe40003fce170 */
[----:B------:R-:W-:Y:S02]  /*09b0*/  @P1 PLOP3.LUT P5, PT, P0, PT, PT, 0x80, 0x8 ;  /* 0x000000000008181c */ /* 0x000fe400007af070 */
[----:B------:R-:W-:-:S02]  /*09c0*/  @P1 PLOP3.LUT P6, PT, P0, PT, PT, 0x80, 0x8 ;  /* 0x000000000008181c */ /* 0x000fc400007cf070 */
[----:B------:R-:W-:Y:S01]  /*09d0*/  @P3 IADD3 R87, PT, PT, R77, 0x60, RZ ;  /* 0x000000604d573810 */ /* 0x000fe20007ffe0ff */
[----:B---3--:R-:W-:-:S04]  /*09e0*/  IMAD.WIDE.U32 R78, R63, 0x10, R82 ;  /* 0x000000103f4e7825 */ /* 0x008fc800078e0052 */
[----:B--2---:R-:W-:-:S04]  /*09f0*/  @P3 IMAD.WIDE.U32 R86, R87, 0x10, R60 ;  /* 0x0000001057563825 */ /* 0x004fc800078e003c */
[CC--:B----4-:R-:W-:Y:S01]  /*0a00*/  @!P1 FMUL.FTZ R58, R52.reuse, R81.reuse ;  /* 0x00000051343a9220 */ /* 0x0d0fe20000410000 */
[-C--:B------:R-:W-:Y:S01]  /*0a10*/  @!P1 FMUL.FTZ R59, R53, R81.reuse ;  /* 0x00000051353b9220 */ /* 0x080fe20000410000 */
[-C--:B------:R-:W-:Y:S01]  /*0a20*/  @!P1 FMUL.FTZ R62, R55, R81.reuse ;  /* 0x00000051373e9220 */ /* 0x080fe20000410000 */
[-C--:B------:R-:W-:Y:S02]  /*0a30*/  @P2 FFMA.FTZ R64, R52, R81.reuse, R64 ;  /* 0x0000005134402223 */ /* 0x080fe40000010040 */
[----:B------:R-:W-:Y:S01]  /*0a40*/  @!P1 FSEL R64, R58, RZ, P0 ;  /* 0x000000ff3a409208 */ /* 0x000fe20000000000 */
[CC--:B------:R-:W-:Y:S01]  /*0a50*/  @!P1 FMUL.FTZ R58, R54.reuse, R81.reuse ;  /* 0x00000051363a9220 */ /* 0x0c0fe20000410000 */
[-C--:B------:R-:W-:Y:S01]  /*0a60*/  @P4 FFMA.FTZ R65, R53, R81.reuse, R65 ;  /* 0x0000005135414223 */ /* 0x080fe20000010041 */
[-C--:B------:R-:W-:Y:S01]  /*0a70*/  @P5 FFMA.FTZ R66, R54, R81.reuse, R66 ;  /* 0x0000005136425223 */ /* 0x080fe20000010042 */
[----:B------:R-:W-:Y:S01]  /*0a80*/  @P6 FFMA.FTZ R67, R55, R81, R67 ;  /* 0x0000005137436223 */ /* 0x000fe20000010043 */
[----:B------:R-:W-:-:S02]  /*0a90*/  @!P1 FSEL R65, R59, RZ, P0 ;  /* 0x000000ff3b419208 */ /* 0x000fc40000000000 */
[----:B------:R-:W-:Y:S02]  /*0aa0*/  IADD3 R59, PT, PT, R76, 0x60, RZ ;  /* 0x000000604c3b7810 */ /* 0x000fe40007ffe0ff */
[----:B------:R-:W-:Y:S02]  /*0ab0*/  @!P1 FSEL R66, R58, RZ, P0 ;  /* 0x000000ff3a429208 */ /* 0x000fe40000000000 */
[----:B------:R-:W-:Y:S01]  /*0ac0*/  @!P1 FSEL R67, R62, RZ, P0 ;  /* 0x000000ff3e439208 */ /* 0x000fe20000000000 */
[----:B0-----:R-:W-:-:S04]  /*0ad0*/  @P1 IMAD.WIDE.U32 R56, R59, 0x10, R56 ;  /* 0x000000103b381825 */ /* 0x001fc800078e0038 */
[----:B------:R0:W-:Y:S04]  /*0ae0*/  STG.E.128 desc[UR6][R78.64], R64 ;  /* 0x000000404e007986 */ /* 0x0001e8000c101d06 */
[----:B------:R-:W2:Y:S04]  /*0af0*/  @P3 LDG.E.128 R52, desc[UR6][R86.64] ;  /* 0x0000000656343981 */ /* 0x000ea8000c1e1d00 */
[----:B------:R1:W3:Y:S01]  /*0b00*/  @P1 LDG.E.128 R60, desc[UR6][R56.64] ;  /* 0x00000006383c1981 */ /* 0x0002e2000c1e1d00 */
[----:B------:R-:W-:Y:S02]  /*0b10*/  PLOP3.LUT P2, PT, PT, PT, PT, 0x8, 0x80 ;  /* 0x000000000080781c */ /* 0x000fe40003f4e170 */
[----:B------:R-:W-:-:S02]  /*0b20*/  @P1 PLOP3.LUT P2, PT, P0, PT, PT, 0x80, 0x8 ;  /* 0x000000000008181c */ /* 0x000fc4000074f070 */
[----:B------:R-:W-:Y:S02]  /*0b30*/  PLOP3.LUT P4, PT, PT, PT, PT, 0x8, 0x80 ;  /* 0x000000000080781c */ /* 0x000fe40003f8e170 */
[----:B------:R-:W-:Y:S01]  /*0b40*/  @P1 PLOP3.LUT P4, PT, P0, PT, PT, 0x80, 0x8 ;  /* 0x000000000008181c */ /* 0x000fe2000078f070 */
[----:B-1----:R-:W1:Y:S01]  /*0b50*/  @P1 LDC.64 R56, c[0x0][0x3a0] ;  /* 0x0000e800ff381b82 */ /* 0x002e620000000a00 */
[----:B------:R-:W-:Y:S02]  /*0b60*/  PLOP3.LUT P5, PT, PT, PT, PT, 0x8, 0x80 ;  /* 0x000000000080781c */ /* 0x000fe40003fae170 */
[----:B------:R-:W-:Y:S02]  /*0b70*/  @P1 PLOP3.LUT P5, PT, P0, PT, PT, 0x80, 0x8 ;  /* 0x000000000008181c */ /* 0x000fe400007af070 */
[----:B------:R-:W-:Y:S02]  /*0b80*/  PLOP3.LUT P6, PT, PT, PT, PT, 0x8, 0x80 ;  /* 0x000000000080781c */ /* 0x000fe40003fce170 */
[----:B------:R-:W-:-:S02]  /*0b90*/  @P1 PLOP3.LUT P6, PT, P0, PT, PT, 0x80, 0x8 ;  /* 0x000000000008181c */ /* 0x000fc400007cf070 */
[----:B0-----:R-:W-:-:S05]  /*0ba0*/  @P3 IADD3 R79, PT, PT, R77, 0x80, RZ ;  /* 0x000000804d4f3810 */ /* 0x001fca0007ffe0ff */
[----:B------:R-:W-:Y:S01]  /*0bb0*/  @P3 IMAD.WIDE.U32 R78, R79, 0x10, R84 ;  /* 0x000000104f4e3825 */ /* 0x000fe200078e0054 */
[----:B------:R-:W-:-:S03]  /*0bc0*/  IADD3 R86, PT, PT, R76, 0x80, RZ ;  /* 0x000000804c567810 */ /* 0x000fc60007ffe0ff */
[CC--:B--2---:R-:W-:Y:S01]  /*0bd0*/  @!P1 FMUL.FTZ R58, R52.reuse, R81.reuse ;  /* 0x00000051343a9220 */ /* 0x0c4fe20000410000 */
[----:B---3--:R-:W-:-:S04]  /*0be0*/  @P2 FFMA.FTZ R60, R52, R81, R60 ;  /* 0x00000051343c2223 */ /* 0x008fc8000001003c */
[----:B------:R-:W-:Y:S01]  /*0bf0*/  @!P1 FSEL R60, R58, RZ, P0 ;  /* 0x000000ff3a3c9208 */ /* 0x000fe20000000000 */
[CC--:B------:R-:W-:Y:S01]  /*0c00*/  @!P1 FMUL.FTZ R58, R53.reuse, R81.reuse ;  /* 0x00000051353a9220 */ /* 0x0c0fe20000410000 */
[-C--:B------:R-:W-:Y:S01]  /*0c10*/  @P4 FFMA.FTZ R61, R53, R81.reuse, R61 ;  /* 0x00000051353d4223 */ /* 0x080fe2000001003d */
[----:B------:R-:W-:-:S03]  /*0c20*/  @!P1 FMUL.FTZ R84, R54, R81 ;  /* 0x0000005136549220 */ /* 0x000fc60000410000 */
[----:B------:R-:W-:Y:S01]  /*0c30*/  @!P1 FSEL R61, R58, RZ, P0 ;  /* 0x000000ff3a3d9208 */ /* 0x000fe20000000000 */
[CC--:B------:R-:W-:Y:S01]  /*0c40*/  @!P1 FMUL.FTZ R58, R55.reuse, R81.reuse ;  /* 0x00000051373a9220 */ /* 0x0c0fe20000410000 */
[-C--:B------:R-:W-:Y:S01]  /*0c50*/  @P5 FFMA.FTZ R62, R54, R81.reuse, R62 ;  /* 0x00000051363e5223 */ /* 0x080fe2000001003e */
[----:B------:R-:W-:Y:S01]  /*0c60*/  @P6 FFMA.FTZ R63, R55, R81, R63 ;  /* 0x00000051373f6223 */ /* 0x000fe2000001003f */
[----:B------:R-:W-:Y:S01]  /*0c70*/  @!P1 FSEL R62, R84, RZ, P0 ;  /* 0x000000ff543e9208 */ /* 0x000fe20000000000 */
[----:B------:R-:W-:Y:S01]  /*0c80*/  IMAD.WIDE.U32 R84, R59, 0x10, R82 ;  /* 0x000000103b547825 */ /* 0x000fe200078e0052 */
[----:B------:R-:W-:-:S03]  /*0c90*/  @!P1 FSEL R63, R58, RZ, P0 ;  /* 0x000000ff3a3f9208 */ /* 0x000fc60000000000 */
[----:B-1----:R-:W-:Y:S02]  /*0ca0*/  @P1 IMAD.WIDE.U32 R58, R86, 0x10, R56 ;  /* 0x00000010563a1825 */ /* 0x002fe400078e0038 */
[----:B------:R0:W-:Y:S04]  /*0cb0*/  STG.E.128 desc[UR6][R84.64], R60 ;  /* 0x0000003c54007986 */ /* 0x0001e8000c101d06 */
[----:B------:R-:W2:Y:S04]  /*0cc0*/  @P3 LDG.E.128 R52, desc[UR6][R78.64] ;  /* 0x000000064e343981 */ /* 0x000ea8000c1e1d00 */
[----:B------:R-:W3:Y:S01]  /*0cd0*/  @P1 LDG.E.128 R56, desc[UR6][R58.64] ;  /* 0x000000063a381981 */ /* 0x000ee2000c1e1d00 */
[----:B------:R-:W-:-:S02]  /*0ce0*/  PLOP3.LUT P2, PT, PT, PT, PT, 0x8, 0x80 ;  /* 0x000000000080781c */ /* 0x000fc40003f4e170 */
[----:B------:R-:W-:Y:S02]  /*0cf0*/  PLOP3.LUT P4, PT, PT, PT, PT, 0x8, 0x80 ;  /* 0x000000000080781c */ /* 0x000fe40003f8e170 */
[----:B------:R-:W-:Y:S02]  /*0d00*/  @P1 PLOP3.LUT P2, PT, P0, PT, PT, 0x80, 0x8 ;  /* 0x000000000008181c */ /* 0x000fe4000074f070 */
[----:B------:R-:W-:Y:S01]  /*0d10*/  @P1 PLOP3.LUT P4, PT, P0, PT, PT, 0x80, 0x8 ;  /* 0x000000000008181c */ /* 0x000fe2000078f070 */
[----:B0-----:R-:W0:Y:S01]  /*0d20*/  @P3 LDC.64 R84, c[0x0][0x390] ;  /* 0x0000e400ff543b82 */ /* 0x001e220000000a00 */
[----:B------:R-:W-:Y:S02]  /*0d30*/  PLOP3.LUT P5, PT, PT, PT, PT, 0x8, 0x80 ;  /* 0x000000000080781c */ /* 0x000fe40003fae170 */
[----:B------:R-:W-:Y:S02]  /*0d40*/  @P1 PLOP3.LUT P5, PT, P0, PT, PT, 0x80, 0x8 ;  /* 0x000000000008181c */ /* 0x000fe400007af070 */
[----:B------:R-:W-:-:S02]  /*0d50*/  PLOP3.LUT P6, PT, PT, PT, PT, 0x8, 0x80 ;  /* 0x000000000080781c */ /* 0x000fc40003fce170 */
[----:B------:R-:W-:Y:S02]  /*0d60*/  @P1 PLOP3.LUT P6, PT, P0, PT, PT, 0x80, 0x8 ;  /* 0x000000000008181c */ /* 0x000fe400007cf070 */
[----:B------:R-:W-:Y:S02]  /*0d70*/  @P3 IADD3 R77, PT, PT, R77, 0xa0, RZ ;  /* 0x000000a04d4d3810 */ /* 0x000fe40007ffe0ff */
[----:B------:R-:W-:-:S03]  /*0d80*/  IADD3 R89, PT, PT, R76, 0xa0, RZ ;  /* 0x000000a04c597810 */ /* 0x000fc60007ffe0ff */
[----:B0-----:R-:W-:-:S04]  /*0d90*/  @P3 IMAD.WIDE.U32 R84, R77, 0x10, R84 ;  /* 0x000000104d543825 */ /* 0x001fc800078e0054 */
[CC--:B--2---:R-:W-:Y:S01]  /*0da0*/  @!P1 FMUL.FTZ R78, R52.reuse, R81.reuse ;  /* 0x00000051344e9220 */ /* 0x0c4fe20000410000 */
[CC--:B------:R-:W-:Y:S01]  /*0db0*/  @!P1 FMUL.FTZ R79, R53.reuse, R81.reuse ;  /* 0x00000051354f9220 */ /* 0x0c0fe20000410000 */
[-C--:B---3--:R-:W-:Y:S01]  /*0dc0*/  @P2 FFMA.FTZ R56, R52, R81.reuse, R56 ;  /* 0x0000005134382223 */ /* 0x088fe20000010038 */
[-C--:B------:R-:W-:Y:S02]  /*0dd0*/  @P4 FFMA.FTZ R57, R53, R81.reuse, R57 ;  /* 0x0000005135394223 */ /* 0x080fe40000010039 */
[----:B------:R-:W-:Y:S02]  /*0de0*/  @!P1 FSEL R56, R78, RZ, P0 ;  /* 0x000000ff4e389208 */ /* 0x000fe40000000000 */
[----:B------:R-:W-:Y:S02]  /*0df0*/  @!P1 FSEL R57, R79, RZ, P0 ;  /* 0x000000ff4f399208 */ /* 0x000fe40000000000 */
[----:B------:R-:W0:Y:S01]  /*0e00*/  @P1 LDC.64 R78, c[0x0][0x3a0] ;  /* 0x0000e800ff4e1b82 */ /* 0x000e220000000a00 */
[CC--:B------:R-:W-:Y:S01]  /*0e10*/  @!P1 FMUL.FTZ R87, R54.reuse, R81.reuse ;  /* 0x0000005136579220 */ /* 0x0c0fe20000410000 */
[CC--:B------:R-:W-:Y:S01]  /*0e20*/  @!P1 FMUL.FTZ R88, R55.reuse, R81.reuse ;  /* 0x0000005137589220 */ /* 0x0c0fe20000410000 */
[-C--:B------:R-:W-:Y:S01]  /*0e30*/  @P5 FFMA.FTZ R58, R54, R81.reuse, R58 ;  /* 0x00000051363a5223 */ /* 0x080fe2000001003a */
[----:B------:R-:W-:-:S02]  /*0e40*/  @P6 FFMA.FTZ R59, R55, R81, R59 ;  /* 0x00000051373b6223 */ /* 0x000fc4000001003b */
[----:B------:R-:W-:Y:S01]  /*0e50*/  @!P1 FSEL R58, R87, RZ, P0 ;  /* 0x000000ff573a9208 */ /* 0x000fe20000000000 */
[----:B------:R-:W-:Y:S01]  /*0e60*/  IMAD.WIDE.U32 R86, R86, 0x10, R82 ;  /* 0x0000001056567825 */ /* 0x000fe200078e0052 */
[----:B------:R-:W-:-:S05]  /*0e70*/  @!P1 FSEL R59, R88, RZ, P0 ;  /* 0x000000ff583b9208 */ /* 0x000fca0000000000 */
[----:B------:R1:W-:Y:S04]  /*0e80*/  STG.E.128 desc[UR6][R86.64], R56 ;  /* 0x0000003856007986 */ /* 0x0003e8000c101d06 */
[----:B------:R2:W3:Y:S01]  /*0e90*/  @P3 LDG.E.128 R52, desc[UR6][R84.64] ;  /* 0x0000000654343981 */ /* 0x0004e2000c1e1d00 */
[----:B0-----:R-:W-:-:S06]  /*0ea0*/  @P1 IMAD.WIDE.U32 R78, R89, 0x10, R78 ;  /* 0x00000010594e1825 */ /* 0x001fcc00078e004e */
[----:B------:R-:W4:Y:S01]  /*0eb0*/  @P1 LDG.E.128 R76, desc[UR6][R78.64] ;  /* 0x000000064e4c1981 */ /* 0x000f22000c1e1d00 */
[----:B------:R-:W-:-:S04]  /*0ec0*/  FADD.FTZ R88, RZ, R68 ;  /* 0x00000044ff587221 */ /* 0x000fc80000010000 */
[----:B------:R-:W-:-:S04]  /*0ed0*/  FADD.FTZ R91, R88, R69 ;  /* 0x00000045585b7221 */ /* 0x000fc80000010000 */
[----:B------:R-:W-:-:S04]  /*0ee0*/  FADD.FTZ R88, R91, R70 ;  /* 0x000000465b587221 */ /* 0x000fc80000010000 */
[----:B------:R-:W-:-:S04]  /*0ef0*/  FADD.FTZ R91, R88, R71 ;  /* 0x00000047585b7221 */ /* 0x000fc80000010000 */
[----:B-1----:R-:W-:-:S04]  /*0f00*/  FADD.FTZ R86, R91, R72 ;  /* 0x000000485b567221 */ /* 0x002fc80000010000 */
[----:B------:R-:W-:-:S04]  /*0f10*/  FADD.FTZ R87, R86, R73 ;  /* 0x0000004956577221 */ /* 0x000fc80000010000 */
[----:B------:R-:W-:-:S04]  /*0f20*/  FADD.FTZ R86, R87, R74 ;  /* 0x0000004a57567221 */ /* 0x000fc80000010000 */
[----:B------:R-:W-:-:S04]  /*0f30*/  FADD.FTZ R87, R86, R75 ;  /* 0x0000004b56577221 */ /* 0x000fc80000010000 */
[----:B------:R-:W-:-:S04]  /*0f40*/  FADD.FTZ R86, R87, R64 ;  /* 0x0000004057567221 */ /* 0x000fc80000010000 */
[----:B--2---:R-:W-:Y:S01]  /*0f50*/  FADD.FTZ R85, R86, R65 ;  /* 0x0000004156557221 */ /* 0x004fe20000010000 */
[----:B------:R-:W-:-:S03]  /*0f60*/  PLOP3.LUT P2, PT, PT, PT, PT, 0x8, 0x80 ;  /* 0x000000000080781c */ /* 0x000fc60003f4e170 */
[----:B------:R-:W-:Y:S01]  /*0f70*/  FADD.FTZ R84, R85, R66 ;  /* 0x0000004255547221 */ /* 0x000fe20000010000 */
[----:B------:R-:W-:-:S03]  /*0f80*/  @P1 PLOP3.LUT P2, PT, P0, PT, PT, 0x80, 0x8 ;  /* 0x000000000008181c */ /* 0x000fc6000074f070 */
[----:B------:R-:W-:-:S04]  /*0f90*/  FADD.FTZ R85, R84, R67 ;  /* 0x0000004354557221 */ /* 0x000fc80000010000 */
[----:B------:R-:W-:Y:S01]  /*0fa0*/  FADD.FTZ R84, R85, R60 ;  /* 0x0000003c55547221 */ /* 0x000fe20000010000 */
[----:B------:R-:W-:Y:S02]  /*0fb0*/  PLOP3.LUT P3, PT, PT, PT, PT, 0x8, 0x80 ;  /* 0x000000000080781c */ /* 0x000fe40003f6e170 */
[----:B------:R-:W-:Y:S01]  /*0fc0*/  @P1 PLOP3.LUT P3, PT, P0, PT, PT, 0x80, 0x8 ;  /* 0x000000000008181c */ /* 0x000fe2000076f070 */
[----:B------:R-:W-:Y:S01]  /*0fd0*/  FADD.FTZ R85, R84, R61 ;  /* 0x0000003d54557221 */ /* 0x000fe20000010000 */
[----:B------:R-:W-:Y:S02]  /*0fe0*/  PLOP3.LUT P4, PT, PT, PT, PT, 0x8, 0x80 ;  /* 0x000000000080781c */ /* 0x000fe40003f8e170 */
[----:B------:R-:W-:Y:S01]  /*0ff0*/  @P1 PLOP3.LUT P4, PT, P0, PT, PT, 0x80, 0x8 ;  /* 0x000000000008181c */ /* 0x000fe2000078f070 */
[----:B------:R-:W-:Y:S01]  /*1000*/  IMAD.WIDE.U32 R82, R89, 0x10, R82 ;  /* 0x0000001059527825 */ /* 0x000fe200078e0052 */
[----:B------:R-:W-:-:S03]  /*1010*/  UMOV UR4, 0xffffffff ;  /* 0xffffffff00047882 */ /* 0x000fc60000000000 */
[CC--:B---3--:R-:W-:Y:S01]  /*1020*/  @!P1 FMUL.FTZ R84, R52.reuse, R81.reuse ;  /* 0x0000005134549220 */ /* 0x0c8fe20000410000 */
[-C--:B------:R-:W-:Y:S01]  /*1030*/  @!P1 FMUL.FTZ R86, R53, R81.reuse ;  /* 0x0000005135569220 */ /* 0x080fe20000410000 */
[----:B----4-:R-:W-:Y:S01]  /*1040*/  @P2 FFMA.FTZ R76, R52, R81, R76 ;  /* 0x00000051344c2223 */ /* 0x010fe2000001004c */
[----:B------:R-:W-:Y:S02]  /*1050*/  PLOP3.LUT P2, PT, PT, PT, PT, 0x8, 0x80 ;  /* 0x000000000080781c */ /* 0x000fe40003f4e170 */
[----:B------:R-:W-:Y:S01]  /*1060*/  @!P1 FSEL R76, R84, RZ, P0 ;  /* 0x000000ff544c9208 */ /* 0x000fe20000000000 */
[----:B------:R-:W-:Y:S01]  /*1070*/  FADD.FTZ R84, R85, R62 ;  /* 0x0000003e55547221 */ /* 0x000fe20000010000 */
[----:B------:R-:W-:-:S03]  /*1080*/  @P1 PLOP3.LUT P2, PT, P0, PT, PT, 0x80, 0x8 ;  /* 0x000000000008181c */ /* 0x000fc6000074f070 */
[----:B------:R-:W-:Y:S01]  /*1090*/  FADD.FTZ R85, R84, R63 ;  /* 0x0000003f54557221 */ /* 0x000fe20000010000 */
[-C--:B------:R-:W-:Y:S01]  /*10a0*/  @P3 FFMA.FTZ R77, R53, R81.reuse, R77 ;  /* 0x00000051354d3223 */ /* 0x080fe2000001004d */
[----:B------:R-:W-:Y:S01]  /*10b0*/  @!P1 FSEL R77, R86, RZ, P0 ;  /* 0x000000ff564d9208 */ /* 0x000fe20000000000 */
[CC--:B------:R-:W-:Y:S01]  /*10c0*/  @!P1 FMUL.FTZ R86, R54.reuse, R81.reuse ;  /* 0x0000005136569220 */ /* 0x0c0fe20000410000 */
[----:B------:R-:W-:Y:S01]  /*10d0*/  FADD.FTZ R84, R85, R56 ;  /* 0x0000003855547221 */ /* 0x000fe20000010000 */
[CC--:B------:R-:W-:Y:S01]  /*10e0*/  @!P1 FMUL.FTZ R85, R55.reuse, R81.reuse ;  /* 0x0000005137559220 */ /* 0x0c0fe20000410000 */
[-C--:B------:R-:W-:Y:S02]  /*10f0*/  @P4 FFMA.FTZ R78, R54, R81.reuse, R78 ;  /* 0x00000051364e4223 */ /* 0x080fe4000001004e */
[----:B------:R-:W-:Y:S02]  /*1100*/  @!P1 FSEL R78, R86, RZ, P0 ;  /* 0x000000ff564e9208 */ /* 0x000fe40000000000 */
[----:B------:R-:W-:Y:S01]  /*1110*/  @P2 FFMA.FTZ R79, R55, R81, R79 ;  /* 0x00000051374f2223 */ /* 0x000fe2000001004f */
[----:B------:R-:W-:Y:S01]  /*1120*/  @!P1 FSEL R79, R85, RZ, P0 ;  /* 0x000000ff554f9208 */ /* 0x000fe20000000000 */
[----:B------:R-:W-:-:S04]  /*1130*/  FADD.FTZ R81, R84, R57 ;  /* 0x0000003954517221 */ /* 0x000fc80000010000 */
[----:B------:R-:W-:Y:S01]  /*1140*/  FADD.FTZ R84, R81, R58 ;  /* 0x0000003a51547221 */ /* 0x000fe20000010000 */
[----:B------:R0:W-:Y:S03]  /*1150*/  STG.E.128 desc[UR6][R82.64], R76 ;  /* 0x0000004c52007986 */ /* 0x0001e6000c101d06 */
[----:B------:R-:W-:-:S04]  /*1160*/  FADD.FTZ R81, R84, R59 ;  /* 0x0000003b54517221 */ /* 0x000fc80000010000 */
[----:B------:R-:W-:-:S04]  /*1170*/  FADD.FTZ R84, R81, R76 ;  /* 0x0000004c51547221 */ /* 0x000fc80000010000 */
[----:B------:R-:W-:-:S04]  /*1180*/  FADD.FTZ R81, R84, R77 ;  /* 0x0000004d54517221 */ /* 0x000fc80000010000 */
[----:B------:R-:W-:Y:S01]  /*1190*/  FADD.FTZ R84, R81, R78 ;  /* 0x0000004e51547221 */ /* 0x000fe20000010000 */
[----:B------:R-:W-:-:S03]  /*11a0*/  ISETP.NE.AND P1, PT, R0, RZ, PT ;  /* 0x000000ff0000720c */ /* 0x000fc60003f25270 */
[----:B------:R-:W-:Y:S01]  /*11b0*/  FADD.FTZ R81, R84, R79 ;  /* 0x0000004f54517221 */ /* 0x000fe20000010000 */
[----:B0-----:R-:W-:Y:S09]  /*11c0*/  BRA.DIV UR4, `(.L_x_25715) ;  /* 0x0000000a04ec7947 */ /* 0x001ff2000b800000 */
        /* <DEDUP_REMOVED lines=69> */
.L_x_25730:
        /* <DEDUP_REMOVED lines=14> */
[----:B-----5:R-:W-:-:S13]  /*1700*/  ISETP.GE.AND P1, PT, R80, 0x1, PT ;  /* 0x000000015000780c */ /* 0x020fda0003f26270 */
        /* <DEDUP_REMOVED lines=15> */
[----:B------:R-:W-:Y:S01]  /*1800*/  LEA.HI.SX32 R3, R3, R0, 0x1e ;  /* 0x0000000003037211 */ /* 0x000fe200078ff2ff */
        /* <DEDUP_REMOVED lines=43> */
[C---:B------:R-:W-:Y:S01]  /*1ac0*/  FMUL.FTZ R78, R81.reuse, R78 ;  /* 0x0000004e514e7220 */ /* 0x040fe20000410000 */
[----:B------:R-:W-:Y:S01]  /*1ad0*/  FMUL.FTZ R79, R81, R79 ;  /* 0x0000004f514f7220 */ /* 0x000fe20000410000 */
[----:B------:R-:W-:Y:S01]  /*1ae0*/  IADD3 R81, PT, PT, R3, 0x20, RZ ;  /* 0x0000002003517810 */ /* 0x000fe20007ffe0ff */
[----:B------:R1:W-:Y:S01]  /*1af0*/  STG.E.128 desc[UR6][R84.64], R68 ;  /* 0x0000004454007986 */ /* 0x0003e2000c101d06 */
[----:B------:R-:W-:Y:S01]  /*1b00*/  FFMA.FTZ R72, R72, R8, R32 ;  /* 0x0000000848487223 */ /* 0x000fe20000010020 */
[----:B------:R-:W-:Y:S01]  /*1b10*/  FFMA.FTZ R73, R73, R9, R33 ;  /* 0x0000000949497223 */ /* 0x000fe20000010021 */
[----:B------:R-:W-:Y:S01]  /*1b20*/  FFMA.FTZ R74, R74, R10, R34 ;  /* 0x0000000a4a4a7223 */ /* 0x000fe20000010022 */
[----:B------:R-:W-:Y:S01]  /*1b30*/  FFMA.FTZ R75, R75, R11, R35 ;  /* 0x0000000b4b4b7223 */ /* 0x000fe20000010023 */
[C---:B------:R-:W-:Y:S01]  /*1b40*/  IADD3 R87, PT, PT, R3.reuse, 0x60, RZ ;  /* 0x0000006003577810 */ /* 0x040fe20007ffe0ff */
[----:B------:R-:W-:Y:S01]  /*1b50*/  FFMA.FTZ R64, R64, R12, R36 ;  /* 0x0000000c40407223 */ /* 0x000fe20000010024 */
[----:B0-----:R-:W-:Y:S01]  /*1b60*/  IADD3 R89, PT, PT, R3, 0x80, RZ ;  /* 0x0000008003597810 */ /* 0x001fe20007ffe0ff */
        /* <DEDUP_REMOVED lines=11> */
[----:B------:R-:W-:-:S03]  /*1c20*/  IADD3 R81, PT, PT, R3, 0x40, RZ ;  /* 0x0000004003517810 */ /* 0x000fc60007ffe0ff */
[----:B------:R-:W-:Y:S01]  /*1c30*/  FFMA.FTZ R59, R59, R23, R47 ;  /* 0x000000173b3b7223 */ /* 0x000fe2000001002f */
[----:B------:R-:W-:Y:S01]  /*1c40*/  IADD3 R3, PT, PT, R3, 0xa0, RZ ;  /* 0x000000a003037810 */ /* 0x000fe20007ffe0ff */
[----:B------:R-:W-:Y:S01]  /*1c50*/  IMAD.WIDE.U32 R70, R87, 0x10, R82 ;  /* 0x0000001057467825 */ /* 0x000fe200078e0052 */
[----:B------:R0:W-:Y:S03]  /*1c60*/  STG.E.128 desc[UR6][R68.64], R72 ;  /* 0x0000004844007986 */ /* 0x0001e6000c101d06 */
[----:B------:R-:W-:Y:S01]  /*1c70*/  FFMA.FTZ R76, R76, R24, R48 ;  /* 0x000000184c4c7223 */ /* 0x000fe20000010030 */
[----:B------:R-:W-:Y:S01]  /*1c80*/  FFMA.FTZ R77, R77, R25, R49 ;  /* 0x000000194d4d7223 */ /* 0x000fe20000010031 */
[----:B------:R-:W-:Y:S01]  /*1c90*/  FFMA.FTZ R78, R78, R26, R50 ;  /* 0x0000001a4e4e7223 */ /* 0x000fe20000010032 */
[----:B------:R-:W-:Y:S01]  /*1ca0*/  FFMA.FTZ R79, R79, R27, R51 ;  /* 0x0000001b4f4f7223 */ /* 0x000fe20000010033 */
[----:B0-----:R-:W-:-:S04]  /*1cb0*/  IMAD.WIDE.U32 R72, R81, 0x10, R82 ;  /* 0x0000001051487825 */ /* 0x001fc800078e0052 */
[--C-:B------:R-:W-:Y:S01]  /*1cc0*/  IMAD.WIDE.U32 R68, R89, 0x10, R82.reuse ;  /* 0x0000001059447825 */ /* 0x100fe200078e0052 */
[----:B------:R1:W-:Y:S03]  /*1cd0*/  STG.E.128 desc[UR6][R72.64], R64 ;  /* 0x0000004048007986 */ /* 0x0003e6000c101d06 */
[----:B------:R-:W-:Y:S01]  /*1ce0*/  IMAD.WIDE.U32 R82, R3, 0x10, R82 ;  /* 0x0000001003527825 */ /* 0x000fe200078e0052 */
[----:B------:R1:W-:Y:S04]  /*1cf0*/  STG.E.128 desc[UR6][R70.64], R60 ;  /* 0x0000003c46007986 */ /* 0x0003e8000c101d06 */
[----:B------:R1:W-:Y:S04]  /*1d00*/  STG.E.128 desc[UR6][R68.64], R56 ;  /* 0x0000003844007986 */ /* 0x0003e8000c101d06 */
[----:B------:R1:W-:Y:S02]  /*1d10*/  STG.E.128 desc[UR6][R82.64], R76 ;  /* 0x0000004c52007986 */ /* 0x0003e4000c101d06 */
.L_x_25717:
[----:B------:R-:W-:Y:S05]  /*1d20*/  BSYNC.RECONVERGENT B0 ;  /* 0x0000000000007941 */ /* 0x000fea0003800200 */
.L_x_25716:
[----:B-1----:R-:W1:Y:S02]  /*1d30*/  LDC.64 R56, c[0x0][0x380] ;  /* 0x0000e000ff387b82 */ /* 0x002e640000000a00 */
[----:B-1----:R-:W-:-:S04]  /*1d40*/  LEA R2, R56, R2, 0x2 ;  /* 0x0000000238027211 */ /* 0x002fc800078e10ff */
[----:B------:R-:W-:-:S13]  /*1d50*/  ISETP.GE.AND P0, PT, R2, R57, PT ;  /* 0x000000390200720c */ /* 0x000fda0003f06270 */
[----:B------:R-:W-:Y:S05]  /*1d60*/  @!P0 BRA `(.L_x_25718) ;  /* 0xffffffe400808947 */ /* 0x000fea000383ffff */
[----:B------:R-:W-:Y:S05]  /*1d70*/  EXIT ;  /* 0x000000000000794d */ /* 0x000fea0003800000 */
.L_x_25715:
[----:B------:R-:W-:Y:S01]  /*1d80*/  BSSY B0, `(.L_x_25719) ;  /* 0x0000008000007945 */ /* 0x000fe20003800000 */
[----:B------:R-:W-:Y:S02]  /*1d90*/  MOV R93, R81 ;  /* 0x00000051005d7202 */ /* 0x000fe40000000f00 */
[----:B------:R-:W-:Y:S02]  /*1da0*/  MOV R86, 0x1 ;  /* 0x0000000100567802 */ /* 0x000fe40000000f00 */
[----:B------:R-:W-:Y:S02]  /*1db0*/  MOV R85, 0x1f ;  /* 0x0000001f00557802 */ /* 0x000fe40000000f00 */
[----:B------:R-:W-:-:S07]  /*1dc0*/  MOV R84, 0xffffffff ;  /* 0xffffffff00547802 */ /* 0x000fce0000000f00 */
[----:B-----5:R-:W-:Y:S05]  /*1dd0*/  WARPSYNC.COLLECTIVE R84, `(.L_x_25720) ;  /* 0x0000000054087348 */ /* 0x020fea0003c00000 */
[----:B------:R0:W1:Y:S02]  /*1de0*/  SHFL.BFLY P0, R91, R93, R86, R85 ;  /* 0x0c0000565d5b7389 */ /* 0x0000640000000055 */
[----:B01---5:R-:W-:Y:S05]  /*1df0*/  ENDCOLLECTIVE ;  /* 0x000000000000791b */ /* 0x023fea0003800000 */
.L_x_25720:
[----:B------:R-:W-:Y:S05]  /*1e00*/  BSYNC B0 ;  /* 0x0000000000007941 */ /* 0x000fea0003800000 */
.L_x_25719:
        /* <DEDUP_REMOVED lines=9> */
.L_x_25721:
[----:B------:R-:W-:Y:S01]  /*1ea0*/  HFMA2 R86, -RZ, RZ, 0, 2.384185791015625e-07 ;  /* 0x00000004ff567431 */ /* 0x000fe200000001ff */
[----:B------:R-:W-:-:S05]  /*1eb0*/  MOV R82, R91 ;  /* 0x0000005b00527202 */ /* 0x000fca0000000f00 */
[----:B------:R-:W-:-:S05]  /*1ec0*/  FADD.FTZ R88, R87, R82 ;  /* 0x0000005257587221 */ /* 0x000fca0000010000 */
[----:B------:R-:W-:-:S07]  /*1ed0*/  MOV R93, R88 ;  /* 0x00000058005d7202 */ /* 0x000fce0000000f00 */
[----:B------:R-:W-:Y:S05]  /*1ee0*/  WARPSYNC.COLLECTIVE R84, `(.L_x_25722) ;  /* 0x0000000054087348 */ /* 0x000fea0003c00000 */
[----:B------:R0:W1:Y:S02]  /*1ef0*/  SHFL.BFLY P0, R91, R93, R86, R85 ;  /* 0x0c0000565d5b7389 */ /* 0x0000640000000055 */
[----:B01----:R-:W-:Y:S05]  /*1f00*/  ENDCOLLECTIVE ;  /* 0x000000000000791b */ /* 0x003fea0003800000 */
.L_x_25722:
        /* <DEDUP_REMOVED lines=8> */
.L_x_25723:
[----:B------:R-:W-:Y:S01]  /*1f90*/  HFMA2 R86, -RZ, RZ, 0, 9.5367431640625e-07 ;  /* 0x00000010ff567431 */ /* 0x000fe200000001ff */
[----:B------:R-:W-:-:S05]  /*1fa0*/  MOV R82, R91 ;  /* 0x0000005b00527202 */ /* 0x000fca0000000f00 */
[----:B------:R-:W-:-:S05]  /*1fb0*/  FADD.FTZ R90, R89, R82 ;  /* 0x00000052595a7221 */ /* 0x000fca0000010000 */
[----:B------:R-:W-:-:S07]  /*1fc0*/  MOV R93, R90 ;  /* 0x0000005a005d7202 */ /* 0x000fce0000000f00 */
[----:B------:R-:W-:Y:S05]  /*1fd0*/  WARPSYNC.COLLECTIVE R84, `(.L_x_25724) ;  /* 0x0000000054087348 */ /* 0x000fea0003c00000 */
[----:B------:R0:W1:Y:S02]  /*1fe0*/  SHFL.BFLY P0, R91, R93, R86, R85 ;  /* 0x0c0000565d5b7389 */ /* 0x0000640000000055 */
[----:B01----:R-:W-:Y:S05]  /*1ff0*/  ENDCOLLECTIVE ;  /* 0x000000000000791b */ /* 0x003fea0003800000 */
.L_x_25724:
        /* <DEDUP_REMOVED lines=56> */
.L_x_25725:
[----:B------:R-:W-:Y:S01]  /*2380*/  HFMA2 R86, -RZ, RZ, 0, 1.1920928955078125e-07 ;  /* 0x00000002ff567431 */ /* 0x000fe200000001ff */
[----:B------:R-:W-:-:S05]  /*2390*/  MOV R88, R91 ;  /* 0x0000005b00587202 */ /* 0x000fca0000000f00 */
[----:B------:R-:W-:-:S05]  /*23a0*/  FADD.FTZ R88, R81, R88 ;  /* 0x0000005851587221 */ /* 0x000fca0000010000 */
[----:B------:R-:W-:-:S07]  /*23b0*/  MOV R93, R88 ;  /* 0x00000058005d7202 */ /* 0x000fce0000000f00 */
[----:B------:R-:W-:Y:S05]  /*23c0*/  WARPSYNC.COLLECTIVE R84, `(.L_x_25726) ;  /* 0x0000000054087348 */ /* 0x000fea0003c00000 */
[----:B------:R0:W1:Y:S02]  /*23d0*/  SHFL.BFLY P0, R91, R93, R86, R85 ;  /* 0x0c0000565d5b7389 */ /* 0x0000640000000055 */
[----:B01----:R-:W-:Y:S05]  /*23e0*/  ENDCOLLECTIVE ;  /* 0x000000000000791b */ /* 0x003fea0003800000 */
.L_x_25726:
[----:B------:R-:W-:Y:S01]  /*23f0*/  HFMA2 R86, -RZ, RZ, 0, 2.384185791015625e-07 ;  /* 0x00000004ff567431 */ /* 0x000fe200000001ff */
[----:B------:R-:W-:-:S05]  /*2400*/  MOV R87, R91 ;  /* 0x0000005b00577202 */ /* 0x000fca0000000f00 */
[----:B------:R-:W-:-:S05]  /*2410*/  FADD.FTZ R87, R88, R87 ;  /* 0x0000005758577221 */ /* 0x000fca0000010000 */
[----:B------:R-:W-:-:S07]  /*2420*/  MOV R93, R87 ;  /* 0x00000057005d7202 */ /* 0x000fce0000000f00 */
[----:B------:R-:W-:Y:S05]  /*2430*/  WARPSYNC.COLLECTIVE R84, `(.L_x_25727) ;  /* 0x0000000054087348 */ /* 0x000fea0003c00000 */
[----:B------:R0:W1:Y:S02]  /*2440*/  SHFL.BFLY P0, R91, R93, R86, R85 ;  /* 0x0c0000565d5b7389 */ /* 0x0000640000000055 */
[----:B01----:R-:W-:Y:S05]  /*2450*/  ENDCOLLECTIVE ;  /* 0x000000000000791b */ /* 0x003fea0003800000 */
.L_x_25727:
[----:B------:R-:W-:Y:S01]  /*2460*/  HFMA2 R86, -RZ, RZ, 0, 4.76837158203125e-07 ;  /* 0x00000008ff567431 */ /* 0x000fe200000001ff */
[----:B------:R-:W-:-:S05]  /*2470*/  MOV R90, R91 ;  /* 0x0000005b005a7202 */ /* 0x000fca0000000f00 */
[----:B------:R-:W-:-:S05]  /*2480*/  FADD.FTZ R90, R87, R90 ;  /* 0x0000005a575a7221 */ /* 0x000fca0000010000 */
[----:B------:R-:W-:-:S07]  /*2490*/  MOV R93, R90 ;  /* 0x0000005a005d7202 */ /* 0x000fce0000000f00 */
[----:B------:R-:W-:Y:S05]  /*24a0*/  WARPSYNC.COLLECTIVE R84, `(.L_x_25728) ;  /* 0x0000000054087348 */ /* 0x000fea0003c00000 */
[----:B------:R0:W1:Y:S02]  /*24b0*/  SHFL.BFLY P0, R91, R93, R86, R85 ;  /* 0x0c0000565d5b7389 */ /* 0x0000640000000055 */
[----:B01----:R-:W-:Y:S05]  /*24c0*/  ENDCOLLECTIVE ;  /* 0x000000000000791b */ /* 0x003fea0003800000 */
.L_x_25728:
[----:B------:R-:W-:Y:S01]  /*24d0*/  HFMA2 R86, -RZ, RZ, 0, 9.5367431640625e-07 ;  /* 0x00000010ff567431 */ /* 0x000fe200000001ff */
[----:B------:R-:W-:-:S05]  /*24e0*/  MOV R89, R91 ;  /* 0x0000005b00597202 */ /* 0x000fca0000000f00 */
[----:B------:R-:W-:-:S05]  /*24f0*/  FADD.FTZ R89, R90, R89 ;  /* 0x000000595a597221 */ /* 0x000fca0000010000 */
[----:B------:R-:W-:-:S07]  /*2500*/  MOV R93, R89 ;  /* 0x00000059005d7202 */ /* 0x000fce0000000f00 */
[----:B------:R-:W-:Y:S05]  /*2510*/  WARPSYNC.COLLECTIVE R84, `(.L_x_25729) ;  /* 0x0000000054087348 */ /* 0x000fea0003c00000 */
[----:B------:R0:W1:Y:S02]  /*2520*/  SHFL.BFLY P0, R91, R93, R86, R85 ;  /* 0x0c0000565d5b7389 */ /* 0x0000640000000055 */
[----:B01----:R-:W-:Y:S05]  /*2530*/  ENDCOLLECTIVE ;  /* 0x000000000000791b */ /* 0x003fea0003800000 */
.L_x_25729:
[----:B------:R-:W-:Y:S01]  /*2540*/  MOV R92, R91 ;  /* 0x0000005b005c7202 */ /* 0x000fe20000000f00 */
[----:B------:R-:W-:Y:S06]  /*2550*/  BRA `(.L_x_25730) ;  /* 0xfffffff000307947 */ /* 0x000fec000383ffff */
.L_x_25731:
        /* <DEDUP_REMOVED lines=10> */
.L_x_28849:


//--------------------- .text._ZN10layer_norm13ln_fwd_kernelINS_13Kernel_traitsIfffffjLj768ELj1ELj4ELj1ELj16ENS_18Kernel_traits_baseILj768EfffffjLj128EEEEELb0ELb1ELb0ELb0EEEvNS_9FwdParamsE --------------------------
	.section	.text._ZN10layer_norm13ln_fwd_kernelINS_13Kernel_traitsIfffffjLj768ELj1ELj4ELj1ELj16ENS_18Kernel_traits_baseILj768EfffffjLj128EEEEELb0ELb1ELb0ELb0EEEvNS_9FwdParamsE,"ax",@progbits
	.align	128
        .global         _ZN10layer_norm13ln_fwd_kernelINS_13Kernel_traitsIfffffjLj768ELj1ELj4ELj1ELj16ENS_18Kernel_traits_baseILj768EfffffjLj128EEEEELb0ELb1ELb0ELb0EEEvNS_9FwdParamsE
        .type           _ZN10layer_norm13ln_fwd_kernelINS_13Kernel_traitsIfffffjLj768ELj1ELj4ELj1ELj16ENS_18Kernel_traits_baseILj768EfffffjLj128EEEEELb0ELb1ELb0ELb0EEEvNS_9FwdParamsE,@function
        .size           _ZN10layer_norm13ln_fwd_kernelINS_13Kernel_traitsIfffffjLj768ELj1ELj4ELj1ELj16ENS_18Kernel_traits_baseILj768EfffffjLj128EEEEELb0ELb1ELb0ELb0EEEvNS_9FwdParamsE,(.L_x_28850 - _ZN10layer_norm13ln_fwd_kernelINS_13Kernel_traitsIfffffjLj768ELj1ELj4ELj1ELj16ENS_18Kernel_traits_baseILj768EfffffjLj128EEEEELb0ELb1ELb0ELb0EEEvNS_9FwdParamsE)
        .other          _ZN10layer_norm13ln_fwd_kernelINS_13Kernel_traitsIfffffjLj768ELj1ELj4ELj1ELj16ENS_18Kernel_traits_baseILj768EfffffjLj128EEEEELb0ELb1ELb0ELb0EEEvNS_9FwdParamsE,@"STO_CUDA_ENTRY STV_DEFAULT"
_ZN10layer_norm13ln_fwd_kernelINS_13Kernel_traitsIfffffjLj768ELj1ELj4ELj1ELj16ENS_18Kernel_traits_baseILj768EfffffjLj128EEEEELb0ELb1ELb0ELb0EEEvNS_9FwdParamsE:
.text._ZN10layer_norm13ln_fwd_kernelINS_13Kernel_traitsIfffffjLj768ELj1ELj4ELj1ELj16ENS_18Kernel_traits_baseILj768EfffffjLj128EEEEELb0ELb1ELb0ELb0EEEvNS_9FwdParamsE:
        /* <DEDUP_REMOVED lines=32> */
[----:B-1----:R-:W-:-:S05]  /*0200*/  @P1 IMAD.WIDE.U32 R76, R4, 0x10, R76 ;  /* 0x00000010044c1825 */ /* 0x002fca00078e004c */
[----:B------:R0:W5:Y:S02]  /*0210*/  @P1 LDG.E.128 R24, desc[UR6][R76.64] ;  /* 0x000000064c181981 */ /* 0x000164000c1e1d00 */
[----:B------:R-:W1:Y:S01]  /*0220*/  @P2 LDC.64 R84, c[0x0][0x3e8] ;  /* 0x0000fa00ff542b82 */ /* 0x000e620000000a00 */
[C---:B--2---:R-:W-:Y:S01]  /*0230*/  @P1 IMAD.WIDE.U32 R78, R4.reuse, 0x10, R78 ;  /* 0x00000010044e1825 */ /* 0x044fe200078e004e */
[----:B------:R-:W-:-:S04]  /*0240*/  @P1 IADD3 R4, PT, PT, R4, 0x20, RZ ;  /* 0x0000002004041810 */ /* 0x000fc80007ffe0ff */
[----:B------:R0:W5:Y:S02]  /*0250*/  @P1 LDG.E.128 R28, desc[UR6][R78.64] ;  /* 0x000000064e1c1981 */ /* 0x000164000c1e1d00 */
[----:B------:R-:W2:Y:S08]  /*0260*/  @P3 LDC.64 R86, c[0x0][0x3d0] ;  /* 0x0000f400ff563b82 */ /* 0x000eb00000000a00 */
[----:B------:R-:W0:Y:S08]  /*0270*/  @P3 LDC.64 R88, c[0x0][0x438] ;  /* 0x00010e00ff583b82 */ /* 0x000e300000000a00 */
[----:B------:R-:W0:Y:S08]  /*0280*/  @P3 LDC.64 R90, c[0x0][0x3e8] ;  /* 0x0000fa00ff5a3b82 */ /* 0x000e300000000a00 */
[----:B------:R-:W0:Y:S08]  /*0290*/  @P4 LDC.64 R92, c[0x0][0x3d0] ;  /* 0x0000f400ff5c4b82 */ /* 0x000e300000000a00 */
[----:B------:R-:W0:Y:S08]  /*02a0*/  @P4 LDC.64 R94, c[0x0][0x438] ;  /* 0x00010e00ff5e4b82 */ /* 0x000e300000000a00 */
[----:B------:R-:W0:Y:S01]  /*02b0*/  @P4 LDC.64 R6, c[0x0][0x3e8] ;  /* 0x0000fa00ff064b82 */ /* 0x000e220000000a00 */
[----:B---3--:R-:W-:-:S04]  /*02c0*/  @P2 IMAD.WIDE.U32 R80, R4, 0x10, R80 ;  /* 0x0000001004502825 */ /* 0x008fc800078e0050 */
[C---:B----4-:R-:W-:Y:S01]  /*02d0*/  @P2 IMAD.WIDE.U32 R82, R4.reuse, 0x10, R82 ;  /* 0x0000001004522825 */ /* 0x050fe200078e0052 */
[----:B------:R3:W5:Y:S02]  /*02e0*/  @P2 LDG.E.128 R32, desc[UR6][R80.64] ;  /* 0x0000000650202981 */ /* 0x000764000c1e1d00 */
[----:B------:R-:W4:Y:S01]  /*02f0*/  @P0 LDC.64 R68, c[0x0][0x3d0] ;  /* 0x0000f400ff440b82 */ /* 0x000f220000000a00 */
[C---:B-1----:R-:W-:Y:S01]  /*0300*/  @P2 IMAD.WIDE.U32 R84, R4.reuse, 0x10, R84 ;  /* 0x0000001004542825 */ /* 0x042fe200078e0054 */
[----:B------:R-:W-:Y:S01]  /*0310*/  @P2 IADD3 R4, PT, PT, R4, 0x20, RZ ;  /* 0x0000002004042810 */ /* 0x000fe20007ffe0ff */
[----:B------:R3:W5:Y:S04]  /*0320*/  @P2 LDG.E.128 R36, desc[UR6][R82.64] ;  /* 0x0000000652242981 */ /* 0x000768000c1e1d00 */
[C---:B--2---:R-:W-:Y:S01]  /*0330*/  @P3 IMAD.WIDE.U32 R86, R4.reuse, 0x10, R86 ;  /* 0x0000001004563825 */ /* 0x044fe200078e0056 */
[----:B------:R3:W5:Y:S01]  /*0340*/  @P2 LDG.E.128 R40, desc[UR6][R84.64] ;  /* 0x0000000654282981 */ /* 0x000762000c1e1d00 */
[----:B------:R-:W1:Y:S02]  /*0350*/  @P0 LDC.64 R70, c[0x0][0x438] ;  /* 0x00010e00ff460b82 */ /* 0x000e640000000a00 */
[C---:B0-----:R-:W-:Y:S01]  /*0360*/  @P3 IMAD.WIDE.U32 R88, R4.reuse, 0x10, R88 ;  /* 0x0000001004583825 */ /* 0x041fe200078e0058 */
[----:B------:R3:W5:Y:S03]  /*0370*/  @P3 LDG.E.128 R44, desc[UR6][R86.64] ;  /* 0x00000006562c3981 */ /* 0x000766000c1e1d00 */
[C---:B------:R-:W-:Y:S01]  /*0380*/  @P3 IMAD.WIDE.U32 R90, R4.reuse, 0x10, R90 ;  /* 0x00000010045a3825 */ /* 0x040fe200078e005a */
[----:B------:R-:W-:Y:S01]  /*0390*/  @P3 IADD3 R4, PT, PT, R4, 0x20, RZ ;  /* 0x0000002004043810 */ /* 0x000fe20007ffe0ff */
[----:B------:R3:W5:Y:S01]  /*03a0*/  @P3 LDG.E.128 R48, desc[UR6][R88.64] ;  /* 0x0000000658303981 */ /* 0x000762000c1e1d00 */
[----:B------:R-:W0:Y:S03]  /*03b0*/  @P0 LDC.64 R72, c[0x0][0x3e8] ;  /* 0x0000fa00ff480b82 */ /* 0x000e260000000a00 */
[C---:B------:R-:W-:Y:S01]  /*03c0*/  @P4 IMAD.WIDE.U32 R92, R4.reuse, 0x10, R92 ;  /* 0x00000010045c4825 */ /* 0x040fe200078e005c */
[----:B------:R3:W5:Y:S03]  /*03d0*/  @P3 LDG.E.128 R52, desc[UR6][R90.64] ;  /* 0x000000065a343981 */ /* 0x000766000c1e1d00 */
[C---:B------:R-:W-:Y:S01]  /*03e0*/  @P4 IMAD.WIDE.U32 R94, R4.reuse, 0x10, R94 ;  /* 0x00000010045e4825 */ /* 0x040fe200078e005e */
[----:B------:R3:W5:Y:S03]  /*03f0*/  @P4 LDG.E.128 R56, desc[UR6][R92.64] ;  /* 0x000000065c384981 */ /* 0x000766000c1e1d00 */
[----:B------:R-:W-:Y:S01]  /*0400*/  @P4 IMAD.WIDE.U32 R6, R4, 0x10, R6 ;  /* 0x0000001004064825 */ /* 0x000fe200078e0006 */
[----:B------:R3:W5:Y:S03]  /*0410*/  @P4 LDG.E.128 R60, desc[UR6][R94.64] ;  /* 0x000000065e3c4981 */ /* 0x000766000c1e1d00 */
[C---:B----4-:R-:W-:Y:S01]  /*0420*/  @P0 IMAD.WIDE.U32 R68, R2.reuse, 0x10, R68 ;  /* 0x0000001002440825 */ /* 0x050fe200078e0044 */
[----:B------:R3:W5:Y:S03]  /*0430*/  @P4 LDG.E.128 R64, desc[UR6][R6.64] ;  /* 0x0000000606404981 */ /* 0x000766000c1e1d00 */
[C---:B-1----:R-:W-:Y:S01]  /*0440*/  @P0 IMAD.WIDE.U32 R70, R2.reuse, 0x10, R70 ;  /* 0x0000001002460825 */ /* 0x042fe200078e0046 */
[----:B------:R3:W5:Y:S03]  /*0450*/  @P0 LDG.E.128 R8, desc[UR6][R68.64] ;  /* 0x0000000644080981 */ /* 0x000766000c1e1d00 */
[----:B0-----:R-:W-:Y:S01]  /*0460*/  @P0 IMAD.WIDE.U32 R72, R2, 0x10, R72 ;  /* 0x0000001002480825 */ /* 0x001fe200078e0048 */
[----:B------:R3:W5:Y:S04]  /*0470*/  @P0 LDG.E.128 R12, desc[UR6][R70.64] ;  /* 0x00000006460c0981 */ /* 0x000768000c1e1d00 */
[----:B------:R3:W5:Y:S01]  /*0480*/  @P0 LDG.E.128 R16, desc[UR6][R72.64] ;  /* 0x0000000648100981 */ /* 0x000762000c1e1d00 */
[----:B------:R-:W-:-:S02]  /*0490*/  ISETP.GE.U32.AND P0, PT, R0, 0xc0, PT ;  /* 0x000000c00000780c */ /* 0x000fc40003f06070 */
        /* <DEDUP_REMOVED lines=8> */
[----:B------:R-:W5:Y:S01]  /*0520*/  LDG.E.128 R72, desc[UR6][R72.64] ;  /* 0x0000000648487981 */ /* 0x000f62000c1e1d00 */
[----:B--2---:R-:W-:-:S06]  /*0530*/  IMAD.WIDE.U32 R76, R4, 0x10, R76 ;  /* 0x00000010044c7825 */ /* 0x004fcc00078e004c */
[----:B------:R-:W5:Y:S01]  /*0540*/  LDG.E.128 R76, desc[UR6][R76.64] ;  /* 0x000000064c4c7981 */ /* 0x000f62000c1e1d00 */
[----:B------:R-:W-:Y:S05]  /*0550*/  BRA `(.L_x_25734) ;  /* 0x0000000000f07947 */ /* 0x000fea0003800000 */
.L_x_25733:
        /* <DEDUP_REMOVED lines=12> */
[----:B0-----:R-:W-:-:S05]  /*0620*/  @P1 IMAD.WIDE.U32 R4, R91, 0x10, R4 ;  /* 0x000000105b041825 */ /* 0x001fca00078e0004 */
[----:B------:R-:W5:Y:S02]  /*0630*/  @P1 LDG.E.128 R20, desc[UR6][R4.64] ;  /* 0x0000000604141981 */ /* 0x000f64000c1e1d00 */
[----:B------:R-:W0:Y:S01]  /*0640*/  @P3 LDC.64 R48, c[0x0][0x3d0] ;  /* 0x0000f400ff303b82 */ /* 0x000e220000000a00 */
[C---:B-1----:R-:W-:Y:S01]  /*0650*/  @P1 IMAD.WIDE.U32 R6, R91.reuse, 0x10, R6 ;  /* 0x000000105b061825 */ /* 0x042fe200078e0006 */
[----:B------:R-:W-:-:S04]  /*0660*/  @P1 IADD3 R91, PT, PT, R91, 0x20, RZ ;  /* 0x000000205b5b1810 */ /* 0x000fc80007ffe0ff */
[----:B------:R-:W5:Y:S02]  /*0670*/  @P1 LDG.E.128 R28, desc[UR6][R6.64] ;  /* 0x00000006061c1981 */ /* 0x000f64000c1e1d00 */
[----:B------:R-:W1:Y:S01]  /*0680*/  @P3 LDC.64 R50, c[0x0][0x3e8] ;  /* 0x0000fa00ff323b82 */ /* 0x000e620000000a00 */
[----:B--2---:R-:W-:-:S07]  /*0690*/  @P2 IMAD.WIDE.U32 R36, R91, 0x10, R24 ;  /* 0x000000105b242825 */ /* 0x004fce00078e0018 */
[----:B------:R-:W2:Y:S01]  /*06a0*/  @P4 LDC.64 R60, c[0x0][0x3d0] ;  /* 0x0000f400ff3c4b82 */ /* 0x000ea20000000a00 */
[C---:B---3--:R-:W-:Y:S01]  /*06b0*/  @P2 IMAD.WIDE.U32 R38, R91.reuse, 0x10, R26 ;  /* 0x000000105b262825 */ /* 0x048fe200078e001a */
[----:B------:R-:W-:Y:S01]  /*06c0*/  @P2 IADD3 R91, PT, PT, R91, 0x20, RZ ;  /* 0x000000205b5b2810 */ /* 0x000fe20007ffe0ff */
[----:B------:R-:W5:Y:S05]  /*06d0*/  @P2 LDG.E.128 R32, desc[UR6][R36.64] ;  /* 0x0000000624202981 */ /* 0x000f6a000c1e1d00 */
[----:B------:R-:W3:Y:S01]  /*06e0*/  @P4 LDC.64 R62, c[0x0][0x3e8] ;  /* 0x0000fa00ff3e4b82 */ /* 0x000ee20000000a00 */
[C---:B0-----:R-:W-:Y:S01]  /*06f0*/  @P3 IMAD.WIDE.U32 R48, R91.reuse, 0x10, R48 ;  /* 0x000000105b303825 */ /* 0x041fe200078e0030 */
[----:B------:R-:W5:Y:S03]  /*0700*/  @P2 LDG.E.128 R40, desc[UR6][R38.64] ;  /* 0x0000000626282981 */ /* 0x000f66000c1e1d00 */
[C---:B-1----:R-:W-:Y:S01]  /*0710*/  @P3 IMAD.WIDE.U32 R80, R91.reuse, 0x10, R50 ;  /* 0x000000105b503825 */ /* 0x042fe200078e0032 */
[----:B------:R-:W-:-:S02]  /*0720*/  @P3 IADD3 R91, PT, PT, R91, 0x20, RZ ;  /* 0x000000205b5b3810 */ /* 0x000fc40007ffe0ff */
[----:B------:R-:W0:Y:S01]  /*0730*/  @P0 LDC.64 R12, c[0x0][0x3d0] ;  /* 0x0000f400ff0c0b82 */ /* 0x000e220000000a00 */
[----:B------:R1:W5:Y:S04]  /*0740*/  @P3 LDG.E.128 R44, desc[UR6][R48.64] ;  /* 0x00000006302c3981 */ /* 0x000368000c1e1d00 */
[----:B------:R-:W5:Y:S01]  /*0750*/  @P3 LDG.E.128 R52, desc[UR6][R80.64] ;  /* 0x0000000650343981 */ /* 0x000f62000c1e1d00 */
[C---:B--2---:R-:W-:Y:S02]  /*0760*/  @P4 IMAD.WIDE.U32 R82, R91.reuse, 0x10, R60 ;  /* 0x000000105b524825 */ /* 0x044fe400078e003c */
[----:B------:R-:W2:Y:S03]  /*0770*/  @P0 LDC.64 R14, c[0x0][0x3e8] ;  /* 0x0000fa00ff0e0b82 */ /* 0x000ea60000000a00 */
[----:B------:R-:W5:Y:S01]  /*0780*/  @P4 LDG.E.128 R56, desc[UR6][R82.64] ;  /* 0x0000000652384981 */ /* 0x000f62000c1e1d00 */
[C---:B---3--:R-:W-:Y:S01]  /*0790*/  @P4 IMAD.WIDE.U32 R84, R91.reuse, 0x10, R62 ;  /* 0x000000105b544825 */ /* 0x048fe200078e003e */
[----:B------:R-:W-:-:S03]  /*07a0*/  @P4 IADD3 R91, PT, PT, R91, 0x20, RZ ;  /* 0x000000205b5b4810 */ /* 0x000fc60007ffe0ff */
[----:B------:R-:W3:Y:S01]  /*07b0*/  @P5 LDC.64 R86, c[0x0][0x3d0] ;  /* 0x0000f400ff565b82 */ /* 0x000ee20000000a00 */
[----:B------:R-:W5:Y:S07]  /*07c0*/  @P4 LDG.E.128 R64, desc[UR6][R84.64] ;  /* 0x0000000654404981 */ /* 0x000f6e000c1e1d00 */
[----:B------:R-:W4:Y:S01]  /*07d0*/  @P5 LDC.64 R88, c[0x0][0x3e8] ;  /* 0x0000fa00ff585b82 */ /* 0x000f220000000a00 */
[----:B0-----:R-:W-:-:S04]  /*07e0*/  @P0 IMAD.WIDE.U32 R24, R2, 0x10, R12 ;  /* 0x0000001002180825 */ /* 0x001fc800078e000c */
[----:B--2---:R-:W-:Y:S01]  /*07f0*/  @P0 IMAD.WIDE.U32 R26, R2, 0x10, R14 ;  /* 0x00000010021a0825 */ /* 0x004fe200078e000e */
[----:B------:R-:W5:Y:S01]  /*0800*/  @P0 LDG.E.128 R8, desc[UR6][R24.64] ;  /* 0x0000000618080981 */ /* 0x000f62000c1e1d00 */
[----:B------:R-:W-:Y:S02]  /*0810*/  CS2R R62, SRZ ;  /* 0x00000000003e7805 */ /* 0x000fe4000001ff00 */
[----:B------:R-:W-:Y:S02]  /*0820*/  CS2R R60, SRZ ;  /* 0x00000000003c7805 */ /* 0x000fe4000001ff00 */
[----:B------:R-:W-:Y:S01]  /*0830*/  CS2R R50, SRZ ;  /* 0x0000000000327805 */ /* 0x000fe2000001ff00 */
[----:B------:R0:W5:Y:S01]  /*0840*/  @P0 LDG.E.128 R16, desc[UR6][R26.64] ;  /* 0x000000061a100981 */ /* 0x000162000c1e1d00 */
[C---:B---3--:R-:W-:Y:S01]  /*0850*/  @P5 IMAD.WIDE.U32 R12, R91.reuse, 0x10, R86 ;  /* 0x000000105b0c5825 */ /* 0x048fe200078e0056 */
[----:B-1----:R-:W-:Y:S02]  /*0860*/  CS2R R48, SRZ ;  /* 0x0000000000307805 */ /* 0x002fe4000001ff00 */
[----:B------:R-:W-:Y:S01]  /*0870*/  CS2R R38, SRZ ;  /* 0x0000000000267805 */ /* 0x000fe2000001ff00 */
[----:B----4-:R-:W-:Y:S01]  /*0880*/  @P5 IMAD.WIDE.U32 R14, R91, 0x10, R88 ;  /* 0x000000105b0e5825 */ /* 0x010fe200078e0058 */
[----:B------:R1:W5:Y:S01]  /*0890*/  @P5 LDG.E.128 R68, desc[UR6][R12.64] ;  /* 0x000000060c445981 */ /* 0x000362000c1e1d00 */
[----:B------:R-:W-:-:S02]  /*08a0*/  CS2R R36, SRZ ;  /* 0x0000000000247805 */ /* 0x000fc4000001ff00 */
[----:B0-----:R-:W-:Y:S02]  /*08b0*/  CS2R R26, SRZ ;  /* 0x00000000001a7805 */ /* 0x001fe4000001ff00 */
[----:B------:R-:W-:Y:S01]  /*08c0*/  CS2R R24, SRZ ;  /* 0x0000000000187805 */ /* 0x000fe2000001ff00 */
[----:B------:R0:W5:Y:S01]  /*08d0*/  @P5 LDG.E.128 R76, desc[UR6][R14.64] ;  /* 0x000000060e4c5981 */ /* 0x000162000c1e1d00 */
[----:B------:R-:W-:Y:S02]  /*08e0*/  @P5 CS2R R74, SRZ ;  /* 0x00000000004a5805 */ /* 0x000fe4000001ff00 */
[----:B------:R-:W-:Y:S02]  /*08f0*/  @P5 CS2R R72, SRZ ;  /* 0x0000000000485805 */ /* 0x000fe4000001ff00 */
[----:B-1----:R-:W-:Y:S02]  /*0900*/  CS2R R12, SRZ ;  /* 0x00000000000c7805 */ /* 0x002fe4000001ff00 */
[----:B0-----:R-:W-:-:S07]  /*0910*/  CS2R R14, SRZ ;  /* 0x00000000000e7805 */ /* 0x001fce000001ff00 */
.L_x_25734:
[----:B------:R-:W-:Y:S05]  /*0920*/  BSYNC.RECONVERGENT B0 ;  /* 0x0000000000007941 */ /* 0x000fea0003800200 */
.L_x_25732:
[----:B------:R-:W0:Y:S02]  /*0930*/  LDCU UR4, c[0x0][0x384] ;  /* 0x00007080ff0477ac */ /* 0x000e240008000800 */
[----:B0-----:R-:W-:-:S13]  /*0940*/  ISETP.GE.AND P0, PT, R3, UR4, PT ;  /* 0x0000000403007c0c */ /* 0x001fda000bf06270 */
[----:B------:R-:W-:Y:S05]  /*0950*/  @P0 EXIT ;  /* 0x000000000000094d */ /* 0x000fea0003800000 */
[----:B------:R-:W0:Y:S01]  /*0960*/  LDCU.U8 UR4, c[0x0][0x410] ;  /* 0x00008200ff0477ac */ /* 0x000e220008000000 */
[----:B------:R-:W1:Y:S01]  /*0970*/  LDCU.64 UR8, c[0x0][0x3e0] ;  /* 0x00007c00ff0877ac */ /* 0x000e620008000a00 */
[----:B------:R-:W2:Y:S01]  /*0980*/  LDCU UR13, c[0x0][0x388] ;  /* 0x00007100ff0d77ac */ /* 0x000ea20008000800 */
[----:B------:R-:W3:Y:S01]  /*0990*/  LDCU UR12, c[0x0][0x448] ;  /* 0x00008900ff0c77ac */ /* 0x000ee20008000800 */
[----:B------:R-:W4:Y:S01]  /*09a0*/  LDCU.64 UR10, c[0x0][0x3a0] ;  /* 0x00007400ff0a77ac */ /* 0x000f220008000a00 */
[----:B0-----:R-:W-:Y:S01]  /*09b0*/  ISETP.NE.AND P0, PT, RZ, UR4, PT ;  /* 0x00000004ff007c0c */ /* 0x001fe2000bf05270 */
[----:B-1----:R-:W-:-:S03]  /*09c0*/  UISETP.NE.U32.AND UP0, UPT, UR8, URZ, UPT ;  /* 0x000000ff0800728c */ /* 0x002fc6000bf05070 */
[----:B------:R-:W-:Y:S01]  /*09d0*/  P2R R5, PR, RZ, 0x1 ;  /* 0x00000001ff057803 */ /* 0x000fe20000000000 */
[----:B--234-:R-:W-:-:S11]  /*09e0*/  UISETP.NE.AND.EX UP0, UPT, UR9, URZ, UPT, UP0 ;  /* 0x000000ff0900728c */ /* 0x01cfd6000bf05300 */
.L_x_25760:
[----:B------:R-:W0:Y:S01]  /*09f0*/  @UP0 LDCU.64 UR4, c[0x0][0x3e0] ;  /* 0x00007c00ff0407ac */ /* 0x000e220008000a00 */
[----:B------:R-:W-:Y:S01]  /*0a00*/  PLOP3.LUT P0, PT, PT, PT, UP0, 0x80, 0x8 ;  /* 0x000000000008781c */ /* 0x000fe20003f0f008 */
[----:B-1234-:R-:W-:Y:S02]  /*0a10*/  HFMA2 R108, -RZ, RZ, 0, 2.384185791015625e-07 ;  /* 0x00000004ff6c7431 */ /* 0x01efe400000001ff */
[----:B------:R-:W-:Y:S01]  /*0a20*/  IMAD R4, R3, UR13, RZ ;  /* 0x0000000d03047c24 */ /* 0x000fe2000f8e02ff */
[----:B------:R-:W-:Y:S02]  /*0a30*/  PLOP3.LUT P1, PT, PT, PT, UP0, 0x80, 0x8 ;  /* 0x000000000008781c */ /* 0x000fe40003f2f008 */
[C---:B------:R-:W-:Y:S02]  /*0a40*/  ISETP.GE.U32.AND P4, PT, R0.reuse, 0x20, PT ;  /* 0x000000200000780c */ /* 0x040fe40003f86070 */
[----:B------:R-:W-:Y:S02]  /*0a50*/  SHF.R.S32.HI R7, RZ, 0x1f, R4 ;  /* 0x0000001fff077819 */ /* 0x000fe40000011404 */
[----:B------:R-:W-:-:S02]  /*0a60*/  ISETP.GE.U32.AND P6, PT, R0, 0x40, PT ;  /* 0x000000400000780c */ /* 0x000fc40003fc6070 */
[----:B------:R-:W-:Y:S02]  /*0a70*/  MOV R6, 0x3f800000 ;  /* 0x3f80000000067802 */ /* 0x000fe40000000f00 */
[----:B------:R-:W-:Y:S02]  /*0a80*/  LEA.HI R7, R7, R4, RZ, 0x2 ;  /* 0x0000000407077211 */ /* 0x000fe400078f10ff */
[C---:B------:R-:W-:Y:S01]  /*0a90*/  ISETP.GE.U32.AND P5, PT, R0.reuse, 0x60, PT ;  /* 0x000000600000780c */ /* 0x040fe20003fa6070 */
[----:B0-----:R-:W-:Y:S01]  /*0aa0*/  @P0 IMAD.WIDE R108, R3, R108, UR4 ;  /* 0x00000004036c0e25 */ /* 0x001fe2000f8e026c */
[C---:B------:R-:W-:Y:S02]  /*0ab0*/  ISETP.GE.U32.AND P3, PT, R0.reuse, 0x80, PT ;  /* 0x000000800000780c */ /* 0x040fe40003f66070 */
[----:B------:R-:W-:Y:S01]  /*0ac0*/  P2R R4, PR, RZ, 0x40 ;  /* 0x00000040ff047803 */ /* 0x000fe20000000000 */
[----:B------:R-:W-:Y:S01]  /*0ad0*/  BSSY.RECONVERGENT B0, `(.L_x_25735) ;  /* 0x0000021000007945 */ /* 0x000fe20003800200 */
[----:B------:R-:W-:Y:S01]  /*0ae0*/  ISETP.GE.U32.AND P2, PT, R0, 0xa0, PT ;  /* 0x000000a00000780c */ /* 0x000fe20003f46070 */
[----:B-----5:R0:W5:Y:S01]  /*0af0*/  @P1 LDG.E R6, desc[UR6][R108.64] ;  /* 0x000000066c061981 */ /* 0x020162000c1e1900 */
[----:B------:R-:W-:-:S02]  /*0b00*/  LEA.HI.SX32 R4, R7, R2, 0x1e ;  /* 0x0000000207047211 */ /* 0x000fc400078ff2ff */
[----:B------:R-:W-:Y:S02]  /*0b10*/  P2R R7, PR, RZ, 0x20 ;  /* 0x00000020ff077803 */ /* 0x000fe40000000000 */
[----:B------:R-:W-:Y:S02]  /*0b20*/  MOV R7, R4 ;  /* 0x0000000400077202 */ /* 0x000fe40000000f00 */
[----:B0-----:R-:W-:Y:S02]  /*0b30*/  P2R R108, PR, RZ, 0x8 ;  /* 0x00000008ff6c7803 */ /* 0x001fe40000000000 */
[----:B------:R-:W-:Y:S01]  /*0b40*/  P2R R108, PR, RZ, 0x4 ;  /* 0x00000004ff6c7803 */ /* 0x000fe20000000000 */
[----:B------:R-:W-:Y:S06]  /*0b50*/  @!P4 BRA `(.L_x_25736) ;  /* 0x000000000060c947 */ /* 0x000fec0003800000 */
[----:B------:R-:W-:Y:S01]  /*0b60*/  ISETP.NE.U32.AND P0, PT, RZ, UR10, PT ;  /* 0x0000000aff007c0c */ /* 0x000fe2000bf05070 */
[----:B------:R-:W0:Y:S03]  /*0b70*/  LDC.64 R110, c[0x0][0x390] ;  /* 0x0000e400ff6e7b82 */ /* 0x000e260000000a00 */
[----:B------:R-:W-:-:S05]  /*0b80*/  ISETP.NE.AND.EX P0, PT, RZ, UR11, PT, P0 ;  /* 0x0000000bff007c0c */ /* 0x000fca000bf05300 */
[----:B------:R-:W1:Y:S08]  /*0b90*/  LDC.64 R108, c[0x0][0x3a8] ;  /* 0x0000ea00ff6c7b82 */ /* 0x000e700000000a00 */
[----:B------:R-:W2:Y:S01]  /*0ba0*/  @P0 LDC.64 R112, c[0x0][0x3a0] ;  /* 0x0000e800ff700b82 */ /* 0x000ea20000000a00 */
[----:B0-----:R-:W-:-:S05]  /*0bb0*/  IMAD.WIDE.U32 R110, R4, 0x10, R110 ;  /* 0x00000010046e7825 */ /* 0x001fca00078e006e */
[----:B------:R-:W3:Y:S01]  /*0bc0*/  LDG.E.128 R84, desc[UR6][R110.64] ;  /* 0x000000066e547981 */ /* 0x000ee2000c1e1d00 */
[----:B--2---:R-:W-:-:S05]  /*0bd0*/  @P0 IMAD.WIDE.U32 R112, R4, 0x10, R112 ;  /* 0x0000001004700825 */ /* 0x004fca00078e0070 */
[----:B------:R-:W2:Y:S01]  /*0be0*/  @P0 LDG.E.128 R80, desc[UR6][R112.64] ;  /* 0x0000000670500981 */ /* 0x000ea2000c1e1d00 */
[----:B-1----:R-:W-:-:S04]  /*0bf0*/  IMAD.WIDE.U32 R108, R4, 0x10, R108 ;  /* 0x00000010046c7825 */ /* 0x002fc800078e006c */
[-C--:B---3-5:R-:W-:Y:S01]  /*0c00*/  FMUL.FTZ R7, R84, R6.reuse ;  /* 0x0000000654077220 */ /* 0x0a8fe20000410000 */
[-C--:B------:R-:W-:Y:S01]  /*0c10*/  FMUL.FTZ R114, R85, R6.reuse ;  /* 0x0000000655727220 */ /* 0x080fe20000410000 */
[-C--:B------:R-:W-:Y:S01]  /*0c20*/  FMUL.FTZ R115, R86, R6.reuse ;  /* 0x0000000656737220 */ /* 0x080fe20000410000 */
[----:B------:R-:W-:Y:S01]  /*0c30*/  FMUL.FTZ R116, R87, R6 ;  /* 0x0000000657747220 */ /* 0x000fe20000410000 */
[----:B--2---:R-:W-:Y:S01]  /*0c40*/  @P0 FFMA.FTZ R84, R7, R16, R80 ;  /* 0x0000001007540223 */ /* 0x004fe20000010050 */
[----:B------:R-:W-:Y:S01]  /*0c50*/  @P0 FFMA.FTZ R85, R114, R17, R81 ;  /* 0x0000001172550223 */ /* 0x000fe20000010051 */
[----:B------:R-:W-:Y:S01]  /*0c60*/  @P0 FFMA.FTZ R86, R115, R18, R82 ;  /* 0x0000001273560223 */ /* 0x000fe20000010052 */
[----:B------:R-:W-:Y:S01]  /*0c70*/  @P0 FFMA.FTZ R87, R116, R19, R83 ;  /* 0x0000001374570223 */ /* 0x000fe20000010053 */
[----:B------:R-:W-:Y:S01]  /*0c80*/  @!P0 FMUL.FTZ R84, R7, R16 ;  /* 0x0000001007548220 */ /* 0x000fe20000410000 */
[----:B------:R-:W-:Y:S01]  /*0c90*/  @!P0 FMUL.FTZ R85, R114, R17 ;  /* 0x0000001172558220 */ /* 0x000fe20000410000 */
[----:B------:R-:W-:Y:S01]  /*0ca0*/  @!P0 FMUL.FTZ R86, R115, R18 ;  /* 0x0000001273568220 */ /* 0x000fe20000410000 */
[----:B------:R-:W-:-:S05]  /*0cb0*/  @!P0 FMUL.FTZ R87, R116, R19 ;  /* 0x0000001374578220 */ /* 0x000fca0000410000 */
[----:B------:R0:W-:Y:S01]  /*0cc0*/  STG.E.128 desc[UR6][R108.64], R84 ;  /* 0x000000546c007986 */ /* 0x0001e2000c101d06 */
[----:B------:R-:W-:-:S07]  /*0cd0*/  IADD3 R7, PT, PT, R4, 0x20, RZ ;  /* 0x0000002004077810 */ /* 0x000fce0007ffe0ff */
.L_x_25736:
[----:B------:R-:W-:Y:S05]  /*0ce0*/  BSYNC.RECONVERGENT B0 ;  /* 0x0000000000007941 */ /* 0x000fea0003800200 */
.L_x_25735:
[----:B------:R-:W-:Y:S04]  /*0cf0*/  BSSY.RECONVERGENT B0, `(.L_x_25737) ;  /* 0x000001a000007945 */ /* 0x000fe80003800200 */
[----:B------:R-:W-:Y:S05]  /*0d00*/  @!P6 BRA `(.L_x_25738) ;  /* 0x000000000060e947 */ /* 0x000fea0003800000 */
[----:B------:R-:W-:Y:S01]  /*0d10*/  ISETP.NE.U32.AND P0, PT, RZ, UR10, PT ;  /* 0x0000000aff007c0c */ /* 0x000fe2000bf05070 */
[----:B------:R-:W1:Y:S03]  /*0d20*/  LDC.64 R110, c[0x0][0x390] ;  /* 0x0000e400ff6e7b82 */ /* 0x000e660000000a00 */
[----:B------:R-:W-:-:S05]  /*0d30*/  ISETP.NE.AND.EX P0, PT, RZ, UR11, PT, P0 ;  /* 0x0000000bff007c0c */ /* 0x000fca000bf05300 */
[----:B0-----:R-:W0:Y:S08]  /*0d40*/  LDC.64 R108, c[0x0][0x3a8] ;  /* 0x0000ea00ff6c7b82 */ /* 0x001e300000000a00 */
[----:B------:R-:W2:Y:S01]  /*0d50*/  @P0 LDC.64 R112, c[0x0][0x3a0] ;  /* 0x0000e800ff700b82 */ /* 0x000ea20000000a00 */
[----:B-1----:R-:W-:-:S05]  /*0d60*/  IMAD.WIDE.U32 R110, R7, 0x10, R110 ;  /* 0x00000010076e7825 */ /* 0x002fca00078e006e */
[----:B------:R-:W3:Y:S01]  /*0d70*/  LDG.E.128 R88, desc[UR6][R110.64] ;  /* 0x000000066e587981 */ /* 0x000ee2000c1e1d00 */
[----:B--2---:R-:W-:-:S05]  /*0d80*/  @P0 IMAD.WIDE.U32 R112, R7, 0x10, R112 ;  /* 0x0000001007700825 */ /* 0x004fca00078e0070 */
[----:B------:R-:W2:Y:S01]  /*0d90*/  @P0 LDG.E.128 R80, desc[UR6][R112.64] ;  /* 0x0000000670500981 */ /* 0x000ea2000c1e1d00 */
[C---:B0-----:R-:W-:Y:S01]  /*0da0*/  IMAD.WIDE.U32 R108, R7.reuse, 0x10, R108 ;  /* 0x00000010076c7825 */ /* 0x041fe200078e006c */
[----:B------:R-:W-:-:S03]  /*0db0*/  IADD3 R7, PT, PT, R7, 0x20, RZ ;  /* 0x0000002007077810 */ /* 0x000fc60007ffe0ff */
        /* <DEDUP_REMOVED lines=12> */
[----:B------:R1:W-:Y:S02]  /*0e80*/  STG.E.128 desc[UR6][R108.64], R88 ;  /* 0x000000586c007986 */ /* 0x0003e4000c101d06 */
.L_x_25738:
[----:B------:R-:W-:Y:S05]  /*0e90*/  BSYNC.RECONVERGENT B0 ;  /* 0x0000000000007941 */ /* 0x000fea0003800200 */
.L_x_25737:
[----:B------:R-:W-:Y:S04]  /*0ea0*/  BSSY.RECONVERGENT B0, `(.L_x_25739) ;  /* 0x000001a000007945 */ /* 0x000fe80003800200 */
[----:B------:R-:W-:Y:S05]  /*0eb0*/  @!P5 BRA `(.L_x_25740) ;  /* 0x000000000060d947 */ /* 0x000fea0003800000 */
[----:B------:R-:W-:Y:S01]  /*0ec0*/  ISETP.NE.U32.AND P0, PT, RZ, UR10, PT ;  /* 0x0000000aff007c0c */ /* 0x000fe2000bf05070 */
[----:B------:R-:W2:Y:S03]  /*0ed0*/  LDC.64 R92, c[0x0][0x390] ;  /* 0x0000e400ff5c7b82 */ /* 0x000ea60000000a00 */
[----:B------:R-:W-:-:S05]  /*0ee0*/  ISETP.NE.AND.EX P0, PT, RZ, UR11, PT, P0 ;  /* 0x0000000bff007c0c */ /* 0x000fca000bf05300 */
[----:B01----:R-:W0:Y:S08]  /*0ef0*/  LDC.64 R108, c[0x0][0x3a8] ;  /* 0x0000ea00ff6c7b82 */ /* 0x003e300000000a00 */
[----:B------:R-:W1:Y:S01]  /*0f00*/  @P0 LDC.64 R110, c[0x0][0x3a0] ;  /* 0x0000e800ff6e0b82 */ /* 0x000e620000000a00 */
[----:B--2---:R-:W-:-:S05]  /*0f10*/  IMAD.WIDE.U32 R112, R7, 0x10, R92 ;  /* 0x0000001007707825 */ /* 0x004fca00078e005c */
[----:B------:R-:W2:Y:S01]  /*0f20*/  LDG.E.128 R92, desc[UR6][R112.64] ;  /* 0x00000006705c7981 */ /* 0x000ea2000c1e1d00 */
[----:B-1----:R-:W-:-:S05]  /*0f30*/  @P0 IMAD.WIDE.U32 R110, R7, 0x10, R110 ;  /* 0x00000010076e0825 */ /* 0x002fca00078e006e */
[----:B------:R-:W3:Y:S01]  /*0f40*/  @P0 LDG.E.128 R80, desc[UR6][R110.64] ;  /* 0x000000066e500981 */ /* 0x000ee2000c1e1d00 */
[C---:B0-----:R-:W-:Y:S01]  /*0f50*/  IMAD.WIDE.U32 R108, R7.reuse, 0x10, R108 ;  /* 0x00000010076c7825 */ /* 0x041fe200078e006c */
[----:B------:R-:W-:-:S03]  /*0f60*/  IADD3 R7, PT, PT, R7, 0x20, RZ ;  /* 0x0000002007077810 */ /* 0x000fc60007ffe0ff */
[-C--:B--2--5:R-:W-:Y:S01]  /*0f70*/  FMUL.FTZ R115, R92, R6.reuse ;  /* 0x000000065c737220 */ /* 0x0a4fe20000410000 */
[-C--:B------:R-:W-:Y:S01]  /*0f80*/  FMUL.FTZ R114, R93, R6.reuse ;  /* 0x000000065d727220 */ /* 0x080fe20000410000 */
[-C--:B------:R-:W-:Y:S01]  /*0f90*/  FMUL.FTZ R117, R94, R6.reuse ;  /* 0x000000065e757220 */ /* 0x080fe20000410000 */
[----:B------:R-:W-:Y:S01]  /*0fa0*/  FMUL.FTZ R116, R95, R6 ;  /* 0x000000065f747220 */ /* 0x000fe20000410000 */
[----:B---3--:R-:W-:Y:S01]  /*0fb0*/  @P0 FFMA.FTZ R92, R115, R40, R80 ;  /* 0x00000028735c0223 */ /* 0x008fe20000010050 */
        /* <DEDUP_REMOVED lines=8> */
.L_x_25740:
[----:B------:R-:W-:Y:S05]  /*1040*/  BSYNC.RECONVERGENT B0 ;  /* 0x0000000000007941 */ /* 0x000fea0003800200 */
.L_x_25739:
[----:B------:R-:W-:Y:S04]  /*1050*/  BSSY.RECONVERGENT B0, `(.L_x_25741) ;  /* 0x000001a000007945 */ /* 0x000fe80003800200 */
[----:B------:R-:W-:Y:S05]  /*1060*/  @!P3 BRA `(.L_x_25742) ;  /* 0x000000000060b947 */ /* 0x000fea0003800000 */
[----:B------:R-:W-:Y:S01]  /*1070*/  ISETP.NE.U32.AND P0, PT, RZ, UR10, PT ;  /* 0x0000000aff007c0c */ /* 0x000fe2000bf05070 */
[----:B------:R-:W3:Y:S03]  /*1080*/  LDC.64 R96, c[0x0][0x390] ;  /* 0x0000e400ff607b82 */ /* 0x000ee60000000a00 */
[----:B------:R-:W-:-:S05]  /*1090*/  ISETP.NE.AND.EX P0, PT, RZ, UR11, PT, P0 ;  /* 0x0000000bff007c0c */ /* 0x000fca000bf05300 */
[----:B012---:R-:W0:Y:S08]  /*10a0*/  LDC.64 R108, c[0x0][0x3a8] ;  /* 0x0000ea00ff6c7b82 */ /* 0x007e300000000a00 */
[----:B------:R-:W1:Y:S01]  /*10b0*/  @P0 LDC.64 R110, c[0x0][0x3a0] ;  /* 0x0000e800ff6e0b82 */ /* 0x000e620000000a00 */
[----:B---3--:R-:W-:-:S05]  /*10c0*/  IMAD.WIDE.U32 R112, R7, 0x10, R96 ;  /* 0x0000001007707825 */ /* 0x008fca00078e0060 */
        /* <DEDUP_REMOVED lines=18> */
.L_x_25742:
[----:B------:R-:W-:Y:S05]  /*11f0*/  BSYNC.RECONVERGENT B0 ;  /* 0x0000000000007941 */ /* 0x000fea0003800200 */
.L_x_25741:
[----:B------:R-:W-:Y:S04]  /*1200*/  BSSY.RECONVERGENT B0, `(.L_x_25743) ;  /* 0x000001a000007945 */ /* 0x000fe80003800200 */
[----:B------:R-:W-:Y:S05]  /*1210*/  @!P2 BRA `(.L_x_25744) ;  /* 0x000000000060a947 */ /* 0x000fea0003800000 */
[----:B------:R-:W-:Y:S01]  /*1220*/  ISETP.NE.U32.AND P0, PT, RZ, UR10, PT ;  /* 0x0000000aff007c0c */ /* 0x000fe2000bf05070 */
[----:B------:R-:W4:Y:S03]  /*1230*/  LDC.64 R100, c[0x0][0x390] ;  /* 0x0000e400ff647b82 */ /* 0x000f260000000a00 */
[----:B------:R-:W-:-:S05]  /*1240*/  ISETP.NE.AND.EX P0, PT, RZ, UR11, PT, P0 ;  /* 0x0000000bff007c0c */ /* 0x000fca000bf05300 */
[----:B0123--:R-:W0:Y:S08]  /*1250*/  LDC.64 R108, c[0x0][0x3a8] ;  /* 0x0000ea00ff6c7b82 */ /* 0x00fe300000000a00 */
[----:B------:R-:W1:Y:S01]  /*1260*/  @P0 LDC.64 R110, c[0x0][0x3a0] ;  /* 0x0000e800ff6e0b82 */ /* 0x000e620000000a00 */
[----:B----4-:R-:W-:-:S05]  /*1270*/  IMAD.WIDE.U32 R112, R7, 0x10, R100 ;  /* 0x0000001007707825 */ /* 0x010fca00078e0064 */
        /* <DEDUP_REMOVED lines=18> */
.L_x_25744:
[----:B------:R-:W-:Y:S05]  /*13a0*/  BSYNC.RECONVERGENT B0 ;  /* 0x0000000000007941 */ /* 0x000fea0003800200 */
.L_x_25743:
[----:B------:R-:W-:Y:S01]  /*13b0*/  ISETP.GE.U32.AND P0, PT, R0, 0xc0, PT ;  /* 0x000000c00000780c */ /* 0x000fe20003f06070 */
[----:B------:R-:W-:Y:S03]  /*13c0*/  BSSY.RECONVERGENT B0, `(.L_x_25745) ;  /* 0x000001a000007945 */ /* 0x000fe60003800200 */
[----:B01234-:R-:W-:-:S09]  /*13d0*/  P2R R108, PR, RZ, 0x1 ;  /* 0x00000001ff6c7803 */ /* 0x01ffd20000000000 */
[----:B------:R-:W-:Y:S05]  /*13e0*/  @!P0 BRA `(.L_x_25746) ;  /* 0x00000000005c8947 */ /* 0x000fea0003800000 */
[----:B------:R-:W-:Y:S01]  /*13f0*/  ISETP.NE.U32.AND P0, PT, RZ, UR10, PT ;  /* 0x0000000aff007c0c */ /* 0x000fe2000bf05070 */
[----:B------:R-:W0:Y:S03]  /*1400*/  LDC.64 R108, c[0x0][0x390] ;  /* 0x0000e400ff6c7b82 */ /* 0x000e260000000a00 */
[----:B------:R-:W-:-:S13]  /*1410*/  ISETP.NE.AND.EX P0, PT, RZ, UR11, PT, P0 ;  /* 0x0000000bff007c0c */ /* 0x000fda000bf05300 */
[----:B------:R-:W1:Y:S01]  /*1420*/  @P0 LDC.64 R110, c[0x0][0x3a0] ;  /* 0x0000e800ff6e0b82 */ /* 0x000e620000000a00 */
[----:B0-----:R-:W-:-:S05]  /*1430*/  IMAD.WIDE.U32 R108, R7, 0x10, R108 ;  /* 0x00000010076c7825 */ /* 0x001fca00078e006c */
[----:B------:R0:W2:Y:S02]  /*1440*/  LDG.E.128 R104, desc[UR6][R108.64] ;  /* 0x000000066c687981 */ /* 0x0000a4000c1e1d00 */
[----:B0-----:R-:W0:Y:S01]  /*1450*/  LDC.64 R108, c[0x0][0x3a8] ;  /* 0x0000ea00ff6c7b82 */ /* 0x001e220000000a00 */
[----:B-1----:R-:W-:-:S05]  /*1460*/  @P0 IMAD.WIDE.U32 R110, R7, 0x10, R110 ;  /* 0x00000010076e0825 */ /* 0x002fca00078e006e */
[----:B------:R-:W3:Y:S01]  /*1470*/  @P0 LDG.E.128 R80, desc[UR6][R110.64] ;  /* 0x000000066e500981 */ /* 0x000ee2000c1e1d00 */
[-C--:B--2--5:R-:W-:Y:S01]  /*1480*/  FMUL.FTZ R113, R104, R6.reuse ;  /* 0x0000000668717220 */ /* 0x0a4fe20000410000 */
[-C--:B------:R-:W-:Y:S01]  /*1490*/  FMUL.FTZ R112, R105, R6.reuse ;  /* 0x0000000669707220 */ /* 0x080fe20000410000 */
[-C--:B------:R-:W-:Y:S01]  /*14a0*/  FMUL.FTZ R115, R106, R6.reuse ;  /* 0x000000066a737220 */ /* 0x080fe20000410000 */
[----:B------:R-:W-:-:S04]  /*14b0*/  FMUL.FTZ R6, R107, R6 ;  /* 0x000000066b067220 */ /* 0x000fc80000410000 */
[----:B---3--:R-:W-:Y:S01]  /*14c0*/  @P0 FFMA.FTZ R107, R6, R79, R83 ;  /* 0x0000004f066b0223 */ /* 0x008fe20000010053 */
[----:B------:R-:W-:Y:S01]  /*14d0*/  @P0 FFMA.FTZ R104, R113, R76, R80 ;  /* 0x0000004c71680223 */ /* 0x000fe20000010050 */
[----:B------:R-:W-:Y:S01]  /*14e0*/  @P0 FFMA.FTZ R105, R112, R77, R81 ;  /* 0x0000004d70690223 */ /* 0x000fe20000010051 */
[----:B------:R-:W-:Y:S01]  /*14f0*/  @P0 FFMA.FTZ R106, R115, R78, R82 ;  /* 0x0000004e736a0223 */ /* 0x000fe20000010052 */
[----:B------:R-:W-:Y:S01]  /*1500*/  @!P0 FMUL.FTZ R107, R6, R79 ;  /* 0x0000004f066b8220 */ /* 0x000fe20000410000 */
[----:B------:R-:W-:Y:S01]  /*1510*/  @!P0 FMUL.FTZ R104, R113, R76 ;  /* 0x0000004c71688220 */ /* 0x000fe20000410000 */
[----:B------:R-:W-:Y:S01]  /*1520*/  @!P0 FMUL.FTZ R105, R112, R77 ;  /* 0x0000004d70698220 */ /* 0x000fe20000410000 */
[----:B------:R-:W-:Y:S01]  /*1530*/  @!P0 FMUL.FTZ R106, R115, R78 ;  /* 0x0000004e736a8220 */ /* 0x000fe20000410000 */
[----:B0-----:R-:W-:-:S05]  /*1540*/  IMAD.WIDE.U32 R6, R7, 0x10, R108 ;  /* 0x0000001007067825 */ /* 0x001fca00078e006c */
[----:B------:R0:W-:Y:S02]  /*1550*/  STG.E.128 desc[UR6][R6.64], R104 ;  /* 0x0000006806007986 */ /* 0x0001e4000c101d06 */
.L_x_25746:
[----:B------:R-:W-:Y:S05]  /*1560*/  BSYNC.RECONVERGENT B0 ;  /* 0x0000000000007941 */ /* 0x000fea0003800200 */
.L_x_25745:
[----:B0----5:R-:W-:Y:S01]  /*1570*/  FADD.FTZ R6, RZ, R84 ;  /* 0x00000054ff067221 */ /* 0x021fe20000010000 */
        /* <DEDUP_REMOVED lines=33> */
[----:B------:R-:W0:Y:S01]  /*1790*/  SHFL.BFLY PT, R6, R109, 0x1, 0x1f ;  /* 0x0c201f006d067f89 */ /* 0x000e2200000e0000 */
[----:B------:R-:W-:Y:S01]  /*17a0*/  ISETP.GT.U32.AND P6, PT, R0, 0xbf, PT ;  /* 0x000000bf0000780c */ /* 0x000fe20003fc4070 */
        /* <DEDUP_REMOVED lines=69> */
.L_x_25772:
[----:B------:R-:W-:Y:S01]  /*1c00*/  FMUL.FTZ R6, R108, R108 ;  /* 0x0000006c6c067220 */ /* 0x000fe20000410000 */
[----:B------:R-:W-:Y:S01]  /*1c10*/  ISETP.NE.AND P0, PT, R5, RZ, PT ;  /* 0x000000ff0500720c */ /* 0x000fe20003f05270 */
[----:B-1----:R-:W-:Y:S01]  /*1c20*/  FADD.FTZ R114, R112, R113 ;  /* 0x0000007170727221 */ /* 0x002fe20000010000 */
[----:B------:R-:W1:Y:S01]  /*1c30*/  @!P5 LDC.64 R110, c[0x0][0x3c8] ;  /* 0x0000f200ff6edb82 */ /* 0x000e620000000a00 */
[----:B------:R-:W-:Y:S01]  /*1c40*/  BSSY.RECONVERGENT B0, `(.L_x_25748) ;  /* 0x000001c000007945 */ /* 0x000fe20003800200 */
[----:B------:R-:W-:Y:S01]  /*1c50*/  FSEL R6, R6, RZ, P0 ;  /* 0x000000ff06067208 */ /* 0x000fe20000000000 */
[----:B------:R-:W-:-:S04]  /*1c60*/  FFMA.FTZ R7, R114, R7, UR12 ;  /* 0x0000000c72077e23 */ /* 0x000fc80008010007 */
[----:B------:R-:W-:Y:S01]  /*1c70*/  FADD.FTZ R7, R7, R6 ;  /* 0x0000000607077221 */ /* 0x000fe20000010000 */
[----:B0-----:R-:W0:Y:S01]  /*1c80*/  @!P5 LDC.64 R112, c[0x0][0x3c0] ;  /* 0x0000f000ff70db82 */ /* 0x001e220000000a00 */
[----:B------:R-:W-:-:S04]  /*1c90*/  FSEL R6, R108, RZ, !P0 ;  /* 0x000000ff6c067208 */ /* 0x000fc80004000000 */
[----:B------:R-:W2:Y:S01]  /*1ca0*/  MUFU.RSQ R7, R7 ;  /* 0x0000000700077308 */ /* 0x000ea20000001400 */
[----:B-1----:R-:W-:-:S04]  /*1cb0*/  @!P5 IMAD.WIDE R110, R3, 0x4, R110 ;  /* 0x00000004036ed825 */ /* 0x002fc800078e026e */
[----:B0-----:R-:W-:-:S05]  /*1cc0*/  @!P5 IMAD.WIDE R112, R3, 0x4, R112 ;  /* 0x000000040370d825 */ /* 0x001fca00078e0270 */
[----:B------:R0:W-:Y:S04]  /*1cd0*/  @!P5 STG.E desc[UR6][R112.64], R108 ;  /* 0x0000006c7000d986 */ /* 0x0001e8000c101906 */
[----:B--2---:R0:W-:Y:S01]  /*1ce0*/  @!P5 STG.E desc[UR6][R110.64], R7 ;  /* 0x000000076e00d986 */ /* 0x0041e2000c101906 */
[----:B------:R-:W-:Y:S05]  /*1cf0*/  @!P4 BRA `(.L_x_25749) ;  /* 0x000000000040c947 */ /* 0x000fea0003800000 */
[----:B0-----:R-:W0:Y:S01]  /*1d00*/  LDC.64 R108, c[0x0][0x428] ;  /* 0x00010a00ff6c7b82 */ /* 0x001e220000000a00 */
        /* <DEDUP_REMOVED lines=12> */
[----:B------:R-:W-:Y:S01]  /*1dd0*/  FFMA.FTZ R111, R116, R11, R15 ;  /* 0x0000000b746f7223 */ /* 0x000fe2000001000f */
[----:B------:R-:W-:-:S04]  /*1de0*/  IADD3 R4, PT, PT, R4, 0x20, RZ ;  /* 0x0000002004047810 */ /* 0x000fc80007ffe0ff */
[----:B------:R1:W-:Y:S03]  /*1df0*/  STG.E.128 desc[UR6][R112.64], R108 ;  /* 0x0000006c70007986 */ /* 0x0003e6000c101d06 */
.L_x_25749:
[----:B------:R-:W-:Y:S05]  /*1e00*/  BSYNC.RECONVERGENT B0 ;  /* 0x0000000000007941 */ /* 0x000fea0003800200 */
.L_x_25748:
        /* <DEDUP_REMOVED lines=19> */
.L_x_25751:
[----:B------:R-:W-:Y:S05]  /*1f40*/  BSYNC.RECONVERGENT B0 ;  /* 0x0000000000007941 */ /* 0x000fea0003800200 */
.L_x_25750:
        /* <DEDUP_REMOVED lines=19> */
.L_x_25753:
[----:B------:R-:W-:Y:S05]  /*2080*/  BSYNC.RECONVERGENT B0 ;  /* 0x0000000000007941 */ /* 0x000fea0003800200 */
.L_x_25752:
        /* <DEDUP_REMOVED lines=19> */
.L_x_25755:
[----:B------:R-:W-:Y:S05]  /*21c0*/  BSYNC.RECONVERGENT B0 ;  /* 0x0000000000007941 */ /* 0x000fea0003800200 */
.L_x_25754:
        /* <DEDUP_REMOVED lines=19> */
.L_x_25757:
[----:B------:R-:W-:Y:S05]  /*2300*/  BSYNC.RECONVERGENT B0 ;  /* 0x0000000000007941 */ /* 0x000fea0003800200 */
.L_x_25756:
        /* <DEDUP_REMOVED lines=11> */
[----:B------:R-:W-:-:S03]  /*23c0*/  FMUL.FTZ R114, R7, R6 ;  /* 0x0000000607727220 */ /* 0x000fc60000410000 */
[----:B------:R-:W-:Y:S01]  /*23d0*/  FFMA.FTZ R110, R113, R70, R74 ;  /* 0x00000046716e7223 */ /* 0x000fe2000001004a */
[----:B0-----:R-:W-:-:S04]  /*23e0*/  IMAD.WIDE.U32 R6, R4, 0x10, R108 ;  /* 0x0000001004067825 */ /* 0x001fc800078e006c */
[----:B------:R-:W-:Y:S01]  /*23f0*/  FFMA.FTZ R108, R111, R68, R72 ;  /* 0x000000446f6c7223 */ /* 0x000fe20000010048 */
[----:B------:R-:W-:Y:S01]  /*2400*/  FFMA.FTZ R109, R112, R69, R73 ;  /* 0x00000045706d7223 */ /* 0x000fe20000010049 */
[----:B------:R-:W-:-:S05]  /*2410*/  FFMA.FTZ R111, R114, R71, R75 ;  /* 0x00000047726f7223 */ /* 0x000fca000001004b */
[----:B------:R0:W-:Y:S02]  /*2420*/  STG.E.128 desc[UR6][R6.64], R108 ;  /* 0x0000006c06007986 */ /* 0x0001e4000c101d06 */
.L_x_25759:
[----:B------:R-:W-:Y:S05]  /*2430*/  BSYNC.RECONVERGENT B0 ;  /* 0x0000000000007941 */ /* 0x000fea0003800200 */
.L_x_25758:
[----:B0-----:R-:W0:Y:S02]  /*2440*/  LDC.64 R6, c[0x0][0x380] ;  /* 0x0000e000ff067b82 */ /* 0x001e240000000a00 */
[----:B0-----:R-:W-:-:S04]  /*2450*/  LEA R3, R6, R3, 0x2 ;  /* 0x0000000306037211 */ /* 0x001fc800078e10ff */
[----:B------:R-:W-:-:S13]  /*2460*/  ISETP.GE.AND P0, PT, R3, R7, PT ;  /* 0x000000070300720c */ /* 0x000fda0003f06270 */
[----:B------:R-:W-:Y:S05]  /*2470*/  @!P0 BRA `(.L_x_25760) ;  /* 0xffffffe4005c8947 */ /* 0x000fea000383ffff */
[----:B------:R-:W-:Y:S05]  /*2480*/  EXIT ;  /* 0x000000000000794d */ /* 0x000fea0003800000 */
.L_x_25747:
        /* <DEDUP_REMOVED lines=8> */
.L_x_25762:
[----:B------:R-:W-:Y:S05]  /*2510*/  BSYNC B0 ;  /* 0x0000000000007941 */ /* 0x000fea0003800000 */
.L_x_25761:
        /* <DEDUP_REMOVED lines=9> */
.L_x_25763:
[----:B------:R-:W-:Y:S01]  /*25b0*/  HFMA2 R116, -RZ, RZ, 0, 2.384185791015625e-07 ;  /* 0x00000004ff747431 */ /* 0x000fe200000001ff */
[----:B------:R-:W-:-:S05]  /*25c0*/  MOV R7, R115 ;  /* 0x0000007300077202 */ /* 0x000fca0000000f00 */
[----:B------:R-:W-:-:S05]  /*25d0*/  FADD.FTZ R111, R110, R7 ;  /* 0x000000076e6f7221 */ /* 0x000fca0000010000 */
[----:B------:R-:W-:-:S07]  /*25e0*/  MOV R117, R111 ;  /* 0x0000006f00757202 */ /* 0x000fce0000000f00 */
[----:B------:R-:W-:Y:S05]  /*25f0*/  WARPSYNC.COLLECTIVE R114, `(.L_x_25764) ;  /* 0x0000000072087348 */ /* 0x000fea0003c00000 */
[----:B------:R0:W1:Y:S02]  /*2600*/  SHFL.BFLY P6, R115, R117, R116, R119 ;  /* 0x0c00007475737389 */ /* 0x00006400000c0077 */
[----:B01----:R-:W-:Y:S05]  /*2610*/  ENDCOLLECTIVE ;  /* 0x000000000000791b */ /* 0x003fea0003800000 */
.L_x_25764:
[----:B------:R-:W-:Y:S01]  /*2620*/  HFMA2 R116, -RZ, RZ, 0, 4.76837158203125e-07 ;  /* 0x00000008ff747431 */ /* 0x000fe200000001ff */
[----:B------:R-:W-:-:S05]  /*2630*/  MOV R6, R115 ;  /* 0x0000007300067202 */ /* 0x000fca0000000f00 */
[----:B------:R-:W-:-:S05]  /*2640*/  FADD.FTZ R112, R111, R6 ;  /* 0x000000066f707221 */ /* 0x000fca0000010000 */
[----:B------:R-:W-:-:S07]  /*2650*/  MOV R117, R112 ;  /* 0x0000007000757202 */ /* 0x000fce0000000f00 */
[----:B------:R-:W-:Y:S05]  /*2660*/  WARPSYNC.COLLECTIVE R114, `(.L_x_25765) ;  /* 0x0000000072087348 */ /* 0x000fea0003c00000 */
[----:B------:R0:W1:Y:S02]  /*2670*/  SHFL.BFLY P6, R115, R117, R116, R119 ;  /* 0x0c00007475737389 */ /* 0x00006400000c0077 */
[----:B01----:R-:W-:Y:S05]  /*2680*/  ENDCOLLECTIVE ;  /* 0x000000000000791b */ /* 0x003fea0003800000 */
.L_x_25765:
        /* <DEDUP_REMOVED lines=8> */
.L_x_25766:
        /* <DEDUP_REMOVED lines=58> */
.L_x_25767:
[----:B------:R-:W-:Y:S01]  /*2ab0*/  HFMA2 R116, -RZ, RZ, 0, 1.1920928955078125e-07 ;  /* 0x00000002ff747431 */ /* 0x000fe200000001ff */
[----:B------:R-:W-:-:S05]  /*2ac0*/  MOV R109, R115 ;  /* 0x00000073006d7202 */ /* 0x000fca0000000f00 */
[----:B------:R-:W-:-:S05]  /*2ad0*/  FADD.FTZ R109, R6, R109 ;  /* 0x0000006d066d7221 */ /* 0x000fca0000010000 */
[----:B------:R-:W-:-:S07]  /*2ae0*/  MOV R117, R109 ;  /* 0x0000006d00757202 */ /* 0x000fce0000000f00 */
[----:B------:R-:W-:Y:S05]  /*2af0*/  WARPSYNC.COLLECTIVE R114, `(.L_x_25768) ;  /* 0x0000000072087348 */ /* 0x000fea0003c00000 */
[----:B------:R0:W1:Y:S02]  /*2b00*/  SHFL.BFLY P6, R115, R117, R116, R119 ;  /* 0x0c00007475737389 */ /* 0x00006400000c0077 */
[----:B01----:R-:W-:Y:S05]  /*2b10*/  ENDCOLLECTIVE ;  /* 0x000000000000791b */ /* 0x003fea0003800000 */
.L_x_25768:
[----:B------:R-:W-:Y:S01]  /*2b20*/  HFMA2 R116, -RZ, RZ, 0, 2.384185791015625e-07 ;  /* 0x00000004ff747431 */ /* 0x000fe200000001ff */
[----:B------:R-:W-:-:S05]  /*2b30*/  MOV R110, R115 ;  /* 0x00000073006e7202 */ /* 0x000fca0000000f00 */
[----:B------:R-:W-:-:S05]  /*2b40*/  FADD.FTZ R110, R109, R110 ;  /* 0x0000006e6d6e7221 */ /* 0x000fca0000010000 */
[----:B------:R-:W-:-:S07]  /*2b50*/  MOV R117, R110 ;  /* 0x0000006e00757202 */ /* 0x000fce0000000f00 */
[----:B------:R-:W-:Y:S05]  /*2b60*/  WARPSYNC.COLLECTIVE R114, `(.L_x_25769) ;  /* 0x0000000072087348 */ /* 0x000fea0003c00000 */
[----:B------:R0:W1:Y:S02]  /*2b70*/  SHFL.BFLY P6, R115, R117, R116, R119 ;  /* 0x0c00007475737389 */ /* 0x00006400000c0077 */
[----:B01----:R-:W-:Y:S05]  /*2b80*/  ENDCOLLECTIVE ;  /* 0x000000000000791b */ /* 0x003fea0003800000 */
.L_x_25769:
[----:B------:R-:W-:Y:S01]  /*2b90*/  HFMA2 R116, -RZ, RZ, 0, 4.76837158203125e-07 ;  /* 0x00000008ff747431 */ /* 0x000fe200000001ff */
[----:B------:R-:W-:-:S05]  /*2ba0*/  MOV R111, R115 ;  /* 0x00000073006f7202 */ /* 0x000fca0000000f00 */
[----:B------:R-:W-:-:S05]  /*2bb0*/  FADD.FTZ R111, R110, R111 ;  /* 0x0000006f6e6f7221 */ /* 0x000fca0000010000 */
[----:B------:R-:W-:-:S07]  /*2bc0*/  MOV R117, R111 ;  /* 0x0000006f00757202 */ /* 0x000fce0000000f00 */
[----:B------:R-:W-:Y:S05]  /*2bd0*/  WARPSYNC.COLLECTIVE R114, `(.L_x_25770) ;  /* 0x0000000072087348 */ /* 0x000fea0003c00000 */
[----:B------:R0:W1:Y:S02]  /*2be0*/  SHFL.BFLY P6, R115, R117, R116, R119 ;  /* 0x0c00007475737389 */ /* 0x00006400000c0077 */
[----:B01----:R-:W-:Y:S05]  /*2bf0*/  ENDCOLLECTIVE ;  /* 0x000000000000791b */ /* 0x003fea0003800000 */
.L_x_25770:
[----:B------:R-:W-:Y:S01]  /*2c00*/  HFMA2 R116, -RZ, RZ, 0, 9.5367431640625e-07 ;  /* 0x00000010ff747431 */ /* 0x000fe200000001ff */
[----:B------:R-:W-:-:S05]  /*2c10*/  MOV R112, R115 ;  /* 0x0000007300707202 */ /* 0x000fca0000000f00 */
[----:B------:R-:W-:-:S05]  /*2c20*/  FADD.FTZ R112, R111, R112 ;  /* 0x000000706f707221 */ /* 0x000fca0000010000 */
[----:B------:R-:W-:-:S07]  /*2c30*/  MOV R117, R112 ;  /* 0x0000007000757202 */ /* 0x000fce0000000f00 */
[----:B------:R-:W-:Y:S05]  /*2c40*/  WARPSYNC.COLLECTIVE R114, `(.L_x_25771) ;  /* 0x0000000072087348 */ /* 0x000fea0003c00000 */
[----:B------:R0:W1:Y:S02]  /*2c50*/  SHFL.BFLY P6, R115, R117, R116, R119 ;  /* 0x0c00007475737389 */ /* 0x00006400000c0077 */
[----:B01----:R-:W-:Y:S05]  /*2c60*/  ENDCOLLECTIVE ;  /* 0x000000000000791b */ /* 0x003fea0003800000 */
.L_x_25771:
[----:B------:R-:W-:Y:S01]  /*2c70*/  MOV R113, R115 ;  /* 0x0000007300717202 */ /* 0x000fe20000000f00 */
[----:B------:R-:W-:Y:S06]  /*2c80*/  BRA `(.L_x_25772) ;  /* 0xffffffec00dc7947 */ /* 0x000fec000383ffff */
.L_x_25773:
        /* <DEDUP_REMOVED lines=15> */
.L_x_28850:


//--------------------- .text._ZN10layer_norm13ln_fwd_kernelINS_13Kernel_traitsIfffffjLj768ELj1ELj4ELj1ELj16ENS_18Kernel_traits_baseILj768EfffffjLj128EEEEELb0ELb1ELb0ELb1EEEvNS_9FwdParamsE --------------------------
	.section	.text._ZN10layer_norm13ln_fwd_kernelINS_13Kernel_traitsIfffffjLj768ELj1ELj4ELj1ELj16ENS_18Kernel_traits_baseILj768EfffffjLj128EEEEELb0ELb1ELb0ELb1EEEvNS_9FwdParamsE,"ax",@progbits
	.align	128
        .global         _ZN10layer_norm13ln_fwd_kernelINS_13Kernel_traitsIfffffjLj768ELj1ELj4ELj1ELj16ENS_18Kernel_traits_baseILj768EfffffjLj128EEEEELb0ELb1ELb0ELb1EEEvNS_9FwdParamsE
        .type           _ZN10layer_norm13ln_fwd_kernelINS_13Kernel_traitsIfffffjLj768ELj1ELj4ELj1ELj16ENS_18Kernel_traits_baseILj768EfffffjLj128EEEEELb0ELb1ELb0ELb1EEEvNS_9FwdParamsE,@function
        .size           _ZN10layer_norm13ln_fwd_kernelINS_13Kernel_traitsIfffffjLj768ELj1ELj4ELj1ELj16ENS_18Kernel_traits_baseILj768EfffffjLj128EEEEELb0ELb1ELb0ELb1EEEvNS_9FwdParamsE,(.L_x_28851 - _ZN10layer_norm13ln_fwd_kernelINS_13Kernel_traitsIfffffjLj768ELj1ELj4ELj1ELj16ENS_18Kernel_traits_baseILj768EfffffjLj128EEEEELb0ELb1ELb0ELb1EEEvNS_9FwdParamsE)
        .other          _ZN10layer_norm13ln_fwd_kernelINS_13Kernel_traitsIfffffjLj768ELj1ELj4ELj1ELj16ENS_18Kernel_traits_baseILj768EfffffjLj128EEEEELb0ELb1ELb0ELb1EEEvNS_9FwdParamsE,@"STO_CUDA_ENTRY STV_DEFAULT"
_ZN10layer_norm13ln_fwd_kernelINS_13Kernel_traitsIfffffjLj768ELj1ELj4ELj1ELj16ENS_18Kernel_traits_baseILj768EfffffjLj128EEEEELb0ELb1ELb0ELb1EEEvNS_9FwdParamsE:
.text._ZN10layer_norm13ln_fwd_kernelINS_13Kernel_traitsIfffffjLj768ELj1ELj4ELj1ELj16ENS_18Kernel_traits_baseILj768EfffffjLj128EEEEELb0ELb1ELb0ELb1EEEvNS_9FwdParamsE:
        /* <DEDUP_REMOVED lines=37> */
.L_x_25774:
        /* <DEDUP_REMOVED lines=28> */
.L_x_25775:
        /* <DEDUP_REMOVED lines=13> */
.L_x_25778:
[----:B-1----:R-:W1:Y:S01]  /*04e0*/  LDC.64 R104, c[0x0][0x390] ;  /* 0x0000e400ff687b82 */ /* 0x002e620000000a00 */
[----:B------:R-:W-:-:S05]  /*04f0*/  IMAD R0, R5, UR9, RZ ;  /* 0x0000000905007c24 */ /* 0x000fca000f8e02ff */
[----:B0-----:R-:W-:Y:S02]  /*0500*/  SHF.R.S32.HI R3, RZ, 0x1f, R0 ;  /* 0x0000001fff037819 */ /* 0x001fe40000011400 */
[----:B------:R-:W0:Y:S02]  /*0510*/  LDC.64 R88, c[0x0][0x3e0] ;  /* 0x0000f800ff587b82 */ /* 0x000e240000000a00 */
[----:B------:R-:W-:-:S04]  /*0520*/  LEA.HI R3, R3, R0, RZ, 0x2 ;  /* 0x0000000003037211 */ /* 0x000fc800078f10ff */
[----:B------:R-:W-:Y:S02]  /*0530*/  LEA.HI.SX32 R112, R3, R6, 0x1e ;  /* 0x0000000603707211 */ /* 0x000fe400078ff2ff */
[----:B------:R-:W2:Y:S03]  /*0540*/  @P0 LDC.64 R90, c[0x0][0x3a0] ;  /* 0x0000e800ff5a0b82 */ /* 0x000ea60000000a00 */
[----:B-1----:R-:W-:-:S05]  /*0550*/  IMAD.WIDE.U32 R86, R112, 0x10, R104 ;  /* 0x0000001070567825 */ /* 0x002fca00078e0068 */
[----:B------:R-:W1:Y:S01]  /*0560*/  LDC.64 R2, c[0x0][0x3a8] ;  /* 0x0000ea00ff027b82 */ /* 0x000e620000000a00 */
[----:B------:R-:W3:Y:S01]  /*0570*/  LDG.E.128 R84, desc[UR6][R86.64] ;  /* 0x0000000656547981 */ /* 0x000ee2000c1e1d00 */
[----:B0-----:R-:W-:-:S06]  /*0580*/  IMAD.WIDE R88, R5, 0x4, R88 ;  /* 0x0000000405587825 */ /* 0x001fcc00078e0258 */
[----:B------:R-:W0:Y:S01]  /*0590*/  @P0 LDC.64 R96, c[0x0][0x3a0] ;  /* 0x0000e800ff600b82 */ /* 0x000e220000000a00 */
[----:B------:R-:W3:Y:S01]  /*05a0*/  LDG.E R0, desc[UR6][R88.64] ;  /* 0x0000000658007981 */ /* 0x000ee2000c1e1900 */
[----:B--2---:R-:W-:-:S06]  /*05b0*/  @P0 IMAD.WIDE.U32 R90, R112, 0x10, R90 ;  /* 0x00000010705a0825 */ /* 0x004fcc00078e005a */
[----:B------:R-:W2:Y:S01]  /*05c0*/  @P0 LDC.64 R100, c[0x0][0x3a0] ;  /* 0x0000e800ff640b82 */ /* 0x000ea20000000a00 */
[----:B------:R-:W4:Y:S01]  /*05d0*/  @P0 LDG.E.128 R80, desc[UR6][R90.64] ;  /* 0x000000065a500981 */ /* 0x000f22000c1e1d00 */
[----:B------:R-:W-:-:S06]  /*05e0*/  IADD3 R111, PT, PT, R112, 0x20, RZ ;  /* 0x00000020706f7810 */ /* 0x000fcc0007ffe0ff */
[----:B------:R-:W2:Y:S01]  /*05f0*/  @P0 LDC.64 R114, c[0x0][0x3a0] ;  /* 0x0000e800ff720b82 */ /* 0x000ea20000000a00 */
[----:B------:R-:W-:-:S04]  /*0600*/  IMAD.WIDE.U32 R94, R111, 0x10, R104 ;  /* 0x000000106f5e7825 */ /* 0x000fc800078e0068 */
[----:B0-----:R-:W-:-:S04]  /*0610*/  @P0 IMAD.WIDE.U32 R96, R111, 0x10, R96 ;  /* 0x000000106f600825 */ /* 0x001fc800078e0060 */
[C---:B---3--:R-:W-:Y:S01]  /*0620*/  FMUL.FTZ R93, R0.reuse, R86 ;  /* 0x00000056005d7220 */ /* 0x048fe20000410000 */
[C---:B------:R-:W-:Y:S01]  /*0630*/  FMUL.FTZ R92, R0.reuse, R87 ;  /* 0x00000057005c7220 */ /* 0x040fe20000410000 */
[C---:B------:R-:W-:Y:S01]  /*0640*/  FMUL.FTZ R7, R0.reuse, R84 ;  /* 0x0000005400077220 */ /* 0x040fe20000410000 */
[----:B------:R-:W-:Y:S01]  /*0650*/  FMUL.FTZ R4, R0, R85 ;  /* 0x0000005500047220 */ /* 0x000fe20000410000 */
[----:B----45:R-:W-:Y:S01]  /*0660*/  @P0 FFMA.FTZ R86, R93, R30, R82 ;  /* 0x0000001e5d560223 */ /* 0x030fe20000010052 */
[----:B------:R-:W-:Y:S01]  /*0670*/  @P0 FFMA.FTZ R87, R92, R31, R83 ;  /* 0x0000001f5c570223 */ /* 0x000fe20000010053 */
[----:B------:R-:W-:Y:S01]  /*0680*/  @P0 FFMA.FTZ R84, R7, R28, R80 ;  /* 0x0000001c07540223 */ /* 0x000fe20000010050 */
[----:B------:R-:W-:Y:S01]  /*0690*/  @P0 FFMA.FTZ R85, R4, R29, R81 ;  /* 0x0000001d04550223 */ /* 0x000fe20000010051 */
[----:B------:R-:W-:Y:S01]  /*06a0*/  @!P0 FMUL.FTZ R86, R93, R30 ;  /* 0x0000001e5d568220 */ /* 0x000fe20000410000 */
[----:B------:R-:W-:Y:S01]  /*06b0*/  @!P0 FMUL.FTZ R87, R92, R31 ;  /* 0x0000001f5c578220 */ /* 0x000fe20000410000 */
[----:B------:R-:W-:Y:S01]  /*06c0*/  @!P0 FMUL.FTZ R84, R7, R28 ;  /* 0x0000001c07548220 */ /* 0x000fe20000410000 */
[----:B------:R-:W-:Y:S01]  /*06d0*/  @!P0 FMUL.FTZ R85, R4, R29 ;  /* 0x0000001d04558220 */ /* 0x000fe20000410000 */
[----:B-1----:R-:W-:-:S05]  /*06e0*/  IMAD.WIDE.U32 R92, R112, 0x10, R2 ;  /* 0x00000010705c7825 */ /* 0x002fca00078e0002 */
[----:B------:R0:W-:Y:S04]  /*06f0*/  STG.E.128 desc[UR6][R92.64], R84 ;  /* 0x000000545c007986 */ /* 0x0001e8000c101d06 */
[----:B------:R-:W3:Y:S04]  /*0700*/  LDG.E.128 R88, desc[UR6][R94.64] ;  /* 0x000000065e587981 */ /* 0x000ee8000c1e1d00 */
[----:B------:R1:W4:Y:S01]  /*0710*/  @P0 LDG.E.128 R80, desc[UR6][R96.64] ;  /* 0x0000000660500981 */ /* 0x000322000c1e1d00 */
[----:B------:R-:W-:Y:S01]  /*0720*/  IADD3 R108, PT, PT, R112, 0x40, RZ ;  /* 0x00000040706c7810 */ /* 0x000fe20007ffe0ff */
[----:B-1----:R-:W-:-:S04]  /*0730*/  IMAD.WIDE.U32 R96, R111, 0x10, R2 ;  /* 0x000000106f607825 */ /* 0x002fc800078e0002 */
[----:B--2---:R-:W-:-:S04]  /*0740*/  @P0 IMAD.WIDE.U32 R100, R108, 0x10, R100 ;  /* 0x000000106c640825 */ /* 0x004fc800078e0064 */
[C---:B---3--:R-:W-:Y:S01]  /*0750*/  FMUL.FTZ R7, R0.reuse, R88 ;  /* 0x0000005800077220 */ /* 0x048fe20000410000 */
[C---:B------:R-:W-:Y:S01]  /*0760*/  FMUL.FTZ R4, R0.reuse, R89 ;  /* 0x0000005900047220 */ /* 0x040fe20000410000 */
[C---:B------:R-:W-:Y:S01]  /*0770*/  FMUL.FTZ R99, R0.reuse, R90 ;  /* 0x0000005a00637220 */ /* 0x040fe20000410000 */
[----:B------:R-:W-:Y:S01]  /*0780*/  FMUL.FTZ R98, R0, R91 ;  /* 0x0000005b00627220 */ /* 0x000fe20000410000 */
[----:B----4-:R-:W-:Y:S01]  /*0790*/  @P0 FFMA.FTZ R88, R7, R24, R80 ;  /* 0x0000001807580223 */ /* 0x010fe20000010050 */
[----:B------:R-:W-:Y:S01]  /*07a0*/  @P0 FFMA.FTZ R89, R4, R25, R81 ;  /* 0x0000001904590223 */ /* 0x000fe20000010051 */
[----:B------:R-:W-:Y:S01]  /*07b0*/  @P0 FFMA.FTZ R90, R99, R26, R82 ;  /* 0x0000001a635a0223 */ /* 0x000fe20000010052 */
[----:B------:R-:W-:Y:S01]  /*07c0*/  @P0 FFMA.FTZ R91, R98, R27, R83 ;  /* 0x0000001b625b0223 */ /* 0x000fe20000010053 */
[----:B------:R-:W-:Y:S01]  /*07d0*/  @!P0 FMUL.FTZ R88, R7, R24 ;  /* 0x0000001807588220 */ /* 0x000fe20000410000 */
[----:B------:R-:W-:Y:S01]  /*07e0*/  @!P0 FMUL.FTZ R89, R4, R25 ;  /* 0x0000001904598220 */ /* 0x000fe20000410000 */
[----:B------:R-:W-:Y:S01]  /*07f0*/  @!P0 FMUL.FTZ R90, R99, R26 ;  /* 0x0000001a635a8220 */ /* 0x000fe20000410000 */
[----:B------:R-:W-:Y:S01]  /*0800*/  @!P0 FMUL.FTZ R91, R98, R27 ;  /* 0x0000001b625b8220 */ /* 0x000fe20000410000 */
[----:B------:R-:W-:-:S04]  /*0810*/  IMAD.WIDE.U32 R98, R108, 0x10, R104 ;  /* 0x000000106c627825 */ /* 0x000fc800078e0068 */
[----:B------:R1:W-:Y:S04]  /*0820*/  STG.E.128 desc[UR6][R96.64], R88 ;  /* 0x0000005860007986 */ /* 0x0003e8000c101d06 */
[----:B0-----:R-:W2:Y:S04]  /*0830*/  LDG.E.128 R92, desc[UR6][R98.64] ;  /* 0x00000006625c7981 */ /* 0x001ea8000c1e1d00 */
[----:B------:R0:W3:Y:S01]  /*0840*/  @P0 LDG.E.128 R80, desc[UR6][R100.64] ;  /* 0x0000000664500981 */ /* 0x0000e2000c1e1d00 */
[----:B------:R-:W-:-:S05]  /*0850*/  IADD3 R110, PT, PT, R112, 0x60, RZ ;  /* 0x00000060706e7810 */ /* 0x000fca0007ffe0ff */
[----:B------:R-:W-:-:S04]  /*0860*/  IMAD.WIDE.U32 R106, R110, 0x10, R104 ;  /* 0x000000106e6a7825 */ /* 0x000fc800078e0068 */
[----:B------:R-:W-:Y:S01]  /*0870*/  @P0 IMAD.WIDE.U32 R114, R110, 0x10, R114 ;  /* 0x000000106e720825 */ /* 0x000fe200078e0072 */
[----:B0-----:R-:W0:Y:S03]  /*0880*/  @P0 LDC.64 R100, c[0x0][0x3a0] ;  /* 0x0000e800ff640b82 */ /* 0x001e260000000a00 */
[C---:B--2---:R-:W-:Y:S01]  /*0890*/  FMUL.FTZ R103, R0.reuse, R94 ;  /* 0x0000005e00677220 */ /* 0x044fe20000410000 */
[C---:B------:R-:W-:Y:S01]  /*08a0*/  FMUL.FTZ R102, R0.reuse, R95 ;  /* 0x0000005f00667220 */ /* 0x040fe20000410000 */
[C---:B------:R-:W-:Y:S01]  /*08b0*/  FMUL.FTZ R7, R0.reuse, R92 ;  /* 0x0000005c00077220 */ /* 0x040fe20000410000 */
        /* <DEDUP_REMOVED lines=9> */
[----:B------:R-:W-:-:S05]  /*0950*/  IMAD.WIDE.U32 R102, R108, 0x10, R2 ;  /* 0x000000106c667825 */ /* 0x000fca00078e0002 */
[----:B------:R2:W-:Y:S04]  /*0960*/  STG.E.128 desc[UR6][R102.64], R92 ;  /* 0x0000005c66007986 */ /* 0x0005e8000c101d06 */
[----:B-1----:R1:W3:Y:S04]  /*0970*/  LDG.E.128 R96, desc[UR6][R106.64] ;  /* 0x000000066a607981 */ /* 0x0022e8000c1e1d00 */
[----:B------:R4:W3:Y:S01]  /*0980*/  @P0 LDG.E.128 R80, desc[UR6][R114.64] ;  /* 0x0000000672500981 */ /* 0x0008e2000c1e1d00 */
[----:B------:R-:W-:Y:S01]  /*0990*/  IADD3 R109, PT, PT, R112, 0x80, RZ ;  /* 0x00000080706d7810 */ /* 0x000fe20007ffe0ff */
[----:B-1----:R-:W1:Y:S01]  /*09a0*/  @P0 LDC.64 R106, c[0x0][0x3a0] ;  /* 0x0000e800ff6a0b82 */ /* 0x002e620000000a00 */
[----:B----4-:R-:W-:-:S04]  /*09b0*/  IMAD.WIDE.U32 R114, R110, 0x10, R2 ;  /* 0x000000106e727825 */ /* 0x010fc800078e0002 */
[----:B--2---:R-:W-:-:S04]  /*09c0*/  IMAD.WIDE.U32 R102, R109, 0x10, R104 ;  /* 0x000000106d667825 */ /* 0x004fc800078e0068 */
[C---:B---3--:R-:W-:Y:S01]  /*09d0*/  FMUL.FTZ R7, R0.reuse, R96 ;  /* 0x0000006000077220 */ /* 0x048fe20000410000 */
[C---:B------:R-:W-:Y:S01]  /*09e0*/  FMUL.FTZ R4, R0.reuse, R97 ;  /* 0x0000006100047220 */ /* 0x040fe20000410000 */
[C---:B------:R-:W-:Y:S01]  /*09f0*/  FMUL.FTZ R113, R0.reuse, R98 ;  /* 0x0000006200717220 */ /* 0x040fe20000410000 */
[----:B------:R-:W-:Y:S01]  /*0a00*/  FMUL.FTZ R116, R0, R99 ;  /* 0x0000006300747220 */ /* 0x000fe20000410000 */
[----:B------:R-:W-:Y:S01]  /*0a10*/  @P0 FFMA.FTZ R96, R7, R16, R80 ;  /* 0x0000001007600223 */ /* 0x000fe20000010050 */
[----:B------:R-:W-:Y:S01]  /*0a20*/  @P0 FFMA.FTZ R97, R4, R17, R81 ;  /* 0x0000001104610223 */ /* 0x000fe20000010051 */
[----:B------:R-:W-:Y:S01]  /*0a30*/  @P0 FFMA.FTZ R98, R113, R18, R82 ;  /* 0x0000001271620223 */ /* 0x000fe20000010052 */
[----:B------:R-:W-:Y:S01]  /*0a40*/  @P0 FFMA.FTZ R99, R116, R19, R83 ;  /* 0x0000001374630223 */ /* 0x000fe20000010053 */
[----:B------:R-:W-:Y:S01]  /*0a50*/  @!P0 FMUL.FTZ R96, R7, R16 ;  /* 0x0000001007608220 */ /* 0x000fe20000410000 */
[----:B------:R-:W-:Y:S01]  /*0a60*/  @!P0 FMUL.FTZ R97, R4, R17 ;  /* 0x0000001104618220 */ /* 0x000fe20000410000 */
[----:B------:R-:W-:Y:S01]  /*0a70*/  @!P0 FMUL.FTZ R98, R113, R18 ;  /* 0x0000001271628220 */ /* 0x000fe20000410000 */
[----:B------:R-:W-:Y:S01]  /*0a80*/  @!P0 FMUL.FTZ R99, R116, R19 ;  /* 0x0000001374638220 */ /* 0x000fe20000410000 */
[----:B0-----:R-:W-:-:S04]  /*0a90*/  @P0 IMAD.WIDE.U32 R116, R109, 0x10, R100 ;  /* 0x000000106d740825 */ /* 0x001fc800078e0064 */
[----:B------:R0:W-:Y:S04]  /*0aa0*/  STG.E.128 desc[UR6][R114.64], R96 ;  /* 0x0000006072007986 */ /* 0x0001e8000c101d06 */
[----:B------:R-:W2:Y:S04]  /*0ab0*/  LDG.E.128 R100, desc[UR6][R102.64] ;  /* 0x0000000666647981 */ /* 0x000ea8000c1e1d00 */
[----:B------:R1:W3:Y:S01]  /*0ac0*/  @P0 LDG.E.128 R80, desc[UR6][R116.64] ;  /* 0x0000000674500981 */ /* 0x0002e2000c1e1d00 */
[----:B------:R-:W-:-:S05]  /*0ad0*/  IADD3 R113, PT, PT, R112, 0xa0, RZ ;  /* 0x000000a070717810 */ /* 0x000fca0007ffe0ff */
[----:B------:R-:W-:-:S04]  /*0ae0*/  IMAD.WIDE.U32 R104, R113, 0x10, R104 ;  /* 0x0000001071687825 */ /* 0x000fc800078e0068 */
[----:B0-----:R-:W-:-:S04]  /*0af0*/  IMAD.WIDE.U32 R114, R109, 0x10, R2 ;  /* 0x000000106d727825 */ /* 0x001fc800078e0002 */
[----:B-1----:R-:W-:-:S04]  /*0b00*/  @P0 IMAD.WIDE.U32 R116, R113, 0x10, R106 ;  /* 0x0000001071740825 */ /* 0x002fc800078e006a */
        /* <DEDUP_REMOVED lines=12> */
[----:B------:R0:W-:Y:S04]  /*0bd0*/  STG.E.128 desc[UR6][R114.64], R100 ;  /* 0x0000006472007986 */ /* 0x0001e8000c101d06 */
[----:B------:R-:W0:Y:S04]  /*0be0*/  LDG.E.128 R104, desc[UR6][R104.64] ;  /* 0x0000000668687981 */ /* 0x000e28000c1e1d00 */
[----:B------:R1:W2:Y:S01]  /*0bf0*/  @P0 LDG.E.128 R80, desc[UR6][R116.64] ;  /* 0x0000000674500981 */ /* 0x0002a2000c1e1d00 */
[----:B------:R-:W-:-:S04]  /*0c00*/  FADD.FTZ R4, RZ, R84 ;  /* 0x00000054ff047221 */ /* 0x000fc80000010000 */
        /* <DEDUP_REMOVED lines=12> */
[----:B-1----:R-:W-:Y:S01]  /*0cd0*/  FADD.FTZ R117, R4, R97 ;  /* 0x0000006104757221 */ /* 0x002fe20000010000 */
[----:B------:R-:W-:Y:S01]  /*0ce0*/  IMAD.WIDE.U32 R2, R113, 0x10, R2 ;  /* 0x0000001071027825 */ /* 0x000fe200078e0002 */
[----:B------:R-:W-:Y:S01]  /*0cf0*/  UMOV UR4, 0xffffffff ;  /* 0xffffffff00047882 */ /* 0x000fe20000000000 */
[----:B------:R-:W-:Y:S02]  /*0d00*/  ISETP.NE.AND P2, PT, R6, RZ, PT ;  /* 0x000000ff0600720c */ /* 0x000fe40003f45270 */
[C---:B0-----:R-:W-:Y:S01]  /*0d10*/  FMUL.FTZ R115, R0.reuse, R106 ;  /* 0x0000006a00737220 */ /* 0x041fe20000410000 */
[----:B------:R-:W-:Y:S01]  /*0d20*/  FADD.FTZ R106, R117, R98 ;  /* 0x00000062756a7221 */ /* 0x000fe20000010000 */
[C---:B------:R-:W-:Y:S01]  /*0d30*/  FMUL.FTZ R7, R0.reuse, R104 ;  /* 0x0000006800077220 */ /* 0x040fe20000410000 */
[C---:B------:R-:W-:Y:S01]  /*0d40*/  FMUL.FTZ R4, R0.reuse, R105 ;  /* 0x0000006900047220 */ /* 0x040fe20000410000 */
[----:B------:R-:W-:Y:S01]  /*0d50*/  FMUL.FTZ R0, R0, R107 ;  /* 0x0000006b00007220 */ /* 0x000fe20000410000 */
[----:B------:R-:W-:-:S02]  /*0d60*/  FADD.FTZ R107, R106, R99 ;  /* 0x000000636a6b7221 */ /* 0x000fc40000010000 */
[CC--:B--2---:R-:W-:Y:S01]  /*0d70*/  @P0 FFMA.FTZ R105, R4.reuse, R9.reuse, R81 ;  /* 0x0000000904690223 */ /* 0x0c4fe20000010051 */
[----:B------:R-:W-:Y:S01]  /*0d80*/  @!P0 FMUL.FTZ R105, R4, R9 ;  /* 0x0000000904698220 */ /* 0x000fe20000410000 */
[----:B------:R-:W-:Y:S01]  /*0d90*/  FADD.FTZ R4, R107, R100 ;  /* 0x000000646b047221 */ /* 0x000fe20000010000 */
[----:B------:R-:W-:Y:S01]  /*0da0*/  @P0 FFMA.FTZ R104, R7, R8, R80 ;  /* 0x0000000807680223 */ /* 0x000fe20000010050 */
[----:B------:R-:W-:Y:S01]  /*0db0*/  @P0 FFMA.FTZ R106, R115, R10, R82 ;  /* 0x0000000a736a0223 */ /* 0x000fe20000010052 */
[CC--:B------:R-:W-:Y:S01]  /*0dc0*/  @P0 FFMA.FTZ R107, R0.reuse, R11.reuse, R83 ;  /* 0x0000000b006b0223 */ /* 0x0c0fe20000010053 */
        /* <DEDUP_REMOVED lines=81> */
.L_x_25792:
[----:B------:R-:W2:Y:S01]  /*12e0*/  @!P2 LDC.64 R2, c[0x0][0x3c0] ;  /* 0x0000f000ff02ab82 */ /* 0x000ea20000000a00 */
[----:B-1----:R-:W-:Y:S01]  /*12f0*/  FADD.FTZ R7, R119, R7 ;  /* 0x0000000777077221 */ /* 0x002fe20000010000 */
[----:B------:R-:W-:Y:S01]  /*1300*/  FMUL.FTZ R0, R118, R118 ;  /* 0x0000007676007220 */ /* 0x000fe20000410000 */
[----:B------:R-:W-:Y:S02]  /*1310*/  ISETP.NE.AND P1, PT, RZ, UR8, PT ;  /* 0x00000008ff007c0c */ /* 0x000fe4000bf25270 */
[----:B------:R-:W-:Y:S02]  /*1320*/  FFMA.FTZ R114, R7, R114, UR10 ;  /* 0x0000000a07727e23 */ /* 0x000fe40008010072 */
[----:B------:R-:W-:Y:S01]  /*1330*/  FSEL R7, R0, RZ, P1 ;  /* 0x000000ff00077208 */ /* 0x000fe20000800000 */
[----:B------:R-:W1:Y:S01]  /*1340*/  @!P2 LDC.64 R116, c[0x0][0x3c8] ;  /* 0x0000f200ff74ab82 */ /* 0x000e620000000a00 */
[----:B------:R-:W-:-:S03]  /*1350*/  FSEL R0, R118, RZ, !P1 ;  /* 0x000000ff76007208 */ /* 0x000fc60004800000 */
[----:B------:R-:W-:Y:S02]  /*1360*/  FADD.FTZ R7, R114, R7 ;  /* 0x0000000772077221 */ /* 0x000fe40000010000 */
        /* <DEDUP_REMOVED lines=8> */
[C---:B------:R-:W-:Y:S01]  /*13f0*/  FADD.FTZ R91, -R0.reuse, R91 ;  /* 0x0000005b005b7221 */ /* 0x040fe20000010100 */
[----:B------:R-:W-:Y:S01]  /*1400*/  FADD.FTZ R92, -R0, R92 ;  /* 0x0000005c005c7221 */ /* 0x000fe20000010100 */
[----:B--2---:R-:W-:-:S04]  /*1410*/  @!P2 IMAD.WIDE R2, R5, 0x4, R2 ;  /* 0x000000040502a825 */ /* 0x004fc800078e0202 */
[C---:B------:R-:W-:Y:S01]  /*1420*/  FADD.FTZ R93, -R0.reuse, R93 ;  /* 0x0000005d005d7221 */ /* 0x040fe20000010100 */
[C---:B------:R-:W-:Y:S01]  /*1430*/  FADD.FTZ R94, -R0.reuse, R94 ;  /* 0x0000005e005e7221 */ /* 0x040fe20000010100 */
[C---:B------:R-:W-:Y:S01]  /*1440*/  FADD.FTZ R95, -R0.reuse, R95 ;  /* 0x0000005f005f7221 */ /* 0x040fe20000010100 */
[C---:B------:R-:W-:Y:S01]  /*1450*/  FADD.FTZ R96, -R0.reuse, R96 ;  /* 0x0000006000607221 */ /* 0x040fe20000010100 */
[----:B------:R2:W-:Y:S01]  /*1460*/  @!P2 STG.E desc[UR6][R2.64], R118 ;  /* 0x000000760200a986 */ /* 0x0005e2000c101906 */
[C---:B------:R-:W-:Y:S01]  /*1470*/  FADD.FTZ R97, -R0.reuse, R97 ;  /* 0x0000006100617221 */ /* 0x040fe20000010100 */
[C---:B------:R-:W-:Y:S01]  /*1480*/  FADD.FTZ R98, -R0.reuse, R98 ;  /* 0x0000006200627221 */ /* 0x040fe20000010100 */
[C---:B------:R-:W-:Y:S01]  /*1490*/  FADD.FTZ R99, -R0.reuse, R99 ;  /* 0x0000006300637221 */ /* 0x040fe20000010100 */
[C---:B------:R-:W-:Y:S01]  /*14a0*/  FADD.FTZ R100, -R0.reuse, R100 ;  /* 0x0000006400647221 */ /* 0x040fe20000010100 */
[C---:B------:R-:W-:Y:S01]  /*14b0*/  FADD.FTZ R101, -R0.reuse, R101 ;  /* 0x0000006500657221 */ /* 0x040fe20000010100 */
[C---:B------:R-:W-:Y:S01]  /*14c0*/  FADD.FTZ R102, -R0.reuse, R102 ;  /* 0x0000006600667221 */ /* 0x040fe20000010100 */
[----:B------:R-:W-:Y:S01]  /*14d0*/  FADD.FTZ R103, -R0, R103 ;  /* 0x0000006700677221 */ /* 0x000fe20000010100 */
[----:B-1----:R-:W-:-:S04]  /*14e0*/  @!P2 IMAD.WIDE R116, R5, 0x4, R116 ;  /* 0x000000040574a825 */ /* 0x002fc800078e0274 */
[C---:B------:R-:W-:Y:S01]  /*14f0*/  FADD.FTZ R104, -R0.reuse, R104 ;  /* 0x0000006800687221 */ /* 0x040fe20000010100 */
[C---:B------:R-:W-:Y:S01]  /*1500*/  FADD.FTZ R105, -R0.reuse, R105 ;  /* 0x0000006900697221 */ /* 0x040fe20000010100 */
[C---:B------:R-:W-:Y:S01]  /*1510*/  FADD.FTZ R106, -R0.reuse, R106 ;  /* 0x0000006a006a7221 */ /* 0x040fe20000010100 */
[----:B--2---:R-:W1:Y:S01]  /*1520*/  MUFU.RSQ R2, R7 ;  /* 0x0000000700027308 */ /* 0x004e620000001400 */
[----:B------:R-:W-:Y:S01]  /*1530*/  FADD.FTZ R0, -R0, R107 ;  /* 0x0000006b00007221 */ /* 0x000fe20000010100 */
[----:B-1----:R3:W-:Y:S01]  /*1540*/  @!P2 STG.E desc[UR6][R116.64], R2 ;  /* 0x000000027400a986 */ /* 0x0027e2000c101906 */
        /* <DEDUP_REMOVED lines=24> */
[----:B---3--:R-:W-:Y:S01]  /*16d0*/  IMAD.WIDE.U32 R116, R112, 0x10, R114 ;  /* 0x0000001070747825 */ /* 0x008fe200078e0072 */
[----:B------:R-:W1:Y:S03]  /*16e0*/  LDC.64 R2, c[0x0][0x380] ;  /* 0x0000e000ff027b82 */ /* 0x000e660000000a00 */
        /* <DEDUP_REMOVED lines=25> */
[----:B-1----:R-:W-:Y:S01]  /*1880*/  LEA R5, R2, R5, 0x2 ;  /* 0x0000000502057211 */ /* 0x002fe200078e10ff */
[----:B--2---:R-:W-:-:S03]  /*1890*/  IMAD.WIDE.U32 R84, R111, 0x10, R114 ;  /* 0x000000106f547825 */ /* 0x004fc600078e0072 */
[----:B------:R-:W-:Y:S01]  /*18a0*/  ISETP.GE.AND P1, PT, R5, R3, PT ;  /* 0x000000030500720c */ /* 0x000fe20003f26270 */
        /* <DEDUP_REMOVED lines=8> */
[----:B------:R1:W-:Y:S01]  /*1930*/  STG.E.128 desc[UR6][R114.64], R104 ;  /* 0x0000006872007986 */ /* 0x0003e2000c101d06 */
[----:B------:R-:W-:Y:S05]  /*1940*/  @!P1 BRA `(.L_x_25778) ;  /* 0xffffffe800e49947 */ /* 0x000fea000383ffff */
[----:B------:R-:W-:Y:S05]  /*1950*/  EXIT ;  /* 0x000000000000794d */ /* 0x000fea0003800000 */
.L_x_25776:
[----:B------:R-:W1:Y:S01]  /*1960*/  LDCU.64 UR4, c[0x0][0x3a0] ;  /* 0x00007400ff0477ac */ /* 0x000e620008000a00 */
[----:B------:R-:W2:Y:S01]  /*1970*/  LDCU UR9, c[0x0][0x388] ;  /* 0x00007100ff0977ac */ /* 0x000ea20008000800 */
[----:B------:R-:W3:Y:S01]  /*1980*/  LDCU UR10, c[0x0][0x448] ;  /* 0x00008900ff0a77ac */ /* 0x000ee20008000800 */
[----:B-1----:R-:W-:-:S04]  /*1990*/  ISETP.NE.U32.AND P0, PT, RZ, UR4, PT ;  /* 0x00000004ff007c0c */ /* 0x002fc8000bf05070 */
[----:B--23--:R-:W-:-:S13]  /*19a0*/  ISETP.NE.AND.EX P0, PT, RZ, UR5, PT, P0 ;  /* 0x00000005ff007c0c */ /* 0x00cfda000bf05300 */
.L_x_25780:
[----:B--2---:R-:W1:Y:S01]  /*19b0*/  @P0 LDC.64 R90, c[0x0][0x3a0] ;  /* 0x0000e800ff5a0b82 */ /* 0x004e620000000a00 */
[----:B------:R-:W-:-:S05]  /*19c0*/  IMAD R0, R5, UR9, RZ ;  /* 0x0000000905007c24 */ /* 0x000fca000f8e02ff */
[----:B0-----:R-:W-:Y:S02]  /*19d0*/  SHF.R.S32.HI R3, RZ, 0x1f, R0 ;  /* 0x0000001fff037819 */ /* 0x001fe40000011400 */
[----:B------:R-:W0:Y:S02]  /*19e0*/  LDC.64 R112, c[0x0][0x390] ;  /* 0x0000e400ff707b82 */ /* 0x000e240000000a00 */
[----:B------:R-:W-:-:S04]  /*19f0*/  LEA.HI R3, R3, R0, RZ, 0x2 ;  /* 0x0000000003037211 */ /* 0x000fc800078f10ff */
[----:B------:R-:W-:Y:S02]  /*1a00*/  LEA.HI.SX32 R111, R3, R6, 0x1e ;  /* 0x00000006036f7211 */ /* 0x000fe400078ff2ff */
[----:B------:R-:W2:Y:S03]  /*1a10*/  LDC.64 R2, c[0x0][0x3a8] ;  /* 0x0000ea00ff027b82 */ /* 0x000ea60000000a00 */
[----:B-1----:R-:W-:-:S05]  /*1a20*/  @P0 IMAD.WIDE.U32 R90, R111, 0x10, R90 ;  /* 0x000000106f5a0825 */ /* 0x002fca00078e005a */
[----:B------:R-:W1:Y:S01]  /*1a30*/  @P0 LDC.64 R96, c[0x0][0x3a0] ;  /* 0x0000e800ff600b82 */ /* 0x000e620000000a00 */
[----:B------:R-:W3:Y:S01]  /*1a40*/  @P0 LDG.E.128 R80, desc[UR6][R90.64] ;  /* 0x000000065a500981 */ /* 0x000ee2000c1e1d00 */
[----:B0-----:R-:W-:-:S06]  /*1a50*/  IMAD.WIDE.U32 R88, R111, 0x10, R112 ;  /* 0x000000106f587825 */ /* 0x001fcc00078e0070 */
[----:B------:R-:W0:Y:S01]  /*1a60*/  @P0 LDC.64 R102, c[0x0][0x3a0] ;  /* 0x0000e800ff660b82 */ /* 0x000e220000000a00 */
[----:B------:R-:W3:Y:S01]  /*1a70*/  LDG.E.128 R92, desc[UR6][R88.64] ;  /* 0x00000006585c7981 */ /* 0x000ee2000c1e1d00 */
[----:B------:R-:W-:-:S06]  /*1a80*/  IADD3 R110, PT, PT, R111, 0x20, RZ ;  /* 0x000000206f6e7810 */ /* 0x000fcc0007ffe0ff */
[----:B------:R-:W4:Y:S01]  /*1a90*/  @P0 LDC.64 R118, c[0x0][0x3a0] ;  /* 0x0000e800ff760b82 */ /* 0x000f220000000a00 */
[----:B-1----:R-:W-:-:S07]  /*1aa0*/  @P0 IMAD.WIDE.U32 R96, R110, 0x10, R96 ;  /* 0x000000106e600825 */ /* 0x002fce00078e0060 */
[----:B------:R-:W1:Y:S01]  /*1ab0*/  @P0 LDC.64 R120, c[0x0][0x3a0] ;  /* 0x0000e800ff780b82 */ /* 0x000e620000000a00 */
[CC--:B---3-5:R-:W-:Y:S01]  /*1ac0*/  @P0 FFMA.FTZ R84, R92.reuse, R28.reuse, R80 ;  /* 0x0000001c5c540223 */ /* 0x0e8fe20000010050 */
[----:B------:R-:W-:Y:S01]  /*1ad0*/  @P0 FFMA.FTZ R85, R93, R29, R81 ;  /* 0x0000001d5d550223 */ /* 0x000fe20000010051 */
[----:B------:R-:W-:Y:S01]  /*1ae0*/  @!P0 FMUL.FTZ R84, R92, R28 ;  /* 0x0000001c5c548220 */ /* 0x000fe20000410000 */
[CC--:B------:R-:W-:Y:S01]  /*1af0*/  @P0 FFMA.FTZ R86, R94.reuse, R30.reuse, R82 ;  /* 0x0000001e5e560223 */ /* 0x0c0fe20000010052 */
[----:B------:R-:W-:Y:S01]  /*1b00*/  @P0 FFMA.FTZ R87, R95, R31, R83 ;  /* 0x0000001f5f570223 */ /* 0x000fe20000010053 */
[----:B------:R-:W-:Y:S01]  /*1b10*/  @!P0 FMUL.FTZ R85, R93, R29 ;  /* 0x0000001d5d558220 */ /* 0x000fe20000410000 */
[----:B------:R-:W-:Y:S01]  /*1b20*/  @!P0 FMUL.FTZ R86, R94, R30 ;  /* 0x0000001e5e568220 */ /* 0x000fe20000410000 */
[----:B------:R-:W-:Y:S01]  /*1b30*/  @!P0 FMUL.FTZ R87, R95, R31 ;  /* 0x0000001f5f578220 */ /* 0x000fe20000410000 */
[----:B--2---:R-:W-:-:S04]  /*1b40*/  IMAD.WIDE.U32 R92, R111, 0x10, R2 ;  /* 0x000000106f5c7825 */ /* 0x004fc800078e0002 */
[C---:B------:R-:W-:Y:S01]  /*1b50*/  IMAD.WIDE.U32 R94, R110.reuse, 0x10, R112 ;  /* 0x000000106e5e7825 */ /* 0x040fe200078e0070 */
[----:B------:R-:W-:Y:S04]  /*1b60*/  STG.E.128 desc[UR6][R92.64], R84 ;  /* 0x000000545c007986 */ /* 0x000fe8000c101d06 */
[----:B------:R2:W3:Y:S04]  /*1b70*/  @P0 LDG.E.128 R80, desc[UR6][R96.64] ;  /* 0x0000000660500981 */ /* 0x0004e8000c1e1d00 */
[----:B------:R-:W3:Y:S01]  /*1b80*/  LDG.E.128 R104, desc[UR6][R94.64] ;  /* 0x000000065e687981 */ /* 0x000ee2000c1e1d00 */
[----:B------:R-:W-:Y:S01]  /*1b90*/  IADD3 R108, PT, PT, R111, 0x40, RZ ;  /* 0x000000406f6c7810 */ /* 0x000fe20007ffe0ff */
[----:B------:R-:W-:-:S04]  /*1ba0*/  IMAD.WIDE.U32 R100, R110, 0x10, R2 ;  /* 0x000000106e647825 */ /* 0x000fc800078e0002 */
[----:B--2---:R-:W-:-:S04]  /*1bb0*/  IMAD.WIDE.U32 R96, R108, 0x10, R112 ;  /* 0x000000106c607825 */ /* 0x004fc800078e0070 */
[----:B0-----:R-:W-:-:S04]  /*1bc0*/  @P0 IMAD.WIDE.U32 R102, R108, 0x10, R102 ;  /* 0x000000106c660825 */ /* 0x001fc800078e0066 */
[----:B---3--:R-:W-:Y:S01]  /*1bd0*/  @P0 FFMA.FTZ R88, R104, R24, R80 ;  /* 0x0000001868580223 */ /* 0x008fe20000010050 */
[----:B------:R-:W-:Y:S01]  /*1be0*/  @P0 FFMA.FTZ R89, R105, R25, R81 ;  /* 0x0000001969590223 */ /* 0x000fe20000010051 */
[----:B------:R-:W-:Y:S01]  /*1bf0*/  @P0 FFMA.FTZ R90, R106, R26, R82 ;  /* 0x0000001a6a5a0223 */ /* 0x000fe20000010052 */
[----:B------:R-:W-:Y:S01]  /*1c00*/  @P0 FFMA.FTZ R91, R107, R27, R83 ;  /* 0x0000001b6b5b0223 */ /* 0x000fe20000010053 */
[----:B------:R-:W-:Y:S01]  /*1c10*/  @!P0 FMUL.FTZ R88, R104, R24 ;  /* 0x0000001868588220 */ /* 0x000fe20000410000 */
[----:B------:R-:W-:Y:S01]  /*1c20*/  @!P0 FMUL.FTZ R89, R105, R25 ;  /* 0x0000001969598220 */ /* 0x000fe20000410000 */
[----:B------:R-:W-:Y:S01]  /*1c30*/  @!P0 FMUL.FTZ R90, R106, R26 ;  /* 0x0000001a6a5a8220 */ /* 0x000fe20000410000 */
[----:B------:R-:W-:Y:S02]  /*1c40*/  @!P0 FMUL.FTZ R91, R107, R27 ;  /* 0x0000001b6b5b8220 */ /* 0x000fe40000410000 */
[----:B------:R-:W0:Y:S03]  /*1c50*/  @P0 LDC.64 R106, c[0x0][0x3a0] ;  /* 0x0000e800ff6a0b82 */ /* 0x000e260000000a00 */
[----:B------:R2:W-:Y:S04]  /*1c60*/  STG.E.128 desc[UR6][R100.64], R88 ;  /* 0x0000005864007986 */ /* 0x0005e8000c101d06 */
[----:B------:R-:W3:Y:S04]  /*1c70*/  @P0 LDG.E.128 R80, desc[UR6][R102.64] ;  /* 0x0000000666500981 */ /* 0x000ee8000c1e1d00 */
        /* <DEDUP_REMOVED lines=14> */
[----:B------:R-:W2:Y:S04]  /*1d60*/  @P0 LDG.E.128 R80, desc[UR6][R106.64] ;  /* 0x000000066a500981 */ /* 0x000ea8000c1e1d00 */
[----:B------:R-:W2:Y:S01]  /*1d70*/  LDG.E.128 R100, desc[UR6][R100.64] ;  /* 0x0000000664647981 */ /* 0x000ea2000c1e1d00 */
[----:B------:R-:W-:Y:S01]  /*1d80*/  IADD3 R116, PT, PT, R111, 0x80, RZ ;  /* 0x000000806f747810 */ /* 0x000fe20007ffe0ff */
[----:B------:R-:W-:-:S04]  /*1d90*/  IMAD.WIDE.U32 R114, R109, 0x10, R2 ;  /* 0x000000106d727825 */ /* 0x000fc800078e0002 */
[----:B----4-:R-:W-:-:S04]  /*1da0*/  @P0 IMAD.WIDE.U32 R118, R116, 0x10, R118 ;  /* 0x0000001074760825 */ /* 0x010fc800078e0076 */
[----:B0-----:R-:W-:-:S04]  /*1db0*/  IMAD.WIDE.U32 R104, R116, 0x10, R112 ;  /* 0x0000001074687825 */ /* 0x001fc800078e0070 */
        /* <DEDUP_REMOVED lines=11> */
[----:B------:R-:W-:-:S05]  /*1e70*/  IADD3 R117, PT, PT, R111, 0xa0, RZ ;  /* 0x000000a06f757810 */ /* 0x000fca0007ffe0ff */
[----:B------:R-:W-:-:S04]  /*1e80*/  IMAD.WIDE.U32 R112, R117, 0x10, R112 ;  /* 0x0000001075707825 */ /* 0x000fc800078e0070 */
[----:B------:R-:W-:-:S04]  /*1e90*/  FADD.FTZ R0, RZ, R84 ;  /* 0x00000054ff007221 */ /* 0x000fc80000010000 */
[----:B------:R-:W-:-:S04]  /*1ea0*/  FADD.FTZ R7, R0, R85 ;  /* 0x0000005500077221 */ /* 0x000fc80000010000 */
[----:B------:R-:W-:-:S04]  /*1eb0*/  FADD.FTZ R0, R7, R86 ;  /* 0x0000005607007221 */ /* 0x000fc80000010000 */
[----:B------:R-:W-:-:S04]  /*1ec0*/  FADD.FTZ R7, R0, R87 ;  /* 0x0000005700077221 */ /* 0x000fc80000010000 */
[----:B------:R-:W-:-:S04]  /*1ed0*/  FADD.FTZ R0, R7, R88 ;  /* 0x0000005807007221 */ /* 0x000fc80000010000 */
[----:B------:R-:W-:-:S04]  /*1ee0*/  FADD.FTZ R7, R0, R89 ;  /* 0x0000005900077221 */ /* 0x000fc80000010000 */
[----:B------:R-:W-:Y:S01]  /*1ef0*/  FADD.FTZ R0, R7, R90 ;  /* 0x0000005a07007221 */ /* 0x000fe20000010000 */
[CC--:B--2---:R-:W-:Y:S01]  /*1f00*/  @P0 FFMA.FTZ R100, R104.reuse, R12.reuse, R80 ;  /* 0x0000000c68640223 */ /* 0x0c4fe20000010050 */
[----:B------:R-:W-:Y:S01]  /*1f10*/  @P0 FFMA.FTZ R101, R105, R13, R81 ;  /* 0x0000000d69650223 */ /* 0x000fe20000010051 */
[----:B------:R-:W-:Y:S01]  /*1f20*/  @!P0 FMUL.FTZ R100, R104, R12 ;  /* 0x0000000c68648220 */ /* 0x000fe20000410000 */
[CC--:B------:R-:W-:Y:S01]  /*1f30*/  @P0 FFMA.FTZ R102, R106.reuse, R14.reuse, R82 ;  /* 0x0000000e6a660223 */ /* 0x0c0fe20000010052 */
[----:B------:R-:W-:Y:S01]  /*1f40*/  @P0 FFMA.FTZ R103, R107, R15, R83 ;  /* 0x0000000f6b670223 */ /* 0x000fe20000010053 */
[----:B------:R-:W-:Y:S01]  /*1f50*/  @!P0 FMUL.FTZ R101, R105, R13 ;  /* 0x0000000d69658220 */ /* 0x000fe20000410000 */
[----:B------:R-:W-:Y:S01]  /*1f60*/  @!P0 FMUL.FTZ R102, R106, R14 ;  /* 0x0000000e6a668220 */ /* 0x000fe20000410000 */
[----:B------:R-:W-:Y:S01]  /*1f70*/  @!P0 FMUL.FTZ R103, R107, R15 ;  /* 0x0000000f6b678220 */ /* 0x000fe20000410000 */
[----:B------:R-:W-:-:S04]  /*1f80*/  IMAD.WIDE.U32 R104, R116, 0x10, R2 ;  /* 0x0000001074687825 */ /* 0x000fc800078e0002 */
[----:B-1----:R-:W-:Y:S01]  /*1f90*/  @P0 IMAD.WIDE.U32 R106, R117, 0x10, R120 ;  /* 0x00000010756a0825 */ /* 0x002fe200078e0078 */
[----:B------:R1:W-:Y:S04]  /*1fa0*/  STG.E.128 desc[UR6][R104.64], R100 ;  /* 0x0000006468007986 */ /* 0x0003e8000c101d06 */
[----:B------:R-:W1:Y:S04]  /*1fb0*/  @P0 LDG.E.128 R80, desc[UR6][R106.64] ;  /* 0x000000066a500981 */ /* 0x000e68000c1e1d00 */
[----:B0-----:R-:W1:Y:S01]  /*1fc0*/  LDG.E.128 R112, desc[UR6][R112.64] ;  /* 0x0000000670707981 */ /* 0x001e62000c1e1d00 */
        /* <DEDUP_REMOVED lines=10> */
[----:B------:R-:W-:-:S04]  /*2070*/  FADD.FTZ R0, R7, R100 ;  /* 0x0000006407007221 */ /* 0x000fc80000010000 */
[----:B------:R-:W-:-:S04]  /*2080*/  FADD.FTZ R7, R0, R101 ;  /* 0x0000006500077221 */ /* 0x000fc80000010000 */
[----:B------:R-:W-:-:S04]  /*2090*/  FADD.FTZ R0, R7, R102 ;  /* 0x0000006607007221 */ /* 0x000fc80000010000 */
[----:B------:R-:W-:Y:S01]  /*20a0*/  FADD.FTZ R7, R0, R103 ;  /* 0x0000006700077221 */ /* 0x000fe20000010000 */
[----:B------:R-:W-:Y:S01]  /*20b0*/  UMOV UR4, 0xffffffff ;  /* 0xffffffff00047882 */ /* 0x000fe20000000000 */
[----:B------:R-:W-:Y:S01]  /*20c0*/  ISETP.NE.AND P2, PT, R6, RZ, PT ;  /* 0x000000ff0600720c */ /* 0x000fe20003f45270 */
[----:B-1----:R-:W-:Y:S01]  /*20d0*/  @P0 FFMA.FTZ R104, R112, R8, R80 ;  /* 0x0000000870680223 */ /* 0x002fe20000010050 */
        /* <DEDUP_REMOVED lines=8> */
[----:B------:R-:W-:-:S04]  /*2160*/  FADD.FTZ R0, R7, R104 ;  /* 0x0000006807007221 */ /* 0x000fc80000010000 */
[----:B------:R-:W-:-:S04]  /*2170*/  FADD.FTZ R7, R0, R105 ;  /* 0x0000006900077221 */ /* 0x000fc80000010000 */
[----:B------:R-:W-:-:S04]  /*2180*/  FADD.FTZ R0, R7, R106 ;  /* 0x0000006a07007221 */ /* 0x000fc80000010000 */
[----:B------:R-:W-:Y:S01]  /*2190*/  FADD.FTZ R4, R0, R107 ;  /* 0x0000006b00047221 */ /* 0x000fe20000010000 */
        /* <DEDUP_REMOVED lines=14> */
[C---:B0-----:R-:W-:Y:S01]  /*2280*/  FADD.FTZ R3, -R119.reuse, R85 ;  /* 0x0000005577037221 */ /* 0x041fe20000010100 */
        /* <DEDUP_REMOVED lines=55> */
.L_x_25804:
[----:B------:R-:W2:Y:S01]  /*2600*/  @!P2 LDC.64 R2, c[0x0][0x3c0] ;  /* 0x0000f000ff02ab82 */ /* 0x000ea20000000a00 */
[----:B------:R-:W-:Y:S01]  /*2610*/  ISETP.NE.AND P3, PT, R6, RZ, PT ;  /* 0x000000ff0600720c */ /* 0x000fe20003f65270 */
[----:B-1----:R-:W-:Y:S01]  /*2620*/  FADD.FTZ R7, R118, R7 ;  /* 0x0000000776077221 */ /* 0x002fe20000010000 */
[----:B------:R-:W-:Y:S01]  /*2630*/  FMUL.FTZ R0, R119, R119 ;  /* 0x0000007777007220 */ /* 0x000fe20000410000 */
[----:B------:R-:W-:Y:S02]  /*2640*/  ISETP.NE.AND P1, PT, RZ, UR8, PT ;  /* 0x00000008ff007c0c */ /* 0x000fe4000bf25270 */
[----:B------:R-:W-:Y:S02]  /*2650*/  FFMA.FTZ R112, R7, R112, UR10 ;  /* 0x0000000a07707e23 */ /* 0x000fe40008010070 */
[----:B------:R-:W-:Y:S02]  /*2660*/  FSEL R7, R0, RZ, P1 ;  /* 0x000000ff00077208 */ /* 0x000fe40000800000 */
[----:B------:R-:W-:-:S03]  /*2670*/  FSEL R0, R119, RZ, !P1 ;  /* 0x000000ff77007208 */ /* 0x000fc60004800000 */
[----:B------:R-:W-:Y:S01]  /*2680*/  FADD.FTZ R7, R112, R7 ;  /* 0x0000000770077221 */ /* 0x000fe20000010000 */
[----:B------:R-:W1:Y:S01]  /*2690*/  @!P3 LDC.64 R114, c[0x0][0x3c8] ;  /* 0x0000f200ff72bb82 */ /* 0x000e620000000a00 */
        /* <DEDUP_REMOVED lines=26> */
[----:B--2---:R-:W1:Y:S01]  /*2840*/  MUFU.RSQ R2, R7 ;  /* 0x0000000700027308 */ /* 0x004e620000001400 */
[C---:B------:R-:W-:Y:S01]  /*2850*/  FADD.FTZ R106, -R0.reuse, R106 ;  /* 0x0000006a006a7221 */ /* 0x040fe20000010100 */
        /* <DEDUP_REMOVED lines=54> */
[----:B--2---:R-:W-:Y:S01]  /*2bc0*/  IMAD.WIDE.U32 R84, R108, 0x10, R112 ;  /* 0x000000106c547825 */ /* 0x004fe200078e0070 */
[----:B------:R2:W-:Y:S01]  /*2bd0*/  STG.E.128 desc[UR6][R110.64], R88 ;  /* 0x000000586e007986 */ /* 0x0005e2000c101d06 */
[----:B-1----:R-:W-:-:S02]  /*2be0*/  LEA R5, R2, R5, 0x2 ;  /* 0x0000000502057211 */ /* 0x002fc400078e10ff */
[--C-:B------:R-:W-:Y:S01]  /*2bf0*/  IMAD.WIDE.U32 R86, R109, 0x10, R112.reuse ;  /* 0x000000106d567825 */ /* 0x100fe200078e0070 */
[----:B------:R2:W-:Y:S01]  /*2c00*/  STG.E.128 desc[UR6][R84.64], R92 ;  /* 0x0000005c54007986 */ /* 0x0005e2000c101d06 */
[----:B------:R-:W-:Y:S02]  /*2c10*/  ISETP.GE.AND P1, PT, R5, R3, PT ;  /* 0x000000030500720c */ /* 0x000fe40003f26270 */
[--C-:B------:R-:W-:Y:S01]  /*2c20*/  IMAD.WIDE.U32 R108, R116, 0x10, R112.reuse ;  /* 0x00000010746c7825 */ /* 0x100fe200078e0070 */
[----:B------:R2:W-:Y:S03]  /*2c30*/  STG.E.128 desc[UR6][R86.64], R96 ;  /* 0x0000006056007986 */ /* 0x0005e6000c101d06 */
[----:B------:R-:W-:Y:S01]  /*2c40*/  IMAD.WIDE.U32 R112, R117, 0x10, R112 ;  /* 0x0000001075707825 */ /* 0x000fe200078e0070 */
[----:B------:R2:W-:Y:S04]  /*2c50*/  STG.E.128 desc[UR6][R108.64], R100 ;  /* 0x000000646c007986 */ /* 0x0005e8000c101d06 */
[----:B------:R2:W-:Y:S02]  /*2c60*/  STG.E.128 desc[UR6][R112.64], R104 ;  /* 0x0000006870007986 */ /* 0x0005e4000c101d06 */
[----:B------:R-:W-:Y:S05]  /*2c70*/  @!P1 BRA `(.L_x_25780) ;  /* 0xffffffec004c9947 */ /* 0x000fea000383ffff */
[----:B------:R-:W-:Y:S05]  /*2c80*/  EXIT ;  /* 0x000000000000794d */ /* 0x000fea0003800000 */
.L_x_25777:
[----:B------:R-:W-:Y:S01]  /*2c90*/  HFMA2 R3, -RZ, RZ, 0, 5.9604644775390625e-08 ;  /* 0x00000001ff037431 */ /* 0x000fe200000001ff */
[----:B------:R-:W-:Y:S01]  /*2ca0*/  BSSY B0, `(.L_x_25781) ;  /* 0x0000006000007945 */ /* 0x000fe20003800000 */
[----:B------:R-:W-:Y:S02]  /*2cb0*/  MOV R2, 0x1f ;  /* 0x0000001f00027802 */ /* 0x000fe40000000f00 */
[----:B------:R-:W-:-:S07]  /*2cc0*/  MOV R0, 0xffffffff ;  /* 0xffffffff00007802 */ /* 0x000fce0000000f00 */
[----:B------:R-:W-:Y:S05]  /*2cd0*/  WARPSYNC.COLLECTIVE R0, `(.L_x_25782) ;  /* 0x0000000000087348 */ /* 0x000fea0003c00000 */
[----:B------:R0:W1:Y:S02]  /*2ce0*/  SHFL.BFLY P1, R7, R4, R3, R2 ;  /* 0x0c00000304077389 */ /* 0x0000640000020002 */
[----:B01----:R-:W-:Y:S05]  /*2cf0*/  ENDCOLLECTIVE ;  /* 0x000000000000791b */ /* 0x003fea0003800000 */
.L_x_25782:
[----:B------:R-:W-:Y:S05]  /*2d00*/  BSYNC B0 ;  /* 0x0000000000007941 */ /* 0x000fea0003800000 */
.L_x_25781:
        /* <DEDUP_REMOVED lines=8> */
.L_x_25783:
[----:B------:R-:W-:Y:S02]  /*2d90*/  HFMA2 R3, -RZ, RZ, 0, 2.384185791015625e-07 ;  /* 0x00000004ff037431 */ /* 0x000fe400000001ff */
[----:B------:R-:W-:-:S05]  /*2da0*/  FADD.FTZ R115, R4, R7 ;  /* 0x0000000704737221 */ /* 0x000fca0000010000 */
[----:B------:R-:W-:-:S07]  /*2db0*/  MOV R4, R115 ;  /* 0x0000007300047202 */ /* 0x000fce0000000f00 */
[----:B------:R-:W-:Y:S05]  /*2dc0*/  WARPSYNC.COLLECTIVE R0, `(.L_x_25784) ;  /* 0x0000000000087348 */ /* 0x000fea0003c00000 */
[----:B------:R0:W1:Y:S02]  /*2dd0*/  SHFL.BFLY P1, R7, R4, R3, R2 ;  /* 0x0c00000304077389 */ /* 0x0000640000020002 */
[----:B01----:R-:W-:Y:S05]  /*2de0*/  ENDCOLLECTIVE ;  /* 0x000000000000791b */ /* 0x003fea0003800000 */
.L_x_25784:
[----:B------:R-:W-:Y:S02]  /*2df0*/  HFMA2 R3, -RZ, RZ, 0, 4.76837158203125e-07 ;  /* 0x00000008ff037431 */ /* 0x000fe400000001ff */
[----:B------:R-:W-:-:S05]  /*2e00*/  FADD.FTZ R116, R115, R7 ;  /* 0x0000000773747221 */ /* 0x000fca0000010000 */
[----:B------:R-:W-:-:S07]  /*2e10*/  MOV R4, R116 ;  /* 0x0000007400047202 */ /* 0x000fce0000000f00 */
[----:B------:R-:W-:Y:S05]  /*2e20*/  WARPSYNC.COLLECTIVE R0, `(.L_x_25785) ;  /* 0x0000000000087348 */ /* 0x000fea0003c00000 */
[----:B------:R0:W1:Y:S02]  /*2e30*/  SHFL.BFLY P1, R7, R4, R3, R2 ;  /* 0x0c00000304077389 */ /* 0x0000640000020002 */
[----:B01----:R-:W-:Y:S05]  /*2e40*/  ENDCOLLECTIVE ;  /* 0x000000000000791b */ /* 0x003fea0003800000 */
.L_x_25785:
[----:B------:R-:W-:Y:S02]  /*2e50*/  HFMA2 R3, -RZ, RZ, 0, 9.5367431640625e-07 ;  /* 0x00000010ff037431 */ /* 0x000fe400000001ff */
[----:B------:R-:W-:-:S05]  /*2e60*/  FADD.FTZ R117, R116, R7 ;  /* 0x0000000774757221 */ /* 0x000fca0000010000 */
[----:B------:R-:W-:-:S07]  /*2e70*/  MOV R4, R117 ;  /* 0x0000007500047202 */ /* 0x000fce0000000f00 */
[----:B------:R-:W-:Y:S05]  /*2e80*/  WARPSYNC.COLLECTIVE R0, `(.L_x_25786) ;  /* 0x0000000000087348 */ /* 0x000fea0003c00000 */
[----:B------:R0:W1:Y:S02]  /*2e90*/  SHFL.BFLY P1, R7, R4, R3, R2 ;  /* 0x0c00000304077389 */ /* 0x0000640000020002 */
[----:B01----:R-:W-:Y:S05]  /*2ea0*/  ENDCOLLECTIVE ;  /* 0x000000000000791b */ /* 0x003fea0003800000 */
.L_x_25786:
        /* <DEDUP_REMOVED lines=55> */
.L_x_25787:
[----:B------:R-:W-:Y:S02]  /*3220*/  HFMA2 R3, -RZ, RZ, 0, 1.1920928955078125e-07 ;  /* 0x00000002ff037431 */ /* 0x000fe400000001ff */
[----:B------:R-:W-:-:S05]  /*3230*/  FADD.FTZ R115, R4, R7 ;  /* 0x0000000704737221 */ /* 0x000fca0000010000 */
[----:B------:R-:W-:-:S07]  /*3240*/  MOV R4, R115 ;  /* 0x0000007300047202 */ /* 0x000fce0000000f00 */
[----:B------:R-:W-:Y:S05]  /*3250*/  WARPSYNC.COLLECTIVE R0, `(.L_x_25788) ;  /* 0x0000000000087348 */ /* 0x000fea0003c00000 */
[----:B------:R0:W1:Y:S02]  /*3260*/  SHFL.BFLY P1, R7, R4, R3, R2 ;  /* 0x0c00000304077389 */ /* 0x0000640000020002 */
[----:B01----:R-:W-:Y:S05]  /*3270*/  ENDCOLLECTIVE ;  /* 0x000000000000791b */ /* 0x003fea0003800000 */
.L_x_25788:
[----:B------:R-:W-:Y:S02]  /*3280*/  HFMA2 R3, -RZ, RZ, 0, 2.384185791015625e-07 ;  /* 0x00000004ff037431 */ /* 0x000fe400000001ff */
[----:B------:R-:W-:-:S05]  /*3290*/  FADD.FTZ R116, R115, R7 ;  /* 0x0000000773747221 */ /* 0x000fca0000010000 */
[----:B------:R-:W-:-:S07]  /*32a0*/  MOV R4, R116 ;  /* 0x0000007400047202 */ /* 0x000fce0000000f00 */
[----:B------:R-:W-:Y:S05]  /*32b0*/  WARPSYNC.COLLECTIVE R0, `(.L_x_25789) ;  /* 0x0000000000087348 */ /* 0x000fea0003c00000 */
[----:B------:R0:W1:Y:S02]  /*32c0*/  SHFL.BFLY P1, R7, R4, R3, R2 ;  /* 0x0c00000304077389 */ /* 0x0000640000020002 */
[----:B01----:R-:W-:Y:S05]  /*32d0*/  ENDCOLLECTIVE ;  /* 0x000000000000791b */ /* 0x003fea0003800000 */
.L_x_25789:
[----:B------:R-:W-:Y:S02]  /*32e0*/  HFMA2 R3, -RZ, RZ, 0, 4.76837158203125e-07 ;  /* 0x00000008ff037431 */ /* 0x000fe400000001ff */
[----:B------:R-:W-:-:S05]  /*32f0*/  FADD.FTZ R117, R116, R7 ;  /* 0x0000000774757221 */ /* 0x000fca0000010000 */
[----:B------:R-:W-:-:S07]  /*3300*/  MOV R4, R117 ;  /* 0x0000007500047202 */ /* 0x000fce0000000f00 */
[----:B------:R-:W-:Y:S05]  /*3310*/  WARPSYNC.COLLECTIVE R0, `(.L_x_25790) ;  /* 0x0000000000087348 */ /* 0x000fea0003c00000 */
[----:B------:R0:W1:Y:S02]  /*3320*/  SHFL.BFLY P1, R7, R4, R3, R2 ;  /* 0x0c00000304077389 */ /* 0x0000640000020002 */
[----:B01----:R-:W-:Y:S05]  /*3330*/  ENDCOLLECTIVE ;  /* 0x000000000000791b */ /* 0x003fea0003800000 */
.L_x_25790:
[----:B------:R-:W-:Y:S02]  /*3340*/  HFMA2 R3, -RZ, RZ, 0, 9.5367431640625e-07 ;  /* 0x00000010ff037431 */ /* 0x000fe400000001ff */
[----:B------:R-:W-:-:S05]  /*3350*/  FADD.FTZ R119, R117, R7 ;  /* 0x0000000775777221 */ /* 0x000fca0000010000 */
[----:B------:R-:W-:-:S07]  /*3360*/  MOV R4, R119 ;  /* 0x0000007700047202 */ /* 0x000fce0000000f00 */
[----:B------:R-:W-:Y:S05]  /*3370*/  WARPSYNC.COLLECTIVE R0, `(.L_x_25791) ;  /* 0x0000000000087348 */ /* 0x000fea0003c00000 */
[----:B------:R0:W1:Y:S02]  /*3380*/  SHFL.BFLY P1, R7, R4, R3, R2 ;  /* 0x0c00000304077389 */ /* 0x0000640000020002 */
[----:B01----:R-:W-:Y:S05]  /*3390*/  ENDCOLLECTIVE ;  /* 0x000000000000791b */ /* 0x003fea0003800000 */
.L_x_25791:
[----:B------:R-:W-:Y:S05]  /*33a0*/  BRA `(.L_x_25792) ;  /* 0xffffffdc00cc7947 */ /* 0x000fea000383ffff */
.L_x_25779:
[----:B0-----:R-:W-:Y:S01]  /*33b0*/  HFMA2 R2, -RZ, RZ, 0, 1.847743988037109375e-06 ;  /* 0x0000001fff027431 */ /* 0x001fe200000001ff */
[----:B------:R-:W-:Y:S01]  /*33c0*/  BSSY B0, `(.L_x_25793) ;  /* 0x0000006000007945 */ /* 0x000fe20003800000 */
[----:B------:R-:W-:Y:S02]  /*33d0*/  MOV R3, 0x1 ;  /* 0x0000000100037802 */ /* 0x000fe40000000f00 */
[----:B------:R-:W-:-:S07]  /*33e0*/  MOV R0, 0xffffffff ;  /* 0xffffffff00007802 */ /* 0x000fce0000000f00 */
[----:B------:R-:W-:Y:S05]  /*33f0*/  WARPSYNC.COLLECTIVE R0, `(.L_x_25794) ;  /* 0x0000000000087348 */ /* 0x000fea0003c00000 */
[----:B------:R0:W1:Y:S02]  /*3400*/  SHFL.BFLY P1, R7, R4, R3, R2 ;  /* 0x0c00000304077389 */ /* 0x0000640000020002 */
[----:B01----:R-:W-:Y:S05]  /*3410*/  ENDCOLLECTIVE ;  /* 0x000000000000791b */ /* 0x003fea0003800000 */
.L_x_25794:
[----:B------:R-:W-:Y:S05]  /*3420*/  BSYNC B0 ;  /* 0x0000000000007941 */ /* 0x000fea0003800000 */
.L_x_25793:
        /* <DEDUP_REMOVED lines=8> */
.L_x_25795:
[----:B------:R-:W-:Y:S02]  /*34b0*/  HFMA2 R3, -RZ, RZ, 0, 2.384185791015625e-07 ;  /* 0x00000004ff037431 */ /* 0x000fe400000001ff */
[----:B------:R-:W-:-:S05]  /*34c0*/  FADD.FTZ R113, R4, R7 ;  /* 0x0000000704717221 */ /* 0x000fca0000010000 */
[----:B------:R-:W-:-:S07]  /*34d0*/  MOV R4, R113 ;  /* 0x0000007100047202 */ /* 0x000fce0000000f00 */
[----:B------:R-:W-:Y:S05]  /*34e0*/  WARPSYNC.COLLECTIVE R0, `(.L_x_25796) ;  /* 0x0000000000087348 */ /* 0x000fea0003c00000 */
[----:B------:R0:W1:Y:S02]  /*34f0*/  SHFL.BFLY P1, R7, R4, R3, R2 ;  /* 0x0c00000304077389 */ /* 0x0000640000020002 */
[----:B01----:R-:W-:Y:S05]  /*3500*/  ENDCOLLECTIVE ;  /* 0x000000000000791b */ /* 0x003fea0003800000 */
.L_x_25796:
[----:B------:R-:W-:Y:S02]  /*3510*/  HFMA2 R3, -RZ, RZ, 0, 4.76837158203125e-07 ;  /* 0x00000008ff037431 */ /* 0x000fe400000001ff */
[----:B------:R-:W-:-:S05]  /*3520*/  FADD.FTZ R114, R113, R7 ;  /* 0x0000000771727221 */ /* 0x000fca0000010000 */
[----:B------:R-:W-:-:S07]  /*3530*/  MOV R4, R114 ;  /* 0x0000007200047202 */ /* 0x000fce0000000f00 */
[----:B------:R-:W-:Y:S05]  /*3540*/  WARPSYNC.COLLECTIVE R0, `(.L_x_25797) ;  /* 0x0000000000087348 */ /* 0x000fea0003c00000 */
[----:B------:R0:W1:Y:S02]  /*3550*/  SHFL.BFLY P1, R7, R4, R3, R2 ;  /* 0x0c00000304077389 */ /* 0x0000640000020002 */
[----:B01----:R-:W-:Y:S05]  /*3560*/  ENDCOLLECTIVE ;  /* 0x000000000000791b */ /* 0x003fea0003800000 */
.L_x_25797:
[----:B------:R-:W-:Y:S02]  /*3570*/  HFMA2 R3, -RZ, RZ, 0, 9.5367431640625e-07 ;  /* 0x00000010ff037431 */ /* 0x000fe400000001ff */
[----:B------:R-:W-:-:S05]  /*3580*/  FADD.FTZ R115, R114, R7 ;  /* 0x0000000772737221 */ /* 0x000fca0000010000 */
[----:B------:R-:W-:-:S07]  /*3590*/  MOV R4, R115 ;  /* 0x0000007300047202 */ /* 0x000fce0000000f00 */
[----:B------:R-:W-:Y:S05]  /*35a0*/  WARPSYNC.COLLECTIVE R0, `(.L_x_25798) ;  /* 0x0000000000087348 */ /* 0x000fea0003c00000 */
[----:B------:R0:W1:Y:S02]  /*35b0*/  SHFL.BFLY P1, R7, R4, R3, R2 ;  /* 0x0c00000304077389 */ /* 0x0000640000020002 */
[----:B01----:R-:W-:Y:S05]  /*35c0*/  ENDCOLLECTIVE ;  /* 0x000000000000791b */ /* 0x003fea0003800000 */
.L_x_25798:
        /* <DEDUP_REMOVED lines=55> */
.L_x_25799:
[----:B------:R-:W-:Y:S02]  /*3940*/  HFMA2 R3, -RZ, RZ, 0, 1.1920928955078125e-07 ;  /* 0x00000002ff037431 */ /* 0x000fe400000001ff */
[----:B------:R-:W-:-:S05]  /*3950*/  FADD.FTZ R113, R4, R7 ;  /* 0x0000000704717221 */ /* 0x000fca0000010000 */
[----:B------:R-:W-:-:S07]  /*3960*/  MOV R4, R113 ;  /* 0x0000007100047202 */ /* 0x000fce0000000f00 */
[----:B------:R-:W-:Y:S05]  /*3970*/  WARPSYNC.COLLECTIVE R0, `(.L_x_25800) ;  /* 0x0000000000087348 */ /* 0x000fea0003c00000 */
[----:B------:R0:W1:Y:S02]  /*3980*/  SHFL.BFLY P1, R7, R4, R3, R2 ;  /* 0x0c00000304077389 */ /* 0x0000640000020002 */
[----:B01----:R-:W-:Y:S05]  /*3990*/  ENDCOLLECTIVE ;  /* 0x000000000000791b */ /* 0x003fea0003800000 */
.L_x_25800:
[----:B------:R-:W-:Y:S02]  /*39a0*/  HFMA2 R3, -RZ, RZ, 0, 2.384185791015625e-07 ;  /* 0x00000004ff037431 */ /* 0x000fe400000001ff */
[----:B------:R-:W-:-:S05]  /*39b0*/  FADD.FTZ R114, R113, R7 ;  /* 0x0000000771727221 */ /* 0x000fca0000010000 */
[----:B------:R-:W-:-:S07]  /*39c0*/  MOV R4, R114 ;  /* 0x0000007200047202 */ /* 0x000fce0000000f00 */
[----:B------:R-:W-:Y:S05]  /*39d0*/  WARPSYNC.COLLECTIVE R0, `(.L_x_25801) ;  /* 0x0000000000087348 */ /* 0x000fea0003c00000 */
[----:B------:R0:W1:Y:S02]  /*39e0*/  SHFL.BFLY P1, R7, R4, R3, R2 ;  /* 0x0c00000304077389 */ /* 0x0000640000020002 */
[----:B01----:R-:W-:Y:S05]  /*39f0*/  ENDCOLLECTIVE ;  /* 0x000000000000791b */ /* 0x003fea0003800000 */
.L_x_25801:
[----:B------:R-:W-:Y:S02]  /*3a00*/  HFMA2 R3, -RZ, RZ, 0, 4.76837158203125e-07 ;  /* 0x00000008ff037431 */ /* 0x000fe400000001ff */
[----:B------:R-:W-:-:S05]  /*3a10*/  FADD.FTZ R115, R114, R7 ;  /* 0x0000000772737221 */ /* 0x000fca0000010000 */
[----:B------:R-:W-:-:S07]  /*3a20*/  MOV R4, R115 ;  /* 0x0000007300047202 */ /* 0x000fce0000000f00 */
[----:B------:R-:W-:Y:S05]  /*3a30*/  WARPSYNC.COLLECTIVE R0, `(.L_x_25802) ;  /* 0x0000000000087348 */ /* 0x000fea0003c00000 */
[----:B------:R0:W1:Y:S02]  /*3a40*/  SHFL.BFLY P1, R7, R4, R3, R2 ;  /* 0x0c00000304077389 */ /* 0x0000640000020002 */
[----:B01----:R-:W-:Y:S05]  /*3a50*/  ENDCOLLECTIVE ;  /* 0x000000000000791b */ /* 0x003fea0003800000 */
.L_x_25802:
[----:B------:R-:W-:Y:S02]  /*3a60*/  HFMA2 R3, -RZ, RZ, 0, 9.5367431640625e-07 ;  /* 0x00000010ff037431 */ /* 0x000fe400000001ff */
[----:B------:R-:W-:-:S05]  /*3a70*/  FADD.FTZ R118, R115, R7 ;  /* 0x0000000773767221 */ /* 0x000fca0000010000 */
[----:B------:R-:W-:-:S07]  /*3a80*/  MOV R4, R118 ;  /* 0x0000007600047202 */ /* 0x000fce0000000f00 */
[----:B------:R-:W-:Y:S05]  /*3a90*/  WARPSYNC.COLLECTIVE R0, `(.L_x_25803) ;  /* 0x0000000000087348 */ /* 0x000fea0003c00000 */
[----:B------:R0:W1:Y:S02]  /*3aa0*/  SHFL.BFLY P1, R7, R4, R3, R2 ;  /* 0x0c00000304077389 */ /* 0x0000640000020002 */
[----:B01----:R-:W-:Y:S05]  /*3ab0*/  ENDCOLLECTIVE ;  /* 0x000000000000791b */ /* 0x003fea0003800000 */
.L_x_25803:
[----:B------:R-:W-:Y:S05]  /*3ac0*/  BRA `(.L_x_25804) ;  /* 0xffffffe800cc7947 */ /* 0x000fea000383ffff */
.L_x_25805:
        /* <DEDUP_REMOVED lines=11> */
.L_x_28851:


//--------------------- .text._ZN10layer_norm13ln_fwd_kernelINS_13Kernel_traitsIfffffjLj768ELj1ELj4ELj1ELj16ENS_18Kernel_traits_baseILj768EfffffjLj128EEEEELb0ELb1ELb1ELb0EEEvNS_9FwdParamsE --------------------------
	.section	.text._ZN10layer_norm13ln_fwd_kernelINS_13Kernel_traitsIfffffjLj768ELj1ELj4ELj1ELj16ENS_18Kernel_traits_baseILj768EfffffjLj128EEEEELb0ELb1ELb1ELb0EEEvNS_9FwdParamsE,"ax",@progbits
	.align	128
        .global         _ZN10layer_norm13ln_fwd_kernelINS_13Kernel_traitsIfffffjLj768ELj1ELj4ELj1ELj16ENS_18Kernel_traits_baseILj768EfffffjLj128EEEEELb0ELb1ELb1ELb0EEEvNS_9FwdParamsE
        .type           _ZN10layer_norm13ln_fwd_kernelINS_13Kernel_traitsIfffffjLj768ELj1ELj4ELj1ELj16ENS_18Kernel_traits_baseILj768EfffffjLj128EEEEELb0ELb1ELb1ELb0EEEvNS_9FwdParamsE,@function
        .size           _ZN10layer_norm13ln_fwd_kernelINS_13Kernel_traitsIfffffjLj768ELj1ELj4ELj1ELj16ENS_18Kernel_traits_baseILj768EfffffjLj128EEEEELb0ELb1ELb1ELb0EEEvNS_9FwdParamsE,(.L_x_28852 - _ZN10layer_norm13ln_fwd_kernelINS_13Kernel_traitsIfffffjLj768ELj1ELj4ELj1ELj16ENS_18Kernel_traits_baseILj768EfffffjLj128EEEEELb0ELb1ELb1ELb0EEEvNS_9FwdParamsE)
        .other          _ZN10layer_norm13ln_fwd_kernelINS_13Kernel_traitsIfffffjLj768ELj1ELj4ELj1ELj16ENS_18Kernel_traits_baseILj768EfffffjLj128EEEEELb0ELb1ELb1ELb0EEEvNS_9FwdParamsE,@"STO_CUDA_ENTRY STV_DEFAULT"
_ZN10layer_norm13ln_fwd_kernelINS_13Kernel_traitsIfffffjLj768ELj1ELj4ELj1ELj16ENS_18Kernel_traits_baseILj768EfffffjLj128EEEEELb0ELb1ELb1ELb0EEEvNS_9FwdParamsE:
.text._ZN10layer_norm13ln_fwd_kernelINS_13Kernel_traitsIfffffjLj768ELj1ELj4ELj1ELj16ENS_18Kernel_traits_baseILj768EfffffjLj128EEEEELb0ELb1ELb1ELb0EEEvNS_9FwdParamsE:
        /* <DEDUP_REMOVED lines=86> */
.L_x_25807:
        /* <DEDUP_REMOVED lines=60> */
.L_x_25808:
[----:B------:R-:W-:Y:S05]  /*0920*/  BSYNC.RECONVERGENT B0 ;  /* 0x0000000000007941 */ /* 0x000fea0003800200 */
.L_x_25806:
[----:B------:R-:W0:Y:S01]  /*0930*/  LDCU UR4, c[0x0][0x384] ;  /* 0x00007080ff0477ac */ /* 0x000e220008000800 */
[----:B------:R-:W1:Y:S01]  /*0940*/  LDCU UR11, c[0x0][0x40c] ;  /* 0x00008180ff0b77ac */ /* 0x000e620008000800 */
[----:B------:R-:W2:Y:S01]  /*0950*/  LDCU.U8 UR5, c[0x0][0x410] ;  /* 0x00008200ff0577ac */ /* 0x000ea20008000000 */
[----:B------:R-:W3:Y:S01]  /*0960*/  LDCU UR10, c[0x0][0x448] ;  /* 0x00008900ff0a77ac */ /* 0x000ee20008000800 */
[----:B------:R-:W4:Y:S01]  /*0970*/  LDCU.64 UR8, c[0x0][0x3a0] ;  /* 0x00007400ff0877ac */ /* 0x000f220008000a00 */
[----:B0-----:R-:W-:-:S13]  /*0980*/  ISETP.GE.AND P0, PT, R2, UR4, PT ;  /* 0x0000000402007c0c */ /* 0x001fda000bf06270 */
[----:B-1234-:R-:W-:Y:S05]  /*0990*/  @P0 EXIT ;  /* 0x000000000000094d */ /* 0x01efea0003800000 */
.L_x_25854:
[----:B-1234-:R-:W0:Y:S08]  /*09a0*/  LDC.64 R114, c[0x0][0x3f0] ;  /* 0x0000fc00ff727b82 */ /* 0x01ee300000000a00 */
[----:B------:R-:W1:Y:S08]  /*09b0*/  LDC.64 R4, c[0x0][0x3f8] ;  /* 0x0000fe00ff047b82 */ /* 0x000e700000000a00 */
[----:B------:R-:W2:Y:S01]  /*09c0*/  LDC R113, c[0x0][0x388] ;  /* 0x0000e200ff717b82 */ /* 0x000ea20000000800 */
[----:B0-----:R-:W-:-:S06]  /*09d0*/  IMAD.WIDE R114, R2, 0x4, R114 ;  /* 0x0000000402727825 */ /* 0x001fcc00078e0272 */
[----:B------:R-:W3:Y:S01]  /*09e0*/  LDG.E R114, desc[UR6][R114.64] ;  /* 0x0000000672727981 */ /* 0x000ee2000c1e1900 */
[----:B-1----:R-:W-:-:S05]  /*09f0*/  IMAD.WIDE R4, R2, 0x4, R4 ;  /* 0x0000000402047825 */ /* 0x002fca00078e0204 */
[----:B-----5:R0:W5:Y:S01]  /*0a00*/  LDG.E R112, desc[UR6][R4.64] ;  /* 0x0000000604707981 */ /* 0x020162000c1e1900 */
[----:B------:R-:W-:Y:S01]  /*0a10*/  ISETP.GE.U32.AND P4, PT, R0, 0x20, PT ;  /* 0x000000200000780c */ /* 0x000fe20003f86070 */
[----:B------:R-:W-:Y:S01]  /*0a20*/  BSSY.RECONVERGENT B0, `(.L_x_25809) ;  /* 0x0000040000007945 */ /* 0x000fe20003800200 */
[----:B---3--:R-:W-:-:S13]  /*0a30*/  ISETP.GE.AND P0, PT, R114, 0x1, PT ;  /* 0x000000017200780c */ /* 0x008fda0003f06270 */
[----:B------:R-:W-:-:S05]  /*0a40*/  @P0 IADD3 R6, PT, PT, R114, -0x1, RZ ;  /* 0xffffffff72060810 */ /* 0x000fca0007ffe0ff */
[-C--:B--2---:R-:W-:Y:S02]  /*0a50*/  @P0 IMAD R116, R6, R113.reuse, RZ ;  /* 0x0000007106740224 */ /* 0x084fe400078e02ff */
        /* <DEDUP_REMOVED lines=14> */
.L_x_25812:
[----:B------:R-:W-:Y:S05]  /*0b40*/  BSYNC.RECONVERGENT B1 ;  /* 0x0000000000017941 */ /* 0x000fea0003800200 */
.L_x_25811:
[----:B------:R-:W-:Y:S01]  /*0b50*/  UISETP.NE.U32.AND UP0, UPT, UR8, URZ, UPT ;  /* 0x000000ff0800728c */ /* 0x000fe2000bf05070 */
[----:B------:R-:W-:Y:S03]  /*0b60*/  BSSY.RECONVERGENT B1, `(.L_x_25813) ;  /* 0x0000025000017945 */ /* 0x000fe60003800200 */
[----:B------:R-:W-:-:S09]  /*0b70*/  UISETP.NE.AND.EX UP0, UPT, UR9, URZ, UPT, UP0 ;  /* 0x000000ff0900728c */ /* 0x000fd2000bf05300 */
[----:B------:R-:W-:Y:S05]  /*0b80*/  BRA.U !UP0, `(.L_x_25814) ;  /* 0x0000000108547547 */ /* 0x000fea000b800000 */
[----:B------:R-:W0:Y:S02]  /*0b90*/  LDC.64 R84, c[0x0][0x3a0] ;  /* 0x0000e800ff547b82 */ /* 0x000e240000000a00 */
[----:B0-----:R-:W-:-:S06]  /*0ba0*/  IMAD.WIDE.U32 R84, R115, 0x10, R84 ;  /* 0x0000001073547825 */ /* 0x001fcc00078e0054 */
[----:B------:R-:W2:Y:S01]  /*0bb0*/  LDG.E.128 R84, desc[UR6][R84.64] ;  /* 0x0000000654547981 */ /* 0x000ea2000c1e1d00 */
[----:B------:R-:W-:-:S13]  /*0bc0*/  ISETP.GT.AND P1, PT, R114, RZ, PT ;  /* 0x000000ff7200720c */ /* 0x000fda0003f24270 */
[----:B------:R-:W0:Y:S08]  /*0bd0*/  @P1 LDC R7, c[0x0][0x40c] ;  /* 0x00010300ff071b82 */ /* 0x000e300000000800 */
[----:B------:R-:W1:Y:S08]  /*0be0*/  @P1 LDC R5, c[0x0][0x40c] ;  /* 0x00010300ff051b82 */ /* 0x000e700000000800 */
[----:B------:R-:W3:Y:S01]  /*0bf0*/  @P1 LDC R4, c[0x0][0x40c] ;  /* 0x00010300ff041b82 */ /* 0x000ee20000000800 */
[----:B0----5:R-:W-:Y:S01]  /*0c00*/  @P1 FMUL.FTZ R7, R82, R7 ;  /* 0x0000000752071220 */ /* 0x021fe20000410000 */
[----:B-1----:R-:W-:Y:S01]  /*0c10*/  @P1 FMUL.FTZ R5, R80, R5 ;  /* 0x0000000550051220 */ /* 0x002fe20000410000 */
[----:B---3--:R-:W-:Y:S01]  /*0c20*/  @P1 FMUL.FTZ R4, R81, R4 ;  /* 0x0000000451041220 */ /* 0x008fe20000410000 */
[----:B--2---:R-:W-:Y:S01]  /*0c30*/  MOV R90, R86 ;  /* 0x00000056005a7202 */ /* 0x004fe20000000f00 */
[----:B------:R-:W-:Y:S01]  /*0c40*/  @P1 FFMA.FTZ R90, R7, R18, R86 ;  /* 0x00000012075a1223 */ /* 0x000fe20000010056 */
[----:B------:R-:W-:Y:S01]  /*0c50*/  @!P1 MOV R88, R84 ;  /* 0x0000005400589202 */ /* 0x000fe20000000f00 */
[----:B------:R-:W-:Y:S01]  /*0c60*/  @P1 FFMA.FTZ R88, R5, R16, R84 ;  /* 0x0000001005581223 */ /* 0x000fe20000010054 */
[----:B------:R-:W-:Y:S01]  /*0c70*/  MOV R89, R85 ;  /* 0x0000005500597202 */ /* 0x000fe20000000f00 */
[----:B------:R-:W-:Y:S01]  /*0c80*/  @P1 FFMA.FTZ R89, R4, R17, R85 ;  /* 0x0000001104591223 */ /* 0x000fe20000010055 */
[----:B------:R-:W-:Y:S01]  /*0c90*/  MOV R7, R87 ;  /* 0x0000005700077202 */ /* 0x000fe20000000f00 */
[----:B------:R-:W-:Y:S06]  /*0ca0*/  @!P1 BRA `(.L_x_25815) ;  /* 0x0000000000409947 */ /* 0x000fec0003800000 */
[----:B------:R-:W-:-:S04]  /*0cb0*/  FMUL.FTZ R4, R83, UR11 ;  /* 0x0000000b53047c20 */ /* 0x000fc80008410000 */
[----:B------:R-:W-:Y:S01]  /*0cc0*/  FFMA.FTZ R87, R4, R19, R87 ;  /* 0x0000001304577223 */ /* 0x000fe20000010057 */
[----:B------:R-:W-:Y:S06]  /*0cd0*/  BRA `(.L_x_25815) ;  /* 0x0000000000347947 */ /* 0x000fec0003800000 */
.L_x_25814:
[----:B-----5:R-:W-:Y:S01]  /*0ce0*/  FMUL.FTZ R87, R82, UR11 ;  /* 0x0000000b52577c20 */ /* 0x020fe20008410000 */
[----:B------:R-:W-:Y:S01]  /*0cf0*/  FMUL.FTZ R5, R80, UR11 ;  /* 0x0000000b50057c20 */ /* 0x000fe20008410000 */
[----:B------:R-:W-:Y:S01]  /*0d00*/  FMUL.FTZ R4, R81, UR11 ;  /* 0x0000000b51047c20 */ /* 0x000fe20008410000 */
[----:B------:R-:W-:Y:S01]  /*0d10*/  FMUL.FTZ R6, R83, UR11 ;  /* 0x0000000b53067c20 */ /* 0x000fe20008410000 */
[----:B------:R-:W-:Y:S01]  /*0d20*/  FMUL.FTZ R90, R87, R18 ;  /* 0x00000012575a7220 */ /* 0x000fe20000410000 */
[----:B------:R-:W-:Y:S01]  /*0d30*/  FMUL.FTZ R88, R5, R16 ;  /* 0x0000001005587220 */ /* 0x000fe20000410000 */
[----:B------:R-:W-:Y:S01]  /*0d40*/  FMUL.FTZ R89, R4, R17 ;  /* 0x0000001104597220 */ /* 0x000fe20000410000 */
[----:B------:R-:W-:Y:S01]  /*0d50*/  FMUL.FTZ R87, R6, R19 ;  /* 0x0000001306577220 */ /* 0x000fe20000410000 */
[----:B------:R-:W-:-:S04]  /*0d60*/  ISETP.GT.AND P1, PT, R114, RZ, PT ;  /* 0x000000ff7200720c */ /* 0x000fc80003f24270 */
[----:B------:R-:W-:Y:S02]  /*0d70*/  FSEL R88, R88, RZ, P1 ;  /* 0x000000ff58587208 */ /* 0x000fe40000800000 */
[----:B------:R-:W-:Y:S02]  /*0d80*/  FSEL R89, R89, RZ, P1 ;  /* 0x000000ff59597208 */ /* 0x000fe40000800000 */
[----:B------:R-:W-:Y:S02]  /*0d90*/  FSEL R90, R90, RZ, P1 ;  /* 0x000000ff5a5a7208 */ /* 0x000fe40000800000 */
[----:B------:R-:W-:-:S07]  /*0da0*/  FSEL R87, R87, RZ, P1 ;  /* 0x000000ff57577208 */ /* 0x000fce0000800000 */
.L_x_25815:
[----:B------:R-:W-:Y:S05]  /*0db0*/  BSYNC.RECONVERGENT B1 ;  /* 0x0000000000017941 */ /* 0x000fea0003800200 */
.L_x_25813:
[----:B------:R-:W0:Y:S01]  /*0dc0*/  LDC.64 R4, c[0x0][0x3a8] ;  /* 0x0000ea00ff047b82 */ /* 0x000e220000000a00 */
[----:B------:R-:W-:Y:S02]  /*0dd0*/  MOV R91, R87 ;  /* 0x00000057005b7202 */ /* 0x000fe40000000f00 */
[----:B------:R-:W-:Y:S01]  /*0de0*/  IADD3 R116, PT, PT, R116, 0x20, RZ ;  /* 0x0000002074747810 */ /* 0x000fe20007ffe0ff */
[C---:B0-----:R-:W-:Y:S01]  /*0df0*/  IMAD.WIDE.U32 R4, R115.reuse, 0x10, R4 ;  /* 0x0000001073047825 */ /* 0x041fe200078e0004 */
[----:B------:R-:W-:-:S04]  /*0e00*/  IADD3 R115, PT, PT, R115, 0x20, RZ ;  /* 0x0000002073737810 */ /* 0x000fc80007ffe0ff */
[----:B------:R0:W-:Y:S03]  /*0e10*/  STG.E.128 desc[UR6][R4.64], R88 ;  /* 0x0000005804007986 */ /* 0x0001e6000c101d06 */
.L_x_25810:
[----:B------:R-:W-:Y:S05]  /*0e20*/  BSYNC.RECONVERGENT B0 ;  /* 0x0000000000007941 */ /* 0x000fea0003800200 */
.L_x_25809:
        /* <DEDUP_REMOVED lines=10> */
[----:B-1----:R-:W-:-:S06]  /*0ed0*/  @P1 IMAD.WIDE.U32 R4, R115, 0x10, R4 ;  /* 0x0000001073041825 */ /* 0x002fcc00078e0004 */
[----:B------:R-:W2:Y:S01]  /*0ee0*/  @P1 LDG.E.128 R4, desc[UR6][R4.64] ;  /* 0x0000000604041981 */ /* 0x000ea2000c1e1d00 */
[----:B------:R-:W-:Y:S01]  /*0ef0*/  BSSY.RECONVERGENT B1, `(.L_x_25818) ;  /* 0x0000024000017945 */ /* 0x000fe20003800200 */
[----:B--2---:R-:W-:Y:S02]  /*0f00*/  @P1 MOV R86, R6 ;  /* 0x0000000600561202 */ /* 0x004fe40000000f00 */
[----:B------:R-:W-:Y:S02]  /*0f10*/  @P1 MOV R85, R5 ;  /* 0x0000000500551202 */ /* 0x000fe40000000f00 */
[----:B------:R-:W-:Y:S01]  /*0f20*/  @P1 MOV R84, R4 ;  /* 0x0000000400541202 */ /* 0x000fe20000000f00 */
[----:B0-----:R-:W-:Y:S06]  /*0f30*/  @!P1 BRA `(.L_x_25819) ;  /* 0x0000000000489947 */ /* 0x001fec0003800000 */
[----:B------:R-:W-:Y:S02]  /*0f40*/  ISETP.GT.AND P1, PT, R114, RZ, PT ;  /* 0x000000ff7200720c */ /* 0x000fe40003f24270 */
[----:B------:R-:W-:Y:S02]  /*0f50*/  MOV R92, R84 ;  /* 0x00000054005c7202 */ /* 0x000fe40000000f00 */
[----:B------:R-:W-:Y:S02]  /*0f60*/  MOV R93, R85 ;  /* 0x00000055005d7202 */ /* 0x000fe40000000f00 */
[----:B------:R-:W-:Y:S02]  /*0f70*/  MOV R94, R86 ;  /* 0x00000056005e7202 */ /* 0x000fe40000000f00 */
[----:B------:R-:W-:-:S05]  /*0f80*/  MOV R95, R7 ;  /* 0x00000007005f7202 */ /* 0x000fca0000000f00 */
[----:B------:R-:W0:Y:S08]  /*0f90*/  @P1 LDC R5, c[0x0][0x40c] ;  /* 0x00010300ff051b82 */ /* 0x000e300000000800 */
[----:B------:R-:W1:Y:S08]  /*0fa0*/  @P1 LDC R4, c[0x0][0x40c] ;  /* 0x00010300ff041b82 */ /* 0x000e700000000800 */
[----:B------:R-:W2:Y:S01]  /*0fb0*/  @P1 LDC R91, c[0x0][0x40c] ;  /* 0x00010300ff5b1b82 */ /* 0x000ea20000000800 */
[----:B0----5:R-:W-:-:S04]  /*0fc0*/  @P1 FMUL.FTZ R5, R80, R5 ;  /* 0x0000000550051220 */ /* 0x021fc80000410000 */
[----:B------:R-:W-:Y:S01]  /*0fd0*/  @P1 FFMA.FTZ R92, R5, R28, R84 ;  /* 0x0000001c055c1223 */ /* 0x000fe20000010054 */
[----:B-1----:R-:W-:-:S04]  /*0fe0*/  @P1 FMUL.FTZ R4, R81, R4 ;  /* 0x0000000451041220 */ /* 0x002fc80000410000 */
[----:B------:R-:W-:Y:S01]  /*0ff0*/  @P1 FFMA.FTZ R93, R4, R29, R85 ;  /* 0x0000001d045d1223 */ /* 0x000fe20000010055 */
[----:B--2---:R-:W-:-:S04]  /*1000*/  @P1 FMUL.FTZ R91, R82, R91 ;  /* 0x0000005b525b1220 */ /* 0x004fc80000410000 */
[----:B------:R-:W-:Y:S01]  /*1010*/  @P1 FFMA.FTZ R94, R91, R30, R86 ;  /* 0x0000001e5b5e1223 */ /* 0x000fe20000010056 */
[----:B------:R-:W-:Y:S06]  /*1020*/  @!P1 BRA `(.L_x_25820) ;  /* 0x0000000000409947 */ /* 0x000fec0003800000 */
[----:B------:R-:W-:-:S04]  /*1030*/  FMUL.FTZ R4, R83, UR11 ;  /* 0x0000000b53047c20 */ /* 0x000fc80008410000 */
[----:B------:R-:W-:Y:S01]  /*1040*/  FFMA.FTZ R95, R4, R31, R7 ;  /* 0x0000001f045f7223 */ /* 0x000fe20000010007 */
[----:B------:R-:W-:Y:S06]  /*1050*/  BRA `(.L_x_25820) ;  /* 0x0000000000347947 */ /* 0x000fec0003800000 */
.L_x_25819:
        /* <DEDUP_REMOVED lines=13> */
.L_x_25820:
[----:B------:R-:W-:Y:S05]  /*1130*/  BSYNC.RECONVERGENT B1 ;  /* 0x0000000000017941 */ /* 0x000fea0003800200 */
.L_x_25818:
[----:B------:R-:W0:Y:S01]  /*1140*/  LDC.64 R4, c[0x0][0x3a8] ;  /* 0x0000ea00ff047b82 */ /* 0x000e220000000a00 */
[----:B------:R-:W-:Y:S01]  /*1150*/  IADD3 R116, PT, PT, R116, 0x20, RZ ;  /* 0x0000002074747810 */ /* 0x000fe20007ffe0ff */
[C---:B0-----:R-:W-:Y:S01]  /*1160*/  IMAD.WIDE.U32 R4, R115.reuse, 0x10, R4 ;  /* 0x0000001073047825 */ /* 0x041fe200078e0004 */
[----:B------:R-:W-:-:S04]  /*1170*/  IADD3 R115, PT, PT, R115, 0x20, RZ ;  /* 0x0000002073737810 */ /* 0x000fc80007ffe0ff */
[----:B------:R0:W-:Y:S03]  /*1180*/  STG.E.128 desc[UR6][R4.64], R92 ;  /* 0x0000005c04007986 */ /* 0x0001e6000c101d06 */
.L_x_25817:
[----:B------:R-:W-:Y:S05]  /*1190*/  BSYNC.RECONVERGENT B0 ;  /* 0x0000000000007941 */ /* 0x000fea0003800200 */
.L_x_25816:
        /* <DEDUP_REMOVED lines=36> */
.L_x_25824:
        /* <DEDUP_REMOVED lines=13> */
.L_x_25825:
[----:B------:R-:W-:Y:S05]  /*14b0*/  BSYNC.RECONVERGENT B1 ;  /* 0x0000000000017941 */ /* 0x000fea0003800200 */
.L_x_25823:
[----:B------:R-:W0:Y:S01]  /*14c0*/  LDC.64 R4, c[0x0][0x3a8] ;  /* 0x0000ea00ff047b82 */ /* 0x000e220000000a00 */
[----:B------:R-:W-:Y:S01]  /*14d0*/  IADD3 R116, PT, PT, R116, 0x20, RZ ;  /* 0x0000002074747810 */ /* 0x000fe20007ffe0ff */
[C---:B0-----:R-:W-:Y:S01]  /*14e0*/  IMAD.WIDE.U32 R4, R115.reuse, 0x10, R4 ;  /* 0x0000001073047825 */ /* 0x041fe200078e0004 */
[----:B------:R-:W-:-:S04]  /*14f0*/  IADD3 R115, PT, PT, R115, 0x20, RZ ;  /* 0x0000002073737810 */ /* 0x000fc80007ffe0ff */
[----:B------:R0:W-:Y:S03]  /*1500*/  STG.E.128 desc[UR6][R4.64], R96 ;  /* 0x0000006004007986 */ /* 0x0001e6000c101d06 */
.L_x_25822:
[----:B------:R-:W-:Y:S05]  /*1510*/  BSYNC.RECONVERGENT B0 ;  /* 0x0000000000007941 */ /* 0x000fea0003800200 */
.L_x_25821:
        /* <DEDUP_REMOVED lines=36> */
.L_x_25829:
        /* <DEDUP_REMOVED lines=13> */
.L_x_25830:
[----:B------:R-:W-:Y:S05]  /*1830*/  BSYNC.RECONVERGENT B1 ;  /* 0x0000000000017941 */ /* 0x000fea0003800200 */
.L_x_25828:
[----:B------:R-:W0:Y:S01]  /*1840*/  LDC.64 R4, c[0x0][0x3a8] ;  /* 0x0000ea00ff047b82 */ /* 0x000e220000000a00 */
[----:B------:R-:W-:Y:S01]  /*1850*/  IADD3 R116, PT, PT, R116, 0x20, RZ ;  /* 0x0000002074747810 */ /* 0x000fe20007ffe0ff */
[C---:B0-----:R-:W-:Y:S01]  /*1860*/  IMAD.WIDE.U32 R4, R115.reuse, 0x10, R4 ;  /* 0x0000001073047825 */ /* 0x041fe200078e0004 */
[----:B------:R-:W-:-:S04]  /*1870*/  IADD3 R115, PT, PT, R115, 0x20, RZ ;  /* 0x0000002073737810 */ /* 0x000fc80007ffe0ff */
[----:B------:R0:W-:Y:S03]  /*1880*/  STG.E.128 desc[UR6][R4.64], R100 ;  /* 0x0000006404007986 */ /* 0x0001e6000c101d06 */
.L_x_25827:
[----:B------:R-:W-:Y:S05]  /*1890*/  BSYNC.RECONVERGENT B0 ;  /* 0x0000000000007941 */ /* 0x000fea0003800200 */
.L_x_25826:
        /* <DEDUP_REMOVED lines=36> */
.L_x_25834:
        /* <DEDUP_REMOVED lines=13> */
.L_x_25835:
[----:B------:R-:W-:Y:S05]  /*1bb0*/  BSYNC.RECONVERGENT B1 ;  /* 0x0000000000017941 */ /* 0x000fea0003800200 */
.L_x_25833:
[----:B------:R-:W0:Y:S01]  /*1bc0*/  LDC.64 R4, c[0x0][0x3a8] ;  /* 0x0000ea00ff047b82 */ /* 0x000e220000000a00 */
[----:B------:R-:W-:Y:S01]  /*1bd0*/  IADD3 R116, PT, PT, R116, 0x20, RZ ;  /* 0x0000002074747810 */ /* 0x000fe20007ffe0ff */
[C---:B0-----:R-:W-:Y:S01]  /*1be0*/  IMAD.WIDE.U32 R4, R115.reuse, 0x10, R4 ;  /* 0x0000001073047825 */ /* 0x041fe200078e0004 */
[----:B------:R-:W-:-:S04]  /*1bf0*/  IADD3 R115, PT, PT, R115, 0x20, RZ ;  /* 0x0000002073737810 */ /* 0x000fc80007ffe0ff */
[----:B------:R0:W-:Y:S03]  /*1c00*/  STG.E.128 desc[UR6][R4.64], R104 ;  /* 0x0000006804007986 */ /* 0x0001e6000c101d06 */
.L_x_25832:
[----:B------:R-:W-:Y:S05]  /*1c10*/  BSYNC.RECONVERGENT B0 ;  /* 0x0000000000007941 */ /* 0x000fea0003800200 */
.L_x_25831:
[----:B------:R-:W-:Y:S01]  /*1c20*/  ISETP.GE.U32.AND P1, PT, R0, 0xc0, PT ;  /* 0x000000c00000780c */ /* 0x000fe20003f26070 */
[----:B------:R-:W-:Y:S03]  /*1c30*/  BSSY.RECONVERGENT B0, `(.L_x_25836) ;  /* 0x0000034000007945 */ /* 0x000fe60003800200 */
[----:B0-----:R-:W-:-:S09]  /*1c40*/  P2R R4, PR, RZ, 0x2 ;  /* 0x00000002ff047803 */ /* 0x001fd20000000000 */
[----:B------:R-:W-:Y:S05]  /*1c50*/  @!P1 BRA `(.L_x_25837) ;  /* 0x0000000000c49947 */ /* 0x000fea0003800000 */
[----:B------:R-:W0:Y:S02]  /*1c60*/  @P0 LDC.64 R4, c[0x0][0x390] ;  /* 0x0000e400ff040b82 */ /* 0x000e240000000a00 */
[----:B0-----:R-:W-:-:S05]  /*1c70*/  @P0 IMAD.WIDE.U32 R116, R116, 0x10, R4 ;  /* 0x0000001074740825 */ /* 0x001fca00078e0004 */
[----:B------:R0:W5:Y:S01]  /*1c80*/  @P0 LDG.E.128 R80, desc[UR6][R116.64] ;  /* 0x0000000674500981 */ /* 0x000162000c1e1d00 */
[----:B------:R-:W-:-:S04]  /*1c90*/  ISETP.NE.U32.AND P0, PT, RZ, UR8, PT ;  /* 0x00000008ff007c0c */ /* 0x000fc8000bf05070 */
[----:B------:R-:W-:-:S13]  /*1ca0*/  ISETP.NE.AND.EX P0, PT, RZ, UR9, PT, P0 ;  /* 0x00000009ff007c0c */ /* 0x000fda000bf05300 */
[----:B------:R-:W1:Y:S02]  /*1cb0*/  @P0 LDC.64 R108, c[0x0][0x3a0] ;  /* 0x0000e800ff6c0b82 */ /* 0x000e640000000a00 */
        /* <DEDUP_REMOVED lines=26> */
.L_x_25839:
        /* <DEDUP_REMOVED lines=13> */
.L_x_25840:
[----:B------:R-:W-:Y:S05]  /*1f30*/  BSYNC.RECONVERGENT B1 ;  /* 0x0000000000017941 */ /* 0x000fea0003800200 */
.L_x_25838:
[----:B------:R-:W0:Y:S02]  /*1f40*/  LDC.64 R4, c[0x0][0x3a8] ;  /* 0x0000ea00ff047b82 */ /* 0x000e240000000a00 */
[----:B0-----:R-:W-:-:S05]  /*1f50*/  IMAD.WIDE.U32 R4, R115, 0x10, R4 ;  /* 0x0000001073047825 */ /* 0x001fca00078e0004 */
[----:B------:R0:W-:Y:S02]  /*1f60*/  STG.E.128 desc[UR6][R4.64], R108 ;  /* 0x0000006c04007986 */ /* 0x0001e4000c101d06 */
.L_x_25837:
[----:B------:R-:W-:Y:S05]  /*1f70*/  BSYNC.RECONVERGENT B0 ;  /* 0x0000000000007941 */ /* 0x000fea0003800200 */
.L_x_25836:
        /* <DEDUP_REMOVED lines=105> */
.L_x_25866:
        /* <DEDUP_REMOVED lines=37> */
[C---:B0-----:R-:W-:Y:S01]  /*2860*/  IMAD.WIDE.U32 R116, R6.reuse, 0x10, R116 ;  /* 0x0000001006747825 */ /* 0x041fe200078e0074 */
[----:B------:R-:W-:-:S04]  /*2870*/  IADD3 R6, PT, PT, R6, 0x20, RZ ;  /* 0x0000002006067810 */ /* 0x000fc80007ffe0ff */
[----:B------:R0:W-:Y:S03]  /*2880*/  STG.E.128 desc[UR6][R116.64], R112 ;  /* 0x0000007074007986 */ /* 0x0001e6000c101d06 */
.L_x_25845:
[----:B------:R-:W-:Y:S05]  /*2890*/  BSYNC.RECONVERGENT B1 ;  /* 0x0000000000017941 */ /* 0x000fea0003800200 */
.L_x_25844:
        /* <DEDUP_REMOVED lines=19> */
.L_x_25847:
[----:B------:R-:W-:Y:S05]  /*29d0*/  BSYNC.RECONVERGENT B1 ;  /* 0x0000000000017941 */ /* 0x000fea0003800200 */
.L_x_25846:
        /* <DEDUP_REMOVED lines=19> */
.L_x_25849:
[----:B------:R-:W-:Y:S05]  /*2b10*/  BSYNC.RECONVERGENT B1 ;  /* 0x0000000000017941 */ /* 0x000fea0003800200 */
.L_x_25848:
        /* <DEDUP_REMOVED lines=19> */
.L_x_25851:
[----:B------:R-:W-:Y:S05]  /*2c50*/  BSYNC.RECONVERGENT B1 ;  /* 0x0000000000017941 */ /* 0x000fea0003800200 */
.L_x_25850:
        /* <DEDUP_REMOVED lines=19> */
.L_x_25853:
[----:B------:R-:W-:Y:S05]  /*2d90*/  BSYNC.RECONVERGENT B1 ;  /* 0x0000000000017941 */ /* 0x000fea0003800200 */
.L_x_25852:
        /* <DEDUP_REMOVED lines=10> */
[----:B------:R-:W-:-:S04]  /*2e40*/  FMUL.FTZ R116, R4, R5 ;  /* 0x0000000504747220 */ /* 0x000fc80000410000 */
[----:B------:R-:W-:Y:S01]  /*2e50*/  FFMA.FTZ R115, R116, R71, R75 ;  /* 0x0000004774737223 */ /* 0x000fe2000001004b */
[----:B0-----:R-:W-:-:S04]  /*2e60*/  IMAD.WIDE.U32 R4, R6, 0x10, R112 ;  /* 0x0000001006047825 */ /* 0x001fc800078e0070 */
[----:B------:R-:W-:Y:S01]  /*2e70*/  FFMA.FTZ R113, R114, R69, R73 ;  /* 0x0000004572717223 */ /* 0x000fe20000010049 */
[----:B------:R-:W-:Y:S01]  /*2e80*/  FFMA.FTZ R112, R91, R68, R72 ;  /* 0x000000445b707223 */ /* 0x000fe20000010048 */
[----:B------:R-:W-:-:S05]  /*2e90*/  FFMA.FTZ R114, R117, R70, R74 ;  /* 0x0000004675727223 */ /* 0x000fca000001004a */
[----:B------:R0:W-:Y:S02]  /*2ea0*/  STG.E.128 desc[UR6][R4.64], R112 ;  /* 0x0000007004007986 */ /* 0x0001e4000c101d06 */
.L_x_25843:
[----:B------:R-:W-:Y:S05]  /*2eb0*/  BSYNC.RECONVERGENT B0 ;  /* 0x0000000000007941 */ /* 0x000fea0003800200 */
.L_x_25842:
[----:B0-----:R-:W0:Y:S02]  /*2ec0*/  LDC.64 R4, c[0x0][0x380] ;  /* 0x0000e000ff047b82 */ /* 0x001e240000000a00 */
[----:B0-----:R-:W-:-:S04]  /*2ed0*/  LEA R2, R4, R2, 0x2 ;  /* 0x0000000204027211 */ /* 0x001fc800078e10ff */
[----:B------:R-:W-:-:S13]  /*2ee0*/  ISETP.GE.AND P0, PT, R2, R5, PT ;  /* 0x000000050200720c */ /* 0x000fda0003f06270 */
[----:B------:R-:W-:Y:S05]  /*2ef0*/  @!P0 BRA `(.L_x_25854) ;  /* 0xffffffd800a88947 */ /* 0x000fea000383ffff */
[----:B------:R-:W-:Y:S05]  /*2f00*/  EXIT ;  /* 0x000000000000794d */ /* 0x000fea0003800000 */
.L_x_25841:
        /* <DEDUP_REMOVED lines=8> */
.L_x_25856:
[----:B------:R-:W-:Y:S05]  /*2f90*/  BSYNC B0 ;  /* 0x0000000000007941 */ /* 0x000fea0003800000 */
.L_x_25855:
        /* <DEDUP_REMOVED lines=10> */
.L_x_25857:
[----:B------:R-:W-:Y:S01]  /*3040*/  HFMA2 R120, -RZ, RZ, 0, 2.384185791015625e-07 ;  /* 0x00000004ff787431 */ /* 0x000fe200000001ff */
[----:B------:R-:W-:-:S05]  /*3050*/  MOV R4, R117 ;  /* 0x0000007500047202 */ /* 0x000fca0000000f00 */
[----:B------:R-:W-:-:S05]  /*3060*/  FADD.FTZ R114, R91, R4 ;  /* 0x000000045b727221 */ /* 0x000fca0000010000 */
[----:B------:R-:W-:-:S07]  /*3070*/  MOV R119, R114 ;  /* 0x0000007200777202 */ /* 0x000fce0000000f00 */
[----:B------:R-:W-:Y:S05]  /*3080*/  WARPSYNC.COLLECTIVE R118, `(.L_x_25858) ;  /* 0x0000000076087348 */ /* 0x000fea0003c00000 */
[----:B------:R0:W1:Y:S02]  /*3090*/  SHFL.BFLY P6, R117, R119, R120, R121 ;  /* 0x0c00007877757389 */ /* 0x00006400000c0079 */
[----:B01----:R-:W-:Y:S05]  /*30a0*/  ENDCOLLECTIVE ;  /* 0x000000000000791b */ /* 0x003fea0003800000 */
.L_x_25858:
[----:B------:R-:W-:Y:S01]  /*30b0*/  HFMA2 R120, -RZ, RZ, 0, 4.76837158203125e-07 ;  /* 0x00000008ff787431 */ /* 0x000fe200000001ff */
[----:B------:R-:W-:-:S05]  /*30c0*/  MOV R115, R117 ;  /* 0x0000007500737202 */ /* 0x000fca0000000f00 */
[----:B------:R-:W-:-:S05]  /*30d0*/  FADD.FTZ R115, R114, R115 ;  /* 0x0000007372737221 */ /* 0x000fca0000010000 */
[----:B------:R-:W-:-:S07]  /*30e0*/  MOV R119, R115 ;  /* 0x0000007300777202 */ /* 0x000fce0000000f00 */
[----:B------:R-:W-:Y:S05]  /*30f0*/  WARPSYNC.COLLECTIVE R118, `(.L_x_25859) ;  /* 0x0000000076087348 */ /* 0x000fea0003c00000 */
[----:B------:R0:W1:Y:S02]  /*3100*/  SHFL.BFLY P6, R117, R119, R120, R121 ;  /* 0x0c00007877757389 */ /* 0x00006400000c0079 */
[----:B01----:R-:W-:Y:S05]  /*3110*/  ENDCOLLECTIVE ;  /* 0x000000000000791b */ /* 0x003fea0003800000 */
.L_x_25859:
[----:B------:R-:W-:Y:S01]  /*3120*/  HFMA2 R120, -RZ, RZ, 0, 9.5367431640625e-07 ;  /* 0x00000010ff787431 */ /* 0x000fe200000001ff */
[----:B------:R-:W-:-:S05]  /*3130*/  MOV R4, R117 ;  /* 0x0000007500047202 */ /* 0x000fca0000000f00 */
[----:B------:R-:W-:-:S05]  /*3140*/  FADD.FTZ R116, R115, R4 ;  /* 0x0000000473747221 */ /* 0x000fca0000010000 */
[----:B------:R-:W-:-:S07]  /*3150*/  MOV R119, R116 ;  /* 0x0000007400777202 */ /* 0x000fce0000000f00 */
[----:B------:R-:W-:Y:S05]  /*3160*/  WARPSYNC.COLLECTIVE R118, `(.L_x_25860) ;  /* 0x0000000076087348 */ /* 0x000fea0003c00000 */
[----:B------:R0:W1:Y:S02]  /*3170*/  SHFL.BFLY P6, R117, R119, R120, R121 ;  /* 0x0c00007877757389 */ /* 0x00006400000c0079 */
[----:B01----:R-:W-:Y:S05]  /*3180*/  ENDCOLLECTIVE ;  /* 0x000000000000791b */ /* 0x003fea0003800000 */
.L_x_25860:
        /* <DEDUP_REMOVED lines=57> */
.L_x_25861:
[----:B------:R-:W-:Y:S01]  /*3520*/  HFMA2 R120, -RZ, RZ, 0, 1.1920928955078125e-07 ;  /* 0x00000002ff787431 */ /* 0x000fe200000001ff */
[----:B------:R-:W-:-:S05]  /*3530*/  MOV R91, R117 ;  /* 0x00000075005b7202 */ /* 0x000fca0000000f00 */
[----:B------:R-:W-:-:S05]  /*3540*/  FADD.FTZ R91, R4, R91 ;  /* 0x0000005b045b7221 */ /* 0x000fca0000010000 */
[----:B------:R-:W-:-:S07]  /*3550*/  MOV R119, R91 ;  /* 0x0000005b00777202 */ /* 0x000fce0000000f00 */
[----:B------:R-:W-:Y:S05]  /*3560*/  WARPSYNC.COLLECTIVE R118, `(.L_x_25862) ;  /* 0x0000000076087348 */ /* 0x000fea0003c00000 */
[----:B------:R0:W1:Y:S02]  /*3570*/  SHFL.BFLY P6, R117, R119, R120, R121 ;  /* 0x0c00007877757389 */ /* 0x00006400000c0079 */
[----:B01----:R-:W-:Y:S05]  /*3580*/  ENDCOLLECTIVE ;  /* 0x000000000000791b */ /* 0x003fea0003800000 */
.L_x_25862:
[----:B------:R-:W-:Y:S01]  /*3590*/  HFMA2 R120, -RZ, RZ, 0, 2.384185791015625e-07 ;  /* 0x00000004ff787431 */ /* 0x000fe200000001ff */
[----:B------:R-:W-:-:S05]  /*35a0*/  MOV R114, R117 ;  /* 0x0000007500727202 */ /* 0x000fca0000000f00 */
[----:B------:R-:W-:-:S05]  /*35b0*/  FADD.FTZ R114, R91, R114 ;  /* 0x000000725b727221 */ /* 0x000fca0000010000 */
[----:B------:R-:W-:-:S07]  /*35c0*/  MOV R119, R114 ;  /* 0x0000007200777202 */ /* 0x000fce0000000f00 */
[----:B------:R-:W-:Y:S05]  /*35d0*/  WARPSYNC.COLLECTIVE R118, `(.L_x_25863) ;  /* 0x0000000076087348 */ /* 0x000fea0003c00000 */
[----:B------:R0:W1:Y:S02]  /*35e0*/  SHFL.BFLY P6, R117, R119, R120, R121 ;  /* 0x0c00007877757389 */ /* 0x00006400000c0079 */
[----:B01----:R-:W-:Y:S05]  /*35f0*/  ENDCOLLECTIVE ;  /* 0x000000000000791b */ /* 0x003fea0003800000 */
.L_x_25863:
[----:B------:R-:W-:Y:S01]  /*3600*/  HFMA2 R120, -RZ, RZ, 0, 4.76837158203125e-07 ;  /* 0x00000008ff787431 */ /* 0x000fe200000001ff */
[----:B------:R-:W-:-:S05]  /*3610*/  MOV R115, R117 ;  /* 0x0000007500737202 */ /* 0x000fca0000000f00 */
[----:B------:R-:W-:-:S05]  /*3620*/  FADD.FTZ R115, R114, R115 ;  /* 0x0000007372737221 */ /* 0x000fca0000010000 */
[----:B------:R-:W-:-:S07]  /*3630*/  MOV R119, R115 ;  /* 0x0000007300777202 */ /* 0x000fce0000000f00 */
[----:B------:R-:W-:Y:S05]  /*3640*/  WARPSYNC.COLLECTIVE R118, `(.L_x_25864) ;  /* 0x0000000076087348 */ /* 0x000fea0003c00000 */
[----:B------:R0:W1:Y:S02]  /*3650*/  SHFL.BFLY P6, R117, R119, R120, R121 ;  /* 0x0c00007877757389 */ /* 0x00006400000c0079 */
[----:B01----:R-:W-:Y:S05]  /*3660*/  ENDCOLLECTIVE ;  /* 0x000000000000791b */ /* 0x003fea0003800000 */
.L_x_25864:
[----:B------:R-:W-:Y:S01]  /*3670*/  HFMA2 R120, -RZ, RZ, 0, 9.5367431640625e-07 ;  /* 0x00000010ff787431 */ /* 0x000fe200000001ff */
[----:B------:R-:W-:-:S05]  /*3680*/  MOV R116, R117 ;  /* 0x0000007500747202 */ /* 0x000fca0000000f00 */
[----:B------:R-:W-:-:S05]  /*3690*/  FADD.FTZ R116, R115, R116 ;  /* 0x0000007473747221 */ /* 0x000fca0000010000 */
[----:B------:R-:W-:-:S07]  /*36a0*/  MOV R119, R116 ;  /* 0x0000007400777202 */ /* 0x000fce0000000f00 */
[----:B------:R-:W-:Y:S05]  /*36b0*/  WARPSYNC.COLLECTIVE R118, `(.L_x_25865) ;  /* 0x0000000076087348 */ /* 0x000fea0003c00000 */
[----:B------:R0:W1:Y:S02]  /*36c0*/  SHFL.BFLY P6, R117, R119, R120, R121 ;  /* 0x0c00007877757389 */ /* 0x00006400000c0079 */
[----:B01----:R-:W-:Y:S05]  /*36d0*/  ENDCOLLECTIVE ;  /* 0x000000000000791b */ /* 0x003fea0003800000 */
.L_x_25865:
[----:B------:R-:W-:Y:S05]  /*36e0*/  BRA `(.L_x_25866) ;  /* 0xffffffec00c87947 */ /* 0x000fea000383ffff */
.L_x_25867:
        /* <DEDUP_REMOVED lines=9> */
.L_x_28852:


//--------------------- .text._ZN10layer_norm13ln_fwd_kernelINS_13Kernel_traitsIfffffjLj768ELj1ELj4ELj1ELj16ENS_18Kernel_traits_baseILj768EfffffjLj128EEEEELb0ELb1ELb1ELb1EEEvNS_9FwdParamsE --------------------------
	.section	.text._ZN10layer_norm13ln_fwd_kernelINS_13Kernel_traitsIfffffjLj768ELj1ELj4ELj1ELj16ENS_18Kernel_traits_baseILj768EfffffjLj128EEEEELb0ELb1ELb1ELb1EEEvNS_9FwdParamsE,"ax",@progbits
	.align	128
        .global         _ZN10layer_norm13ln_fwd_kernelINS_13Kernel_traitsIfffffjLj768ELj1ELj4ELj1ELj16ENS_18Kernel_traits_baseILj768EfffffjLj128EEEEELb0ELb1ELb1ELb1EEEvNS_9FwdParamsE
        .type           _ZN10layer_norm13ln_fwd_kernelINS_13Kernel_traitsIfffffjLj768ELj1ELj4ELj1ELj16ENS_18Kernel_traits_baseILj768EfffffjLj128EEEEELb0ELb1ELb1ELb1EEEvNS_9FwdParamsE,@function
        .size           _ZN10layer_norm13ln_fwd_kernelINS_13Kernel_traitsIfffffjLj768ELj1ELj4ELj1ELj16ENS_18Kernel_traits_baseILj768EfffffjLj128EEEEELb0ELb1ELb1ELb1EEEvNS_9FwdParamsE,(.L_x_28853 - _ZN10layer_norm13ln_fwd_kernelINS_13Kernel_traitsIfffffjLj768ELj1ELj4ELj1ELj16ENS_18Kernel_traits_baseILj768EfffffjLj128EEEEELb0ELb1ELb1ELb1EEEvNS_9FwdParamsE)
        .other          _ZN10layer_norm13ln_fwd_kernelINS_13Kernel_traitsIfffffjLj768ELj1ELj4ELj1ELj16ENS_18Kernel_traits_baseILj768EfffffjLj128EEEEELb0ELb1ELb1ELb1EEEvNS_9FwdParamsE,@"STO_CUDA_ENTRY STV_DEFAULT"
_ZN10layer_norm13ln_fwd_kernelINS_13Kernel_traitsIfffffjLj768ELj1ELj4ELj1ELj16ENS_18Kernel_traits_baseILj768EfffffjLj128EEEEELb0ELb1ELb1ELb1EEEvNS_9FwdParamsE:
.text._ZN10layer_norm13ln_fwd_kernelINS_13Kernel_traitsIfffffjLj768ELj1ELj4ELj1ELj16ENS_18Kernel_traits_baseILj768EfffffjLj128EEEEELb0ELb1ELb1ELb1EEEvNS_9FwdParamsE:
        /* <DEDUP_REMOVED lines=37> */
.L_x_25868:
        /* <DEDUP_REMOVED lines=28> */
.L_x_25869:
[----:B------:R-:W1:Y:S02]  /*0410*/  LDCU UR4, c[0x0][0x384] ;  /* 0x00007080ff0477ac */ /* 0x000e640008000800 */
[----:B-1----:R-:W-:-:S13]  /*0420*/  ISETP.GE.AND P0, PT, R2, UR4, PT ;  /* 0x0000000402007c0c */ /* 0x002fda000bf06270 */
[----:B------:R-:W-:Y:S05]  /*0430*/  @P0 EXIT ;  /* 0x000000000000094d */ /* 0x000fea0003800000 */
[----:B------:R-:W1:Y:S01]  /*0440*/  LDCU.U8 UR4, c[0x0][0x410] ;  /* 0x00008200ff0477ac */ /* 0x000e620008000000 */
[----:B------:R-:W2:Y:S01]  /*0450*/  LDCU UR5, c[0x0][0x40c] ;  /* 0x00008180ff0577ac */ /* 0x000ea20008000800 */
[----:B------:R-:W3:Y:S01]  /*0460*/  LDCU UR10, c[0x0][0x448] ;  /* 0x00008900ff0a77ac */ /* 0x000ee20008000800 */
[----:B------:R-:W4:Y:S01]  /*0470*/  LDCU.64 UR8, c[0x0][0x3a0] ;  /* 0x00007400ff0877ac */ /* 0x000f220008000a00 */
[----:B-1----:R-:W-:-:S13]  /*0480*/  ISETP.NE.AND P2, PT, RZ, UR4, PT ;  /* 0x00000004ff007c0c */ /* 0x002fda000bf45270 */
.L_x_25890:
[----:B------:R-:W1:Y:S08]  /*0490*/  LDC.64 R80, c[0x0][0x3f0] ;  /* 0x0000fc00ff507b82 */ /* 0x000e700000000a00 */
[----:B0-----:R-:W0:Y:S08]  /*04a0*/  LDC R113, c[0x0][0x388] ;  /* 0x0000e200ff717b82 */ /* 0x001e300000000800 */
[----:B------:R-:W2:Y:S01]  /*04b0*/  LDC.64 R88, c[0x0][0x3f8] ;  /* 0x0000fe00ff587b82 */ /* 0x000ea20000000a00 */
[----:B-1----:R-:W-:-:S05]  /*04c0*/  IMAD.WIDE R80, R2, 0x4, R80 ;  /* 0x0000000402507825 */ /* 0x002fca00078e0250 */
[----:B------:R2:W3:Y:S01]  /*04d0*/  LDG.E R92, desc[UR6][R80.64] ;  /* 0x00000006505c7981 */ /* 0x0004e2000c1e1900 */
[----:B------:R-:W-:Y:S02]  /*04e0*/  HFMA2 R108, -RZ, RZ, 0, 0 ;  /* 0x00000000ff6c7431 */ /* 0x000fe400000001ff */
[----:B--2---:R-:W-:-:S05]  /*04f0*/  IMAD.WIDE R80, R2, 0x4, R88 ;  /* 0x0000000402507825 */ /* 0x004fca00078e0258 */
[----:B-----5:R1:W5:Y:S01]  /*0500*/  LDG.E R112, desc[UR6][R80.64] ;  /* 0x0000000650707981 */ /* 0x020362000c1e1900 */
[----:B---3--:R-:W-:-:S13]  /*0510*/  ISETP.GE.AND P1, PT, R92, 0x1, PT ;  /* 0x000000015c00780c */ /* 0x008fda0003f26270 */
[----:B------:R-:W2:Y:S01]  /*0520*/  @P1 LDC.64 R90, c[0x0][0x390] ;  /* 0x0000e400ff5a1b82 */ /* 0x000ea20000000a00 */
[----:B------:R-:W-:-:S05]  /*0530*/  @P1 IADD3 R82, PT, PT, R92, -0x1, RZ ;  /* 0xffffffff5c521810 */ /* 0x000fca0007ffe0ff */
[----:B0-----:R-:W-:-:S05]  /*0540*/  @P1 IMAD R82, R82, R113, RZ ;  /* 0x0000007152521224 */ /* 0x001fca00078e02ff */
[----:B------:R-:W-:-:S04]  /*0550*/  @P1 SHF.R.S32.HI R3, RZ, 0x1f, R82 ;  /* 0x0000001fff031819 */ /* 0x000fc80000011452 */
[----:B------:R-:W-:-:S04]  /*0560*/  @P1 LEA.HI R3, R3, R82, RZ, 0x2 ;  /* 0x0000005203031211 */ /* 0x000fc800078f10ff */
[----:B------:R-:W-:-:S05]  /*0570*/  @P1 LEA.HI.SX32 R108, R3, R0, 0x1e ;  /* 0x00000000036c1211 */ /* 0x000fca00078ff2ff */
[----:B--2---:R-:W-:-:S05]  /*0580*/  @P1 IMAD.WIDE.U32 R88, R108, 0x10, R90 ;  /* 0x000000106c581825 */ /* 0x004fca00078e005a */
[----:B------:R1:W5:Y:S01]  /*0590*/  @P1 LDG.E.128 R76, desc[UR6][R88.64] ;  /* 0x00000006584c1981 */ /* 0x000362000c1e1d00 */
[----:B----4-:R-:W-:Y:S01]  /*05a0*/  ISETP.NE.U32.AND P0, PT, RZ, UR8, PT ;  /* 0x00000008ff007c0c */ /* 0x010fe2000bf05070 */
[----:B------:R-:W-:-:S03]  /*05b0*/  IMAD R3, R2, R113, RZ ;  /* 0x0000007102037224 */ /* 0x000fc600078e02ff */
[----:B------:R-:W-:Y:S02]  /*05c0*/  ISETP.NE.AND.EX P0, PT, RZ, UR9, PT, P0 ;  /* 0x00000009ff007c0c */ /* 0x000fe4000bf05300 */
[----:B------:R-:W-:-:S04]  /*05d0*/  SHF.R.S32.HI R82, RZ, 0x1f, R3 ;  /* 0x0000001fff527819 */ /* 0x000fc80000011403 */
[----:B------:R-:W-:-:S04]  /*05e0*/  LEA.HI R3, R82, R3, RZ, 0x2 ;  /* 0x0000000352037211 */ /* 0x000fc800078f10ff */
[----:B------:R-:W-:-:S03]  /*05f0*/  LEA.HI.SX32 R3, R3, R0, 0x1e ;  /* 0x0000000003037211 */ /* 0x000fc600078ff2ff */
[----:B-1----:R-:W-:Y:S05]  /*0600*/  @P0 BRA `(.L_x_25870) ;  /* 0x0000000000380947 */ /* 0x002fea0003800000 */
[----:B-----5:R-:W-:Y:S01]  /*0610*/  FMUL.FTZ R87, R78, UR5 ;  /* 0x000000054e577c20 */ /* 0x020fe20008410000 */
[----:B------:R-:W-:Y:S01]  /*0620*/  FMUL.FTZ R81, R76, UR5 ;  /* 0x000000054c517c20 */ /* 0x000fe20008410000 */
[----:B------:R-:W-:Y:S01]  /*0630*/  FMUL.FTZ R80, R77, UR5 ;  /* 0x000000054d507c20 */ /* 0x000fe20008410000 */
[----:B------:R-:W-:Y:S01]  /*0640*/  FMUL.FTZ R82, R79, UR5 ;  /* 0x000000054f527c20 */ /* 0x000fe20008410000 */
[----:B------:R-:W-:Y:S01]  /*0650*/  FMUL.FTZ R87, R87, R54 ;  /* 0x0000003657577220 */ /* 0x000fe20000410000 */
[----:B------:R-:W-:Y:S01]  /*0660*/  ISETP.GT.AND P3, PT, R92, RZ, PT ;  /* 0x000000ff5c00720c */ /* 0x000fe20003f64270 */
[----:B------:R-:W-:Y:S01]  /*0670*/  FMUL.FTZ R81, R81, R52 ;  /* 0x0000003451517220 */ /* 0x000fe20000410000 */
[----:B------:R-:W-:Y:S01]  /*0680*/  FMUL.FTZ R80, R80, R53 ;  /* 0x0000003550507220 */ /* 0x000fe20000410000 */
[----:B------:R-:W-:Y:S01]  /*0690*/  FMUL.FTZ R82, R82, R55 ;  /* 0x0000003752527220 */ /* 0x000fe20000410000 */
[----:B------:R-:W-:Y:S02]  /*06a0*/  FSEL R94, R87, RZ, P3 ;  /* 0x000000ff575e7208 */ /* 0x000fe40001800000 */
[----:B------:R-:W-:-:S02]  /*06b0*/  FSEL R92, R81, RZ, P3 ;  /* 0x000000ff515c7208 */ /* 0x000fc40001800000 */
[----:B------:R-:W-:Y:S02]  /*06c0*/  FSEL R93, R80, RZ, P3 ;  /* 0x000000ff505d7208 */ /* 0x000fe40001800000 */
[----:B------:R-:W-:Y:S01]  /*06d0*/  FSEL R87, R82, RZ, P3 ;  /* 0x000000ff52577208 */ /* 0x000fe20001800000 */
[----:B------:R-:W-:Y:S06]  /*06e0*/  BRA `(.L_x_25871) ;  /* 0x0000000000507947 */ /* 0x000fec0003800000 */
.L_x_25870:
[----:B------:R-:W0:Y:S02]  /*06f0*/  LDC.64 R84, c[0x0][0x3a0] ;  /* 0x0000e800ff547b82 */ /* 0x000e240000000a00 */
[----:B0-----:R-:W-:-:S06]  /*0700*/  IMAD.WIDE.U32 R84, R3, 0x10, R84 ;  /* 0x0000001003547825 */ /* 0x001fcc00078e0054 */
[----:B------:R-:W2:Y:S01]  /*0710*/  LDG.E.128 R84, desc[UR6][R84.64] ;  /* 0x0000000654547981 */ /* 0x000ea2000c1e1d00 */
[----:B------:R-:W-:-:S13]  /*0720*/  ISETP.GT.AND P3, PT, R92, RZ, PT ;  /* 0x000000ff5c00720c */ /* 0x000fda0003f64270 */
[----:B------:R-:W0:Y:S08]  /*0730*/  @P3 LDC R83, c[0x0][0x40c] ;  /* 0x00010300ff533b82 */ /* 0x000e300000000800 */
[----:B------:R-:W1:Y:S08]  /*0740*/  @P3 LDC R81, c[0x0][0x40c] ;  /* 0x00010300ff513b82 */ /* 0x000e700000000800 */
[----:B------:R-:W3:Y:S08]  /*0750*/  @P3 LDC R80, c[0x0][0x40c] ;  /* 0x00010300ff503b82 */ /* 0x000ef00000000800 */
[----:B------:R-:W4:Y:S01]  /*0760*/  @P3 LDC R82, c[0x0][0x40c] ;  /* 0x00010300ff523b82 */ /* 0x000f220000000800 */
[----:B0----5:R-:W-:Y:S01]  /*0770*/  @P3 FMUL.FTZ R83, R78, R83 ;  /* 0x000000534e533220 */ /* 0x021fe20000410000 */
[----:B-1----:R-:W-:Y:S01]  /*0780*/  @P3 FMUL.FTZ R81, R76, R81 ;  /* 0x000000514c513220 */ /* 0x002fe20000410000 */
[----:B---3--:R-:W-:Y:S01]  /*0790*/  @P3 FMUL.FTZ R80, R77, R80 ;  /* 0x000000504d503220 */ /* 0x008fe20000410000 */
[----:B----4-:R-:W-:Y:S01]  /*07a0*/  @P3 FMUL.FTZ R82, R79, R82 ;  /* 0x000000524f523220 */ /* 0x010fe20000410000 */
[----:B--2---:R-:W-:Y:S01]  /*07b0*/  MOV R94, R86 ;  /* 0x00000056005e7202 */ /* 0x004fe20000000f00 */
[----:B------:R-:W-:Y:S01]  /*07c0*/  @P3 FFMA.FTZ R94, R83, R54, R86 ;  /* 0x00000036535e3223 */ /* 0x000fe20000010056 */
[----:B------:R-:W-:Y:S01]  /*07d0*/  @!P3 MOV R92, R84 ;  /* 0x00000054005cb202 */ /* 0x000fe20000000f00 */
[----:B------:R-:W-:Y:S01]  /*07e0*/  @P3 FFMA.FTZ R92, R81, R52, R84 ;  /* 0x00000034515c3223 */ /* 0x000fe20000010054 */
[----:B------:R-:W-:Y:S01]  /*07f0*/  MOV R93, R85 ;  /* 0x00000055005d7202 */ /* 0x000fe20000000f00 */
[----:B------:R-:W-:Y:S01]  /*0800*/  @P3 FFMA.FTZ R93, R80, R53, R85 ;  /* 0x00000035505d3223 */ /* 0x000fe20000010055 */
[----:B------:R-:W-:Y:S01]  /*0810*/  MOV R83, R87 ;  /* 0x0000005700537202 */ /* 0x000fe20000000f00 */
[----:B------:R-:W-:-:S07]  /*0820*/  @P3 FFMA.FTZ R87, R82, R55, R87 ;  /* 0x0000003752573223 */ /* 0x000fce0000010057 */
.L_x_25871:
[----:B------:R-:W0:Y:S01]  /*0830*/  LDC.64 R114, c[0x0][0x3a8] ;  /* 0x0000ea00ff727b82 */ /* 0x000e220000000a00 */
[----:B------:R-:W-:Y:S02]  /*0840*/  IADD3 R89, PT, PT, R3, 0x20, RZ ;  /* 0x0000002003597810 */ /* 0x000fe40007ffe0ff */
[----:B------:R-:W-:Y:S02]  /*0850*/  MOV R95, R87 ;  /* 0x00000057005f7202 */ /* 0x000fe40000000f00 */
[----:B------:R-:W-:-:S03]  /*0860*/  @P1 IADD3 R99, PT, PT, R108, 0x20, RZ ;  /* 0x000000206c631810 */ /* 0x000fc60007ffe0ff */
[----:B------:R-:W1:Y:S08]  /*0870*/  @P0 LDC.64 R80, c[0x0][0x3a0] ;  /* 0x0000e800ff500b82 */ /* 0x000e700000000a00 */
[----:B------:R-:W2:Y:S01]  /*0880*/  @P1 LDC.64 R96, c[0x0][0x390] ;  /* 0x0000e400ff601b82 */ /* 0x000ea20000000a00 */
[----:B0-----:R-:W-:-:S05]  /*0890*/  IMAD.WIDE.U32 R90, R3, 0x10, R114 ;  /* 0x00000010035a7825 */ /* 0x001fca00078e0072 */
[----:B------:R0:W-:Y:S01]  /*08a0*/  STG.E.128 desc[UR6][R90.64], R92 ;  /* 0x0000005c5a007986 */ /* 0x0001e2000c101d06 */
[----:B-1----:R-:W-:-:S06]  /*08b0*/  @P0 IMAD.WIDE.U32 R80, R89, 0x10, R80 ;  /* 0x0000001059500825 */ /* 0x002fcc00078e0050 */
[----:B------:R-:W3:Y:S01]  /*08c0*/  @P0 LDG.E.128 R80, desc[UR6][R80.64] ;  /* 0x0000000650500981 */ /* 0x000ee2000c1e1d00 */
[----:B--2---:R-:W-:-:S05]  /*08d0*/  @P1 IMAD.WIDE.U32 R96, R99, 0x10, R96 ;  /* 0x0000001063601825 */ /* 0x004fca00078e0060 */
[----:B------:R0:W5:Y:S01]  /*08e0*/  @P1 LDG.E.128 R76, desc[UR6][R96.64] ;  /* 0x00000006604c1981 */ /* 0x000162000c1e1d00 */
[----:B------:R-:W-:Y:S01]  /*08f0*/  BSSY.RECONVERGENT B0, `(.L_x_25872) ;  /* 0x0000022000007945 */ /* 0x000fe20003800200 */
[----:B---3--:R-:W-:Y:S02]  /*0900*/  @P0 MOV R86, R82 ;  /* 0x0000005200560202 */ /* 0x008fe40000000f00 */
[----:B------:R-:W-:Y:S02]  /*0910*/  @P0 MOV R85, R81 ;  /* 0x0000005100550202 */ /* 0x000fe40000000f00 */
[----:B------:R-:W-:Y:S01]  /*0920*/  @P0 MOV R84, R80 ;  /* 0x0000005000540202 */ /* 0x000fe20000000f00 */
[----:B0-----:R-:W-:Y:S06]  /*0930*/  @!P0 BRA `(.L_x_25873) ;  /* 0x0000000000448947 */ /* 0x001fec0003800000 */
[----:B------:R-:W0:Y:S01]  /*0940*/  @P3 LDC R81, c[0x0][0x40c] ;  /* 0x00010300ff513b82 */ /* 0x000e220000000800 */
[----:B------:R-:W-:Y:S02]  /*0950*/  MOV R104, R84 ;  /* 0x0000005400687202 */ /* 0x000fe40000000f00 */
[----:B------:R-:W-:Y:S02]  /*0960*/  MOV R105, R85 ;  /* 0x0000005500697202 */ /* 0x000fe40000000f00 */
[----:B------:R-:W-:Y:S02]  /*0970*/  MOV R106, R86 ;  /* 0x00000056006a7202 */ /* 0x000fe40000000f00 */
[----:B------:R-:W-:Y:S01]  /*0980*/  MOV R107, R83 ;  /* 0x00000053006b7202 */ /* 0x000fe20000000f00 */
        /* <DEDUP_REMOVED lines=12> */
.L_x_25873:
[----:B-----5:R-:W-:Y:S01]  /*0a50*/  FMUL.FTZ R81, R76, UR5 ;  /* 0x000000054c517c20 */ /* 0x020fe20008410000 */
[----:B------:R-:W-:Y:S01]  /*0a60*/  FMUL.FTZ R80, R77, UR5 ;  /* 0x000000054d507c20 */ /* 0x000fe20008410000 */
[----:B------:R-:W-:Y:S01]  /*0a70*/  FMUL.FTZ R91, R78, UR5 ;  /* 0x000000054e5b7c20 */ /* 0x000fe20008410000 */
[----:B------:R-:W-:Y:S01]  /*0a80*/  FMUL.FTZ R82, R79, UR5 ;  /* 0x000000054f527c20 */ /* 0x000fe20008410000 */
[----:B------:R-:W-:Y:S01]  /*0a90*/  FMUL.FTZ R104, R81, R56 ;  /* 0x0000003851687220 */ /* 0x000fe20000410000 */
[----:B------:R-:W-:Y:S01]  /*0aa0*/  FMUL.FTZ R105, R80, R57 ;  /* 0x0000003950697220 */ /* 0x000fe20000410000 */
[----:B------:R-:W-:Y:S01]  /*0ab0*/  FMUL.FTZ R106, R91, R58 ;  /* 0x0000003a5b6a7220 */ /* 0x000fe20000410000 */
[----:B------:R-:W-:Y:S02]  /*0ac0*/  FMUL.FTZ R107, R82, R59 ;  /* 0x0000003b526b7220 */ /* 0x000fe40000410000 */
[----:B------:R-:W-:Y:S02]  /*0ad0*/  FSEL R104, R104, RZ, P3 ;  /* 0x000000ff68687208 */ /* 0x000fe40001800000 */
[----:B------:R-:W-:-:S02]  /*0ae0*/  FSEL R105, R105, RZ, P3 ;  /* 0x000000ff69697208 */ /* 0x000fc40001800000 */
[----:B------:R-:W-:Y:S02]  /*0af0*/  FSEL R106, R106, RZ, P3 ;  /* 0x000000ff6a6a7208 */ /* 0x000fe40001800000 */
[----:B------:R-:W-:-:S07]  /*0b00*/  FSEL R107, R107, RZ, P3 ;  /* 0x000000ff6b6b7208 */ /* 0x000fce0001800000 */
.L_x_25874:
[----:B------:R-:W-:Y:S05]  /*0b10*/  BSYNC.RECONVERGENT B0 ;  /* 0x0000000000007941 */ /* 0x000fea0003800200 */
.L_x_25872:
[----:B------:R-:W0:Y:S01]  /*0b20*/  @P0 LDC.64 R90, c[0x0][0x3a0] ;  /* 0x0000e800ff5a0b82 */ /* 0x000e220000000a00 */
[----:B------:R-:W-:Y:S01]  /*0b30*/  IADD3 R95, PT, PT, R3, 0x40, RZ ;  /* 0x00000040035f7810 */ /* 0x000fe20007ffe0ff */
[----:B------:R-:W-:Y:S01]  /*0b40*/  IMAD.WIDE.U32 R80, R89, 0x10, R114 ;  /* 0x0000001059507825 */ /* 0x000fe200078e0072 */
[----:B------:R-:W-:-:S04]  /*0b50*/  @P1 IADD3 R99, PT, PT, R108, 0x40, RZ ;  /* 0x000000406c631810 */ /* 0x000fc80007ffe0ff */
[----:B------:R1:W-:Y:S01]  /*0b60*/  STG.E.128 desc[UR6][R80.64], R104 ;  /* 0x0000006850007986 */ /* 0x0003e2000c101d06 */
[----:B------:R-:W2:Y:S01]  /*0b70*/  @P1 LDC.64 R96, c[0x0][0x390] ;  /* 0x0000e400ff601b82 */ /* 0x000ea20000000a00 */
[----:B0-----:R-:W-:-:S06]  /*0b80*/  @P0 IMAD.WIDE.U32 R88, R95, 0x10, R90 ;  /* 0x000000105f580825 */ /* 0x001fcc00078e005a */
[----:B------:R-:W3:Y:S01]  /*0b90*/  @P0 LDG.E.128 R88, desc[UR6][R88.64] ;  /* 0x0000000658580981 */ /* 0x000ee2000c1e1d00 */
[----:B--2---:R-:W-:-:S05]  /*0ba0*/  @P1 IMAD.WIDE.U32 R96, R99, 0x10, R96 ;  /* 0x0000001063601825 */ /* 0x004fca00078e0060 */
[----:B------:R1:W5:Y:S01]  /*0bb0*/  @P1 LDG.E.128 R76, desc[UR6][R96.64] ;  /* 0x00000006604c1981 */ /* 0x000362000c1e1d00 */
[----:B------:R-:W-:Y:S01]  /*0bc0*/  BSSY.RECONVERGENT B0, `(.L_x_25875) ;  /* 0x0000023000007945 */ /* 0x000fe20003800200 */
[----:B---3--:R-:W-:Y:S02]  /*0bd0*/  @P0 MOV R83, R91 ;  /* 0x0000005b00530202 */ /* 0x008fe40000000f00 */
[----:B------:R-:W-:Y:S02]  /*0be0*/  @P0 MOV R86, R90 ;  /* 0x0000005a00560202 */ /* 0x000fe40000000f00 */
[----:B------:R-:W-:Y:S02]  /*0bf0*/  @P0 MOV R85, R89 ;  /* 0x0000005900550202 */ /* 0x000fe40000000f00 */
[----:B------:R-:W-:Y:S01]  /*0c00*/  @P0 MOV R84, R88 ;  /* 0x0000005800540202 */ /* 0x000fe20000000f00 */
[----:B-1----:R-:W-:Y:S06]  /*0c10*/  @!P0 BRA `(.L_x_25876) ;  /* 0x0000000000448947 */ /* 0x002fec0003800000 */
        /* <DEDUP_REMOVED lines=17> */
.L_x_25876:
        /* <DEDUP_REMOVED lines=12> */
.L_x_25877:
[----:B------:R-:W-:Y:S05]  /*0df0*/  BSYNC.RECONVERGENT B0 ;  /* 0x0000000000007941 */ /* 0x000fea0003800200 */
.L_x_25875:
[----:B------:R-:W0:Y:S01]  /*0e00*/  @P0 LDC.64 R88, c[0x0][0x3a0] ;  /* 0x0000e800ff580b82 */ /* 0x000e220000000a00 */
[----:B------:R-:W-:Y:S01]  /*0e10*/  @P0 IADD3 R91, PT, PT, R3, 0x60, RZ ;  /* 0x00000060035b0810 */ /* 0x000fe20007ffe0ff */
        /* <DEDUP_REMOVED lines=31> */
.L_x_25879:
        /* <DEDUP_REMOVED lines=12> */
.L_x_25880:
[----:B------:R-:W-:Y:S05]  /*10d0*/  BSYNC.RECONVERGENT B0 ;  /* 0x0000000000007941 */ /* 0x000fea0003800200 */
.L_x_25878:
[----:B------:R-:W0:Y:S01]  /*10e0*/  @P0 LDC.64 R88, c[0x0][0x3a0] ;  /* 0x0000e800ff580b82 */ /* 0x000e220000000a00 */
[C---:B------:R-:W-:Y:S02]  /*10f0*/  IADD3 R111, PT, PT, R3.reuse, 0x60, RZ ;  /* 0x00000060036f7810 */ /* 0x040fe40007ffe0ff */
[----:B------:R-:W-:Y:S02]  /*1100*/  @P0 IADD3 R91, PT, PT, R3, 0x80, RZ ;  /* 0x00000080035b0810 */ /* 0x000fe40007ffe0ff */
[----:B------:R-:W-:Y:S01]  /*1110*/  @P1 IADD3 R95, PT, PT, R108, 0x80, RZ ;  /* 0x000000806c5f1810 */ /* 0x000fe20007ffe0ff */
[----:B------:R-:W-:Y:S02]  /*1120*/  IMAD.WIDE.U32 R110, R111, 0x10, R114 ;  /* 0x000000106f6e7825 */ /* 0x000fe400078e0072 */
[----:B------:R-:W1:Y:S03]  /*1130*/  @P1 LDC.64 R80, c[0x0][0x390] ;  /* 0x0000e400ff501b82 */ /* 0x000e660000000a00 */
[----:B------:R2:W-:Y:S01]  /*1140*/  STG.E.128 desc[UR6][R110.64], R96 ;  /* 0x000000606e007986 */ /* 0x0005e2000c101d06 */
[----:B0-----:R-:W-:-:S06]  /*1150*/  @P0 IMAD.WIDE.U32 R88, R91, 0x10, R88 ;  /* 0x000000105b580825 */ /* 0x001fcc00078e0058 */
[----:B------:R-:W3:Y:S01]  /*1160*/  @P0 LDG.E.128 R88, desc[UR6][R88.64] ;  /* 0x0000000658580981 */ /* 0x000ee2000c1e1d00 */
[----:B-1----:R-:W-:-:S05]  /*1170*/  @P1 IMAD.WIDE.U32 R80, R95, 0x10, R80 ;  /* 0x000000105f501825 */ /* 0x002fca00078e0050 */
[----:B------:R2:W5:Y:S01]  /*1180*/  @P1 LDG.E.128 R76, desc[UR6][R80.64] ;  /* 0x00000006504c1981 */ /* 0x000562000c1e1d00 */
[----:B------:R-:W-:Y:S01]  /*1190*/  BSSY.RECONVERGENT B0, `(.L_x_25881) ;  /* 0x0000023000007945 */ /* 0x000fe20003800200 */
[----:B---3--:R-:W-:Y:S02]  /*11a0*/  @P0 MOV R83, R91 ;  /* 0x0000005b00530202 */ /* 0x008fe40000000f00 */
[----:B------:R-:W-:Y:S02]  /*11b0*/  @P0 MOV R86, R90 ;  /* 0x0000005a00560202 */ /* 0x000fe40000000f00 */
[----:B------:R-:W-:Y:S02]  /*11c0*/  @P0 MOV R85, R89 ;  /* 0x0000005900550202 */ /* 0x000fe40000000f00 */
[----:B------:R-:W-:Y:S01]  /*11d0*/  @P0 MOV R84, R88 ;  /* 0x0000005800540202 */ /* 0x000fe20000000f00 */
[----:B--2---:R-:W-:Y:S06]  /*11e0*/  @!P0 BRA `(.L_x_25882) ;  /* 0x0000000000448947 */ /* 0x004fec0003800000 */
[----:B------:R-:W0:Y:S01]  /*11f0*/  @P3 LDC R91, c[0x0][0x40c] ;  /* 0x00010300ff5b3b82 */ /* 0x000e220000000800 */
[----:B------:R-:W-:Y:S02]  /*1200*/  MOV R90, R86 ;  /* 0x00000056005a7202 */ /* 0x000fe40000000f00 */
[----:B------:R-:W-:Y:S02]  /*1210*/  MOV R88, R84 ;  /* 0x0000005400587202 */ /* 0x000fe40000000f00 */
[----:B------:R-:W-:-:S03]  /*1220*/  MOV R89, R85 ;  /* 0x0000005500597202 */ /* 0x000fc60000000f00 */
[----:B------:R-:W1:Y:S08]  /*1230*/  @P3 LDC R81, c[0x0][0x40c] ;  /* 0x00010300ff513b82 */ /* 0x000e700000000800 */
[----:B------:R-:W2:Y:S01]  /*1240*/  @P3 LDC R80, c[0x0][0x40c] ;  /* 0x00010300ff503b82 */ /* 0x000ea20000000800 */
[----:B0----5:R-:W-:-:S04]  /*1250*/  @P3 FMUL.FTZ R91, R78, R91 ;  /* 0x0000005b4e5b3220 */ /* 0x021fc80000410000 */
[----:B------:R-:W-:Y:S01]  /*1260*/  @P3 FFMA.FTZ R90, R91, R70, R86 ;  /* 0x000000465b5a3223 */ /* 0x000fe20000010056 */
[----:B------:R-:W-:Y:S01]  /*1270*/  MOV R91, R83 ;  /* 0x00000053005b7202 */ /* 0x000fe20000000f00 */
        /* <DEDUP_REMOVED lines=8> */
.L_x_25882:
        /* <DEDUP_REMOVED lines=12> */
.L_x_25883:
[----:B------:R-:W-:Y:S05]  /*13c0*/  BSYNC.RECONVERGENT B0 ;  /* 0x0000000000007941 */ /* 0x000fea0003800200 */
.L_x_25881:
[----:B------:R-:W0:Y:S01]  /*13d0*/  @P0 LDC.64 R110, c[0x0][0x3a0] ;  /* 0x0000e800ff6e0b82 */ /* 0x000e220000000a00 */
[C---:B------:R-:W-:Y:S02]  /*13e0*/  IADD3 R117, PT, PT, R3.reuse, 0x80, RZ ;  /* 0x0000008003757810 */ /* 0x040fe40007ffe0ff */
[----:B------:R-:W-:Y:S02]  /*13f0*/  IADD3 R3, PT, PT, R3, 0xa0, RZ ;  /* 0x000000a003037810 */ /* 0x000fe40007ffe0ff */
        /* <DEDUP_REMOVED lines=31> */
.L_x_25885:
        /* <DEDUP_REMOVED lines=12> */
.L_x_25886:
[----:B------:R-:W-:Y:S05]  /*16b0*/  BSYNC.RECONVERGENT B0 ;  /* 0x0000000000007941 */ /* 0x000fea0003800200 */
.L_x_25884:
        /* <DEDUP_REMOVED lines=98> */
.L_x_25902:
[----:B-1----:R-:W-:Y:S01]  /*1ce0*/  FADD.FTZ R116, R115, R116 ;  /* 0x0000007473747221 */ /* 0x002fe20000010000 */
[----:B------:R-:W-:Y:S01]  /*1cf0*/  FMUL.FTZ R3, R80, R80 ;  /* 0x0000005050037220 */ /* 0x000fe20000410000 */
[----:B0-----:R-:W0:Y:S01]  /*1d00*/  @!P0 LDC.64 R114, c[0x0][0x3c8] ;  /* 0x0000f200ff728b82 */ /* 0x001e220000000a00 */
[----:B------:R-:W-:Y:S01]  /*1d10*/  BSSY.RECONVERGENT B0, `(.L_x_25888) ;  /* 0x000006c000007945 */ /* 0x000fe20003800200 */
[----:B------:R-:W-:Y:S02]  /*1d20*/  FFMA.FTZ R81, R116, R81, UR10 ;  /* 0x0000000a74517e23 */ /* 0x000fe40008010051 */
[----:B------:R-:W-:-:S04]  /*1d30*/  FSEL R82, R3, RZ, P2 ;  /* 0x000000ff03527208 */ /* 0x000fc80001000000 */
[----:B------:R-:W1:Y:S01]  /*1d40*/  @!P0 LDC.64 R116, c[0x0][0x3c0] ;  /* 0x0000f000ff748b82 */ /* 0x000e620000000a00 */
[----:B------:R-:W-:-:S06]  /*1d50*/  FADD.FTZ R81, R81, R82 ;  /* 0x0000005251517221 */ /* 0x000fcc0000010000 */
[----:B------:R-:W2:Y:S01]  /*1d60*/  MUFU.RSQ R81, R81 ;  /* 0x0000005100517308 */ /* 0x000ea20000001400 */
[----:B0-----:R-:W-:-:S04]  /*1d70*/  @!P0 IMAD.WIDE R114, R2, 0x4, R114 ;  /* 0x0000000402728825 */ /* 0x001fc800078e0272 */
[----:B-1----:R-:W-:-:S05]  /*1d80*/  @!P0 IMAD.WIDE R116, R2, 0x4, R116 ;  /* 0x0000000402748825 */ /* 0x002fca00078e0274 */
[----:B------:R0:W-:Y:S04]  /*1d90*/  @!P0 STG.E desc[UR6][R116.64], R80 ;  /* 0x0000005074008986 */ /* 0x0001e8000c101906 */
[----:B--2---:R0:W-:Y:S01]  /*1da0*/  @!P0 STG.E desc[UR6][R114.64], R81 ;  /* 0x0000005172008986 */ /* 0x0041e2000c101906 */
[----:B------:R-:W-:-:S13]  /*1db0*/  ISETP.GE.AND P0, PT, R112, 0x1, PT ;  /* 0x000000017000780c */ /* 0x000fda0003f06270 */
[----:B0-----:R-:W-:Y:S05]  /*1dc0*/  @!P0 BRA `(.L_x_25889) ;  /* 0x0000000400808947 */ /* 0x001fea0003800000 */
[----:B------:R-:W0:Y:S01]  /*1dd0*/  LDC.64 R114, c[0x0][0x428] ;  /* 0x00010a00ff727b82 */ /* 0x000e220000000a00 */
        /* <DEDUP_REMOVED lines=21> */
[----:B------:R-:W-:Y:S01]  /*1f30*/  LEA.HI.SX32 R3, R3, R0, 0x1e ;  /* 0x0000000003037211 */ /* 0x000fe200078ff2ff */
        /* <DEDUP_REMOVED lines=21> */
[----:B------:R-:W-:-:S03]  /*2090*/  IADD3 R121, PT, PT, R3, 0x20, RZ ;  /* 0x0000002003797810 */ /* 0x000fc60007ffe0ff */
[C---:B------:R-:W-:Y:S01]  /*20a0*/  FMUL.FTZ R94, R81.reuse, R94 ;  /* 0x0000005e515e7220 */ /* 0x040fe20000410000 */
[C---:B------:R-:W-:Y:S01]  /*20b0*/  FMUL.FTZ R95, R81.reuse, R95 ;  /* 0x0000005f515f7220 */ /* 0x040fe20000410000 */
[C---:B------:R-:W-:Y:S01]  /*20c0*/  FMUL.FTZ R104, R81.reuse, R104 ;  /* 0x0000006851687220 */ /* 0x040fe20000410000 */
[----:B------:R-:W-:Y:S01]  /*20d0*/  FMUL.FTZ R105, R81, R105 ;  /* 0x0000006951697220 */ /* 0x000fe20000410000 */
[----:B------:R-:W-:Y:S01]  /*20e0*/  IADD3 R119, PT, PT, R3, 0x40, RZ ;  /* 0x0000004003777810 */ /* 0x000fe20007ffe0ff */
        /* <DEDUP_REMOVED lines=8> */
[C---:B------:R-:W-:Y:S01]  /*2170*/  FMUL.FTZ R99, R81.reuse, R99 ;  /* 0x0000006351637220 */ /* 0x040fe20000410000 */
[----:B------:R-:W-:Y:S01]  /*2180*/  FMUL.FTZ R106, R81, R106 ;  /* 0x0000006a516a7220 */ /* 0x000fe20000410000 */
[----:B------:R-:W-:Y:S01]  /*2190*/  IADD3 R109, PT, PT, R3, 0x80, RZ ;  /* 0x00000080036d7810 */ /* 0x000fe20007ffe0ff */
[----:B------:R-:W-:Y:S01]  /*21a0*/  FMUL.FTZ R107, R81, R107 ;  /* 0x0000006b516b7220 */ /* 0x000fe20000410000 */
[----:B------:R0:W-:Y:S01]  /*21b0*/  STG.E.128 desc[UR6][R122.64], R88 ;  /* 0x000000587a007986 */ /* 0x0001e2000c101d06 */
[----:B------:R-:W-:Y:S01]  /*21c0*/  IADD3 R3, PT, PT, R3, 0xa0, RZ ;  /* 0x000000a003037810 */ /* 0x000fe20007ffe0ff */
[C---:B------:R-:W-:Y:S01]  /*21d0*/  FMUL.FTZ R87, R81.reuse, R87 ;  /* 0x0000005751577220 */ /* 0x040fe20000410000 */
[----:B------:R-:W-:Y:S01]  /*21e0*/  FMUL.FTZ R80, R81, R80 ;  /* 0x0000005051507220 */ /* 0x000fe20000410000 */
        /* <DEDUP_REMOVED lines=14> */
[----:B0-----:R-:W-:Y:S01]  /*22d0*/  FFMA.FTZ R88, R94, R8, R32 ;  /* 0x000000085e587223 */ /* 0x001fe20000010020 */
[----:B------:R-:W-:Y:S01]  /*22e0*/  FFMA.FTZ R89, R95, R9, R33 ;  /* 0x000000095f597223 */ /* 0x000fe20000010021 */
[----:B------:R-:W-:Y:S01]  /*22f0*/  FFMA.FTZ R90, R104, R10, R34 ;  /* 0x0000000a685a7223 */ /* 0x000fe20000010022 */
[----:B------:R-:W-:Y:S01]  /*2300*/  FFMA.FTZ R91, R105, R11, R35 ;  /* 0x0000000b695b7223 */ /* 0x000fe20000010023 */
[----:B------:R-:W-:Y:S01]  /*2310*/  FFMA.FTZ R105, R106, R25, R49 ;  /* 0x000000196a697223 */ /* 0x000fe20000010031 */
[----:B------:R-:W-:Y:S01]  /*2320*/  FFMA.FTZ R94, R111, R22, R46 ;  /* 0x000000166f5e7223 */ /* 0x000fe2000001002e */
[----:B------:R-:W-:Y:S01]  /*2330*/  FFMA.FTZ R95, R112, R23, R47 ;  /* 0x00000017705f7223 */ /* 0x000fe2000001002f */
[----:B------:R-:W-:Y:S01]  /*2340*/  FFMA.FTZ R106, R107, R26, R50 ;  /* 0x0000001a6b6a7223 */ /* 0x000fe20000010032 */
[----:B------:R-:W-:-:S04]  /*2350*/  IMAD.WIDE.U32 R114, R3, 0x10, R114 ;  /* 0x0000001003727825 */ /* 0x000fc800078e0072 */
[----:B------:R-:W-:Y:S01]  /*2360*/  FFMA.FTZ R104, R87, R24, R48 ;  /* 0x0000001857687223 */ /* 0x000fe20000010030 */
[----:B------:R-:W-:Y:S01]  /*2370*/  FFMA.FTZ R107, R80, R27, R51 ;  /* 0x0000001b506b7223 */ /* 0x000fe20000010033 */
[----:B------:R0:W-:Y:S04]  /*2380*/  STG.E.128 desc[UR6][R120.64], R88 ;  /* 0x0000005878007986 */ /* 0x0001e8000c101d06 */
[----:B------:R0:W-:Y:S04]  /*2390*/  STG.E.128 desc[UR6][R118.64], R100 ;  /* 0x0000006476007986 */ /* 0x0001e8000c101d06 */
[----:B------:R0:W-:Y:S04]  /*23a0*/  STG.E.128 desc[UR6][R116.64], R96 ;  /* 0x0000006074007986 */ /* 0x0001e8000c101d06 */
[----:B------:R0:W-:Y:S04]  /*23b0*/  STG.E.128 desc[UR6][R108.64], R92 ;  /* 0x0000005c6c007986 */ /* 0x0001e8000c101d06 */
[----:B------:R0:W-:Y:S02]  /*23c0*/  STG.E.128 desc[UR6][R114.64], R104 ;  /* 0x0000006872007986 */ /* 0x0001e4000c101d06 */
.L_x_25889:
[----:B------:R-:W-:Y:S05]  /*23d0*/  BSYNC.RECONVERGENT B0 ;  /* 0x0000000000007941 */ /* 0x000fea0003800200 */
.L_x_25888:
[----:B------:R-:W1:Y:S02]  /*23e0*/  LDC.64 R80, c[0x0][0x380] ;  /* 0x0000e000ff507b82 */ /* 0x000e640000000a00 */
[----:B-1----:R-:W-:-:S04]  /*23f0*/  LEA R2, R80, R2, 0x2 ;  /* 0x0000000250027211 */ /* 0x002fc800078e10ff */
[----:B------:R-:W-:-:S13]  /*2400*/  ISETP.GE.AND P0, PT, R2, R81, PT ;  /* 0x000000510200720c */ /* 0x000fda0003f06270 */
[----:B------:R-:W-:Y:S05]  /*2410*/  @!P0 BRA `(.L_x_25890) ;  /* 0xffffffe0001c8947 */ /* 0x000fea000383ffff */
[----:B------:R-:W-:Y:S05]  /*2420*/  EXIT ;  /* 0x000000000000794d */ /* 0x000fea0003800000 */
.L_x_25887:
        /* <DEDUP_REMOVED lines=8> */
.L_x_25892:
[----:B------:R-:W-:Y:S05]  /*24b0*/  BSYNC B0 ;  /* 0x0000000000007941 */ /* 0x000fea0003800000 */
.L_x_25891:
        /* <DEDUP_REMOVED lines=10> */
.L_x_25893:
[----:B------:R-:W-:Y:S01]  /*2560*/  HFMA2 R119, -RZ, RZ, 0, 2.384185791015625e-07 ;  /* 0x00000004ff777431 */ /* 0x000fe200000001ff */
[----:B------:R-:W-:-:S05]  /*2570*/  MOV R3, R116 ;  /* 0x0000007400037202 */ /* 0x000fca0000000f00 */
[----:B------:R-:W-:-:S05]  /*2580*/  FADD.FTZ R95, R82, R3 ;  /* 0x00000003525f7221 */ /* 0x000fca0000010000 */
[----:B------:R-:W-:-:S07]  /*2590*/  MOV R118, R95 ;  /* 0x0000005f00767202 */ /* 0x000fce0000000f00 */
[----:B------:R-:W-:Y:S05]  /*25a0*/  WARPSYNC.COLLECTIVE R117, `(.L_x_25894) ;  /* 0x0000000075087348 */ /* 0x000fea0003c00000 */
[----:B------:R0:W1:Y:S02]  /*25b0*/  SHFL.BFLY P1, R116, R118, R119, R120 ;  /* 0x0c00007776747389 */ /* 0x0000640000020078 */
[----:B01----:R-:W-:Y:S05]  /*25c0*/  ENDCOLLECTIVE ;  /* 0x000000000000791b */ /* 0x003fea0003800000 */
.L_x_25894:
[----:B------:R-:W-:Y:S01]  /*25d0*/  HFMA2 R119, -RZ, RZ, 0, 4.76837158203125e-07 ;  /* 0x00000008ff777431 */ /* 0x000fe200000001ff */
[----:B------:R-:W-:-:S05]  /*25e0*/  MOV R114, R116 ;  /* 0x0000007400727202 */ /* 0x000fca0000000f00 */
[----:B------:R-:W-:-:S05]  /*25f0*/  FADD.FTZ R114, R95, R114 ;  /* 0x000000725f727221 */ /* 0x000fca0000010000 */
[----:B------:R-:W-:-:S07]  /*2600*/  MOV R118, R114 ;  /* 0x0000007200767202 */ /* 0x000fce0000000f00 */
[----:B------:R-:W-:Y:S05]  /*2610*/  WARPSYNC.COLLECTIVE R117, `(.L_x_25895) ;  /* 0x0000000075087348 */ /* 0x000fea0003c00000 */
[----:B------:R0:W1:Y:S02]  /*2620*/  SHFL.BFLY P1, R116, R118, R119, R120 ;  /* 0x0c00007776747389 */ /* 0x0000640000020078 */
[----:B01----:R-:W-:Y:S05]  /*2630*/  ENDCOLLECTIVE ;  /* 0x000000000000791b */ /* 0x003fea0003800000 */
.L_x_25895:
[----:B------:R-:W-:Y:S01]  /*2640*/  HFMA2 R119, -RZ, RZ, 0, 9.5367431640625e-07 ;  /* 0x00000010ff777431 */ /* 0x000fe200000001ff */
[----:B------:R-:W-:-:S05]  /*2650*/  MOV R3, R116 ;  /* 0x0000007400037202 */ /* 0x000fca0000000f00 */
[----:B------:R-:W-:-:S05]  /*2660*/  FADD.FTZ R115, R114, R3 ;  /* 0x0000000372737221 */ /* 0x000fca0000010000 */
[----:B------:R-:W-:-:S07]  /*2670*/  MOV R118, R115 ;  /* 0x0000007300767202 */ /* 0x000fce0000000f00 */
[----:B------:R-:W-:Y:S05]  /*2680*/  WARPSYNC.COLLECTIVE R117, `(.L_x_25896) ;  /* 0x0000000075087348 */ /* 0x000fea0003c00000 */
[----:B------:R0:W1:Y:S02]  /*2690*/  SHFL.BFLY P1, R116, R118, R119, R120 ;  /* 0x0c00007776747389 */ /* 0x0000640000020078 */
[----:B01----:R-:W-:Y:S05]  /*26a0*/  ENDCOLLECTIVE ;  /* 0x000000000000791b */ /* 0x003fea0003800000 */
.L_x_25896:
        /* <DEDUP_REMOVED lines=55> */
.L_x_25897:
[----:B------:R-:W-:Y:S01]  /*2a20*/  HFMA2 R119, -RZ, RZ, 0, 1.1920928955078125e-07 ;  /* 0x00000002ff777431 */ /* 0x000fe200000001ff */
[----:B------:R-:W-:-:S05]  /*2a30*/  MOV R82, R116 ;  /* 0x0000007400527202 */ /* 0x000fca0000000f00 */
[----:B------:R-:W-:-:S05]  /*2a40*/  FADD.FTZ R82, R3, R82 ;  /* 0x0000005203527221 */ /* 0x000fca0000010000 */
[----:B------:R-:W-:-:S07]  /*2a50*/  MOV R118, R82 ;  /* 0x0000005200767202 */ /* 0x000fce0000000f00 */
[----:B------:R-:W-:Y:S05]  /*2a60*/  WARPSYNC.COLLECTIVE R117, `(.L_x_25898) ;  /* 0x0000000075087348 */ /* 0x000fea0003c00000 */
[----:B------:R0:W1:Y:S02]  /*2a70*/  SHFL.BFLY P1, R116, R118, R119, R120 ;  /* 0x0c00007776747389 */ /* 0x0000640000020078 */
[----:B01----:R-:W-:Y:S05]  /*2a80*/  ENDCOLLECTIVE ;  /* 0x000000000000791b */ /* 0x003fea0003800000 */
.L_x_25898:
[----:B------:R-:W-:Y:S01]  /*2a90*/  HFMA2 R119, -RZ, RZ, 0, 2.384185791015625e-07 ;  /* 0x00000004ff777431 */ /* 0x000fe200000001ff */
[----:B------:R-:W-:-:S05]  /*2aa0*/  MOV R95, R116 ;  /* 0x00000074005f7202 */ /* 0x000fca0000000f00 */
[----:B------:R-:W-:-:S05]  /*2ab0*/  FADD.FTZ R95, R82, R95 ;  /* 0x0000005f525f7221 */ /* 0x000fca0000010000 */
[----:B------:R-:W-:-:S07]  /*2ac0*/  MOV R118, R95 ;  /* 0x0000005f00767202 */ /* 0x000fce0000000f00 */
[----:B------:R-:W-:Y:S05]  /*2ad0*/  WARPSYNC.COLLECTIVE R117, `(.L_x_25899) ;  /* 0x0000000075087348 */ /* 0x000fea0003c00000 */
[----:B------:R0:W1:Y:S02]  /*2ae0*/  SHFL.BFLY P1, R116, R118, R119, R120 ;  /* 0x0c00007776747389 */ /* 0x0000640000020078 */
[----:B01----:R-:W-:Y:S05]  /*2af0*/  ENDCOLLECTIVE ;  /* 0x000000000000791b */ /* 0x003fea0003800000 */
.L_x_25899:
[----:B------:R-:W-:Y:S01]  /*2b00*/  HFMA2 R119, -RZ, RZ, 0, 4.76837158203125e-07 ;  /* 0x00000008ff777431 */ /* 0x000fe200000001ff */
[----:B------:R-:W-:-:S05]  /*2b10*/  MOV R114, R116 ;  /* 0x0000007400727202 */ /* 0x000fca0000000f00 */
[----:B------:R-:W-:-:S05]  /*2b20*/  FADD.FTZ R114, R95, R114 ;  /* 0x000000725f727221 */ /* 0x000fca0000010000 */
[----:B------:R-:W-:-:S07]  /*2b30*/  MOV R118, R114 ;  /* 0x0000007200767202 */ /* 0x000fce0000000f00 */
[----:B------:R-:W-:Y:S05]  /*2b40*/  WARPSYNC.COLLECTIVE R117, `(.L_x_25900) ;  /* 0x0000000075087348 */ /* 0x000fea0003c00000 */
[----:B------:R0:W1:Y:S02]  /*2b50*/  SHFL.BFLY P1, R116, R118, R119, R120 ;  /* 0x0c00007776747389 */ /* 0x0000640000020078 */
[----:B01----:R-:W-:Y:S05]  /*2b60*/  ENDCOLLECTIVE ;  /* 0x000000000000791b */ /* 0x003fea0003800000 */
.L_x_25900:
[----:B------:R-:W-:Y:S01]  /*2b70*/  HFMA2 R119, -RZ, RZ, 0, 9.5367431640625e-07 ;  /* 0x00000010ff777431 */ /* 0x000fe200000001ff */
[----:B------:R-:W-:-:S05]  /*2b80*/  MOV R115, R116 ;  /* 0x0000007400737202 */ /* 0x000fca0000000f00 */
[----:B------:R-:W-:-:S05]  /*2b90*/  FADD.FTZ R115, R114, R115 ;  /* 0x0000007372737221 */ /* 0x000fca0000010000 */
[----:B------:R-:W-:-:S07]  /*2ba0*/  MOV R118, R115 ;  /* 0x0000007300767202 */ /* 0x000fce0000000f00 */
[----:B------:R-:W-:Y:S05]  /*2bb0*/  WARPSYNC.COLLECTIVE R117, `(.L_x_25901) ;  /* 0x0000000075087348 */ /* 0x000fea0003c00000 */
[----:B------:R0:W1:Y:S02]  /*2bc0*/  SHFL.BFLY P1, R116, R118, R119, R120 ;  /* 0x0c00007776747389 */ /* 0x0000640000020078 */
[----:B01----:R-:W-:Y:S05]  /*2bd0*/  ENDCOLLECTIVE ;  /* 0x000000000000791b */ /* 0x003fea0003800000 */
.L_x_25901:
[----:B------:R-:W-:Y:S05]  /*2be0*/  BRA `(.L_x_25902) ;  /* 0xfffffff0003c7947 */ /* 0x000fea000383ffff */
.L_x_25903:
        /* <DEDUP_REMOVED lines=9> */
.L_x_28853:


//--------------------- .text._ZN10layer_norm13ln_fwd_kernelINS_13Kernel_traitsIfffffjLj768ELj1ELj4ELj1ELj16ENS_18Kernel_traits_baseILj768EfffffjLj128EEEEELb1ELb0ELb0ELb0EEEvNS_9FwdParamsE --------------------------
	.section	.text._ZN10layer_norm13ln_fwd_kernelINS_13Kernel_traitsIfffffjLj768ELj1ELj4ELj1ELj16ENS_18Kernel_traits_baseILj768EfffffjLj128EEEEELb1ELb0ELb0ELb0EEEvNS_9FwdParamsE,"ax",@progbits
	.align	128
        .global         _ZN10layer_norm13ln_fwd_kernelINS_13Kernel_traitsIfffffjLj768ELj1ELj4ELj1ELj16ENS_18Kernel_traits_baseILj768EfffffjLj128EEEEELb1ELb0ELb0ELb0EEEvNS_9FwdParamsE
        .type           _ZN10layer_norm13ln_fwd_kernelINS_13Kernel_traitsIfffffjLj768ELj1ELj4ELj1ELj16ENS_18Kernel_traits_baseILj768EfffffjLj128EEEEELb1ELb0ELb0ELb0EEEvNS_9FwdParamsE,@function
        .size           _ZN10layer_norm13ln_fwd_kernelINS_13Kernel_traitsIfffffjLj768ELj1ELj4ELj1ELj16ENS_18Kernel_traits_baseILj768EfffffjLj128EEEEELb1ELb0ELb0ELb0EEEvNS_9FwdParamsE,(.L_x_28854 - _ZN10layer_norm13ln_fwd_kernelINS_13Kernel_traitsIfffffjLj768ELj1ELj4ELj1ELj16ENS_18Kernel_traits_baseILj768EfffffjLj128EEEEELb1ELb0ELb0ELb0EEEvNS_9FwdParamsE)
        .other          _ZN10layer_norm13ln_fwd_kernelINS_13Kernel_traitsIfffffjLj768ELj1ELj4ELj1ELj16ENS_18Kernel_traits_baseILj768EfffffjLj128EEEEELb1ELb0ELb0ELb0EEEvNS_9FwdParamsE,@"STO_CUDA_ENTRY STV_DEFAULT"
_ZN10layer_norm13ln_fwd_kernelINS_13Kernel_traitsIfffffjLj768ELj1ELj4ELj1ELj16ENS_18Kernel_traits_baseILj768EfffffjLj128EEEEELb1ELb0ELb0ELb0EEEvNS_9FwdParamsE:
.text._ZN10layer_norm13ln_fwd_kernelINS_13Kernel_traitsIfffffjLj768ELj1ELj4ELj1ELj16ENS_18Kernel_traits_baseILj768EfffffjLj128EEEEELb1ELb0ELb0ELb0EEEvNS_9FwdParamsE:
        /* <DEDUP_REMOVED lines=20> */
[----:B------:R-:W-:Y:S02]  /*0140*/  LEA.HI R0, R0, R11, RZ, 0x2 ;  /* 0x0000000b00007211 */ /* 0x000fe400078f10ff */
[----:B-1----:R-:W-:-:S04]  /*0150*/  LOP3.LUT R11, R88, 0x1f, RZ, 0xc, !PT ;  /* 0x0000001f580b7812 */ /* 0x002fc800078e0cff */
[----:B------:R-:W-:Y:S01]  /*0160*/  LEA.HI.SX32 R11, R0, R11, 0x1e ;  /* 0x0000000b000b7211 */ /* 0x000fe200078ff2ff */
[----:B---3--:R-:W-:Y:S01]  /*0170*/  USHF.L.U32 UR4, UR5, 0x2, URZ ;  /* 0x0000000205047899 */ /* 0x008fe200080006ff */
[----:B--2---:R-:W-:Y:S02]  /*0180*/  @P0 R2UR UR7, R3 ;  /* 0x00000000030702ca */ /* 0x004fe400000e0000 */
[----:B------:R-:W0:Y:S01]  /*0190*/  LDC R3, c[0x0][0x360] ;  /* 0x0000d800ff037b82 */ /* 0x000e220000000800 */
[----:B------:R-:W-:Y:S02]  /*01a0*/  @P0 R2UR UR6, R2 ;  /* 0x00000000020602ca */ /* 0x000fe400000e0000 */
[----:B-----5:R-:W-:Y:S02]  /*01b0*/  @P0 IADD3 R4, P1, PT, R6, R9, RZ ;  /* 0x0000000906040210 */ /* 0x020fe40007f3e0ff */
[----:B------:R-:W-:-:S06]  /*01c0*/  SHF.R.U32.HI R9, RZ, 0x5, R88 ;  /* 0x00000005ff097819 */ /* 0x000fcc0000011658 */
[----:B------:R-:W-:Y:S01]  /*01d0*/  UIADD3 UR15, UPT, UPT, UR7, -0x4498517b, URZ ;  /* 0xbb67ae85070f7890 */ /* 0x000fe2000fffe0ff */
[----:B------:R-:W-:Y:S01]  /*01e0*/  @P0 IADD3.X R5, PT, PT, RZ, R7, RZ, P1, !PT ;  /* 0x00000007ff050210 */ /* 0x000fe20000ffe4ff */
[----:B------:R-:W-:Y:S01]  /*01f0*/  UIADD3 UR17, UPT, UPT, UR7, 0x76cf5d0a, URZ ;  /* 0x76cf5d0a07117890 */ /* 0x000fe2000fffe0ff */
[----:B------:R-:W-:Y:S01]  /*0200*/  LOP3.LUT R9, R9, UR4, RZ, 0xfc, !PT ;  /* 0x0000000409097c12 */ /* 0x000fe2000f8efcff */
[----:B------:R-:W-:Y:S01]  /*0210*/  UIADD3 UR14, UPT, UPT, UR6, -0x61c88647, URZ ;  /* 0x9e3779b9060e7890 */ /* 0x000fe2000fffe0ff */
[--C-:B------:R-:W-:Y:S01]  /*0220*/  SHF.R.U64 R8, R4, 0x2, R5.reuse ;  /* 0x0000000204087819 */ /* 0x100fe20000001205 */
[----:B------:R-:W-:Y:S01]  /*0230*/  UIADD3 UR16, UPT, UPT, UR6, 0x3c6ef372, URZ ;  /* 0x3c6ef37206107890 */ /* 0x000fe2000fffe0ff */
[----:B------:R-:W-:Y:S01]  /*0240*/  SHF.R.U32.HI R7, RZ, 0x2, R5 ;  /* 0x00000002ff077819 */ /* 0x000fe20000011605 */
[----:B------:R-:W-:Y:S02]  /*0250*/  UIADD3 UR18, UPT, UPT, UR6, -0x255992d5, URZ ;  /* 0xdaa66d2b06127890 */ /* 0x000fe4000fffe0ff */
[----:B------:R-:W-:-:S02]  /*0260*/  UIADD3 UR19, UPT, UPT, UR7, 0x32370b8f, URZ ;  /* 0x32370b8f07137890 */ /* 0x000fc4000fffe0ff */
[----:B------:R-:W-:Y:S01]  /*0270*/  UIADD3 UR20, UPT, UPT, UR6, 0x78dde6e4, URZ ;  /* 0x78dde6e406147890 */ /* 0x000fe2000fffe0ff */
[----:B0-----:R-:W-:Y:S01]  /*0280*/  IMAD R10, R3, UR5, R88 ;  /* 0x00000005030a7c24 */ /* 0x001fe2000f8e0258 */
[----:B------:R-:W-:Y:S01]  /*0290*/  LOP3.LUT R88, R88, 0x1f, RZ, 0xc0, !PT ;  /* 0x0000001f58587812 */ /* 0x000fe200078ec0ff */
        /* <DEDUP_REMOVED lines=40> */
[----:B------:R-:W1:Y:S03]  /*0520*/  @P0 LDC.64 R2, c[0x0][0x3d0] ;  /* 0x0000f400ff020b82 */ /* 0x000e660000000a00 */
[----:B------:R-:W-:Y:S01]  /*0530*/  @P3 VIADD R5, R5, 0x20 ;  /* 0x0000002005053836 */ /* 0x000fe20000000000 */
[----:B------:R0:W5:Y:S03]  /*0540*/  @P3 LDG.E.128 R28, desc[UR8][R64.64] ;  /* 0x00000008401c3981 */ /* 0x000166000c1e1d00 */
[C---:B--2---:R-:W-:Y:S01]  /*0550*/  @P4 IMAD.WIDE.U32 R66, R5.reuse, 0x10, R66 ;  /* 0x0000001005424825 */ /* 0x044fe200078e0042 */
[----:B------:R-:W2:Y:S04]  /*0560*/  @P0 LDC.64 R12, c[0x0][0x438] ;  /* 0x00010e00ff0c0b82 */ /* 0x000ea80000000a00 */
[----:B------:R0:W5:Y:S01]  /*0570*/  @P4 LDG.E.128 R24, desc[UR8][R66.64] ;  /* 0x0000000842184981 */ /* 0x000162000c1e1d00 */
[----:B---3--:R-:W-:-:S05]  /*0580*/  @P4 IMAD.WIDE.U32 R68, R5, 0x10, R68 ;  /* 0x0000001005444825 */ /* 0x008fca00078e0044 */
[----:B------:R0:W5:Y:S01]  /*0590*/  @P4 LDG.E.128 R20, desc[UR8][R68.64] ;  /* 0x0000000844144981 */ /* 0x000162000c1e1d00 */
[----:B-1----:R-:W-:-:S05]  /*05a0*/  @P0 IMAD.WIDE.U32 R2, R88, 0x10, R2 ;  /* 0x0000001058020825 */ /* 0x002fca00078e0002 */
[----:B------:R0:W5:Y:S01]  /*05b0*/  @P0 LDG.E.128 R56, desc[UR8][R2.64] ;  /* 0x0000000802380981 */ /* 0x000162000c1e1d00 */
[----:B--2---:R-:W-:-:S05]  /*05c0*/  @P0 IMAD.WIDE.U32 R12, R88, 0x10, R12 ;  /* 0x00000010580c0825 */ /* 0x004fca00078e000c */
[----:B------:R0:W5:Y:S01]  /*05d0*/  @P0 LDG.E.128 R52, desc[UR8][R12.64] ;  /* 0x000000080c340981 */ /* 0x000162000c1e1d00 */
        /* <DEDUP_REMOVED lines=10> */
.L_x_25905:
[C---:B------:R-:W-:Y:S02]  /*0680*/  ISETP.GE.U32.AND P1, PT, R11.reuse, 0x40, PT ;  /* 0x000000400b00780c */ /* 0x040fe40003f26070 */
[C---:B------:R-:W-:Y:S02]  /*0690*/  ISETP.GE.U32.AND P0, PT, R11.reuse, 0x20, PT ;  /* 0x000000200b00780c */ /* 0x040fe40003f06070 */
[----:B------:R-:W-:Y:S02]  /*06a0*/  MOV R5, R88 ;  /* 0x0000005800057202 */ /* 0x000fe40000000f00 */
[C---:B------:R-:W-:Y:S02]  /*06b0*/  ISETP.GE.U32.AND P2, PT, R11.reuse, 0x60, PT ;  /* 0x000000600b00780c */ /* 0x040fe40003f46070 */
[C---:B------:R-:W-:Y:S02]  /*06c0*/  ISETP.GE.U32.AND P3, PT, R11.reuse, 0x80, PT ;  /* 0x000000800b00780c */ /* 0x040fe40003f66070 */
[----:B------:R-:W-:-:S02]  /*06d0*/  ISETP.GE.U32.AND P4, PT, R11, 0xa0, PT ;  /* 0x000000a00b00780c */ /* 0x000fc40003f86070 */
[----:B------:R-:W-:Y:S01]  /*06e0*/  ISETP.GE.U32.AND P5, PT, R11, 0xc0, PT ;  /* 0x000000c00b00780c */ /* 0x000fe20003fa6070 */
[----:B------:R-:W0:Y:S02]  /*06f0*/  @P1 LDC.64 R2, c[0x0][0x3d0] ;  /* 0x0000f400ff021b82 */ /* 0x000e240000000a00 */
[----:B------:R-:W-:-:S06]  /*0700*/  @P0 LOP3.LUT R5, R88, 0x20, RZ, 0xfc, !PT ;  /* 0x0000002058050812 */ /* 0x000fcc00078efcff */
[----:B------:R-:W1:Y:S08]  /*0710*/  @P2 LDC.64 R22, c[0x0][0x3d0] ;  /* 0x0000f400ff162b82 */ /* 0x000e700000000a00 */
[----:B------:R-:W2:Y:S01]  /*0720*/  @P3 LDC.64 R28, c[0x0][0x3d0] ;  /* 0x0000f400ff1c3b82 */ /* 0x000ea20000000a00 */
[----:B0-----:R-:W-:-:S07]  /*0730*/  @P1 IMAD.WIDE.U32 R2, R5, 0x10, R2 ;  /* 0x0000001005021825 */ /* 0x001fce00078e0002 */
[----:B------:R-:W0:Y:S01]  /*0740*/  @P4 LDC.64 R30, c[0x0][0x3d0] ;  /* 0x0000f400ff1e4b82 */ /* 0x000e220000000a00 */
[----:B------:R-:W-:Y:S01]  /*0750*/  @P1 VIADD R5, R5, 0x20 ;  /* 0x0000002005051836 */ /* 0x000fe20000000000 */
[----:B------:R-:W5:Y:S03]  /*0760*/  @P1 LDG.E.128 R48, desc[UR8][R2.64] ;  /* 0x0000000802301981 */ /* 0x000f66000c1e1d00 */
[----:B-1----:R-:W-:-:S03]  /*0770*/  @P2 IMAD.WIDE.U32 R38, R5, 0x10, R22 ;  /* 0x0000001005262825 */ /* 0x002fc600078e0016 */
[----:B------:R-:W1:Y:S01]  /*0780*/  @P0 LDC.64 R20, c[0x0][0x3d0] ;  /* 0x0000f400ff140b82 */ /* 0x000e620000000a00 */
[----:B------:R-:W-:Y:S01]  /*0790*/  @P2 VIADD R5, R5, 0x20 ;  /* 0x0000002005052836 */ /* 0x000fe20000000000 */
[----:B------:R3:W5:Y:S03]  /*07a0*/  @P2 LDG.E.128 R40, desc[UR8][R38.64] ;  /* 0x0000000826282981 */ /* 0x000766000c1e1d00 */
[----:B--2---:R-:W-:-:S03]  /*07b0*/  @P3 IMAD.WIDE.U32 R44, R5, 0x10, R28 ;  /* 0x00000010052c3825 */ /* 0x004fc600078e001c */
[----:B------:R-:W2:Y:S01]  /*07c0*/  @P5 LDC.64 R36, c[0x0][0x3d0] ;  /* 0x0000f400ff245b82 */ /* 0x000ea20000000a00 */
[----:B------:R-:W-:Y:S02]  /*07d0*/  @P3 IADD3 R5, PT, PT, R5, 0x20, RZ ;  /* 0x0000002005053810 */ /* 0x000fe40007ffe0ff */
[----:B------:R-:W-:Y:S02]  /*07e0*/  CS2R R22, SRZ ;  /* 0x0000000000167805 */ /* 0x000fe4000001ff00 */
[----:B------:R-:W-:Y:S01]  /*07f0*/  CS2R R54, SRZ ;  /* 0x0000000000367805 */ /* 0x000fe2000001ff00 */
[----:B------:R4:W5:Y:S01]  /*0800*/  @P3 LDG.E.128 R32, desc[UR8][R44.64] ;  /* 0x000000082c203981 */ /* 0x000962000c1e1d00 */
[----:B0-----:R-:W-:-:S04]  /*0810*/  @P4 IMAD.WIDE.U32 R46, R5, 0x10, R30 ;  /* 0x00000010052e4825 */ /* 0x001fc800078e001e */
[----:B------:R-:W-:Y:S01]  /*0820*/  @P4 VIADD R5, R5, 0x20 ;  /* 0x0000002005054836 */ /* 0x000fe20000000000 */
[----:B------:R0:W5:Y:S01]  /*0830*/  @P4 LDG.E.128 R24, desc[UR8][R46.64] ;  /* 0x000000082e184981 */ /* 0x000162000c1e1d00 */
[----:B-1----:R-:W-:Y:S01]  /*0840*/  @P0 IMAD.WIDE.U32 R28, R88, 0x10, R20 ;  /* 0x00000010581c0825 */ /* 0x002fe200078e0014 */
[----:B------:R-:W-:Y:S02]  /*0850*/  CS2R R20, SRZ ;  /* 0x0000000000147805 */ /* 0x000fe4000001ff00 */
[----:B------:R-:W-:Y:S02]  /*0860*/  CS2R R30, SRZ ;  /* 0x00000000001e7805 */ /* 0x000fe4000001ff00 */
[----:B---3--:R-:W-:Y:S02]  /*0870*/  CS2R R38, SRZ ;  /* 0x0000000000267805 */ /* 0x008fe4000001ff00 */
[----:B----4-:R-:W-:Y:S01]  /*0880*/  CS2R R44, SRZ ;  /* 0x00000000002c7805 */ /* 0x010fe2000001ff00 */
[----:B------:R1:W5:Y:S01]  /*0890*/  @P0 LDG.E.128 R56, desc[UR8][R28.64] ;  /* 0x000000081c380981 */ /* 0x000362000c1e1d00 */
[----:B--2---:R-:W-:Y:S01]  /*08a0*/  @P5 IMAD.WIDE.U32 R36, R5, 0x10, R36 ;  /* 0x0000001005245825 */ /* 0x004fe200078e0024 */
[----:B0-----:R-:W-:-:S02]  /*08b0*/  CS2R R46, SRZ ;  /* 0x00000000002e7805 */ /* 0x001fc4000001ff00 */
[----:B------:R-:W-:Y:S02]  /*08c0*/  CS2R R52, SRZ ;  /* 0x0000000000347805 */ /* 0x000fe4000001ff00 */
[----:B------:R-:W-:Y:S02]  /*08d0*/  @P5 CS2R R14, SRZ ;  /* 0x00000000000e5805 */ /* 0x000fe4000001ff00 */
[----:B------:R-:W-:Y:S01]  /*08e0*/  @P5 CS2R R12, SRZ ;  /* 0x00000000000c5805 */ /* 0x000fe2000001ff00 */
[----:B------:R0:W5:Y:S01]  /*08f0*/  @P5 LDG.E.128 R16, desc[UR8][R36.64] ;  /* 0x0000000824105981 */ /* 0x000162000c1e1d00 */
[----:B-1----:R-:W-:Y:S02]  /*0900*/  CS2R R28, SRZ ;  /* 0x00000000001c7805 */ /* 0x002fe4000001ff00 */
[----:B0-----:R-:W-:-:S07]  /*0910*/  CS2R R36, SRZ ;  /* 0x0000000000247805 */ /* 0x001fce000001ff00 */
.L_x_25906:
[----:B------:R-:W-:Y:S05]  /*0920*/  BSYNC.RECONVERGENT B0 ;  /* 0x0000000000007941 */ /* 0x000fea0003800200 */
.L_x_25904:
        /* <DEDUP_REMOVED lines=72> */
[----:B0123--:R-:W-:-:S07]  /*0db0*/  IMAD R0, R63, -0x326172a9, RZ ;  /* 0xcd9e8d573f007824 */ /* 0x00ffce00078e02ff */
.L_x_26184:
[----:B------:R-:W0:Y:S01]  /*0dc0*/  @UP0 LDCU.64 UR4, c[0x0][0x3e0] ;  /* 0x00007c00ff0407ac */ /* 0x000e220008000a00 */
[----:B------:R-:W-:Y:S01]  /*0dd0*/  PLOP3.LUT P0, PT, PT, PT, UP0, 0x80, 0x8 ;  /* 0x000000000008781c */ /* 0x000fe20003f0f008 */
[----:B------:R-:W-:Y:S01]  /*0de0*/  HFMA2 R80, -RZ, RZ, 0, 2.384185791015625e-07 ;  /* 0x00000004ff507431 */ /* 0x000fe200000001ff */
[----:B------:R-:W-:Y:S01]  /*0df0*/  PLOP3.LUT P1, PT, PT, PT, UP0, 0x80, 0x8 ;  /* 0x000000000008781c */ /* 0x000fe20003f2f008 */
[----:B------:R-:W-:-:S10]  /*0e00*/  IMAD.MOV.U32 R90, RZ, RZ, 0x3f800000 ;  /* 0x3f800000ff5a7424 */ /* 0x000fd400078e00ff */
[----:B0-----:R-:W-:-:S05]  /*0e10*/  @P0 IMAD.WIDE R80, R9, R80, UR4 ;  /* 0x0000000409500e25 */ /* 0x001fca000f8e0250 */
[----:B-----5:R0:W5:Y:S01]  /*0e20*/  @P1 LDG.E R90, desc[UR8][R80.64] ;  /* 0x00000008505a1981 */ /* 0x020162000c1e1900 */
        /* <DEDUP_REMOVED lines=28> */
.L_x_28686:
[----:B------:R-:W-:Y:S05]  /*0ff0*/  BRX R92 -0x1000                                        (*"BRANCH_TARGETS .L_x_28687,.L_x_28688,.L_x_28689"*) ;  /* 0xfffffff05c007949 */ /* 0x000fea000383ffff */
.L_x_28689:
[----:B------:R-:W-:Y:S01]  /*1000*/  VIADD R94, R4, 0x1 ;  /* 0x00000001045e7836 */ /* 0x000fe20000000000 */
[----:B------:R-:W-:Y:S01]  /*1010*/  MOV R92, R2 ;  /* 0x00000002005c7202 */ /* 0x000fe20000000f00 */
[----:B------:R-:W-:Y:S01]  /*1020*/  IMAD.MOV.U32 R93, RZ, RZ, R5 ;  /* 0x000000ffff5d7224 */ /* 0x000fe200078e0005 */
[----:B------:R-:W-:Y:S06]  /*1030*/  BRA `(.L_x_25912) ;  /* 0x0000000000f47947 */ /* 0x000fec0003800000 */
.L_x_28687:
[----:B------:R-:W-:Y:S01]  /*1040*/  IMAD.MOV.U32 R92, RZ, RZ, R2 ;  /* 0x000000ffff5c7224 */ /* 0x000fe200078e0002 */
[----:B------:R-:W-:Y:S01]  /*1050*/  MOV R94, 0x3 ;  /* 0x00000003005e7802 */ /* 0x000fe20000000f00 */
[----:B------:R-:W-:Y:S01]  /*1060*/  IMAD.MOV.U32 R93, RZ, RZ, R6 ;  /* 0x000000ffff5d7224 */ /* 0x000fe200078e0006 */
[----:B------:R-:W-:Y:S06]  /*1070*/  BRA `(.L_x_25912) ;  /* 0x0000000000e47947 */ /* 0x000fec0003800000 */
.L_x_28688:
        /* <DEDUP_REMOVED lines=13> */
.L_x_25914:
[----:B------:R-:W-:Y:S05]  /*1150*/  BSYNC.RECONVERGENT B3 ;  /* 0x0000000000037941 */ /* 0x000fea0003800200 */
.L_x_25913:
        /* <DEDUP_REMOVED lines=43> */
.L_x_25912:
[----:B------:R-:W-:Y:S05]  /*1410*/  BSYNC.RECONVERGENT B2 ;  /* 0x0000000000027941 */ /* 0x000fea0003800200 */
.L_x_25911:
[----:B------:R-:W0:Y:S01]  /*1420*/  LDC R2, c[0x0][0x408] ;  /* 0x00010200ff027b82 */ /* 0x000e220000000800 */
[----:B------:R-:W-:Y:S01]  /*1430*/  I2FP.F32.U32 R4, R93 ;  /* 0x0000005d00047245 */ /* 0x000fe20000201000 */
[----:B------:R-:W-:Y:S01]  /*1440*/  IMAD.MOV.U32 R93, RZ, RZ, 0x2f800000 ;  /* 0x2f800000ff5d7424 */ /* 0x000fe200078e00ff */
[----:B------:R-:W-:Y:S01]  /*1450*/  ISETP.NE.AND P1, PT, R94, 0x1, PT ;  /* 0x000000015e00780c */ /* 0x000fe20003f25270 */
[----:B-----5:R-:W-:Y:S01]  /*1460*/  FMUL.FTZ R95, R80, R90 ;  /* 0x0000005a505f7220 */ /* 0x020fe20000410000 */
[----:B------:R-:W-:Y:S01]  /*1470*/  BSSY.RECONVERGENT B2, `(.L_x_25915) ;  /* 0x000004c000027945 */ /* 0x000fe20003800200 */
[----:B------:R-:W-:Y:S01]  /*1480*/  FFMA.FTZ R4, R4, R93, 1.1641532182693481445e-10 ;  /* 0x2f00000004047423 */ /* 0x000fe2000001005d */
[----:B------:R-:W-:Y:S01]  /*1490*/  IMAD.MOV.U32 R80, RZ, RZ, 0x2 ;  /* 0x00000002ff507424 */ /* 0x000fe200078e00ff */
[----:B------:R-:W1:Y:S01]  /*14a0*/  LDC R91, c[0x0][0x404] ;  /* 0x00010100ff5b7b82 */ /* 0x000e620000000800 */
[----:B0-----:R-:W-:Y:S02]  /*14b0*/  FMUL.FTZ R95, R95, R2 ;  /* 0x000000025f5f7220 */ /* 0x001fe40000410000 */
[----:B-1----:R-:W-:-:S02]  /*14c0*/  FSETP.GTU.FTZ.AND P0, PT, R4, R91, PT ;  /* 0x0000005b0400720b */ /* 0x002fc40003f1c000 */
        /* <DEDUP_REMOVED lines=13> */
.L_x_25917:
        /* <DEDUP_REMOVED lines=13> */
.L_x_25919:
[----:B------:R-:W-:Y:S05]  /*1670*/  BSYNC.RECONVERGENT B3 ;  /* 0x0000000000037941 */ /* 0x000fea0003800200 */
.L_x_25918:
        /* <DEDUP_REMOVED lines=43> */
.L_x_25916:
[----:B------:R-:W-:Y:S05]  /*1930*/  BSYNC.RECONVERGENT B2 ;  /* 0x0000000000027941 */ /* 0x000fea0003800200 */
.L_x_25915:
        /* <DEDUP_REMOVED lines=21> */
.L_x_25922:
        /* <DEDUP_REMOVED lines=13> */
.L_x_25924:
[----:B------:R-:W-:Y:S05]  /*1b60*/  BSYNC.RECONVERGENT B3 ;  /* 0x0000000000037941 */ /* 0x000fea0003800200 */
.L_x_25923:
        /* <DEDUP_REMOVED lines=43> */
.L_x_25921:
[----:B------:R-:W-:Y:S05]  /*1e20*/  BSYNC.RECONVERGENT B2 ;  /* 0x0000000000027941 */ /* 0x000fea0003800200 */
.L_x_25920:
        /* <DEDUP_REMOVED lines=21> */
.L_x_25927:
        /* <DEDUP_REMOVED lines=13> */
.L_x_25929:
[----:B------:R-:W-:Y:S05]  /*2050*/  BSYNC.RECONVERGENT B3 ;  /* 0x0000000000037941 */ /* 0x000fea0003800200 */
.L_x_25928:
        /* <DEDUP_REMOVED lines=43> */
.L_x_25926:
[----:B------:R-:W-:Y:S05]  /*2310*/  BSYNC.RECONVERGENT B2 ;  /* 0x0000000000027941 */ /* 0x000fea0003800200 */
.L_x_25925:
        /* <DEDUP_REMOVED lines=9> */
.L_x_25910:
        /* <DEDUP_REMOVED lines=16> */
.L_x_25933:
        /* <DEDUP_REMOVED lines=13> */
.L_x_25935:
[----:B------:R-:W-:Y:S05]  /*2580*/  BSYNC.RECONVERGENT B3 ;  /* 0x0000000000037941 */ /* 0x000fea0003800200 */
.L_x_25934:
        /* <DEDUP_REMOVED lines=41> */
[----:B------:R-:W-:-:S07]  /*2820*/  IMAD.MOV.U32 R86, RZ, RZ, RZ ;  /* 0x000000ffff567224 */ /* 0x000fce00078e00ff */
.L_x_25932:
[----:B------:R-:W-:Y:S05]  /*2830*/  BSYNC.RECONVERGENT B2 ;  /* 0x0000000000027941 */ /* 0x000fea0003800200 */
.L_x_25931:
[----:B------:R-:W0:Y:S01]  /*2840*/  LDC R2, c[0x0][0x404] ;  /* 0x00010100ff027b82 */ /* 0x000e220000000800 */
[----:B------:R-:W-:Y:S01]  /*2850*/  I2FP.F32.U32 R4, R85 ;  /* 0x0000005500047245 */ /* 0x000fe20000201000 */
[----:B------:R-:W-:Y:S01]  /*2860*/  HFMA2 R85, -RZ, RZ, 0.1171875, 0 ;  /* 0x2f800000ff557431 */ /* 0x000fe200000001ff */
[----:B------:R-:W-:Y:S01]  /*2870*/  ISETP.NE.AND P1, PT, R86, 0x1, PT ;  /* 0x000000015600780c */ /* 0x000fe20003f25270 */
[----:B------:R-:W-:Y:S01]  /*2880*/  BSSY.RECONVERGENT B2, `(.L_x_25936) ;  /* 0x000004a000027945 */ /* 0x000fe20003800200 */
[----:B------:R-:W-:-:S03]  /*2890*/  IMAD.MOV.U32 R91, RZ, RZ, 0x2 ;  /* 0x00000002ff5b7424 */ /* 0x000fc600078e00ff */
[----:B------:R-:W1:Y:S01]  /*28a0*/  LDC R84, c[0x0][0x408] ;  /* 0x00010200ff547b82 */ /* 0x000e620000000800 */
[----:B------:R-:W-:Y:S01]  /*28b0*/  FFMA.FTZ R87, R4, R85, 1.1641532182693481445e-10 ;  /* 0x2f00000004577423 */ /* 0x000fe20000010055 */
[----:B------:R-:W-:-:S04]  /*28c0*/  IMAD.MOV.U32 R4, RZ, RZ, R0 ;  /* 0x000000ffff047224 */ /* 0x000fc800078e0000 */
[----:B0-----:R-:W-:Y:S01]  /*28d0*/  FSETP.LE.FTZ.AND P0, PT, R87, R2, PT ;  /* 0x000000025700720b */ /* 0x001fe20003f13000 */
[----:B-----5:R-:W-:-:S04]  /*28e0*/  FMUL.FTZ R87, R80, R90 ;  /* 0x0000005a50577220 */ /* 0x020fc80000410000 */
        /* <DEDUP_REMOVED lines=10> */
.L_x_25938:
        /* <DEDUP_REMOVED lines=13> */
.L_x_25940:
[----:B------:R-:W-:Y:S05]  /*2a60*/  BSYNC.RECONVERGENT B3 ;  /* 0x0000000000037941 */ /* 0x000fea0003800200 */
.L_x_25939:
        /* <DEDUP_REMOVED lines=43> */
.L_x_25937:
[----:B------:R-:W-:Y:S05]  /*2d20*/  BSYNC.RECONVERGENT B2 ;  /* 0x0000000000027941 */ /* 0x000fea0003800200 */
.L_x_25936:
[----:B------:R-:W-:Y:S01]  /*2d30*/  ISETP.NE.AND P2, PT, R91, 0x1, PT ;  /* 0x000000015b00780c */ /* 0x000fe20003f45270 */
[----:B------:R-:W-:Y:S01]  /*2d40*/  FMUL.FTZ R81, R81, R90 ;  /* 0x0000005a51517220 */ /* 0x000fe20000410000 */
[----:B------:R-:W-:Y:S01]  /*2d50*/  I2FP.F32.U32 R4, R4 ;  /* 0x0000000400047245 */ /* 0x000fe20000201000 */
[----:B------:R-:W-:Y:S01]  /*2d60*/  BSSY.RECONVERGENT B2, `(.L_x_25941) ;  /* 0x0000048000027945 */ /* 0x000fe20003800200 */
[----:B------:R-:W-:Y:S02]  /*2d70*/  HFMA2 R93, -RZ, RZ, 0, 1.1920928955078125e-07 ;  /* 0x00000002ff5d7431 */ /* 0x000fe400000001ff */
[----:B------:R-:W-:Y:S01]  /*2d80*/  FMUL.FTZ R81, R81, R84 ;  /* 0x0000005451517220 */ /* 0x000fe20000410000 */
[----:B------:R-:W-:Y:S01]  /*2d90*/  FFMA.FTZ R87, R4, R85, 1.1641532182693481445e-10 ;  /* 0x2f00000004577423 */ /* 0x000fe20000010055 */
[----:B------:R-:W-:-:S04]  /*2da0*/  IMAD.MOV.U32 R4, RZ, RZ, R0 ;  /* 0x000000ffff047224 */ /* 0x000fc800078e0000 */
        /* <DEDUP_REMOVED lines=10> */
.L_x_25943:
        /* <DEDUP_REMOVED lines=13> */
.L_x_25945:
[----:B------:R-:W-:Y:S05]  /*2f20*/  BSYNC.RECONVERGENT B3 ;  /* 0x0000000000037941 */ /* 0x000fea0003800200 */
.L_x_25944:
        /* <DEDUP_REMOVED lines=43> */
.L_x_25942:
[----:B------:R-:W-:Y:S05]  /*31e0*/  BSYNC.RECONVERGENT B2 ;  /* 0x0000000000027941 */ /* 0x000fea0003800200 */
.L_x_25941:
[----:B------:R-:W-:Y:S01]  /*31f0*/  I2FP.F32.U32 R4, R4 ;  /* 0x0000000400047245 */ /* 0x000fe20000201000 */
[----:B------:R-:W-:Y:S01]  /*3200*/  BSSY.RECONVERGENT B2, `(.L_x_25946) ;  /* 0x000004a000027945 */ /* 0x000fe20003800200 */
[----:B------:R-:W-:-:S03]  /*3210*/  ISETP.NE.AND P3, PT, R93, 0x1, PT ;  /* 0x000000015d00780c */ /* 0x000fc60003f65270 */
[----:B------:R-:W-:Y:S01]  /*3220*/  FFMA.FTZ R87, R4, R85, 1.1641532182693481445e-10 ;  /* 0x2f00000004577423 */ /* 0x000fe20000010055 */
[----:B------:R-:W-:-:S04]  /*3230*/  IMAD.MOV.U32 R4, RZ, RZ, 0x2 ;  /* 0x00000002ff047424 */ /* 0x000fc800078e00ff */
[----:B------:R-:W-:Y:S01]  /*3240*/  FSETP.LE.FTZ.AND P2, PT, R87, R2, PT ;  /* 0x000000025700720b */ /* 0x000fe20003f53000 */
[----:B------:R-:W-:Y:S01]  /*3250*/  FMUL.FTZ R87, R82, R90 ;  /* 0x0000005a52577220 */ /* 0x000fe20000410000 */
[----:B------:R-:W-:-:S03]  /*3260*/  MOV R82, R0 ;  /* 0x0000000000527202 */ /* 0x000fc60000000f00 */
[----:B------:R-:W-:Y:S01]  /*3270*/  FMUL.FTZ R86, R87, R84 ;  /* 0x0000005457567220 */ /* 0x000fe20000410000 */
        /* <DEDUP_REMOVED lines=9> */
.L_x_25948:
        /* <DEDUP_REMOVED lines=13> */
.L_x_25950:
[----:B------:R-:W-:Y:S05]  /*33e0*/  BSYNC.RECONVERGENT B3 ;  /* 0x0000000000037941 */ /* 0x000fea0003800200 */
.L_x_25949:
        /* <DEDUP_REMOVED lines=43> */
.L_x_25947:
[----:B------:R-:W-:Y:S05]  /*36a0*/  BSYNC.RECONVERGENT B2 ;  /* 0x0000000000027941 */ /* 0x000fea0003800200 */
.L_x_25946:
[----:B------:R-:W-:Y:S01]  /*36b0*/  I2FP.F32.U32 R82, R82 ;  /* 0x0000005200527245 */ /* 0x000fe20000201000 */
[----:B------:R-:W-:Y:S01]  /*36c0*/  FMUL.FTZ R83, R83, R90 ;  /* 0x0000005a53537220 */ /* 0x000fe20000410000 */
[----:B------:R-:W-:-:S03]  /*36d0*/  FSEL R86, R86, RZ, P2 ;  /* 0x000000ff56567208 */ /* 0x000fc60001000000 */
[----:B------:R-:W-:Y:S01]  /*36e0*/  FFMA.FTZ R85, R82, R85, 1.1641532182693481445e-10 ;  /* 0x2f00000052557423 */ /* 0x000fe20000010055 */
[----:B------:R-:W-:Y:S01]  /*36f0*/  FMUL.FTZ R83, R83, R84 ;  /* 0x0000005453537220 */ /* 0x000fe20000410000 */
[----:B------:R-:W-:-:S03]  /*3700*/  FSEL R84, R80, RZ, P0 ;  /* 0x000000ff50547208 */ /* 0x000fc60000000000 */
[----:B------:R-:W-:Y:S02]  /*3710*/  FSETP.GTU.FTZ.AND P5, PT, R85, R2, PT ;  /* 0x000000025500720b */ /* 0x000fe40003fbc000 */
[----:B------:R-:W-:Y:S02]  /*3720*/  FSEL R85, R81, RZ, P1 ;  /* 0x000000ff51557208 */ /* 0x000fe40000800000 */
[----:B------:R-:W-:Y:S02]  /*3730*/  PLOP3.LUT P3, PT, P5, PT, PT, 0x8, 0x80 ;  /* 0x000000000080781c */ /* 0x000fe40002f6e170 */
[----:B------:R-:W-:-:S11]  /*3740*/  FSEL R87, R83, RZ, !P5 ;  /* 0x000000ff53577208 */ /* 0x000fd60006800000 */
.L_x_25930:
        /* <DEDUP_REMOVED lines=14> */
.L_x_25909:
[----:B------:R-:W-:Y:S05]  /*3830*/  BSYNC.RECONVERGENT B1 ;  /* 0x0000000000017941 */ /* 0x000fea0003800200 */
.L_x_25908:
        /* <DEDUP_REMOVED lines=29> */
.L_x_25956:
        /* <DEDUP_REMOVED lines=13> */
.L_x_25958:
[----:B------:R-:W-:Y:S05]  /*3ae0*/  BSYNC.RECONVERGENT B3 ;  /* 0x0000000000037941 */ /* 0x000fea0003800200 */
.L_x_25957:
        /* <DEDUP_REMOVED lines=43> */
.L_x_25955:
[----:B------:R-:W-:Y:S05]  /*3da0*/  BSYNC.RECONVERGENT B2 ;  /* 0x0000000000027941 */ /* 0x000fea0003800200 */
.L_x_25954:
        /* <DEDUP_REMOVED lines=9> */
[----:B-1----:R-:W-:Y:S01]  /*3e40*/  FSETP.GTU.FTZ.AND P0, PT, R4, R93, PT ;  /* 0x0000005d0400720b */ /* 0x002fe20003f1c000 */
        /* <DEDUP_REMOVED lines=14> */
.L_x_25961:
        /* <DEDUP_REMOVED lines=13> */
.L_x_25963:
[----:B------:R-:W-:Y:S05]  /*4000*/  BSYNC.RECONVERGENT B3 ;  /* 0x0000000000037941 */ /* 0x000fea0003800200 */
.L_x_25962:
        /* <DEDUP_REMOVED lines=43> */
.L_x_25960:
[----:B------:R-:W-:Y:S05]  /*42c0*/  BSYNC.RECONVERGENT B2 ;  /* 0x0000000000027941 */ /* 0x000fea0003800200 */
.L_x_25959:
        /* <DEDUP_REMOVED lines=21> */
.L_x_25966:
        /* <DEDUP_REMOVED lines=13> */
.L_x_25968:
[----:B------:R-:W-:Y:S05]  /*44f0*/  BSYNC.RECONVERGENT B3 ;  /* 0x0000000000037941 */ /* 0x000fea0003800200 */
.L_x_25967:
        /* <DEDUP_REMOVED lines=43> */
.L_x_25965:
[----:B------:R-:W-:Y:S05]  /*47b0*/  BSYNC.RECONVERGENT B2 ;  /* 0x0000000000027941 */ /* 0x000fea0003800200 */
.L_x_25964:
        /* <DEDUP_REMOVED lines=21> */
.L_x_25971:
        /* <DEDUP_REMOVED lines=13> */
.L_x_25973:
[----:B------:R-:W-:Y:S05]  /*49e0*/  BSYNC.RECONVERGENT B3 ;  /* 0x0000000000037941 */ /* 0x000fea0003800200 */
.L_x_25972:
        /* <DEDUP_REMOVED lines=43> */
.L_x_25970:
[----:B------:R-:W-:Y:S05]  /*4ca0*/  BSYNC.RECONVERGENT B2 ;  /* 0x0000000000027941 */ /* 0x000fea0003800200 */
.L_x_25969:
        /* <DEDUP_REMOVED lines=9> */
.L_x_25953:
        /* <DEDUP_REMOVED lines=16> */
.L_x_25977:
        /* <DEDUP_REMOVED lines=13> */
.L_x_25979:
[----:B------:R-:W-:Y:S05]  /*4f10*/  BSYNC.RECONVERGENT B3 ;  /* 0x0000000000037941 */ /* 0x000fea0003800200 */
.L_x_25978:
        /* <DEDUP_REMOVED lines=41> */
[----:B------:R-:W-:-:S07]  /*51b0*/  IMAD.MOV.U32 R82, RZ, RZ, RZ ;  /* 0x000000ffff527224 */ /* 0x000fce00078e00ff */
.L_x_25976:
[----:B------:R-:W-:Y:S05]  /*51c0*/  BSYNC.RECONVERGENT B2 ;  /* 0x0000000000027941 */ /* 0x000fea0003800200 */
.L_x_25975:
[----:B------:R-:W0:Y:S01]  /*51d0*/  LDC R2, c[0x0][0x404] ;  /* 0x00010100ff027b82 */ /* 0x000e220000000800 */
[----:B------:R-:W-:Y:S01]  /*51e0*/  I2FP.F32.U32 R4, R81 ;  /* 0x0000005100047245 */ /* 0x000fe20000201000 */
[----:B------:R-:W-:Y:S01]  /*51f0*/  IMAD.MOV.U32 R81, RZ, RZ, 0x2f800000 ;  /* 0x2f800000ff517424 */ /* 0x000fe200078e00ff */
[----:B------:R-:W-:Y:S01]  /*5200*/  ISETP.NE.AND P1, PT, R82, 0x1, PT ;  /* 0x000000015200780c */ /* 0x000fe20003f25270 */
[----:B------:R-:W-:Y:S01]  /*5210*/  BSSY.RECONVERGENT B2, `(.L_x_25980) ;  /* 0x000004a000027945 */ /* 0x000fe20003800200 */
[----:B------:R-:W-:Y:S02]  /*5220*/  HFMA2 R93, -RZ, RZ, 0, 1.1920928955078125e-07 ;  /* 0x00000002ff5d7431 */ /* 0x000fe400000001ff */
[----:B------:R-:W-:Y:S01]  /*5230*/  FFMA.FTZ R83, R4, R81, 1.1641532182693481445e-10 ;  /* 0x2f00000004537423 */ /* 0x000fe20000010051 */
[----:B------:R-:W-:Y:S01]  /*5240*/  IMAD.MOV.U32 R4, RZ, RZ, R0 ;  /* 0x000000ffff047224 */ /* 0x000fe200078e0000 */
[----:B------:R-:W1:Y:S03]  /*5250*/  LDC R80, c[0x0][0x408] ;  /* 0x00010200ff507b82 */ /* 0x000e660000000800 */
[----:B0-----:R-:W-:Y:S01]  /*5260*/  FSETP.LE.FTZ.AND P0, PT, R83, R2, PT ;  /* 0x000000025300720b */ /* 0x001fe20003f13000 */
[----:B-----5:R-:W-:-:S04]  /*5270*/  FMUL.FTZ R83, R60, R90 ;  /* 0x0000005a3c537220 */ /* 0x020fc80000410000 */
        /* <DEDUP_REMOVED lines=10> */
.L_x_25982:
        /* <DEDUP_REMOVED lines=13> */
.L_x_25984:
[----:B------:R-:W-:Y:S05]  /*53f0*/  BSYNC.RECONVERGENT B3 ;  /* 0x0000000000037941 */ /* 0x000fea0003800200 */
.L_x_25983:
        /* <DEDUP_REMOVED lines=43> */
.L_x_25981:
[----:B------:R-:W-:Y:S05]  /*56b0*/  BSYNC.RECONVERGENT B2 ;  /* 0x0000000000027941 */ /* 0x000fea0003800200 */
.L_x_25980:
        /* <DEDUP_REMOVED lines=18> */
.L_x_25987:
        /* <DEDUP_REMOVED lines=13> */
.L_x_25989:
[----:B------:R-:W-:Y:S05]  /*58b0*/  BSYNC.RECONVERGENT B3 ;  /* 0x0000000000037941 */ /* 0x000fea0003800200 */
.L_x_25988:
        /* <DEDUP_REMOVED lines=43> */
.L_x_25986:
[----:B------:R-:W-:Y:S05]  /*5b70*/  BSYNC.RECONVERGENT B2 ;  /* 0x0000000000027941 */ /* 0x000fea0003800200 */
.L_x_25985:
[----:B------:R-:W-:Y:S01]  /*5b80*/  I2FP.F32.U32 R4, R4 ;  /* 0x0000000400047245 */ /* 0x000fe20000201000 */
[----:B------:R-:W-:Y:S01]  /*5b90*/  BSSY.RECONVERGENT B2, `(.L_x_25990) ;  /* 0x000004a000027945 */ /* 0x000fe20003800200 */
[----:B------:R-:W-:Y:S01]  /*5ba0*/  ISETP.NE.AND P3, PT, R94, 0x1, PT ;  /* 0x000000015e00780c */ /* 0x000fe20003f65270 */
[----:B------:R-:W-:Y:S02]  /*5bb0*/  IMAD.MOV.U32 R82, RZ, RZ, R0 ;  /* 0x000000ffff527224 */ /* 0x000fe400078e0000 */
[----:B------:R-:W-:Y:S01]  /*5bc0*/  FFMA.FTZ R83, R4, R81, 1.1641532182693481445e-10 ;  /* 0x2f00000004537423 */ /* 0x000fe20000010051 */
[----:B------:R-:W-:-:S04]  /*5bd0*/  IMAD.MOV.U32 R4, RZ, RZ, 0x2 ;  /* 0x00000002ff047424 */ /* 0x000fc800078e00ff */
[----:B------:R-:W-:Y:S01]  /*5be0*/  FSETP.LE.FTZ.AND P2, PT, R83, R2, PT ;  /* 0x000000025300720b */ /* 0x000fe20003f53000 */
[----:B------:R-:W-:-:S04]  /*5bf0*/  FMUL.FTZ R83, R62, R90 ;  /* 0x0000005a3e537220 */ /* 0x000fc80000410000 */
[----:B------:R-:W-:Y:S01]  /*5c00*/  FMUL.FTZ R62, R83, R80 ;  /* 0x00000050533e7220 */ /* 0x000fe20000410000 */
        /* <DEDUP_REMOVED lines=9> */
.L_x_25992:
        /* <DEDUP_REMOVED lines=13> */
.L_x_25994:
[----:B------:R-:W-:Y:S05]  /*5d70*/  BSYNC.RECONVERGENT B3 ;  /* 0x0000000000037941 */ /* 0x000fea0003800200 */
.L_x_25993:
        /* <DEDUP_REMOVED lines=43> */
.L_x_25991:
[----:B------:R-:W-:Y:S05]  /*6030*/  BSYNC.RECONVERGENT B2 ;  /* 0x0000000000027941 */ /* 0x000fea0003800200 */
.L_x_25990:
        /* <DEDUP_REMOVED lines=10> */
.L_x_25974:
        /* <DEDUP_REMOVED lines=11> */
[----:B-1----:R-:W-:-:S04]  /*6190*/  IMAD.WIDE.U32 R82, R91, 0x4, R82 ;  /* 0x000000045b527825 */ /* 0x002fc800078e0052 */
[----:B------:R-:W-:Y:S01]  /*61a0*/  VIADD R91, R91, 0x20 ;  /* 0x000000205b5b7836 */ /* 0x000fe20000000000 */
[----:B------:R0:W-:Y:S06]  /*61b0*/  STG.E desc[UR8][R82.64], R93 ;  /* 0x0000005d52007986 */ /* 0x0001ec000c101908 */
.L_x_25952:
[----:B------:R-:W-:Y:S05]  /*61c0*/  BSYNC.RECONVERGENT B1 ;  /* 0x0000000000017941 */ /* 0x000fea0003800200 */
.L_x_25951:
        /* <DEDUP_REMOVED lines=29> */
.L_x_26000:
        /* <DEDUP_REMOVED lines=13> */
.L_x_26002:
[----:B------:R-:W-:Y:S05]  /*6470*/  BSYNC.RECONVERGENT B3 ;  /* 0x0000000000037941 */ /* 0x000fea0003800200 */
.L_x_26001:
        /* <DEDUP_REMOVED lines=43> */
.L_x_25999:
[----:B------:R-:W-:Y:S05]  /*6730*/  BSYNC.RECONVERGENT B2 ;  /* 0x0000000000027941 */ /* 0x000fea0003800200 */
.L_x_25998:
        /* <DEDUP_REMOVED lines=9> */
[----:B-1----:R-:W-:Y:S02]  /*67d0*/  FSETP.GTU.FTZ.AND P0, PT, R4, R93, PT ;  /* 0x0000005d0400720b */ /* 0x002fe40003f1c000 */
        /* <DEDUP_REMOVED lines=14> */
.L_x_26005:
        /* <DEDUP_REMOVED lines=13> */
.L_x_26007:
[----:B------:R-:W-:Y:S05]  /*6990*/  BSYNC.RECONVERGENT B3 ;  /* 0x0000000000037941 */ /* 0x000fea0003800200 */
.L_x_26006:
        /* <DEDUP_REMOVED lines=43> */
.L_x_26004:
[----:B------:R-:W-:Y:S05]  /*6c50*/  BSYNC.RECONVERGENT B2 ;  /* 0x0000000000027941 */ /* 0x000fea0003800200 */
.L_x_26003:
        /* <DEDUP_REMOVED lines=21> */
.L_x_26010:
        /* <DEDUP_REMOVED lines=13> */
.L_x_26012:
[----:B------:R-:W-:Y:S05]  /*6e80*/  BSYNC.RECONVERGENT B3 ;  /* 0x0000000000037941 */ /* 0x000fea0003800200 */
.L_x_26011:
        /* <DEDUP_REMOVED lines=43> */
.L_x_26009:
[----:B------:R-:W-:Y:S05]  /*7140*/  BSYNC.RECONVERGENT B2 ;  /* 0x0000000000027941 */ /* 0x000fea0003800200 */
.L_x_26008:
        /* <DEDUP_REMOVED lines=21> */
.L_x_26015:
        /* <DEDUP_REMOVED lines=13> */
.L_x_26017:
[----:B------:R-:W-:Y:S05]  /*7370*/  BSYNC.RECONVERGENT B3 ;  /* 0x0000000000037941 */ /* 0x000fea0003800200 */
.L_x_26016:
        /* <DEDUP_REMOVED lines=43> */
.L_x_26014:
[----:B------:R-:W-:Y:S05]  /*7630*/  BSYNC.RECONVERGENT B2 ;  /* 0x0000000000027941 */ /* 0x000fea0003800200 */
.L_x_26013:
        /* <DEDUP_REMOVED lines=9> */
.L_x_25997:
        /* <DEDUP_REMOVED lines=16> */
.L_x_26021:
        /* <DEDUP_REMOVED lines=13> */
.L_x_26023:
[----:B------:R-:W-:Y:S05]  /*78a0*/  BSYNC.RECONVERGENT B3 ;  /* 0x0000000000037941 */ /* 0x000fea0003800200 */
.L_x_26022:
        /* <DEDUP_REMOVED lines=42> */
.L_x_26020:
[----:B------:R-:W-:Y:S05]  /*7b50*/  BSYNC.RECONVERGENT B2 ;  /* 0x0000000000027941 */ /* 0x000fea0003800200 */
.L_x_26019:
[----:B------:R-:W0:Y:S01]  /*7b60*/  LDC R2, c[0x0][0x404] ;  /* 0x00010100ff027b82 */ /* 0x000e220000000800 */
[----:B------:R-:W-:Y:S01]  /*7b70*/  I2FP.F32.U32 R4, R81 ;  /* 0x0000005100047245 */ /* 0x000fe20000201000 */
[----:B------:R-:W-:Y:S01]  /*7b80*/  IMAD.MOV.U32 R81, RZ, RZ, 0x2f800000 ;  /* 0x2f800000ff517424 */ /* 0x000fe200078e00ff */
[----:B------:R-:W-:Y:S01]  /*7b90*/  ISETP.NE.AND P1, PT, R82, 0x1, PT ;  /* 0x000000015200780c */ /* 0x000fe20003f25270 */
[----:B------:R-:W-:Y:S01]  /*7ba0*/  BSSY.RECONVERGENT B2, `(.L_x_26024) ;  /* 0x000004a000027945 */ /* 0x000fe20003800200 */
[----:B------:R-:W-:Y:S01]  /*7bb0*/  MOV R93, 0x2 ;  /* 0x00000002005d7802 */ /* 0x000fe20000000f00 */
        /* <DEDUP_REMOVED lines=15> */
.L_x_26026:
        /* <DEDUP_REMOVED lines=13> */
.L_x_26028:
[----:B------:R-:W-:Y:S05]  /*7d80*/  BSYNC.RECONVERGENT B3 ;  /* 0x0000000000037941 */ /* 0x000fea0003800200 */
.L_x_26027:
        /* <DEDUP_REMOVED lines=43> */
.L_x_26025:
[----:B------:R-:W-:Y:S05]  /*8040*/  BSYNC.RECONVERGENT B2 ;  /* 0x0000000000027941 */ /* 0x000fea0003800200 */
.L_x_26024:
        /* <DEDUP_REMOVED lines=18> */
.L_x_26031:
        /* <DEDUP_REMOVED lines=13> */
.L_x_26033:
[----:B------:R-:W-:Y:S05]  /*8240*/  BSYNC.RECONVERGENT B3 ;  /* 0x0000000000037941 */ /* 0x000fea0003800200 */
.L_x_26032:
        /* <DEDUP_REMOVED lines=43> */
.L_x_26030:
[----:B------:R-:W-:Y:S05]  /*8500*/  BSYNC.RECONVERGENT B2 ;  /* 0x0000000000027941 */ /* 0x000fea0003800200 */
.L_x_26029:
[----:B------:R-:W-:Y:S01]  /*8510*/  I2FP.F32.U32 R4, R4 ;  /* 0x0000000400047245 */ /* 0x000fe20000201000 */
[----:B------:R-:W-:Y:S01]  /*8520*/  BSSY.RECONVERGENT B2, `(.L_x_26034) ;  /* 0x000004a000027945 */ /* 0x000fe20003800200 */
[----:B------:R-:W-:Y:S01]  /*8530*/  ISETP.NE.AND P3, PT, R94, 0x1, PT ;  /* 0x000000015e00780c */ /* 0x000fe20003f65270 */
[----:B------:R-:W-:Y:S02]  /*8540*/  IMAD.MOV.U32 R82, RZ, RZ, R0 ;  /* 0x000000ffff527224 */ /* 0x000fe400078e0000 */
[----:B------:R-:W-:Y:S01]  /*8550*/  FFMA.FTZ R83, R4, R81, 1.1641532182693481445e-10 ;  /* 0x2f00000004537423 */ /* 0x000fe20000010051 */
[----:B------:R-:W-:-:S04]  /*8560*/  HFMA2 R4, -RZ, RZ, 0, 1.1920928955078125e-07 ;  /* 0x00000002ff047431 */ /* 0x000fc800000001ff */
        /* <DEDUP_REMOVED lines=12> */
.L_x_26036:
        /* <DEDUP_REMOVED lines=13> */
.L_x_26038:
[----:B------:R-:W-:Y:S05]  /*8700*/  BSYNC.RECONVERGENT B3 ;  /* 0x0000000000037941 */ /* 0x000fea0003800200 */
.L_x_26037:
        /* <DEDUP_REMOVED lines=43> */
.L_x_26035:
[----:B------:R-:W-:Y:S05]  /*89c0*/  BSYNC.RECONVERGENT B2 ;  /* 0x0000000000027941 */ /* 0x000fea0003800200 */
.L_x_26034:
        /* <DEDUP_REMOVED lines=10> */
.L_x_26018:
        /* <DEDUP_REMOVED lines=14> */
.L_x_25996:
[----:B------:R-:W-:Y:S05]  /*8b50*/  BSYNC.RECONVERGENT B1 ;  /* 0x0000000000017941 */ /* 0x000fea0003800200 */
.L_x_25995:
        /* <DEDUP_REMOVED lines=29> */
.L_x_26044:
        /* <DEDUP_REMOVED lines=13> */
.L_x_26046:
[----:B------:R-:W-:Y:S05]  /*8e00*/  BSYNC.RECONVERGENT B3 ;  /* 0x0000000000037941 */ /* 0x000fea0003800200 */
.L_x_26045:
        /* <DEDUP_REMOVED lines=43> */
.L_x_26043:
[----:B------:R-:W-:Y:S05]  /*90c0*/  BSYNC.RECONVERGENT B2 ;  /* 0x0000000000027941 */ /* 0x000fea0003800200 */
.L_x_26042:
        /* <DEDUP_REMOVED lines=24> */
.L_x_26049:
        /* <DEDUP_REMOVED lines=13> */
.L_x_26051:
[----:B------:R-:W-:Y:S05]  /*9320*/  BSYNC.RECONVERGENT B3 ;  /* 0x0000000000037941 */ /* 0x000fea0003800200 */
.L_x_26050:
        /* <DEDUP_REMOVED lines=43> */
.L_x_26048:
[----:B------:R-:W-:Y:S05]  /*95e0*/  BSYNC.RECONVERGENT B2 ;  /* 0x0000000000027941 */ /* 0x000fea0003800200 */
.L_x_26047:
        /* <DEDUP_REMOVED lines=21> */
.L_x_26054:
        /* <DEDUP_REMOVED lines=13> */
.L_x_26056:
[----:B------:R-:W-:Y:S05]  /*9810*/  BSYNC.RECONVERGENT B3 ;  /* 0x0000000000037941 */ /* 0x000fea0003800200 */
.L_x_26055:
        /* <DEDUP_REMOVED lines=43> */
.L_x_26053:
[----:B------:R-:W-:Y:S05]  /*9ad0*/  BSYNC.RECONVERGENT B2 ;  /* 0x0000000000027941 */ /* 0x000fea0003800200 */
.L_x_26052:
        /* <DEDUP_REMOVED lines=21> */
.L_x_26059:
        /* <DEDUP_REMOVED lines=13> */
.L_x_26061:
[----:B------:R-:W-:Y:S05]  /*9d00*/  BSYNC.RECONVERGENT B3 ;  /* 0x0000000000037941 */ /* 0x000fea0003800200 */
.L_x_26060:
        /* <DEDUP_REMOVED lines=43> */
.L_x_26058:
[----:B------:R-:W-:Y:S05]  /*9fc0*/  BSYNC.RECONVERGENT B2 ;  /* 0x0000000000027941 */ /* 0x000fea0003800200 */
.L_x_26057:
        /* <DEDUP_REMOVED lines=9> */
.L_x_26041:
        /* <DEDUP_REMOVED lines=16> */
.L_x_26065:
        /* <DEDUP_REMOVED lines=13> */
.L_x_26067:
[----:B------:R-:W-:Y:S05]  /*a230*/  BSYNC.RECONVERGENT B3 ;  /* 0x0000000000037941 */ /* 0x000fea0003800200 */
.L_x_26066:
        /* <DEDUP_REMOVED lines=42> */
.L_x_26064:
[----:B------:R-:W-:Y:S05]  /*a4e0*/  BSYNC.RECONVERGENT B2 ;  /* 0x0000000000027941 */ /* 0x000fea0003800200 */
.L_x_26063:
        /* <DEDUP_REMOVED lines=21> */
.L_x_26070:
        /* <DEDUP_REMOVED lines=13> */
.L_x_26072:
[----:B------:R-:W-:Y:S05]  /*a710*/  BSYNC.RECONVERGENT B3 ;  /* 0x0000000000037941 */ /* 0x000fea0003800200 */
.L_x_26071:
        /* <DEDUP_REMOVED lines=43> */
.L_x_26069:
[----:B------:R-:W-:Y:S05]  /*a9d0*/  BSYNC.RECONVERGENT B2 ;  /* 0x0000000000027941 */ /* 0x000fea0003800200 */
.L_x_26068:
        /* <DEDUP_REMOVED lines=18> */
.L_x_26075:
        /* <DEDUP_REMOVED lines=13> */
.L_x_26077:
[----:B------:R-:W-:Y:S05]  /*abd0*/  BSYNC.RECONVERGENT B3 ;  /* 0x0000000000037941 */ /* 0x000fea0003800200 */
.L_x_26076:
        /* <DEDUP_REMOVED lines=43> */
.L_x_26074:
[----:B------:R-:W-:Y:S05]  /*ae90*/  BSYNC.RECONVERGENT B2 ;  /* 0x0000000000027941 */ /* 0x000fea0003800200 */
.L_x_26073:
        /* <DEDUP_REMOVED lines=18> */
.L_x_26080:
        /* <DEDUP_REMOVED lines=13> */
.L_x_26082:
[----:B------:R-:W-:Y:S05]  /*b090*/  BSYNC.RECONVERGENT B3 ;  /* 0x0000000000037941 */ /* 0x000fea0003800200 */
.L_x_26081:
        /* <DEDUP_REMOVED lines=43> */
.L_x_26079:
[----:B------:R-:W-:Y:S05]  /*b350*/  BSYNC.RECONVERGENT B2 ;  /* 0x0000000000027941 */ /* 0x000fea0003800200 */
.L_x_26078:
        /* <DEDUP_REMOVED lines=10> */
.L_x_26062:
        /* <DEDUP_REMOVED lines=14> */
.L_x_26040:
[----:B------:R-:W-:Y:S05]  /*b4e0*/  BSYNC.RECONVERGENT B1 ;  /* 0x0000000000017941 */ /* 0x000fea0003800200 */
.L_x_26039:
        /* <DEDUP_REMOVED lines=29> */
.L_x_26088:
        /* <DEDUP_REMOVED lines=13> */
.L_x_26090:
[----:B------:R-:W-:Y:S05]  /*b790*/  BSYNC.RECONVERGENT B3 ;  /* 0x0000000000037941 */ /* 0x000fea0003800200 */
.L_x_26089:
        /* <DEDUP_REMOVED lines=43> */
.L_x_26087:
[----:B------:R-:W-:Y:S05]  /*ba50*/  BSYNC.RECONVERGENT B2 ;  /* 0x0000000000027941 */ /* 0x000fea0003800200 */
.L_x_26086:
[----:B------:R-:W0:Y:S01]  /*ba60*/  LDC R2, c[0x0][0x408] ;  /* 0x00010200ff027b82 */ /* 0x000e220000000800 */
[----:B------:R-:W-:Y:S01]  /*ba70*/  I2FP.F32.U32 R97, R94 ;  /* 0x0000005e00617245 */ /* 0x000fe20000201000 */
[----:B------:R-:W-:Y:S01]  /*ba80*/  HFMA2 R94, -RZ, RZ, 0.1171875, 0 ;  /* 0x2f800000ff5e7431 */ /* 0x000fe200000001ff */
[----:B------:R-:W-:Y:S01]  /*ba90*/  ISETP.NE.AND P1, PT, R95, 0x1, PT ;  /* 0x000000015f00780c */ /* 0x000fe20003f25270 */
[----:B-----5:R-:W-:Y:S01]  /*baa0*/  FMUL.FTZ R99, R72, R90 ;  /* 0x0000005a48637220 */ /* 0x020fe20000410000 */
[----:B------:R-:W-:Y:S01]  /*bab0*/  BSSY.RECONVERGENT B2, `(.L_x_26091) ;  /* 0x000004c000027945 */ /* 0x000fe20003800200 */
[----:B------:R-:W-:Y:S02]  /*bac0*/  IMAD.MOV.U32 R96, RZ, RZ, 0x2 ;  /* 0x00000002ff607424 */ /* 0x000fe400078e00ff */
        /* <DEDUP_REMOVED lines=17> */
.L_x_26093:
        /* <DEDUP_REMOVED lines=13> */
.L_x_26095:
[----:B------:R-:W-:Y:S05]  /*bcb0*/  BSYNC.RECONVERGENT B3 ;  /* 0x0000000000037941 */ /* 0x000fea0003800200 */
.L_x_26094:
        /* <DEDUP_REMOVED lines=43> */
.L_x_26092:
[----:B------:R-:W-:Y:S05]  /*bf70*/  BSYNC.RECONVERGENT B2 ;  /* 0x0000000000027941 */ /* 0x000fea0003800200 */
.L_x_26091:
        /* <DEDUP_REMOVED lines=21> */
.L_x_26098:
        /* <DEDUP_REMOVED lines=13> */
.L_x_26100:
[----:B------:R-:W-:Y:S05]  /*c1a0*/  BSYNC.RECONVERGENT B3 ;  /* 0x0000000000037941 */ /* 0x000fea0003800200 */
.L_x_26099:
        /* <DEDUP_REMOVED lines=43> */
.L_x_26097:
[----:B------:R-:W-:Y:S05]  /*c460*/  BSYNC.RECONVERGENT B2 ;  /* 0x0000000000027941 */ /* 0x000fea0003800200 */
.L_x_26096:
        /* <DEDUP_REMOVED lines=21> */
.L_x_26103:
        /* <DEDUP_REMOVED lines=13> */
.L_x_26105:
[----:B------:R-:W-:Y:S05]  /*c690*/  BSYNC.RECONVERGENT B3 ;  /* 0x0000000000037941 */ /* 0x000fea0003800200 */
.L_x_26104:
        /* <DEDUP_REMOVED lines=43> */
.L_x_26102:
[----:B------:R-:W-:Y:S05]  /*c950*/  BSYNC.RECONVERGENT B2 ;  /* 0x0000000000027941 */ /* 0x000fea0003800200 */
.L_x_26101:
        /* <DEDUP_REMOVED lines=9> */
.L_x_26085:
        /* <DEDUP_REMOVED lines=16> */
.L_x_26109:
        /* <DEDUP_REMOVED lines=13> */
.L_x_26111:
[----:B------:R-:W-:Y:S05]  /*cbc0*/  BSYNC.RECONVERGENT B3 ;  /* 0x0000000000037941 */ /* 0x000fea0003800200 */
.L_x_26110:
        /* <DEDUP_REMOVED lines=42> */
.L_x_26108:
[----:B------:R-:W-:Y:S05]  /*ce70*/  BSYNC.RECONVERGENT B2 ;  /* 0x0000000000027941 */ /* 0x000fea0003800200 */
.L_x_26107:
        /* <DEDUP_REMOVED lines=21> */
.L_x_26114:
        /* <DEDUP_REMOVED lines=13> */
.L_x_26116:
[----:B------:R-:W-:Y:S05]  /*d0a0*/  BSYNC.RECONVERGENT B3 ;  /* 0x0000000000037941 */ /* 0x000fea0003800200 */
.L_x_26115:
        /* <DEDUP_REMOVED lines=43> */
.L_x_26113:
[----:B------:R-:W-:Y:S05]  /*d360*/  BSYNC.RECONVERGENT B2 ;  /* 0x0000000000027941 */ /* 0x000fea0003800200 */
.L_x_26112:
        /* <DEDUP_REMOVED lines=18> */
.L_x_26119:
        /* <DEDUP_REMOVED lines=13> */
.L_x_26121:
[----:B------:R-:W-:Y:S05]  /*d560*/  BSYNC.RECONVERGENT B3 ;  /* 0x0000000000037941 */ /* 0x000fea0003800200 */
.L_x_26120:
        /* <DEDUP_REMOVED lines=43> */
.L_x_26118:
[----:B------:R-:W-:Y:S05]  /*d820*/  BSYNC.RECONVERGENT B2 ;  /* 0x0000000000027941 */ /* 0x000fea0003800200 */
.L_x_26117:
        /* <DEDUP_REMOVED lines=18> */
.L_x_26124:
        /* <DEDUP_REMOVED lines=13> */
.L_x_26126:
[----:B------:R-:W-:Y:S05]  /*da20*/  BSYNC.RECONVERGENT B3 ;  /* 0x0000000000037941 */ /* 0x000fea0003800200 */
.L_x_26125:
        /* <DEDUP_REMOVED lines=43> */
.L_x_26123:
[----:B------:R-:W-:Y:S05]  /*dce0*/  BSYNC.RECONVERGENT B2 ;  /* 0x0000000000027941 */ /* 0x000fea0003800200 */
.L_x_26122:
        /* <DEDUP_REMOVED lines=10> */
.L_x_26106:
        /* <DEDUP_REMOVED lines=14> */
.L_x_26084:
[----:B------:R-:W-:Y:S05]  /*de70*/  BSYNC.RECONVERGENT B1 ;  /* 0x0000000000017941 */ /* 0x000fea0003800200 */
.L_x_26083:
        /* <DEDUP_REMOVED lines=29> */
.L_x_26132:
        /* <DEDUP_REMOVED lines=13> */
.L_x_26134:
[----:B------:R-:W-:Y:S05]  /*e120*/  BSYNC.RECONVERGENT B3 ;  /* 0x0000000000037941 */ /* 0x000fea0003800200 */
.L_x_26133:
        /* <DEDUP_REMOVED lines=43> */
.L_x_26131:
[----:B------:R-:W-:Y:S05]  /*e3e0*/  BSYNC.RECONVERGENT B2 ;  /* 0x0000000000027941 */ /* 0x000fea0003800200 */
.L_x_26130:
        /* <DEDUP_REMOVED lines=24> */
.L_x_26137:
        /* <DEDUP_REMOVED lines=13> */
.L_x_26139:
[----:B------:R-:W-:Y:S05]  /*e640*/  BSYNC.RECONVERGENT B3 ;  /* 0x0000000000037941 */ /* 0x000fea0003800200 */
.L_x_26138:
        /* <DEDUP_REMOVED lines=43> */
.L_x_26136:
[----:B------:R-:W-:Y:S05]  /*e900*/  BSYNC.RECONVERGENT B2 ;  /* 0x0000000000027941 */ /* 0x000fea0003800200 */
.L_x_26135:
        /* <DEDUP_REMOVED lines=21> */
.L_x_26142:
        /* <DEDUP_REMOVED lines=13> */
.L_x_26144:
[----:B------:R-:W-:Y:S05]  /*eb30*/  BSYNC.RECONVERGENT B3 ;  /* 0x0000000000037941 */ /* 0x000fea0003800200 */
.L_x_26143:
        /* <DEDUP_REMOVED lines=43> */
.L_x_26141:
[----:B------:R-:W-:Y:S05]  /*edf0*/  BSYNC.RECONVERGENT B2 ;  /* 0x0000000000027941 */ /* 0x000fea0003800200 */
.L_x_26140:
        /* <DEDUP_REMOVED lines=21> */
.L_x_26147:
        /* <DEDUP_REMOVED lines=13> */
.L_x_26149:
[----:B------:R-:W-:Y:S05]  /*f020*/  BSYNC.RECONVERGENT B3 ;  /* 0x0000000000037941 */ /* 0x000fea0003800200 */
.L_x_26148:
        /* <DEDUP_REMOVED lines=43> */
.L_x_26146:
[----:B------:R-:W-:Y:S05]  /*f2e0*/  BSYNC.RECONVERGENT B2 ;  /* 0x0000000000027941 */ /* 0x000fea0003800200 */
.L_x_26145:
        /* <DEDUP_REMOVED lines=9> */
.L_x_26129:
        /* <DEDUP_REMOVED lines=16> */
.L_x_26153:
        /* <DEDUP_REMOVED lines=13> */
.L_x_26155:
[----:B------:R-:W-:Y:S05]  /*f550*/  BSYNC.RECONVERGENT B3 ;  /* 0x0000000000037941 */ /* 0x000fea0003800200 */
.L_x_26154:
        /* <DEDUP_REMOVED lines=42> */
.L_x_26152:
[----:B------:R-:W-:Y:S05]  /*f800*/  BSYNC.RECONVERGENT B2 ;  /* 0x0000000000027941 */ /* 0x000fea0003800200 */
.L_x_26151:
[----:B------:R-:W0:Y:S01]  /*f810*/  LDC R2, c[0x0][0x404] ;  /* 0x00010100ff027b82 */ /* 0x000e220000000800 */
[----:B------:R-:W-:Y:S01]  /*f820*/  ISETP.NE.AND P1, PT, R82, 0x1, PT ;  /* 0x000000015200780c */ /* 0x000fe20003f25270 */
[----:B-----5:R-:W-:Y:S01]  /*f830*/  FMUL.FTZ R93, R76, R90 ;  /* 0x0000005a4c5d7220 */ /* 0x020fe20000410000 */
[----:B------:R-:W-:Y:S01]  /*f840*/  I2FP.F32.U32 R4, R81 ;  /* 0x0000005100047245 */ /* 0x000fe20000201000 */
[----:B------:R-:W-:Y:S01]  /*f850*/  IMAD.MOV.U32 R81, RZ, RZ, 0x2f800000 ;  /* 0x2f800000ff517424 */ /* 0x000fe200078e00ff */
[----:B------:R-:W-:Y:S01]  /*f860*/  BSSY.RECONVERGENT B2, `(.L_x_26156) ;  /* 0x0000049000027945 */ /* 0x000fe20003800200 */
[----:B------:R-:W-:Y:S02]  /*f870*/  MOV R94, 0x2 ;  /* 0x00000002005e7802 */ /* 0x000fe40000000f00 */
        /* <DEDUP_REMOVED lines=14> */
.L_x_26158:
        /* <DEDUP_REMOVED lines=13> */
.L_x_26160:
[----:B------:R-:W-:Y:S05]  /*fa30*/  BSYNC.RECONVERGENT B3 ;  /* 0x0000000000037941 */ /* 0x000fea0003800200 */
.L_x_26159:
        /* <DEDUP_REMOVED lines=43> */
.L_x_26157:
[----:B------:R-:W-:Y:S05]  /*fcf0*/  BSYNC.RECONVERGENT B2 ;  /* 0x0000000000027941 */ /* 0x000fea0003800200 */
.L_x_26156:
        /* <DEDUP_REMOVED lines=18> */
.L_x_26163:
        /* <DEDUP_REMOVED lines=13> */
.L_x_26165:
[----:B------:R-:W-:Y:S05]  /*fef0*/  BSYNC.RECONVERGENT B3 ;  /* 0x0000000000037941 */ /* 0x000fea0003800200 */
.L_x_26164:
        /* <DEDUP_REMOVED lines=43> */
.L_x_26162:
[----:B------:R-:W-:Y:S05]  /*101b0*/  BSYNC.RECONVERGENT B2 ;  /* 0x0000000000027941 */ /* 0x000fea0003800200 */
.L_x_26161:
        /* <DEDUP_REMOVED lines=18> */
.L_x_26168:
        /* <DEDUP_REMOVED lines=13> */
.L_x_26170:
[----:B------:R-:W-:Y:S05]  /*103b0*/  BSYNC.RECONVERGENT B3 ;  /* 0x0000000000037941 */ /* 0x000fea0003800200 */
.L_x_26169:
        /* <DEDUP_REMOVED lines=43> */
.L_x_26167:
[----:B------:R-:W-:Y:S05]  /*10670*/  BSYNC.RECONVERGENT B2 ;  /* 0x0000000000027941 */ /* 0x000fea0003800200 */
.L_x_26166:
        /* <DEDUP_REMOVED lines=10> */
.L_x_26150:
        /* <DEDUP_REMOVED lines=11> */
[----:B-1----:R-:W-:-:S05]  /*107d0*/  IMAD.WIDE.U32 R82, R91, 0x4, R82 ;  /* 0x000000045b527825 */ /* 0x002fca00078e0052 */
[----:B------:R0:W-:Y:S02]  /*107e0*/  STG.E desc[UR8][R82.64], R93 ;  /* 0x0000005d52007986 */ /* 0x0001e4000c101908 */
.L_x_26128:
[----:B------:R-:W-:Y:S05]  /*107f0*/  BSYNC.RECONVERGENT B1 ;  /* 0x0000000000017941 */ /* 0x000fea0003800200 */
.L_x_26127:
[----:B0-----:R-:W-:Y:S01]  /*10800*/  FADD.FTZ R80, RZ, R84 ;  /* 0x00000054ff507221 */ /* 0x001fe20000010000 */
        /* <DEDUP_REMOVED lines=38> */
[----:B0----5:R-:W-:-:S05]  /*10a70*/  FADD.FTZ R90, R83, R80 ;  /* 0x00000050535a7221 */ /* 0x021fca0000010000 */
        /* <DEDUP_REMOVED lines=65> */
.L_x_26196:
        /* <DEDUP_REMOVED lines=11> */
[----:B0-----:R-:W-:-:S04]  /*10f40*/  @!P5 IMAD.WIDE R82, R9, 0x4, R92 ;  /* 0x000000040952d825 */ /* 0x001fc800078e025c */
[----:B-1----:R-:W-:Y:S01]  /*10f50*/  @!P5 IMAD.WIDE R92, R9, 0x4, R94 ;  /* 0x00000004095cd825 */ /* 0x002fe200078e025e */
        /* <DEDUP_REMOVED lines=16> */
[----:B0-----:R-:W-:-:S04]  /*11060*/  IMAD.WIDE.U32 R92, R89, 0x10, R92 ;  /* 0x00000010595c7825 */ /* 0x001fc800078e005c */
[----:B------:R-:W-:Y:S01]  /*11070*/  VIADD R89, R89, 0x20 ;  /* 0x0000002059597836 */ /* 0x000fe20000000000 */
[----:B------:R1:W-:Y:S06]  /*11080*/  STG.E.128 desc[UR8][R92.64], R80 ;  /* 0x000000505c007986 */ /* 0x0003ec000c101d08 */
.L_x_26173:
[----:B------:R-:W-:Y:S05]  /*11090*/  BSYNC.RECONVERGENT B1 ;  /* 0x0000000000017941 */ /* 0x000fea0003800200 */
.L_x_26172:
        /* <DEDUP_REMOVED lines=19> */
.L_x_26175:
[----:B------:R-:W-:Y:S05]  /*111d0*/  BSYNC.RECONVERGENT B1 ;  /* 0x0000000000017941 */ /* 0x000fea0003800200 */
.L_x_26174:
        /* <DEDUP_REMOVED lines=17> */
[----:B------:R-:W-:-:S04]  /*112f0*/  VIADD R89, R89, 0x20 ;  /* 0x0000002059597836 */ /* 0x000fc80000000000 */
[----:B------:R3:W-:Y:S03]  /*11300*/  STG.E.128 desc[UR8][R92.64], R80 ;  /* 0x000000505c007986 */ /* 0x0007e6000c101d08 */
.L_x_26177:
[----:B------:R-:W-:Y:S05]  /*11310*/  BSYNC.RECONVERGENT B1 ;  /* 0x0000000000017941 */ /* 0x000fea0003800200 */
.L_x_26176:
        /* <DEDUP_REMOVED lines=19> */
.L_x_26179:
[----:B------:R-:W-:Y:S05]  /*11450*/  BSYNC.RECONVERGENT B1 ;  /* 0x0000000000017941 */ /* 0x000fea0003800200 */
.L_x_26178:
        /* <DEDUP_REMOVED lines=19> */
.L_x_26181:
[----:B------:R-:W-:Y:S05]  /*11590*/  BSYNC.RECONVERGENT B1 ;  /* 0x0000000000017941 */ /* 0x000fea0003800200 */
.L_x_26180:
        /* <DEDUP_REMOVED lines=18> */
.L_x_26183:
[----:B------:R-:W-:Y:S05]  /*116c0*/  BSYNC.RECONVERGENT B1 ;  /* 0x0000000000017941 */ /* 0x000fea0003800200 */
.L_x_26182:
[----:B01234-:R-:W0:Y:S02]  /*116d0*/  LDC.64 R80, c[0x0][0x380] ;  /* 0x0000e000ff507b82 */ /* 0x01fe240000000a00 */
[----:B0-----:R-:W-:-:S04]  /*116e0*/  LEA R9, R80, R9, 0x2 ;  /* 0x0000000950097211 */ /* 0x001fc800078e10ff */
[----:B------:R-:W-:-:S13]  /*116f0*/  ISETP.GE.AND P0, PT, R9, R81, PT ;  /* 0x000000510900720c */ /* 0x000fda0003f06270 */
[----:B------:R-:W-:Y:S05]  /*11700*/  @!P0 BRA `(.L_x_26184) ;  /* 0xfffffef400ac8947 */ /* 0x000fea000383ffff */
[----:B------:R-:W-:Y:S05]  /*11710*/  BSYNC B0 ;  /* 0x0000000000007941 */ /* 0x000fea0003800000 */
.L_x_25907:
[----:B------:R-:W-:Y:S05]  /*11720*/  EXIT ;  /* 0x000000000000794d */ /* 0x000fea0003800000 */
.L_x_26171:
        /* <DEDUP_REMOVED lines=8> */
.L_x_26186:
[----:B------:R-:W-:Y:S05]  /*117b0*/  BSYNC B1 ;  /* 0x0000000000017941 */ /* 0x000fea0003800000 */
.L_x_26185:
        /* <DEDUP_REMOVED lines=10> */
.L_x_26187:
[----:B------:R-:W-:Y:S01]  /*11860*/  HFMA2 R96, -RZ, RZ, 0, 2.384185791015625e-07 ;  /* 0x00000004ff607431 */ /* 0x000fe200000001ff */
[----:B------:R-:W-:-:S05]  /*11870*/  MOV R80, R93 ;  /* 0x0000005d00507202 */ /* 0x000fca0000000f00 */
[----:B------:R-:W-:-:S04]  /*11880*/  FADD.FTZ R90, R83, R80 ;  /* 0x00000050535a7221 */ /* 0x000fc80000010000 */
[----:B------:R-:W-:-:S07]  /*11890*/  IMAD.MOV.U32 R95, RZ, RZ, R90 ;  /* 0x000000ffff5f7224 */ /* 0x000fce00078e005a */
[----:B------:R-:W-:Y:S05]  /*118a0*/  WARPSYNC.COLLECTIVE R94, `(.L_x_26188) ;  /* 0x000000005e087348 */ /* 0x000fea0003c00000 */
[----:B------:R0:W1:Y:S02]  /*118b0*/  SHFL.BFLY P6, R93, R95, R96, R97 ;  /* 0x0c0000605f5d7389 */ /* 0x00006400000c0061 */
[----:B01----:R-:W-:Y:S05]  /*118c0*/  ENDCOLLECTIVE ;  /* 0x000000000000791b */ /* 0x003fea0003800000 */
.L_x_26188:
[----:B------:R-:W-:Y:S02]  /*118d0*/  IMAD.MOV.U32 R96, RZ, RZ, 0x8 ;  /* 0x00000008ff607424 */ /* 0x000fe400078e00ff */
[----:B------:R-:W-:-:S04]  /*118e0*/  IMAD.MOV.U32 R91, RZ, RZ, R93 ;  /* 0x000000ffff5b7224 */ /* 0x000fc800078e005d */
[----:B------:R-:W-:-:S05]  /*118f0*/  FADD.FTZ R91, R90, R91 ;  /* 0x0000005b5a5b7221 */ /* 0x000fca0000010000 */
[----:B------:R-:W-:-:S07]  /*11900*/  MOV R95, R91 ;  /* 0x0000005b005f7202 */ /* 0x000fce0000000f00 */
[----:B------:R-:W-:Y:S05]  /*11910*/  WARPSYNC.COLLECTIVE R94, `(.L_x_26189) ;  /* 0x000000005e087348 */ /* 0x000fea0003c00000 */
[----:B------:R0:W1:Y:S02]  /*11920*/  SHFL.BFLY P6, R93, R95, R96, R97 ;  /* 0x0c0000605f5d7389 */ /* 0x00006400000c0061 */
[----:B01----:R-:W-:Y:S05]  /*11930*/  ENDCOLLECTIVE ;  /* 0x000000000000791b */ /* 0x003fea0003800000 */
.L_x_26189:
[----:B------:R-:W-:Y:S01]  /*11940*/  HFMA2 R96, -RZ, RZ, 0, 9.5367431640625e-07 ;  /* 0x00000010ff607431 */ /* 0x000fe200000001ff */
[----:B------:R-:W-:-:S05]  /*11950*/  MOV R80, R93 ;  /* 0x0000005d00507202 */ /* 0x000fca0000000f00 */
[----:B------:R-:W-:-:S04]  /*11960*/  FADD.FTZ R92, R91, R80 ;  /* 0x000000505b5c7221 */ /* 0x000fc80000010000 */
[----:B------:R-:W-:-:S07]  /*11970*/  IMAD.MOV.U32 R95, RZ, RZ, R92 ;  /* 0x000000ffff5f7224 */ /* 0x000fce00078e005c */
[----:B------:R-:W-:Y:S05]  /*11980*/  WARPSYNC.COLLECTIVE R94, `(.L_x_26190) ;  /* 0x000000005e087348 */ /* 0x000fea0003c00000 */
[----:B------:R0:W1:Y:S02]  /*11990*/  SHFL.BFLY P6, R93, R95, R96, R97 ;  /* 0x0c0000605f5d7389 */ /* 0x00006400000c0061 */
[----:B01----:R-:W-:Y:S05]  /*119a0*/  ENDCOLLECTIVE ;  /* 0x000000000000791b */ /* 0x003fea0003800000 */
.L_x_26190:
[----:B------:R-:W-:Y:S01]  /*119b0*/  MOV R96, 0x1 ;  /* 0x0000000100607802 */ /* 0x000fe20000000f00 */
        /* <DEDUP_REMOVED lines=56> */
.L_x_26191:
[----:B------:R-:W-:Y:S02]  /*11d40*/  IMAD.MOV.U32 R96, RZ, RZ, 0x2 ;  /* 0x00000002ff607424 */ /* 0x000fe400078e00ff */
[----:B------:R-:W-:-:S04]  /*11d50*/  IMAD.MOV.U32 R83, RZ, RZ, R93 ;  /* 0x000000ffff537224 */ /* 0x000fc800078e005d */
[----:B------:R-:W-:-:S05]  /*11d60*/  FADD.FTZ R83, R80, R83 ;  /* 0x0000005350537221 */ /* 0x000fca0000010000 */
[----:B------:R-:W-:-:S07]  /*11d70*/  MOV R95, R83 ;  /* 0x00000053005f7202 */ /* 0x000fce0000000f00 */
[----:B------:R-:W-:Y:S05]  /*11d80*/  WARPSYNC.COLLECTIVE R94, `(.L_x_26192) ;  /* 0x000000005e087348 */ /* 0x000fea0003c00000 */
[----:B------:R0:W1:Y:S02]  /*11d90*/  SHFL.BFLY P6, R93, R95, R96, R97 ;  /* 0x0c0000605f5d7389 */ /* 0x00006400000c0061 */
[----:B01----:R-:W-:Y:S05]  /*11da0*/  ENDCOLLECTIVE ;  /* 0x000000000000791b */ /* 0x003fea0003800000 */
.L_x_26192:
[----:B------:R-:W-:Y:S01]  /*11db0*/  HFMA2 R96, -RZ, RZ, 0, 2.384185791015625e-07 ;  /* 0x00000004ff607431 */ /* 0x000fe200000001ff */
[----:B------:R-:W-:-:S05]  /*11dc0*/  MOV R90, R93 ;  /* 0x0000005d005a7202 */ /* 0x000fca0000000f00 */
[----:B------:R-:W-:-:S04]  /*11dd0*/  FADD.FTZ R90, R83, R90 ;  /* 0x0000005a535a7221 */ /* 0x000fc80000010000 */
[----:B------:R-:W-:-:S07]  /*11de0*/  IMAD.MOV.U32 R95, RZ, RZ, R90 ;  /* 0x000000ffff5f7224 */ /* 0x000fce00078e005a */
[----:B------:R-:W-:Y:S05]  /*11df0*/  WARPSYNC.COLLECTIVE R94, `(.L_x_26193) ;  /* 0x000000005e087348 */ /* 0x000fea0003c00000 */
[----:B------:R0:W1:Y:S02]  /*11e00*/  SHFL.BFLY P6, R93, R95, R96, R97 ;  /* 0x0c0000605f5d7389 */ /* 0x00006400000c0061 */
[----:B01----:R-:W-:Y:S05]  /*11e10*/  ENDCOLLECTIVE ;  /* 0x000000000000791b */ /* 0x003fea0003800000 */
.L_x_26193:
[----:B------:R-:W-:Y:S02]  /*11e20*/  IMAD.MOV.U32 R96, RZ, RZ, 0x8 ;  /* 0x00000008ff607424 */ /* 0x000fe400078e00ff */
[----:B------:R-:W-:-:S04]  /*11e30*/  IMAD.MOV.U32 R91, RZ, RZ, R93 ;  /* 0x000000ffff5b7224 */ /* 0x000fc800078e005d */
[----:B------:R-:W-:-:S05]  /*11e40*/  FADD.FTZ R91, R90, R91 ;  /* 0x0000005b5a5b7221 */ /* 0x000fca0000010000 */
[----:B------:R-:W-:-:S07]  /*11e50*/  MOV R95, R91 ;  /* 0x0000005b005f7202 */ /* 0x000fce0000000f00 */
[----:B------:R-:W-:Y:S05]  /*11e60*/  WARPSYNC.COLLECTIVE R94, `(.L_x_26194) ;  /* 0x000000005e087348 */ /* 0x000fea0003c00000 */
[----:B------:R0:W1:Y:S02]  /*11e70*/  SHFL.BFLY P6, R93, R95, R96, R97 ;  /* 0x0c0000605f5d7389 */ /* 0x00006400000c0061 */
[----:B01----:R-:W-:Y:S05]  /*11e80*/  ENDCOLLECTIVE ;  /* 0x000000000000791b */ /* 0x003fea0003800000 */
.L_x_26194:
[----:B------:R-:W-:Y:S01]  /*11e90*/  HFMA2 R96, -RZ, RZ, 0, 9.5367431640625e-07 ;  /* 0x00000010ff607431 */ /* 0x000fe200000001ff */
[----:B------:R-:W-:-:S05]  /*11ea0*/  MOV R92, R93 ;  /* 0x0000005d005c7202 */ /* 0x000fca0000000f00 */
[----:B------:R-:W-:-:S04]  /*11eb0*/  FADD.FTZ R92, R91, R92 ;  /* 0x0000005c5b5c7221 */ /* 0x000fc80000010000 */
[----:B------:R-:W-:-:S07]  /*11ec0*/  IMAD.MOV.U32 R95, RZ, RZ, R92 ;  /* 0x000000ffff5f7224 */ /* 0x000fce00078e005c */
[----:B------:R-:W-:Y:S05]  /*11ed0*/  WARPSYNC.COLLECTIVE R94, `(.L_x_26195) ;  /* 0x000000005e087348 */ /* 0x000fea0003c00000 */
[----:B------:R0:W1:Y:S02]  /*11ee0*/  SHFL.BFLY P6, R93, R95, R96, R97 ;  /* 0x0c0000605f5d7389 */ /* 0x00006400000c0061 */
[----:B01----:R-:W-:Y:S05]  /*11ef0*/  ENDCOLLECTIVE ;  /* 0x000000000000791b */ /* 0x003fea0003800000 */
.L_x_26195:
[----:B------:R-:W-:Y:S05]  /*11f00*/  BRA `(.L_x_26196) ;  /* 0xffffffec00e07947 */ /* 0x000fea000383ffff */
.L_x_26197:
        /* <DEDUP_REMOVED lines=15> */
.L_x_28854:


//--------------------- .text._ZN10layer_norm13ln_fwd_kernelINS_13Kernel_traitsIfffffjLj768ELj1ELj4ELj1ELj16ENS_18Kernel_traits_baseILj768EfffffjLj128EEEEELb1ELb0ELb0ELb1EEEvNS_9FwdParamsE --------------------------
	.section	.text._ZN10layer_norm13ln_fwd_kernelINS_13Kernel_traitsIfffffjLj768ELj1ELj4ELj1ELj16ENS_18Kernel_traits_baseILj768EfffffjLj128EEEEELb1ELb0ELb0ELb1EEEvNS_9FwdParamsE,"ax",@progbits
	.align	128
        .global         _ZN10layer_norm13ln_fwd_kernelINS_13Kernel_traitsIfffffjLj768ELj1ELj4ELj1ELj16ENS_18Kernel_traits_baseILj768EfffffjLj128EEEEELb1ELb0ELb0ELb1EEEvNS_9FwdParamsE
        .type           _ZN10layer_norm13ln_fwd_kernelINS_13Kernel_traitsIfffffjLj768ELj1ELj4ELj1ELj16ENS_18Kernel_traits_baseILj768EfffffjLj128EEEEELb1ELb0ELb0ELb1EEEvNS_9FwdParamsE,@function
        .size           _ZN10layer_norm13ln_fwd_kernelINS_13Kernel_traitsIfffffjLj768ELj1ELj4ELj1ELj16ENS_18Kernel_traits_baseILj768EfffffjLj128EEEEELb1ELb0ELb0ELb1EEEvNS_9FwdParamsE,(.L_x_28855 - _ZN10layer_norm13ln_fwd_kernelINS_13Kernel_traitsIfffffjLj768ELj1ELj4ELj1ELj16ENS_18Kernel_traits_baseILj768EfffffjLj128EEEEELb1ELb0ELb0ELb1EEEvNS_9FwdParamsE)
        .other          _ZN10layer_norm13ln_fwd_kernelINS_13Kernel_traitsIfffffjLj768ELj1ELj4ELj1ELj16ENS_18Kernel_traits_baseILj768EfffffjLj128EEEEELb1ELb0ELb0ELb1EEEvNS_9FwdParamsE,@"STO_CUDA_ENTRY STV_DEFAULT"
_ZN10layer_norm13ln_fwd_kernelINS_13Kernel_traitsIfffffjLj768ELj1ELj4ELj1ELj16ENS_18Kernel_traits_baseILj768EfffffjLj128EEEEELb1ELb0ELb0ELb1EEEvNS_9FwdParamsE:
.text._ZN10layer_norm13ln_fwd_kernelINS_13Kernel_traitsIfffffjLj768ELj1ELj4ELj1ELj16ENS_18Kernel_traits_baseILj768EfffffjLj128EEEEELb1ELb0ELb0ELb1EEEvNS_9FwdParamsE:
        /* <DEDUP_REMOVED lines=11> */
[----:B------:R-:W4:Y:S01]  /*00b0*/  LDC R61, c[0x0][0x45c] ;  /* 0x00011700ff3d7b82 */ /* 0x000f220000000800 */
[----:B0-----:R-:W-:-:S04]  /*00c0*/  ISETP.NE.U32.AND P0, PT, RZ, UR4, PT ;  /* 0x00000004ff007c0c */ /* 0x001fc8000bf05070 */
[----:B------:R-:W-:-:S03]  /*00d0*/  ISETP.NE.AND.EX P0, PT, RZ, UR5, PT, P0 ;  /* 0x00000005ff007c0c */ /* 0x000fc6000bf05300 */
[----:B------:R-:W0:Y:S01]  /*00e0*/  @P1 LDC R63, c[0x0][0x460] ;  /* 0x00011800ff3f1b82 */ /* 0x000e220000000800 */
[----:B-1----:R-:W-:-:S09]  /*00f0*/  @P1 MOV R4, R0 ;  /* 0x0000000000041202 */ /* 0x002fd20000000f00 */
[----:B------:R-:W1:Y:S01]  /*0100*/  @P0 LDC.64 R6, c[0x0][0x3d0] ;  /* 0x0000f400ff060b82 */ /* 0x000e620000000a00 */
[----:B---3--:R-:W-:Y:S01]  /*0110*/  LOP3.LUT R11, R10, 0x1f, RZ, 0xc0, !PT ;  /* 0x0000001f0a0b7812 */ /* 0x008fe200078ec0ff */
[----:B----4-:R-:W-:-:S06]  /*0120*/  @P1 IMAD.MOV.U32 R5, RZ, RZ, R61 ;  /* 0x000000ffff051224 */ /* 0x010fcc00078e003d */
[----:B------:R-:W3:Y:S01]  /*0130*/  @P0 LDC.64 R8, c[0x0][0x438] ;  /* 0x00010e00ff080b82 */ /* 0x000ee20000000a00 */
[----:B------:R-:W5:Y:S01]  /*0140*/  @P1 LDG.E.64 R4, desc[UR8][R4.64] ;  /* 0x0000000804041981 */ /* 0x000f62000c1e1b00 */
[----:B-1----:R-:W-:-:S05]  /*0150*/  @P0 IMAD.WIDE.U32 R6, R11, 0x10, R6 ;  /* 0x000000100b060825 */ /* 0x002fca00078e0006 */
[----:B------:R-:W5:Y:S01]  /*0160*/  @P0 LDG.E.128 R56, desc[UR8][R6.64] ;  /* 0x0000000806380981 */ /* 0x000f62000c1e1d00 */
[----:B------:R-:W1:Y:S01]  /*0170*/  S2UR UR5, SR_CTAID.X ;  /* 0x00000000000579c3 */ /* 0x000e620000002500 */
[----:B---3--:R-:W-:Y:S02]  /*0180*/  @P0 IMAD.WIDE.U32 R8, R11, 0x10, R8 ;  /* 0x000000100b080825 */ /* 0x008fe400078e0008 */
[----:B------:R-:W5:Y:S04]  /*0190*/  @P0 LDG.E.128 R52, desc[UR8][R6.64+0x200] ;  /* 0x0002000806340981 */ /* 0x000f68000c1e1d00 */
[----:B------:R-:W5:Y:S04]  /*01a0*/  @P0 LDG.E.128 R48, desc[UR8][R6.64+0x400] ;  /* 0x0004000806300981 */ /* 0x000f68000c1e1d00 */
[----:B------:R-:W5:Y:S04]  /*01b0*/  @P0 LDG.E.128 R44, desc[UR8][R6.64+0x600] ;  /* 0x00060008062c0981 */ /* 0x000f68000c1e1d00 */
[----:B------:R-:W5:Y:S04]  /*01c0*/  @P0 LDG.E.128 R40, desc[UR8][R6.64+0x800] ;  /* 0x0008000806280981 */ /* 0x000f68000c1e1d00 */
[----:B------:R-:W5:Y:S04]  /*01d0*/  @P0 LDG.E.128 R36, desc[UR8][R6.64+0xa00] ;  /* 0x000a000806240981 */ /* 0x000f68000c1e1d00 */
[----:B------:R-:W5:Y:S01]  /*01e0*/  @P0 LDG.E.128 R32, desc[UR8][R8.64] ;  /* 0x0000000808200981 */ /* 0x000f62000c1e1d00 */
[----:B-1----:R-:W-:-:S03]  /*01f0*/  USHF.L.U32 UR4, UR5, 0x2, URZ ;  /* 0x0000000205047899 */ /* 0x002fc600080006ff */
[----:B------:R-:W5:Y:S04]  /*0200*/  @P0 LDG.E.128 R28, desc[UR8][R8.64+0x200] ;  /* 0x00020008081c0981 */ /* 0x000f68000c1e1d00 */
[----:B------:R-:W5:Y:S04]  /*0210*/  @P0 LDG.E.128 R24, desc[UR8][R8.64+0x400] ;  /* 0x0004000808180981 */ /* 0x000f68000c1e1d00 */
[----:B------:R-:W5:Y:S04]  /*0220*/  @P0 LDG.E.128 R20, desc[UR8][R8.64+0x600] ;  /* 0x0006000808140981 */ /* 0x000f68000c1e1d00 */
[----:B------:R-:W5:Y:S04]  /*0230*/  @P0 LDG.E.128 R16, desc[UR8][R8.64+0x800] ;  /* 0x0008000808100981 */ /* 0x000f68000c1e1d00 */
[----:B------:R1:W5:Y:S02]  /*0240*/  @P0 LDG.E.128 R12, desc[UR8][R8.64+0xa00] ;  /* 0x000a0008080c0981 */ /* 0x000364000c1e1d00 */
[----:B-1----:R-:W-:-:S04]  /*0250*/  SHF.R.U32.HI R9, RZ, 0x5, R10 ;  /* 0x00000005ff097819 */ /* 0x002fc8000001160a */
[----:B------:R-:W-:Y:S02]  /*0260*/  LOP3.LUT R9, R9, UR4, RZ, 0xfc, !PT ;  /* 0x0000000409097c12 */ /* 0x000fe4000f8efcff */
[----:B--2---:R-:W-:Y:S02]  /*0270*/  @P1 R2UR UR7, R3 ;  /* 0x00000000030712ca */ /* 0x004fe400000e0000 */
        /* <DEDUP_REMOVED lines=31> */
.L_x_26198:
        /* <DEDUP_REMOVED lines=31> */
[----:B------:R-:W-:Y:S01]  /*0660*/  IMAD.HI.U32 R4, R3, -0x326172a9, RZ ;  /* 0xcd9e8d5703047827 */ /* 0x000fe200078e00ff */
[----:B------:R-:W3:Y:S01]  /*0670*/  LDCU UR12, c[0x0][0x388] ;  /* 0x00007100ff0c77ac */ /* 0x000ee20008000800 */
[----:B0-----:R-:W-:-:S02]  /*0680*/  ISETP.NE.U32.AND P1, PT, RZ, UR4, PT ;  /* 0x00000004ff007c0c */ /* 0x001fc4000bf25070 */
[----:B------:R-:W-:Y:S01]  /*0690*/  IMAD R60, R2, -0x2daee0ad, RZ ;  /* 0xd2511f53023c7824 */ /* 0x000fe200078e02ff */
[----:B------:R-:W-:Y:S01]  /*06a0*/  LOP3.LUT R4, R5, UR14, R4, 0x96, !PT ;  /* 0x0000000e05047c12 */ /* 0x000fe2000f8e9604 */
[----:B------:R-:W-:Y:S01]  /*06b0*/  IMAD R3, R3, -0x326172a9, RZ ;  /* 0xcd9e8d5703037824 */ /* 0x000fe200078e02ff */
[----:B------:R-:W-:Y:S01]  /*06c0*/  ISETP.NE.AND.EX P1, PT, RZ, UR5, PT, P1 ;  /* 0x00000005ff007c0c */ /* 0x000fe2000bf25310 */
[----:B------:R-:W-:Y:S01]  /*06d0*/  IMAD.HI.U32 R2, R6, -0x326172a9, RZ ;  /* 0xcd9e8d5706027827 */ /* 0x000fe200078e00ff */
[----:B------:R-:W0:Y:S03]  /*06e0*/  LDCU.U8 UR32, c[0x0][0x410] ;  /* 0x00008200ff2077ac */ /* 0x000e260008000000 */
        /* <DEDUP_REMOVED lines=49> */
[----:B01234-:R-:W-:-:S07]  /*0a00*/  IMAD R4, R4, -0x326172a9, RZ ;  /* 0xcd9e8d5704047824 */ /* 0x01ffce00078e02ff */
.L_x_26452:
[----:B0-----:R-:W0:Y:S01]  /*0a10*/  LDC.64 R84, c[0x0][0x390] ;  /* 0x0000e400ff547b82 */ /* 0x001e220000000a00 */
        /* <DEDUP_REMOVED lines=12> */
[----:B------:R-:W-:-:S12]  /*0ae0*/  IMAD.MOV.U32 R90, RZ, RZ, 0x2f800000 ;  /* 0x2f800000ff5a7424 */ /* 0x000fd800078e00ff */
[----:B0-----:R-:W-:Y:S05]  /*0af0*/  @!P0 BRA `(.L_x_26200) ;  /* 0x0000001400208947 */ /* 0x001fea0003800000 */
        /* <DEDUP_REMOVED lines=14> */
.L_x_28690:
[----:B------:R-:W-:Y:S05]  /*0be0*/  BRX R68 -0xbf0                                         (*"BRANCH_TARGETS .L_x_28691,.L_x_28692,.L_x_28693"*) ;  /* 0xfffffff444047949 */ /* 0x000fea000383ffff */
.L_x_28693:
[----:B------:R-:W-:Y:S01]  /*0bf0*/  VIADD R0, R81, 0x1 ;  /* 0x0000000151007836 */ /* 0x000fe20000000000 */
[----:B------:R-:W-:Y:S01]  /*0c00*/  MOV R72, R96 ;  /* 0x0000006000487202 */ /* 0x000fe20000000f00 */
[----:B------:R-:W-:Y:S01]  /*0c10*/  IMAD.MOV.U32 R68, RZ, RZ, R5 ;  /* 0x000000ffff447224 */ /* 0x000fe200078e0005 */
[----:B------:R-:W-:Y:S06]  /*0c20*/  BRA `(.L_x_26202) ;  /* 0x0000000000f07947 */ /* 0x000fec0003800000 */
.L_x_28691:
[----:B------:R-:W-:Y:S01]  /*0c30*/  IMAD.MOV.U32 R72, RZ, RZ, R96 ;  /* 0x000000ffff487224 */ /* 0x000fe200078e0060 */
[----:B------:R-:W-:Y:S01]  /*0c40*/  MOV R0, 0x3 ;  /* 0x0000000300007802 */ /* 0x000fe20000000f00 */
[----:B------:R-:W-:Y:S01]  /*0c50*/  IMAD.MOV.U32 R68, RZ, RZ, R6 ;  /* 0x000000ffff447224 */ /* 0x000fe200078e0006 */
[----:B------:R-:W-:Y:S06]  /*0c60*/  BRA `(.L_x_26202) ;  /* 0x0000000000e07947 */ /* 0x000fec0003800000 */
.L_x_28692:
        /* <DEDUP_REMOVED lines=13> */
.L_x_26204:
[----:B------:R-:W-:Y:S05]  /*0d40*/  BSYNC.RECONVERGENT B2 ;  /* 0x0000000000027941 */ /* 0x000fea0003800200 */
.L_x_26203:
        /* <DEDUP_REMOVED lines=42> */
.L_x_26202:
[----:B------:R-:W-:Y:S05]  /*0ff0*/  BSYNC.RECONVERGENT B1 ;  /* 0x0000000000017941 */ /* 0x000fea0003800200 */
.L_x_26201:
[----:B------:R-:W-:Y:S01]  /*1000*/  I2FP.F32.U32 R69, R68 ;  /* 0x0000004400457245 */ /* 0x000fe20000201000 */
[----:B-----5:R-:W-:Y:S01]  /*1010*/  FMUL.FTZ R60, R60, R91 ;  /* 0x0000005b3c3c7220 */ /* 0x020fe20000410000 */
[----:B------:R-:W-:Y:S01]  /*1020*/  MOV R89, UR34 ;  /* 0x0000002200597c02 */ /* 0x000fe20008000f00 */
[----:B------:R-:W-:Y:S01]  /*1030*/  IMAD.U32 R88, RZ, RZ, UR33 ;  /* 0x00000021ff587e24 */ /* 0x000fe2000f8e00ff */
[----:B------:R-:W-:Y:S01]  /*1040*/  ISETP.NE.AND P3, PT, R0, 0x1, PT ;  /* 0x000000010000780c */ /* 0x000fe20003f65270 */
[----:B------:R-:W-:Y:S01]  /*1050*/  FFMA.FTZ R69, R69, R90, 1.1641532182693481445e-10 ;  /* 0x2f00000045457423 */ /* 0x000fe2000001005a */
[----:B------:R-:W-:Y:S01]  /*1060*/  BSSY.RECONVERGENT B1, `(.L_x_26205) ;  /* 0x000004a000017945 */ /* 0x000fe20003800200 */
[----:B------:R-:W-:Y:S01]  /*1070*/  FMUL.FTZ R60, R60, R89 ;  /* 0x000000593c3c7220 */ /* 0x000fe20000410000 */
[----:B------:R-:W-:Y:S02]  /*1080*/  IMAD.MOV.U32 R68, RZ, RZ, 0x2 ;  /* 0x00000002ff447424 */ /* 0x000fe400078e00ff */
        /* <DEDUP_REMOVED lines=14> */
.L_x_26207:
        /* <DEDUP_REMOVED lines=13> */
.L_x_26209:
[----:B------:R-:W-:Y:S05]  /*1240*/  BSYNC.RECONVERGENT B2 ;  /* 0x0000000000027941 */ /* 0x000fea0003800200 */
.L_x_26208:
        /* <DEDUP_REMOVED lines=43> */
.L_x_26206:
[----:B------:R-:W-:Y:S05]  /*1500*/  BSYNC.RECONVERGENT B1 ;  /* 0x0000000000017941 */ /* 0x000fea0003800200 */
.L_x_26205:
        /* <DEDUP_REMOVED lines=21> */
.L_x_26212:
        /* <DEDUP_REMOVED lines=13> */
.L_x_26214:
[----:B------:R-:W-:Y:S05]  /*1730*/  BSYNC.RECONVERGENT B2 ;  /* 0x0000000000027941 */ /* 0x000fea0003800200 */
.L_x_26213:
        /* <DEDUP_REMOVED lines=43> */
.L_x_26211:
[----:B------:R-:W-:Y:S05]  /*19f0*/  BSYNC.RECONVERGENT B1 ;  /* 0x0000000000017941 */ /* 0x000fea0003800200 */
.L_x_26210:
        /* <DEDUP_REMOVED lines=21> */
.L_x_26217:
        /* <DEDUP_REMOVED lines=13> */
.L_x_26219:
[----:B------:R-:W-:Y:S05]  /*1c20*/  BSYNC.RECONVERGENT B2 ;  /* 0x0000000000027941 */ /* 0x000fea0003800200 */
.L_x_26218:
        /* <DEDUP_REMOVED lines=43> */
.L_x_26216:
[----:B------:R-:W-:Y:S05]  /*1ee0*/  BSYNC.RECONVERGENT B1 ;  /* 0x0000000000017941 */ /* 0x000fea0003800200 */
.L_x_26215:
        /* <DEDUP_REMOVED lines=9> */
.L_x_26200:
        /* <DEDUP_REMOVED lines=16> */
.L_x_26223:
        /* <DEDUP_REMOVED lines=13> */
.L_x_26225:
[----:B------:R-:W-:Y:S05]  /*2150*/  BSYNC.RECONVERGENT B2 ;  /* 0x0000000000027941 */ /* 0x000fea0003800200 */
.L_x_26224:
        /* <DEDUP_REMOVED lines=42> */
.L_x_26222:
[----:B------:R-:W-:Y:S05]  /*2400*/  BSYNC.RECONVERGENT B1 ;  /* 0x0000000000017941 */ /* 0x000fea0003800200 */
.L_x_26221:
[----:B------:R-:W-:Y:S01]  /*2410*/  ISETP.NE.AND P3, PT, R64, 0x1, PT ;  /* 0x000000014000780c */ /* 0x000fe20003f65270 */
[----:B------:R-:W-:Y:S01]  /*2420*/  IMAD.U32 R89, RZ, RZ, UR34 ;  /* 0x00000022ff597e24 */ /* 0x000fe2000f8e00ff */
[----:B------:R-:W-:Y:S01]  /*2430*/  I2FP.F32.U32 R65, R0 ;  /* 0x0000000000417245 */ /* 0x000fe20000201000 */
[----:B-----5:R-:W-:Y:S01]  /*2440*/  FMUL.FTZ R60, R60, R91 ;  /* 0x0000005b3c3c7220 */ /* 0x020fe20000410000 */
[----:B------:R-:W-:Y:S01]  /*2450*/  MOV R88, UR33 ;  /* 0x0000002100587c02 */ /* 0x000fe20008000f00 */
[----:B------:R-:W-:Y:S01]  /*2460*/  BSSY.RECONVERGENT B1, `(.L_x_26226) ;  /* 0x0000048000017945 */ /* 0x000fe20003800200 */
        /* <DEDUP_REMOVED lines=14> */
.L_x_26228:
        /* <DEDUP_REMOVED lines=13> */
.L_x_26230:
[----:B------:R-:W-:Y:S05]  /*2620*/  BSYNC.RECONVERGENT B2 ;  /* 0x0000000000027941 */ /* 0x000fea0003800200 */
.L_x_26229:
        /* <DEDUP_REMOVED lines=43> */
.L_x_26227:
[----:B------:R-:W-:Y:S05]  /*28e0*/  BSYNC.RECONVERGENT B1 ;  /* 0x0000000000017941 */ /* 0x000fea0003800200 */
.L_x_26226:
[----:B------:R-:W-:Y:S01]  /*28f0*/  ISETP.NE.AND P4, PT, R66, 0x1, PT ;  /* 0x000000014200780c */ /* 0x000fe20003f85270 */
[----:B------:R-:W-:Y:S01]  /*2900*/  FMUL.FTZ R64, R61, R91 ;  /* 0x0000005b3d407220 */ /* 0x000fe20000410000 */
[----:B------:R-:W-:Y:S01]  /*2910*/  I2FP.F32.U32 R65, R0 ;  /* 0x0000000000417245 */ /* 0x000fe20000201000 */
[----:B------:R-:W-:Y:S01]  /*2920*/  BSSY.RECONVERGENT B1, `(.L_x_26231) ;  /* 0x0000048000017945 */ /* 0x000fe20003800200 */
[----:B------:R-:W-:Y:S02]  /*2930*/  IMAD.MOV.U32 R67, RZ, RZ, 0x2 ;  /* 0x00000002ff437424 */ /* 0x000fe400078e00ff */
[----:B------:R-:W-:Y:S01]  /*2940*/  FMUL.FTZ R61, R64, R89 ;  /* 0x00000059403d7220 */ /* 0x000fe20000410000 */
[----:B------:R-:W-:Y:S02]  /*2950*/  IMAD.MOV.U32 R0, RZ, RZ, R4 ;  /* 0x000000ffff007224 */ /* 0x000fe400078e0004 */
        /* <DEDUP_REMOVED lines=11> */
.L_x_26233:
        /* <DEDUP_REMOVED lines=13> */
.L_x_26235:
[----:B------:R-:W-:Y:S05]  /*2ae0*/  BSYNC.RECONVERGENT B2 ;  /* 0x0000000000027941 */ /* 0x000fea0003800200 */
.L_x_26234:
        /* <DEDUP_REMOVED lines=43> */
.L_x_26232:
[----:B------:R-:W-:Y:S05]  /*2da0*/  BSYNC.RECONVERGENT B1 ;  /* 0x0000000000017941 */ /* 0x000fea0003800200 */
.L_x_26231:
        /* <DEDUP_REMOVED lines=18> */
.L_x_26238:
        /* <DEDUP_REMOVED lines=13> */
.L_x_26240:
[----:B------:R-:W-:Y:S05]  /*2fa0*/  BSYNC.RECONVERGENT B2 ;  /* 0x0000000000027941 */ /* 0x000fea0003800200 */
.L_x_26239:
        /* <DEDUP_REMOVED lines=43> */
.L_x_26237:
[----:B------:R-:W-:Y:S05]  /*3260*/  BSYNC.RECONVERGENT B1 ;  /* 0x0000000000017941 */ /* 0x000fea0003800200 */
.L_x_26236:
        /* <DEDUP_REMOVED lines=10> */
.L_x_26220:
[----:B------:R-:W0:Y:S01]  /*3310*/  LDC.64 R94, c[0x0][0x3a8] ;  /* 0x0000ea00ff5e7b82 */ /* 0x000e220000000a00 */
[----:B------:R-:W-:Y:S02]  /*3320*/  SEL R0, RZ, 0x1000000, !P5 ;  /* 0x01000000ff007807 */ /* 0x000fe40006800000 */
[----:B------:R-:W-:Y:S02]  /*3330*/  SEL R65, RZ, 0x10000, !P4 ;  /* 0x00010000ff417807 */ /* 0x000fe40006000000 */
[----:B------:R-:W-:-:S03]  /*3340*/  SEL R64, RZ, 0x100, !P3 ;  /* 0x00000100ff407807 */ /* 0x000fc60005800000 */
[----:B------:R-:W1:Y:S01]  /*3350*/  LDC.64 R92, c[0x0][0x3b0] ;  /* 0x0000ec00ff5c7b82 */ /* 0x000e620000000a00 */
[----:B------:R-:W-:Y:S01]  /*3360*/  IADD3 R64, PT, PT, R64, R0, R65 ;  /* 0x0000000040407210 */ /* 0x000fe20007ffe041 */
[----:B------:R-:W-:Y:S01]  /*3370*/  VIADD R0, R2, 0x20 ;  /* 0x0000002002007836 */ /* 0x000fe20000000000 */
[----:B------:R-:W-:-:S04]  /*3380*/  SEL R65, RZ, 0x1, !P2 ;  /* 0x00000001ff417807 */ /* 0x000fc80005000000 */
[----:B------:R-:W-:Y:S01]  /*3390*/  IADD3 R73, PT, PT, R64, R65, RZ ;  /* 0x0000004140497210 */ /* 0x000fe20007ffe0ff */
        /* <DEDUP_REMOVED lines=26> */
.L_x_26244:
        /* <DEDUP_REMOVED lines=13> */
.L_x_26246:
[----:B------:R-:W-:Y:S05]  /*3610*/  BSYNC.RECONVERGENT B2 ;  /* 0x0000000000027941 */ /* 0x000fea0003800200 */
.L_x_26245:
        /* <DEDUP_REMOVED lines=42> */
.L_x_26243:
[----:B------:R-:W-:Y:S05]  /*38c0*/  BSYNC.RECONVERGENT B1 ;  /* 0x0000000000017941 */ /* 0x000fea0003800200 */
.L_x_26242:
        /* <DEDUP_REMOVED lines=21> */
.L_x_26249:
        /* <DEDUP_REMOVED lines=13> */
.L_x_26251:
[----:B------:R-:W-:Y:S05]  /*3af0*/  BSYNC.RECONVERGENT B2 ;  /* 0x0000000000027941 */ /* 0x000fea0003800200 */
.L_x_26250:
        /* <DEDUP_REMOVED lines=43> */
.L_x_26248:
[----:B------:R-:W-:Y:S05]  /*3db0*/  BSYNC.RECONVERGENT B1 ;  /* 0x0000000000017941 */ /* 0x000fea0003800200 */
.L_x_26247:
[----:B------:R-:W-:Y:S01]  /*3dc0*/  I2FP.F32.U32 R73, R68 ;  /* 0x0000004400497245 */ /* 0x000fe20000201000 */
[----:B------:R-:W-:Y:S01]  /*3dd0*/  FMUL.FTZ R68, R65, R91 ;  /* 0x0000005b41447220 */ /* 0x000fe20000410000 */
[----:B------:R-:W-:Y:S01]  /*3de0*/  ISETP.NE.AND P4, PT, R72, 0x1, PT ;  /* 0x000000014800780c */ /* 0x000fe20003f85270 */
[----:B------:R-:W-:Y:S02]  /*3df0*/  BSSY.RECONVERGENT B1, `(.L_x_26252) ;  /* 0x000004b000017945 */ /* 0x000fe40003800200 */
[----:B------:R-:W-:Y:S01]  /*3e00*/  FFMA.FTZ R73, R73, R90, 1.1641532182693481445e-10 ;  /* 0x2f00000049497423 */ /* 0x000fe2000001005a */
[----:B------:R-:W-:-:S04]  /*3e10*/  FMUL.FTZ R68, R68, R89 ;  /* 0x0000005944447220 */ /* 0x000fc80000410000 */
[----:B------:R-:W-:Y:S01]  /*3e20*/  FSETP.GTU.FTZ.AND P3, PT, R73, R88, PT ;  /* 0x000000584900720b */ /* 0x000fe20003f7c000 */
[----:B------:R-:W-:-:S03]  /*3e30*/  IMAD.MOV.U32 R73, RZ, RZ, 0x2 ;  /* 0x00000002ff497424 */ /* 0x000fc600078e00ff */
        /* <DEDUP_REMOVED lines=13> */
.L_x_26254:
        /* <DEDUP_REMOVED lines=13> */
.L_x_26256:
[----:B------:R-:W-:Y:S05]  /*3fe0*/  BSYNC.RECONVERGENT B2 ;  /* 0x0000000000027941 */ /* 0x000fea0003800200 */
.L_x_26255:
        /* <DEDUP_REMOVED lines=43> */
.L_x_26253:
[----:B------:R-:W-:Y:S05]  /*42a0*/  BSYNC.RECONVERGENT B1 ;  /* 0x0000000000017941 */ /* 0x000fea0003800200 */
.L_x_26252:
        /* <DEDUP_REMOVED lines=21> */
.L_x_26259:
        /* <DEDUP_REMOVED lines=13> */
.L_x_26261:
[----:B------:R-:W-:Y:S05]  /*44d0*/  BSYNC.RECONVERGENT B2 ;  /* 0x0000000000027941 */ /* 0x000fea0003800200 */
.L_x_26260:
        /* <DEDUP_REMOVED lines=43> */
.L_x_26258:
[----:B------:R-:W-:Y:S05]  /*4790*/  BSYNC.RECONVERGENT B1 ;  /* 0x0000000000017941 */ /* 0x000fea0003800200 */
.L_x_26257:
        /* <DEDUP_REMOVED lines=9> */
.L_x_26241:
        /* <DEDUP_REMOVED lines=16> */
.L_x_26265:
        /* <DEDUP_REMOVED lines=13> */
.L_x_26267:
[----:B------:R-:W-:Y:S05]  /*4a00*/  BSYNC.RECONVERGENT B2 ;  /* 0x0000000000027941 */ /* 0x000fea0003800200 */
.L_x_26266:
        /* <DEDUP_REMOVED lines=42> */
.L_x_26264:
[----:B------:R-:W-:Y:S05]  /*4cb0*/  BSYNC.RECONVERGENT B1 ;  /* 0x0000000000017941 */ /* 0x000fea0003800200 */
.L_x_26263:
[----:B------:R-:W-:Y:S01]  /*4cc0*/  ISETP.NE.AND P3, PT, R70, 0x1, PT ;  /* 0x000000014600780c */ /* 0x000fe20003f65270 */
[----:B-----5:R-:W-:Y:S01]  /*4cd0*/  FMUL.FTZ R64, R64, R91 ;  /* 0x0000005b40407220 */ /* 0x020fe20000410000 */
        /* <DEDUP_REMOVED lines=16> */
.L_x_26270:
        /* <DEDUP_REMOVED lines=13> */
.L_x_26272:
[----:B------:R-:W-:Y:S05]  /*4eb0*/  BSYNC.RECONVERGENT B2 ;  /* 0x0000000000027941 */ /* 0x000fea0003800200 */
.L_x_26271:
        /* <DEDUP_REMOVED lines=43> */
.L_x_26269:
[----:B------:R-:W-:Y:S05]  /*5170*/  BSYNC.RECONVERGENT B1 ;  /* 0x0000000000017941 */ /* 0x000fea0003800200 */
.L_x_26268:
        /* <DEDUP_REMOVED lines=18> */
.L_x_26275:
        /* <DEDUP_REMOVED lines=13> */
.L_x_26277:
[----:B------:R-:W-:Y:S05]  /*5370*/  BSYNC.RECONVERGENT B2 ;  /* 0x0000000000027941 */ /* 0x000fea0003800200 */
.L_x_26276:
        /* <DEDUP_REMOVED lines=43> */
.L_x_26274:
[----:B------:R-:W-:Y:S05]  /*5630*/  BSYNC.RECONVERGENT B1 ;  /* 0x0000000000017941 */ /* 0x000fea0003800200 */
.L_x_26273:
        /* <DEDUP_REMOVED lines=18> */
.L_x_26280:
        /* <DEDUP_REMOVED lines=13> */
.L_x_26282:
[----:B------:R-:W-:Y:S05]  /*5830*/  BSYNC.RECONVERGENT B2 ;  /* 0x0000000000027941 */ /* 0x000fea0003800200 */
.L_x_26281:
        /* <DEDUP_REMOVED lines=43> */
.L_x_26279:
[----:B------:R-:W-:Y:S05]  /*5af0*/  BSYNC.RECONVERGENT B1 ;  /* 0x0000000000017941 */ /* 0x000fea0003800200 */
.L_x_26278:
        /* <DEDUP_REMOVED lines=10> */
.L_x_26262:
        /* <DEDUP_REMOVED lines=33> */
.L_x_26286:
        /* <DEDUP_REMOVED lines=13> */
.L_x_26288:
[----:B------:R-:W-:Y:S05]  /*5e80*/  BSYNC.RECONVERGENT B2 ;  /* 0x0000000000027941 */ /* 0x000fea0003800200 */
.L_x_26287:
        /* <DEDUP_REMOVED lines=42> */
.L_x_26285:
[----:B------:R-:W-:Y:S05]  /*6130*/  BSYNC.RECONVERGENT B1 ;  /* 0x0000000000017941 */ /* 0x000fea0003800200 */
.L_x_26284:
        /* <DEDUP_REMOVED lines=21> */
.L_x_26291:
        /* <DEDUP_REMOVED lines=13> */
.L_x_26293:
[----:B------:R-:W-:Y:S05]  /*6360*/  BSYNC.RECONVERGENT B2 ;  /* 0x0000000000027941 */ /* 0x000fea0003800200 */
.L_x_26292:
        /* <DEDUP_REMOVED lines=43> */
.L_x_26290:
[----:B------:R-:W-:Y:S05]  /*6620*/  BSYNC.RECONVERGENT B1 ;  /* 0x0000000000017941 */ /* 0x000fea0003800200 */
.L_x_26289:
[----:B------:R-:W-:Y:S01]  /*6630*/  I2FP.F32.U32 R77, R72 ;  /* 0x00000048004d7245 */ /* 0x000fe20000201000 */
[----:B------:R-:W-:Y:S01]  /*6640*/  FMUL.FTZ R72, R69, R91 ;  /* 0x0000005b45487220 */ /* 0x000fe20000410000 */
[----:B------:R-:W-:Y:S01]  /*6650*/  ISETP.NE.AND P4, PT, R76, 0x1, PT ;  /* 0x000000014c00780c */ /* 0x000fe20003f85270 */
[----:B------:R-:W-:Y:S02]  /*6660*/  BSSY.RECONVERGENT B1, `(.L_x_26294) ;  /* 0x000004b000017945 */ /* 0x000fe40003800200 */
[----:B------:R-:W-:Y:S01]  /*6670*/  FFMA.FTZ R77, R77, R90, 1.1641532182693481445e-10 ;  /* 0x2f0000004d4d7423 */ /* 0x000fe2000001005a */
[----:B------:R-:W-:-:S04]  /*6680*/  FMUL.FTZ R72, R72, R89 ;  /* 0x0000005948487220 */ /* 0x000fc80000410000 */
        /* <DEDUP_REMOVED lines=15> */
.L_x_26296:
        /* <DEDUP_REMOVED lines=13> */
.L_x_26298:
[----:B------:R-:W-:Y:S05]  /*6850*/  BSYNC.RECONVERGENT B2 ;  /* 0x0000000000027941 */ /* 0x000fea0003800200 */
.L_x_26297:
        /* <DEDUP_REMOVED lines=43> */
.L_x_26295:
[----:B------:R-:W-:Y:S05]  /*6b10*/  BSYNC.RECONVERGENT B1 ;  /* 0x0000000000017941 */ /* 0x000fea0003800200 */
.L_x_26294:
        /* <DEDUP_REMOVED lines=21> */
.L_x_26301:
        /* <DEDUP_REMOVED lines=13> */
.L_x_26303:
[----:B------:R-:W-:Y:S05]  /*6d40*/  BSYNC.RECONVERGENT B2 ;  /* 0x0000000000027941 */ /* 0x000fea0003800200 */
.L_x_26302:
        /* <DEDUP_REMOVED lines=43> */
.L_x_26300:
[----:B------:R-:W-:Y:S05]  /*7000*/  BSYNC.RECONVERGENT B1 ;  /* 0x0000000000017941 */ /* 0x000fea0003800200 */
.L_x_26299:
        /* <DEDUP_REMOVED lines=9> */
.L_x_26283:
        /* <DEDUP_REMOVED lines=16> */
.L_x_26307:
        /* <DEDUP_REMOVED lines=13> */
.L_x_26309:
[----:B------:R-:W-:Y:S05]  /*7270*/  BSYNC.RECONVERGENT B2 ;  /* 0x0000000000027941 */ /* 0x000fea0003800200 */
.L_x_26308:
        /* <DEDUP_REMOVED lines=42> */
.L_x_26306:
[----:B------:R-:W-:Y:S05]  /*7520*/  BSYNC.RECONVERGENT B1 ;  /* 0x0000000000017941 */ /* 0x000fea0003800200 */
.L_x_26305:
[----:B------:R-:W-:Y:S01]  /*7530*/  ISETP.NE.AND P3, PT, R74, 0x1, PT ;  /* 0x000000014a00780c */ /* 0x000fe20003f65270 */
[----:B-----5:R-:W-:Y:S01]  /*7540*/  FMUL.FTZ R68, R68, R91 ;  /* 0x0000005b44447220 */ /* 0x020fe20000410000 */
        /* <DEDUP_REMOVED lines=16> */
.L_x_26312:
        /* <DEDUP_REMOVED lines=13> */
.L_x_26314:
[----:B------:R-:W-:Y:S05]  /*7720*/  BSYNC.RECONVERGENT B2 ;  /* 0x0000000000027941 */ /* 0x000fea0003800200 */
.L_x_26313:
        /* <DEDUP_REMOVED lines=43> */
.L_x_26311:
[----:B------:R-:W-:Y:S05]  /*79e0*/  BSYNC.RECONVERGENT B1 ;  /* 0x0000000000017941 */ /* 0x000fea0003800200 */
.L_x_26310:
        /* <DEDUP_REMOVED lines=18> */
.L_x_26317:
        /* <DEDUP_REMOVED lines=13> */
.L_x_26319:
[----:B------:R-:W-:Y:S05]  /*7be0*/  BSYNC.RECONVERGENT B2 ;  /* 0x0000000000027941 */ /* 0x000fea0003800200 */
.L_x_26318:
        /* <DEDUP_REMOVED lines=43> */
.L_x_26316:
[----:B------:R-:W-:Y:S05]  /*7ea0*/  BSYNC.RECONVERGENT B1 ;  /* 0x0000000000017941 */ /* 0x000fea0003800200 */
.L_x_26315:
        /* <DEDUP_REMOVED lines=18> */
.L_x_26322:
        /* <DEDUP_REMOVED lines=13> */
.L_x_26324:
[----:B------:R-:W-:Y:S05]  /*80a0*/  BSYNC.RECONVERGENT B2 ;  /* 0x0000000000027941 */ /* 0x000fea0003800200 */
.L_x_26323:
        /* <DEDUP_REMOVED lines=43> */
.L_x_26321:
[----:B------:R-:W-:Y:S05]  /*8360*/  BSYNC.RECONVERGENT B1 ;  /* 0x0000000000017941 */ /* 0x000fea0003800200 */
.L_x_26320:
        /* <DEDUP_REMOVED lines=10> */
.L_x_26304:
        /* <DEDUP_REMOVED lines=33> */
.L_x_26328:
        /* <DEDUP_REMOVED lines=13> */
.L_x_26330:
[----:B------:R-:W-:Y:S05]  /*86f0*/  BSYNC.RECONVERGENT B2 ;  /* 0x0000000000027941 */ /* 0x000fea0003800200 */
.L_x_26329:
        /* <DEDUP_REMOVED lines=41> */
[----:B------:R-:W-:-:S07]  /*8990*/  LOP3.LUT R6, R82, UR31, R87, 0x96, !PT ;  /* 0x0000001f52067c12 */ /* 0x000fce000f8e9657 */
.L_x_26327:
[----:B------:R-:W-:Y:S05]  /*89a0*/  BSYNC.RECONVERGENT B1 ;  /* 0x0000000000017941 */ /* 0x000fea0003800200 */
.L_x_26326:
        /* <DEDUP_REMOVED lines=21> */
.L_x_26333:
        /* <DEDUP_REMOVED lines=13> */
.L_x_26335:
[----:B------:R-:W-:Y:S05]  /*8bd0*/  BSYNC.RECONVERGENT B2 ;  /* 0x0000000000027941 */ /* 0x000fea0003800200 */
.L_x_26334:
        /* <DEDUP_REMOVED lines=42> */
.L_x_26332:
[----:B------:R-:W-:Y:S05]  /*8e80*/  BSYNC.RECONVERGENT B1 ;  /* 0x0000000000017941 */ /* 0x000fea0003800200 */
.L_x_26331:
        /* <DEDUP_REMOVED lines=21> */
.L_x_26338:
        /* <DEDUP_REMOVED lines=13> */
.L_x_26340:
[----:B------:R-:W-:Y:S05]  /*90b0*/  BSYNC.RECONVERGENT B2 ;  /* 0x0000000000027941 */ /* 0x000fea0003800200 */
.L_x_26339:
        /* <DEDUP_REMOVED lines=43> */
.L_x_26337:
[----:B------:R-:W-:Y:S05]  /*9370*/  BSYNC.RECONVERGENT B1 ;  /* 0x0000000000017941 */ /* 0x000fea0003800200 */
.L_x_26336:
        /* <DEDUP_REMOVED lines=21> */
.L_x_26343:
        /* <DEDUP_REMOVED lines=13> */
.L_x_26345:
[----:B------:R-:W-:Y:S05]  /*95a0*/  BSYNC.RECONVERGENT B2 ;  /* 0x0000000000027941 */ /* 0x000fea0003800200 */
.L_x_26344:
        /* <DEDUP_REMOVED lines=43> */
.L_x_26342:
[----:B------:R-:W-:Y:S05]  /*9860*/  BSYNC.RECONVERGENT B1 ;  /* 0x0000000000017941 */ /* 0x000fea0003800200 */
.L_x_26341:
        /* <DEDUP_REMOVED lines=9> */
.L_x_26325:
        /* <DEDUP_REMOVED lines=16> */
.L_x_26349:
        /* <DEDUP_REMOVED lines=13> */
.L_x_26351:
[----:B------:R-:W-:Y:S05]  /*9ad0*/  BSYNC.RECONVERGENT B2 ;  /* 0x0000000000027941 */ /* 0x000fea0003800200 */
.L_x_26350:
        /* <DEDUP_REMOVED lines=42> */
.L_x_26348:
[----:B------:R-:W-:Y:S05]  /*9d80*/  BSYNC.RECONVERGENT B1 ;  /* 0x0000000000017941 */ /* 0x000fea0003800200 */
.L_x_26347:
        /* <DEDUP_REMOVED lines=18> */
.L_x_26354:
        /* <DEDUP_REMOVED lines=13> */
.L_x_26356:
[----:B------:R-:W-:Y:S05]  /*9f80*/  BSYNC.RECONVERGENT B2 ;  /* 0x0000000000027941 */ /* 0x000fea0003800200 */
.L_x_26355:
        /* <DEDUP_REMOVED lines=43> */
.L_x_26353:
[----:B------:R-:W-:Y:S05]  /*a240*/  BSYNC.RECONVERGENT B1 ;  /* 0x0000000000017941 */ /* 0x000fea0003800200 */
.L_x_26352:
        /* <DEDUP_REMOVED lines=18> */
.L_x_26359:
        /* <DEDUP_REMOVED lines=13> */
.L_x_26361:
[----:B------:R-:W-:Y:S05]  /*a440*/  BSYNC.RECONVERGENT B2 ;  /* 0x0000000000027941 */ /* 0x000fea0003800200 */
.L_x_26360:
        /* <DEDUP_REMOVED lines=43> */
.L_x_26358:
[----:B------:R-:W-:Y:S05]  /*a700*/  BSYNC.RECONVERGENT B1 ;  /* 0x0000000000017941 */ /* 0x000fea0003800200 */
.L_x_26357:
        /* <DEDUP_REMOVED lines=18> */
.L_x_26364:
        /* <DEDUP_REMOVED lines=13> */
.L_x_26366:
[----:B------:R-:W-:Y:S05]  /*a900*/  BSYNC.RECONVERGENT B2 ;  /* 0x0000000000027941 */ /* 0x000fea0003800200 */
.L_x_26365:
        /* <DEDUP_REMOVED lines=43> */
.L_x_26363:
[----:B------:R-:W-:Y:S05]  /*abc0*/  BSYNC.RECONVERGENT B1 ;  /* 0x0000000000017941 */ /* 0x000fea0003800200 */
.L_x_26362:
        /* <DEDUP_REMOVED lines=10> */
.L_x_26346:
[----:B------:R-:W-:Y:S01]  /*ac70*/  SEL R76, RZ, 0x1000000, !P5 ;  /* 0x01000000ff4c7807 */ /* 0x000fe20006800000 */
[----:B------:R-:W-:Y:S01]  /*ac80*/  VIADD R105, R2, 0x80 ;  /* 0x0000008002697836 */ /* 0x000fe20000000000 */
[----:B------:R-:W-:Y:S01]  /*ac90*/  SEL R77, RZ, 0x10000, !P4 ;  /* 0x00010000ff4d7807 */ /* 0x000fe20006000000 */
[C---:B------:R-:W-:Y:S01]  /*aca0*/  IMAD.WIDE.U32 R80, R99.reuse, 0x10, R94 ;  /* 0x0000001063507825 */ /* 0x040fe200078e005e */
[----:B------:R-:W-:Y:S02]  /*acb0*/  SEL R78, RZ, 0x100, !P3 ;  /* 0x00000100ff4e7807 */ /* 0x000fe40005800000 */
[----:B------:R-:W-:Y:S01]  /*acc0*/  SEL R79, RZ, 0x1, !P2 ;  /* 0x00000001ff4f7807 */ /* 0x000fe20005000000 */
[----:B------:R-:W-:Y:S01]  /*acd0*/  IMAD.WIDE.U32 R82, R99, 0x4, R92 ;  /* 0x0000000463527825 */ /* 0x000fe200078e005c */
[----:B------:R-:W-:Y:S01]  /*ace0*/  IADD3 R76, PT, PT, R78, R76, R77 ;  /* 0x0000004c4e4c7210 */ /* 0x000fe20007ffe04d */
[----:B------:R0:W-:Y:S03]  /*acf0*/  STG.E.128 desc[UR8][R80.64], R72 ;  /* 0x0000004850007986 */ /* 0x0001e6000c101d08 */
[----:B------:R-:W-:Y:S01]  /*ad00*/  IADD3 R101, PT, PT, R76, R79, RZ ;  /* 0x0000004f4c657210 */ /* 0x000fe20007ffe0ff */
[----:B------:R-:W-:-:S04]  /*ad10*/  IMAD.WIDE.U32 R76, R105, 0x10, R84 ;  /* 0x00000010694c7825 */ /* 0x000fc800078e0054 */
        /* <DEDUP_REMOVED lines=22> */
.L_x_26370:
        /* <DEDUP_REMOVED lines=13> */
.L_x_26372:
[----:B------:R-:W-:Y:S05]  /*af50*/  BSYNC.RECONVERGENT B2 ;  /* 0x0000000000027941 */ /* 0x000fea0003800200 */
.L_x_26371:
        /* <DEDUP_REMOVED lines=42> */
.L_x_26369:
[----:B------:R-:W-:Y:S05]  /*b200*/  BSYNC.RECONVERGENT B1 ;  /* 0x0000000000017941 */ /* 0x000fea0003800200 */
.L_x_26368:
[----:B------:R-:W-:Y:S01]  /*b210*/  I2FP.F32.U32 R87, R100 ;  /* 0x0000006400577245 */ /* 0x000fe20000201000 */
[----:B-----5:R-:W-:Y:S01]  /*b220*/  FMUL.FTZ R76, R76, R91 ;  /* 0x0000005b4c4c7220 */ /* 0x020fe20000410000 */
        /* <DEDUP_REMOVED lines=19> */
.L_x_26375:
        /* <DEDUP_REMOVED lines=13> */
.L_x_26377:
[----:B------:R-:W-:Y:S05]  /*b430*/  BSYNC.RECONVERGENT B2 ;  /* 0x0000000000027941 */ /* 0x000fea0003800200 */
.L_x_26376:
        /* <DEDUP_REMOVED lines=42> */
.L_x_26374:
[----:B------:R-:W-:Y:S05]  /*b6e0*/  BSYNC.RECONVERGENT B1 ;  /* 0x0000000000017941 */ /* 0x000fea0003800200 */
.L_x_26373:
        /* <DEDUP_REMOVED lines=21> */
.L_x_26380:
        /* <DEDUP_REMOVED lines=13> */
.L_x_26382:
[----:B------:R-:W-:Y:S05]  /*b910*/  BSYNC.RECONVERGENT B2 ;  /* 0x0000000000027941 */ /* 0x000fea0003800200 */
.L_x_26381:
        /* <DEDUP_REMOVED lines=42> */
.L_x_26379:
[----:B------:R-:W-:Y:S05]  /*bbc0*/  BSYNC.RECONVERGENT B1 ;  /* 0x0000000000017941 */ /* 0x000fea0003800200 */
.L_x_26378:
        /* <DEDUP_REMOVED lines=21> */
.L_x_26385:
        /* <DEDUP_REMOVED lines=13> */
.L_x_26387:
[----:B------:R-:W-:Y:S05]  /*bdf0*/  BSYNC.RECONVERGENT B2 ;  /* 0x0000000000027941 */ /* 0x000fea0003800200 */
.L_x_26386:
        /* <DEDUP_REMOVED lines=42> */
.L_x_26384:
[----:B------:R-:W-:Y:S05]  /*c0a0*/  BSYNC.RECONVERGENT B1 ;  /* 0x0000000000017941 */ /* 0x000fea0003800200 */
.L_x_26383:
        /* <DEDUP_REMOVED lines=9> */
.L_x_26367:
        /* <DEDUP_REMOVED lines=16> */
.L_x_26391:
        /* <DEDUP_REMOVED lines=13> */
.L_x_26393:
[----:B------:R-:W-:Y:S05]  /*c310*/  BSYNC.RECONVERGENT B2 ;  /* 0x0000000000027941 */ /* 0x000fea0003800200 */
.L_x_26392:
        /* <DEDUP_REMOVED lines=42> */
.L_x_26390:
[----:B------:R-:W-:Y:S05]  /*c5c0*/  BSYNC.RECONVERGENT B1 ;  /* 0x0000000000017941 */ /* 0x000fea0003800200 */
.L_x_26389:
        /* <DEDUP_REMOVED lines=18> */
.L_x_26396:
        /* <DEDUP_REMOVED lines=13> */
.L_x_26398:
[----:B------:R-:W-:Y:S05]  /*c7c0*/  BSYNC.RECONVERGENT B2 ;  /* 0x0000000000027941 */ /* 0x000fea0003800200 */
.L_x_26397:
        /* <DEDUP_REMOVED lines=42> */
.L_x_26395:
[----:B------:R-:W-:Y:S05]  /*ca70*/  BSYNC.RECONVERGENT B1 ;  /* 0x0000000000017941 */ /* 0x000fea0003800200 */
.L_x_26394:
        /* <DEDUP_REMOVED lines=18> */
.L_x_26401:
        /* <DEDUP_REMOVED lines=13> */
.L_x_26403:
[----:B------:R-:W-:Y:S05]  /*cc70*/  BSYNC.RECONVERGENT B2 ;  /* 0x0000000000027941 */ /* 0x000fea0003800200 */
.L_x_26402:
        /* <DEDUP_REMOVED lines=42> */
.L_x_26400:
[----:B------:R-:W-:Y:S05]  /*cf20*/  BSYNC.RECONVERGENT B1 ;  /* 0x0000000000017941 */ /* 0x000fea0003800200 */
.L_x_26399:
        /* <DEDUP_REMOVED lines=18> */
.L_x_26406:
        /* <DEDUP_REMOVED lines=13> */
.L_x_26408:
[----:B------:R-:W-:Y:S05]  /*d120*/  BSYNC.RECONVERGENT B2 ;  /* 0x0000000000027941 */ /* 0x000fea0003800200 */
.L_x_26407:
        /* <DEDUP_REMOVED lines=42> */
.L_x_26405:
[----:B------:R-:W-:Y:S05]  /*d3d0*/  BSYNC.RECONVERGENT B1 ;  /* 0x0000000000017941 */ /* 0x000fea0003800200 */
.L_x_26404:
        /* <DEDUP_REMOVED lines=10> */
.L_x_26388:
        /* <DEDUP_REMOVED lines=33> */
.L_x_26412:
        /* <DEDUP_REMOVED lines=13> */
.L_x_26414:
[----:B------:R-:W-:Y:S05]  /*d760*/  BSYNC.RECONVERGENT B2 ;  /* 0x0000000000027941 */ /* 0x000fea0003800200 */
.L_x_26413:
        /* <DEDUP_REMOVED lines=43> */
.L_x_26411:
[----:B------:R-:W-:Y:S05]  /*da20*/  BSYNC.RECONVERGENT B1 ;  /* 0x0000000000017941 */ /* 0x000fea0003800200 */
.L_x_26410:
        /* <DEDUP_REMOVED lines=21> */
.L_x_26417:
        /* <DEDUP_REMOVED lines=13> */
.L_x_26419:
[----:B------:R-:W-:Y:S05]  /*dc50*/  BSYNC.RECONVERGENT B2 ;  /* 0x0000000000027941 */ /* 0x000fea0003800200 */
.L_x_26418:
        /* <DEDUP_REMOVED lines=43> */
.L_x_26416:
[----:B------:R-:W-:Y:S05]  /*df10*/  BSYNC.RECONVERGENT B1 ;  /* 0x0000000000017941 */ /* 0x000fea0003800200 */
.L_x_26415:
        /* <DEDUP_REMOVED lines=21> */
.L_x_26422:
        /* <DEDUP_REMOVED lines=13> */
.L_x_26424:
[----:B------:R-:W-:Y:S05]  /*e140*/  BSYNC.RECONVERGENT B2 ;  /* 0x0000000000027941 */ /* 0x000fea0003800200 */
.L_x_26423:
        /* <DEDUP_REMOVED lines=42> */
.L_x_26421:
[----:B------:R-:W-:Y:S05]  /*e3f0*/  BSYNC.RECONVERGENT B1 ;  /* 0x0000000000017941 */ /* 0x000fea0003800200 */
.L_x_26420:
        /* <DEDUP_REMOVED lines=21> */
.L_x_26427:
        /* <DEDUP_REMOVED lines=13> */
.L_x_26429:
[----:B------:R-:W-:Y:S05]  /*e620*/  BSYNC.RECONVERGENT B2 ;  /* 0x0000000000027941 */ /* 0x000fea0003800200 */
.L_x_26428:
        /* <DEDUP_REMOVED lines=43> */
.L_x_26426:
[----:B------:R-:W-:Y:S05]  /*e8e0*/  BSYNC.RECONVERGENT B1 ;  /* 0x0000000000017941 */ /* 0x000fea0003800200 */
.L_x_26425:
        /* <DEDUP_REMOVED lines=9> */
.L_x_26409:
        /* <DEDUP_REMOVED lines=16> */
.L_x_26433:
        /* <DEDUP_REMOVED lines=13> */
.L_x_26435:
[----:B------:R-:W-:Y:S05]  /*eb50*/  BSYNC.RECONVERGENT B2 ;  /* 0x0000000000027941 */ /* 0x000fea0003800200 */
.L_x_26434:
        /* <DEDUP_REMOVED lines=42> */
.L_x_26432:
[----:B------:R-:W-:Y:S05]  /*ee00*/  BSYNC.RECONVERGENT B1 ;  /* 0x0000000000017941 */ /* 0x000fea0003800200 */
.L_x_26431:
        /* <DEDUP_REMOVED lines=18> */
.L_x_26438:
        /* <DEDUP_REMOVED lines=13> */
.L_x_26440:
[----:B------:R-:W-:Y:S05]  /*f000*/  BSYNC.RECONVERGENT B2 ;  /* 0x0000000000027941 */ /* 0x000fea0003800200 */
.L_x_26439:
        /* <DEDUP_REMOVED lines=42> */
.L_x_26437:
[----:B------:R-:W-:Y:S05]  /*f2b0*/  BSYNC.RECONVERGENT B1 ;  /* 0x0000000000017941 */ /* 0x000fea0003800200 */
.L_x_26436:
        /* <DEDUP_REMOVED lines=18> */
.L_x_26443:
        /* <DEDUP_REMOVED lines=13> */
.L_x_26445:
[----:B------:R-:W-:Y:S05]  /*f4b0*/  BSYNC.RECONVERGENT B2 ;  /* 0x0000000000027941 */ /* 0x000fea0003800200 */
.L_x_26444:
        /* <DEDUP_REMOVED lines=42> */
.L_x_26442:
[----:B------:R-:W-:Y:S05]  /*f760*/  BSYNC.RECONVERGENT B1 ;  /* 0x0000000000017941 */ /* 0x000fea0003800200 */
.L_x_26441:
        /* <DEDUP_REMOVED lines=18> */
.L_x_26448:
        /* <DEDUP_REMOVED lines=13> */
.L_x_26450:
[----:B------:R-:W-:Y:S05]  /*f960*/  BSYNC.RECONVERGENT B2 ;  /* 0x0000000000027941 */ /* 0x000fea0003800200 */
.L_x_26449:
        /* <DEDUP_REMOVED lines=43> */
.L_x_26447:
[----:B------:R-:W-:Y:S05]  /*fc20*/  BSYNC.RECONVERGENT B1 ;  /* 0x0000000000017941 */ /* 0x000fea0003800200 */
.L_x_26446:
[----:B------:R-:W-:Y:S01]  /*fc30*/  I2FP.F32.U32 R85, R80 ;  /* 0x0000005000557245 */ /* 0x000fe20000201000 */
[----:B------:R-:W-:Y:S01]  /*fc40*/  FMUL.FTZ R80, R83, R91 ;  /* 0x0000005b53507220 */ /* 0x000fe20000410000 */
[----:B------:R-:W-:Y:S02]  /*fc50*/  FSEL R84, R98, RZ, P0 ;  /* 0x000000ff62547208 */ /* 0x000fe40000000000 */
[----:B------:R-:W-:Y:S01]  /*fc60*/  FSEL R86, R82, RZ, P3 ;  /* 0x000000ff52567208 */ /* 0x000fe20001800000 */
[----:B------:R-:W-:Y:S01]  /*fc70*/  FFMA.FTZ R85, R85, R90, 1.1641532182693481445e-10 ;  /* 0x2f00000055557423 */ /* 0x000fe2000001005a */
[----:B------:R-:W-:-:S04]  /*fc80*/  FMUL.FTZ R80, R80, R89 ;  /* 0x0000005950507220 */ /* 0x000fc80000410000 */
[----:B------:R-:W-:Y:S02]  /*fc90*/  FSETP.GTU.FTZ.AND P5, PT, R85, R88, PT ;  /* 0x000000585500720b */ /* 0x000fe40003fbc000 */
[----:B------:R-:W-:Y:S02]  /*fca0*/  FSEL R85, R100, RZ, P2 ;  /* 0x000000ff64557208 */ /* 0x000fe40001000000 */
[----:B------:R-:W-:Y:S02]  /*fcb0*/  PLOP3.LUT P4, PT, P5, PT, PT, 0x8, 0x80 ;  /* 0x000000000080781c */ /* 0x000fe40002f8e170 */
[----:B------:R-:W-:-:S11]  /*fcc0*/  FSEL R87, R80, RZ, !P5 ;  /* 0x000000ff50577208 */ /* 0x000fd60006800000 */
.L_x_26430:
[----:B------:R-:W-:Y:S01]  /*fcd0*/  FADD.FTZ R80, RZ, R60 ;  /* 0x0000003cff507221 */ /* 0x000fe20000010000 */
[----:B------:R-:W-:Y:S01]  /*fce0*/  SEL R89, RZ, 0x1, !P0 ;  /* 0x00000001ff597807 */ /* 0x000fe20004000000 */
[----:B------:R-:W-:Y:S01]  /*fcf0*/  IMAD.WIDE.U32 R94, R109, 0x10, R94 ;  /* 0x000000106d5e7825 */ /* 0x000fe200078e005e */
[----:B------:R-:W-:-:S03]  /*fd00*/  UMOV UR4, 0xffffffff ;  /* 0xffffffff00047882 */ /* 0x000fc60000000000 */
[----:B------:R-:W-:Y:S01]  /*fd10*/  FADD.FTZ R83, R80, R61 ;  /* 0x0000003d50537221 */ /* 0x000fe20000010000 */
[----:B------:R-:W-:Y:S01]  /*fd20*/  ISETP.NE.AND P0, PT, R11, RZ, PT ;  /* 0x000000ff0b00720c */ /* 0x000fe20003f05270 */
        /* <DEDUP_REMOVED lines=18> */
[----:B------:R-:W-:-:S03]  /*fe50*/  SEL R82, RZ, 0x100, !P2 ;  /* 0x00000100ff527807 */ /* 0x000fc60005000000 */
[----:B------:R-:W-:Y:S01]  /*fe60*/  FADD.FTZ R88, R91, R76 ;  /* 0x0000004c5b587221 */ /* 0x000fe20000010000 */
[----:B------:R-:W-:-:S03]  /*fe70*/  IADD3 R80, PT, PT, R82, R80, R83 ;  /* 0x0000005052507210 */ /* 0x000fc60007ffe053 */
[----:B------:R-:W-:Y:S02]  /*fe80*/  FADD.FTZ R83, R88, R77 ;  /* 0x0000004d58537221 */ /* 0x000fe40000010000 */
[----:B------:R-:W-:Y:S02]  /*fe90*/  IMAD.IADD R89, R80, 0x1, R89 ;  /* 0x0000000150597824 */ /* 0x000fe400078e0259 */
[----:B------:R-:W-:-:S03]  /*fea0*/  FADD.FTZ R80, R83, R78 ;  /* 0x0000004e53507221 */ /* 0x000fc60000010000 */
[----:B------:R0:W-:Y:S01]  /*feb0*/  STG.E desc[UR8][R92.64], R89 ;  /* 0x000000595c007986 */ /* 0x0001e2000c101908 */
        /* <DEDUP_REMOVED lines=75> */
.L_x_26464:
[----:B------:R-:W-:Y:S01]  /*10370*/  ISETP.NE.AND P2, PT, RZ, UR32, PT ;  /* 0x00000020ff007c0c */ /* 0x000fe2000bf45270 */
[----:B------:R-:W-:Y:S01]  /*10380*/  FMUL.FTZ R83, R88, R88 ;  /* 0x0000005858537220 */ /* 0x000fe20000410000 */
[----:B-1----:R-:W-:Y:S02]  /*10390*/  FADD.FTZ R91, R92, R91 ;  /* 0x0000005b5c5b7221 */ /* 0x002fe40000010000 */
[----:B------:R-:W-:Y:S02]  /*103a0*/  FSEL R90, R88, RZ, !P2 ;  /* 0x000000ff585a7208 */ /* 0x000fe40005000000 */
[----:B------:R-:W-:Y:S01]  /*103b0*/  FSEL R89, R83, RZ, P2 ;  /* 0x000000ff53597208 */ /* 0x000fe20001000000 */
[----:B------:R-:W-:Y:S02]  /*103c0*/  FFMA.FTZ R80, R91, R82, UR13 ;  /* 0x0000000d5b507e23 */ /* 0x000fe40008010052 */
[C---:B0-----:R-:W-:Y:S01]  /*103d0*/  FADD.FTZ R92, -R90.reuse, R60 ;  /* 0x0000003c5a5c7221 */ /* 0x041fe20000010100 */
[----:B------:R-:W-:Y:S01]  /*103e0*/  FADD.FTZ R94, -R90, R61 ;  /* 0x0000003d5a5e7221 */ /* 0x000fe20000010100 */
[----:B------:R-:W-:Y:S01]  /*103f0*/  FADD.FTZ R89, R80, R89 ;  /* 0x0000005950597221 */ /* 0x000fe20000010000 */
[----:B------:R-:W0:Y:S01]  /*10400*/  @!P0 LDC.64 R60, c[0x0][0x3c8] ;  /* 0x0000f200ff3c8b82 */ /* 0x000e220000000a00 */
[C---:B------:R-:W-:Y:S01]  /*10410*/  FADD.FTZ R104, -R90.reuse, R67 ;  /* 0x000000435a687221 */ /* 0x040fe20000010100 */
[C---:B------:R-:W-:Y:S01]  /*10420*/  FADD.FTZ R108, -R90.reuse, R62 ;  /* 0x0000003e5a6c7221 */ /* 0x040fe20000010100 */
[----:B------:R-:W1:Y:S01]  /*10430*/  MUFU.RSQ R67, R89 ;  /* 0x0000005900437308 */ /* 0x000e620000001400 */
        /* <DEDUP_REMOVED lines=21> */
[----:B0-----:R-:W-:Y:S01]  /*10590*/  @!P0 IMAD.WIDE R64, R9, 0x4, R60 ;  /* 0x0000000409408825 */ /* 0x001fe200078e023c */
[----:B------:R-:W0:Y:S03]  /*105a0*/  LDC.64 R90, c[0x0][0x428] ;  /* 0x00010a00ff5a7b82 */ /* 0x000e260000000a00 */
[C---:B-1----:R-:W-:Y:S01]  /*105b0*/  FMUL.FTZ R61, R67.reuse, R92 ;  /* 0x0000005c433d7220 */ /* 0x042fe20000410000 */
[C---:B------:R-:W-:Y:S01]  /*105c0*/  FMUL.FTZ R63, R67.reuse, R108 ;  /* 0x0000006c433f7220 */ /* 0x040fe20000410000 */
[C---:B------:R-:W-:Y:S01]  /*105d0*/  FMUL.FTZ R84, R67.reuse, R94 ;  /* 0x0000005e43547220 */ /* 0x040fe20000410000 */
[C---:B------:R-:W-:Y:S01]  /*105e0*/  FMUL.FTZ R110, R67.reuse, R110 ;  /* 0x0000006e436e7220 */ /* 0x040fe20000410000 */
[----:B------:R-:W-:Y:S01]  /*105f0*/  FMUL.FTZ R70, R67, R62 ;  /* 0x0000003e43467220 */ /* 0x000fe20000410000 */
[----:B--2---:R-:W-:-:S04]  /*10600*/  @!P0 IMAD.WIDE R82, R9, 0x4, R82 ;  /* 0x0000000409528825 */ /* 0x004fc800078e0252 */
[----:B------:R-:W-:Y:S01]  /*10610*/  FMUL.FTZ R107, R67, R74 ;  /* 0x0000004a436b7220 */ /* 0x000fe20000410000 */
[----:B------:R-:W1:Y:S01]  /*10620*/  LDC.64 R92, c[0x0][0x380] ;  /* 0x0000e000ff5c7b82 */ /* 0x000e620000000a00 */
[----:B------:R-:W-:Y:S01]  /*10630*/  FFMA.FTZ R60, R61, R56, R32 ;  /* 0x000000383d3c7223 */ /* 0x000fe20000010020 */
        /* <DEDUP_REMOVED lines=9> */
[----:B------:R2:W-:Y:S01]  /*106d0*/  @!P0 STG.E desc[UR8][R82.64], R88 ;  /* 0x0000005852008986 */ /* 0x0005e2000c101908 */
[C---:B------:R-:W-:Y:S01]  /*106e0*/  FMUL.FTZ R73, R67.reuse, R106 ;  /* 0x0000006a43497220 */ /* 0x040fe20000410000 */
[C---:B------:R-:W-:Y:S01]  /*106f0*/  FMUL.FTZ R101, R67.reuse, R98 ;  /* 0x0000006243657220 */ /* 0x040fe20000410000 */
[C---:B------:R-:W-:Y:S01]  /*10700*/  FMUL.FTZ R72, R67.reuse, R100 ;  /* 0x0000006443487220 */ /* 0x040fe20000410000 */
[----:B------:R-:W-:Y:S01]  /*10710*/  FMUL.FTZ R95, R67, R78 ;  /* 0x0000004e435f7220 */ /* 0x000fe20000410000 */
[----:B0-----:R-:W-:-:S04]  /*10720*/  IMAD.WIDE.U32 R74, R2, 0x10, R90 ;  /* 0x00000010024a7825 */ /* 0x001fc800078e005a */
        /* <DEDUP_REMOVED lines=8> */
[----:B------:R-:W-:Y:S01]  /*107b0*/  FMUL.FTZ R80, R67, R87 ;  /* 0x0000005743507220 */ /* 0x000fe20000410000 */
[----:B------:R3:W-:Y:S01]  /*107c0*/  STG.E.128 desc[UR8][R74.64], R60 ;  /* 0x0000003c4a007986 */ /* 0x0007e2000c101d08 */
[----:B--2---:R-:W-:Y:S01]  /*107d0*/  IMAD.WIDE.U32 R82, R0, 0x10, R90 ;  /* 0x0000001000527825 */ /* 0x004fe200078e005a */
[----:B-1----:R-:W-:-:S03]  /*107e0*/  LEA R9, R92, R9, 0x2 ;  /* 0x000000095c097211 */ /* 0x002fc600078e10ff */
[----:B------:R-:W-:Y:S01]  /*107f0*/  IMAD.WIDE.U32 R84, R97, 0x10, R90 ;  /* 0x0000001061547825 */ /* 0x000fe200078e005a */
[----:B------:R-:W-:-:S03]  /*10800*/  ISETP.GE.AND P0, PT, R9, R93, PT ;  /* 0x0000005d0900720c */ /* 0x000fc60003f06270 */
        /* <DEDUP_REMOVED lines=10> */
[----:B---3--:R-:W-:Y:S01]  /*108b0*/  FFMA.FTZ R63, R76, R43, R19 ;  /* 0x0000002b4c3f7223 */ /* 0x008fe20000010013 */
        /* <DEDUP_REMOVED lines=12> */
[----:B------:R0:W-:Y:S04]  /*10980*/  STG.E.128 desc[UR8][R82.64], R64 ;  /* 0x0000004052007986 */ /* 0x0001e8000c101d08 */
[----:B------:R0:W-:Y:S04]  /*10990*/  STG.E.128 desc[UR8][R84.64], R68 ;  /* 0x0000004454007986 */ /* 0x0001e8000c101d08 */
[----:B------:R0:W-:Y:S04]  /*109a0*/  STG.E.128 desc[UR8][R86.64], R72 ;  /* 0x0000004856007986 */ /* 0x0001e8000c101d08 */
[----:B------:R0:W-:Y:S04]  /*109b0*/  STG.E.128 desc[UR8][R88.64], R60 ;  /* 0x0000003c58007986 */ /* 0x0001e8000c101d08 */
[----:B------:R0:W-:Y:S01]  /*109c0*/  STG.E.128 desc[UR8][R90.64], R76 ;  /* 0x0000004c5a007986 */ /* 0x0001e2000c101d08 */
[----:B------:R-:W-:Y:S05]  /*109d0*/  @!P0 BRA `(.L_x_26452) ;  /* 0xffffff00000c8947 */ /* 0x000fea000383ffff */
[----:B------:R-:W-:Y:S05]  /*109e0*/  BSYNC B0 ;  /* 0x0000000000007941 */ /* 0x000fea0003800000 */
.L_x_26199:
[----:B------:R-:W-:Y:S05]  /*109f0*/  EXIT ;  /* 0x000000000000794d */ /* 0x000fea0003800000 */
.L_x_26451:
        /* <DEDUP_REMOVED lines=8> */
.L_x_26454:
[----:B------:R-:W-:Y:S05]  /*10a80*/  BSYNC B1 ;  /* 0x0000000000017941 */ /* 0x000fea0003800000 */
.L_x_26453:
        /* <DEDUP_REMOVED lines=9> */
.L_x_26455:
[----:B------:R-:W-:Y:S01]  /*10b20*/  HFMA2 R95, -RZ, RZ, 0, 2.384185791015625e-07 ;  /* 0x00000004ff5f7431 */ /* 0x000fe200000001ff */
[----:B------:R-:W-:-:S05]  /*10b30*/  MOV R82, R94 ;  /* 0x0000005e00527202 */ /* 0x000fca0000000f00 */
[----:B------:R-:W-:-:S04]  /*10b40*/  FADD.FTZ R89, R83, R82 ;  /* 0x0000005253597221 */ /* 0x000fc80000010000 */
[----:B------:R-:W-:-:S07]  /*10b50*/  IMAD.MOV.U32 R98, RZ, RZ, R89 ;  /* 0x000000ffff627224 */ /* 0x000fce00078e0059 */
[----:B------:R-:W-:Y:S05]  /*10b60*/  WARPSYNC.COLLECTIVE R93, `(.L_x_26456) ;  /* 0x000000005d087348 */ /* 0x000fea0003c00000 */
[----:B------:R0:W1:Y:S02]  /*10b70*/  SHFL.BFLY P2, R94, R98, R95, R100 ;  /* 0x0c00005f625e7389 */ /* 0x0000640000040064 */
[----:B01----:R-:W-:Y:S05]  /*10b80*/  ENDCOLLECTIVE ;  /* 0x000000000000791b */ /* 0x003fea0003800000 */
.L_x_26456:
        /* <DEDUP_REMOVED lines=8> */
.L_x_26457:
[----:B------:R-:W-:Y:S01]  /*10c10*/  HFMA2 R95, -RZ, RZ, 0, 9.5367431640625e-07 ;  /* 0x00000010ff5f7431 */ /* 0x000fe200000001ff */
[----:B------:R-:W-:-:S05]  /*10c20*/  MOV R91, R94 ;  /* 0x0000005e005b7202 */ /* 0x000fca0000000f00 */
[----:B------:R-:W-:-:S04]  /*10c30*/  FADD.FTZ R91, R90, R91 ;  /* 0x0000005b5a5b7221 */ /* 0x000fc80000010000 */
[----:B------:R-:W-:-:S07]  /*10c40*/  IMAD.MOV.U32 R98, RZ, RZ, R91 ;  /* 0x000000ffff627224 */ /* 0x000fce00078e005b */
[----:B------:R-:W-:Y:S05]  /*10c50*/  WARPSYNC.COLLECTIVE R93, `(.L_x_26458) ;  /* 0x000000005d087348 */ /* 0x000fea0003c00000 */
[----:B------:R0:W1:Y:S02]  /*10c60*/  SHFL.BFLY P2, R94, R98, R95, R100 ;  /* 0x0c00005f625e7389 */ /* 0x0000640000040064 */
[----:B01----:R-:W-:Y:S05]  /*10c70*/  ENDCOLLECTIVE ;  /* 0x000000000000791b */ /* 0x003fea0003800000 */
.L_x_26458:
        /* <DEDUP_REMOVED lines=56> */
.L_x_26459:
[----:B------:R-:W-:Y:S01]  /*11000*/  HFMA2 R95, -RZ, RZ, 0, 1.1920928955078125e-07 ;  /* 0x00000002ff5f7431 */ /* 0x000fe200000001ff */
[----:B------:R-:W-:-:S05]  /*11010*/  MOV R83, R94 ;  /* 0x0000005e00537202 */ /* 0x000fca0000000f00 */
[----:B------:R-:W-:-:S04]  /*11020*/  FADD.FTZ R83, R80, R83 ;  /* 0x0000005350537221 */ /* 0x000fc80000010000 */
[----:B------:R-:W-:-:S07]  /*11030*/  IMAD.MOV.U32 R98, RZ, RZ, R83 ;  /* 0x000000ffff627224 */ /* 0x000fce00078e0053 */
[----:B------:R-:W-:Y:S05]  /*11040*/  WARPSYNC.COLLECTIVE R93, `(.L_x_26460) ;  /* 0x000000005d087348 */ /* 0x000fea0003c00000 */
[----:B------:R0:W1:Y:S02]  /*11050*/  SHFL.BFLY P2, R94, R98, R95, R100 ;  /* 0x0c00005f625e7389 */ /* 0x0000640000040064 */
[----:B01----:R-:W-:Y:S05]  /*11060*/  ENDCOLLECTIVE ;  /* 0x000000000000791b */ /* 0x003fea0003800000 */
.L_x_26460:
[----:B------:R-:W-:Y:S02]  /*11070*/  IMAD.MOV.U32 R95, RZ, RZ, 0x4 ;  /* 0x00000004ff5f7424 */ /* 0x000fe400078e00ff */
[----:B------:R-:W-:-:S04]  /*11080*/  IMAD.MOV.U32 R90, RZ, RZ, R94 ;  /* 0x000000ffff5a7224 */ /* 0x000fc800078e005e */
[----:B------:R-:W-:-:S05]  /*11090*/  FADD.FTZ R90, R83, R90 ;  /* 0x0000005a535a7221 */ /* 0x000fca0000010000 */
[----:B------:R-:W-:-:S07]  /*110a0*/  MOV R98, R90 ;  /* 0x0000005a00627202 */ /* 0x000fce0000000f00 */
[----:B------:R-:W-:Y:S05]  /*110b0*/  WARPSYNC.COLLECTIVE R93, `(.L_x_26461) ;  /* 0x000000005d087348 */ /* 0x000fea0003c00000 */
[----:B------:R0:W1:Y:S02]  /*110c0*/  SHFL.BFLY P2, R94, R98, R95, R100 ;  /* 0x0c00005f625e7389 */ /* 0x0000640000040064 */
[----:B01----:R-:W-:Y:S05]  /*110d0*/  ENDCOLLECTIVE ;  /* 0x000000000000791b */ /* 0x003fea0003800000 */
.L_x_26461:
[----:B------:R-:W-:Y:S01]  /*110e0*/  HFMA2 R95, -RZ, RZ, 0, 4.76837158203125e-07 ;  /* 0x00000008ff5f7431 */ /* 0x000fe200000001ff */
[----:B------:R-:W-:-:S05]  /*110f0*/  MOV R89, R94 ;  /* 0x0000005e00597202 */ /* 0x000fca0000000f00 */
[----:B------:R-:W-:-:S04]  /*11100*/  FADD.FTZ R89, R90, R89 ;  /* 0x000000595a597221 */ /* 0x000fc80000010000 */
[----:B------:R-:W-:-:S07]  /*11110*/  IMAD.MOV.U32 R98, RZ, RZ, R89 ;  /* 0x000000ffff627224 */ /* 0x000fce00078e0059 */
[----:B------:R-:W-:Y:S05]  /*11120*/  WARPSYNC.COLLECTIVE R93, `(.L_x_26462) ;  /* 0x000000005d087348 */ /* 0x000fea0003c00000 */
[----:B------:R0:W1:Y:S02]  /*11130*/  SHFL.BFLY P2, R94, R98, R95, R100 ;  /* 0x0c00005f625e7389 */ /* 0x0000640000040064 */
[----:B01----:R-:W-:Y:S05]  /*11140*/  ENDCOLLECTIVE ;  /* 0x000000000000791b */ /* 0x003fea0003800000 */
.L_x_26462:
[----:B------:R-:W-:Y:S02]  /*11150*/  IMAD.MOV.U32 R95, RZ, RZ, 0x10 ;  /* 0x00000010ff5f7424 */ /* 0x000fe400078e00ff */
[----:B------:R-:W-:-:S04]  /*11160*/  IMAD.MOV.U32 R92, RZ, RZ, R94 ;  /* 0x000000ffff5c7224 */ /* 0x000fc800078e005e */
[----:B------:R-:W-:-:S05]  /*11170*/  FADD.FTZ R92, R89, R92 ;  /* 0x0000005c595c7221 */ /* 0x000fca0000010000 */
[----:B------:R-:W-:-:S07]  /*11180*/  MOV R98, R92 ;  /* 0x0000005c00627202 */ /* 0x000fce0000000f00 */
[----:B------:R-:W-:Y:S05]  /*11190*/  WARPSYNC.COLLECTIVE R93, `(.L_x_26463) ;  /* 0x000000005d087348 */ /* 0x000fea0003c00000 */
[----:B------:R0:W1:Y:S02]  /*111a0*/  SHFL.BFLY P2, R94, R98, R95, R100 ;  /* 0x0c00005f625e7389 */ /* 0x0000640000040064 */
[----:B01----:R-:W-:Y:S05]  /*111b0*/  ENDCOLLECTIVE ;  /* 0x000000000000791b */ /* 0x003fea0003800000 */
.L_x_26463:
[----:B------:R-:W-:Y:S01]  /*111c0*/  MOV R91, R94 ;  /* 0x0000005e005b7202 */ /* 0x000fe20000000f00 */
[----:B------:R-:W-:Y:S06]  /*111d0*/  BRA `(.L_x_26464) ;  /* 0xfffffff000647947 */ /* 0x000fec000383ffff */
.L_x_26465:
        /* <DEDUP_REMOVED lines=10> */
.L_x_28855:


//--------------------- .text._ZN10layer_norm13ln_fwd_kernelINS_13Kernel_traitsIfffffjLj768ELj1ELj4ELj1ELj16ENS_18Kernel_traits_baseILj768EfffffjLj128EEEEELb1ELb0ELb1ELb0EEEvNS_9FwdParamsE --------------------------
	.section	.text._ZN10layer_norm13ln_fwd_kernelINS_13Kernel_traitsIfffffjLj768ELj1ELj4ELj1ELj16ENS_18Kernel_traits_baseILj768EfffffjLj128EEEEELb1ELb0ELb1ELb0EEEvNS_9FwdParamsE,"ax",@progbits
	.align	128
        .global         _ZN10layer_norm13ln_fwd_kernelINS_13Kernel_traitsIfffffjLj768ELj1ELj4ELj1ELj16ENS_18Kernel_traits_baseILj768EfffffjLj128EEEEELb1ELb0ELb1ELb0EEEvNS_9FwdParamsE
        .type           _ZN10layer_norm13ln_fwd_kernelINS_13Kernel_traitsIfffffjLj768ELj1ELj4ELj1ELj16ENS_18Kernel_traits_baseILj768EfffffjLj128EEEEELb1ELb0ELb1ELb0EEEvNS_9FwdParamsE,@function
        .size           _ZN10layer_norm13ln_fwd_kernelINS_13Kernel_traitsIfffffjLj768ELj1ELj4ELj1ELj16ENS_18Kernel_traits_baseILj768EfffffjLj128EEEEELb1ELb0ELb1ELb0EEEvNS_9FwdParamsE,(.L_x_28856 - _ZN10layer_norm13ln_fwd_kernelINS_13Kernel_traitsIfffffjLj768ELj1ELj4ELj1ELj16ENS_18Kernel_traits_baseILj768EfffffjLj128EEEEELb1ELb0ELb1ELb0EEEvNS_9FwdParamsE)
        .other          _ZN10layer_norm13ln_fwd_kernelINS_13Kernel_traitsIfffffjLj768ELj1ELj4ELj1ELj16ENS_18Kernel_traits_baseILj768EfffffjLj128EEEEELb1ELb0ELb1ELb0EEEvNS_9FwdParamsE,@"STO_CUDA_ENTRY STV_DEFAULT"
_ZN10layer_norm13ln_fwd_kernelINS_13Kernel_traitsIfffffjLj768ELj1ELj4ELj1ELj16ENS_18Kernel_traits_baseILj768EfffffjLj128EEEEELb1ELb0ELb1ELb0EEEvNS_9FwdParamsE:
.text._ZN10layer_norm13ln_fwd_kernelINS_13Kernel_traitsIfffffjLj768ELj1ELj4ELj1ELj16ENS_18Kernel_traits_baseILj768EfffffjLj128EEEEELb1ELb0ELb1ELb0EEEvNS_9FwdParamsE:
        /* <DEDUP_REMOVED lines=77> */
[----:B---3--:R-:W-:-:S04]  /*04d0*/  @P2 IMAD.WIDE.U32 R54, R65, 0x10, R54 ;  /* 0x0000001041362825 */ /* 0x008fc800078e0036 */
[----:B------:R-:W-:Y:S01]  /*04e0*/  @P2 VIADD R65, R65, 0x20 ;  /* 0x0000002041412836 */ /* 0x000fe20000000000 */
        /* <DEDUP_REMOVED lines=27> */
.L_x_26467:
[C---:B------:R-:W-:Y:S01]  /*06a0*/  ISETP.GE.U32.AND P1, PT, R94.reuse, 0x40, PT ;  /* 0x000000405e00780c */ /* 0x040fe20003f26070 */
[----:B------:R-:W-:Y:S01]  /*06b0*/  IMAD.MOV.U32 R27, RZ, RZ, R96 ;  /* 0x000000ffff1b7224 */ /* 0x000fe200078e0060 */
[C---:B------:R-:W-:Y:S02]  /*06c0*/  ISETP.GE.U32.AND P2, PT, R94.reuse, 0x60, PT ;  /* 0x000000605e00780c */ /* 0x040fe40003f46070 */
[C---:B------:R-:W-:Y:S02]  /*06d0*/  ISETP.GE.U32.AND P3, PT, R94.reuse, 0x80, PT ;  /* 0x000000805e00780c */ /* 0x040fe40003f66070 */
[C---:B------:R-:W-:Y:S02]  /*06e0*/  ISETP.GE.U32.AND P4, PT, R94.reuse, 0xa0, PT ;  /* 0x000000a05e00780c */ /* 0x040fe40003f86070 */
[C---:B------:R-:W-:Y:S02]  /*06f0*/  ISETP.GE.U32.AND P0, PT, R94.reuse, 0x20, PT ;  /* 0x000000205e00780c */ /* 0x040fe40003f06070 */
[----:B------:R-:W-:-:S03]  /*0700*/  ISETP.GE.U32.AND P5, PT, R94, 0xc0, PT ;  /* 0x000000c05e00780c */ /* 0x000fc60003fa6070 */
[----:B------:R-:W0:Y:S08]  /*0710*/  @P1 LDC.64 R2, c[0x0][0x3d0] ;  /* 0x0000f400ff021b82 */ /* 0x000e300000000a00 */
[----:B------:R-:W1:Y:S01]  /*0720*/  @P2 LDC.64 R6, c[0x0][0x3d0] ;  /* 0x0000f400ff062b82 */ /* 0x000e620000000a00 */
[----:B------:R-:W-:-:S07]  /*0730*/  @P0 LOP3.LUT R27, R96, 0x20, RZ, 0xfc, !PT ;  /* 0x00000020601b0812 */ /* 0x000fce00078efcff */
[----:B------:R-:W2:Y:S08]  /*0740*/  @P3 LDC.64 R16, c[0x0][0x3d0] ;  /* 0x0000f400ff103b82 */ /* 0x000eb00000000a00 */
[----:B------:R-:W3:Y:S01]  /*0750*/  @P4 LDC.64 R18, c[0x0][0x3d0] ;  /* 0x0000f400ff124b82 */ /* 0x000ee20000000a00 */
[C---:B0-----:R-:W-:Y:S01]  /*0760*/  @P1 IMAD.WIDE.U32 R2, R27.reuse, 0x10, R2 ;  /* 0x000000101b021825 */ /* 0x041fe200078e0002 */
[----:B------:R-:W-:-:S04]  /*0770*/  @P1 IADD3 R27, PT, PT, R27, 0x20, RZ ;  /* 0x000000201b1b1810 */ /* 0x000fc80007ffe0ff */
[----:B------:R-:W5:Y:S02]  /*0780*/  @P1 LDG.E.128 R20, desc[UR8][R2.64] ;  /* 0x0000000802141981 */ /* 0x000f64000c1e1d00 */
[----:B------:R-:W0:Y:S01]  /*0790*/  @P0 LDC.64 R4, c[0x0][0x3d0] ;  /* 0x0000f400ff040b82 */ /* 0x000e220000000a00 */
[----:B-1----:R-:W-:-:S04]  /*07a0*/  @P2 IMAD.WIDE.U32 R8, R27, 0x10, R6 ;  /* 0x000000101b082825 */ /* 0x002fc800078e0006 */
[----:B------:R-:W-:Y:S01]  /*07b0*/  @P2 VIADD R27, R27, 0x20 ;  /* 0x000000201b1b2836 */ /* 0x000fe20000000000 */
[----:B------:R-:W5:Y:S02]  /*07c0*/  @P2 LDG.E.128 R28, desc[UR8][R8.64] ;  /* 0x00000008081c2981 */ /* 0x000f64000c1e1d00 */
[----:B------:R-:W1:Y:S01]  /*07d0*/  @P5 LDC.64 R24, c[0x0][0x3d0] ;  /* 0x0000f400ff185b82 */ /* 0x000e620000000a00 */
[----:B--2---:R-:W-:-:S04]  /*07e0*/  @P3 IMAD.WIDE.U32 R16, R27, 0x10, R16 ;  /* 0x000000101b103825 */ /* 0x004fc800078e0010 */
[----:B------:R-:W-:Y:S01]  /*07f0*/  @P3 VIADD R27, R27, 0x20 ;  /* 0x000000201b1b3836 */ /* 0x000fe20000000000 */
[----:B------:R-:W5:Y:S03]  /*0800*/  @P3 LDG.E.128 R36, desc[UR8][R16.64] ;  /* 0x0000000810243981 */ /* 0x000f66000c1e1d00 */
[C---:B---3--:R-:W-:Y:S01]  /*0810*/  @P4 IMAD.WIDE.U32 R18, R27.reuse, 0x10, R18 ;  /* 0x000000101b124825 */ /* 0x048fe200078e0012 */
[----:B------:R-:W-:Y:S02]  /*0820*/  @P4 IADD3 R27, PT, PT, R27, 0x20, RZ ;  /* 0x000000201b1b4810 */ /* 0x000fe40007ffe0ff */
[----:B------:R-:W-:Y:S02]  /*0830*/  CS2R R50, SRZ ;  /* 0x0000000000327805 */ /* 0x000fe4000001ff00 */
[----:B------:R-:W-:Y:S02]  /*0840*/  CS2R R48, SRZ ;  /* 0x0000000000307805 */ /* 0x000fe4000001ff00 */
[----:B------:R-:W-:Y:S01]  /*0850*/  CS2R R42, SRZ ;  /* 0x00000000002a7805 */ /* 0x000fe2000001ff00 */
[----:B------:R2:W5:Y:S01]  /*0860*/  @P4 LDG.E.128 R44, desc[UR8][R18.64] ;  /* 0x00000008122c4981 */ /* 0x000562000c1e1d00 */
[----:B0-----:R-:W-:-:S05]  /*0870*/  @P0 IMAD.WIDE.U32 R6, R96, 0x10, R4 ;  /* 0x0000001060060825 */ /* 0x001fca00078e0004 */
        /* <DEDUP_REMOVED lines=8> */
[----:B--2---:R-:W-:-:S02]  /*0900*/  CS2R R18, SRZ ;  /* 0x0000000000127805 */ /* 0x004fc4000001ff00 */
[----:B------:R-:W-:Y:S02]  /*0910*/  CS2R R16, SRZ ;  /* 0x0000000000107805 */ /* 0x000fe4000001ff00 */
[----:B------:R-:W-:Y:S02]  /*0920*/  @P5 CS2R R58, SRZ ;  /* 0x00000000003a5805 */ /* 0x000fe4000001ff00 */
[----:B0-----:R-:W-:-:S07]  /*0930*/  @P5 CS2R R56, SRZ ;  /* 0x0000000000385805 */ /* 0x001fce000001ff00 */
.L_x_26468:
[----:B------:R-:W-:Y:S05]  /*0940*/  BSYNC.RECONVERGENT B0 ;  /* 0x0000000000007941 */ /* 0x000fea0003800200 */
.L_x_26466:
[----:B------:R-:W0:Y:S02]  /*0950*/  LDCU UR4, c[0x0][0x384] ;  /* 0x00007080ff0477ac */ /* 0x000e240008000800 */
[----:B0-----:R-:W-:-:S13]  /*0960*/  ISETP.GE.AND P0, PT, R95, UR4, PT ;  /* 0x000000045f007c0c */ /* 0x001fda000bf06270 */
[----:B------:R-:W-:Y:S05]  /*0970*/  @P0 EXIT ;  /* 0x000000000000094d */ /* 0x000fea0003800000 */
[C---:B------:R-:W-:Y:S01]  /*0980*/  IMAD.HI.U32 R3, R92.reuse, -0x2daee0ad, RZ ;  /* 0xd2511f535c037827 */ /* 0x040fe200078e00ff */
[----:B------:R-:W-:Y:S01]  /*0990*/  BSSY B0, `(.L_x_26469) ;  /* 0x0001233000007945 */ /* 0x000fe20003800000 */
[----:B------:R-:W0:Y:S02]  /*09a0*/  LDCU UR10, c[0x0][0x404] ;  /* 0x00008080ff0a77ac */ /* 0x000e240008000800 */
[----:B------:R-:W-:Y:S01]  /*09b0*/  IMAD.HI.U32 R2, R93, -0x326172a9, RZ ;  /* 0xcd9e8d575d027827 */ /* 0x000fe200078e00ff */
        /* <DEDUP_REMOVED lines=56> */
[----:B------:R-:W-:-:S03]  /*0d40*/  LOP3.LUT R7, R0, 0x3, RZ, 0xc0, !PT ;  /* 0x0000000300077812 */ /* 0x000fc600078ec0ff */
[----:B------:R-:W-:Y:S01]  /*0d50*/  IMAD R3, R3, -0x2daee0ad, RZ ;  /* 0xd2511f5303037824 */ /* 0x000fe200078e02ff */
[----:B------:R-:W-:Y:S01]  /*0d60*/  LOP3.LUT R9, R6, UR31, R9, 0x96, !PT ;  /* 0x0000001f06097c12 */ /* 0x000fe2000f8e9609 */
[----:B------:R-:W-:-:S04]  /*0d70*/  IMAD.HI.U32 R10, R2, -0x2daee0ad, RZ ;  /* 0xd2511f53020a7827 */ /* 0x000fc800078e00ff */
[----:B------:R-:W-:Y:S01]  /*0d80*/  IMAD.MOV.U32 R5, RZ, RZ, RZ ;  /* 0x000000ffff057224 */ /* 0x000fe200078e00ff */
[----:B------:R-:W-:Y:S01]  /*0d90*/  LOP3.LUT R10, R3, UR32, R10, 0x96, !PT ;  /* 0x00000020030a7c12 */ /* 0x000fe2000f8e960a */
[----:B------:R-:W-:Y:S02]  /*0da0*/  IMAD R8, R2, -0x2daee0ad, RZ ;  /* 0xd2511f5302087824 */ /* 0x000fe400078e02ff */
[----:B01234-:R-:W-:-:S07]  /*0db0*/  IMAD R6, R4, -0x326172a9, RZ ;  /* 0xcd9e8d5704067824 */ /* 0x01ffce00078e02ff */
.L_x_26847:
        /* <DEDUP_REMOVED lines=8> */
[----:B--2---:R-:W-:-:S03]  /*0e40*/  IMAD.WIDE R88, R95, 0x4, R88 ;  /* 0x000000045f587825 */ /* 0x004fc600078e0258 */
[----:B------:R-:W-:Y:S01]  /*0e50*/  LEA.HI R101, R101, R100, RZ, 0x2 ;  /* 0x0000006465657211 */ /* 0x000fe200078f10ff */
[----:B------:R-:W-:Y:S02]  /*0e60*/  BSSY.RECONVERGENT B1, `(.L_x_26470) ;  /* 0x00002d7000017945 */ /* 0x000fe40003800200 */
[----:B-----5:R0:W5:Y:S02]  /*0e70*/  LDG.E R89, desc[UR8][R88.64] ;  /* 0x0000000858597981 */ /* 0x020164000c1e1900 */
[----:B0-----:R-:W-:Y:S02]  /*0e80*/  LEA.HI.SX32 R88, R101, R96, 0x1e ;  /* 0x0000006065587211 */ /* 0x001fe400078ff2ff */
[----:B---3--:R-:W-:-:S13]  /*0e90*/  ISETP.GE.AND P0, PT, R97, 0x1, PT ;  /* 0x000000016100780c */ /* 0x008fda0003f06270 */
[----:B------:R-:W-:-:S04]  /*0ea0*/  @P0 VIADD R91, R97, 0xffffffff ;  /* 0xffffffff615b0836 */ /* 0x000fc80000000000 */
[----:B------:R-:W-:-:S05]  /*0eb0*/  @P0 IMAD R91, R91, R90, RZ ;  /* 0x0000005a5b5b0224 */ /* 0x000fca00078e02ff */
[----:B------:R-:W-:-:S04]  /*0ec0*/  @P0 SHF.R.S32.HI R102, RZ, 0x1f, R91 ;  /* 0x0000001fff660819 */ /* 0x000fc8000001145b */
[----:B------:R-:W-:Y:S01]  /*0ed0*/  @P0 LEA.HI R99, R102, R91, RZ, 0x2 ;  /* 0x0000005b66630211 */ /* 0x000fe200078f10ff */
[----:B------:R-:W-:-:S03]  /*0ee0*/  HFMA2 R91, -RZ, RZ, 0, 0 ;  /* 0x00000000ff5b7431 */ /* 0x000fc600000001ff */
[----:B------:R-:W-:Y:S01]  /*0ef0*/  @P0 LEA.HI.SX32 R91, R99, R96, 0x1e ;  /* 0x00000060635b0211 */ /* 0x000fe200078ff2ff */
[----:B------:R-:W-:Y:S06]  /*0f00*/  @!P4 BRA `(.L_x_26471) ;  /* 0x0000002c0030c947 */ /* 0x000fec0003800000 */
[----:B------:R-:W-:Y:S04]  /*0f10*/  BSSY.RECONVERGENT B2, `(.L_x_26472) ;  /* 0x0000005000027945 */ /* 0x000fe80003800200 */
[----:B------:R-:W-:Y:S05]  /*0f20*/  @!P0 BRA `(.L_x_26473) ;  /* 0x00000000000c8947 */ /* 0x000fea0003800000 */
[----:B------:R-:W0:Y:S02]  /*0f30*/  LDC.64 R60, c[0x0][0x390] ;  /* 0x0000e400ff3c7b82 */ /* 0x000e240000000a00 */
[----:B0-----:R-:W-:-:S06]  /*0f40*/  IMAD.WIDE.U32 R60, R91, 0x10, R60 ;  /* 0x000000105b3c7825 */ /* 0x001fcc00078e003c */
[----:B------:R-:W5:Y:S02]  /*0f50*/  LDG.E.128 R60, desc[UR8][R60.64] ;  /* 0x000000083c3c7981 */ /* 0x000f64000c1e1d00 */
.L_x_26473:
[----:B------:R-:W-:Y:S05]  /*0f60*/  BSYNC.RECONVERGENT B2 ;  /* 0x0000000000027941 */ /* 0x000fea0003800200 */
.L_x_26472:
        /* <DEDUP_REMOVED lines=28> */
.L_x_26480:
        /* <DEDUP_REMOVED lines=13> */
.L_x_26482:
[----:B------:R-:W-:Y:S05]  /*1200*/  BSYNC.RECONVERGENT B5 ;  /* 0x0000000000057941 */ /* 0x000fea0003800200 */
.L_x_26481:
        /* <DEDUP_REMOVED lines=42> */
.L_x_26479:
[----:B------:R-:W-:Y:S05]  /*14b0*/  BSYNC.RECONVERGENT B4 ;  /* 0x0000000000047941 */ /* 0x000fea0003800200 */
.L_x_26478:
        /* <DEDUP_REMOVED lines=8> */
[----:B------:R-:W-:-:S07]  /*1540*/  FADD.FTZ R64, R64, R7 ;  /* 0x0000000740407221 */ /* 0x000fce0000010000 */
.L_x_26477:
[----:B------:R-:W-:Y:S05]  /*1550*/  BSYNC.RECONVERGENT B3 ;  /* 0x0000000000037941 */ /* 0x000fea0003800200 */
.L_x_26476:
        /* <DEDUP_REMOVED lines=20> */
.L_x_26487:
        /* <DEDUP_REMOVED lines=13> */
.L_x_26489:
[----:B------:R-:W-:Y:S05]  /*1770*/  BSYNC.RECONVERGENT B5 ;  /* 0x0000000000057941 */ /* 0x000fea0003800200 */
.L_x_26488:
        /* <DEDUP_REMOVED lines=42> */
.L_x_26486:
[----:B------:R-:W-:Y:S05]  /*1a20*/  BSYNC.RECONVERGENT B4 ;  /* 0x0000000000047941 */ /* 0x000fea0003800200 */
.L_x_26485:
        /* <DEDUP_REMOVED lines=9> */
.L_x_26484:
[----:B------:R-:W-:Y:S05]  /*1ac0*/  BSYNC.RECONVERGENT B3 ;  /* 0x0000000000037941 */ /* 0x000fea0003800200 */
.L_x_26483:
        /* <DEDUP_REMOVED lines=20> */
.L_x_26494:
        /* <DEDUP_REMOVED lines=13> */
.L_x_26496:
[----:B------:R-:W-:Y:S05]  /*1ce0*/  BSYNC.RECONVERGENT B5 ;  /* 0x0000000000057941 */ /* 0x000fea0003800200 */
.L_x_26495:
        /* <DEDUP_REMOVED lines=42> */
.L_x_26493:
[----:B------:R-:W-:Y:S05]  /*1f90*/  BSYNC.RECONVERGENT B4 ;  /* 0x0000000000047941 */ /* 0x000fea0003800200 */
.L_x_26492:
        /* <DEDUP_REMOVED lines=8> */
[----:B------:R-:W-:-:S07]  /*2020*/  FADD.FTZ R66, R66, R7 ;  /* 0x0000000742427221 */ /* 0x000fce0000010000 */
.L_x_26491:
[----:B------:R-:W-:Y:S05]  /*2030*/  BSYNC.RECONVERGENT B3 ;  /* 0x0000000000037941 */ /* 0x000fea0003800200 */
.L_x_26490:
        /* <DEDUP_REMOVED lines=19> */
.L_x_26500:
        /* <DEDUP_REMOVED lines=13> */
.L_x_26502:
[----:B------:R-:W-:Y:S05]  /*2240*/  BSYNC.RECONVERGENT B4 ;  /* 0x0000000000047941 */ /* 0x000fea0003800200 */
.L_x_26501:
        /* <DEDUP_REMOVED lines=42> */
.L_x_26499:
[----:B------:R-:W-:Y:S05]  /*24f0*/  BSYNC.RECONVERGENT B3 ;  /* 0x0000000000037941 */ /* 0x000fea0003800200 */
.L_x_26498:
        /* <DEDUP_REMOVED lines=9> */
[----:B------:R-:W-:Y:S06]  /*2590*/  BRA `(.L_x_26497) ;  /* 0x0000001400387947 */ /* 0x000fec0003800000 */
.L_x_26475:
        /* <DEDUP_REMOVED lines=21> */
.L_x_26507:
        /* <DEDUP_REMOVED lines=13> */
.L_x_26509:
[----:B------:R-:W-:Y:S05]  /*27c0*/  BSYNC.RECONVERGENT B5 ;  /* 0x0000000000057941 */ /* 0x000fea0003800200 */
.L_x_26508:
        /* <DEDUP_REMOVED lines=42> */
.L_x_26506:
[----:B------:R-:W-:Y:S05]  /*2a70*/  BSYNC.RECONVERGENT B4 ;  /* 0x0000000000047941 */ /* 0x000fea0003800200 */
.L_x_26505:
[----:B------:R-:W-:Y:S01]  /*2a80*/  HFMA2 R7, -RZ, RZ, 0.1171875, 0 ;  /* 0x2f800000ff077431 */ /* 0x000fe200000001ff */
[----:B------:R-:W-:-:S05]  /*2a90*/  I2FP.F32.U32 R4, R4 ;  /* 0x0000000400047245 */ /* 0x000fca0000201000 */
[----:B------:R-:W-:Y:S01]  /*2aa0*/  FFMA.FTZ R4, R4, R7, 1.1641532182693481445e-10 ;  /* 0x2f00000004047423 */ /* 0x000fe20000010007 */
[----:B-----5:R-:W-:-:S04]  /*2ab0*/  FMUL.FTZ R7, R60, UR13 ;  /* 0x0000000d3c077c20 */ /* 0x020fc80008410000 */
[----:B------:R-:W-:Y:S01]  /*2ac0*/  FMUL.FTZ R7, R7, UR12 ;  /* 0x0000000c07077c20 */ /* 0x000fe20008410000 */
[----:B------:R-:W-:-:S04]  /*2ad0*/  FSETP.GTU.FTZ.AND P1, PT, R4, UR10, PT ;  /* 0x0000000a04007c0b */ /* 0x000fc8000bf3c000 */
[----:B------:R-:W-:Y:S02]  /*2ae0*/  SEL R4, RZ, 0x1, P1 ;  /* 0x00000001ff047807 */ /* 0x000fe40000800000 */
[----:B------:R-:W-:-:S07]  /*2af0*/  FSEL R64, R7, RZ, !P1 ;  /* 0x000000ff07407208 */ /* 0x000fce0004800000 */
.L_x_26504:
[----:B------:R-:W-:Y:S05]  /*2b00*/  BSYNC.RECONVERGENT B3 ;  /* 0x0000000000037941 */ /* 0x000fea0003800200 */
.L_x_26503:
        /* <DEDUP_REMOVED lines=17> */
.L_x_26514:
        /* <DEDUP_REMOVED lines=13> */
.L_x_26516:
[----:B------:R-:W-:Y:S05]  /*2cf0*/  BSYNC.RECONVERGENT B5 ;  /* 0x0000000000057941 */ /* 0x000fea0003800200 */
.L_x_26515:
        /* <DEDUP_REMOVED lines=42> */
.L_x_26513:
[----:B------:R-:W-:Y:S05]  /*2fa0*/  BSYNC.RECONVERGENT B4 ;  /* 0x0000000000047941 */ /* 0x000fea0003800200 */
.L_x_26512:
[----:B------:R-:W-:Y:S01]  /*2fb0*/  I2FP.F32.U32 R3, R3 ;  /* 0x0000000300037245 */ /* 0x000fe20000201000 */
[----:B------:R-:W-:-:S04]  /*2fc0*/  IMAD.MOV.U32 R8, RZ, RZ, 0x2f800000 ;  /* 0x2f800000ff087424 */ /* 0x000fc800078e00ff */
[----:B------:R-:W-:Y:S01]  /*2fd0*/  FFMA.FTZ R3, R3, R8, 1.1641532182693481445e-10 ;  /* 0x2f00000003037423 */ /* 0x000fe20000010008 */
[----:B-----5:R-:W-:-:S04]  /*2fe0*/  FMUL.FTZ R8, R61, UR13 ;  /* 0x0000000d3d087c20 */ /* 0x020fc80008410000 */
[----:B------:R-:W-:Y:S01]  /*2ff0*/  FMUL.FTZ R8, R8, UR12 ;  /* 0x0000000c08087c20 */ /* 0x000fe20008410000 */
[----:B------:R-:W-:-:S04]  /*3000*/  FSETP.GTU.FTZ.AND P1, PT, R3, UR10, PT ;  /* 0x0000000a03007c0b */ /* 0x000fc8000bf3c000 */
[----:B------:R-:W-:Y:S02]  /*3010*/  SEL R3, RZ, 0x1, P1 ;  /* 0x00000001ff037807 */ /* 0x000fe40000800000 */
[----:B------:R-:W-:-:S07]  /*3020*/  FSEL R65, R8, RZ, !P1 ;  /* 0x000000ff08417208 */ /* 0x000fce0004800000 */
.L_x_26511:
[----:B------:R-:W-:Y:S05]  /*3030*/  BSYNC.RECONVERGENT B3 ;  /* 0x0000000000037941 */ /* 0x000fea0003800200 */
.L_x_26510:
        /* <DEDUP_REMOVED lines=17> */
.L_x_26521:
        /* <DEDUP_REMOVED lines=13> */
.L_x_26523:
[----:B------:R-:W-:Y:S05]  /*3220*/  BSYNC.RECONVERGENT B5 ;  /* 0x0000000000057941 */ /* 0x000fea0003800200 */
.L_x_26522:
        /* <DEDUP_REMOVED lines=42> */
.L_x_26520:
[----:B------:R-:W-:Y:S05]  /*34d0*/  BSYNC.RECONVERGENT B4 ;  /* 0x0000000000047941 */ /* 0x000fea0003800200 */
.L_x_26519:
        /* <DEDUP_REMOVED lines=8> */
.L_x_26518:
[----:B------:R-:W-:Y:S05]  /*3560*/  BSYNC.RECONVERGENT B3 ;  /* 0x0000000000037941 */ /* 0x000fea0003800200 */
.L_x_26517:
        /* <DEDUP_REMOVED lines=16> */
.L_x_26526:
        /* <DEDUP_REMOVED lines=13> */
.L_x_26528:
[----:B------:R-:W-:Y:S05]  /*3740*/  BSYNC.RECONVERGENT B4 ;  /* 0x0000000000047941 */ /* 0x000fea0003800200 */
.L_x_26527:
        /* <DEDUP_REMOVED lines=42> */
.L_x_26525:
[----:B------:R-:W-:Y:S05]  /*39f0*/  BSYNC.RECONVERGENT B3 ;  /* 0x0000000000037941 */ /* 0x000fea0003800200 */
.L_x_26524:
[----:B------:R-:W-:Y:S01]  /*3a00*/  HFMA2 R67, -RZ, RZ, 0.1171875, 0 ;  /* 0x2f800000ff437431 */ /* 0x000fe200000001ff */
[----:B------:R-:W-:Y:S01]  /*3a10*/  I2FP.F32.U32 R0, R0 ;  /* 0x0000000000007245 */ /* 0x000fe20000201000 */
[----:B-----5:R-:W-:-:S04]  /*3a20*/  FMUL.FTZ R8, R63, UR13 ;  /* 0x0000000d3f087c20 */ /* 0x020fc80008410000 */
[----:B------:R-:W-:Y:S01]  /*3a30*/  FMUL.FTZ R8, R8, UR12 ;  /* 0x0000000c08087c20 */ /* 0x000fe20008410000 */
[----:B------:R-:W-:-:S05]  /*3a40*/  FFMA.FTZ R0, R0, R67, 1.1641532182693481445e-10 ;  /* 0x2f00000000007423 */ /* 0x000fca0000010043 */
[----:B------:R-:W-:-:S04]  /*3a50*/  FSETP.GTU.FTZ.AND P1, PT, R0, UR10, PT ;  /* 0x0000000a00007c0b */ /* 0x000fc8000bf3c000 */
[----:B------:R-:W-:Y:S02]  /*3a60*/  SEL R0, RZ, 0x1, P1 ;  /* 0x00000001ff007807 */ /* 0x000fe40000800000 */
[----:B------:R-:W-:-:S07]  /*3a70*/  FSEL R67, R8, RZ, !P1 ;  /* 0x000000ff08437208 */ /* 0x000fce0004800000 */
.L_x_26497:
[----:B------:R-:W-:Y:S05]  /*3a80*/  BSYNC.RECONVERGENT B2 ;  /* 0x0000000000027941 */ /* 0x000fea0003800200 */
.L_x_26474:
        /* <DEDUP_REMOVED lines=8> */
[----:B------:R-:W-:Y:S02]  /*3b10*/  LOP3.LUT R100, R0, 0xffff, RZ, 0xc0, !PT ;  /* 0x0000ffff00647812 */ /* 0x000fe400078ec0ff */
[----:B------:R-:W-:Y:S02]  /*3b20*/  LOP3.LUT R103, R3, 0xff, RZ, 0xc0, !PT ;  /* 0x000000ff03677812 */ /* 0x000fe400078ec0ff */
[----:B------:R-:W-:-:S04]  /*3b30*/  LOP3.LUT R101, R101, 0xff0000, RZ, 0xc0, !PT ;  /* 0x00ff000065657812 */ /* 0x000fc800078ec0ff */
[----:B------:R-:W-:Y:S02]  /*3b40*/  LEA R100, R100, R101, 0x18 ;  /* 0x0000006564647211 */ /* 0x000fe400078ec0ff */
[----:B------:R-:W-:-:S03]  /*3b50*/  LOP3.LUT R101, R4, 0xff, RZ, 0xc0, !PT ;  /* 0x000000ff04657812 */ /* 0x000fc600078ec0ff */
[----:B------:R-:W-:-:S04]  /*3b60*/  IMAD R100, R103, 0x100, R100 ;  /* 0x0000010067647824 */ /* 0x000fc800078e0264 */
[----:B------:R-:W-:Y:S02]  /*3b70*/  IMAD.IADD R101, R100, 0x1, R101 ;  /* 0x0000000164657824 */ /* 0x000fe400078e0265 */
[----:B-1----:R-:W-:-:S05]  /*3b80*/  IMAD.WIDE.U32 R98, R91, 0x4, R98 ;  /* 0x000000045b627825 */ /* 0x002fca00078e0062 */
[----:B------:R1:W-:Y:S02]  /*3b90*/  STG.E desc[UR8][R98.64], R101 ;  /* 0x0000006562007986 */ /* 0x0003e4000c101908 */
.L_x_26530:
[----:B------:R-:W-:Y:S05]  /*3ba0*/  BSYNC.RECONVERGENT B2 ;  /* 0x0000000000027941 */ /* 0x000fea0003800200 */
.L_x_26529:
[----:B------:R-:W-:Y:S01]  /*3bb0*/  IADD3 R88, PT, PT, R88, 0x20, RZ ;  /* 0x0000002058587810 */ /* 0x000fe20007ffe0ff */
[----:B------:R-:W-:-:S07]  /*3bc0*/  VIADD R91, R91, 0x20 ;  /* 0x000000205b5b7836 */ /* 0x000fce0000000000 */
.L_x_26471:
[----:B------:R-:W-:Y:S05]  /*3bd0*/  BSYNC.RECONVERGENT B1 ;  /* 0x0000000000017941 */ /* 0x000fea0003800200 */
.L_x_26470:
[----:B------:R-:W-:Y:S01]  /*3be0*/  ISETP.GE.U32.AND P1, PT, R94, 0x40, PT ;  /* 0x000000405e00780c */ /* 0x000fe20003f26070 */
[----:B------:R-:W-:Y:S03]  /*3bf0*/  BSSY.RECONVERGENT B1, `(.L_x_26531) ;  /* 0x00002cf000017945 */ /* 0x000fe60003800200 */
[----:B-1----:R-:W-:-:S09]  /*3c00*/  P2R R98, PR, RZ, 0x2 ;  /* 0x00000002ff627803 */ /* 0x002fd20000000000 */
[----:B------:R-:W-:Y:S05]  /*3c10*/  @!P1 BRA `(.L_x_26532) ;  /* 0x0000002c00309947 */ /* 0x000fea0003800000 */
[----:B------:R-:W-:Y:S04]  /*3c20*/  BSSY.RECONVERGENT B2, `(.L_x_26533) ;  /* 0x0000005000027945 */ /* 0x000fe80003800200 */
[----:B------:R-:W-:Y:S05]  /*3c30*/  @!P0 BRA `(.L_x_26534) ;  /* 0x00000000000c8947 */ /* 0x000fea0003800000 */
[----:B------:R-:W1:Y:S02]  /*3c40*/  LDC.64 R60, c[0x0][0x390] ;  /* 0x0000e400ff3c7b82 */ /* 0x000e640000000a00 */
[----:B-1----:R-:W-:-:S06]  /*3c50*/  IMAD.WIDE.U32 R60, R91, 0x10, R60 ;  /* 0x000000105b3c7825 */ /* 0x002fcc00078e003c */
[----:B------:R-:W5:Y:S02]  /*3c60*/  LDG.E.128 R60, desc[UR8][R60.64] ;  /* 0x000000083c3c7981 */ /* 0x000f64000c1e1d00 */
.L_x_26534:
[----:B------:R-:W-:Y:S05]  /*3c70*/  BSYNC.RECONVERGENT B2 ;  /* 0x0000000000027941 */ /* 0x000fea0003800200 */
.L_x_26533:
[----:B------:R-:W-:Y:S01]  /*3c80*/  UISETP.NE.U32.AND UP0, UPT, UR4, URZ, UPT ;  /* 0x000000ff0400728c */ /* 0x000fe2000bf05070 */
[----:B------:R-:W-:Y:S03]  /*3c90*/  BSSY.RECONVERGENT B2, `(.L_x_26535) ;  /* 0x00002b0000027945 */ /* 0x000fe60003800200 */
[----:B------:R-:W-:-:S09]  /*3ca0*/  UISETP.NE.AND.EX UP0, UPT, UR5, URZ, UPT, UP0 ;  /* 0x000000ff0500728c */ /* 0x000fd2000bf05300 */
[----:B------:R-:W-:Y:S05]  /*3cb0*/  BRA.U !UP0, `(.L_x_26536) ;  /* 0x00000015087c7547 */ /* 0x000fea000b800000 */
[----:B------:R-:W1:Y:S02]  /*3cc0*/  LDC.64 R68, c[0x0][0x3a0] ;  /* 0x0000e800ff447b82 */ /* 0x000e640000000a00 */
[----:B-1----:R-:W-:-:S06]  /*3cd0*/  IMAD.WIDE.U32 R70, R88, 0x10, R68 ;  /* 0x0000001058467825 */ /* 0x002fcc00078e0044 */
        /* <DEDUP_REMOVED lines=22> */
.L_x_26541:
        /* <DEDUP_REMOVED lines=13> */
.L_x_26543:
[----:B------:R-:W-:Y:S05]  /*3f10*/  BSYNC.RECONVERGENT B5 ;  /* 0x0000000000057941 */ /* 0x000fea0003800200 */
.L_x_26542:
        /* <DEDUP_REMOVED lines=42> */
.L_x_26540:
[----:B------:R-:W-:Y:S05]  /*41c0*/  BSYNC.RECONVERGENT B4 ;  /* 0x0000000000047941 */ /* 0x000fea0003800200 */
.L_x_26539:
        /* <DEDUP_REMOVED lines=9> */
.L_x_26538:
[----:B------:R-:W-:Y:S05]  /*4260*/  BSYNC.RECONVERGENT B3 ;  /* 0x0000000000037941 */ /* 0x000fea0003800200 */
.L_x_26537:
[----:B------:R-:W-:Y:S01]  /*4270*/  BSSY.RECONVERGENT B3, `(.L_x_26544) ;  /* 0x0000056000037945 */ /* 0x000fe20003800200 */
[----:B------:R-:W-:Y:S01]  /*4280*/  @!P1 MOV R7, R99 ;  /* 0x0000006300079202 */ /* 0x000fe20000000f00 */
[----:B0-----:R-:W-:Y:S02]  /*4290*/  @!P1 IMAD.MOV.U32 R100, RZ, RZ, R98 ;  /* 0x000000ffff649224 */ /* 0x001fe400078e0062 */
        /* <DEDUP_REMOVED lines=17> */
.L_x_26548:
        /* <DEDUP_REMOVED lines=13> */
.L_x_26550:
[----:B------:R-:W-:Y:S05]  /*4480*/  BSYNC.RECONVERGENT B5 ;  /* 0x0000000000057941 */ /* 0x000fea0003800200 */
.L_x_26549:
        /* <DEDUP_REMOVED lines=42> */
.L_x_26547:
[----:B------:R-:W-:Y:S05]  /*4730*/  BSYNC.RECONVERGENT B4 ;  /* 0x0000000000047941 */ /* 0x000fea0003800200 */
.L_x_26546:
[----:B------:R-:W-:Y:S01]  /*4740*/  HFMA2 R8, -RZ, RZ, 0.1171875, 0 ;  /* 0x2f800000ff087431 */ /* 0x000fe200000001ff */
[----:B------:R-:W-:Y:S01]  /*4750*/  I2FP.F32.U32 R3, R3 ;  /* 0x0000000300037245 */ /* 0x000fe20000201000 */
[----:B-----5:R-:W-:-:S04]  /*4760*/  FMUL.FTZ R98, R61, UR13 ;  /* 0x0000000d3d627c20 */ /* 0x020fc80008410000 */
[----:B------:R-:W-:Y:S01]  /*4770*/  FFMA.FTZ R3, R3, R8, 1.1641532182693481445e-10 ;  /* 0x2f00000003037423 */ /* 0x000fe20000010008 */
[----:B------:R-:W-:-:S04]  /*4780*/  FMUL.FTZ R8, R98, UR12 ;  /* 0x0000000c62087c20 */ /* 0x000fc80008410000 */
[----:B------:R-:W-:-:S04]  /*4790*/  FSETP.GTU.FTZ.AND P2, PT, R3, UR10, PT ;  /* 0x0000000a03007c0b */ /* 0x000fc8000bf5c000 */
[----:B------:R-:W-:Y:S02]  /*47a0*/  FSEL R8, R8, RZ, !P2 ;  /* 0x000000ff08087208 */ /* 0x000fe40005000000 */
[----:B------:R-:W-:-:S03]  /*47b0*/  SEL R3, RZ, 0x1, P2 ;  /* 0x00000001ff037807 */ /* 0x000fc60001000000 */
[----:B------:R-:W-:-:S07]  /*47c0*/  FADD.FTZ R69, R69, R8 ;  /* 0x0000000845457221 */ /* 0x000fce0000010000 */
.L_x_26545:
[----:B------:R-:W-:Y:S05]  /*47d0*/  BSYNC.RECONVERGENT B3 ;  /* 0x0000000000037941 */ /* 0x000fea0003800200 */
.L_x_26544:
        /* <DEDUP_REMOVED lines=20> */
.L_x_26555:
        /* <DEDUP_REMOVED lines=13> */
.L_x_26557:
[----:B------:R-:W-:Y:S05]  /*49f0*/  BSYNC.RECONVERGENT B5 ;  /* 0x0000000000057941 */ /* 0x000fea0003800200 */
.L_x_26556:
        /* <DEDUP_REMOVED lines=42> */
.L_x_26554:
[----:B------:R-:W-:Y:S05]  /*4ca0*/  BSYNC.RECONVERGENT B4 ;  /* 0x0000000000047941 */ /* 0x000fea0003800200 */
.L_x_26553:
        /* <DEDUP_REMOVED lines=9> */
.L_x_26552:
[----:B------:R-:W-:Y:S05]  /*4d40*/  BSYNC.RECONVERGENT B3 ;  /* 0x0000000000037941 */ /* 0x000fea0003800200 */
.L_x_26551:
        /* <DEDUP_REMOVED lines=19> */
.L_x_26561:
        /* <DEDUP_REMOVED lines=13> */
.L_x_26563:
[----:B------:R-:W-:Y:S05]  /*4f50*/  BSYNC.RECONVERGENT B4 ;  /* 0x0000000000047941 */ /* 0x000fea0003800200 */
.L_x_26562:
        /* <DEDUP_REMOVED lines=42> */
.L_x_26560:
[----:B------:R-:W-:Y:S05]  /*5200*/  BSYNC.RECONVERGENT B3 ;  /* 0x0000000000037941 */ /* 0x000fea0003800200 */
.L_x_26559:
        /* <DEDUP_REMOVED lines=10> */
.L_x_26536:
        /* <DEDUP_REMOVED lines=21> */
.L_x_26568:
        /* <DEDUP_REMOVED lines=13> */
.L_x_26570:
[----:B------:R-:W-:Y:S05]  /*54d0*/  BSYNC.RECONVERGENT B5 ;  /* 0x0000000000057941 */ /* 0x000fea0003800200 */
.L_x_26569:
        /* <DEDUP_REMOVED lines=42> */
.L_x_26567:
[----:B------:R-:W-:Y:S05]  /*5780*/  BSYNC.RECONVERGENT B4 ;  /* 0x0000000000047941 */ /* 0x000fea0003800200 */
.L_x_26566:
        /* <DEDUP_REMOVED lines=8> */
.L_x_26565:
[----:B------:R-:W-:Y:S05]  /*5810*/  BSYNC.RECONVERGENT B3 ;  /* 0x0000000000037941 */ /* 0x000fea0003800200 */
.L_x_26564:
        /* <DEDUP_REMOVED lines=17> */
.L_x_26575:
        /* <DEDUP_REMOVED lines=13> */
.L_x_26577:
[----:B------:R-:W-:Y:S05]  /*5a00*/  BSYNC.RECONVERGENT B5 ;  /* 0x0000000000057941 */ /* 0x000fea0003800200 */
.L_x_26576:
        /* <DEDUP_REMOVED lines=42> */
.L_x_26574:
[----:B------:R-:W-:Y:S05]  /*5cb0*/  BSYNC.RECONVERGENT B4 ;  /* 0x0000000000047941 */ /* 0x000fea0003800200 */
.L_x_26573:
        /* <DEDUP_REMOVED lines=8> */
.L_x_26572:
[----:B------:R-:W-:Y:S05]  /*5d40*/  BSYNC.RECONVERGENT B3 ;  /* 0x0000000000037941 */ /* 0x000fea0003800200 */
.L_x_26571:
        /* <DEDUP_REMOVED lines=17> */
.L_x_26582:
        /* <DEDUP_REMOVED lines=13> */
.L_x_26584:
[----:B------:R-:W-:Y:S05]  /*5f30*/  BSYNC.RECONVERGENT B5 ;  /* 0x0000000000057941 */ /* 0x000fea0003800200 */
.L_x_26583:
        /* <DEDUP_REMOVED lines=42> */
.L_x_26581:
[----:B------:R-:W-:Y:S05]  /*61e0*/  BSYNC.RECONVERGENT B4 ;  /* 0x0000000000047941 */ /* 0x000fea0003800200 */
.L_x_26580:
        /* <DEDUP_REMOVED lines=8> */
.L_x_26579:
[----:B------:R-:W-:Y:S05]  /*6270*/  BSYNC.RECONVERGENT B3 ;  /* 0x0000000000037941 */ /* 0x000fea0003800200 */
.L_x_26578:
        /* <DEDUP_REMOVED lines=16> */
.L_x_26587:
        /* <DEDUP_REMOVED lines=13> */
.L_x_26589:
[----:B------:R-:W-:Y:S05]  /*6450*/  BSYNC.RECONVERGENT B4 ;  /* 0x0000000000047941 */ /* 0x000fea0003800200 */
.L_x_26588:
        /* <DEDUP_REMOVED lines=42> */
.L_x_26586:
[----:B------:R-:W-:Y:S05]  /*6700*/  BSYNC.RECONVERGENT B3 ;  /* 0x0000000000037941 */ /* 0x000fea0003800200 */
.L_x_26585:
[----:B------:R-:W-:Y:S01]  /*6710*/  I2FP.F32.U32 R0, R0 ;  /* 0x0000000000007245 */ /* 0x000fe20000201000 */
[----:B------:R-:W-:Y:S02]  /*6720*/  IMAD.MOV.U32 R71, RZ, RZ, 0x2f800000 ;  /* 0x2f800000ff477424 */ /* 0x000fe400078e00ff */
[----:B-----5:R-:W-:Y:S02]  /*6730*/  FMUL.FTZ R8, R63, UR13 ;  /* 0x0000000d3f087c20 */ /* 0x020fe40008410000 */
[----:B------:R-:W-:Y:S02]  /*6740*/  FFMA.FTZ R0, R0, R71, 1.1641532182693481445e-10 ;  /* 0x2f00000000007423 */ /* 0x000fe40000010047 */
[----:B------:R-:W-:-:S03]  /*6750*/  FMUL.FTZ R8, R8, UR12 ;  /* 0x0000000c08087c20 */ /* 0x000fc60008410000 */
[----:B------:R-:W-:-:S04]  /*6760*/  FSETP.GTU.FTZ.AND P1, PT, R0, UR10, PT ;  /* 0x0000000a00007c0b */ /* 0x000fc8000bf3c000 */
[----:B------:R-:W-:Y:S02]  /*6770*/  SEL R0, RZ, 0x1, P1 ;  /* 0x00000001ff007807 */ /* 0x000fe40000800000 */
[----:B------:R-:W-:-:S07]  /*6780*/  FSEL R71, R8, RZ, !P1 ;  /* 0x000000ff08477208 */ /* 0x000fce0004800000 */
.L_x_26558:
[----:B------:R-:W-:Y:S05]  /*6790*/  BSYNC.RECONVERGENT B2 ;  /* 0x0000000000027941 */ /* 0x000fea0003800200 */
.L_x_26535:
[----:B0-----:R-:W0:Y:S01]  /*67a0*/  LDC.64 R100, c[0x0][0x3a8] ;  /* 0x0000ea00ff647b82 */ /* 0x001e220000000a00 */
        /* <DEDUP_REMOVED lines=8> */
[----:B------:R-:W-:Y:S02]  /*6830*/  LOP3.LUT R101, R101, 0xff0000, RZ, 0xc0, !PT ;  /* 0x00ff000065657812 */ /* 0x000fe400078ec0ff */
[----:B------:R-:W-:-:S03]  /*6840*/  LOP3.LUT R103, R3, 0xff, RZ, 0xc0, !PT ;  /* 0x000000ff03677812 */ /* 0x000fc600078ec0ff */
[----:B------:R-:W-:Y:S01]  /*6850*/  IMAD R100, R100, 0x1000000, R101 ;  /* 0x0100000064647824 */ /* 0x000fe200078e0265 */
[----:B------:R-:W-:-:S03]  /*6860*/  LOP3.LUT R101, R4, 0xff, RZ, 0xc0, !PT ;  /* 0x000000ff04657812 */ /* 0x000fc600078ec0ff */
[----:B------:R-:W-:-:S05]  /*6870*/  IMAD R100, R103, 0x100, R100 ;  /* 0x0000010067647824 */ /* 0x000fca00078e0264 */
[----:B------:R-:W-:Y:S01]  /*6880*/  IADD3 R101, PT, PT, R100, R101, RZ ;  /* 0x0000006564657210 */ /* 0x000fe20007ffe0ff */
[----:B-1----:R-:W-:-:S05]  /*6890*/  IMAD.WIDE.U32 R98, R91, 0x4, R98 ;  /* 0x000000045b627825 */ /* 0x002fca00078e0062 */
[----:B------:R1:W-:Y:S02]  /*68a0*/  STG.E desc[UR8][R98.64], R101 ;  /* 0x0000006562007986 */ /* 0x0003e4000c101908 */
.L_x_26591:
[----:B------:R-:W-:Y:S05]  /*68b0*/  BSYNC.RECONVERGENT B2 ;  /* 0x0000000000027941 */ /* 0x000fea0003800200 */
.L_x_26590:
[----:B------:R-:W-:Y:S02]  /*68c0*/  VIADD R88, R88, 0x20 ;  /* 0x0000002058587836 */ /* 0x000fe40000000000 */
[----:B------:R-:W-:-:S07]  /*68d0*/  VIADD R91, R91, 0x20 ;  /* 0x000000205b5b7836 */ /* 0x000fce0000000000 */
.L_x_26532:
[----:B------:R-:W-:Y:S05]  /*68e0*/  BSYNC.RECONVERGENT B1 ;  /* 0x0000000000017941 */ /* 0x000fea0003800200 */
.L_x_26531:
        /* <DEDUP_REMOVED lines=9> */
.L_x_26595:
[----:B------:R-:W-:Y:S05]  /*6980*/  BSYNC.RECONVERGENT B2 ;  /* 0x0000000000027941 */ /* 0x000fea0003800200 */
.L_x_26594:
        /* <DEDUP_REMOVED lines=28> */
.L_x_26602:
        /* <DEDUP_REMOVED lines=13> */
.L_x_26604:
[----:B------:R-:W-:Y:S05]  /*6c20*/  BSYNC.RECONVERGENT B5 ;  /* 0x0000000000057941 */ /* 0x000fea0003800200 */
.L_x_26603:
        /* <DEDUP_REMOVED lines=42> */
.L_x_26601:
[----:B------:R-:W-:Y:S05]  /*6ed0*/  BSYNC.RECONVERGENT B4 ;  /* 0x0000000000047941 */ /* 0x000fea0003800200 */
.L_x_26600:
        /* <DEDUP_REMOVED lines=9> */
.L_x_26599:
[----:B------:R-:W-:Y:S05]  /*6f70*/  BSYNC.RECONVERGENT B3 ;  /* 0x0000000000037941 */ /* 0x000fea0003800200 */
.L_x_26598:
[----:B------:R-:W-:Y:S01]  /*6f80*/  BSSY.RECONVERGENT B3, `(.L_x_26605) ;  /* 0x0000056000037945 */ /* 0x000fe20003800200 */
[----:B------:R-:W-:Y:S02]  /*6f90*/  @!P1 IMAD.MOV.U32 R7, RZ, RZ, R99 ;  /* 0x000000ffff079224 */ /* 0x000fe400078e0063 */
[----:B0-----:R-:W-:Y:S01]  /*6fa0*/  @!P1 IMAD.MOV.U32 R100, RZ, RZ, R98 ;  /* 0x000000ffff649224 */ /* 0x001fe200078e0062 */
        /* <DEDUP_REMOVED lines=17> */
.L_x_26609:
        /* <DEDUP_REMOVED lines=13> */
.L_x_26611:
[----:B------:R-:W-:Y:S05]  /*7190*/  BSYNC.RECONVERGENT B5 ;  /* 0x0000000000057941 */ /* 0x000fea0003800200 */
.L_x_26610:
        /* <DEDUP_REMOVED lines=42> */
.L_x_26608:
[----:B------:R-:W-:Y:S05]  /*7440*/  BSYNC.RECONVERGENT B4 ;  /* 0x0000000000047941 */ /* 0x000fea0003800200 */
.L_x_26607:
        /* <DEDUP_REMOVED lines=9> */
.L_x_26606:
[----:B------:R-:W-:Y:S05]  /*74e0*/  BSYNC.RECONVERGENT B3 ;  /* 0x0000000000037941 */ /* 0x000fea0003800200 */
.L_x_26605:
        /* <DEDUP_REMOVED lines=20> */
.L_x_26616:
        /* <DEDUP_REMOVED lines=13> */
.L_x_26618:
[----:B------:R-:W-:Y:S05]  /*7700*/  BSYNC.RECONVERGENT B5 ;  /* 0x0000000000057941 */ /* 0x000fea0003800200 */
.L_x_26617:
        /* <DEDUP_REMOVED lines=42> */
.L_x_26615:
[----:B------:R-:W-:Y:S05]  /*79b0*/  BSYNC.RECONVERGENT B4 ;  /* 0x0000000000047941 */ /* 0x000fea0003800200 */
.L_x_26614:
        /* <DEDUP_REMOVED lines=9> */
.L_x_26613:
[----:B------:R-:W-:Y:S05]  /*7a50*/  BSYNC.RECONVERGENT B3 ;  /* 0x0000000000037941 */ /* 0x000fea0003800200 */
.L_x_26612:
        /* <DEDUP_REMOVED lines=19> */
.L_x_26622:
        /* <DEDUP_REMOVED lines=13> */
.L_x_26624:
[----:B------:R-:W-:Y:S05]  /*7c60*/  BSYNC.RECONVERGENT B4 ;  /* 0x0000000000047941 */ /* 0x000fea0003800200 */
.L_x_26623:
        /* <DEDUP_REMOVED lines=42> */
.L_x_26621:
[----:B------:R-:W-:Y:S05]  /*7f10*/  BSYNC.RECONVERGENT B3 ;  /* 0x0000000000037941 */ /* 0x000fea0003800200 */
.L_x_26620:
        /* <DEDUP_REMOVED lines=10> */
.L_x_26597:
        /* <DEDUP_REMOVED lines=21> */
.L_x_26629:
        /* <DEDUP_REMOVED lines=13> */
.L_x_26631:
[----:B------:R-:W-:Y:S05]  /*81e0*/  BSYNC.RECONVERGENT B5 ;  /* 0x0000000000057941 */ /* 0x000fea0003800200 */
.L_x_26630:
        /* <DEDUP_REMOVED lines=42> */
.L_x_26628:
[----:B------:R-:W-:Y:S05]  /*8490*/  BSYNC.RECONVERGENT B4 ;  /* 0x0000000000047941 */ /* 0x000fea0003800200 */
.L_x_26627:
        /* <DEDUP_REMOVED lines=8> */
.L_x_26626:
[----:B------:R-:W-:Y:S05]  /*8520*/  BSYNC.RECONVERGENT B3 ;  /* 0x0000000000037941 */ /* 0x000fea0003800200 */
.L_x_26625:
        /* <DEDUP_REMOVED lines=17> */
.L_x_26636:
        /* <DEDUP_REMOVED lines=13> */
.L_x_26638:
[----:B------:R-:W-:Y:S05]  /*8710*/  BSYNC.RECONVERGENT B5 ;  /* 0x0000000000057941 */ /* 0x000fea0003800200 */
.L_x_26637:
        /* <DEDUP_REMOVED lines=42> */
.L_x_26635:
[----:B------:R-:W-:Y:S05]  /*89c0*/  BSYNC.RECONVERGENT B4 ;  /* 0x0000000000047941 */ /* 0x000fea0003800200 */
.L_x_26634:
        /* <DEDUP_REMOVED lines=8> */
.L_x_26633:
[----:B------:R-:W-:Y:S05]  /*8a50*/  BSYNC.RECONVERGENT B3 ;  /* 0x0000000000037941 */ /* 0x000fea0003800200 */
.L_x_26632:
        /* <DEDUP_REMOVED lines=17> */
.L_x_26643:
        /* <DEDUP_REMOVED lines=13> */
.L_x_26645:
[----:B------:R-:W-:Y:S05]  /*8c40*/  BSYNC.RECONVERGENT B5 ;  /* 0x0000000000057941 */ /* 0x000fea0003800200 */
.L_x_26644:
        /* <DEDUP_REMOVED lines=42> */
.L_x_26642:
[----:B------:R-:W-:Y:S05]  /*8ef0*/  BSYNC.RECONVERGENT B4 ;  /* 0x0000000000047941 */ /* 0x000fea0003800200 */
.L_x_26641:
        /* <DEDUP_REMOVED lines=8> */
.L_x_26640:
[----:B------:R-:W-:Y:S05]  /*8f80*/  BSYNC.RECONVERGENT B3 ;  /* 0x0000000000037941 */ /* 0x000fea0003800200 */
.L_x_26639:
        /* <DEDUP_REMOVED lines=16> */
.L_x_26648:
        /* <DEDUP_REMOVED lines=13> */
.L_x_26650:
[----:B------:R-:W-:Y:S05]  /*9160*/  BSYNC.RECONVERGENT B4 ;  /* 0x0000000000047941 */ /* 0x000fea0003800200 */
.L_x_26649:
        /* <DEDUP_REMOVED lines=42> */
.L_x_26647:
[----:B------:R-:W-:Y:S05]  /*9410*/  BSYNC.RECONVERGENT B3 ;  /* 0x0000000000037941 */ /* 0x000fea0003800200 */
.L_x_26646:
        /* <DEDUP_REMOVED lines=8> */
.L_x_26619:
[----:B------:R-:W-:Y:S05]  /*94a0*/  BSYNC.RECONVERGENT B2 ;  /* 0x0000000000027941 */ /* 0x000fea0003800200 */
.L_x_26596:
[----:B0-----:R-:W0:Y:S01]  /*94b0*/  LDC.64 R100, c[0x0][0x3a8] ;  /* 0x0000ea00ff647b82 */ /* 0x001e220000000a00 */
[----:B------:R-:W-:Y:S01]  /*94c0*/  BSSY.RECONVERGENT B2, `(.L_x_26651) ;  /* 0x0000010000027945 */ /* 0x000fe20003800200 */
[----:B------:R-:W-:Y:S01]  /*94d0*/  MOV R8, R98 ;  /* 0x0000006200087202 */ /* 0x000fe20000000f00 */
        /* <DEDUP_REMOVED lines=14> */
.L_x_26652:
[----:B------:R-:W-:Y:S05]  /*95c0*/  BSYNC.RECONVERGENT B2 ;  /* 0x0000000000027941 */ /* 0x000fea0003800200 */
.L_x_26651:
[----:B------:R-:W-:Y:S01]  /*95d0*/  VIADD R88, R88, 0x20 ;  /* 0x0000002058587836 */ /* 0x000fe20000000000 */
[----:B------:R-:W-:-:S07]  /*95e0*/  IADD3 R91, PT, PT, R91, 0x20, RZ ;  /* 0x000000205b5b7810 */ /* 0x000fce0007ffe0ff */
.L_x_26593:
[----:B------:R-:W-:Y:S05]  /*95f0*/  BSYNC.RECONVERGENT B1 ;  /* 0x0000000000017941 */ /* 0x000fea0003800200 */
.L_x_26592:
        /* <DEDUP_REMOVED lines=9> */
.L_x_26656:
[----:B------:R-:W-:Y:S05]  /*9690*/  BSYNC.RECONVERGENT B2 ;  /* 0x0000000000027941 */ /* 0x000fea0003800200 */
.L_x_26655:
        /* <DEDUP_REMOVED lines=28> */
.L_x_26663:
        /* <DEDUP_REMOVED lines=13> */
.L_x_26665:
[----:B------:R-:W-:Y:S05]  /*9930*/  BSYNC.RECONVERGENT B5 ;  /* 0x0000000000057941 */ /* 0x000fea0003800200 */
.L_x_26664:
        /* <DEDUP_REMOVED lines=42> */
.L_x_26662:
[----:B------:R-:W-:Y:S05]  /*9be0*/  BSYNC.RECONVERGENT B4 ;  /* 0x0000000000047941 */ /* 0x000fea0003800200 */
.L_x_26661:
        /* <DEDUP_REMOVED lines=9> */
.L_x_26660:
[----:B------:R-:W-:Y:S05]  /*9c80*/  BSYNC.RECONVERGENT B3 ;  /* 0x0000000000037941 */ /* 0x000fea0003800200 */
.L_x_26659:
[----:B------:R-:W-:Y:S01]  /*9c90*/  BSSY.RECONVERGENT B3, `(.L_x_26666) ;  /* 0x0000056000037945 */ /* 0x000fe20003800200 */
[----:B------:R-:W-:Y:S01]  /*9ca0*/  @!P1 IMAD.MOV.U32 R7, RZ, RZ, R99 ;  /* 0x000000ffff079224 */ /* 0x000fe200078e0063 */
[----:B0-----:R-:W-:Y:S02]  /*9cb0*/  @!P1 MOV R100, R98 ;  /* 0x0000006200649202 */ /* 0x001fe40000000f00 */
        /* <DEDUP_REMOVED lines=17> */
.L_x_26670:
        /* <DEDUP_REMOVED lines=13> */
.L_x_26672:
[----:B------:R-:W-:Y:S05]  /*9ea0*/  BSYNC.RECONVERGENT B5 ;  /* 0x0000000000057941 */ /* 0x000fea0003800200 */
.L_x_26671:
        /* <DEDUP_REMOVED lines=42> */
.L_x_26669:
[----:B------:R-:W-:Y:S05]  /*a150*/  BSYNC.RECONVERGENT B4 ;  /* 0x0000000000047941 */ /* 0x000fea0003800200 */
.L_x_26668:
        /* <DEDUP_REMOVED lines=9> */
.L_x_26667:
[----:B------:R-:W-:Y:S05]  /*a1f0*/  BSYNC.RECONVERGENT B3 ;  /* 0x0000000000037941 */ /* 0x000fea0003800200 */
.L_x_26666:
        /* <DEDUP_REMOVED lines=20> */
.L_x_26677:
        /* <DEDUP_REMOVED lines=13> */
.L_x_26679:
[----:B------:R-:W-:Y:S05]  /*a410*/  BSYNC.RECONVERGENT B5 ;  /* 0x0000000000057941 */ /* 0x000fea0003800200 */
.L_x_26678:
        /* <DEDUP_REMOVED lines=42> */
.L_x_26676:
[----:B------:R-:W-:Y:S05]  /*a6c0*/  BSYNC.RECONVERGENT B4 ;  /* 0x0000000000047941 */ /* 0x000fea0003800200 */
.L_x_26675:
        /* <DEDUP_REMOVED lines=9> */
.L_x_26674:
[----:B------:R-:W-:Y:S05]  /*a760*/  BSYNC.RECONVERGENT B3 ;  /* 0x0000000000037941 */ /* 0x000fea0003800200 */
.L_x_26673:
        /* <DEDUP_REMOVED lines=19> */
.L_x_26683:
        /* <DEDUP_REMOVED lines=13> */
.L_x_26685:
[----:B------:R-:W-:Y:S05]  /*a970*/  BSYNC.RECONVERGENT B4 ;  /* 0x0000000000047941 */ /* 0x000fea0003800200 */
.L_x_26684:
        /* <DEDUP_REMOVED lines=42> */
.L_x_26682:
[----:B------:R-:W-:Y:S05]  /*ac20*/  BSYNC.RECONVERGENT B3 ;  /* 0x0000000000037941 */ /* 0x000fea0003800200 */
.L_x_26681:
        /* <DEDUP_REMOVED lines=9> */
[----:B------:R-:W-:Y:S06]  /*acc0*/  BRA `(.L_x_26680) ;  /* 0x0000001400387947 */ /* 0x000fec0003800000 */
.L_x_26658:
        /* <DEDUP_REMOVED lines=21> */
.L_x_26690:
        /* <DEDUP_REMOVED lines=13> */
.L_x_26692:
[----:B------:R-:W-:Y:S05]  /*aef0*/  BSYNC.RECONVERGENT B5 ;  /* 0x0000000000057941 */ /* 0x000fea0003800200 */
.L_x_26691:
        /* <DEDUP_REMOVED lines=42> */
.L_x_26689:
[----:B------:R-:W-:Y:S05]  /*b1a0*/  BSYNC.RECONVERGENT B4 ;  /* 0x0000000000047941 */ /* 0x000fea0003800200 */
.L_x_26688:
        /* <DEDUP_REMOVED lines=8> */
.L_x_26687:
[----:B------:R-:W-:Y:S05]  /*b230*/  BSYNC.RECONVERGENT B3 ;  /* 0x0000000000037941 */ /* 0x000fea0003800200 */
.L_x_26686:
        /* <DEDUP_REMOVED lines=17> */
.L_x_26697:
        /* <DEDUP_REMOVED lines=13> */
.L_x_26699:
[----:B------:R-:W-:Y:S05]  /*b420*/  BSYNC.RECONVERGENT B5 ;  /* 0x0000000000057941 */ /* 0x000fea0003800200 */
.L_x_26698:
        /* <DEDUP_REMOVED lines=42> */
.L_x_26696:
[----:B------:R-:W-:Y:S05]  /*b6d0*/  BSYNC.RECONVERGENT B4 ;  /* 0x0000000000047941 */ /* 0x000fea0003800200 */
.L_x_26695:
        /* <DEDUP_REMOVED lines=8> */
.L_x_26694:
[----:B------:R-:W-:Y:S05]  /*b760*/  BSYNC.RECONVERGENT B3 ;  /* 0x0000000000037941 */ /* 0x000fea0003800200 */
.L_x_26693:
        /* <DEDUP_REMOVED lines=17> */
.L_x_26704:
        /* <DEDUP_REMOVED lines=13> */
.L_x_26706:
[----:B------:R-:W-:Y:S05]  /*b950*/  BSYNC.RECONVERGENT B5 ;  /* 0x0000000000057941 */ /* 0x000fea0003800200 */
.L_x_26705:
        /* <DEDUP_REMOVED lines=42> */
.L_x_26703:
[----:B------:R-:W-:Y:S05]  /*bc00*/  BSYNC.RECONVERGENT B4 ;  /* 0x0000000000047941 */ /* 0x000fea0003800200 */
.L_x_26702:
        /* <DEDUP_REMOVED lines=8> */
.L_x_26701:
[----:B------:R-:W-:Y:S05]  /*bc90*/  BSYNC.RECONVERGENT B3 ;  /* 0x0000000000037941 */ /* 0x000fea0003800200 */
.L_x_26700:
        /* <DEDUP_REMOVED lines=16> */
.L_x_26709:
        /* <DEDUP_REMOVED lines=13> */
.L_x_26711:
[----:B------:R-:W-:Y:S05]  /*be70*/  BSYNC.RECONVERGENT B4 ;  /* 0x0000000000047941 */ /* 0x000fea0003800200 */
.L_x_26710:
        /* <DEDUP_REMOVED lines=42> */
.L_x_26708:
[----:B------:R-:W-:Y:S05]  /*c120*/  BSYNC.RECONVERGENT B3 ;  /* 0x0000000000037941 */ /* 0x000fea0003800200 */
.L_x_26707:
        /* <DEDUP_REMOVED lines=8> */
.L_x_26680:
[----:B------:R-:W-:Y:S05]  /*c1b0*/  BSYNC.RECONVERGENT B2 ;  /* 0x0000000000027941 */ /* 0x000fea0003800200 */
.L_x_26657:
        /* <DEDUP_REMOVED lines=12> */
[----:B------:R-:W-:-:S04]  /*c280*/  LOP3.LUT R101, R4, 0xff, RZ, 0xc0, !PT ;  /* 0x000000ff04657812 */ /* 0x000fc800078ec0ff */
[----:B------:R-:W-:-:S05]  /*c290*/  LEA R100, R103, R100, 0x8 ;  /* 0x0000006467647211 */ /* 0x000fca00078e40ff */
[----:B------:R-:W-:Y:S02]  /*c2a0*/  IMAD.IADD R101, R100, 0x1, R101 ;  /* 0x0000000164657824 */ /* 0x000fe400078e0265 */
[----:B-1----:R-:W-:-:S05]  /*c2b0*/  IMAD.WIDE.U32 R98, R91, 0x4, R98 ;  /* 0x000000045b627825 */ /* 0x002fca00078e0062 */
[----:B------:R1:W-:Y:S02]  /*c2c0*/  STG.E desc[UR8][R98.64], R101 ;  /* 0x0000006562007986 */ /* 0x0003e4000c101908 */
.L_x_26713:
[----:B------:R-:W-:Y:S05]  /*c2d0*/  BSYNC.RECONVERGENT B2 ;  /* 0x0000000000027941 */ /* 0x000fea0003800200 */
.L_x_26712:
[----:B------:R-:W-:Y:S01]  /*c2e0*/  IADD3 R88, PT, PT, R88, 0x20, RZ ;  /* 0x0000002058587810 */ /* 0x000fe20007ffe0ff */
[----:B------:R-:W-:-:S07]  /*c2f0*/  VIADD R91, R91, 0x20 ;  /* 0x000000205b5b7836 */ /* 0x000fce0000000000 */
.L_x_26654:
[----:B------:R-:W-:Y:S05]  /*c300*/  BSYNC.RECONVERGENT B1 ;  /* 0x0000000000017941 */ /* 0x000fea0003800200 */
.L_x_26653:
        /* <DEDUP_REMOVED lines=9> */
.L_x_26717:
[----:B------:R-:W-:Y:S05]  /*c3a0*/  BSYNC.RECONVERGENT B2 ;  /* 0x0000000000027941 */ /* 0x000fea0003800200 */
.L_x_26716:
        /* <DEDUP_REMOVED lines=28> */
.L_x_26724:
        /* <DEDUP_REMOVED lines=13> */
.L_x_26726:
[----:B------:R-:W-:Y:S05]  /*c640*/  BSYNC.RECONVERGENT B5 ;  /* 0x0000000000057941 */ /* 0x000fea0003800200 */
.L_x_26725:
        /* <DEDUP_REMOVED lines=41> */
[----:B------:R-:W-:-:S07]  /*c8e0*/  MOV R98, R102 ;  /* 0x0000006600627202 */ /* 0x000fce0000000f00 */
.L_x_26723:
[----:B------:R-:W-:Y:S05]  /*c8f0*/  BSYNC.RECONVERGENT B4 ;  /* 0x0000000000047941 */ /* 0x000fea0003800200 */
.L_x_26722:
        /* <DEDUP_REMOVED lines=9> */
.L_x_26721:
[----:B------:R-:W-:Y:S05]  /*c990*/  BSYNC.RECONVERGENT B3 ;  /* 0x0000000000037941 */ /* 0x000fea0003800200 */
.L_x_26720:
[----:B------:R-:W-:Y:S01]  /*c9a0*/  BSSY.RECONVERGENT B3, `(.L_x_26727) ;  /* 0x0000056000037945 */ /* 0x000fe20003800200 */
[----:B------:R-:W-:Y:S01]  /*c9b0*/  @!P1 MOV R7, R99 ;  /* 0x0000006300079202 */ /* 0x000fe20000000f00 */
[----:B0-----:R-:W-:Y:S02]  /*c9c0*/  @!P1 IMAD.MOV.U32 R100, RZ, RZ, R98 ;  /* 0x000000ffff649224 */ /* 0x001fe400078e0062 */
        /* <DEDUP_REMOVED lines=17> */
.L_x_26731:
        /* <DEDUP_REMOVED lines=13> */
.L_x_26733:
[----:B------:R-:W-:Y:S05]  /*cbb0*/  BSYNC.RECONVERGENT B5 ;  /* 0x0000000000057941 */ /* 0x000fea0003800200 */
.L_x_26732:
        /* <DEDUP_REMOVED lines=42> */
.L_x_26730:
[----:B------:R-:W-:Y:S05]  /*ce60*/  BSYNC.RECONVERGENT B4 ;  /* 0x0000000000047941 */ /* 0x000fea0003800200 */
.L_x_26729:
        /* <DEDUP_REMOVED lines=9> */
.L_x_26728:
[----:B------:R-:W-:Y:S05]  /*cf00*/  BSYNC.RECONVERGENT B3 ;  /* 0x0000000000037941 */ /* 0x000fea0003800200 */
.L_x_26727:
        /* <DEDUP_REMOVED lines=20> */
.L_x_26738:
        /* <DEDUP_REMOVED lines=13> */
.L_x_26740:
[----:B------:R-:W-:Y:S05]  /*d120*/  BSYNC.RECONVERGENT B5 ;  /* 0x0000000000057941 */ /* 0x000fea0003800200 */
.L_x_26739:
        /* <DEDUP_REMOVED lines=42> */
.L_x_26737:
[----:B------:R-:W-:Y:S05]  /*d3d0*/  BSYNC.RECONVERGENT B4 ;  /* 0x0000000000047941 */ /* 0x000fea0003800200 */
.L_x_26736:
        /* <DEDUP_REMOVED lines=9> */
.L_x_26735:
[----:B------:R-:W-:Y:S05]  /*d470*/  BSYNC.RECONVERGENT B3 ;  /* 0x0000000000037941 */ /* 0x000fea0003800200 */
.L_x_26734:
        /* <DEDUP_REMOVED lines=19> */
.L_x_26744:
        /* <DEDUP_REMOVED lines=13> */
.L_x_26746:
[----:B------:R-:W-:Y:S05]  /*d680*/  BSYNC.RECONVERGENT B4 ;  /* 0x0000000000047941 */ /* 0x000fea0003800200 */
.L_x_26745:
        /* <DEDUP_REMOVED lines=42> */
.L_x_26743:
[----:B------:R-:W-:Y:S05]  /*d930*/  BSYNC.RECONVERGENT B3 ;  /* 0x0000000000037941 */ /* 0x000fea0003800200 */
.L_x_26742:
        /* <DEDUP_REMOVED lines=10> */
.L_x_26719:
        /* <DEDUP_REMOVED lines=21> */
.L_x_26751:
        /* <DEDUP_REMOVED lines=13> */
.L_x_26753:
[----:B------:R-:W-:Y:S05]  /*dc00*/  BSYNC.RECONVERGENT B5 ;  /* 0x0000000000057941 */ /* 0x000fea0003800200 */
.L_x_26752:
        /* <DEDUP_REMOVED lines=42> */
.L_x_26750:
[----:B------:R-:W-:Y:S05]  /*deb0*/  BSYNC.RECONVERGENT B4 ;  /* 0x0000000000047941 */ /* 0x000fea0003800200 */
.L_x_26749:
[----:B------:R-:W-:Y:S01]  /*dec0*/  HFMA2 R7, -RZ, RZ, 0.1171875, 0 ;  /* 0x2f800000ff077431 */ /* 0x000fe200000001ff */
[----:B------:R-:W-:Y:S01]  /*ded0*/  I2FP.F32.U32 R4, R4 ;  /* 0x0000000400047245 */ /* 0x000fe20000201000 */
[----:B-----5:R-:W-:-:S04]  /*dee0*/  FMUL.FTZ R8, R60, UR13 ;  /* 0x0000000d3c087c20 */ /* 0x020fc80008410000 */
[----:B------:R-:W-:Y:S01]  /*def0*/  FMUL.FTZ R8, R8, UR12 ;  /* 0x0000000c08087c20 */ /* 0x000fe20008410000 */
[----:B------:R-:W-:-:S05]  /*df00*/  FFMA.FTZ R4, R4, R7, 1.1641532182693481445e-10 ;  /* 0x2f00000004047423 */ /* 0x000fca0000010007 */
[----:B------:R-:W-:-:S04]  /*df10*/  FSETP.GTU.FTZ.AND P1, PT, R4, UR10, PT ;  /* 0x0000000a04007c0b */ /* 0x000fc8000bf3c000 */
[----:B------:R-:W-:Y:S02]  /*df20*/  FSEL R80, R8, RZ, !P1 ;  /* 0x000000ff08507208 */ /* 0x000fe40004800000 */
[----:B------:R-:W-:-:S07]  /*df30*/  SEL R4, RZ, 0x1, P1 ;  /* 0x00000001ff047807 */ /* 0x000fce0000800000 */
.L_x_26748:
[----:B------:R-:W-:Y:S05]  /*df40*/  BSYNC.RECONVERGENT B3 ;  /* 0x0000000000037941 */ /* 0x000fea0003800200 */
.L_x_26747:
        /* <DEDUP_REMOVED lines=17> */
.L_x_26758:
        /* <DEDUP_REMOVED lines=13> */
.L_x_26760:
[----:B------:R-:W-:Y:S05]  /*e130*/  BSYNC.RECONVERGENT B5 ;  /* 0x0000000000057941 */ /* 0x000fea0003800200 */
.L_x_26759:
        /* <DEDUP_REMOVED lines=42> */
.L_x_26757:
[----:B------:R-:W-:Y:S05]  /*e3e0*/  BSYNC.RECONVERGENT B4 ;  /* 0x0000000000047941 */ /* 0x000fea0003800200 */
.L_x_26756:
[----:B------:R-:W-:Y:S01]  /*e3f0*/  I2FP.F32.U32 R3, R3 ;  /* 0x0000000300037245 */ /* 0x000fe20000201000 */
[----:B------:R-:W-:Y:S02]  /*e400*/  IMAD.MOV.U32 R8, RZ, RZ, 0x2f800000 ;  /* 0x2f800000ff087424 */ /* 0x000fe400078e00ff */
[----:B-----5:R-:W-:Y:S02]  /*e410*/  FMUL.FTZ R81, R61, UR13 ;  /* 0x0000000d3d517c20 */ /* 0x020fe40008410000 */
[----:B------:R-:W-:Y:S02]  /*e420*/  FFMA.FTZ R3, R3, R8, 1.1641532182693481445e-10 ;  /* 0x2f00000003037423 */ /* 0x000fe40000010008 */
[----:B------:R-:W-:-:S03]  /*e430*/  FMUL.FTZ R81, R81, UR12 ;  /* 0x0000000c51517c20 */ /* 0x000fc60008410000 */
[----:B------:R-:W-:-:S04]  /*e440*/  FSETP.GTU.FTZ.AND P1, PT, R3, UR10, PT ;  /* 0x0000000a03007c0b */ /* 0x000fc8000bf3c000 */
[----:B------:R-:W-:Y:S02]  /*e450*/  FSEL R81, R81, RZ, !P1 ;  /* 0x000000ff51517208 */ /* 0x000fe40004800000 */
[----:B------:R-:W-:-:S07]  /*e460*/  SEL R3, RZ, 0x1, P1 ;  /* 0x00000001ff037807 */ /* 0x000fce0000800000 */
.L_x_26755:
[----:B------:R-:W-:Y:S05]  /*e470*/  BSYNC.RECONVERGENT B3 ;  /* 0x0000000000037941 */ /* 0x000fea0003800200 */
.L_x_26754:
        /* <DEDUP_REMOVED lines=17> */
.L_x_26765:
        /* <DEDUP_REMOVED lines=13> */
.L_x_26767:
[----:B------:R-:W-:Y:S05]  /*e660*/  BSYNC.RECONVERGENT B5 ;  /* 0x0000000000057941 */ /* 0x000fea0003800200 */
.L_x_26766:
        /* <DEDUP_REMOVED lines=42> */
.L_x_26764:
[----:B------:R-:W-:Y:S05]  /*e910*/  BSYNC.RECONVERGENT B4 ;  /* 0x0000000000047941 */ /* 0x000fea0003800200 */
.L_x_26763:
        /* <DEDUP_REMOVED lines=8> */
.L_x_26762:
[----:B------:R-:W-:Y:S05]  /*e9a0*/  BSYNC.RECONVERGENT B3 ;  /* 0x0000000000037941 */ /* 0x000fea0003800200 */
.L_x_26761:
        /* <DEDUP_REMOVED lines=16> */
.L_x_26770:
        /* <DEDUP_REMOVED lines=13> */
.L_x_26772:
[----:B------:R-:W-:Y:S05]  /*eb80*/  BSYNC.RECONVERGENT B4 ;  /* 0x0000000000047941 */ /* 0x000fea0003800200 */
.L_x_26771:
        /* <DEDUP_REMOVED lines=42> */
.L_x_26769:
[----:B------:R-:W-:Y:S05]  /*ee30*/  BSYNC.RECONVERGENT B3 ;  /* 0x0000000000037941 */ /* 0x000fea0003800200 */
.L_x_26768:
        /* <DEDUP_REMOVED lines=8> */
.L_x_26741:
[----:B------:R-:W-:Y:S05]  /*eec0*/  BSYNC.RECONVERGENT B2 ;  /* 0x0000000000027941 */ /* 0x000fea0003800200 */
.L_x_26718:
        /* <DEDUP_REMOVED lines=17> */
.L_x_26774:
[----:B------:R-:W-:Y:S05]  /*efe0*/  BSYNC.RECONVERGENT B2 ;  /* 0x0000000000027941 */ /* 0x000fea0003800200 */
.L_x_26773:
[----:B------:R-:W-:Y:S01]  /*eff0*/  VIADD R88, R88, 0x20 ;  /* 0x0000002058587836 */ /* 0x000fe20000000000 */
[----:B------:R-:W-:-:S07]  /*f000*/  IADD3 R91, PT, PT, R91, 0x20, RZ ;  /* 0x000000205b5b7810 */ /* 0x000fce0007ffe0ff */
.L_x_26715:
[----:B------:R-:W-:Y:S05]  /*f010*/  BSYNC.RECONVERGENT B1 ;  /* 0x0000000000017941 */ /* 0x000fea0003800200 */
.L_x_26714:
        /* <DEDUP_REMOVED lines=9> */
.L_x_26778:
[----:B------:R-:W-:Y:S05]  /*f0b0*/  BSYNC.RECONVERGENT B2 ;  /* 0x0000000000027941 */ /* 0x000fea0003800200 */
.L_x_26777:
        /* <DEDUP_REMOVED lines=28> */
.L_x_26785:
        /* <DEDUP_REMOVED lines=13> */
.L_x_26787:
[----:B------:R-:W-:Y:S05]  /*f350*/  BSYNC.RECONVERGENT B5 ;  /* 0x0000000000057941 */ /* 0x000fea0003800200 */
.L_x_26786:
[----:B0-----:R-:W-:Y:S01]  /*f360*/  IMAD.WIDE.U32 R100, R93, -0x326172a9, RZ ;  /* 0xcd9e8d575d647825 */ /* 0x001fe200078e00ff */
        /* <DEDUP_REMOVED lines=41> */
.L_x_26784:
[----:B------:R-:W-:Y:S05]  /*f600*/  BSYNC.RECONVERGENT B4 ;  /* 0x0000000000047941 */ /* 0x000fea0003800200 */
.L_x_26783:
        /* <DEDUP_REMOVED lines=9> */
.L_x_26782:
[----:B------:R-:W-:Y:S05]  /*f6a0*/  BSYNC.RECONVERGENT B3 ;  /* 0x0000000000037941 */ /* 0x000fea0003800200 */
.L_x_26781:
        /* <DEDUP_REMOVED lines=20> */
.L_x_26792:
        /* <DEDUP_REMOVED lines=13> */
.L_x_26794:
[----:B------:R-:W-:Y:S05]  /*f8c0*/  BSYNC.RECONVERGENT B5 ;  /* 0x0000000000057941 */ /* 0x000fea0003800200 */
.L_x_26793:
        /* <DEDUP_REMOVED lines=42> */
.L_x_26791:
[----:B------:R-:W-:Y:S05]  /*fb70*/  BSYNC.RECONVERGENT B4 ;  /* 0x0000000000047941 */ /* 0x000fea0003800200 */
.L_x_26790:
        /* <DEDUP_REMOVED lines=9> */
.L_x_26789:
[----:B------:R-:W-:Y:S05]  /*fc10*/  BSYNC.RECONVERGENT B3 ;  /* 0x0000000000037941 */ /* 0x000fea0003800200 */
.L_x_26788:
        /* <DEDUP_REMOVED lines=20> */
.L_x_26799:
        /* <DEDUP_REMOVED lines=13> */
.L_x_26801:
[----:B------:R-:W-:Y:S05]  /*fe30*/  BSYNC.RECONVERGENT B5 ;  /* 0x0000000000057941 */ /* 0x000fea0003800200 */
.L_x_26800:
        /* <DEDUP_REMOVED lines=42> */
.L_x_26798:
[----:B------:R-:W-:Y:S05]  /*100e0*/  BSYNC.RECONVERGENT B4 ;  /* 0x0000000000047941 */ /* 0x000fea0003800200 */
.L_x_26797:
        /* <DEDUP_REMOVED lines=9> */
.L_x_26796:
[----:B------:R-:W-:Y:S05]  /*10180*/  BSYNC.RECONVERGENT B3 ;  /* 0x0000000000037941 */ /* 0x000fea0003800200 */
.L_x_26795:
        /* <DEDUP_REMOVED lines=19> */
.L_x_26805:
        /* <DEDUP_REMOVED lines=13> */
.L_x_26807:
[----:B------:R-:W-:Y:S05]  /*10390*/  BSYNC.RECONVERGENT B4 ;  /* 0x0000000000047941 */ /* 0x000fea0003800200 */
.L_x_26806:
        /* <DEDUP_REMOVED lines=42> */
.L_x_26804:
[----:B------:R-:W-:Y:S05]  /*10640*/  BSYNC.RECONVERGENT B3 ;  /* 0x0000000000037941 */ /* 0x000fea0003800200 */
.L_x_26803:
        /* <DEDUP_REMOVED lines=10> */
.L_x_26780:
        /* <DEDUP_REMOVED lines=21> */
.L_x_26812:
        /* <DEDUP_REMOVED lines=13> */
.L_x_26814:
[----:B------:R-:W-:Y:S05]  /*10910*/  BSYNC.RECONVERGENT B5 ;  /* 0x0000000000057941 */ /* 0x000fea0003800200 */
.L_x_26813:
        /* <DEDUP_REMOVED lines=42> */
.L_x_26811:
[----:B------:R-:W-:Y:S05]  /*10bc0*/  BSYNC.RECONVERGENT B4 ;  /* 0x0000000000047941 */ /* 0x000fea0003800200 */
.L_x_26810:
        /* <DEDUP_REMOVED lines=8> */
.L_x_26809:
[----:B------:R-:W-:Y:S05]  /*10c50*/  BSYNC.RECONVERGENT B3 ;  /* 0x0000000000037941 */ /* 0x000fea0003800200 */
.L_x_26808:
        /* <DEDUP_REMOVED lines=17> */
.L_x_26819:
        /* <DEDUP_REMOVED lines=13> */
.L_x_26821:
[----:B------:R-:W-:Y:S05]  /*10e40*/  BSYNC.RECONVERGENT B5 ;  /* 0x0000000000057941 */ /* 0x000fea0003800200 */
.L_x_26820:
        /* <DEDUP_REMOVED lines=43> */
.L_x_26818:
[----:B------:R-:W-:Y:S05]  /*11100*/  BSYNC.RECONVERGENT B4 ;  /* 0x0000000000047941 */ /* 0x000fea0003800200 */
.L_x_26817:
        /* <DEDUP_REMOVED lines=8> */
.L_x_26816:
[----:B------:R-:W-:Y:S05]  /*11190*/  BSYNC.RECONVERGENT B3 ;  /* 0x0000000000037941 */ /* 0x000fea0003800200 */
.L_x_26815:
        /* <DEDUP_REMOVED lines=17> */
.L_x_26826:
        /* <DEDUP_REMOVED lines=13> */
.L_x_26828:
[----:B------:R-:W-:Y:S05]  /*11380*/  BSYNC.RECONVERGENT B5 ;  /* 0x0000000000057941 */ /* 0x000fea0003800200 */
.L_x_26827:
        /* <DEDUP_REMOVED lines=43> */
.L_x_26825:
[----:B------:R-:W-:Y:S05]  /*11640*/  BSYNC.RECONVERGENT B4 ;  /* 0x0000000000047941 */ /* 0x000fea0003800200 */
.L_x_26824:
        /* <DEDUP_REMOVED lines=8> */
.L_x_26823:
[----:B------:R-:W-:Y:S05]  /*116d0*/  BSYNC.RECONVERGENT B3 ;  /* 0x0000000000037941 */ /* 0x000fea0003800200 */
.L_x_26822:
        /* <DEDUP_REMOVED lines=20> */
.L_x_26831:
        /* <DEDUP_REMOVED lines=13> */
.L_x_26833:
[----:B------:R-:W-:Y:S05]  /*118f0*/  BSYNC.RECONVERGENT B4 ;  /* 0x0000000000047941 */ /* 0x000fea0003800200 */
.L_x_26832:
        /* <DEDUP_REMOVED lines=42> */
.L_x_26830:
[----:B------:R-:W-:Y:S05]  /*11ba0*/  BSYNC.RECONVERGENT B3 ;  /* 0x0000000000037941 */ /* 0x000fea0003800200 */
.L_x_26829:
        /* <DEDUP_REMOVED lines=8> */
.L_x_26802:
[----:B------:R-:W-:Y:S05]  /*11c30*/  BSYNC.RECONVERGENT B2 ;  /* 0x0000000000027941 */ /* 0x000fea0003800200 */
.L_x_26779:
[----:B------:R-:W1:Y:S02]  /*11c40*/  LDC.64 R98, c[0x0][0x3a8] ;  /* 0x0000ea00ff627b82 */ /* 0x000e640000000a00 */
[----:B-1----:R-:W-:-:S05]  /*11c50*/  IMAD.WIDE.U32 R98, R88, 0x10, R98 ;  /* 0x0000001058627825 */ /* 0x002fca00078e0062 */
[----:B-----5:R1:W-:Y:S01]  /*11c60*/  STG.E.128 desc[UR8][R98.64], R84 ;  /* 0x0000005462007986 */ /* 0x0203e2000c101d08 */
[----:B------:R-:W-:Y:S05]  /*11c70*/  @!P0 BRA `(.L_x_26776) ;  /* 0x00000000002c8947 */ /* 0x000fea0003800000 */
[----:B-1----:R-:W1:Y:S01]  /*11c80*/  LDC.64 R98, c[0x0][0x3b0] ;  /* 0x0000ec00ff627b82 */ /* 0x002e620000000a00 */
[----:B------:R-:W-:Y:S01]  /*11c90*/  IMAD.U32 R97, R2, 0x10000, RZ ;  /* 0x0001000002617824 */ /* 0x000fe200078e00ff */
[----:B------:R-:W-:Y:S02]  /*11ca0*/  LOP3.LUT R88, R0, 0xffff, RZ, 0xc0, !PT ;  /* 0x0000ffff00587812 */ /* 0x000fe400078ec0ff */
[----:B0-----:R-:W-:Y:S02]  /*11cb0*/  LOP3.LUT R101, R3, 0xff, RZ, 0xc0, !PT ;  /* 0x000000ff03657812 */ /* 0x001fe400078ec0ff */
[----:B------:R-:W-:-:S04]  /*11cc0*/  LOP3.LUT R97, R97, 0xff0000, RZ, 0xc0, !PT ;  /* 0x00ff000061617812 */ /* 0x000fc800078ec0ff */
[----:B------:R-:W-:Y:S02]  /*11cd0*/  LEA R88, R88, R97, 0x18 ;  /* 0x0000006158587211 */ /* 0x000fe400078ec0ff */
[----:B------:R-:W-:-:S03]  /*11ce0*/  LOP3.LUT R97, R4, 0xff, RZ, 0xc0, !PT ;  /* 0x000000ff04617812 */ /* 0x000fc600078ec0ff */
[----:B------:R-:W-:-:S05]  /*11cf0*/  IMAD R88, R101, 0x100, R88 ;  /* 0x0000010065587824 */ /* 0x000fca00078e0258 */
[----:B------:R-:W-:Y:S01]  /*11d00*/  IADD3 R97, PT, PT, R88, R97, RZ ;  /* 0x0000006158617210 */ /* 0x000fe20007ffe0ff */
[----:B-1----:R-:W-:-:S05]  /*11d10*/  IMAD.WIDE.U32 R98, R91, 0x4, R98 ;  /* 0x000000045b627825 */ /* 0x002fca00078e0062 */
[----:B------:R2:W-:Y:S02]  /*11d20*/  STG.E desc[UR8][R98.64], R97 ;  /* 0x0000006162007986 */ /* 0x0005e4000c101908 */
.L_x_26776:
[----:B------:R-:W-:Y:S05]  /*11d30*/  BSYNC.RECONVERGENT B1 ;  /* 0x0000000000017941 */ /* 0x000fea0003800200 */
.L_x_26775:
        /* <DEDUP_REMOVED lines=10> */
[----:B--2---:R-:W-:-:S05]  /*11de0*/  FSEL R97, R88, RZ, P4 ;  /* 0x000000ff58617208 */ /* 0x004fca0002000000 */
        /* <DEDUP_REMOVED lines=24> */
[----:B------:R-:W-:Y:S01]  /*11f70*/  ISETP.GT.U32.AND P6, PT, R94, 0xbf, PT ;  /* 0x000000bf5e00780c */ /* 0x000fe20003fc4070 */
[----:B-1----:R-:W-:-:S05]  /*11f80*/  FADD.FTZ R99, R97, R88 ;  /* 0x0000005861637221 */ /* 0x002fca0000010000 */
        /* <DEDUP_REMOVED lines=68> */
.L_x_26859:
[----:B-1----:R-:W-:Y:S01]  /*123d0*/  FADD.FTZ R104, R102, R101 ;  /* 0x0000006566687221 */ /* 0x002fe20000010000 */
[----:B------:R-:W-:Y:S01]  /*123e0*/  FMUL.FTZ R88, R98, R98 ;  /* 0x0000006262587220 */ /* 0x000fe20000410000 */
[----:B0-----:R-:W0:Y:S01]  /*123f0*/  @!P5 LDC.64 R102, c[0x0][0x3c0] ;  /* 0x0000f000ff66db82 */ /* 0x001e220000000a00 */
        /* <DEDUP_REMOVED lines=13> */
[----:B------:R-:W-:Y:S01]  /*124d0*/  VIADD R89, R89, 0xffffffff ;  /* 0xffffffff59597836 */ /* 0x000fe20000000000 */
[----:B------:R-:W-:Y:S01]  /*124e0*/  BSSY.RECONVERGENT B2, `(.L_x_26837) ;  /* 0x0000017000027945 */ /* 0x000fe20003800200 */
[----:B0-----:R-:W-:Y:S02]  /*124f0*/  FSEL R98, R98, RZ, !P0 ;  /* 0x000000ff62627208 */ /* 0x001fe40004000000 */
        /* <DEDUP_REMOVED lines=21> */
.L_x_26838:
[----:B------:R-:W-:Y:S05]  /*12650*/  BSYNC.RECONVERGENT B2 ;  /* 0x0000000000027941 */ /* 0x000fea0003800200 */
.L_x_26837:
        /* <DEDUP_REMOVED lines=19> */
.L_x_26840:
[----:B------:R-:W-:Y:S05]  /*12790*/  BSYNC.RECONVERGENT B2 ;  /* 0x0000000000027941 */ /* 0x000fea0003800200 */
.L_x_26839:
        /* <DEDUP_REMOVED lines=19> */
.L_x_26842:
[----:B------:R-:W-:Y:S05]  /*128d0*/  BSYNC.RECONVERGENT B2 ;  /* 0x0000000000027941 */ /* 0x000fea0003800200 */
.L_x_26841:
        /* <DEDUP_REMOVED lines=19> */
.L_x_26844:
[----:B------:R-:W-:Y:S05]  /*12a10*/  BSYNC.RECONVERGENT B2 ;  /* 0x0000000000027941 */ /* 0x000fea0003800200 */
.L_x_26843:
        /* <DEDUP_REMOVED lines=19> */
.L_x_26846:
[----:B------:R-:W-:Y:S05]  /*12b50*/  BSYNC.RECONVERGENT B2 ;  /* 0x0000000000027941 */ /* 0x000fea0003800200 */
.L_x_26845:
        /* <DEDUP_REMOVED lines=17> */
.L_x_26836:
[----:B------:R-:W-:Y:S05]  /*12c70*/  BSYNC.RECONVERGENT B1 ;  /* 0x0000000000017941 */ /* 0x000fea0003800200 */
.L_x_26835:
[----:B01234-:R-:W0:Y:S02]  /*12c80*/  LDC.64 R88, c[0x0][0x380] ;  /* 0x0000e000ff587b82 */ /* 0x01fe240000000a00 */
[----:B0-----:R-:W-:-:S05]  /*12c90*/  IMAD R95, R88, 0x4, R95 ;  /* 0x00000004585f7824 */ /* 0x001fca00078e025f */
[----:B------:R-:W-:-:S13]  /*12ca0*/  ISETP.GE.AND P0, PT, R95, R89, PT ;  /* 0x000000595f00720c */ /* 0x000fda0003f06270 */
[----:B------:R-:W-:Y:S05]  /*12cb0*/  @!P0 BRA `(.L_x_26847) ;  /* 0xfffffee000408947 */ /* 0x000fea000383ffff */
[----:B------:R-:W-:Y:S05]  /*12cc0*/  BSYNC B0 ;  /* 0x0000000000007941 */ /* 0x000fea0003800000 */
.L_x_26469:
[----:B------:R-:W-:Y:S05]  /*12cd0*/  EXIT ;  /* 0x000000000000794d */ /* 0x000fea0003800000 */
.L_x_26834:
[----:B------:R-:W-:Y:S01]  /*12ce0*/  HFMA2 R107, -RZ, RZ, 0, 1.847743988037109375e-06 ;  /* 0x0000001fff6b7431 */ /* 0x000fe200000001ff */
[----:B------:R-:W-:Y:S01]  /*12cf0*/  BSSY B1, `(.L_x_26848) ;  /* 0x0000007000017945 */ /* 0x000fe20003800000 */
[----:B------:R-:W-:Y:S01]  /*12d00*/  MOV R105, R97 ;  /* 0x0000006100697202 */ /* 0x000fe20000000f00 */
[----:B------:R-:W-:Y:S02]  /*12d10*/  IMAD.MOV.U32 R106, RZ, RZ, 0x1 ;  /* 0x00000001ff6a7424 */ /* 0x000fe400078e00ff */
[----:B------:R-:W-:-:S07]  /*12d20*/  IMAD.MOV.U32 R104, RZ, RZ, -0x1 ;  /* 0xffffffffff687424 */ /* 0x000fce00078e00ff */
[----:B01---5:R-:W-:Y:S05]  /*12d30*/  WARPSYNC.COLLECTIVE R104, `(.L_x_26849) ;  /* 0x0000000068087348 */ /* 0x023fea0003c00000 */
[----:B------:R2:W3:Y:S02]  /*12d40*/  SHFL.BFLY P6, R103, R105, R106, R107 ;  /* 0x0c00006a69677389 */ /* 0x0004e400000c006b */
[----:B0123-5:R-:W-:Y:S05]  /*12d50*/  ENDCOLLECTIVE ;  /* 0x000000000000791b */ /* 0x02ffea0003800000 */
.L_x_26849:
[----:B------:R-:W-:Y:S05]  /*12d60*/  BSYNC B1 ;  /* 0x0000000000017941 */ /* 0x000fea0003800000 */
.L_x_26848:
        /* <DEDUP_REMOVED lines=9> */
.L_x_26850:
[----:B------:R-:W-:Y:S02]  /*12e00*/  IMAD.MOV.U32 R106, RZ, RZ, 0x4 ;  /* 0x00000004ff6a7424 */ /* 0x000fe400078e00ff */
[----:B------:R-:W-:-:S04]  /*12e10*/  IMAD.MOV.U32 R88, RZ, RZ, R103 ;  /* 0x000000ffff587224 */ /* 0x000fc800078e0067 */
[----:B------:R-:W-:-:S05]  /*12e20*/  FADD.FTZ R100, R99, R88 ;  /* 0x0000005863647221 */ /* 0x000fca0000010000 */
[----:B------:R-:W-:-:S07]  /*12e30*/  MOV R105, R100 ;  /* 0x0000006400697202 */ /* 0x000fce0000000f00 */
[----:B------:R-:W-:Y:S05]  /*12e40*/  WARPSYNC.COLLECTIVE R104, `(.L_x_26851) ;  /* 0x0000000068087348 */ /* 0x000fea0003c00000 */
[----:B------:R0:W1:Y:S02]  /*12e50*/  SHFL.BFLY P6, R103, R105, R106, R107 ;  /* 0x0c00006a69677389 */ /* 0x00006400000c006b */
[----:B01----:R-:W-:Y:S05]  /*12e60*/  ENDCOLLECTIVE ;  /* 0x000000000000791b */ /* 0x003fea0003800000 */
.L_x_26851:
        /* <DEDUP_REMOVED lines=8> */
.L_x_26852:
[----:B------:R-:W-:Y:S02]  /*12ef0*/  IMAD.MOV.U32 R106, RZ, RZ, 0x10 ;  /* 0x00000010ff6a7424 */ /* 0x000fe400078e00ff */
[----:B------:R-:W-:-:S04]  /*12f00*/  IMAD.MOV.U32 R88, RZ, RZ, R103 ;  /* 0x000000ffff587224 */ /* 0x000fc800078e0067 */
[----:B------:R-:W-:-:S05]  /*12f10*/  FADD.FTZ R102, R101, R88 ;  /* 0x0000005865667221 */ /* 0x000fca0000010000 */
[----:B------:R-:W-:-:S07]  /*12f20*/  MOV R105, R102 ;  /* 0x0000006600697202 */ /* 0x000fce0000000f00 */
[----:B------:R-:W-:Y:S05]  /*12f30*/  WARPSYNC.COLLECTIVE R104, `(.L_x_26853) ;  /* 0x0000000068087348 */ /* 0x000fea0003c00000 */
[----:B------:R0:W1:Y:S02]  /*12f40*/  SHFL.BFLY P6, R103, R105, R106, R107 ;  /* 0x0c00006a69677389 */ /* 0x00006400000c006b */
[----:B01----:R-:W-:Y:S05]  /*12f50*/  ENDCOLLECTIVE ;  /* 0x000000000000791b */ /* 0x003fea0003800000 */
.L_x_26853:
        /* <DEDUP_REMOVED lines=57> */
.L_x_26854:
[----:B------:R-:W-:Y:S01]  /*132f0*/  HFMA2 R106, -RZ, RZ, 0, 1.1920928955078125e-07 ;  /* 0x00000002ff6a7431 */ /* 0x000fe200000001ff */
[----:B------:R-:W-:-:S05]  /*13300*/  MOV R97, R103 ;  /* 0x0000006700617202 */ /* 0x000fca0000000f00 */
[----:B------:R-:W-:-:S04]  /*13310*/  FADD.FTZ R97, R88, R97 ;  /* 0x0000006158617221 */ /* 0x000fc80000010000 */
[----:B------:R-:W-:-:S07]  /*13320*/  IMAD.MOV.U32 R105, RZ, RZ, R97 ;  /* 0x000000ffff697224 */ /* 0x000fce00078e0061 */
[----:B------:R-:W-:Y:S05]  /*13330*/  WARPSYNC.COLLECTIVE R104, `(.L_x_26855) ;  /* 0x0000000068087348 */ /* 0x000fea0003c00000 */
[----:B------:R0:W1:Y:S02]  /*13340*/  SHFL.BFLY P6, R103, R105, R106, R107 ;  /* 0x0c00006a69677389 */ /* 0x00006400000c006b */
[----:B01----:R-:W-:Y:S05]  /*13350*/  ENDCOLLECTIVE ;  /* 0x000000000000791b */ /* 0x003fea0003800000 */
.L_x_26855:
[----:B------:R-:W-:Y:S02]  /*13360*/  IMAD.MOV.U32 R106, RZ, RZ, 0x4 ;  /* 0x00000004ff6a7424 */ /* 0x000fe400078e00ff */
[----:B------:R-:W-:-:S04]  /*13370*/  IMAD.MOV.U32 R100, RZ, RZ, R103 ;  /* 0x000000ffff647224 */ /* 0x000fc800078e0067 */
[----:B------:R-:W-:-:S05]  /*13380*/  FADD.FTZ R100, R97, R100 ;  /* 0x0000006461647221 */ /* 0x000fca0000010000 */
[----:B------:R-:W-:-:S07]  /*13390*/  MOV R105, R100 ;  /* 0x0000006400697202 */ /* 0x000fce0000000f00 */
[----:B------:R-:W-:Y:S05]  /*133a0*/  WARPSYNC.COLLECTIVE R104, `(.L_x_26856) ;  /* 0x0000000068087348 */ /* 0x000fea0003c00000 */
[----:B------:R0:W1:Y:S02]  /*133b0*/  SHFL.BFLY P6, R103, R105, R106, R107 ;  /* 0x0c00006a69677389 */ /* 0x00006400000c006b */
[----:B01----:R-:W-:Y:S05]  /*133c0*/  ENDCOLLECTIVE ;  /* 0x000000000000791b */ /* 0x003fea0003800000 */
.L_x_26856:
[----:B------:R-:W-:Y:S01]  /*133d0*/  HFMA2 R106, -RZ, RZ, 0, 4.76837158203125e-07 ;  /* 0x00000008ff6a7431 */ /* 0x000fe200000001ff */
[----:B------:R-:W-:-:S05]  /*133e0*/  MOV R99, R103 ;  /* 0x0000006700637202 */ /* 0x000fca0000000f00 */
[----:B------:R-:W-:-:S04]  /*133f0*/  FADD.FTZ R99, R100, R99 ;  /* 0x0000006364637221 */ /* 0x000fc80000010000 */
[----:B------:R-:W-:-:S07]  /*13400*/  IMAD.MOV.U32 R105, RZ, RZ, R99 ;  /* 0x000000ffff697224 */ /* 0x000fce00078e0063 */
[----:B------:R-:W-:Y:S05]  /*13410*/  WARPSYNC.COLLECTIVE R104, `(.L_x_26857) ;  /* 0x0000000068087348 */ /* 0x000fea0003c00000 */
[----:B------:R0:W1:Y:S02]  /*13420*/  SHFL.BFLY P6, R103, R105, R106, R107 ;  /* 0x0c00006a69677389 */ /* 0x00006400000c006b */
[----:B01----:R-:W-:Y:S05]  /*13430*/  ENDCOLLECTIVE ;  /* 0x000000000000791b */ /* 0x003fea0003800000 */
.L_x_26857:
[----:B------:R-:W-:Y:S02]  /*13440*/  IMAD.MOV.U32 R106, RZ, RZ, 0x10 ;  /* 0x00000010ff6a7424 */ /* 0x000fe400078e00ff */
[----:B------:R-:W-:-:S04]  /*13450*/  IMAD.MOV.U32 R102, RZ, RZ, R103 ;  /* 0x000000ffff667224 */ /* 0x000fc800078e0067 */
[----:B------:R-:W-:-:S05]  /*13460*/  FADD.FTZ R102, R99, R102 ;  /* 0x0000006663667221 */ /* 0x000fca0000010000 */
[----:B------:R-:W-:-:S07]  /*13470*/  MOV R105, R102 ;  /* 0x0000006600697202 */ /* 0x000fce0000000f00 */
[----:B------:R-:W-:Y:S05]  /*13480*/  WARPSYNC.COLLECTIVE R104, `(.L_x_26858) ;  /* 0x0000000068087348 */ /* 0x000fea0003c00000 */
[----:B------:R0:W1:Y:S02]  /*13490*/  SHFL.BFLY P6, R103, R105, R106, R107 ;  /* 0x0c00006a69677389 */ /* 0x00006400000c006b */
[----:B01----:R-:W-:Y:S05]  /*134a0*/  ENDCOLLECTIVE ;  /* 0x000000000000791b */ /* 0x003fea0003800000 */
.L_x_26858:
[----:B------:R-:W-:Y:S01]  /*134b0*/  MOV R101, R103 ;  /* 0x0000006700657202 */ /* 0x000fe20000000f00 */
[----:B------:R-:W-:Y:S06]  /*134c0*/  BRA `(.L_x_26859) ;  /* 0xffffffec00c07947 */ /* 0x000fec000383ffff */
.L_x_26860:
        /* <DEDUP_REMOVED lines=11> */
.L_x_28856:


//--------------------- .text._ZN10layer_norm13ln_fwd_kernelINS_13Kernel_traitsIfffffjLj768ELj1ELj4ELj1ELj16ENS_18Kernel_traits_baseILj768EfffffjLj128EEEEELb1ELb0ELb1ELb1EEEvNS_9FwdParamsE --------------------------
	.section	.text._ZN10layer_norm13ln_fwd_kernelINS_13Kernel_traitsIfffffjLj768ELj1ELj4ELj1ELj16ENS_18Kernel_traits_baseILj768EfffffjLj128EEEEELb1ELb0ELb1ELb1EEEvNS_9FwdParamsE,"ax",@progbits
	.align	128
        .global         _ZN10layer_norm13ln_fwd_kernelINS_13Kernel_traitsIfffffjLj768ELj1ELj4ELj1ELj16ENS_18Kernel_traits_baseILj768EfffffjLj128EEEEELb1ELb0ELb1ELb1EEEvNS_9FwdParamsE
        .type           _ZN10layer_norm13ln_fwd_kernelINS_13Kernel_traitsIfffffjLj768ELj1ELj4ELj1ELj16ENS_18Kernel_traits_baseILj768EfffffjLj128EEEEELb1ELb0ELb1ELb1EEEvNS_9FwdParamsE,@function
        .size           _ZN10layer_norm13ln_fwd_kernelINS_13Kernel_traitsIfffffjLj768ELj1ELj4ELj1ELj16ENS_18Kernel_traits_baseILj768EfffffjLj128EEEEELb1ELb0ELb1ELb1EEEvNS_9FwdParamsE,(.L_x_28857 - _ZN10layer_norm13ln_fwd_kernelINS_13Kernel_traitsIfffffjLj768ELj1ELj4ELj1ELj16ENS_18Kernel_traits_baseILj768EfffffjLj128EEEEELb1ELb0ELb1ELb1EEEvNS_9FwdParamsE)
        .other          _ZN10layer_norm13ln_fwd_kernelINS_13Kernel_traitsIfffffjLj768ELj1ELj4ELj1ELj16ENS_18Kernel_traits_baseILj768EfffffjLj128EEEEELb1ELb0ELb1ELb1EEEvNS_9FwdParamsE,@"STO_CUDA_ENTRY STV_DEFAULT"
_ZN10layer_norm13ln_fwd_kernelINS_13Kernel_traitsIfffffjLj768ELj1ELj4ELj1ELj16ENS_18Kernel_traits_baseILj768EfffffjLj128EEEEELb1ELb0ELb1ELb1EEEvNS_9FwdParamsE:
.text._ZN10layer_norm13ln_fwd_kernelINS_13Kernel_traitsIfffffjLj768ELj1ELj4ELj1ELj16ENS_18Kernel_traits_baseILj768EfffffjLj128EEEEELb1ELb0ELb1ELb1EEEvNS_9FwdParamsE:
        /* <DEDUP_REMOVED lines=20> */
[----:B------:R4:W5:Y:S01]  /*0140*/  @P1 LDG.E.64 R52, desc[UR8][R8.64] ;  /* 0x0000000808341981 */ /* 0x000962000c1e1b00 */
        /* <DEDUP_REMOVED lines=16> */
[----:B-1----:R-:W-:-:S06]  /*0250*/  USHF.L.U32 UR4, UR5, 0x2, URZ ;  /* 0x0000000205047899 */ /* 0x002fcc00080006ff */
        /* <DEDUP_REMOVED lines=12> */
[----:B0---4-:R-:W-:Y:S10]  /*0320*/  @P0 BRA `(.L_x_26861) ;  /* 0x0000000000500947 */ /* 0x011ff40003800000 */
        /* <DEDUP_REMOVED lines=20> */
.L_x_26861:
        /* <DEDUP_REMOVED lines=18> */
[----:B------:R-:W-:-:S04]  /*0590*/  IMAD.HI.U32 R3, R88, -0x326172a9, RZ ;  /* 0xcd9e8d5758037827 */ /* 0x000fc800078e00ff */
        /* <DEDUP_REMOVED lines=67> */
.L_x_27218:
[----:B------:R-:W0:Y:S08]  /*09d0*/  LDC.64 R56, c[0x0][0x3f0] ;  /* 0x0000fc00ff387b82 */ /* 0x000e300000000a00 */
[----:B------:R-:W1:Y:S08]  /*09e0*/  LDC R96, c[0x0][0x388] ;  /* 0x0000e200ff607b82 */ /* 0x000e700000000800 */
[----:B------:R-:W2:Y:S01]  /*09f0*/  LDC.64 R58, c[0x0][0x3f8] ;  /* 0x0000fe00ff3a7b82 */ /* 0x000ea20000000a00 */
[----:B0-----:R-:W-:-:S05]  /*0a00*/  IMAD.WIDE R56, R87, 0x4, R56 ;  /* 0x0000000457387825 */ /* 0x001fca00078e0238 */
[----:B------:R2:W3:Y:S01]  /*0a10*/  LDG.E R0, desc[UR8][R56.64] ;  /* 0x0000000838007981 */ /* 0x0004e2000c1e1900 */
        /* <DEDUP_REMOVED lines=44> */
.L_x_26869:
        /* <DEDUP_REMOVED lines=13> */
.L_x_26871:
[----:B------:R-:W-:Y:S05]  /*0db0*/  BSYNC.RECONVERGENT B4 ;  /* 0x0000000000047941 */ /* 0x000fea0003800200 */
.L_x_26870:
        /* <DEDUP_REMOVED lines=43> */
.L_x_26868:
[----:B------:R-:W-:Y:S05]  /*1070*/  BSYNC.RECONVERGENT B3 ;  /* 0x0000000000037941 */ /* 0x000fea0003800200 */
.L_x_26867:
        /* <DEDUP_REMOVED lines=9> */
.L_x_26866:
[----:B------:R-:W-:Y:S05]  /*1110*/  BSYNC.RECONVERGENT B2 ;  /* 0x0000000000027941 */ /* 0x000fea0003800200 */
.L_x_26865:
        /* <DEDUP_REMOVED lines=20> */
.L_x_26876:
        /* <DEDUP_REMOVED lines=13> */
.L_x_26878:
[----:B------:R-:W-:Y:S05]  /*1330*/  BSYNC.RECONVERGENT B4 ;  /* 0x0000000000047941 */ /* 0x000fea0003800200 */
.L_x_26877:
        /* <DEDUP_REMOVED lines=43> */
.L_x_26875:
[----:B------:R-:W-:Y:S05]  /*15f0*/  BSYNC.RECONVERGENT B3 ;  /* 0x0000000000037941 */ /* 0x000fea0003800200 */
.L_x_26874:
        /* <DEDUP_REMOVED lines=9> */
.L_x_26873:
[----:B------:R-:W-:Y:S05]  /*1690*/  BSYNC.RECONVERGENT B2 ;  /* 0x0000000000027941 */ /* 0x000fea0003800200 */
.L_x_26872:
        /* <DEDUP_REMOVED lines=20> */
.L_x_26883:
        /* <DEDUP_REMOVED lines=13> */
.L_x_26885:
[----:B------:R-:W-:Y:S05]  /*18b0*/  BSYNC.RECONVERGENT B4 ;  /* 0x0000000000047941 */ /* 0x000fea0003800200 */
.L_x_26884:
        /* <DEDUP_REMOVED lines=43> */
.L_x_26882:
[----:B------:R-:W-:Y:S05]  /*1b70*/  BSYNC.RECONVERGENT B3 ;  /* 0x0000000000037941 */ /* 0x000fea0003800200 */
.L_x_26881:
        /* <DEDUP_REMOVED lines=9> */
.L_x_26880:
[----:B------:R-:W-:Y:S05]  /*1c10*/  BSYNC.RECONVERGENT B2 ;  /* 0x0000000000027941 */ /* 0x000fea0003800200 */
.L_x_26879:
        /* <DEDUP_REMOVED lines=19> */
.L_x_26889:
        /* <DEDUP_REMOVED lines=13> */
.L_x_26891:
[----:B------:R-:W-:Y:S05]  /*1e20*/  BSYNC.RECONVERGENT B3 ;  /* 0x0000000000037941 */ /* 0x000fea0003800200 */
.L_x_26890:
        /* <DEDUP_REMOVED lines=42> */
.L_x_26888:
[----:B------:R-:W-:Y:S05]  /*20d0*/  BSYNC.RECONVERGENT B2 ;  /* 0x0000000000027941 */ /* 0x000fea0003800200 */
.L_x_26887:
        /* <DEDUP_REMOVED lines=10> */
.L_x_26864:
        /* <DEDUP_REMOVED lines=21> */
.L_x_26896:
        /* <DEDUP_REMOVED lines=13> */
.L_x_26898:
[----:B------:R-:W-:Y:S05]  /*23a0*/  BSYNC.RECONVERGENT B4 ;  /* 0x0000000000047941 */ /* 0x000fea0003800200 */
.L_x_26897:
        /* <DEDUP_REMOVED lines=42> */
.L_x_26895:
[----:B------:R-:W-:Y:S05]  /*2650*/  BSYNC.RECONVERGENT B3 ;  /* 0x0000000000037941 */ /* 0x000fea0003800200 */
.L_x_26894:
        /* <DEDUP_REMOVED lines=8> */
.L_x_26893:
[----:B------:R-:W-:Y:S05]  /*26e0*/  BSYNC.RECONVERGENT B2 ;  /* 0x0000000000027941 */ /* 0x000fea0003800200 */
.L_x_26892:
        /* <DEDUP_REMOVED lines=17> */
.L_x_26903:
        /* <DEDUP_REMOVED lines=13> */
.L_x_26905:
[----:B------:R-:W-:Y:S05]  /*28d0*/  BSYNC.RECONVERGENT B4 ;  /* 0x0000000000047941 */ /* 0x000fea0003800200 */
.L_x_26904:
        /* <DEDUP_REMOVED lines=43> */
.L_x_26902:
[----:B------:R-:W-:Y:S05]  /*2b90*/  BSYNC.RECONVERGENT B3 ;  /* 0x0000000000037941 */ /* 0x000fea0003800200 */
.L_x_26901:
        /* <DEDUP_REMOVED lines=8> */
.L_x_26900:
[----:B------:R-:W-:Y:S05]  /*2c20*/  BSYNC.RECONVERGENT B2 ;  /* 0x0000000000027941 */ /* 0x000fea0003800200 */
.L_x_26899:
        /* <DEDUP_REMOVED lines=17> */
.L_x_26910:
        /* <DEDUP_REMOVED lines=13> */
.L_x_26912:
[----:B------:R-:W-:Y:S05]  /*2e10*/  BSYNC.RECONVERGENT B4 ;  /* 0x0000000000047941 */ /* 0x000fea0003800200 */
.L_x_26911:
        /* <DEDUP_REMOVED lines=43> */
.L_x_26909:
[----:B------:R-:W-:Y:S05]  /*30d0*/  BSYNC.RECONVERGENT B3 ;  /* 0x0000000000037941 */ /* 0x000fea0003800200 */
.L_x_26908:
        /* <DEDUP_REMOVED lines=8> */
.L_x_26907:
[----:B------:R-:W-:Y:S05]  /*3160*/  BSYNC.RECONVERGENT B2 ;  /* 0x0000000000027941 */ /* 0x000fea0003800200 */
.L_x_26906:
        /* <DEDUP_REMOVED lines=16> */
.L_x_26915:
        /* <DEDUP_REMOVED lines=13> */
.L_x_26917:
[----:B------:R-:W-:Y:S05]  /*3340*/  BSYNC.RECONVERGENT B3 ;  /* 0x0000000000037941 */ /* 0x000fea0003800200 */
.L_x_26916:
        /* <DEDUP_REMOVED lines=43> */
.L_x_26914:
[----:B------:R-:W-:Y:S05]  /*3600*/  BSYNC.RECONVERGENT B2 ;  /* 0x0000000000027941 */ /* 0x000fea0003800200 */
.L_x_26913:
        /* <DEDUP_REMOVED lines=8> */
.L_x_26886:
[----:B------:R-:W-:Y:S05]  /*3690*/  BSYNC.RECONVERGENT B1 ;  /* 0x0000000000017941 */ /* 0x000fea0003800200 */
.L_x_26863:
[----:B------:R-:W0:Y:S01]  /*36a0*/  LDC.64 R90, c[0x0][0x3a8] ;  /* 0x0000ea00ff5a7b82 */ /* 0x000e220000000a00 */
[----:B------:R-:W-:Y:S01]  /*36b0*/  BSSY.RECONVERGENT B1, `(.L_x_26918) ;  /* 0x0000010000017945 */ /* 0x000fe20003800200 */
[----:B------:R-:W-:Y:S01]  /*36c0*/  IADD3 R65, PT, PT, R76, 0x20, RZ ;  /* 0x000000204c417810 */ /* 0x000fe20007ffe0ff */
[----:B0-----:R-:W-:-:S05]  /*36d0*/  IMAD.WIDE.U32 R60, R77, 0x10, R90 ;  /* 0x000000104d3c7825 */ /* 0x001fca00078e005a */
[----:B-----5:R0:W-:Y:S01]  /*36e0*/  STG.E.128 desc[UR8][R60.64], R56 ;  /* 0x000000383c007986 */ /* 0x0201e2000c101d08 */
[----:B------:R-:W-:Y:S05]  /*36f0*/  @!P1 BRA `(.L_x_26919) ;  /* 0x00000000002c9947 */ /* 0x000fea0003800000 */
        /* <DEDUP_REMOVED lines=11> */
.L_x_26919:
[----:B------:R-:W-:Y:S05]  /*37b0*/  BSYNC.RECONVERGENT B1 ;  /* 0x0000000000017941 */ /* 0x000fea0003800200 */
.L_x_26918:
[----:B------:R-:W-:Y:S04]  /*37c0*/  BSSY.RECONVERGENT B1, `(.L_x_26920) ;  /* 0x0000005000017945 */ /* 0x000fe80003800200 */
[----:B------:R-:W-:Y:S05]  /*37d0*/  @!P1 BRA `(.L_x_26921) ;  /* 0x00000000000c9947 */ /* 0x000fea0003800000 */
[----:B------:R-:W2:Y:S02]  /*37e0*/  LDC.64 R52, c[0x0][0x390] ;  /* 0x0000e400ff347b82 */ /* 0x000ea40000000a00 */
[----:B--2---:R-:W-:-:S06]  /*37f0*/  IMAD.WIDE.U32 R52, R65, 0x10, R52 ;  /* 0x0000001041347825 */ /* 0x004fcc00078e0034 */
[----:B------:R-:W5:Y:S02]  /*3800*/  LDG.E.128 R52, desc[UR8][R52.64] ;  /* 0x0000000834347981 */ /* 0x000f64000c1e1d00 */
.L_x_26921:
[----:B------:R-:W-:Y:S05]  /*3810*/  BSYNC.RECONVERGENT B1 ;  /* 0x0000000000017941 */ /* 0x000fea0003800200 */
.L_x_26920:
[----:B------:R-:W-:Y:S01]  /*3820*/  BSSY.RECONVERGENT B1, `(.L_x_26922) ;  /* 0x00002b7000017945 */ /* 0x000fe20003800200 */
[----:B------:R-:W-:-:S03]  /*3830*/  VIADD R67, R77, 0x20 ;  /* 0x000000204d437836 */ /* 0x000fc60000000000 */
[----:B------:R-:W-:Y:S05]  /*3840*/  @!P0 BRA `(.L_x_26923) ;  /* 0x00000014008c8947 */ /* 0x000fea0003800000 */
[----:B-1----:R-:W1:Y:S02]  /*3850*/  LDC.64 R62, c[0x0][0x3a0] ;  /* 0x0000e800ff3e7b82 */ /* 0x002e640000000a00 */
[----:B-1----:R-:W-:-:S06]  /*3860*/  IMAD.WIDE.U32 R62, R67, 0x10, R62 ;  /* 0x00000010433e7825 */ /* 0x002fcc00078e003e */
[----:B0-----:R-:W5:Y:S01]  /*3870*/  LDG.E.128 R60, desc[UR8][R62.64] ;  /* 0x000000083e3c7981 */ /* 0x001f62000c1e1d00 */
        /* <DEDUP_REMOVED lines=21> */
.L_x_26928:
        /* <DEDUP_REMOVED lines=13> */
.L_x_26930:
[----:B------:R-:W-:Y:S05]  /*3aa0*/  BSYNC.RECONVERGENT B4 ;  /* 0x0000000000047941 */ /* 0x000fea0003800200 */
.L_x_26929:
        /* <DEDUP_REMOVED lines=43> */
.L_x_26927:
[----:B------:R-:W-:Y:S05]  /*3d60*/  BSYNC.RECONVERGENT B3 ;  /* 0x0000000000037941 */ /* 0x000fea0003800200 */
.L_x_26926:
        /* <DEDUP_REMOVED lines=9> */
.L_x_26925:
[----:B------:R-:W-:Y:S05]  /*3e00*/  BSYNC.RECONVERGENT B2 ;  /* 0x0000000000027941 */ /* 0x000fea0003800200 */
.L_x_26924:
        /* <DEDUP_REMOVED lines=20> */
.L_x_26935:
        /* <DEDUP_REMOVED lines=13> */
.L_x_26937:
[----:B------:R-:W-:Y:S05]  /*4020*/  BSYNC.RECONVERGENT B4 ;  /* 0x0000000000047941 */ /* 0x000fea0003800200 */
.L_x_26936:
        /* <DEDUP_REMOVED lines=43> */
.L_x_26934:
[----:B------:R-:W-:Y:S05]  /*42e0*/  BSYNC.RECONVERGENT B3 ;  /* 0x0000000000037941 */ /* 0x000fea0003800200 */
.L_x_26933:
        /* <DEDUP_REMOVED lines=9> */
.L_x_26932:
[----:B------:R-:W-:Y:S05]  /*4380*/  BSYNC.RECONVERGENT B2 ;  /* 0x0000000000027941 */ /* 0x000fea0003800200 */
.L_x_26931:
        /* <DEDUP_REMOVED lines=20> */
.L_x_26942:
        /* <DEDUP_REMOVED lines=13> */
.L_x_26944:
[----:B------:R-:W-:Y:S05]  /*45a0*/  BSYNC.RECONVERGENT B4 ;  /* 0x0000000000047941 */ /* 0x000fea0003800200 */
.L_x_26943:
        /* <DEDUP_REMOVED lines=43> */
.L_x_26941:
[----:B------:R-:W-:Y:S05]  /*4860*/  BSYNC.RECONVERGENT B3 ;  /* 0x0000000000037941 */ /* 0x000fea0003800200 */
.L_x_26940:
        /* <DEDUP_REMOVED lines=9> */
.L_x_26939:
[----:B------:R-:W-:Y:S05]  /*4900*/  BSYNC.RECONVERGENT B2 ;  /* 0x0000000000027941 */ /* 0x000fea0003800200 */
.L_x_26938:
        /* <DEDUP_REMOVED lines=19> */
.L_x_26948:
        /* <DEDUP_REMOVED lines=13> */
.L_x_26950:
[----:B------:R-:W-:Y:S05]  /*4b10*/  BSYNC.RECONVERGENT B3 ;  /* 0x0000000000037941 */ /* 0x000fea0003800200 */
.L_x_26949:
        /* <DEDUP_REMOVED lines=43> */
.L_x_26947:
[----:B------:R-:W-:Y:S05]  /*4dd0*/  BSYNC.RECONVERGENT B2 ;  /* 0x0000000000027941 */ /* 0x000fea0003800200 */
.L_x_26946:
        /* <DEDUP_REMOVED lines=10> */
.L_x_26923:
[----:B------:R-:W-:Y:S01]  /*4e80*/  BSSY.RECONVERGENT B2, `(.L_x_26951) ;  /* 0x0000056000027945 */ /* 0x000fe20003800200 */
[----:B------:R-:W-:Y:S01]  /*4e90*/  IMAD.MOV.U32 R62, RZ, RZ, R69 ;  /* 0x000000ffff3e7224 */ /* 0x000fe200078e0045 */
[----:B------:R-:W-:Y:S01]  /*4ea0*/  MOV R68, R64 ;  /* 0x0000004000447202 */ /* 0x000fe20000000f00 */
[----:B01----:R-:W-:Y:S01]  /*4eb0*/  IMAD.MOV.U32 R60, RZ, RZ, RZ ;  /* 0x000000ffff3c7224 */ /* 0x003fe200078e00ff */
        /* <DEDUP_REMOVED lines=17> */
.L_x_26955:
        /* <DEDUP_REMOVED lines=13> */
.L_x_26957:
[----:B------:R-:W-:Y:S05]  /*50a0*/  BSYNC.RECONVERGENT B4 ;  /* 0x0000000000047941 */ /* 0x000fea0003800200 */
.L_x_26956:
        /* <DEDUP_REMOVED lines=42> */
.L_x_26954:
[----:B------:R-:W-:Y:S05]  /*5350*/  BSYNC.RECONVERGENT B3 ;  /* 0x0000000000037941 */ /* 0x000fea0003800200 */
.L_x_26953:
        /* <DEDUP_REMOVED lines=8> */
.L_x_26952:
[----:B------:R-:W-:Y:S05]  /*53e0*/  BSYNC.RECONVERGENT B2 ;  /* 0x0000000000027941 */ /* 0x000fea0003800200 */
.L_x_26951:
        /* <DEDUP_REMOVED lines=17> */
.L_x_26962:
        /* <DEDUP_REMOVED lines=13> */
.L_x_26964:
[----:B------:R-:W-:Y:S05]  /*55d0*/  BSYNC.RECONVERGENT B4 ;  /* 0x0000000000047941 */ /* 0x000fea0003800200 */
.L_x_26963:
        /* <DEDUP_REMOVED lines=43> */
.L_x_26961:
[----:B------:R-:W-:Y:S05]  /*5890*/  BSYNC.RECONVERGENT B3 ;  /* 0x0000000000037941 */ /* 0x000fea0003800200 */
.L_x_26960:
        /* <DEDUP_REMOVED lines=8> */
.L_x_26959:
[----:B------:R-:W-:Y:S05]  /*5920*/  BSYNC.RECONVERGENT B2 ;  /* 0x0000000000027941 */ /* 0x000fea0003800200 */
.L_x_26958:
        /* <DEDUP_REMOVED lines=17> */
.L_x_26969:
        /* <DEDUP_REMOVED lines=13> */
.L_x_26971:
[----:B------:R-:W-:Y:S05]  /*5b10*/  BSYNC.RECONVERGENT B4 ;  /* 0x0000000000047941 */ /* 0x000fea0003800200 */
.L_x_26970:
        /* <DEDUP_REMOVED lines=43> */
.L_x_26968:
[----:B------:R-:W-:Y:S05]  /*5dd0*/  BSYNC.RECONVERGENT B3 ;  /* 0x0000000000037941 */ /* 0x000fea0003800200 */
.L_x_26967:
        /* <DEDUP_REMOVED lines=8> */
.L_x_26966:
[----:B------:R-:W-:Y:S05]  /*5e60*/  BSYNC.RECONVERGENT B2 ;  /* 0x0000000000027941 */ /* 0x000fea0003800200 */
.L_x_26965:
        /* <DEDUP_REMOVED lines=16> */
.L_x_26974:
        /* <DEDUP_REMOVED lines=13> */
.L_x_26976:
[----:B------:R-:W-:Y:S05]  /*6040*/  BSYNC.RECONVERGENT B3 ;  /* 0x0000000000037941 */ /* 0x000fea0003800200 */
.L_x_26975:
        /* <DEDUP_REMOVED lines=43> */
.L_x_26973:
[----:B------:R-:W-:Y:S05]  /*6300*/  BSYNC.RECONVERGENT B2 ;  /* 0x0000000000027941 */ /* 0x000fea0003800200 */
.L_x_26972:
        /* <DEDUP_REMOVED lines=8> */
.L_x_26945:
[----:B------:R-:W-:Y:S05]  /*6390*/  BSYNC.RECONVERGENT B1 ;  /* 0x0000000000017941 */ /* 0x000fea0003800200 */
.L_x_26922:
[----:B------:R-:W-:Y:S01]  /*63a0*/  IMAD.WIDE.U32 R66, R67, 0x10, R90 ;  /* 0x0000001043427825 */ /* 0x000fe200078e005a */
[----:B------:R-:W-:Y:S04]  /*63b0*/  BSSY.RECONVERGENT B1, `(.L_x_26977) ;  /* 0x000000e000017945 */ /* 0x000fe80003800200 */
[----:B-----5:R0:W-:Y:S01]  /*63c0*/  STG.E.128 desc[UR8][R66.64], R60 ;  /* 0x0000003c42007986 */ /* 0x0201e2000c101d08 */
[----:B------:R-:W-:Y:S05]  /*63d0*/  @!P1 BRA `(.L_x_26978) ;  /* 0x00000000002c9947 */ /* 0x000fea0003800000 */
[----:B0-----:R-:W0:Y:S01]  /*63e0*/  LDC.64 R66, c[0x0][0x3b0] ;  /* 0x0000ec00ff427b82 */ /* 0x001e220000000a00 */
        /* <DEDUP_REMOVED lines=10> */
.L_x_26978:
[----:B------:R-:W-:Y:S05]  /*6490*/  BSYNC.RECONVERGENT B1 ;  /* 0x0000000000017941 */ /* 0x000fea0003800200 */
.L_x_26977:
[----:B------:R-:W-:Y:S04]  /*64a0*/  BSSY.RECONVERGENT B1, `(.L_x_26979) ;  /* 0x0000006000017945 */ /* 0x000fe80003800200 */
[----:B------:R-:W-:Y:S05]  /*64b0*/  @!P1 BRA `(.L_x_26980) ;  /* 0x0000000000109947 */ /* 0x000fea0003800000 */
[----:B------:R-:W2:Y:S01]  /*64c0*/  LDC.64 R52, c[0x0][0x390] ;  /* 0x0000e400ff347b82 */ /* 0x000ea20000000a00 */
[----:B------:R-:W-:-:S04]  /*64d0*/  VIADD R55, R76, 0x40 ;  /* 0x000000404c377836 */ /* 0x000fc80000000000 */
[----:B--2---:R-:W-:-:S06]  /*64e0*/  IMAD.WIDE.U32 R52, R55, 0x10, R52 ;  /* 0x0000001037347825 */ /* 0x004fcc00078e0034 */
[----:B------:R-:W5:Y:S02]  /*64f0*/  LDG.E.128 R52, desc[UR8][R52.64] ;  /* 0x0000000834347981 */ /* 0x000f64000c1e1d00 */
.L_x_26980:
[----:B------:R-:W-:Y:S05]  /*6500*/  BSYNC.RECONVERGENT B1 ;  /* 0x0000000000017941 */ /* 0x000fea0003800200 */
.L_x_26979:
[----:B------:R-:W-:Y:S04]  /*6510*/  BSSY.RECONVERGENT B1, `(.L_x_26981) ;  /* 0x00002b6000017945 */ /* 0x000fe80003800200 */
[----:B------:R-:W-:Y:S05]  /*6520*/  @!P0 BRA `(.L_x_26982) ;  /* 0x00000014008c8947 */ /* 0x000fea0003800000 */
[----:B0-----:R-:W0:Y:S01]  /*6530*/  LDC.64 R66, c[0x0][0x3a0] ;  /* 0x0000e800ff427b82 */ /* 0x001e220000000a00 */
[----:B-1----:R-:W-:-:S05]  /*6540*/  IADD3 R65, PT, PT, R77, 0x40, RZ ;  /* 0x000000404d417810 */ /* 0x002fca0007ffe0ff */
        /* <DEDUP_REMOVED lines=23> */
.L_x_26987:
        /* <DEDUP_REMOVED lines=13> */
.L_x_26989:
[----:B------:R-:W-:Y:S05]  /*6790*/  BSYNC.RECONVERGENT B4 ;  /* 0x0000000000047941 */ /* 0x000fea0003800200 */
.L_x_26988:
        /* <DEDUP_REMOVED lines=43> */
.L_x_26986:
[----:B------:R-:W-:Y:S05]  /*6a50*/  BSYNC.RECONVERGENT B3 ;  /* 0x0000000000037941 */ /* 0x000fea0003800200 */
.L_x_26985:
        /* <DEDUP_REMOVED lines=9> */
.L_x_26984:
[----:B------:R-:W-:Y:S05]  /*6af0*/  BSYNC.RECONVERGENT B2 ;  /* 0x0000000000027941 */ /* 0x000fea0003800200 */
.L_x_26983:
        /* <DEDUP_REMOVED lines=20> */
.L_x_26994:
        /* <DEDUP_REMOVED lines=13> */
.L_x_26996:
[----:B------:R-:W-:Y:S05]  /*6d10*/  BSYNC.RECONVERGENT B4 ;  /* 0x0000000000047941 */ /* 0x000fea0003800200 */
.L_x_26995:
        /* <DEDUP_REMOVED lines=43> */
.L_x_26993:
[----:B------:R-:W-:Y:S05]  /*6fd0*/  BSYNC.RECONVERGENT B3 ;  /* 0x0000000000037941 */ /* 0x000fea0003800200 */
.L_x_26992:
        /* <DEDUP_REMOVED lines=9> */
.L_x_26991:
[----:B------:R-:W-:Y:S05]  /*7070*/  BSYNC.RECONVERGENT B2 ;  /* 0x0000000000027941 */ /* 0x000fea0003800200 */
.L_x_26990:
        /* <DEDUP_REMOVED lines=20> */
.L_x_27001:
        /* <DEDUP_REMOVED lines=13> */
.L_x_27003:
[----:B------:R-:W-:Y:S05]  /*7290*/  BSYNC.RECONVERGENT B4 ;  /* 0x0000000000047941 */ /* 0x000fea0003800200 */
.L_x_27002:
        /* <DEDUP_REMOVED lines=43> */
.L_x_27000:
[----:B------:R-:W-:Y:S05]  /*7550*/  BSYNC.RECONVERGENT B3 ;  /* 0x0000000000037941 */ /* 0x000fea0003800200 */
.L_x_26999:
        /* <DEDUP_REMOVED lines=9> */
.L_x_26998:
[----:B------:R-:W-:Y:S05]  /*75f0*/  BSYNC.RECONVERGENT B2 ;  /* 0x0000000000027941 */ /* 0x000fea0003800200 */
.L_x_26997:
        /* <DEDUP_REMOVED lines=19> */
.L_x_27007:
        /* <DEDUP_REMOVED lines=13> */
.L_x_27009:
[----:B------:R-:W-:Y:S05]  /*7800*/  BSYNC.RECONVERGENT B3 ;  /* 0x0000000000037941 */ /* 0x000fea0003800200 */
.L_x_27008:
        /* <DEDUP_REMOVED lines=42> */
.L_x_27006:
[----:B------:R-:W-:Y:S05]  /*7ab0*/  BSYNC.RECONVERGENT B2 ;  /* 0x0000000000027941 */ /* 0x000fea0003800200 */
.L_x_27005:
        /* <DEDUP_REMOVED lines=10> */
.L_x_26982:
[----:B------:R-:W-:Y:S01]  /*7b60*/  BSSY.RECONVERGENT B2, `(.L_x_27010) ;  /* 0x0000056000027945 */ /* 0x000fe20003800200 */
[----:B-1----:R-:W-:Y:S01]  /*7b70*/  HFMA2 R64, -RZ, RZ, 0, 0 ;  /* 0x00000000ff407431 */ /* 0x002fe200000001ff */
        /* <DEDUP_REMOVED lines=19> */
.L_x_27014:
        /* <DEDUP_REMOVED lines=13> */
.L_x_27016:
[----:B------:R-:W-:Y:S05]  /*7d80*/  BSYNC.RECONVERGENT B4 ;  /* 0x0000000000047941 */ /* 0x000fea0003800200 */
.L_x_27015:
        /* <DEDUP_REMOVED lines=42> */
.L_x_27013:
[----:B------:R-:W-:Y:S05]  /*8030*/  BSYNC.RECONVERGENT B3 ;  /* 0x0000000000037941 */ /* 0x000fea0003800200 */
.L_x_27012:
        /* <DEDUP_REMOVED lines=8> */
.L_x_27011:
[----:B------:R-:W-:Y:S05]  /*80c0*/  BSYNC.RECONVERGENT B2 ;  /* 0x0000000000027941 */ /* 0x000fea0003800200 */
.L_x_27010:
        /* <DEDUP_REMOVED lines=17> */
.L_x_27021:
        /* <DEDUP_REMOVED lines=13> */
.L_x_27023:
[----:B------:R-:W-:Y:S05]  /*82b0*/  BSYNC.RECONVERGENT B4 ;  /* 0x0000000000047941 */ /* 0x000fea0003800200 */
.L_x_27022:
        /* <DEDUP_REMOVED lines=43> */
.L_x_27020:
[----:B------:R-:W-:Y:S05]  /*8570*/  BSYNC.RECONVERGENT B3 ;  /* 0x0000000000037941 */ /* 0x000fea0003800200 */
.L_x_27019:
        /* <DEDUP_REMOVED lines=8> */
.L_x_27018:
[----:B------:R-:W-:Y:S05]  /*8600*/  BSYNC.RECONVERGENT B2 ;  /* 0x0000000000027941 */ /* 0x000fea0003800200 */
.L_x_27017:
        /* <DEDUP_REMOVED lines=17> */
.L_x_27028:
        /* <DEDUP_REMOVED lines=13> */
.L_x_27030:
[----:B------:R-:W-:Y:S05]  /*87f0*/  BSYNC.RECONVERGENT B4 ;  /* 0x0000000000047941 */ /* 0x000fea0003800200 */
.L_x_27029:
        /* <DEDUP_REMOVED lines=43> */
.L_x_27027:
[----:B------:R-:W-:Y:S05]  /*8ab0*/  BSYNC.RECONVERGENT B3 ;  /* 0x0000000000037941 */ /* 0x000fea0003800200 */
.L_x_27026:
        /* <DEDUP_REMOVED lines=8> */
.L_x_27025:
[----:B------:R-:W-:Y:S05]  /*8b40*/  BSYNC.RECONVERGENT B2 ;  /* 0x0000000000027941 */ /* 0x000fea0003800200 */
.L_x_27024:
        /* <DEDUP_REMOVED lines=16> */
.L_x_27033:
        /* <DEDUP_REMOVED lines=13> */
.L_x_27035:
[----:B------:R-:W-:Y:S05]  /*8d20*/  BSYNC.RECONVERGENT B3 ;  /* 0x0000000000037941 */ /* 0x000fea0003800200 */
.L_x_27034:
        /* <DEDUP_REMOVED lines=43> */
.L_x_27032:
[----:B------:R-:W-:Y:S05]  /*8fe0*/  BSYNC.RECONVERGENT B2 ;  /* 0x0000000000027941 */ /* 0x000fea0003800200 */
.L_x_27031:
        /* <DEDUP_REMOVED lines=8> */
.L_x_27004:
[----:B------:R-:W-:Y:S05]  /*9070*/  BSYNC.RECONVERGENT B1 ;  /* 0x0000000000017941 */ /* 0x000fea0003800200 */
.L_x_26981:
        /* <DEDUP_REMOVED lines=17> */
.L_x_27037:
[----:B------:R-:W-:Y:S05]  /*9190*/  BSYNC.RECONVERGENT B1 ;  /* 0x0000000000017941 */ /* 0x000fea0003800200 */
.L_x_27036:
[----:B------:R-:W-:Y:S04]  /*91a0*/  BSSY.RECONVERGENT B1, `(.L_x_27038) ;  /* 0x0000006000017945 */ /* 0x000fe80003800200 */
[----:B------:R-:W-:Y:S05]  /*91b0*/  @!P1 BRA `(.L_x_27039) ;  /* 0x0000000000109947 */ /* 0x000fea0003800000 */
[----:B------:R-:W2:Y:S01]  /*91c0*/  LDC.64 R52, c[0x0][0x390] ;  /* 0x0000e400ff347b82 */ /* 0x000ea20000000a00 */
[----:B------:R-:W-:-:S04]  /*91d0*/  VIADD R55, R76, 0x60 ;  /* 0x000000604c377836 */ /* 0x000fc80000000000 */
[----:B--2---:R-:W-:-:S06]  /*91e0*/  IMAD.WIDE.U32 R52, R55, 0x10, R52 ;  /* 0x0000001037347825 */ /* 0x004fcc00078e0034 */
[----:B------:R-:W5:Y:S02]  /*91f0*/  LDG.E.128 R52, desc[UR8][R52.64] ;  /* 0x0000000834347981 */ /* 0x000f64000c1e1d00 */
.L_x_27039:
[----:B------:R-:W-:Y:S05]  /*9200*/  BSYNC.RECONVERGENT B1 ;  /* 0x0000000000017941 */ /* 0x000fea0003800200 */
.L_x_27038:
[----:B------:R-:W-:Y:S04]  /*9210*/  BSSY.RECONVERGENT B1, `(.L_x_27040) ;  /* 0x00002b7000017945 */ /* 0x000fe80003800200 */
[----:B------:R-:W-:Y:S05]  /*9220*/  @!P0 BRA `(.L_x_27041) ;  /* 0x0000001400908947 */ /* 0x000fea0003800000 */
[----:B------:R-:W2:Y:S01]  /*9230*/  LDC.64 R70, c[0x0][0x3a0] ;  /* 0x0000e800ff467b82 */ /* 0x000ea20000000a00 */
[----:B01----:R-:W-:-:S05]  /*9240*/  IADD3 R69, PT, PT, R77, 0x60, RZ ;  /* 0x000000604d457810 */ /* 0x003fca0007ffe0ff */
[----:B--2---:R-:W-:-:S06]  /*9250*/  IMAD.WIDE.U32 R70, R69, 0x10, R70 ;  /* 0x0000001045467825 */ /* 0x004fcc00078e0046 */
        /* <DEDUP_REMOVED lines=22> */
.L_x_27046:
        /* <DEDUP_REMOVED lines=13> */
.L_x_27048:
[----:B------:R-:W-:Y:S05]  /*9490*/  BSYNC.RECONVERGENT B4 ;  /* 0x0000000000047941 */ /* 0x000fea0003800200 */
.L_x_27047:
        /* <DEDUP_REMOVED lines=43> */
.L_x_27045:
[----:B------:R-:W-:Y:S05]  /*9750*/  BSYNC.RECONVERGENT B3 ;  /* 0x0000000000037941 */ /* 0x000fea0003800200 */
.L_x_27044:
        /* <DEDUP_REMOVED lines=9> */
.L_x_27043:
[----:B------:R-:W-:Y:S05]  /*97f0*/  BSYNC.RECONVERGENT B2 ;  /* 0x0000000000027941 */ /* 0x000fea0003800200 */
.L_x_27042:
        /* <DEDUP_REMOVED lines=20> */
.L_x_27053:
        /* <DEDUP_REMOVED lines=13> */
.L_x_27055:
[----:B------:R-:W-:Y:S05]  /*9a10*/  BSYNC.RECONVERGENT B4 ;  /* 0x0000000000047941 */ /* 0x000fea0003800200 */
.L_x_27054:
        /* <DEDUP_REMOVED lines=43> */
.L_x_27052:
[----:B------:R-:W-:Y:S05]  /*9cd0*/  BSYNC.RECONVERGENT B3 ;  /* 0x0000000000037941 */ /* 0x000fea0003800200 */
.L_x_27051:
        /* <DEDUP_REMOVED lines=9> */
.L_x_27050:
[----:B------:R-:W-:Y:S05]  /*9d70*/  BSYNC.RECONVERGENT B2 ;  /* 0x0000000000027941 */ /* 0x000fea0003800200 */
.L_x_27049:
        /* <DEDUP_REMOVED lines=20> */
.L_x_27060:
        /* <DEDUP_REMOVED lines=13> */
.L_x_27062:
[----:B------:R-:W-:Y:S05]  /*9f90*/  BSYNC.RECONVERGENT B4 ;  /* 0x0000000000047941 */ /* 0x000fea0003800200 */
.L_x_27061:
        /* <DEDUP_REMOVED lines=43> */
.L_x_27059:
[----:B------:R-:W-:Y:S05]  /*a250*/  BSYNC.RECONVERGENT B3 ;  /* 0x0000000000037941 */ /* 0x000fea0003800200 */
.L_x_27058:
        /* <DEDUP_REMOVED lines=9> */
.L_x_27057:
[----:B------:R-:W-:Y:S05]  /*a2f0*/  BSYNC.RECONVERGENT B2 ;  /* 0x0000000000027941 */ /* 0x000fea0003800200 */
.L_x_27056:
        /* <DEDUP_REMOVED lines=19> */
.L_x_27066:
        /* <DEDUP_REMOVED lines=13> */
.L_x_27068:
[----:B------:R-:W-:Y:S05]  /*a500*/  BSYNC.RECONVERGENT B3 ;  /* 0x0000000000037941 */ /* 0x000fea0003800200 */
.L_x_27067:
        /* <DEDUP_REMOVED lines=43> */
.L_x_27065:
[----:B------:R-:W-:Y:S05]  /*a7c0*/  BSYNC.RECONVERGENT B2 ;  /* 0x0000000000027941 */ /* 0x000fea0003800200 */
.L_x_27064:
        /* <DEDUP_REMOVED lines=10> */
.L_x_27041:
[----:B------:R-:W-:Y:S01]  /*a870*/  BSSY.RECONVERGENT B2, `(.L_x_27069) ;  /* 0x0000056000027945 */ /* 0x000fe20003800200 */
[----:B------:R-:W-:Y:S01]  /*a880*/  IMAD.MOV.U32 R70, RZ, RZ, R73 ;  /* 0x000000ffff467224 */ /* 0x000fe200078e0049 */
[----:B------:R-:W-:Y:S01]  /*a890*/  MOV R78, R72 ;  /* 0x00000048004e7202 */ /* 0x000fe20000000f00 */
        /* <DEDUP_REMOVED lines=18> */
.L_x_27073:
        /* <DEDUP_REMOVED lines=13> */
.L_x_27075:
[----:B------:R-:W-:Y:S05]  /*aa90*/  BSYNC.RECONVERGENT B4 ;  /* 0x0000000000047941 */ /* 0x000fea0003800200 */
.L_x_27074:
        /* <DEDUP_REMOVED lines=42> */
.L_x_27072:
[----:B------:R-:W-:Y:S05]  /*ad40*/  BSYNC.RECONVERGENT B3 ;  /* 0x0000000000037941 */ /* 0x000fea0003800200 */
.L_x_27071:
        /* <DEDUP_REMOVED lines=8> */
.L_x_27070:
[----:B------:R-:W-:Y:S05]  /*add0*/  BSYNC.RECONVERGENT B2 ;  /* 0x0000000000027941 */ /* 0x000fea0003800200 */
.L_x_27069:
        /* <DEDUP_REMOVED lines=17> */
.L_x_27080:
        /* <DEDUP_REMOVED lines=13> */
.L_x_27082:
[----:B------:R-:W-:Y:S05]  /*afc0*/  BSYNC.RECONVERGENT B4 ;  /* 0x0000000000047941 */ /* 0x000fea0003800200 */
.L_x_27081:
        /* <DEDUP_REMOVED lines=43> */
.L_x_27079:
[----:B------:R-:W-:Y:S05]  /*b280*/  BSYNC.RECONVERGENT B3 ;  /* 0x0000000000037941 */ /* 0x000fea0003800200 */
.L_x_27078:
        /* <DEDUP_REMOVED lines=8> */
.L_x_27077:
[----:B------:R-:W-:Y:S05]  /*b310*/  BSYNC.RECONVERGENT B2 ;  /* 0x0000000000027941 */ /* 0x000fea0003800200 */
.L_x_27076:
        /* <DEDUP_REMOVED lines=17> */
.L_x_27087:
        /* <DEDUP_REMOVED lines=13> */
.L_x_27089:
[----:B------:R-:W-:Y:S05]  /*b500*/  BSYNC.RECONVERGENT B4 ;  /* 0x0000000000047941 */ /* 0x000fea0003800200 */
.L_x_27088:
        /* <DEDUP_REMOVED lines=43> */
.L_x_27086:
[----:B------:R-:W-:Y:S05]  /*b7c0*/  BSYNC.RECONVERGENT B3 ;  /* 0x0000000000037941 */ /* 0x000fea0003800200 */
.L_x_27085:
        /* <DEDUP_REMOVED lines=8> */
.L_x_27084:
[----:B------:R-:W-:Y:S05]  /*b850*/  BSYNC.RECONVERGENT B2 ;  /* 0x0000000000027941 */ /* 0x000fea0003800200 */
.L_x_27083:
        /* <DEDUP_REMOVED lines=16> */
.L_x_27092:
        /* <DEDUP_REMOVED lines=13> */
.L_x_27094:
[----:B------:R-:W-:Y:S05]  /*ba30*/  BSYNC.RECONVERGENT B3 ;  /* 0x0000000000037941 */ /* 0x000fea0003800200 */
.L_x_27093:
        /* <DEDUP_REMOVED lines=43> */
.L_x_27091:
[----:B------:R-:W-:Y:S05]  /*bcf0*/  BSYNC.RECONVERGENT B2 ;  /* 0x0000000000027941 */ /* 0x000fea0003800200 */
.L_x_27090:
        /* <DEDUP_REMOVED lines=8> */
.L_x_27063:
[----:B------:R-:W-:Y:S05]  /*bd80*/  BSYNC.RECONVERGENT B1 ;  /* 0x0000000000017941 */ /* 0x000fea0003800200 */
.L_x_27040:
[----:B------:R-:W-:Y:S01]  /*bd90*/  IADD3 R73, PT, PT, R77, 0x60, RZ ;  /* 0x000000604d497810 */ /* 0x000fe20007ffe0ff */
[----:B------:R-:W-:Y:S04]  /*bda0*/  BSSY.RECONVERGENT B1, `(.L_x_27095) ;  /* 0x0000010000017945 */ /* 0x000fe80003800200 */
[----:B------:R-:W-:-:S05]  /*bdb0*/  IMAD.WIDE.U32 R72, R73, 0x10, R90 ;  /* 0x0000001049487825 */ /* 0x000fca00078e005a */
[----:B-----5:R0:W-:Y:S01]  /*bdc0*/  STG.E.128 desc[UR8][R72.64], R68 ;  /* 0x0000004448007986 */ /* 0x0201e2000c101d08 */
[----:B------:R-:W-:Y:S05]  /*bdd0*/  @!P1 BRA `(.L_x_27096) ;  /* 0x0000000000309947 */ /* 0x000fea0003800000 */
[----:B0-----:R-:W0:Y:S01]  /*bde0*/  LDC.64 R72, c[0x0][0x3b0] ;  /* 0x0000ec00ff487b82 */ /* 0x001e220000000a00 */
[----:B------:R-:W-:Y:S01]  /*bdf0*/  IMAD.U32 R75, R3, 0x10000, RZ ;  /* 0x00010000034b7824 */ /* 0x000fe200078e00ff */
[----:B------:R-:W-:Y:S02]  /*be00*/  LOP3.LUT R74, R2, 0xffff, RZ, 0xc0, !PT ;  /* 0x0000ffff024a7812 */ /* 0x000fe400078ec0ff */
[----:B------:R-:W-:Y:S02]  /*be10*/  LOP3.LUT R93, R80, 0xff, RZ, 0xc0, !PT ;  /* 0x000000ff505d7812 */ /* 0x000fe400078ec0ff */
[----:B------:R-:W-:-:S04]  /*be20*/  LOP3.LUT R75, R75, 0xff0000, RZ, 0xc0, !PT ;  /* 0x00ff00004b4b7812 */ /* 0x000fc800078ec0ff */
[----:B------:R-:W-:Y:S01]  /*be30*/  LEA R74, R74, R75, 0x18 ;  /* 0x0000004b4a4a7211 */ /* 0x000fe200078ec0ff */
[----:B------:R-:W-:-:S03]  /*be40*/  VIADD R75, R76, 0x60 ;  /* 0x000000604c4b7836 */ /* 0x000fc60000000000 */
[----:B------:R-:W-:Y:S02]  /*be50*/  LEA R74, R93, R74, 0x8 ;  /* 0x0000004a5d4a7211 */ /* 0x000fe400078e40ff */
[----:B------:R-:W-:-:S05]  /*be60*/  LOP3.LUT R93, R81, 0xff, RZ, 0xc0, !PT ;  /* 0x000000ff515d7812 */ /* 0x000fca00078ec0ff */
[----:B------:R-:W-:Y:S02]  /*be70*/  IMAD.IADD R93, R74, 0x1, R93 ;  /* 0x000000014a5d7824 */ /* 0x000fe400078e025d */
[----:B0-----:R-:W-:-:S05]  /*be80*/  IMAD.WIDE.U32 R72, R75, 0x4, R72 ;  /* 0x000000044b487825 */ /* 0x001fca00078e0048 */
[----:B------:R1:W-:Y:S02]  /*be90*/  STG.E desc[UR8][R72.64], R93 ;  /* 0x0000005d48007986 */ /* 0x0003e4000c101908 */
.L_x_27096:
[----:B------:R-:W-:Y:S05]  /*bea0*/  BSYNC.RECONVERGENT B1 ;  /* 0x0000000000017941 */ /* 0x000fea0003800200 */
.L_x_27095:
[----:B------:R-:W-:Y:S04]  /*beb0*/  BSSY.RECONVERGENT B1, `(.L_x_27097) ;  /* 0x0000006000017945 */ /* 0x000fe80003800200 */
[----:B------:R-:W-:Y:S05]  /*bec0*/  @!P1 BRA `(.L_x_27098) ;  /* 0x0000000000109947 */ /* 0x000fea0003800000 */
[----:B------:R-:W2:Y:S01]  /*bed0*/  LDC.64 R52, c[0x0][0x390] ;  /* 0x0000e400ff347b82 */ /* 0x000ea20000000a00 */
[----:B------:R-:W-:-:S05]  /*bee0*/  IADD3 R55, PT, PT, R76, 0x80, RZ ;  /* 0x000000804c377810 */ /* 0x000fca0007ffe0ff */
[----:B--2---:R-:W-:-:S06]  /*bef0*/  IMAD.WIDE.U32 R52, R55, 0x10, R52 ;  /* 0x0000001037347825 */ /* 0x004fcc00078e0034 */
[----:B------:R-:W5:Y:S02]  /*bf00*/  LDG.E.128 R52, desc[UR8][R52.64] ;  /* 0x0000000834347981 */ /* 0x000f64000c1e1d00 */
.L_x_27098:
[----:B------:R-:W-:Y:S05]  /*bf10*/  BSYNC.RECONVERGENT B1 ;  /* 0x0000000000017941 */ /* 0x000fea0003800200 */
.L_x_27097:
[----:B------:R-:W-:Y:S04]  /*bf20*/  BSSY.RECONVERGENT B1, `(.L_x_27099) ;  /* 0x00002b6000017945 */ /* 0x000fe80003800200 */
[----:B------:R-:W-:Y:S05]  /*bf30*/  @!P0 BRA `(.L_x_27100) ;  /* 0x00000014008c8947 */ /* 0x000fea0003800000 */
[----:B------:R-:W2:Y:S01]  /*bf40*/  LDC.64 R74, c[0x0][0x3a0] ;  /* 0x0000e800ff4a7b82 */ /* 0x000ea20000000a00 */
[----:B01----:R-:W-:-:S04]  /*bf50*/  VIADD R73, R77, 0x80 ;  /* 0x000000804d497836 */ /* 0x003fc80000000000 */
[----:B--2---:R-:W-:-:S06]  /*bf60*/  IMAD.WIDE.U32 R74, R73, 0x10, R74 ;  /* 0x00000010494a7825 */ /* 0x004fcc00078e004a */
        /* <DEDUP_REMOVED lines=22> */
.L_x_27105:
        /* <DEDUP_REMOVED lines=13> */
.L_x_27107:
[----:B------:R-:W-:Y:S05]  /*c1a0*/  BSYNC.RECONVERGENT B4 ;  /* 0x0000000000047941 */ /* 0x000fea0003800200 */
.L_x_27106:
        /* <DEDUP_REMOVED lines=43> */
.L_x_27104:
[----:B------:R-:W-:Y:S05]  /*c460*/  BSYNC.RECONVERGENT B3 ;  /* 0x0000000000037941 */ /* 0x000fea0003800200 */
.L_x_27103:
        /* <DEDUP_REMOVED lines=9> */
.L_x_27102:
[----:B------:R-:W-:Y:S05]  /*c500*/  BSYNC.RECONVERGENT B2 ;  /* 0x0000000000027941 */ /* 0x000fea0003800200 */
.L_x_27101:
        /* <DEDUP_REMOVED lines=20> */
.L_x_27112:
        /* <DEDUP_REMOVED lines=13> */
.L_x_27114:
[----:B------:R-:W-:Y:S05]  /*c720*/  BSYNC.RECONVERGENT B4 ;  /* 0x0000000000047941 */ /* 0x000fea0003800200 */
.L_x_27113:
        /* <DEDUP_REMOVED lines=43> */
.L_x_27111:
[----:B------:R-:W-:Y:S05]  /*c9e0*/  BSYNC.RECONVERGENT B3 ;  /* 0x0000000000037941 */ /* 0x000fea0003800200 */
.L_x_27110:
        /* <DEDUP_REMOVED lines=9> */
.L_x_27109:
[----:B------:R-:W-:Y:S05]  /*ca80*/  BSYNC.RECONVERGENT B2 ;  /* 0x0000000000027941 */ /* 0x000fea0003800200 */
.L_x_27108:
        /* <DEDUP_REMOVED lines=20> */
.L_x_27119:
        /* <DEDUP_REMOVED lines=13> */
.L_x_27121:
[----:B------:R-:W-:Y:S05]  /*cca0*/  BSYNC.RECONVERGENT B4 ;  /* 0x0000000000047941 */ /* 0x000fea0003800200 */
.L_x_27120:
        /* <DEDUP_REMOVED lines=43> */
.L_x_27118:
[----:B------:R-:W-:Y:S05]  /*cf60*/  BSYNC.RECONVERGENT B3 ;  /* 0x0000000000037941 */ /* 0x000fea0003800200 */
.L_x_27117:
        /* <DEDUP_REMOVED lines=9> */
.L_x_27116:
[----:B------:R-:W-:Y:S05]  /*d000*/  BSYNC.RECONVERGENT B2 ;  /* 0x0000000000027941 */ /* 0x000fea0003800200 */
.L_x_27115:
        /* <DEDUP_REMOVED lines=19> */
.L_x_27125:
        /* <DEDUP_REMOVED lines=13> */
.L_x_27127:
[----:B------:R-:W-:Y:S05]  /*d210*/  BSYNC.RECONVERGENT B3 ;  /* 0x0000000000037941 */ /* 0x000fea0003800200 */
.L_x_27126:
        /* <DEDUP_REMOVED lines=42> */
.L_x_27124:
[----:B------:R-:W-:Y:S05]  /*d4c0*/  BSYNC.RECONVERGENT B2 ;  /* 0x0000000000027941 */ /* 0x000fea0003800200 */
.L_x_27123:
        /* <DEDUP_REMOVED lines=10> */
.L_x_27100:
        /* <DEDUP_REMOVED lines=21> */
.L_x_27132:
        /* <DEDUP_REMOVED lines=13> */
.L_x_27134:
[----:B------:R-:W-:Y:S05]  /*d790*/  BSYNC.RECONVERGENT B4 ;  /* 0x0000000000047941 */ /* 0x000fea0003800200 */
.L_x_27133:
        /* <DEDUP_REMOVED lines=42> */
.L_x_27131:
[----:B------:R-:W-:Y:S05]  /*da40*/  BSYNC.RECONVERGENT B3 ;  /* 0x0000000000037941 */ /* 0x000fea0003800200 */
.L_x_27130:
        /* <DEDUP_REMOVED lines=8> */
.L_x_27129:
[----:B------:R-:W-:Y:S05]  /*dad0*/  BSYNC.RECONVERGENT B2 ;  /* 0x0000000000027941 */ /* 0x000fea0003800200 */
.L_x_27128:
        /* <DEDUP_REMOVED lines=17> */
.L_x_27139:
        /* <DEDUP_REMOVED lines=13> */
.L_x_27141:
[----:B------:R-:W-:Y:S05]  /*dcc0*/  BSYNC.RECONVERGENT B4 ;  /* 0x0000000000047941 */ /* 0x000fea0003800200 */
.L_x_27140:
        /* <DEDUP_REMOVED lines=43> */
.L_x_27138:
[----:B------:R-:W-:Y:S05]  /*df80*/  BSYNC.RECONVERGENT B3 ;  /* 0x0000000000037941 */ /* 0x000fea0003800200 */
.L_x_27137:
        /* <DEDUP_REMOVED lines=8> */
.L_x_27136:
[----:B------:R-:W-:Y:S05]  /*e010*/  BSYNC.RECONVERGENT B2 ;  /* 0x0000000000027941 */ /* 0x000fea0003800200 */
.L_x_27135:
        /* <DEDUP_REMOVED lines=17> */
.L_x_27146:
        /* <DEDUP_REMOVED lines=13> */
.L_x_27148:
[----:B------:R-:W-:Y:S05]  /*e200*/  BSYNC.RECONVERGENT B4 ;  /* 0x0000000000047941 */ /* 0x000fea0003800200 */
.L_x_27147:
        /* <DEDUP_REMOVED lines=43> */
.L_x_27145:
[----:B------:R-:W-:Y:S05]  /*e4c0*/  BSYNC.RECONVERGENT B3 ;  /* 0x0000000000037941 */ /* 0x000fea0003800200 */
.L_x_27144:
        /* <DEDUP_REMOVED lines=8> */
.L_x_27143:
[----:B------:R-:W-:Y:S05]  /*e550*/  BSYNC.RECONVERGENT B2 ;  /* 0x0000000000027941 */ /* 0x000fea0003800200 */
.L_x_27142:
        /* <DEDUP_REMOVED lines=16> */
.L_x_27151:
        /* <DEDUP_REMOVED lines=13> */
.L_x_27153:
[----:B------:R-:W-:Y:S05]  /*e730*/  BSYNC.RECONVERGENT B3 ;  /* 0x0000000000037941 */ /* 0x000fea0003800200 */
.L_x_27152:
        /* <DEDUP_REMOVED lines=43> */
.L_x_27150:
[----:B------:R-:W-:Y:S05]  /*e9f0*/  BSYNC.RECONVERGENT B2 ;  /* 0x0000000000027941 */ /* 0x000fea0003800200 */
.L_x_27149:
        /* <DEDUP_REMOVED lines=8> */
.L_x_27122:
[----:B------:R-:W-:Y:S05]  /*ea80*/  BSYNC.RECONVERGENT B1 ;  /* 0x0000000000017941 */ /* 0x000fea0003800200 */
.L_x_27099:
[----:B------:R-:W-:Y:S01]  /*ea90*/  IADD3 R79, PT, PT, R77, 0x80, RZ ;  /* 0x000000804d4f7810 */ /* 0x000fe20007ffe0ff */
[----:B------:R-:W-:Y:S01]  /*eaa0*/  BSSY.RECONVERGENT B1, `(.L_x_27154) ;  /* 0x0000011000017945 */ /* 0x000fe20003800200 */
[----:B------:R-:W-:-:S03]  /*eab0*/  VIADD R97, R76, 0xa0 ;  /* 0x000000a04c617836 */ /* 0x000fc60000000000 */
        /* <DEDUP_REMOVED lines=15> */
.L_x_27155:
[----:B------:R-:W-:Y:S05]  /*ebb0*/  BSYNC.RECONVERGENT B1 ;  /* 0x0000000000017941 */ /* 0x000fea0003800200 */
.L_x_27154:
[----:B------:R-:W-:Y:S04]  /*ebc0*/  BSSY.RECONVERGENT B1, `(.L_x_27156) ;  /* 0x0000005000017945 */ /* 0x000fe80003800200 */
[----:B------:R-:W-:Y:S05]  /*ebd0*/  @!P1 BRA `(.L_x_27157) ;  /* 0x00000000000c9947 */ /* 0x000fea0003800000 */
[----:B------:R-:W2:Y:S02]  /*ebe0*/  LDC.64 R52, c[0x0][0x390] ;  /* 0x0000e400ff347b82 */ /* 0x000ea40000000a00 */
[----:B--2---:R-:W-:-:S06]  /*ebf0*/  IMAD.WIDE.U32 R52, R97, 0x10, R52 ;  /* 0x0000001061347825 */ /* 0x004fcc00078e0034 */
[----:B------:R-:W5:Y:S02]  /*ec00*/  LDG.E.128 R52, desc[UR8][R52.64] ;  /* 0x0000000834347981 */ /* 0x000f64000c1e1d00 */
.L_x_27157:
[----:B------:R-:W-:Y:S05]  /*ec10*/  BSYNC.RECONVERGENT B1 ;  /* 0x0000000000017941 */ /* 0x000fea0003800200 */
.L_x_27156:
[----:B------:R-:W-:Y:S01]  /*ec20*/  BSSY.RECONVERGENT B1, `(.L_x_27158) ;  /* 0x00002b8000017945 */ /* 0x000fe20003800200 */
[----:B------:R-:W-:-:S03]  /*ec30*/  VIADD R99, R77, 0xa0 ;  /* 0x000000a04d637836 */ /* 0x000fc60000000000 */
[----:B------:R-:W-:Y:S05]  /*ec40*/  @!P0 BRA `(.L_x_27159) ;  /* 0x00000014008c8947 */ /* 0x000fea0003800000 */
[----:B01----:R-:W0:Y:S02]  /*ec50*/  LDC.64 R78, c[0x0][0x3a0] ;  /* 0x0000e800ff4e7b82 */ /* 0x003e240000000a00 */
        /* <DEDUP_REMOVED lines=23> */
.L_x_27164:
        /* <DEDUP_REMOVED lines=13> */
.L_x_27166:
[----:B------:R-:W-:Y:S05]  /*eea0*/  BSYNC.RECONVERGENT B4 ;  /* 0x0000000000047941 */ /* 0x000fea0003800200 */
.L_x_27165:
        /* <DEDUP_REMOVED lines=43> */
.L_x_27163:
[----:B------:R-:W-:Y:S05]  /*f160*/  BSYNC.RECONVERGENT B3 ;  /* 0x0000000000037941 */ /* 0x000fea0003800200 */
.L_x_27162:
        /* <DEDUP_REMOVED lines=9> */
.L_x_27161:
[----:B------:R-:W-:Y:S05]  /*f200*/  BSYNC.RECONVERGENT B2 ;  /* 0x0000000000027941 */ /* 0x000fea0003800200 */
.L_x_27160:
        /* <DEDUP_REMOVED lines=20> */
.L_x_27171:
        /* <DEDUP_REMOVED lines=13> */
.L_x_27173:
[----:B------:R-:W-:Y:S05]  /*f420*/  BSYNC.RECONVERGENT B4 ;  /* 0x0000000000047941 */ /* 0x000fea0003800200 */
.L_x_27172:
        /* <DEDUP_REMOVED lines=43> */
.L_x_27170:
[----:B------:R-:W-:Y:S05]  /*f6e0*/  BSYNC.RECONVERGENT B3 ;  /* 0x0000000000037941 */ /* 0x000fea0003800200 */
.L_x_27169:
        /* <DEDUP_REMOVED lines=9> */
.L_x_27168:
[----:B------:R-:W-:Y:S05]  /*f780*/  BSYNC.RECONVERGENT B2 ;  /* 0x0000000000027941 */ /* 0x000fea0003800200 */
.L_x_27167:
        /* <DEDUP_REMOVED lines=20> */
.L_x_27178:
        /* <DEDUP_REMOVED lines=13> */
.L_x_27180:
[----:B------:R-:W-:Y:S05]  /*f9a0*/  BSYNC.RECONVERGENT B4 ;  /* 0x0000000000047941 */ /* 0x000fea0003800200 */
.L_x_27179:
        /* <DEDUP_REMOVED lines=43> */
.L_x_27177:
[----:B------:R-:W-:Y:S05]  /*fc60*/  BSYNC.RECONVERGENT B3 ;  /* 0x0000000000037941 */ /* 0x000fea0003800200 */
.L_x_27176:
        /* <DEDUP_REMOVED lines=9> */
.L_x_27175:
[----:B------:R-:W-:Y:S05]  /*fd00*/  BSYNC.RECONVERGENT B2 ;  /* 0x0000000000027941 */ /* 0x000fea0003800200 */
.L_x_27174:
        /* <DEDUP_REMOVED lines=19> */
.L_x_27184:
        /* <DEDUP_REMOVED lines=13> */
.L_x_27186:
[----:B------:R-:W-:Y:S05]  /*ff10*/  BSYNC.RECONVERGENT B3 ;  /* 0x0000000000037941 */ /* 0x000fea0003800200 */
.L_x_27185:
        /* <DEDUP_REMOVED lines=43> */
.L_x_27183:
[----:B------:R-:W-:Y:S05]  /*101d0*/  BSYNC.RECONVERGENT B2 ;  /* 0x0000000000027941 */ /* 0x000fea0003800200 */
.L_x_27182:
        /* <DEDUP_REMOVED lines=10> */
.L_x_27159:
        /* <DEDUP_REMOVED lines=21> */
.L_x_27191:
        /* <DEDUP_REMOVED lines=13> */
.L_x_27193:
[----:B------:R-:W-:Y:S05]  /*104a0*/  BSYNC.RECONVERGENT B4 ;  /* 0x0000000000047941 */ /* 0x000fea0003800200 */
.L_x_27192:
        /* <DEDUP_REMOVED lines=43> */
.L_x_27190:
[----:B------:R-:W-:Y:S05]  /*10760*/  BSYNC.RECONVERGENT B3 ;  /* 0x0000000000037941 */ /* 0x000fea0003800200 */
.L_x_27189:
        /* <DEDUP_REMOVED lines=8> */
.L_x_27188:
[----:B------:R-:W-:Y:S05]  /*107f0*/  BSYNC.RECONVERGENT B2 ;  /* 0x0000000000027941 */ /* 0x000fea0003800200 */
.L_x_27187:
        /* <DEDUP_REMOVED lines=17> */
.L_x_27198:
        /* <DEDUP_REMOVED lines=13> */
.L_x_27200:
[----:B------:R-:W-:Y:S05]  /*109e0*/  BSYNC.RECONVERGENT B4 ;  /* 0x0000000000047941 */ /* 0x000fea0003800200 */
.L_x_27199:
        /* <DEDUP_REMOVED lines=43> */
.L_x_27197:
[----:B------:R-:W-:Y:S05]  /*10ca0*/  BSYNC.RECONVERGENT B3 ;  /* 0x0000000000037941 */ /* 0x000fea0003800200 */
.L_x_27196:
        /* <DEDUP_REMOVED lines=8> */
.L_x_27195:
[----:B------:R-:W-:Y:S05]  /*10d30*/  BSYNC.RECONVERGENT B2 ;  /* 0x0000000000027941 */ /* 0x000fea0003800200 */
.L_x_27194:
        /* <DEDUP_REMOVED lines=17> */
.L_x_27205:
        /* <DEDUP_REMOVED lines=13> */
.L_x_27207:
[----:B------:R-:W-:Y:S05]  /*10f20*/  BSYNC.RECONVERGENT B4 ;  /* 0x0000000000047941 */ /* 0x000fea0003800200 */
.L_x_27206:
        /* <DEDUP_REMOVED lines=43> */
.L_x_27204:
[----:B------:R-:W-:Y:S05]  /*111e0*/  BSYNC.RECONVERGENT B3 ;  /* 0x0000000000037941 */ /* 0x000fea0003800200 */
.L_x_27203:
        /* <DEDUP_REMOVED lines=8> */
.L_x_27202:
[----:B------:R-:W-:Y:S05]  /*11270*/  BSYNC.RECONVERGENT B2 ;  /* 0x0000000000027941 */ /* 0x000fea0003800200 */
.L_x_27201:
        /* <DEDUP_REMOVED lines=16> */
.L_x_27210:
        /* <DEDUP_REMOVED lines=13> */
.L_x_27212:
[----:B------:R-:W-:Y:S05]  /*11450*/  BSYNC.RECONVERGENT B3 ;  /* 0x0000000000037941 */ /* 0x000fea0003800200 */
.L_x_27211:
        /* <DEDUP_REMOVED lines=43> */
.L_x_27209:
[----:B------:R-:W-:Y:S05]  /*11710*/  BSYNC.RECONVERGENT B2 ;  /* 0x0000000000027941 */ /* 0x000fea0003800200 */
.L_x_27208:
        /* <DEDUP_REMOVED lines=8> */
.L_x_27181:
[----:B------:R-:W-:Y:S05]  /*117a0*/  BSYNC.RECONVERGENT B1 ;  /* 0x0000000000017941 */ /* 0x000fea0003800200 */
.L_x_27158:
[----:B------:R-:W-:Y:S01]  /*117b0*/  FADD.FTZ R0, RZ, R56 ;  /* 0x00000038ff007221 */ /* 0x000fe20000010000 */
[----:B------:R-:W0:Y:S01]  /*117c0*/  S2R R98, SR_TID.X ;  /* 0x0000000000627919 */ /* 0x000e220000002100 */
        /* <DEDUP_REMOVED lines=27> */
[----:B------:R-:W0:Y:S01]  /*11980*/  LDC.64 R90, c[0x0][0x3b0] ;  /* 0x0000ec00ff5a7b82 */ /* 0x000e220000000a00 */
[----:B------:R-:W-:Y:S02]  /*11990*/  SHF.L.U32 R100, R3, 0x10, RZ ;  /* 0x0000001003647819 */ /* 0x000fe400000006ff */
[----:B------:R-:W-:Y:S02]  /*119a0*/  LOP3.LUT R99, R2, 0xffff, RZ, 0xc0, !PT ;  /* 0x0000ffff02637812 */ /* 0x000fe400078ec0ff */
[----:B------:R-:W-:Y:S02]  /*119b0*/  LOP3.LUT R100, R100, 0xff0000, RZ, 0xc0, !PT ;  /* 0x00ff000064647812 */ /* 0x000fe400078ec0ff */
[----:B------:R-:W-:-:S03]  /*119c0*/  LOP3.LUT R102, R80, 0xff, RZ, 0xc0, !PT ;  /* 0x000000ff50667812 */ /* 0x000fc600078ec0ff */
[----:B------:R-:W-:Y:S01]  /*119d0*/  IMAD R99, R99, 0x1000000, R100 ;  /* 0x0100000063637824 */ /* 0x000fe200078e0264 */
[----:B------:R-:W-:-:S04]  /*119e0*/  LOP3.LUT R100, R81, 0xff, RZ, 0xc0, !PT ;  /* 0x000000ff51647812 */ /* 0x000fc800078ec0ff */
[----:B------:R-:W-:-:S05]  /*119f0*/  LEA R99, R102, R99, 0x8 ;  /* 0x0000006366637211 */ /* 0x000fca00078e40ff */
[----:B------:R-:W-:Y:S02]  /*11a00*/  IMAD.IADD R99, R99, 0x1, R100 ;  /* 0x0000000163637824 */ /* 0x000fe400078e0264 */
[----:B0-----:R-:W-:-:S05]  /*11a10*/  IMAD.WIDE.U32 R90, R97, 0x4, R90 ;  /* 0x00000004615a7825 */ /* 0x001fca00078e005a */
[----:B------:R0:W-:Y:S02]  /*11a20*/  STG.E desc[UR8][R90.64], R99 ;  /* 0x000000635a007986 */ /* 0x0001e4000c101908 */
.L_x_27214:
[----:B------:R-:W-:Y:S05]  /*11a30*/  BSYNC.RECONVERGENT B1 ;  /* 0x0000000000017941 */ /* 0x000fea0003800200 */
.L_x_27213:
        /* <DEDUP_REMOVED lines=72> */
.L_x_27230:
        /* <DEDUP_REMOVED lines=12> */
[----:B-1----:R-:W-:-:S05]  /*11f80*/  @!P0 IMAD.WIDE R100, R87, 0x4, R100 ;  /* 0x0000000457648825 */ /* 0x002fca00078e0264 */
[----:B--2---:R0:W-:Y:S01]  /*11f90*/  @!P0 STG.E desc[UR8][R100.64], R0 ;  /* 0x0000000064008986 */ /* 0x0041e2000c101908 */
[----:B------:R-:W-:-:S13]  /*11fa0*/  ISETP.GE.AND P0, PT, R95, 0x1, PT ;  /* 0x000000015f00780c */ /* 0x000fda0003f06270 */
[----:B0-----:R-:W-:Y:S05]  /*11fb0*/  @!P0 BRA `(.L_x_27217) ;  /* 0x0000000400848947 */ /* 0x001fea0003800000 */
[----:B------:R-:W-:Y:S02]  /*11fc0*/  LOP3.LUT R89, R98, 0x1f, RZ, 0xc0, !PT ;  /* 0x0000001f62597812 */ /* 0x000fe400078ec0ff */
        /* <DEDUP_REMOVED lines=8> */
[----:B------:R-:W-:Y:S01]  /*12050*/  FADD.FTZ R103, -R90, R59 ;  /* 0x0000003b5a677221 */ /* 0x000fe20000010100 */
[C---:B------:R-:W-:Y:S01]  /*12060*/  FMUL.FTZ R57, R0.reuse, R91 ;  /* 0x0000005b00397220 */ /* 0x040fe20000410000 */
[----:B------:R-:W-:Y:S01]  /*12070*/  FMUL.FTZ R58, R0, R97 ;  /* 0x00000061003a7220 */ /* 0x000fe20000410000 */
[----:B------:R-:W-:Y:S01]  /*12080*/  LEA.HI R56, R56, R95, RZ, 0x2 ;  /* 0x0000005f38387211 */ /* 0x000fe200078f10ff */
[----:B------:R-:W-:Y:S01]  /*12090*/  FADD.FTZ R105, -R90, R60 ;  /* 0x0000003c5a697221 */ /* 0x000fe20000010100 */
[----:B------:R-:W-:Y:S01]  /*120a0*/  FMUL.FTZ R59, R0, R101 ;  /* 0x00000065003b7220 */ /* 0x000fe20000410000 */
[----:B------:R-:W-:Y:S01]  /*120b0*/  FADD.FTZ R61, -R90, R61 ;  /* 0x0000003d5a3d7221 */ /* 0x000fe20000010100 */
[----:B------:R-:W-:Y:S01]  /*120c0*/  FMUL.FTZ R60, R0, R103 ;  /* 0x00000067003c7220 */ /* 0x000fe20000410000 */
[----:B------:R-:W-:Y:S01]  /*120d0*/  LEA.HI.SX32 R91, R56, R89, 0x1e ;  /* 0x00000059385b7211 */ /* 0x000fe200078ff2ff */
[----:B------:R-:W-:Y:S01]  /*120e0*/  FFMA.FTZ R56, R57, R4, R28 ;  /* 0x0000000439387223 */ /* 0x000fe2000001001c */
[----:B------:R-:W-:Y:S01]  /*120f0*/  FFMA.FTZ R57, R58, R5, R29 ;  /* 0x000000053a397223 */ /* 0x000fe2000001001d */
[----:B------:R-:W-:Y:S01]  /*12100*/  FFMA.FTZ R58, R59, R6, R30 ;  /* 0x000000063b3a7223 */ /* 0x000fe2000001001e */
[C---:B------:R-:W-:Y:S01]  /*12110*/  FADD.FTZ R65, -R90.reuse, R65 ;  /* 0x000000415a417221 */ /* 0x040fe20000010100 */
[----:B------:R-:W-:Y:S01]  /*12120*/  FADD.FTZ R67, -R90, R67 ;  /* 0x000000435a437221 */ /* 0x000fe20000010100 */
[----:B------:R-:W-:Y:S01]  /*12130*/  FMUL.FTZ R100, R0, R61 ;  /* 0x0000003d00647220 */ /* 0x000fe20000410000 */
[----:B------:R-:W-:Y:S01]  /*12140*/  FFMA.FTZ R59, R60, R7, R31 ;  /* 0x000000073c3b7223 */ /* 0x000fe2000001001f */
[----:B------:R-:W-:Y:S01]  /*12150*/  FADD.FTZ R115, -R90, R68 ;  /* 0x000000445a737221 */ /* 0x000fe20000010100 */
[----:B0-----:R-:W-:-:S04]  /*12160*/  IMAD.WIDE.U32 R60, R91, 0x10, R98 ;  /* 0x000000105b3c7825 */ /* 0x001fc800078e0062 */
[C---:B------:R-:W-:Y:S01]  /*12170*/  FADD.FTZ R109, -R90.reuse, R63 ;  /* 0x0000003f5a6d7221 */ /* 0x040fe20000010100 */
[C---:B------:R-:W-:Y:S01]  /*12180*/  FADD.FTZ R69, -R90.reuse, R69 ;  /* 0x000000455a457221 */ /* 0x040fe20000010100 */
[C---:B------:R-:W-:Y:S01]  /*12190*/  FADD.FTZ R107, -R90.reuse, R62 ;  /* 0x0000003e5a6b7221 */ /* 0x040fe20000010100 */
[C---:B------:R-:W-:Y:S01]  /*121a0*/  FADD.FTZ R111, -R90.reuse, R64 ;  /* 0x000000405a6f7221 */ /* 0x040fe20000010100 */
[----:B------:R-:W-:Y:S01]  /*121b0*/  FADD.FTZ R117, -R90, R70 ;  /* 0x000000465a757221 */ /* 0x000fe20000010100 */
[----:B------:R-:W-:Y:S01]  /*121c0*/  FMUL.FTZ R63, R0, R105 ;  /* 0x00000069003f7220 */ /* 0x000fe20000410000 */
[----:B------:R-:W-:Y:S01]  /*121d0*/  FADD.FTZ R71, -R90, R71 ;  /* 0x000000475a477221 */ /* 0x000fe20000010100 */
[C---:B------:R-:W-:Y:S01]  /*121e0*/  FMUL.FTZ R62, R0.reuse, R65 ;  /* 0x00000041003e7220 */ /* 0x040fe20000410000 */
[----:B------:R-:W-:Y:S01]  /*121f0*/  FMUL.FTZ R64, R0, R67 ;  /* 0x0000004300407220 */ /* 0x000fe20000410000 */
[C---:B------:R-:W-:Y:S01]  /*12200*/  FADD.FTZ R113, -R90.reuse, R66 ;  /* 0x000000425a717221 */ /* 0x040fe20000010100 */
[C---:B------:R-:W-:Y:S01]  /*12210*/  FADD.FTZ R119, -R90.reuse, R72 ;  /* 0x000000485a777221 */ /* 0x040fe20000010100 */
[C---:B------:R-:W-:Y:S01]  /*12220*/  FADD.FTZ R121, -R90.reuse, R73 ;  /* 0x000000495a797221 */ /* 0x040fe20000010100 */
[----:B------:R-:W-:Y:S01]  /*12230*/  FADD.FTZ R125, -R90, R75 ;  /* 0x0000004b5a7d7221 */ /* 0x000fe20000010100 */
[----:B------:R-:W-:Y:S01]  /*12240*/  FMUL.FTZ R65, R0, R115 ;  /* 0x0000007300417220 */ /* 0x000fe20000410000 */
[C---:B------:R-:W-:Y:S01]  /*12250*/  FADD.FTZ R123, -R90.reuse, R74 ;  /* 0x0000004a5a7b7221 */ /* 0x040fe20000010100 */
[C---:B------:R-:W-:Y:S01]  /*12260*/  FADD.FTZ R73, -R90.reuse, R76 ;  /* 0x0000004c5a497221 */ /* 0x040fe20000010100 */
[C---:B------:R-:W-:Y:S01]  /*12270*/  FADD.FTZ R77, -R90.reuse, R77 ;  /* 0x0000004d5a4d7221 */ /* 0x040fe20000010100 */
[----:B------:R-:W-:Y:S01]  /*12280*/  FADD.FTZ R75, -R90, R78 ;  /* 0x0000004e5a4b7221 */ /* 0x000fe20000010100 */
[----:B------:R-:W-:Y:S01]  /*12290*/  FMUL.FTZ R66, R0, R69 ;  /* 0x0000004500427220 */ /* 0x000fe20000410000 */
        /* <DEDUP_REMOVED lines=16> */
[C---:B------:R-:W-:Y:S01]  /*123a0*/  VIADD R77, R91.reuse, 0x20 ;  /* 0x000000205b4d7836 */ /* 0x040fe20000000000 */
[----:B------:R-:W-:Y:S01]  /*123b0*/  IADD3 R79, PT, PT, R91, 0x40, RZ ;  /* 0x000000405b4f7810 */ /* 0x000fe20007ffe0ff */
[----:B0-----:R-:W-:Y:S01]  /*123c0*/  FFMA.FTZ R56, R63, R8, R32 ;  /* 0x000000083f387223 */ /* 0x001fe20000010020 */
[----:B------:R-:W-:Y:S01]  /*123d0*/  FFMA.FTZ R63, R64, R15, R39 ;  /* 0x0000000f403f7223 */ /* 0x000fe20000010027 */
[----:B------:R-:W-:Y:S01]  /*123e0*/  FFMA.FTZ R64, R65, R16, R40 ;  /* 0x0000001041407223 */ /* 0x000fe20000010028 */
[----:B------:R-:W-:Y:S01]  /*123f0*/  FFMA.FTZ R65, R66, R17, R41 ;  /* 0x0000001142417223 */ /* 0x000fe20000010029 */
[----:B------:R-:W-:Y:S01]  /*12400*/  FFMA.FTZ R66, R67, R18, R42 ;  /* 0x0000001243427223 */ /* 0x000fe2000001002a */
[----:B------:R-:W-:Y:S01]  /*12410*/  FFMA.FTZ R67, R68, R19, R43 ;  /* 0x0000001344437223 */ /* 0x000fe2000001002b */
[----:B------:R-:W-:Y:S01]  /*12420*/  FFMA.FTZ R68, R69, R20, R44 ;  /* 0x0000001445447223 */ /* 0x000fe2000001002c */
[C---:B------:R-:W-:Y:S01]  /*12430*/  VIADD R97, R91.reuse, 0x60 ;  /* 0x000000605b617836 */ /* 0x040fe20000000000 */
[----:B------:R-:W-:Y:S01]  /*12440*/  IADD3 R105, PT, PT, R91, 0x80, RZ ;  /* 0x000000805b697810 */ /* 0x000fe20007ffe0ff */
[----:B------:R-:W-:Y:S01]  /*12450*/  FFMA.FTZ R69, R70, R21, R45 ;  /* 0x0000001546457223 */ /* 0x000fe2000001002d */
[----:B------:R-:W-:Y:S01]  /*12460*/  FFMA.FTZ R70, R71, R22, R46 ;  /* 0x0000001647467223 */ /* 0x000fe2000001002e */
[----:B------:R-:W-:-:S02]  /*12470*/  VIADD R107, R91, 0xa0 ;  /* 0x000000a05b6b7836 */ /* 0x000fc40000000000 */
        /* <DEDUP_REMOVED lines=14> */
[--C-:B------:R-:W-:Y:S01]  /*12560*/  IMAD.WIDE.U32 R96, R105, 0x10, R98.reuse ;  /* 0x0000001069607825 */ /* 0x100fe200078e0062 */
[----:B------:R0:W-:Y:S03]  /*12570*/  STG.E.128 desc[UR8][R76.64], R56 ;  /* 0x000000384c007986 */ /* 0x0001e6000c101d08 */
[----:B------:R-:W-:Y:S01]  /*12580*/  IMAD.WIDE.U32 R98, R107, 0x10, R98 ;  /* 0x000000106b627825 */ /* 0x000fe200078e0062 */
[----:B------:R0:W-:Y:S04]  /*12590*/  STG.E.128 desc[UR8][R78.64], R60 ;  /* 0x0000003c4e007986 */ /* 0x0001e8000c101d08 */
[----:B------:R0:W-:Y:S04]  /*125a0*/  STG.E.128 desc[UR8][R90.64], R64 ;  /* 0x000000405a007986 */ /* 0x0001e8000c101d08 */
[----:B------:R0:W-:Y:S04]  /*125b0*/  STG.E.128 desc[UR8][R96.64], R68 ;  /* 0x0000004460007986 */ /* 0x0001e8000c101d08 */
[----:B------:R0:W-:Y:S02]  /*125c0*/  STG.E.128 desc[UR8][R98.64], R72 ;  /* 0x0000004862007986 */ /* 0x0001e4000c101d08 */
.L_x_27217:
[----:B------:R-:W-:Y:S05]  /*125d0*/  BSYNC.RECONVERGENT B1 ;  /* 0x0000000000017941 */ /* 0x000fea0003800200 */
.L_x_27216:
[----:B0-----:R-:W0:Y:S02]  /*125e0*/  LDC.64 R56, c[0x0][0x380] ;  /* 0x0000e000ff387b82 */ /* 0x001e240000000a00 */
[----:B0-----:R-:W-:-:S04]  /*125f0*/  LEA R87, R56, R87, 0x2 ;  /* 0x0000005738577211 */ /* 0x001fc800078e10ff */
[----:B------:R-:W-:-:S13]  /*12600*/  ISETP.GE.AND P0, PT, R87, R57, PT ;  /* 0x000000395700720c */ /* 0x000fda0003f06270 */
[----:B------:R-:W-:Y:S05]  /*12610*/  @!P0 BRA `(.L_x_27218) ;  /* 0xfffffee000ec8947 */ /* 0x000fea000383ffff */
[----:B------:R-:W-:Y:S05]  /*12620*/  BSYNC B0 ;  /* 0x0000000000007941 */ /* 0x000fea0003800000 */
.L_x_26862:
[----:B------:R-:W-:Y:S05]  /*12630*/  EXIT ;  /* 0x000000000000794d */ /* 0x000fea0003800000 */
.L_x_27215:
[----:B------:R-:W-:Y:S01]  /*12640*/  HFMA2 R105, -RZ, RZ, 0, 5.9604644775390625e-08 ;  /* 0x00000001ff697431 */ /* 0x000fe200000001ff */
[----:B------:R-:W-:Y:S01]  /*12650*/  BSSY B1, `(.L_x_27219) ;  /* 0x0000007000017945 */ /* 0x000fe20003800000 */
[----:B------:R-:W-:Y:S01]  /*12660*/  IMAD.MOV.U32 R106, RZ, RZ, R0 ;  /* 0x000000ffff6a7224 */ /* 0x000fe200078e0000 */
[----:B------:R-:W-:Y:S01]  /*12670*/  MOV R103, 0xffffffff ;  /* 0xffffffff00677802 */ /* 0x000fe20000000f00 */
[----:B------:R-:W-:-:S07]  /*12680*/  IMAD.MOV.U32 R108, RZ, RZ, 0x1f ;  /* 0x0000001fff6c7424 */ /* 0x000fce00078e00ff */
[----:B0-----:R-:W-:Y:S05]  /*12690*/  WARPSYNC.COLLECTIVE R103, `(.L_x_27220) ;  /* 0x0000000067087348 */ /* 0x001fea0003c00000 */
[----:B------:R1:W2:Y:S02]  /*126a0*/  SHFL.BFLY P1, R104, R106, R105, R108 ;  /* 0x0c0000696a687389 */ /* 0x0002a4000002006c */
[----:B012---:R-:W-:Y:S05]  /*126b0*/  ENDCOLLECTIVE ;  /* 0x000000000000791b */ /* 0x007fea0003800000 */
.L_x_27220:
[----:B------:R-:W-:Y:S05]  /*126c0*/  BSYNC B1 ;  /* 0x0000000000017941 */ /* 0x000fea0003800000 */
.L_x_27219:
        /* <DEDUP_REMOVED lines=9> */
.L_x_27221:
[----:B------:R-:W-:Y:S01]  /*12760*/  HFMA2 R105, -RZ, RZ, 0, 2.384185791015625e-07 ;  /* 0x00000004ff697431 */ /* 0x000fe200000001ff */
[----:B------:R-:W-:-:S05]  /*12770*/  MOV R90, R104 ;  /* 0x00000068005a7202 */ /* 0x000fca0000000f00 */
[----:B------:R-:W-:-:S04]  /*12780*/  FADD.FTZ R99, R97, R90 ;  /* 0x0000005a61637221 */ /* 0x000fc80000010000 */
[----:B------:R-:W-:-:S07]  /*12790*/  IMAD.MOV.U32 R106, RZ, RZ, R99 ;  /* 0x000000ffff6a7224 */ /* 0x000fce00078e0063 */
[----:B------:R-:W-:Y:S05]  /*127a0*/  WARPSYNC.COLLECTIVE R103, `(.L_x_27222) ;  /* 0x0000000067087348 */ /* 0x000fea0003c00000 */
[----:B------:R0:W1:Y:S02]  /*127b0*/  SHFL.BFLY P1, R104, R106, R105, R108 ;  /* 0x0c0000696a687389 */ /* 0x000064000002006c */
[----:B01----:R-:W-:Y:S05]  /*127c0*/  ENDCOLLECTIVE ;  /* 0x000000000000791b */ /* 0x003fea0003800000 */
.L_x_27222:
[----:B------:R-:W-:Y:S02]  /*127d0*/  IMAD.MOV.U32 R105, RZ, RZ, 0x8 ;  /* 0x00000008ff697424 */ /* 0x000fe400078e00ff */
[----:B------:R-:W-:-:S04]  /*127e0*/  IMAD.MOV.U32 R90, RZ, RZ, R104 ;  /* 0x000000ffff5a7224 */ /* 0x000fc800078e0068 */
[----:B------:R-:W-:-:S05]  /*127f0*/  FADD.FTZ R100, R99, R90 ;  /* 0x0000005a63647221 */ /* 0x000fca0000010000 */
[----:B------:R-:W-:-:S07]  /*12800*/  MOV R106, R100 ;  /* 0x00000064006a7202 */ /* 0x000fce0000000f00 */
[----:B------:R-:W-:Y:S05]  /*12810*/  WARPSYNC.COLLECTIVE R103, `(.L_x_27223) ;  /* 0x0000000067087348 */ /* 0x000fea0003c00000 */
[----:B------:R0:W1:Y:S02]  /*12820*/  SHFL.BFLY P1, R104, R106, R105, R108 ;  /* 0x0c0000696a687389 */ /* 0x000064000002006c */
[----:B01----:R-:W-:Y:S05]  /*12830*/  ENDCOLLECTIVE ;  /* 0x000000000000791b */ /* 0x003fea0003800000 */
.L_x_27223:
        /* <DEDUP_REMOVED lines=8> */
.L_x_27224:
        /* <DEDUP_REMOVED lines=56> */
.L_x_27225:
[----:B------:R-:W-:Y:S01]  /*12c40*/  HFMA2 R105, -RZ, RZ, 0, 1.1920928955078125e-07 ;  /* 0x00000002ff697431 */ /* 0x000fe200000001ff */
[----:B------:R-:W-:-:S05]  /*12c50*/  MOV R97, R104 ;  /* 0x0000006800617202 */ /* 0x000fca0000000f00 */
[----:B------:R-:W-:-:S04]  /*12c60*/  FADD.FTZ R97, R0, R97 ;  /* 0x0000006100617221 */ /* 0x000fc80000010000 */
[----:B------:R-:W-:-:S07]  /*12c70*/  IMAD.MOV.U32 R106, RZ, RZ, R97 ;  /* 0x000000ffff6a7224 */ /* 0x000fce00078e0061 */
[----:B------:R-:W-:Y:S05]  /*12c80*/  WARPSYNC.COLLECTIVE R103, `(.L_x_27226) ;  /* 0x0000000067087348 */ /* 0x000fea0003c00000 */
[----:B------:R0:W1:Y:S02]  /*12c90*/  SHFL.BFLY P1, R104, R106, R105, R108 ;  /* 0x0c0000696a687389 */ /* 0x000064000002006c */
[----:B01----:R-:W-:Y:S05]  /*12ca0*/  ENDCOLLECTIVE ;  /* 0x000000000000791b */ /* 0x003fea0003800000 */
.L_x_27226:
[----:B------:R-:W-:Y:S02]  /*12cb0*/  IMAD.MOV.U32 R105, RZ, RZ, 0x4 ;  /* 0x00000004ff697424 */ /* 0x000fe400078e00ff */
[----:B------:R-:W-:-:S04]  /*12cc0*/  IMAD.MOV.U32 R100, RZ, RZ, R104 ;  /* 0x000000ffff647224 */ /* 0x000fc800078e0068 */
[----:B------:R-:W-:-:S05]  /*12cd0*/  FADD.FTZ R100, R97, R100 ;  /* 0x0000006461647221 */ /* 0x000fca0000010000 */
[----:B------:R-:W-:-:S07]  /*12ce0*/  MOV R106, R100 ;  /* 0x00000064006a7202 */ /* 0x000fce0000000f00 */
[----:B------:R-:W-:Y:S05]  /*12cf0*/  WARPSYNC.COLLECTIVE R103, `(.L_x_27227) ;  /* 0x0000000067087348 */ /* 0x000fea0003c00000 */
[----:B------:R0:W1:Y:S02]  /*12d00*/  SHFL.BFLY P1, R104, R106, R105, R108 ;  /* 0x0c0000696a687389 */ /* 0x000064000002006c */
[----:B01----:R-:W-:Y:S05]  /*12d10*/  ENDCOLLECTIVE ;  /* 0x000000000000791b */ /* 0x003fea0003800000 */
.L_x_27227:
[----:B------:R-:W-:Y:S01]  /*12d20*/  HFMA2 R105, -RZ, RZ, 0, 4.76837158203125e-07 ;  /* 0x00000008ff697431 */ /* 0x000fe200000001ff */
[----:B------:R-:W-:-:S05]  /*12d30*/  MOV R99, R104 ;  /* 0x0000006800637202 */ /* 0x000fca0000000f00 */
[----:B------:R-:W-:-:S04]  /*12d40*/  FADD.FTZ R99, R100, R99 ;  /* 0x0000006364637221 */ /* 0x000fc80000010000 */
[----:B------:R-:W-:-:S07]  /*12d50*/  IMAD.MOV.U32 R106, RZ, RZ, R99 ;  /* 0x000000ffff6a7224 */ /* 0x000fce00078e0063 */
[----:B------:R-:W-:Y:S05]  /*12d60*/  WARPSYNC.COLLECTIVE R103, `(.L_x_27228) ;  /* 0x0000000067087348 */ /* 0x000fea0003c00000 */
[----:B------:R0:W1:Y:S02]  /*12d70*/  SHFL.BFLY P1, R104, R106, R105, R108 ;  /* 0x0c0000696a687389 */ /* 0x000064000002006c */
[----:B01----:R-:W-:Y:S05]  /*12d80*/  ENDCOLLECTIVE ;  /* 0x000000000000791b */ /* 0x003fea0003800000 */
.L_x_27228:
[----:B------:R-:W-:Y:S02]  /*12d90*/  IMAD.MOV.U32 R105, RZ, RZ, 0x10 ;  /* 0x00000010ff697424 */ /* 0x000fe400078e00ff */
[----:B------:R-:W-:-:S04]  /*12da0*/  IMAD.MOV.U32 R102, RZ, RZ, R104 ;  /* 0x000000ffff667224 */ /* 0x000fc800078e0068 */
[----:B------:R-:W-:-:S05]  /*12db0*/  FADD.FTZ R102, R99, R102 ;  /* 0x0000006663667221 */ /* 0x000fca0000010000 */
[----:B------:R-:W-:-:S07]  /*12dc0*/  MOV R106, R102 ;  /* 0x00000066006a7202 */ /* 0x000fce0000000f00 */
[----:B------:R-:W-:Y:S05]  /*12dd0*/  WARPSYNC.COLLECTIVE R103, `(.L_x_27229) ;  /* 0x0000000067087348 */ /* 0x000fea0003c00000 */
[----:B------:R0:W1:Y:S02]  /*12de0*/  SHFL.BFLY P1, R104, R106, R105, R108 ;  /* 0x0c0000696a687389 */ /* 0x000064000002006c */
[----:B01----:R-:W-:Y:S05]  /*12df0*/  ENDCOLLECTIVE ;  /* 0x000000000000791b */ /* 0x003fea0003800000 */
.L_x_27229:
[----:B------:R-:W-:Y:S01]  /*12e00*/  MOV R101, R104 ;  /* 0x0000006800657202 */ /* 0x000fe20000000f00 */
[----:B------:R-:W-:Y:S06]  /*12e10*/  BRA `(.L_x_27230) ;  /* 0xfffffff000287947 */ /* 0x000fec000383ffff */
.L_x_27231:
        /* <DEDUP_REMOVED lines=14> */
.L_x_28857:


//--------------------- .text._ZN10layer_norm13ln_fwd_kernelINS_13Kernel_traitsIfffffjLj768ELj1ELj4ELj1ELj16ENS_18Kernel_traits_baseILj768EfffffjLj128EEEEELb1ELb1ELb0ELb0EEEvNS_9FwdParamsE --------------------------
	.section	.text._ZN10layer_norm13ln_fwd_kernelINS_13Kernel_traitsIfffffjLj768ELj1ELj4ELj1ELj16ENS_18Kernel_traits_baseILj768EfffffjLj128EEEEELb1ELb1ELb0ELb0EEEvNS_9FwdParamsE,"ax",@progbits
	.align	128
        .global         _ZN10layer_norm13ln_fwd_kernelINS_13Kernel_traitsIfffffjLj768ELj1ELj4ELj1ELj16ENS_18Kernel_traits_baseILj768EfffffjLj128EEEEELb1ELb1ELb0ELb0EEEvNS_9FwdParamsE
        .type           _ZN10layer_norm13ln_fwd_kernelINS_13Kernel_traitsIfffffjLj768ELj1ELj4ELj1ELj16ENS_18Kernel_traits_baseILj768EfffffjLj128EEEEELb1ELb1ELb0ELb0EEEvNS_9FwdParamsE,@function
        .size           _ZN10layer_norm13ln_fwd_kernelINS_13Kernel_traitsIfffffjLj768ELj1ELj4ELj1ELj16ENS_18Kernel_traits_baseILj768EfffffjLj128EEEEELb1ELb1ELb0ELb0EEEvNS_9FwdParamsE,(.L_x_28858 - _ZN10layer_norm13ln_fwd_kernelINS_13Kernel_traitsIfffffjLj768ELj1ELj4ELj1ELj16ENS_18Kernel_traits_baseILj768EfffffjLj128EEEEELb1ELb1ELb0ELb0EEEvNS_9FwdParamsE)
        .other          _ZN10layer_norm13ln_fwd_kernelINS_13Kernel_traitsIfffffjLj768ELj1ELj4ELj1ELj16ENS_18Kernel_traits_baseILj768EfffffjLj128EEEEELb1ELb1ELb0ELb0EEEvNS_9FwdParamsE,@"STO_CUDA_ENTRY STV_DEFAULT"
_ZN10layer_norm13ln_fwd_kernelINS_13Kernel_traitsIfffffjLj768ELj1ELj4ELj1ELj16ENS_18Kernel_traits_baseILj768EfffffjLj128EEEEELb1ELb1ELb0ELb0EEEvNS_9FwdParamsE:
.text._ZN10layer_norm13ln_fwd_kernelINS_13Kernel_traitsIfffffjLj768ELj1ELj4ELj1ELj16ENS_18Kernel_traits_baseILj768EfffffjLj128EEEEELb1ELb1ELb0ELb0EEEvNS_9FwdParamsE:
        /* <DEDUP_REMOVED lines=73> */
[----:B--2---:R-:W-:-:S04]  /*0490*/  @P1 IMAD.WIDE.U32 R86, R75, 0x10, R86 ;  /* 0x000000104b561825 */ /* 0x004fc800078e0056 */
[----:B------:R-:W-:Y:S01]  /*04a0*/  @P1 VIADD R75, R75, 0x20 ;  /* 0x000000204b4b1836 */ /* 0x000fe20000000000 */
        /* <DEDUP_REMOVED lines=12> */
[----:B------:R3:W5:Y:S03]  /*0570*/  @P2 LDG.E.128 R36, desc[UR8][R90.64] ;  /* 0x000000085a242981 */ /* 0x000766000c1e1d00 */
[----:B------:R-:W-:Y:S01]  /*0580*/  @P2 VIADD R75, R75, 0x20 ;  /* 0x000000204b4b2836 */ /* 0x000fe20000000000 */
[----:B------:R3:W5:Y:S02]  /*0590*/  @P2 LDG.E.128 R40, desc[UR8][R92.64] ;  /* 0x000000085c282981 */ /* 0x000764000c1e1d00 */
[----:B------:R-:W1:Y:S01]  /*05a0*/  @P0 LDC.64 R78, c[0x0][0x438] ;  /* 0x00010e00ff4e0b82 */ /* 0x000e620000000a00 */
[----:B--2---:R-:W-:-:S04]  /*05b0*/  @P3 IMAD.WIDE.U32 R94, R75, 0x10, R94 ;  /* 0x000000104b5e3825 */ /* 0x004fc800078e005e */
[C---:B0-----:R-:W-:Y:S01]  /*05c0*/  @P3 IMAD.WIDE.U32 R72, R75.reuse, 0x10, R72 ;  /* 0x000000104b483825 */ /* 0x041fe200078e0048 */
[----:B------:R3:W5:Y:S02]  /*05d0*/  @P3 LDG.E.128 R44, desc[UR8][R94.64] ;  /* 0x000000085e2c3981 */ /* 0x000764000c1e1d00 */
[----:B------:R-:W0:Y:S01]  /*05e0*/  @P0 LDC.64 R80, c[0x0][0x3e8] ;  /* 0x0000fa00ff500b82 */ /* 0x000e220000000a00 */
[C---:B------:R-:W-:Y:S01]  /*05f0*/  @P3 IMAD.WIDE.U32 R2, R75.reuse, 0x10, R2 ;  /* 0x000000104b023825 */ /* 0x040fe200078e0002 */
[----:B------:R-:W-:Y:S01]  /*0600*/  @P3 IADD3 R75, PT, PT, R75, 0x20, RZ ;  /* 0x000000204b4b3810 */ /* 0x000fe20007ffe0ff */
[----:B------:R3:W5:Y:S04]  /*0610*/  @P3 LDG.E.128 R48, desc[UR8][R72.64] ;  /* 0x0000000848303981 */ /* 0x000768000c1e1d00 */
[C---:B------:R-:W-:Y:S01]  /*0620*/  @P4 IMAD.WIDE.U32 R70, R75.reuse, 0x10, R70 ;  /* 0x000000104b464825 */ /* 0x040fe200078e0046 */
[----:B------:R3:W5:Y:S03]  /*0630*/  @P3 LDG.E.128 R52, desc[UR8][R2.64] ;  /* 0x0000000802343981 */ /* 0x000766000c1e1d00 */
[C---:B------:R-:W-:Y:S01]  /*0640*/  @P4 IMAD.WIDE.U32 R68, R75.reuse, 0x10, R68 ;  /* 0x000000104b444825 */ /* 0x040fe200078e0044 */
[----:B------:R3:W5:Y:S03]  /*0650*/  @P4 LDG.E.128 R56, desc[UR8][R70.64] ;  /* 0x0000000846384981 */ /* 0x000766000c1e1d00 */
[C---:B------:R-:W-:Y:S01]  /*0660*/  @P4 IMAD.WIDE.U32 R4, R75.reuse, 0x10, R4 ;  /* 0x000000104b044825 */ /* 0x040fe200078e0004 */
        /* <DEDUP_REMOVED lines=18> */
[----:B------:R-:W5:Y:S04]  /*0790*/  LDG.E.128 R72, desc[UR8][R72.64] ;  /* 0x0000000848487981 */ /* 0x000f68000c1e1d00 */
[----:B------:R-:W5:Y:S01]  /*07a0*/  LDG.E.128 R76, desc[UR8][R76.64] ;  /* 0x000000084c4c7981 */ /* 0x000f62000c1e1d00 */
[----:B------:R-:W-:Y:S05]  /*07b0*/  BRA `(.L_x_27234) ;  /* 0x0000000000f07947 */ /* 0x000fea0003800000 */
.L_x_27233:
        /* <DEDUP_REMOVED lines=22> */
[----:B------:R-:W5:Y:S03]  /*0920*/  @P2 LDG.E.128 R32, desc[UR8][R36.64] ;  /* 0x0000000824202981 */ /* 0x000f66000c1e1d00 */
[----:B------:R-:W-:Y:S01]  /*0930*/  @P2 VIADD R91, R91, 0x20 ;  /* 0x000000205b5b2836 */ /* 0x000fe20000000000 */
[----:B------:R-:W5:Y:S02]  /*0940*/  @P2 LDG.E.128 R40, desc[UR8][R38.64] ;  /* 0x0000000826282981 */ /* 0x000f64000c1e1d00 */
[----:B------:R-:W3:Y:S01]  /*0950*/  @P4 LDC.64 R62, c[0x0][0x3e8] ;  /* 0x0000fa00ff3e4b82 */ /* 0x000ee20000000a00 */
[----:B0-----:R-:W-:-:S07]  /*0960*/  @P3 IMAD.WIDE.U32 R48, R91, 0x10, R48 ;  /* 0x000000105b303825 */ /* 0x001fce00078e0030 */
[----:B------:R-:W0:Y:S01]  /*0970*/  @P0 LDC.64 R12, c[0x0][0x3d0] ;  /* 0x0000f400ff0c0b82 */ /* 0x000e220000000a00 */
[C---:B-1----:R-:W-:Y:S01]  /*0980*/  @P3 IMAD.WIDE.U32 R80, R91.reuse, 0x10, R50 ;  /* 0x000000105b503825 */ /* 0x042fe200078e0032 */
[----:B------:R1:W5:Y:S03]  /*0990*/  @P3 LDG.E.128 R44, desc[UR8][R48.64] ;  /* 0x00000008302c3981 */ /* 0x000366000c1e1d00 */
[----:B------:R-:W-:Y:S01]  /*09a0*/  @P3 VIADD R91, R91, 0x20 ;  /* 0x000000205b5b3836 */ /* 0x000fe20000000000 */
[----:B------:R-:W5:Y:S02]  /*09b0*/  @P3 LDG.E.128 R52, desc[UR8][R80.64] ;  /* 0x0000000850343981 */ /* 0x000f64000c1e1d00 */
[----:B------:R-:W4:Y:S01]  /*09c0*/  @P0 LDC.64 R14, c[0x0][0x3e8] ;  /* 0x0000fa00ff0e0b82 */ /* 0x000f220000000a00 */
[----:B--2---:R-:W-:-:S05]  /*09d0*/  @P4 IMAD.WIDE.U32 R82, R91, 0x10, R60 ;  /* 0x000000105b524825 */ /* 0x004fca00078e003c */
[----:B------:R-:W5:Y:S01]  /*09e0*/  @P4 LDG.E.128 R56, desc[UR8][R82.64] ;  /* 0x0000000852384981 */ /* 0x000f62000c1e1d00 */
[C---:B---3--:R-:W-:Y:S01]  /*09f0*/  @P4 IMAD.WIDE.U32 R84, R91.reuse, 0x10, R62 ;  /* 0x000000105b544825 */ /* 0x048fe200078e003e */
[----:B------:R-:W2:Y:S01]  /*0a00*/  @P5 LDC.64 R86, c[0x0][0x3d0] ;  /* 0x0000f400ff565b82 */ /* 0x000ea20000000a00 */
[----:B------:R-:W-:-:S03]  /*0a10*/  @P4 IADD3 R91, PT, PT, R91, 0x20, RZ ;  /* 0x000000205b5b4810 */ /* 0x000fc60007ffe0ff */
[----:B------:R-:W5:Y:S01]  /*0a20*/  @P4 LDG.E.128 R64, desc[UR8][R84.64] ;  /* 0x0000000854404981 */ /* 0x000f62000c1e1d00 */
[----:B0-----:R-:W-:-:S03]  /*0a30*/  @P0 IMAD.WIDE.U32 R24, R116, 0x10, R12 ;  /* 0x0000001074180825 */ /* 0x001fc600078e000c */
[----:B------:R-:W0:Y:S01]  /*0a40*/  @P5 LDC.64 R88, c[0x0][0x3e8] ;  /* 0x0000fa00ff585b82 */ /* 0x000e220000000a00 */
[----:B----4-:R-:W-:Y:S01]  /*0a50*/  @P0 IMAD.WIDE.U32 R26, R116, 0x10, R14 ;  /* 0x00000010741a0825 */ /* 0x010fe200078e000e */
[----:B------:R-:W5:Y:S01]  /*0a60*/  @P0 LDG.E.128 R8, desc[UR8][R24.64] ;  /* 0x0000000818080981 */ /* 0x000f62000c1e1d00 */
[----:B------:R-:W-:Y:S02]  /*0a70*/  CS2R R62, SRZ ;  /* 0x00000000003e7805 */ /* 0x000fe4000001ff00 */
[----:B------:R-:W-:Y:S02]  /*0a80*/  CS2R R60, SRZ ;  /* 0x00000000003c7805 */ /* 0x000fe4000001ff00 */
[----:B------:R-:W-:Y:S01]  /*0a90*/  CS2R R50, SRZ ;  /* 0x0000000000327805 */ /* 0x000fe2000001ff00 */
[----:B------:R3:W5:Y:S01]  /*0aa0*/  @P0 LDG.E.128 R16, desc[UR8][R26.64] ;  /* 0x000000081a100981 */ /* 0x000762000c1e1d00 */
[----:B--2---:R-:W-:Y:S01]  /*0ab0*/  @P5 IMAD.WIDE.U32 R12, R91, 0x10, R86 ;  /* 0x000000105b0c5825 */ /* 0x004fe200078e0056 */
[----:B-1----:R-:W-:-:S02]  /*0ac0*/  CS2R R48, SRZ ;  /* 0x0000000000307805 */ /* 0x002fc4000001ff00 */
[----:B------:R-:W-:Y:S01]  /*0ad0*/  CS2R R38, SRZ ;  /* 0x0000000000267805 */ /* 0x000fe2000001ff00 */
[----:B0-----:R-:W-:Y:S01]  /*0ae0*/  @P5 IMAD.WIDE.U32 R14, R91, 0x10, R88 ;  /* 0x000000105b0e5825 */ /* 0x001fe200078e0058 */
[----:B------:R0:W5:Y:S01]  /*0af0*/  @P5 LDG.E.128 R68, desc[UR8][R12.64] ;  /* 0x000000080c445981 */ /* 0x000162000c1e1d00 */
[----:B------:R-:W-:Y:S02]  /*0b00*/  CS2R R36, SRZ ;  /* 0x0000000000247805 */ /* 0x000fe4000001ff00 */
[----:B---3--:R-:W-:Y:S02]  /*0b10*/  CS2R R26, SRZ ;  /* 0x00000000001a7805 */ /* 0x008fe4000001ff00 */
[----:B------:R-:W-:Y:S01]  /*0b20*/  CS2R R24, SRZ ;  /* 0x0000000000187805 */ /* 0x000fe2000001ff00 */
[----:B------:R1:W5:Y:S01]  /*0b30*/  @P5 LDG.E.128 R76, desc[UR8][R14.64] ;  /* 0x000000080e4c5981 */ /* 0x000362000c1e1d00 */
[----:B------:R-:W-:Y:S02]  /*0b40*/  @P5 CS2R R74, SRZ ;  /* 0x00000000004a5805 */ /* 0x000fe4000001ff00 */
[----:B------:R-:W-:-:S02]  /*0b50*/  @P5 CS2R R72, SRZ ;  /* 0x0000000000485805 */ /* 0x000fc4000001ff00 */
[----:B0-----:R-:W-:Y:S02]  /*0b60*/  CS2R R12, SRZ ;  /* 0x00000000000c7805 */ /* 0x001fe4000001ff00 */
[----:B-1----:R-:W-:-:S07]  /*0b70*/  CS2R R14, SRZ ;  /* 0x00000000000e7805 */ /* 0x002fce000001ff00 */
.L_x_27234:
[----:B------:R-:W-:Y:S05]  /*0b80*/  BSYNC.RECONVERGENT B0 ;  /* 0x0000000000007941 */ /* 0x000fea0003800200 */
.L_x_27232:
        /* <DEDUP_REMOVED lines=73> */
[----:B0-23--:R-:W-:-:S07]  /*1020*/  IMAD R4, R81, -0x326172a9, RZ ;  /* 0xcd9e8d5751047824 */ /* 0x00dfce00078e02ff */
.L_x_27512:
[----:B0-----:R-:W0:Y:S01]  /*1030*/  @UP0 LDCU.64 UR4, c[0x0][0x3e0] ;  /* 0x00007c00ff0407ac */ /* 0x001e220008000a00 */
[----:B------:R-:W-:Y:S01]  /*1040*/  PLOP3.LUT P0, PT, PT, PT, UP0, 0x80, 0x8 ;  /* 0x000000000008781c */ /* 0x000fe20003f0f008 */
[----:B------:R-:W-:Y:S01]  /*1050*/  HFMA2 R108, -RZ, RZ, 1.875, 0 ;  /* 0x3f800000ff6c7431 */ /* 0x000fe200000001ff */
        /* <DEDUP_REMOVED lines=32> */
.L_x_28694:
[----:B------:R-:W-:Y:S05]  /*1260*/  BRX R110 -0x1270                                       (*"BRANCH_TARGETS .L_x_28695,.L_x_28696,.L_x_28697"*) ;  /* 0xffffffec6e647949 */ /* 0x000fea000383ffff */
.L_x_28697:
[----:B------:R-:W-:Y:S01]  /*1270*/  VIADD R110, R0, 0x1 ;  /* 0x00000001006e7836 */ /* 0x000fe20000000000 */
[----:B------:R-:W-:Y:S01]  /*1280*/  MOV R111, R5 ;  /* 0x00000005006f7202 */ /* 0x000fe20000000f00 */
[----:B------:R-:W-:Y:S01]  /*1290*/  IMAD.MOV.U32 R118, RZ, RZ, R3 ;  /* 0x000000ffff767224 */ /* 0x000fe200078e0003 */
[----:B------:R-:W-:Y:S06]  /*12a0*/  BRA `(.L_x_27240) ;  /* 0x0000000000ec7947 */ /* 0x000fec0003800000 */
.L_x_28695:
[----:B------:R-:W-:Y:S01]  /*12b0*/  IMAD.MOV.U32 R118, RZ, RZ, R3 ;  /* 0x000000ffff767224 */ /* 0x000fe200078e0003 */
[----:B------:R-:W-:Y:S01]  /*12c0*/  MOV R111, R6 ;  /* 0x00000006006f7202 */ /* 0x000fe20000000f00 */
[----:B------:R-:W-:Y:S01]  /*12d0*/  IMAD.MOV.U32 R110, RZ, RZ, 0x3 ;  /* 0x00000003ff6e7424 */ /* 0x000fe200078e00ff */
[----:B------:R-:W-:Y:S06]  /*12e0*/  BRA `(.L_x_27240) ;  /* 0x0000000000dc7947 */ /* 0x000fec0003800000 */
.L_x_28696:
        /* <DEDUP_REMOVED lines=13> */
.L_x_27242:
[----:B------:R-:W-:Y:S05]  /*13c0*/  BSYNC.RECONVERGENT B3 ;  /* 0x0000000000037941 */ /* 0x000fea0003800200 */
.L_x_27241:
        /* <DEDUP_REMOVED lines=38> */
[----:B------:R-:W-:-:S05]  /*1630*/  IMAD.WIDE.U32 R118, R119, -0x2daee0ad, RZ ;  /* 0xd2511f5377767825 */ /* 0x000fca00078e00ff */
[----:B------:R-:W-:Y:S01]  /*1640*/  LOP3.LUT R6, R110, UR32, R119, 0x96, !PT ;  /* 0x000000206e067c12 */ /* 0x000fe2000f8e9677 */
[----:B------:R-:W-:-:S07]  /*1650*/  HFMA2 R110, -RZ, RZ, 0, 0 ;  /* 0x00000000ff6e7431 */ /* 0x000fce00000001ff */
.L_x_27240:
[----:B------:R-:W-:Y:S05]  /*1660*/  BSYNC.RECONVERGENT B2 ;  /* 0x0000000000027941 */ /* 0x000fea0003800200 */
.L_x_27239:
        /* <DEDUP_REMOVED lines=9> */
[----:B-1----:R-:W-:Y:S02]  /*1700*/  FSETP.GTU.FTZ.AND P0, PT, R0, R3, PT ;  /* 0x000000030000720b */ /* 0x002fe40003f1c000 */
        /* <DEDUP_REMOVED lines=14> */
.L_x_27245:
        /* <DEDUP_REMOVED lines=13> */
.L_x_27247:
[----:B------:R-:W-:Y:S05]  /*18c0*/  BSYNC.RECONVERGENT B3 ;  /* 0x0000000000037941 */ /* 0x000fea0003800200 */
.L_x_27246:
        /* <DEDUP_REMOVED lines=41> */
[----:B------:R-:W-:-:S07]  /*1b60*/  IMAD.MOV.U32 R111, RZ, RZ, RZ ;  /* 0x000000ffff6f7224 */ /* 0x000fce00078e00ff */
.L_x_27244:
[----:B------:R-:W-:Y:S05]  /*1b70*/  BSYNC.RECONVERGENT B2 ;  /* 0x0000000000027941 */ /* 0x000fea0003800200 */
.L_x_27243:
[----:B------:R-:W-:Y:S01]  /*1b80*/  I2FP.F32.U32 R0, R0 ;  /* 0x0000000000007245 */ /* 0x000fe20000201000 */
[----:B------:R-:W-:Y:S01]  /*1b90*/  FMUL.FTZ R110, R85, R108 ;  /* 0x0000006c556e7220 */ /* 0x000fe20000410000 */
[----:B------:R-:W-:Y:S01]  /*1ba0*/  ISETP.NE.AND P2, PT, R111, 0x1, PT ;  /* 0x000000016f00780c */ /* 0x000fe20003f45270 */
[----:B------:R-:W-:Y:S02]  /*1bb0*/  BSSY.RECONVERGENT B2, `(.L_x_27248) ;  /* 0x000004a000027945 */ /* 0x000fe40003800200 */
        /* <DEDUP_REMOVED lines=17> */
.L_x_27250:
        /* <DEDUP_REMOVED lines=13> */
.L_x_27252:
[----:B------:R-:W-:Y:S05]  /*1da0*/  BSYNC.RECONVERGENT B3 ;  /* 0x0000000000037941 */ /* 0x000fea0003800200 */
.L_x_27251:
        /* <DEDUP_REMOVED lines=42> */
.L_x_27249:
[----:B------:R-:W-:Y:S05]  /*2050*/  BSYNC.RECONVERGENT B2 ;  /* 0x0000000000027941 */ /* 0x000fea0003800200 */
.L_x_27248:
        /* <DEDUP_REMOVED lines=21> */
.L_x_27255:
        /* <DEDUP_REMOVED lines=13> */
.L_x_27257:
[----:B------:R-:W-:Y:S05]  /*2280*/  BSYNC.RECONVERGENT B3 ;  /* 0x0000000000037941 */ /* 0x000fea0003800200 */
.L_x_27256:
        /* <DEDUP_REMOVED lines=40> */
[----:B------:R-:W-:Y:S01]  /*2510*/  IMAD.MOV.U32 R111, RZ, RZ, R118 ;  /* 0x000000ffff6f7224 */ /* 0x000fe200078e0076 */
[----:B------:R-:W-:-:S07]  /*2520*/  MOV R118, R110 ;  /* 0x0000006e00767202 */ /* 0x000fce0000000f00 */
.L_x_27254:
[----:B------:R-:W-:Y:S05]  /*2530*/  BSYNC.RECONVERGENT B2 ;  /* 0x0000000000027941 */ /* 0x000fea0003800200 */
.L_x_27253:
[----:B------:R-:W-:-:S05]  /*2540*/  I2FP.F32.U32 R110, R111 ;  /* 0x0000006f006e7245 */ /* 0x000fca0000201000 */
[----:B------:R-:W-:-:S05]  /*2550*/  FFMA.FTZ R110, R110, R119, 1.1641532182693481445e-10 ;  /* 0x2f0000006e6e7423 */ /* 0x000fca0000010077 */
[----:B------:R-:W-:Y:S01]  /*2560*/  FSETP.GTU.FTZ.AND P5, PT, R110, R3, PT ;  /* 0x000000036e00720b */ /* 0x000fe20003fbc000 */
[----:B------:R-:W-:-:S03]  /*2570*/  FMUL.FTZ R110, R87, R108 ;  /* 0x0000006c576e7220 */ /* 0x000fc60000410000 */
[----:B------:R-:W-:Y:S01]  /*2580*/  PLOP3.LUT P3, PT, P5, PT, PT, 0x8, 0x80 ;  /* 0x000000000080781c */ /* 0x000fe20002f6e170 */
[----:B------:R-:W-:-:S05]  /*2590*/  FMUL.FTZ R110, R110, R109 ;  /* 0x0000006d6e6e7220 */ /* 0x000fca0000410000 */
[----:B------:R-:W-:-:S05]  /*25a0*/  FSEL R110, R110, RZ, !P5 ;  /* 0x000000ff6e6e7208 */ /* 0x000fca0006800000 */
[----:B------:R-:W-:Y:S01]  /*25b0*/  FFMA.FTZ R87, R110, R19, R83 ;  /* 0x000000136e577223 */ /* 0x000fe20000010053 */
[----:B------:R-:W-:Y:S06]  /*25c0*/  BRA `(.L_x_27258) ;  /* 0x0000001000f47947 */ /* 0x000fec0003800000 */
.L_x_27238:
        /* <DEDUP_REMOVED lines=13> */
[----:B------:R-:W-:Y:S02]  /*26a0*/  @P0 IMAD.MOV.U32 R118, RZ, RZ, R3 ;  /* 0x000000ffff760224 */ /* 0x000fe400078e0003 */
[----:B------:R-:W-:Y:S01]  /*26b0*/  @P0 IMAD.MOV.U32 R110, RZ, RZ, R5 ;  /* 0x000000ffff6e0224 */ /* 0x000fe200078e0005 */
[----:B------:R-:W-:Y:S06]  /*26c0*/  BRA `(.L_x_27260) ;  /* 0x0000000000dc7947 */ /* 0x000fec0003800000 */
.L_x_27261:
        /* <DEDUP_REMOVED lines=13> */
.L_x_27263:
[----:B------:R-:W-:Y:S05]  /*27a0*/  BSYNC.RECONVERGENT B3 ;  /* 0x0000000000037941 */ /* 0x000fea0003800200 */
.L_x_27262:
        /* <DEDUP_REMOVED lines=34> */
[----:B------:R-:W-:Y:S01]  /*29d0*/  IMAD.MOV.U32 R111, RZ, RZ, RZ ;  /* 0x000000ffff6f7224 */ /* 0x000fe200078e00ff */
[----:B------:R-:W-:Y:S01]  /*29e0*/  LOP3.LUT R119, R4, UR29, R119, 0x96, !PT ;  /* 0x0000001d04777c12 */ /* 0x000fe2000f8e9677 */
[----:B------:R-:W-:-:S05]  /*29f0*/  IMAD.WIDE.U32 R4, R5, -0x326172a9, RZ ;  /* 0xcd9e8d5705047825 */ /* 0x000fca00078e00ff */
[----:B------:R-:W-:Y:S01]  /*2a00*/  LOP3.LUT R5, R118, UR31, R5, 0x96, !PT ;  /* 0x0000001f76057c12 */ /* 0x000fe2000f8e9605 */
[----:B------:R-:W-:-:S05]  /*2a10*/  IMAD.WIDE.U32 R118, R119, -0x2daee0ad, RZ ;  /* 0xd2511f5377767825 */ /* 0x000fca00078e00ff */
[----:B------:R-:W-:Y:S02]  /*2a20*/  LOP3.LUT R6, R110, UR32, R119, 0x96, !PT ;  /* 0x000000206e067c12 */ /* 0x000fe4000f8e9677 */
[----:B------:R-:W-:-:S07]  /*2a30*/  MOV R110, R3 ;  /* 0x00000003006e7202 */ /* 0x000fce0000000f00 */
.L_x_27260:
[----:B------:R-:W-:Y:S05]  /*2a40*/  BSYNC.RECONVERGENT B2 ;  /* 0x0000000000027941 */ /* 0x000fea0003800200 */
.L_x_27259:
[----:B------:R-:W0:Y:S01]  /*2a50*/  LDC R109, c[0x0][0x408] ;  /* 0x00010200ff6d7b82 */ /* 0x000e220000000800 */
[----:B------:R-:W-:Y:S01]  /*2a60*/  I2FP.F32.U32 R0, R110 ;  /* 0x0000006e00007245 */ /* 0x000fe20000201000 */
[----:B------:R-:W-:Y:S01]  /*2a70*/  IMAD.MOV.U32 R3, RZ, RZ, 0x2f800000 ;  /* 0x2f800000ff037424 */ /* 0x000fe200078e00ff */
[----:B------:R-:W-:Y:S01]  /*2a80*/  ISETP.NE.AND P2, PT, R111, 0x1, PT ;  /* 0x000000016f00780c */ /* 0x000fe20003f45270 */
[----:B-----5:R-:W-:Y:S01]  /*2a90*/  FMUL.FTZ R84, R84, R108 ;  /* 0x0000006c54547220 */ /* 0x020fe20000410000 */
[----:B------:R-:W-:Y:S01]  /*2aa0*/  BSSY.RECONVERGENT B2, `(.L_x_27264) ;  /* 0x000004a000027945 */ /* 0x000fe20003800200 */
[----:B------:R-:W-:Y:S02]  /*2ab0*/  FFMA.FTZ R0, R0, R3, 1.1641532182693481445e-10 ;  /* 0x2f00000000007423 */ /* 0x000fe40000010003 */
[----:B------:R-:W1:Y:S01]  /*2ac0*/  LDC R119, c[0x0][0x404] ;  /* 0x00010100ff777b82 */ /* 0x000e620000000800 */
[----:B0-----:R-:W-:Y:S02]  /*2ad0*/  FMUL.FTZ R84, R84, R109 ;  /* 0x0000006d54547220 */ /* 0x001fe40000410000 */
[----:B-1----:R-:W-:Y:S01]  /*2ae0*/  FSETP.GTU.FTZ.AND P1, PT, R0, R119, PT ;  /* 0x000000770000720b */ /* 0x002fe20003f3c000 */
        /* <DEDUP_REMOVED lines=13> */
.L_x_27266:
        /* <DEDUP_REMOVED lines=13> */
.L_x_27268:
[----:B------:R-:W-:Y:S05]  /*2c90*/  BSYNC.RECONVERGENT B3 ;  /* 0x0000000000037941 */ /* 0x000fea0003800200 */
.L_x_27267:
        /* <DEDUP_REMOVED lines=42> */
.L_x_27265:
[----:B------:R-:W-:Y:S05]  /*2f40*/  BSYNC.RECONVERGENT B2 ;  /* 0x0000000000027941 */ /* 0x000fea0003800200 */
.L_x_27264:
[----:B------:R-:W-:Y:S01]  /*2f50*/  I2FP.F32.U32 R0, R0 ;  /* 0x0000000000007245 */ /* 0x000fe20000201000 */
[----:B------:R-:W-:Y:S01]  /*2f60*/  BSSY.RECONVERGENT B2, `(.L_x_27269) ;  /* 0x000004b000027945 */ /* 0x000fe20003800200 */
[----:B------:R-:W-:Y:S01]  /*2f70*/  ISETP.NE.AND P3, PT, R84, 0x1, PT ;  /* 0x000000015400780c */ /* 0x000fe20003f65270 */
[----:B------:R-:W-:Y:S02]  /*2f80*/  IMAD.MOV.U32 R110, RZ, RZ, 0x2 ;  /* 0x00000002ff6e7424 */ /* 0x000fe400078e00ff */
[----:B------:R-:W-:-:S05]  /*2f90*/  FFMA.FTZ R0, R0, R3, 1.1641532182693481445e-10 ;  /* 0x2f00000000007423 */ /* 0x000fca0000010003 */
[----:B------:R-:W-:Y:S01]  /*2fa0*/  FSETP.GTU.FTZ.AND P2, PT, R0, R119, PT ;  /* 0x000000770000720b */ /* 0x000fe20003f5c000 */
[----:B------:R-:W-:-:S03]  /*2fb0*/  FMUL.FTZ R0, R85, R108 ;  /* 0x0000006c55007220 */ /* 0x000fc60000410000 */
[----:B------:R-:W-:Y:S01]  /*2fc0*/  PLOP3.LUT P1, PT, P2, PT, PT, 0x8, 0x80 ;  /* 0x000000000080781c */ /* 0x000fe2000172e170 */
[----:B------:R-:W-:-:S05]  /*2fd0*/  FMUL.FTZ R0, R0, R109 ;  /* 0x0000006d00007220 */ /* 0x000fca0000410000 */
[----:B------:R-:W-:Y:S01]  /*2fe0*/  FSEL R120, R0, RZ, !P2 ;  /* 0x000000ff00787208 */ /* 0x000fe20005000000 */
        /* <DEDUP_REMOVED lines=10> */
.L_x_27271:
        /* <DEDUP_REMOVED lines=13> */
.L_x_27273:
[----:B------:R-:W-:Y:S05]  /*3160*/  BSYNC.RECONVERGENT B3 ;  /* 0x0000000000037941 */ /* 0x000fea0003800200 */
.L_x_27272:
        /* <DEDUP_REMOVED lines=41> */
[----:B------:R-:W-:-:S07]  /*3400*/  MOV R118, R84 ;  /* 0x0000005400767202 */ /* 0x000fce0000000f00 */
.L_x_27270:
[----:B------:R-:W-:Y:S05]  /*3410*/  BSYNC.RECONVERGENT B2 ;  /* 0x0000000000027941 */ /* 0x000fea0003800200 */
.L_x_27269:
[----:B------:R-:W-:Y:S01]  /*3420*/  ISETP.NE.AND P5, PT, R110, 0x1, PT ;  /* 0x000000016e00780c */ /* 0x000fe20003fa5270 */
[----:B------:R-:W-:Y:S01]  /*3430*/  FMUL.FTZ R86, R86, R108 ;  /* 0x0000006c56567220 */ /* 0x000fe20000410000 */
[----:B------:R-:W-:Y:S01]  /*3440*/  I2FP.F32.U32 R0, R0 ;  /* 0x0000000000007245 */ /* 0x000fe20000201000 */
[----:B------:R-:W-:Y:S01]  /*3450*/  BSSY.RECONVERGENT B2, `(.L_x_27274) ;  /* 0x0000049000027945 */ /* 0x000fe20003800200 */
[----:B------:R-:W-:Y:S01]  /*3460*/  MOV R85, R4 ;  /* 0x0000000400557202 */ /* 0x000fe20000000f00 */
[----:B------:R-:W-:Y:S02]  /*3470*/  FMUL.FTZ R86, R86, R109 ;  /* 0x0000006d56567220 */ /* 0x000fe40000410000 */
[----:B------:R-:W-:-:S05]  /*3480*/  FFMA.FTZ R0, R0, R3, 1.1641532182693481445e-10 ;  /* 0x2f00000000007423 */ /* 0x000fca0000010003 */
        /* <DEDUP_REMOVED lines=13> */
.L_x_27276:
        /* <DEDUP_REMOVED lines=13> */
.L_x_27278:
[----:B------:R-:W-:Y:S05]  /*3630*/  BSYNC.RECONVERGENT B3 ;  /* 0x0000000000037941 */ /* 0x000fea0003800200 */
.L_x_27277:
        /* <DEDUP_REMOVED lines=42> */
.L_x_27275:
[----:B------:R-:W-:Y:S05]  /*38e0*/  BSYNC.RECONVERGENT B2 ;  /* 0x0000000000027941 */ /* 0x000fea0003800200 */
.L_x_27274:
[----:B------:R-:W-:Y:S01]  /*38f0*/  I2FP.F32.U32 R84, R85 ;  /* 0x0000005500547245 */ /* 0x000fe20000201000 */
[----:B------:R-:W-:Y:S01]  /*3900*/  FMUL.FTZ R85, R120, R17 ;  /* 0x0000001178557220 */ /* 0x000fe20000410000 */
[----:B------:R-:W-:-:S03]  /*3910*/  FMUL.FTZ R86, R123, R18 ;  /* 0x000000127b567220 */ /* 0x000fc60000410000 */
[----:B------:R-:W-:-:S05]  /*3920*/  FFMA.FTZ R84, R84, R3, 1.1641532182693481445e-10 ;  /* 0x2f00000054547423 */ /* 0x000fca0000010003 */
[----:B------:R-:W-:Y:S01]  /*3930*/  FSETP.GTU.FTZ.AND P5, PT, R84, R119, PT ;  /* 0x000000775400720b */ /* 0x000fe20003fbc000 */
[----:B------:R-:W-:-:S03]  /*3940*/  FMUL.FTZ R84, R87, R108 ;  /* 0x0000006c57547220 */ /* 0x000fc60000410000 */
[----:B------:R-:W-:Y:S01]  /*3950*/  PLOP3.LUT P3, PT, P5, PT, PT, 0x8, 0x80 ;  /* 0x000000000080781c */ /* 0x000fe20002f6e170 */
[----:B------:R-:W-:-:S05]  /*3960*/  FMUL.FTZ R84, R84, R109 ;  /* 0x0000006d54547220 */ /* 0x000fca0000410000 */
[----:B------:R-:W-:Y:S01]  /*3970*/  FSEL R110, R84, RZ, !P5 ;  /* 0x000000ff546e7208 */ /* 0x000fe20006800000 */
[----:B------:R-:W-:-:S04]  /*3980*/  FMUL.FTZ R84, R121, R16 ;  /* 0x0000001079547220 */ /* 0x000fc80000410000 */
[----:B------:R-:W-:-:S07]  /*3990*/  FMUL.FTZ R87, R110, R19 ;  /* 0x000000136e577220 */ /* 0x000fce0000410000 */
.L_x_27258:
        /* <DEDUP_REMOVED lines=9> */
[----:B------:R-:W-:Y:S02]  /*3a30*/  IMAD.MOV.U32 R3, RZ, RZ, R118 ;  /* 0x000000ffff037224 */ /* 0x000fe400078e0076 */
[----:B0-----:R-:W-:-:S05]  /*3a40*/  IMAD.WIDE.U32 R120, R117, 0x10, R120 ;  /* 0x0000001075787825 */ /* 0x001fca00078e0078 */
[----:B------:R0:W-:Y:S01]  /*3a50*/  STG.E.128 desc[UR8][R120.64], R84 ;  /* 0x0000005478007986 */ /* 0x0001e2000c101d08 */
[----:B-1----:R-:W-:-:S05]  /*3a60*/  IMAD.WIDE.U32 R110, R117, 0x4, R110 ;  /* 0x00000004756e7825 */ /* 0x002fca00078e006e */
[----:B------:R0:W-:Y:S02]  /*3a70*/  STG.E desc[UR8][R110.64], R119 ;  /* 0x000000776e007986 */ /* 0x0001e4000c101908 */
.L_x_27237:
[----:B------:R-:W-:Y:S05]  /*3a80*/  BSYNC.RECONVERGENT B1 ;  /* 0x0000000000017941 */ /* 0x000fea0003800200 */
.L_x_27236:
        /* <DEDUP_REMOVED lines=8> */
[----:B0-----:R-:W-:-:S04]  /*3b10*/  IMAD.WIDE.U32 R90, R109, 0x10, R90 ;  /* 0x000000106d5a7825 */ /* 0x001fc800078e005a */
[----:B-1----:R-:W-:Y:S02]  /*3b20*/  @P0 IMAD.WIDE.U32 R110, R109, 0x10, R88 ;  /* 0x000000106d6e0825 */ /* 0x002fe400078e0058 */
[----:B------:R-:W5:Y:S04]  /*3b30*/  LDG.E.128 R88, desc[UR8][R90.64] ;  /* 0x000000085a587981 */ /* 0x000f68000c1e1d00 */
[----:B------:R0:W5:Y:S01]  /*3b40*/  @P0 LDG.E.128 R80, desc[UR8][R110.64] ;  /* 0x000000086e500981 */ /* 0x000162000c1e1d00 */
[----:B------:R-:W-:Y:S05]  /*3b50*/  @!P0 BRA `(.L_x_27281) ;  /* 0x0000001000f88947 */ /* 0x000fea0003800000 */
[----:B------:R-:W-:Y:S01]  /*3b60*/  ISETP.NE.AND P0, PT, R0, 0x1, PT ;  /* 0x000000010000780c */ /* 0x000fe20003f05270 */
[----:B------:R-:W-:Y:S01]  /*3b70*/  BSSY.RECONVERGENT B2, `(.L_x_27282) ;  /* 0x0000046000027945 */ /* 0x000fe20003800200 */
[----:B------:R-:W-:Y:S02]  /*3b80*/  HFMA2 R121, -RZ, RZ, 0, 1.1920928955078125e-07 ;  /* 0x00000002ff797431 */ /* 0x000fe400000001ff */
[----:B------:R-:W-:Y:S02]  /*3b90*/  IMAD.MOV.U32 R118, RZ, RZ, R4 ;  /* 0x000000ffff767224 */ /* 0x000fe400078e0004 */
[----:B0-----:R-:W-:-:S07]  /*3ba0*/  IMAD.MOV.U32 R110, RZ, RZ, R3 ;  /* 0x000000ffff6e7224 */ /* 0x001fce00078e0003 */
[----:B------:R-:W-:Y:S05]  /*3bb0*/  @!P0 BRA `(.L_x_27283) ;  /* 0x0000000400048947 */ /* 0x000fea0003800000 */
[----:B------:R-:W-:-:S13]  /*3bc0*/  ISETP.NE.AND P0, PT, R0, 0x3, PT ;  /* 0x000000030000780c */ /* 0x000fda0003f05270 */
[----:B------:R-:W-:Y:S05]  /*3bd0*/  @!P0 BRA `(.L_x_27284) ;  /* 0x0000000000208947 */ /* 0x000fea0003800000 */
[----:B------:R-:W-:-:S13]  /*3be0*/  ISETP.NE.AND P0, PT, R0, 0x2, PT ;  /* 0x000000020000780c */ /* 0x000fda0003f05270 */
[----:B------:R-:W-:Y:S01]  /*3bf0*/  @!P0 MOV R121, 0x3 ;  /* 0x0000000300798802 */ /* 0x000fe20000000f00 */
[----:B------:R-:W-:Y:S01]  /*3c00*/  @!P0 IMAD.MOV.U32 R110, RZ, RZ, R3 ;  /* 0x000000ffff6e8224 */ /* 0x000fe200078e0003 */
[----:B------:R-:W-:Y:S01]  /*3c10*/  @P0 MOV R110, R3 ;  /* 0x00000003006e0202 */ /* 0x000fe20000000f00 */
[----:B------:R-:W-:Y:S02]  /*3c20*/  @!P0 IMAD.MOV.U32 R118, RZ, RZ, R6 ;  /* 0x000000ffff768224 */ /* 0x000fe400078e0006 */
[----:B------:R-:W-:Y:S02]  /*3c30*/  @P0 VIADD R121, R0, 0x1 ;  /* 0x0000000100790836 */ /* 0x000fe40000000000 */
[----:B------:R-:W-:Y:S01]  /*3c40*/  @P0 IMAD.MOV.U32 R118, RZ, RZ, R5 ;  /* 0x000000ffff760224 */ /* 0x000fe200078e0005 */
[----:B------:R-:W-:Y:S06]  /*3c50*/  BRA `(.L_x_27283) ;  /* 0x0000000000dc7947 */ /* 0x000fec0003800000 */
.L_x_27284:
        /* <DEDUP_REMOVED lines=13> */
.L_x_27286:
[----:B------:R-:W-:Y:S05]  /*3d30*/  BSYNC.RECONVERGENT B3 ;  /* 0x0000000000037941 */ /* 0x000fea0003800200 */
.L_x_27285:
        /* <DEDUP_REMOVED lines=40> */
[----:B------:R-:W-:-:S07]  /*3fc0*/  IMAD.MOV.U32 R118, RZ, RZ, R3 ;  /* 0x000000ffff767224 */ /* 0x000fce00078e0003 */
.L_x_27283:
[----:B------:R-:W-:Y:S05]  /*3fd0*/  BSYNC.RECONVERGENT B2 ;  /* 0x0000000000027941 */ /* 0x000fea0003800200 */
.L_x_27282:
        /* <DEDUP_REMOVED lines=24> */
.L_x_27289:
        /* <DEDUP_REMOVED lines=13> */
.L_x_27291:
[----:B------:R-:W-:Y:S05]  /*4230*/  BSYNC.RECONVERGENT B3 ;  /* 0x0000000000037941 */ /* 0x000fea0003800200 */
.L_x_27290:
        /* <DEDUP_REMOVED lines=39> */
[----:B------:R-:W-:-:S04]  /*44b0*/  MOV R110, R118 ;  /* 0x00000076006e7202 */ /* 0x000fc80000000f00 */
[----:B------:R-:W-:Y:S01]  /*44c0*/  LOP3.LUT R5, R122, UR31, R5, 0x96, !PT ;  /* 0x0000001f7a057c12 */ /* 0x000fe2000f8e9605 */
[----:B------:R-:W-:-:S07]  /*44d0*/  IMAD.MOV.U32 R122, RZ, RZ, RZ ;  /* 0x000000ffff7a7224 */ /* 0x000fce00078e00ff */
.L_x_27288:
[----:B------:R-:W-:Y:S05]  /*44e0*/  BSYNC.RECONVERGENT B2 ;  /* 0x0000000000027941 */ /* 0x000fea0003800200 */
.L_x_27287:
        /* <DEDUP_REMOVED lines=21> */
.L_x_27294:
        /* <DEDUP_REMOVED lines=13> */
.L_x_27296:
[----:B------:R-:W-:Y:S05]  /*4710*/  BSYNC.RECONVERGENT B3 ;  /* 0x0000000000037941 */ /* 0x000fea0003800200 */
.L_x_27295:
        /* <DEDUP_REMOVED lines=40> */
[----:B------:R-:W-:Y:S01]  /*49a0*/  IMAD.MOV.U32 R118, RZ, RZ, RZ ;  /* 0x000000ffff767224 */ /* 0x000fe200078e00ff */
[----:B------:R-:W-:-:S07]  /*49b0*/  LOP3.LUT R5, R122, UR31, R5, 0x96, !PT ;  /* 0x0000001f7a057c12 */ /* 0x000fce000f8e9605 */
.L_x_27293:
[----:B------:R-:W-:Y:S05]  /*49c0*/  BSYNC.RECONVERGENT B2 ;  /* 0x0000000000027941 */ /* 0x000fea0003800200 */
.L_x_27292:
        /* <DEDUP_REMOVED lines=21> */
.L_x_27299:
        /* <DEDUP_REMOVED lines=13> */
.L_x_27301:
[----:B------:R-:W-:Y:S05]  /*4bf0*/  BSYNC.RECONVERGENT B3 ;  /* 0x0000000000037941 */ /* 0x000fea0003800200 */
.L_x_27300:
        /* <DEDUP_REMOVED lines=40> */
[----:B------:R-:W-:Y:S01]  /*4e80*/  LOP3.LUT R5, R122, UR31, R5, 0x96, !PT ;  /* 0x0000001f7a057c12 */ /* 0x000fe2000f8e9605 */
[----:B------:R-:W-:-:S07]  /*4e90*/  IMAD.MOV.U32 R110, RZ, RZ, R118 ;  /* 0x000000ffff6e7224 */ /* 0x000fce00078e0076 */
.L_x_27298:
[----:B------:R-:W-:Y:S05]  /*4ea0*/  BSYNC.RECONVERGENT B2 ;  /* 0x0000000000027941 */ /* 0x000fea0003800200 */
.L_x_27297:
[----:B------:R-:W-:Y:S01]  /*4eb0*/  I2FP.F32.U32 R119, R119 ;  /* 0x0000007700777245 */ /* 0x000fe20000201000 */
[----:B------:R-:W-:-:S04]  /*4ec0*/  FMUL.FTZ R118, R91, R108 ;  /* 0x0000006c5b767220 */ /* 0x000fc80000410000 */
[----:B------:R-:W-:Y:S01]  /*4ed0*/  FFMA.FTZ R120, R119, R120, 1.1641532182693481445e-10 ;  /* 0x2f00000077787423 */ /* 0x000fe20000010078 */
[----:B------:R-:W-:-:S04]  /*4ee0*/  FMUL.FTZ R118, R118, R111 ;  /* 0x0000006f76767220 */ /* 0x000fc80000410000 */
[----:B------:R-:W-:-:S04]  /*4ef0*/  FSETP.GTU.FTZ.AND P5, PT, R120, R3, PT ;  /* 0x000000037800720b */ /* 0x000fc80003fbc000 */
[----:B------:R-:W-:Y:S02]  /*4f00*/  FSEL R118, R118, RZ, !P5 ;  /* 0x000000ff76767208 */ /* 0x000fe40006800000 */
[----:B------:R-:W-:-:S03]  /*4f10*/  PLOP3.LUT P3, PT, P5, PT, PT, 0x8, 0x80 ;  /* 0x000000000080781c */ /* 0x000fc60002f6e170 */
[----:B------:R-:W-:Y:S01]  /*4f20*/  FFMA.FTZ R91, R118, R31, R83 ;  /* 0x0000001f765b7223 */ /* 0x000fe20000010053 */
[----:B------:R-:W-:Y:S09]  /*4f30*/  BRA `(.L_x_27302) ;  /* 0x0000001000f47947 */ /* 0x000ff20003800000 */
.L_x_27281:
        /* <DEDUP_REMOVED lines=16> */
.L_x_27305:
        /* <DEDUP_REMOVED lines=13> */
.L_x_27307:
[----:B------:R-:W-:Y:S05]  /*5110*/  BSYNC.RECONVERGENT B3 ;  /* 0x0000000000037941 */ /* 0x000fea0003800200 */
.L_x_27306:
        /* <DEDUP_REMOVED lines=41> */
.L_x_27304:
[----:B------:R-:W-:Y:S05]  /*53b0*/  BSYNC.RECONVERGENT B2 ;  /* 0x0000000000027941 */ /* 0x000fea0003800200 */
.L_x_27303:
        /* <DEDUP_REMOVED lines=9> */
[----:B-1----:R-:W-:-:S02]  /*5450*/  FSETP.GTU.FTZ.AND P1, PT, R0, R3, PT ;  /* 0x000000030000720b */ /* 0x002fc40003f3c000 */
        /* <DEDUP_REMOVED lines=13> */
.L_x_27310:
        /* <DEDUP_REMOVED lines=13> */
.L_x_27312:
[----:B------:R-:W-:Y:S05]  /*5600*/  BSYNC.RECONVERGENT B3 ;  /* 0x0000000000037941 */ /* 0x000fea0003800200 */
.L_x_27311:
        /* <DEDUP_REMOVED lines=41> */
[----:B------:R-:W-:-:S07]  /*58a0*/  LOP3.LUT R5, R122, UR31, R5, 0x96, !PT ;  /* 0x0000001f7a057c12 */ /* 0x000fce000f8e9605 */
.L_x_27309:
[----:B------:R-:W-:Y:S05]  /*58b0*/  BSYNC.RECONVERGENT B2 ;  /* 0x0000000000027941 */ /* 0x000fea0003800200 */
.L_x_27308:
[----:B------:R-:W-:Y:S01]  /*58c0*/  I2FP.F32.U32 R121, R0 ;  /* 0x0000000000797245 */ /* 0x000fe20000201000 */
[----:B------:R-:W-:Y:S01]  /*58d0*/  BSSY.RECONVERGENT B2, `(.L_x_27313) ;  /* 0x000004b000027945 */ /* 0x000fe20003800200 */
[----:B------:R-:W-:Y:S01]  /*58e0*/  ISETP.NE.AND P3, PT, R88, 0x1, PT ;  /* 0x000000015800780c */ /* 0x000fe20003f65270 */
[----:B------:R-:W-:Y:S02]  /*58f0*/  HFMA2 R122, -RZ, RZ, 0, 1.1920928955078125e-07 ;  /* 0x00000002ff7a7431 */ /* 0x000fe400000001ff */
        /* <DEDUP_REMOVED lines=16> */
.L_x_27315:
        /* <DEDUP_REMOVED lines=13> */
.L_x_27317:
[----:B------:R-:W-:Y:S05]  /*5ad0*/  BSYNC.RECONVERGENT B3 ;  /* 0x0000000000037941 */ /* 0x000fea0003800200 */
.L_x_27316:
        /* <DEDUP_REMOVED lines=41> */
[----:B------:R-:W-:-:S07]  /*5d70*/  HFMA2 R122, -RZ, RZ, 0, 0 ;  /* 0x00000000ff7a7431 */ /* 0x000fce00000001ff */
.L_x_27314:
[----:B------:R-:W-:Y:S05]  /*5d80*/  BSYNC.RECONVERGENT B2 ;  /* 0x0000000000027941 */ /* 0x000fea0003800200 */
.L_x_27313:
[----:B------:R-:W-:Y:S01]  /*5d90*/  ISETP.NE.AND P5, PT, R122, 0x1, PT ;  /* 0x000000017a00780c */ /* 0x000fe20003fa5270 */
[----:B------:R-:W-:Y:S01]  /*5da0*/  FMUL.FTZ R90, R90, R108 ;  /* 0x0000006c5a5a7220 */ /* 0x000fe20000410000 */
[----:B------:R-:W-:Y:S01]  /*5db0*/  I2FP.F32.U32 R89, R0 ;  /* 0x0000000000597245 */ /* 0x000fe20000201000 */
[----:B------:R-:W-:Y:S02]  /*5dc0*/  BSSY.RECONVERGENT B2, `(.L_x_27318) ;  /* 0x0000049000027945 */ /* 0x000fe40003800200 */
[----:B------:R-:W-:Y:S02]  /*5dd0*/  FMUL.FTZ R90, R90, R111 ;  /* 0x0000006f5a5a7220 */ /* 0x000fe40000410000 */
[----:B------:R-:W-:Y:S01]  /*5de0*/  FFMA.FTZ R0, R89, R118, 1.1641532182693481445e-10 ;  /* 0x2f00000059007423 */ /* 0x000fe20000010076 */
[----:B------:R-:W-:-:S04]  /*5df0*/  IMAD.MOV.U32 R89, RZ, RZ, R4 ;  /* 0x000000ffff597224 */ /* 0x000fc800078e0004 */
        /* <DEDUP_REMOVED lines=13> */
.L_x_27320:
        /* <DEDUP_REMOVED lines=13> */
.L_x_27322:
[----:B------:R-:W-:Y:S05]  /*5fa0*/  BSYNC.RECONVERGENT B3 ;  /* 0x0000000000037941 */ /* 0x000fea0003800200 */
.L_x_27321:
        /* <DEDUP_REMOVED lines=41> */
[----:B------:R-:W-:-:S07]  /*6240*/  MOV R110, R88 ;  /* 0x00000058006e7202 */ /* 0x000fce0000000f00 */
.L_x_27319:
[----:B------:R-:W-:Y:S05]  /*6250*/  BSYNC.RECONVERGENT B2 ;  /* 0x0000000000027941 */ /* 0x000fea0003800200 */
.L_x_27318:
[----:B------:R-:W-:Y:S01]  /*6260*/  I2FP.F32.U32 R89, R89 ;  /* 0x0000005900597245 */ /* 0x000fe20000201000 */
[----:B------:R-:W-:Y:S01]  /*6270*/  FMUL.FTZ R88, R91, R108 ;  /* 0x0000006c5b587220 */ /* 0x000fe20000410000 */
[----:B------:R-:W-:-:S03]  /*6280*/  FMUL.FTZ R90, R121, R30 ;  /* 0x0000001e795a7220 */ /* 0x000fc60000410000 */
[----:B------:R-:W-:Y:S01]  /*6290*/  FFMA.FTZ R118, R89, R118, 1.1641532182693481445e-10 ;  /* 0x2f00000059767423 */ /* 0x000fe20000010076 */
[----:B------:R-:W-:Y:S01]  /*62a0*/  FMUL.FTZ R88, R88, R111 ;  /* 0x0000006f58587220 */ /* 0x000fe20000410000 */
[----:B------:R-:W-:-:S03]  /*62b0*/  FMUL.FTZ R89, R120, R29 ;  /* 0x0000001d78597220 */ /* 0x000fc60000410000 */
[----:B------:R-:W-:-:S04]  /*62c0*/  FSETP.GTU.FTZ.AND P5, PT, R118, R3, PT ;  /* 0x000000037600720b */ /* 0x000fc80003fbc000 */
[----:B------:R-:W-:Y:S01]  /*62d0*/  FSEL R118, R88, RZ, !P5 ;  /* 0x000000ff58767208 */ /* 0x000fe20006800000 */
[----:B------:R-:W-:Y:S01]  /*62e0*/  FMUL.FTZ R88, R119, R28 ;  /* 0x0000001c77587220 */ /* 0x000fe20000410000 */
[----:B------:R-:W-:-:S03]  /*62f0*/  PLOP3.LUT P3, PT, P5, PT, PT, 0x8, 0x80 ;  /* 0x000000000080781c */ /* 0x000fc60002f6e170 */
[----:B------:R-:W-:-:S10]  /*6300*/  FMUL.FTZ R91, R118, R31 ;  /* 0x0000001f765b7220 */ /* 0x000fd40000410000 */
.L_x_27302:
        /* <DEDUP_REMOVED lines=14> */
.L_x_27280:
[----:B------:R-:W-:Y:S05]  /*63f0*/  BSYNC.RECONVERGENT B1 ;  /* 0x0000000000017941 */ /* 0x000fea0003800200 */
.L_x_27279:
[----:B------:R-:W-:Y:S01]  /*6400*/  ISETP.GE.U32.AND P0, PT, R114, 0x60, PT ;  /* 0x000000607200780c */ /* 0x000fe20003f06070 */
[----:B------:R-:W-:Y:S03]  /*6410*/  BSSY.RECONVERGENT B1, `(.L_x_27323) ;  /* 0x0000295000017945 */ /* 0x000fe60003800200 */
[----:B------:R-:W-:-:S09]  /*6420*/  P2R R110, PR, RZ, 0x1 ;  /* 0x00000001ff6e7803 */ /* 0x000fd20000000000 */
[----:B------:R-:W-:Y:S05]  /*6430*/  @!P0 BRA `(.L_x_27324) ;  /* 0x0000002800488947 */ /* 0x000fea0003800000 */
[----:B------:R-:W-:Y:S01]  /*6440*/  ISETP.NE.U32.AND P0, PT, RZ, UR12, PT ;  /* 0x0000000cff007c0c */ /* 0x000fe2000bf05070 */
[----:B------:R-:W1:Y:S03]  /*6450*/  LDC.64 R94, c[0x0][0x390] ;  /* 0x0000e400ff5e7b82 */ /* 0x000e660000000a00 */
[----:B------:R-:W-:-:S13]  /*6460*/  ISETP.NE.AND.EX P0, PT, RZ, UR13, PT, P0 ;  /* 0x0000000dff007c0c */ /* 0x000fda000bf05300 */
[----:B------:R-:W0:Y:S01]  /*6470*/  @P0 LDC.64 R92, c[0x0][0x3a0] ;  /* 0x0000e800ff5c0b82 */ /* 0x000e220000000a00 */
[----:B-1----:R-:W-:-:S04]  /*6480*/  IMAD.WIDE.U32 R94, R109, 0x10, R94 ;  /* 0x000000106d5e7825 */ /* 0x002fc800078e005e */
[----:B0-----:R-:W-:Y:S02]  /*6490*/  @P0 IMAD.WIDE.U32 R110, R109, 0x10, R92 ;  /* 0x000000106d6e0825 */ /* 0x001fe400078e005c */
[----:B------:R-:W5:Y:S04]  /*64a0*/  LDG.E.128 R92, desc[UR8][R94.64] ;  /* 0x000000085e5c7981 */ /* 0x000f68000c1e1d00 */
        /* <DEDUP_REMOVED lines=18> */
.L_x_27328:
        /* <DEDUP_REMOVED lines=8> */
[----:B------:R-:W-:Y:S01]  /*6650*/  @!P0 MOV R7, RZ ;  /* 0x000000ff00078202 */ /* 0x000fe20000000f00 */
[----:B------:R-:W-:-:S03]  /*6660*/  @!P0 VIADD R0, R2, 0x1 ;  /* 0x0000000102008836 */ /* 0x000fc60000000000 */
[----:B------:R-:W-:-:S13]  /*6670*/  ISETP.NE.AND P1, PT, R113, RZ, !P0 ;  /* 0x000000ff7100720c */ /* 0x000fda0004725270 */
[----:B------:R-:W-:-:S05]  /*6680*/  @P1 IADD3 R0, PT, PT, R2, RZ, RZ ;  /* 0x000000ff02001210 */ /* 0x000fca0007ffe0ff */
[----:B------:R-:W-:-:S07]  /*6690*/  @!P0 IMAD.MOV.U32 R2, RZ, RZ, R0 ;  /* 0x000000ffff028224 */ /* 0x000fce00078e0000 */
.L_x_27330:
[----:B------:R-:W-:Y:S05]  /*66a0*/  BSYNC.RECONVERGENT B3 ;  /* 0x0000000000037941 */ /* 0x000fea0003800200 */
.L_x_27329:
        /* <DEDUP_REMOVED lines=41> */
.L_x_27327:
[----:B------:R-:W-:Y:S05]  /*6940*/  BSYNC.RECONVERGENT B2 ;  /* 0x0000000000027941 */ /* 0x000fea0003800200 */
.L_x_27326:
[----:B------:R-:W0:Y:S01]  /*6950*/  LDC R111, c[0x0][0x408] ;  /* 0x00010200ff6f7b82 */ /* 0x000e220000000800 */
[----:B------:R-:W-:Y:S01]  /*6960*/  I2FP.F32.U32 R119, R118 ;  /* 0x0000007600777245 */ /* 0x000fe20000201000 */
[----:B------:R-:W-:Y:S01]  /*6970*/  IMAD.MOV.U32 R120, RZ, RZ, 0x2f800000 ;  /* 0x2f800000ff787424 */ /* 0x000fe200078e00ff */
[----:B------:R-:W-:Y:S01]  /*6980*/  ISETP.NE.AND P1, PT, R121, 0x1, PT ;  /* 0x000000017900780c */ /* 0x000fe20003f25270 */
[----:B-----5:R-:W-:Y:S01]  /*6990*/  FMUL.FTZ R92, R92, R108 ;  /* 0x0000006c5c5c7220 */ /* 0x020fe20000410000 */
[----:B------:R-:W-:Y:S01]  /*69a0*/  BSSY.RECONVERGENT B2, `(.L_x_27331) ;  /* 0x000004b000027945 */ /* 0x000fe20003800200 */
[----:B------:R-:W-:Y:S01]  /*69b0*/  FFMA.FTZ R0, R119, R120, 1.1641532182693481445e-10 ;  /* 0x2f00000077007423 */ /* 0x000fe20000010078 */
[----:B------:R-:W-:Y:S01]  /*69c0*/  HFMA2 R122, -RZ, RZ, 0, 1.1920928955078125e-07 ;  /* 0x00000002ff7a7431 */ /* 0x000fe200000001ff */
[----:B------:R-:W1:Y:S01]  /*69d0*/  LDC R3, c[0x0][0x404] ;  /* 0x00010100ff037b82 */ /* 0x000e620000000800 */
[----:B0-----:R-:W-:Y:S02]  /*69e0*/  FMUL.FTZ R92, R92, R111 ;  /* 0x0000006f5c5c7220 */ /* 0x001fe40000410000 */
        /* <DEDUP_REMOVED lines=14> */
.L_x_27333:
        /* <DEDUP_REMOVED lines=13> */
.L_x_27335:
[----:B------:R-:W-:Y:S05]  /*6ba0*/  BSYNC.RECONVERGENT B3 ;  /* 0x0000000000037941 */ /* 0x000fea0003800200 */
.L_x_27334:
        /* <DEDUP_REMOVED lines=42> */
.L_x_27332:
[----:B------:R-:W-:Y:S05]  /*6e50*/  BSYNC.RECONVERGENT B2 ;  /* 0x0000000000027941 */ /* 0x000fea0003800200 */
.L_x_27331:
        /* <DEDUP_REMOVED lines=21> */
.L_x_27338:
        /* <DEDUP_REMOVED lines=13> */
.L_x_27340:
[----:B------:R-:W-:Y:S05]  /*7080*/  BSYNC.RECONVERGENT B3 ;  /* 0x0000000000037941 */ /* 0x000fea0003800200 */
.L_x_27339:
        /* <DEDUP_REMOVED lines=41> */
[----:B------:R-:W-:-:S07]  /*7320*/  LOP3.LUT R5, R122, UR31, R5, 0x96, !PT ;  /* 0x0000001f7a057c12 */ /* 0x000fce000f8e9605 */
.L_x_27337:
[----:B------:R-:W-:Y:S05]  /*7330*/  BSYNC.RECONVERGENT B2 ;  /* 0x0000000000027941 */ /* 0x000fea0003800200 */
.L_x_27336:
        /* <DEDUP_REMOVED lines=21> */
.L_x_27343:
        /* <DEDUP_REMOVED lines=13> */
.L_x_27345:
[----:B------:R-:W-:Y:S05]  /*7560*/  BSYNC.RECONVERGENT B3 ;  /* 0x0000000000037941 */ /* 0x000fea0003800200 */
.L_x_27344:
        /* <DEDUP_REMOVED lines=42> */
.L_x_27342:
[----:B------:R-:W-:Y:S05]  /*7810*/  BSYNC.RECONVERGENT B2 ;  /* 0x0000000000027941 */ /* 0x000fea0003800200 */
.L_x_27341:
        /* <DEDUP_REMOVED lines=9> */
.L_x_27325:
        /* <DEDUP_REMOVED lines=16> */
.L_x_27349:
        /* <DEDUP_REMOVED lines=13> */
.L_x_27351:
[----:B------:R-:W-:Y:S05]  /*7a80*/  BSYNC.RECONVERGENT B3 ;  /* 0x0000000000037941 */ /* 0x000fea0003800200 */
.L_x_27350:
        /* <DEDUP_REMOVED lines=40> */
[----:B------:R-:W-:-:S07]  /*7d10*/  MOV R118, R3 ;  /* 0x0000000300767202 */ /* 0x000fce0000000f00 */
.L_x_27348:
[----:B------:R-:W-:Y:S05]  /*7d20*/  BSYNC.RECONVERGENT B2 ;  /* 0x0000000000027941 */ /* 0x000fea0003800200 */
.L_x_27347:
[----:B------:R-:W0:Y:S01]  /*7d30*/  LDC R111, c[0x0][0x408] ;  /* 0x00010200ff6f7b82 */ /* 0x000e220000000800 */
[----:B------:R-:W-:Y:S01]  /*7d40*/  I2FP.F32.U32 R119, R118 ;  /* 0x0000007600777245 */ /* 0x000fe20000201000 */
[----:B------:R-:W-:Y:S01]  /*7d50*/  HFMA2 R118, -RZ, RZ, 0.1171875, 0 ;  /* 0x2f800000ff767431 */ /* 0x000fe200000001ff */
[----:B------:R-:W-:Y:S01]  /*7d60*/  ISETP.NE.AND P2, PT, R120, 0x1, PT ;  /* 0x000000017800780c */ /* 0x000fe20003f45270 */
[----:B-----5:R-:W-:Y:S01]  /*7d70*/  FMUL.FTZ R92, R92, R108 ;  /* 0x0000006c5c5c7220 */ /* 0x020fe20000410000 */
[----:B------:R-:W-:Y:S03]  /*7d80*/  BSSY.RECONVERGENT B2, `(.L_x_27352) ;  /* 0x000004a000027945 */ /* 0x000fe60003800200 */
[----:B------:R-:W1:Y:S01]  /*7d90*/  LDC R3, c[0x0][0x404] ;  /* 0x00010100ff037b82 */ /* 0x000e620000000800 */
[----:B------:R-:W-:Y:S01]  /*7da0*/  FFMA.FTZ R0, R119, R118, 1.1641532182693481445e-10 ;  /* 0x2f00000077007423 */ /* 0x000fe20000010076 */
[----:B0-----:R-:W-:-:S04]  /*7db0*/  FMUL.FTZ R92, R92, R111 ;  /* 0x0000006f5c5c7220 */ /* 0x001fc80000410000 */
[----:B-1----:R-:W-:Y:S02]  /*7dc0*/  FSETP.GTU.FTZ.AND P1, PT, R0, R3, PT ;  /* 0x000000030000720b */ /* 0x002fe40003f3c000 */
        /* <DEDUP_REMOVED lines=13> */
.L_x_27354:
        /* <DEDUP_REMOVED lines=13> */
.L_x_27356:
[----:B------:R-:W-:Y:S05]  /*7f70*/  BSYNC.RECONVERGENT B3 ;  /* 0x0000000000037941 */ /* 0x000fea0003800200 */
.L_x_27355:
        /* <DEDUP_REMOVED lines=42> */
.L_x_27353:
[----:B------:R-:W-:Y:S05]  /*8220*/  BSYNC.RECONVERGENT B2 ;  /* 0x0000000000027941 */ /* 0x000fea0003800200 */
.L_x_27352:
        /* <DEDUP_REMOVED lines=9> */
[----:B------:R-:W-:Y:S02]  /*82c0*/  FSEL R120, R0, RZ, !P2 ;  /* 0x000000ff00787208 */ /* 0x000fe40005000000 */
        /* <DEDUP_REMOVED lines=10> */
.L_x_27359:
        /* <DEDUP_REMOVED lines=13> */
.L_x_27361:
[----:B------:R-:W-:Y:S05]  /*8440*/  BSYNC.RECONVERGENT B3 ;  /* 0x0000000000037941 */ /* 0x000fea0003800200 */
.L_x_27360:
        /* <DEDUP_REMOVED lines=42> */
.L_x_27358:
[----:B------:R-:W-:Y:S05]  /*86f0*/  BSYNC.RECONVERGENT B2 ;  /* 0x0000000000027941 */ /* 0x000fea0003800200 */
.L_x_27357:
[----:B------:R-:W-:Y:S01]  /*8700*/  I2FP.F32.U32 R93, R0 ;  /* 0x00000000005d7245 */ /* 0x000fe20000201000 */
[----:B------:R-:W-:Y:S01]  /*8710*/  FMUL.FTZ R94, R94, R108 ;  /* 0x0000006c5e5e7220 */ /* 0x000fe20000410000 */
[----:B------:R-:W-:Y:S01]  /*8720*/  ISETP.NE.AND P3, PT, R122, 0x1, PT ;  /* 0x000000017a00780c */ /* 0x000fe20003f65270 */
[----:B------:R-:W-:Y:S02]  /*8730*/  BSSY.RECONVERGENT B2, `(.L_x_27362) ;  /* 0x0000049000027945 */ /* 0x000fe40003800200 */
[----:B------:R-:W-:Y:S01]  /*8740*/  FFMA.FTZ R0, R93, R118, 1.1641532182693481445e-10 ;  /* 0x2f0000005d007423 */ /* 0x000fe20000010076 */
[----:B------:R-:W-:Y:S01]  /*8750*/  FMUL.FTZ R94, R94, R111 ;  /* 0x0000006f5e5e7220 */ /* 0x000fe20000410000 */
[----:B------:R-:W-:-:S03]  /*8760*/  MOV R93, R4 ;  /* 0x00000004005d7202 */ /* 0x000fc60000000f00 */
        /* <DEDUP_REMOVED lines=13> */
.L_x_27364:
        /* <DEDUP_REMOVED lines=13> */
.L_x_27366:
[----:B------:R-:W-:Y:S05]  /*8910*/  BSYNC.RECONVERGENT B3 ;  /* 0x0000000000037941 */ /* 0x000fea0003800200 */
.L_x_27365:
        /* <DEDUP_REMOVED lines=42> */
.L_x_27363:
[----:B------:R-:W-:Y:S05]  /*8bc0*/  BSYNC.RECONVERGENT B2 ;  /* 0x0000000000027941 */ /* 0x000fea0003800200 */
.L_x_27362:
        /* <DEDUP_REMOVED lines=11> */
.L_x_27346:
        /* <DEDUP_REMOVED lines=14> */
.L_x_27324:
[----:B------:R-:W-:Y:S05]  /*8d60*/  BSYNC.RECONVERGENT B1 ;  /* 0x0000000000017941 */ /* 0x000fea0003800200 */
.L_x_27323:
        /* <DEDUP_REMOVED lines=9> */
[----:B0-2---:R-:W-:Y:S02]  /*8e00*/  @P0 IMAD.WIDE.U32 R110, R109, 0x10, R96 ;  /* 0x000000106d6e0825 */ /* 0x005fe400078e0060 */
[----:B------:R-:W5:Y:S04]  /*8e10*/  LDG.E.128 R96, desc[UR8][R98.64] ;  /* 0x0000000862607981 */ /* 0x000f68000c1e1d00 */
[----:B------:R0:W5:Y:S01]  /*8e20*/  @P0 LDG.E.128 R80, desc[UR8][R110.64] ;  /* 0x000000086e500981 */ /* 0x000162000c1e1d00 */
[----:B------:R-:W-:Y:S05]  /*8e30*/  @!P0 BRA `(.L_x_27369) ;  /* 0x0000001000f88947 */ /* 0x000fea0003800000 */
        /* <DEDUP_REMOVED lines=16> */
.L_x_27372:
        /* <DEDUP_REMOVED lines=13> */
.L_x_27374:
[----:B------:R-:W-:Y:S05]  /*9010*/  BSYNC.RECONVERGENT B3 ;  /* 0x0000000000037941 */ /* 0x000fea0003800200 */
.L_x_27373:
        /* <DEDUP_REMOVED lines=41> */
.L_x_27371:
[----:B------:R-:W-:Y:S05]  /*92b0*/  BSYNC.RECONVERGENT B2 ;  /* 0x0000000000027941 */ /* 0x000fea0003800200 */
.L_x_27370:
        /* <DEDUP_REMOVED lines=24> */
.L_x_27377:
        /* <DEDUP_REMOVED lines=13> */
.L_x_27379:
[----:B------:R-:W-:Y:S05]  /*9510*/  BSYNC.RECONVERGENT B3 ;  /* 0x0000000000037941 */ /* 0x000fea0003800200 */
.L_x_27378:
        /* <DEDUP_REMOVED lines=42> */
.L_x_27376:
[----:B------:R-:W-:Y:S05]  /*97c0*/  BSYNC.RECONVERGENT B2 ;  /* 0x0000000000027941 */ /* 0x000fea0003800200 */
.L_x_27375:
        /* <DEDUP_REMOVED lines=21> */
.L_x_27382:
        /* <DEDUP_REMOVED lines=13> */
.L_x_27384:
[----:B------:R-:W-:Y:S05]  /*99f0*/  BSYNC.RECONVERGENT B3 ;  /* 0x0000000000037941 */ /* 0x000fea0003800200 */
.L_x_27383:
        /* <DEDUP_REMOVED lines=40> */
[----:B------:R-:W-:Y:S01]  /*9c80*/  HFMA2 R118, -RZ, RZ, 0, 0 ;  /* 0x00000000ff767431 */ /* 0x000fe200000001ff */
[----:B------:R-:W-:-:S07]  /*9c90*/  LOP3.LUT R5, R122, UR31, R5, 0x96, !PT ;  /* 0x0000001f7a057c12 */ /* 0x000fce000f8e9605 */
.L_x_27381:
[----:B------:R-:W-:Y:S05]  /*9ca0*/  BSYNC.RECONVERGENT B2 ;  /* 0x0000000000027941 */ /* 0x000fea0003800200 */
.L_x_27380:
        /* <DEDUP_REMOVED lines=21> */
.L_x_27387:
        /* <DEDUP_REMOVED lines=13> */
.L_x_27389:
[----:B------:R-:W-:Y:S05]  /*9ed0*/  BSYNC.RECONVERGENT B3 ;  /* 0x0000000000037941 */ /* 0x000fea0003800200 */
.L_x_27388:
        /* <DEDUP_REMOVED lines=42> */
.L_x_27386:
[----:B------:R-:W-:Y:S05]  /*a180*/  BSYNC.RECONVERGENT B2 ;  /* 0x0000000000027941 */ /* 0x000fea0003800200 */
.L_x_27385:
        /* <DEDUP_REMOVED lines=9> */
.L_x_27369:
        /* <DEDUP_REMOVED lines=16> */
.L_x_27393:
        /* <DEDUP_REMOVED lines=13> */
.L_x_27395:
[----:B------:R-:W-:Y:S05]  /*a3f0*/  BSYNC.RECONVERGENT B3 ;  /* 0x0000000000037941 */ /* 0x000fea0003800200 */
.L_x_27394:
        /* <DEDUP_REMOVED lines=41> */
.L_x_27392:
[----:B------:R-:W-:Y:S05]  /*a690*/  BSYNC.RECONVERGENT B2 ;  /* 0x0000000000027941 */ /* 0x000fea0003800200 */
.L_x_27391:
[----:B------:R-:W0:Y:S01]  /*a6a0*/  LDC R111, c[0x0][0x408] ;  /* 0x00010200ff6f7b82 */ /* 0x000e220000000800 */
[----:B------:R-:W-:Y:S01]  /*a6b0*/  ISETP.NE.AND P2, PT, R120, 0x1, PT ;  /* 0x000000017800780c */ /* 0x000fe20003f45270 */
[----:B-----5:R-:W-:Y:S01]  /*a6c0*/  FMUL.FTZ R96, R96, R108 ;  /* 0x0000006c60607220 */ /* 0x020fe20000410000 */
[----:B------:R-:W-:Y:S01]  /*a6d0*/  I2FP.F32.U32 R119, R118 ;  /* 0x0000007600777245 */ /* 0x000fe20000201000 */
[----:B------:R-:W-:Y:S01]  /*a6e0*/  IMAD.MOV.U32 R118, RZ, RZ, 0x2f800000 ;  /* 0x2f800000ff767424 */ /* 0x000fe200078e00ff */
[----:B------:R-:W-:Y:S01]  /*a6f0*/  BSSY.RECONVERGENT B2, `(.L_x_27396) ;  /* 0x000004a000027945 */ /* 0x000fe20003800200 */
[----:B------:R-:W-:Y:S02]  /*a700*/  HFMA2 R122, -RZ, RZ, 0, 1.1920928955078125e-07 ;  /* 0x00000002ff7a7431 */ /* 0x000fe400000001ff */
[----:B------:R-:W1:Y:S01]  /*a710*/  LDC R3, c[0x0][0x404] ;  /* 0x00010100ff037b82 */ /* 0x000e620000000800 */
[----:B------:R-:W-:Y:S01]  /*a720*/  FFMA.FTZ R0, R119, R118, 1.1641532182693481445e-10 ;  /* 0x2f00000077007423 */ /* 0x000fe20000010076 */
[----:B0-----:R-:W-:-:S04]  /*a730*/  FMUL.FTZ R96, R96, R111 ;  /* 0x0000006f60607220 */ /* 0x001fc80000410000 */
[----:B-1----:R-:W-:Y:S01]  /*a740*/  FSETP.GTU.FTZ.AND P1, PT, R0, R3, PT ;  /* 0x000000030000720b */ /* 0x002fe20003f3c000 */
        /* <DEDUP_REMOVED lines=12> */
.L_x_27398:
        /* <DEDUP_REMOVED lines=13> */
.L_x_27400:
[----:B------:R-:W-:Y:S05]  /*a8e0*/  BSYNC.RECONVERGENT B3 ;  /* 0x0000000000037941 */ /* 0x000fea0003800200 */
.L_x_27399:
        /* <DEDUP_REMOVED lines=42> */
.L_x_27397:
[----:B------:R-:W-:Y:S05]  /*ab90*/  BSYNC.RECONVERGENT B2 ;  /* 0x0000000000027941 */ /* 0x000fea0003800200 */
.L_x_27396:
        /* <DEDUP_REMOVED lines=20> */
.L_x_27403:
        /* <DEDUP_REMOVED lines=13> */
.L_x_27405:
[----:B------:R-:W-:Y:S05]  /*adb0*/  BSYNC.RECONVERGENT B3 ;  /* 0x0000000000037941 */ /* 0x000fea0003800200 */
.L_x_27404:
        /* <DEDUP_REMOVED lines=42> */
.L_x_27402:
[----:B------:R-:W-:Y:S05]  /*b060*/  BSYNC.RECONVERGENT B2 ;  /* 0x0000000000027941 */ /* 0x000fea0003800200 */
.L_x_27401:
[----:B------:R-:W-:Y:S01]  /*b070*/  I2FP.F32.U32 R97, R0 ;  /* 0x0000000000617245 */ /* 0x000fe20000201000 */
[----:B------:R-:W-:Y:S01]  /*b080*/  FMUL.FTZ R98, R98, R108 ;  /* 0x0000006c62627220 */ /* 0x000fe20000410000 */
[----:B------:R-:W-:Y:S01]  /*b090*/  ISETP.NE.AND P3, PT, R96, 0x1, PT ;  /* 0x000000016000780c */ /* 0x000fe20003f65270 */
[----:B------:R-:W-:Y:S02]  /*b0a0*/  BSSY.RECONVERGENT B2, `(.L_x_27406) ;  /* 0x0000049000027945 */ /* 0x000fe40003800200 */
[----:B------:R-:W-:Y:S01]  /*b0b0*/  FFMA.FTZ R0, R97, R118, 1.1641532182693481445e-10 ;  /* 0x2f00000061007423 */ /* 0x000fe20000010076 */
[----:B------:R-:W-:Y:S01]  /*b0c0*/  FMUL.FTZ R98, R98, R111 ;  /* 0x0000006f62627220 */ /* 0x000fe20000410000 */
[----:B------:R-:W-:-:S03]  /*b0d0*/  IMAD.MOV.U32 R97, RZ, RZ, R4 ;  /* 0x000000ffff617224 */ /* 0x000fc600078e0004 */
        /* <DEDUP_REMOVED lines=13> */
.L_x_27408:
        /* <DEDUP_REMOVED lines=13> */
.L_x_27410:
[----:B------:R-:W-:Y:S05]  /*b280*/  BSYNC.RECONVERGENT B3 ;  /* 0x0000000000037941 */ /* 0x000fea0003800200 */
.L_x_27409:
        /* <DEDUP_REMOVED lines=42> */
.L_x_27407:
[----:B------:R-:W-:Y:S05]  /*b530*/  BSYNC.RECONVERGENT B2 ;  /* 0x0000000000027941 */ /* 0x000fea0003800200 */
.L_x_27406:
        /* <DEDUP_REMOVED lines=11> */
.L_x_27390:
        /* <DEDUP_REMOVED lines=14> */
.L_x_27368:
[----:B------:R-:W-:Y:S05]  /*b6d0*/  BSYNC.RECONVERGENT B1 ;  /* 0x0000000000017941 */ /* 0x000fea0003800200 */
.L_x_27367:
        /* <DEDUP_REMOVED lines=9> */
[----:B0-23--:R-:W-:Y:S02]  /*b770*/  @P0 IMAD.WIDE.U32 R110, R109, 0x10, R100 ;  /* 0x000000106d6e0825 */ /* 0x00dfe400078e0064 */
        /* <DEDUP_REMOVED lines=19> */
.L_x_27416:
        /* <DEDUP_REMOVED lines=13> */
.L_x_27418:
[----:B------:R-:W-:Y:S05]  /*b980*/  BSYNC.RECONVERGENT B3 ;  /* 0x0000000000037941 */ /* 0x000fea0003800200 */
.L_x_27417:
        /* <DEDUP_REMOVED lines=41> */
.L_x_27415:
[----:B------:R-:W-:Y:S05]  /*bc20*/  BSYNC.RECONVERGENT B2 ;  /* 0x0000000000027941 */ /* 0x000fea0003800200 */
.L_x_27414:
        /* <DEDUP_REMOVED lines=24> */
.L_x_27421:
        /* <DEDUP_REMOVED lines=13> */
.L_x_27423:
[----:B------:R-:W-:Y:S05]  /*be80*/  BSYNC.RECONVERGENT B3 ;  /* 0x0000000000037941 */ /* 0x000fea0003800200 */
.L_x_27422:
        /* <DEDUP_REMOVED lines=42> */
.L_x_27420:
[----:B------:R-:W-:Y:S05]  /*c130*/  BSYNC.RECONVERGENT B2 ;  /* 0x0000000000027941 */ /* 0x000fea0003800200 */
.L_x_27419:
        /* <DEDUP_REMOVED lines=21> */
.L_x_27426:
        /* <DEDUP_REMOVED lines=13> */
.L_x_27428:
[----:B------:R-:W-:Y:S05]  /*c360*/  BSYNC.RECONVERGENT B3 ;  /* 0x0000000000037941 */ /* 0x000fea0003800200 */
.L_x_27427:
        /* <DEDUP_REMOVED lines=42> */
.L_x_27425:
[----:B------:R-:W-:Y:S05]  /*c610*/  BSYNC.RECONVERGENT B2 ;  /* 0x0000000000027941 */ /* 0x000fea0003800200 */
.L_x_27424:
        /* <DEDUP_REMOVED lines=21> */
.L_x_27431:
        /* <DEDUP_REMOVED lines=13> */
.L_x_27433:
[----:B------:R-:W-:Y:S05]  /*c840*/  BSYNC.RECONVERGENT B3 ;  /* 0x0000000000037941 */ /* 0x000fea0003800200 */
.L_x_27432:
        /* <DEDUP_REMOVED lines=42> */
.L_x_27430:
[----:B------:R-:W-:Y:S05]  /*caf0*/  BSYNC.RECONVERGENT B2 ;  /* 0x0000000000027941 */ /* 0x000fea0003800200 */
.L_x_27429:
        /* <DEDUP_REMOVED lines=9> */
.L_x_27413:
        /* <DEDUP_REMOVED lines=16> */
.L_x_27437:
        /* <DEDUP_REMOVED lines=13> */
.L_x_27439:
[----:B------:R-:W-:Y:S05]  /*cd60*/  BSYNC.RECONVERGENT B3 ;  /* 0x0000000000037941 */ /* 0x000fea0003800200 */
.L_x_27438:
        /* <DEDUP_REMOVED lines=41> */
.L_x_27436:
[----:B------:R-:W-:Y:S05]  /*d000*/  BSYNC.RECONVERGENT B2 ;  /* 0x0000000000027941 */ /* 0x000fea0003800200 */
.L_x_27435:
        /* <DEDUP_REMOVED lines=23> */
.L_x_27442:
        /* <DEDUP_REMOVED lines=13> */
.L_x_27444:
[----:B------:R-:W-:Y:S05]  /*d250*/  BSYNC.RECONVERGENT B3 ;  /* 0x0000000000037941 */ /* 0x000fea0003800200 */
.L_x_27443:
        /* <DEDUP_REMOVED lines=42> */
.L_x_27441:
[----:B------:R-:W-:Y:S05]  /*d500*/  BSYNC.RECONVERGENT B2 ;  /* 0x0000000000027941 */ /* 0x000fea0003800200 */
.L_x_27440:
        /* <DEDUP_REMOVED lines=20> */
.L_x_27447:
        /* <DEDUP_REMOVED lines=13> */
.L_x_27449:
[----:B------:R-:W-:Y:S05]  /*d720*/  BSYNC.RECONVERGENT B3 ;  /* 0x0000000000037941 */ /* 0x000fea0003800200 */
.L_x_27448:
        /* <DEDUP_REMOVED lines=42> */
.L_x_27446:
[----:B------:R-:W-:Y:S05]  /*d9d0*/  BSYNC.RECONVERGENT B2 ;  /* 0x0000000000027941 */ /* 0x000fea0003800200 */
.L_x_27445:
        /* <DEDUP_REMOVED lines=20> */
.L_x_27452:
        /* <DEDUP_REMOVED lines=13> */
.L_x_27454:
[----:B------:R-:W-:Y:S05]  /*dbf0*/  BSYNC.RECONVERGENT B3 ;  /* 0x0000000000037941 */ /* 0x000fea0003800200 */
.L_x_27453:
        /* <DEDUP_REMOVED lines=42> */
.L_x_27451:
[----:B------:R-:W-:Y:S05]  /*dea0*/  BSYNC.RECONVERGENT B2 ;  /* 0x0000000000027941 */ /* 0x000fea0003800200 */
.L_x_27450:
        /* <DEDUP_REMOVED lines=11> */
.L_x_27434:
        /* <DEDUP_REMOVED lines=14> */
.L_x_27412:
[----:B------:R-:W-:Y:S05]  /*e040*/  BSYNC.RECONVERGENT B1 ;  /* 0x0000000000017941 */ /* 0x000fea0003800200 */
.L_x_27411:
        /* <DEDUP_REMOVED lines=9> */
[----:B0-234-:R-:W-:Y:S02]  /*e0e0*/  @P0 IMAD.WIDE.U32 R110, R109, 0x10, R104 ;  /* 0x000000106d6e0825 */ /* 0x01dfe400078e0068 */
        /* <DEDUP_REMOVED lines=19> */
.L_x_27460:
        /* <DEDUP_REMOVED lines=13> */
.L_x_27462:
[----:B------:R-:W-:Y:S05]  /*e2f0*/  BSYNC.RECONVERGENT B3 ;  /* 0x0000000000037941 */ /* 0x000fea0003800200 */
.L_x_27461:
        /* <DEDUP_REMOVED lines=41> */
.L_x_27459:
[----:B------:R-:W-:Y:S05]  /*e590*/  BSYNC.RECONVERGENT B2 ;  /* 0x0000000000027941 */ /* 0x000fea0003800200 */
.L_x_27458:
        /* <DEDUP_REMOVED lines=24> */
.L_x_27465:
        /* <DEDUP_REMOVED lines=13> */
.L_x_27467:
[----:B------:R-:W-:Y:S05]  /*e7f0*/  BSYNC.RECONVERGENT B3 ;  /* 0x0000000000037941 */ /* 0x000fea0003800200 */
.L_x_27466:
        /* <DEDUP_REMOVED lines=42> */
.L_x_27464:
[----:B------:R-:W-:Y:S05]  /*eaa0*/  BSYNC.RECONVERGENT B2 ;  /* 0x0000000000027941 */ /* 0x000fea0003800200 */
.L_x_27463:
        /* <DEDUP_REMOVED lines=21> */
.L_x_27470:
        /* <DEDUP_REMOVED lines=13> */
.L_x_27472:
[----:B------:R-:W-:Y:S05]  /*ecd0*/  BSYNC.RECONVERGENT B3 ;  /* 0x0000000000037941 */ /* 0x000fea0003800200 */
.L_x_27471:
        /* <DEDUP_REMOVED lines=42> */
.L_x_27469:
[----:B------:R-:W-:Y:S05]  /*ef80*/  BSYNC.RECONVERGENT B2 ;  /* 0x0000000000027941 */ /* 0x000fea0003800200 */
.L_x_27468:
        /* <DEDUP_REMOVED lines=21> */
.L_x_27475:
        /* <DEDUP_REMOVED lines=13> */
.L_x_27477:
[----:B------:R-:W-:Y:S05]  /*f1b0*/  BSYNC.RECONVERGENT B3 ;  /* 0x0000000000037941 */ /* 0x000fea0003800200 */
.L_x_27476:
        /* <DEDUP_REMOVED lines=42> */
.L_x_27474:
[----:B------:R-:W-:Y:S05]  /*f460*/  BSYNC.RECONVERGENT B2 ;  /* 0x0000000000027941 */ /* 0x000fea0003800200 */
.L_x_27473:
        /* <DEDUP_REMOVED lines=9> */
.L_x_27457:
        /* <DEDUP_REMOVED lines=16> */
.L_x_27481:
        /* <DEDUP_REMOVED lines=13> */
.L_x_27483:
[----:B------:R-:W-:Y:S05]  /*f6d0*/  BSYNC.RECONVERGENT B3 ;  /* 0x0000000000037941 */ /* 0x000fea0003800200 */
.L_x_27482:
        /* <DEDUP_REMOVED lines=41> */
.L_x_27480:
[----:B------:R-:W-:Y:S05]  /*f970*/  BSYNC.RECONVERGENT B2 ;  /* 0x0000000000027941 */ /* 0x000fea0003800200 */
.L_x_27479:
        /* <DEDUP_REMOVED lines=23> */
.L_x_27486:
        /* <DEDUP_REMOVED lines=13> */
.L_x_27488:
[----:B------:R-:W-:Y:S05]  /*fbc0*/  BSYNC.RECONVERGENT B3 ;  /* 0x0000000000037941 */ /* 0x000fea0003800200 */
.L_x_27487:
        /* <DEDUP_REMOVED lines=42> */
.L_x_27485:
[----:B------:R-:W-:Y:S05]  /*fe70*/  BSYNC.RECONVERGENT B2 ;  /* 0x0000000000027941 */ /* 0x000fea0003800200 */
.L_x_27484:
        /* <DEDUP_REMOVED lines=20> */
.L_x_27491:
        /* <DEDUP_REMOVED lines=13> */
.L_x_27493:
[----:B------:R-:W-:Y:S05]  /*10090*/  BSYNC.RECONVERGENT B3 ;  /* 0x0000000000037941 */ /* 0x000fea0003800200 */
.L_x_27492:
        /* <DEDUP_REMOVED lines=42> */
.L_x_27490:
[----:B------:R-:W-:Y:S05]  /*10340*/  BSYNC.RECONVERGENT B2 ;  /* 0x0000000000027941 */ /* 0x000fea0003800200 */
.L_x_27489:
        /* <DEDUP_REMOVED lines=20> */
.L_x_27496:
        /* <DEDUP_REMOVED lines=13> */
.L_x_27498:
[----:B------:R-:W-:Y:S05]  /*10560*/  BSYNC.RECONVERGENT B3 ;  /* 0x0000000000037941 */ /* 0x000fea0003800200 */
.L_x_27497:
        /* <DEDUP_REMOVED lines=42> */
.L_x_27495:
[----:B------:R-:W-:Y:S05]  /*10810*/  BSYNC.RECONVERGENT B2 ;  /* 0x0000000000027941 */ /* 0x000fea0003800200 */
.L_x_27494:
[----:B------:R-:W-:Y:S01]  /*10820*/  I2FP.F32.U32 R105, R105 ;  /* 0x0000006900697245 */ /* 0x000fe20000201000 */
[----:B------:R-:W-:Y:S01]  /*10830*/  FMUL.FTZ R108, R107, R108 ;  /* 0x0000006c6b6c7220 */ /* 0x000fe20000410000 */
[----:B------:R-:W-:Y:S01]  /*10840*/  FMUL.FTZ R104, R121, R76 ;  /* 0x0000004c79687220 */ /* 0x000fe20000410000 */
[----:B------:R-:W-:Y:S02]  /*10850*/  FMUL.FTZ R106, R119, R78 ;  /* 0x0000004e776a7220 */ /* 0x000fe40000410000 */
[----:B------:R-:W-:Y:S01]  /*10860*/  FFMA.FTZ R118, R105, R118, 1.1641532182693481445e-10 ;  /* 0x2f00000069767423 */ /* 0x000fe20000010076 */
[----:B------:R-:W-:Y:S01]  /*10870*/  FMUL.FTZ R108, R108, R111 ;  /* 0x0000006f6c6c7220 */ /* 0x000fe20000410000 */
[----:B------:R-:W-:-:S03]  /*10880*/  FMUL.FTZ R105, R120, R77 ;  /* 0x0000004d78697220 */ /* 0x000fc60000410000 */
[----:B------:R-:W-:-:S04]  /*10890*/  FSETP.GTU.FTZ.AND P3, PT, R118, R3, PT ;  /* 0x000000037600720b */ /* 0x000fc80003f7c000 */
[----:B------:R-:W-:Y:S02]  /*108a0*/  FSEL R108, R108, RZ, !P3 ;  /* 0x000000ff6c6c7208 */ /* 0x000fe40005800000 */
[----:B------:R-:W-:-:S03]  /*108b0*/  PLOP3.LUT P3, PT, P3, PT, PT, 0x8, 0x80 ;  /* 0x000000000080781c */ /* 0x000fc60001f6e170 */
[----:B------:R-:W-:-:S10]  /*108c0*/  FMUL.FTZ R107, R108, R79 ;  /* 0x0000004f6c6b7220 */ /* 0x000fd40000410000 */
.L_x_27478:
        /* <DEDUP_REMOVED lines=13> */
.L_x_27456:
[----:B------:R-:W-:Y:S05]  /*109a0*/  BSYNC.RECONVERGENT B1 ;  /* 0x0000000000017941 */ /* 0x000fea0003800200 */
.L_x_27455:
        /* <DEDUP_REMOVED lines=13> */
[----:B--234-:R-:W-:-:S04]  /*10a80*/  FADD.FTZ R111, R89, R108 ;  /* 0x0000006c596f7221 */ /* 0x01cfc80000010000 */
        /* <DEDUP_REMOVED lines=91> */
.L_x_27524:
[----:B------:R-:W-:Y:S01]  /*11040*/  FMUL.FTZ R108, R121, R121 ;  /* 0x00000079796c7220 */ /* 0x000fe20000410000 */
[----:B-1----:R-:W-:Y:S01]  /*11050*/  FADD.FTZ R119, R124, R120 ;  /* 0x000000787c777221 */ /* 0x002fe20000010000 */
[----:B------:R-:W-:Y:S01]  /*11060*/  PLOP3.LUT P0, PT, PT, PT, UP2, 0x40, 0x4 ;  /* 0x000000000004781c */ /* 0x000fe20003f0e828 */
[----:B------:R-:W-:Y:S02]  /*11070*/  BSSY.RECONVERGENT B1, `(.L_x_27500) ;  /* 0x000001e000017945 */ /* 0x000fe40003800200 */
[----:B------:R-:W-:Y:S01]  /*11080*/  FFMA.FTZ R119, R119, R110, UR14 ;  /* 0x0000000e77777e23 */ /* 0x000fe2000801006e */
[----:B------:R-:W-:Y:S01]  /*11090*/  FSEL R122, R108, RZ, !P0 ;  /* 0x000000ff6c7a7208 */ /* 0x000fe20004000000 */
[----:B------:R-:W1:Y:S01]  /*110a0*/  @!P5 LDC.64 R110, c[0x0][0x3c0] ;  /* 0x0000f000ff6edb82 */ /* 0x000e620000000a00 */
[----:B------:R-:W-:-:S03]  /*110b0*/  PLOP3.LUT P0, PT, PT, PT, UP2, 0x40, 0x4 ;  /* 0x000000000004781c */ /* 0x000fc60003f0e828 */
[----:B------:R-:W-:Y:S01]  /*110c0*/  FADD.FTZ R119, R119, R122 ;  /* 0x0000007a77777221 */ /* 0x000fe20000010000 */
[----:B------:R-:W-:-:S03]  /*110d0*/  FSEL R118, R121, RZ, P0 ;  /* 0x000000ff79767208 */ /* 0x000fc60000000000 */
[----:B------:R-:W2:Y:S02]  /*110e0*/  @!P5 LDC.64 R108, c[0x0][0x3c8] ;  /* 0x0000f200ff6cdb82 */ /* 0x000ea40000000a00 */
        /* <DEDUP_REMOVED lines=15> */
[----:B------:R-:W-:Y:S01]  /*111e0*/  FFMA.FTZ R108, R109, R8, R12 ;  /* 0x000000086d6c7223 */ /* 0x000fe2000001000c */
[----:B------:R-:W-:-:S02]  /*111f0*/  FFMA.FTZ R109, R110, R9, R13 ;  /* 0x000000096e6d7223 */ /* 0x000fc4000001000d */
[----:B------:R-:W-:Y:S01]  /*11200*/  FFMA.FTZ R110, R111, R10, R14 ;  /* 0x0000000a6f6e7223 */ /* 0x000fe2000001000e */
[----:B------:R-:W-:Y:S01]  /*11210*/  FFMA.FTZ R111, R122, R11, R15 ;  /* 0x0000000b7a6f7223 */ /* 0x000fe2000001000f */
[C---:B-1----:R-:W-:Y:S01]  /*11220*/  IMAD.WIDE.U32 R120, R117.reuse, 0x10, R120 ;  /* 0x0000001075787825 */ /* 0x042fe200078e0078 */
[----:B------:R-:W-:-:S04]  /*11230*/  IADD3 R117, PT, PT, R117, 0x20, RZ ;  /* 0x0000002075757810 */ /* 0x000fc80007ffe0ff */
[----:B------:R2:W-:Y:S03]  /*11240*/  STG.E.128 desc[UR8][R120.64], R108 ;  /* 0x0000006c78007986 */ /* 0x0005e6000c101d08 */
.L_x_27501:
[----:B------:R-:W-:Y:S05]  /*11250*/  BSYNC.RECONVERGENT B1 ;  /* 0x0000000000017941 */ /* 0x000fea0003800200 */
.L_x_27500:
[----:B------:R-:W-:Y:S01]  /*11260*/  ISETP.GE.U32.AND P0, PT, R114, 0x40, PT ;  /* 0x000000407200780c */ /* 0x000fe20003f06070 */
[----:B------:R-:W-:-:S12]  /*11270*/  BSSY.RECONVERGENT B1, `(.L_x_27502) ;  /* 0x0000012000017945 */ /* 0x000fd80003800200 */
[----:B------:R-:W-:Y:S05]  /*11280*/  @!P0 BRA `(.L_x_27503) ;  /* 0x0000000000408947 */ /* 0x000fea0003800000 */
[----:B-12---:R-:W1:Y:S01]  /*11290*/  LDC.64 R120, c[0x0][0x428] ;  /* 0x00010a00ff787b82 */ /* 0x006e620000000a00 */
        /* <DEDUP_REMOVED lines=12> */
[----:B-1----:R-:W-:-:S04]  /*11360*/  IMAD.WIDE.U32 R120, R117, 0x10, R120 ;  /* 0x0000001075787825 */ /* 0x002fc800078e0078 */
[----:B------:R-:W-:Y:S01]  /*11370*/  VIADD R117, R117, 0x20 ;  /* 0x0000002075757836 */ /* 0x000fe20000000000 */
[----:B------:R3:W-:Y:S06]  /*11380*/  STG.E.128 desc[UR8][R120.64], R108 ;  /* 0x0000006c78007986 */ /* 0x0007ec000c101d08 */
.L_x_27503:
[----:B------:R-:W-:Y:S05]  /*11390*/  BSYNC.RECONVERGENT B1 ;  /* 0x0000000000017941 */ /* 0x000fea0003800200 */
.L_x_27502:
[----:B------:R-:W-:Y:S01]  /*113a0*/  ISETP.GE.U32.AND P0, PT, R114, 0x60, PT ;  /* 0x000000607200780c */ /* 0x000fe20003f06070 */
[----:B------:R-:W-:-:S12]  /*113b0*/  BSSY.RECONVERGENT B1, `(.L_x_27504) ;  /* 0x0000012000017945 */ /* 0x000fd80003800200 */
[----:B------:R-:W-:Y:S05]  /*113c0*/  @!P0 BRA `(.L_x_27505) ;  /* 0x0000000000408947 */ /* 0x000fea0003800000 */
[----:B-123--:R-:W1:Y:S01]  /*113d0*/  LDC.64 R120, c[0x0][0x428] ;  /* 0x00010a00ff787b82 */ /* 0x00ee620000000a00 */
        /* <DEDUP_REMOVED lines=15> */
.L_x_27505:
[----:B------:R-:W-:Y:S05]  /*114d0*/  BSYNC.RECONVERGENT B1 ;  /* 0x0000000000017941 */ /* 0x000fea0003800200 */
.L_x_27504:
[----:B------:R-:W-:Y:S01]  /*114e0*/  ISETP.GE.U32.AND P0, PT, R114, 0x80, PT ;  /* 0x000000807200780c */ /* 0x000fe20003f06070 */
[----:B------:R-:W-:-:S12]  /*114f0*/  BSSY.RECONVERGENT B1, `(.L_x_27506) ;  /* 0x0000012000017945 */ /* 0x000fd80003800200 */
[----:B------:R-:W-:Y:S05]  /*11500*/  @!P0 BRA `(.L_x_27507) ;  /* 0x0000000000408947 */ /* 0x000fea0003800000 */
[----:B-1234-:R-:W1:Y:S01]  /*11510*/  LDC.64 R120, c[0x0][0x428] ;  /* 0x00010a00ff787b82 */ /* 0x01ee620000000a00 */
        /* <DEDUP_REMOVED lines=15> */
.L_x_27507:
[----:B------:R-:W-:Y:S05]  /*11610*/  BSYNC.RECONVERGENT B1 ;  /* 0x0000000000017941 */ /* 0x000fea0003800200 */
.L_x_27506:
        /* <DEDUP_REMOVED lines=19> */
.L_x_27509:
[----:B------:R-:W-:Y:S05]  /*11750*/  BSYNC.RECONVERGENT B1 ;  /* 0x0000000000017941 */ /* 0x000fea0003800200 */
.L_x_27508:
        /* <DEDUP_REMOVED lines=13> */
[----:B-1----:R-:W-:-:S04]  /*11830*/  IMAD.WIDE.U32 R118, R117, 0x10, R108 ;  /* 0x0000001075767825 */ /* 0x002fc800078e006c */
[----:B------:R-:W-:Y:S01]  /*11840*/  FFMA.FTZ R108, R111, R68, R72 ;  /* 0x000000446f6c7223 */ /* 0x000fe20000010048 */
[----:B------:R-:W-:Y:S01]  /*11850*/  FFMA.FTZ R109, R120, R69, R73 ;  /* 0x00000045786d7223 */ /* 0x000fe20000010049 */
[----:B------:R-:W-:-:S05]  /*11860*/  FFMA.FTZ R111, R122, R71, R75 ;  /* 0x000000477a6f7223 */ /* 0x000fca000001004b */
[----:B------:R1:W-:Y:S02]  /*11870*/  STG.E.128 desc[UR8][R118.64], R108 ;  /* 0x0000006c76007986 */ /* 0x0003e4000c101d08 */
.L_x_27511:
[----:B------:R-:W-:Y:S05]  /*11880*/  BSYNC.RECONVERGENT B1 ;  /* 0x0000000000017941 */ /* 0x000fea0003800200 */
.L_x_27510:
[----:B-1234-:R-:W1:Y:S02]  /*11890*/  LDC.64 R108, c[0x0][0x380] ;  /* 0x0000e000ff6c7b82 */ /* 0x01ee640000000a00 */
[----:B-1----:R-:W-:-:S05]  /*118a0*/  IMAD R115, R108, 0x4, R115 ;  /* 0x000000046c737824 */ /* 0x002fca00078e0273 */
[----:B------:R-:W-:-:S13]  /*118b0*/  ISETP.GE.AND P0, PT, R115, R109, PT ;  /* 0x0000006d7300720c */ /* 0x000fda0003f06270 */
[----:B------:R-:W-:Y:S05]  /*118c0*/  @!P0 BRA `(.L_x_27512) ;  /* 0xfffffef400d88947 */ /* 0x000fea000383ffff */
[----:B------:R-:W-:Y:S05]  /*118d0*/  BSYNC B0 ;  /* 0x0000000000007941 */ /* 0x000fea0003800000 */
.L_x_27235:
[----:B------:R-:W-:Y:S05]  /*118e0*/  EXIT ;  /* 0x000000000000794d */ /* 0x000fea0003800000 */
.L_x_27499:
        /* <DEDUP_REMOVED lines=8> */
.L_x_27514:
[----:B------:R-:W-:Y:S05]  /*11970*/  BSYNC B1 ;  /* 0x0000000000017941 */ /* 0x000fea0003800000 */
.L_x_27513:
        /* <DEDUP_REMOVED lines=8> */
.L_x_27515:
[----:B------:R-:W-:Y:S02]  /*11a00*/  HFMA2 R119, -RZ, RZ, 0, 2.384185791015625e-07 ;  /* 0x00000004ff777431 */ /* 0x000fe400000001ff */
[----:B------:R-:W-:-:S04]  /*11a10*/  FADD.FTZ R123, R122, R120 ;  /* 0x000000787a7b7221 */ /* 0x000fc80000010000 */
[----:B------:R-:W-:-:S07]  /*11a20*/  IMAD.MOV.U32 R122, RZ, RZ, R123 ;  /* 0x000000ffff7a7224 */ /* 0x000fce00078e007b */
[----:B------:R-:W-:Y:S05]  /*11a30*/  WARPSYNC.COLLECTIVE R111, `(.L_x_27516) ;  /* 0x000000006f087348 */ /* 0x000fea0003c00000 */
[----:B------:R0:W1:Y:S02]  /*11a40*/  SHFL.BFLY P6, R120, R122, R119, R118 ;  /* 0x0c0000777a787389 */ /* 0x00006400000c0076 */
[----:B01----:R-:W-:Y:S05]  /*11a50*/  ENDCOLLECTIVE ;  /* 0x000000000000791b */ /* 0x003fea0003800000 */
.L_x_27516:
[----:B------:R-:W-:Y:S01]  /*11a60*/  MOV R119, 0x8 ;  /* 0x0000000800777802 */ /* 0x000fe20000000f00 */
[----:B------:R-:W-:-:S04]  /*11a70*/  FADD.FTZ R124, R123, R120 ;  /* 0x000000787b7c7221 */ /* 0x000fc80000010000 */
[----:B------:R-:W-:-:S07]  /*11a80*/  IMAD.MOV.U32 R122, RZ, RZ, R124 ;  /* 0x000000ffff7a7224 */ /* 0x000fce00078e007c */
[----:B------:R-:W-:Y:S05]  /*11a90*/  WARPSYNC.COLLECTIVE R111, `(.L_x_27517) ;  /* 0x000000006f087348 */ /* 0x000fea0003c00000 */
[----:B------:R0:W1:Y:S02]  /*11aa0*/  SHFL.BFLY P6, R120, R122, R119, R118 ;  /* 0x0c0000777a787389 */ /* 0x00006400000c0076 */
[----:B01----:R-:W-:Y:S05]  /*11ab0*/  ENDCOLLECTIVE ;  /* 0x000000000000791b */ /* 0x003fea0003800000 */
.L_x_27517:
[----:B------:R-:W-:Y:S02]  /*11ac0*/  HFMA2 R119, -RZ, RZ, 0, 9.5367431640625e-07 ;  /* 0x00000010ff777431 */ /* 0x000fe400000001ff */
[----:B------:R-:W-:-:S04]  /*11ad0*/  FADD.FTZ R125, R124, R120 ;  /* 0x000000787c7d7221 */ /* 0x000fc80000010000 */
[----:B------:R-:W-:-:S07]  /*11ae0*/  IMAD.MOV.U32 R122, RZ, RZ, R125 ;  /* 0x000000ffff7a7224 */ /* 0x000fce00078e007d */
[----:B------:R-:W-:Y:S05]  /*11af0*/  WARPSYNC.COLLECTIVE R111, `(.L_x_27518) ;  /* 0x000000006f087348 */ /* 0x000fea0003c00000 */
[----:B------:R0:W1:Y:S02]  /*11b00*/  SHFL.BFLY P6, R120, R122, R119, R118 ;  /* 0x0c0000777a787389 */ /* 0x00006400000c0076 */
[----:B01----:R-:W-:Y:S05]  /*11b10*/  ENDCOLLECTIVE ;  /* 0x000000000000791b */ /* 0x003fea0003800000 */
.L_x_27518:
        /* <DEDUP_REMOVED lines=58> */
.L_x_27519:
[----:B------:R-:W-:Y:S02]  /*11ec0*/  IMAD.MOV.U32 R119, RZ, RZ, 0x2 ;  /* 0x00000002ff777424 */ /* 0x000fe400078e00ff */
[----:B------:R-:W-:-:S05]  /*11ed0*/  FADD.FTZ R109, R108, R120 ;  /* 0x000000786c6d7221 */ /* 0x000fca0000010000 */
[----:B------:R-:W-:-:S07]  /*11ee0*/  MOV R122, R109 ;  /* 0x0000006d007a7202 */ /* 0x000fce0000000f00 */
[----:B------:R-:W-:Y:S05]  /*11ef0*/  WARPSYNC.COLLECTIVE R111, `(.L_x_27520) ;  /* 0x000000006f087348 */ /* 0x000fea0003c00000 */
[----:B------:R0:W1:Y:S02]  /*11f00*/  SHFL.BFLY P6, R120, R122, R119, R118 ;  /* 0x0c0000777a787389 */ /* 0x00006400000c0076 */
[----:B01----:R-:W-:Y:S05]  /*11f10*/  ENDCOLLECTIVE ;  /* 0x000000000000791b */ /* 0x003fea0003800000 */
.L_x_27520:
[----:B------:R-:W-:Y:S02]  /*11f20*/  HFMA2 R119, -RZ, RZ, 0, 2.384185791015625e-07 ;  /* 0x00000004ff777431 */ /* 0x000fe400000001ff */
[----:B------:R-:W-:-:S07]  /*11f30*/  FADD.FTZ R122, R109, R120 ;  /* 0x000000786d7a7221 */ /* 0x000fce0000010000 */
[----:B------:R-:W-:Y:S05]  /*11f40*/  WARPSYNC.COLLECTIVE R111, `(.L_x_27521) ;  /* 0x000000006f087348 */ /* 0x000fea0003c00000 */
[----:B------:R0:W1:Y:S02]  /*11f50*/  SHFL.BFLY P6, R120, R122, R119, R118 ;  /* 0x0c0000777a787389 */ /* 0x00006400000c0076 */
[----:B01----:R-:W-:Y:S05]  /*11f60*/  ENDCOLLECTIVE ;  /* 0x000000000000791b */ /* 0x003fea0003800000 */
.L_x_27521:
[----:B------:R-:W-:Y:S01]  /*11f70*/  MOV R119, 0x8 ;  /* 0x0000000800777802 */ /* 0x000fe20000000f00 */
[----:B------:R-:W-:-:S04]  /*11f80*/  FADD.FTZ R123, R122, R120 ;  /* 0x000000787a7b7221 */ /* 0x000fc80000010000 */
[----:B------:R-:W-:-:S07]  /*11f90*/  IMAD.MOV.U32 R122, RZ, RZ, R123 ;  /* 0x000000ffff7a7224 */ /* 0x000fce00078e007b */
[----:B------:R-:W-:Y:S05]  /*11fa0*/  WARPSYNC.COLLECTIVE R111, `(.L_x_27522) ;  /* 0x000000006f087348 */ /* 0x000fea0003c00000 */
[----:B------:R0:W1:Y:S02]  /*11fb0*/  SHFL.BFLY P6, R120, R122, R119, R118 ;  /* 0x0c0000777a787389 */ /* 0x00006400000c0076 */
[----:B01----:R-:W-:Y:S05]  /*11fc0*/  ENDCOLLECTIVE ;  /* 0x000000000000791b */ /* 0x003fea0003800000 */
.L_x_27522:
[----:B------:R-:W-:Y:S02]  /*11fd0*/  HFMA2 R119, -RZ, RZ, 0, 9.5367431640625e-07 ;  /* 0x00000010ff777431 */ /* 0x000fe400000001ff */
[----:B------:R-:W-:-:S04]  /*11fe0*/  FADD.FTZ R124, R123, R120 ;  /* 0x000000787b7c7221 */ /* 0x000fc80000010000 */
[----:B------:R-:W-:-:S07]  /*11ff0*/  IMAD.MOV.U32 R122, RZ, RZ, R124 ;  /* 0x000000ffff7a7224 */ /* 0x000fce00078e007c */
[----:B------:R-:W-:Y:S05]  /*12000*/  WARPSYNC.COLLECTIVE R111, `(.L_x_27523) ;  /* 0x000000006f087348 */ /* 0x000fea0003c00000 */
[----:B------:R0:W1:Y:S02]  /*12010*/  SHFL.BFLY P6, R120, R122, R119, R118 ;  /* 0x0c0000777a787389 */ /* 0x00006400000c0076 */
[----:B01----:R-:W-:Y:S05]  /*12020*/  ENDCOLLECTIVE ;  /* 0x000000000000791b */ /* 0x003fea0003800000 */
.L_x_27523:
[----:B------:R-:W-:Y:S05]  /*12030*/  BRA `(.L_x_27524) ;  /* 0xfffffff000007947 */ /* 0x000fea000383ffff */
.L_x_27525:
        /* <DEDUP_REMOVED lines=12> */
.L_x_28858:


//--------------------- .text._ZN10layer_norm13ln_fwd_kernelINS_13Kernel_traitsIfffffjLj768ELj1ELj4ELj1ELj16ENS_18Kernel_traits_baseILj768EfffffjLj128EEEEELb1ELb1ELb0ELb1EEEvNS_9FwdParamsE --------------------------
	.section	.text._ZN10layer_norm13ln_fwd_kernelINS_13Kernel_traitsIfffffjLj768ELj1ELj4ELj1ELj16ENS_18Kernel_traits_baseILj768EfffffjLj128EEEEELb1ELb1ELb0ELb1EEEvNS_9FwdParamsE,"ax",@progbits
	.align	128
        .global         _ZN10layer_norm13ln_fwd_kernelINS_13Kernel_traitsIfffffjLj768ELj1ELj4ELj1ELj16ENS_18Kernel_traits_baseILj768EfffffjLj128EEEEELb1ELb1ELb0ELb1EEEvNS_9FwdParamsE
        .type           _ZN10layer_norm13ln_fwd_kernelINS_13Kernel_traitsIfffffjLj768ELj1ELj4ELj1ELj16ENS_18Kernel_traits_baseILj768EfffffjLj128EEEEELb1ELb1ELb0ELb1EEEvNS_9FwdParamsE,@function
        .size           _ZN10layer_norm13ln_fwd_kernelINS_13Kernel_traitsIfffffjLj768ELj1ELj4ELj1ELj16ENS_18Kernel_traits_baseILj768EfffffjLj128EEEEELb1ELb1ELb0ELb1EEEvNS_9FwdParamsE,(.L_x_28859 - _ZN10layer_norm13ln_fwd_kernelINS_13Kernel_traitsIfffffjLj768ELj1ELj4ELj1ELj16ENS_18Kernel_traits_baseILj768EfffffjLj128EEEEELb1ELb1ELb0ELb1EEEvNS_9FwdParamsE)
        .other          _ZN10layer_norm13ln_fwd_kernelINS_13Kernel_traitsIfffffjLj768ELj1ELj4ELj1ELj16ENS_18Kernel_traits_baseILj768EfffffjLj128EEEEELb1ELb1ELb0ELb1EEEvNS_9FwdParamsE,@"STO_CUDA_ENTRY STV_DEFAULT"
_ZN10layer_norm13ln_fwd_kernelINS_13Kernel_traitsIfffffjLj768ELj1ELj4ELj1ELj16ENS_18Kernel_traits_baseILj768EfffffjLj128EEEEELb1ELb1ELb0ELb1EEEvNS_9FwdParamsE:
.text._ZN10layer_norm13ln_fwd_kernelINS_13Kernel_traitsIfffffjLj768ELj1ELj4ELj1ELj16ENS_18Kernel_traits_baseILj768EfffffjLj128EEEEELb1ELb1ELb0ELb1EEEvNS_9FwdParamsE:
        /* <DEDUP_REMOVED lines=73> */
.L_x_27526:
        /* <DEDUP_REMOVED lines=28> */
.L_x_27527:
        /* <DEDUP_REMOVED lines=76> */
.L_x_27781:
        /* <DEDUP_REMOVED lines=12> */
[----:B-----5:R0:W5:Y:S05]  /*0bd0*/  @P1 LDG.E R117, desc[UR8][R2.64] ;  /* 0x0000000802751981 */ /* 0x02016a000c1e1900 */
[----:B------:R-:W5:Y:S01]  /*0be0*/  LDG.E.128 R80, desc[UR8][R80.64] ;  /* 0x0000000850507981 */ /* 0x000f62000c1e1d00 */
[----:B------:R-:W-:Y:S01]  /*0bf0*/  ISETP.NE.U32.AND P0, PT, RZ, UR12, PT ;  /* 0x0000000cff007c0c */ /* 0x000fe2000bf05070 */
[----:B------:R-:W-:-:S03]  /*0c00*/  IMAD.MOV.U32 R116, RZ, RZ, 0x2f800000 ;  /* 0x2f800000ff747424 */ /* 0x000fc600078e00ff */
[----:B------:R-:W-:-:S13]  /*0c10*/  ISETP.NE.AND.EX P0, PT, RZ, UR13, PT, P0 ;  /* 0x0000000dff007c0c */ /* 0x000fda000bf05300 */
        /* <DEDUP_REMOVED lines=15> */
.L_x_28698:
[----:B------:R-:W-:Y:S05]  /*0d10*/  BRX R2 -0xd20                                          (*"BRANCH_TARGETS .L_x_28699,.L_x_28700,.L_x_28701"*) ;  /* 0xfffffff002b87949 */ /* 0x000fea000383ffff */
.L_x_28701:
[----:B------:R-:W-:Y:S01]  /*0d20*/  VIADD R2, R120, 0x1 ;  /* 0x0000000178027836 */ /* 0x000fe20000000000 */
[----:B------:R-:W-:Y:S01]  /*0d30*/  MOV R0, R110 ;  /* 0x0000006e00007202 */ /* 0x000fe20000000f00 */
[----:B------:R-:W-:Y:S01]  /*0d40*/  IMAD.MOV.U32 R88, RZ, RZ, R118 ;  /* 0x000000ffff587224 */ /* 0x000fe200078e0076 */
[----:B------:R-:W-:Y:S06]  /*0d50*/  BRA `(.L_x_27531) ;  /* 0x0000000000f07947 */ /* 0x000fec0003800000 */
.L_x_28699:
[----:B------:R-:W-:Y:S01]  /*0d60*/  IMAD.MOV.U32 R88, RZ, RZ, R118 ;  /* 0x000000ffff587224 */ /* 0x000fe200078e0076 */
[----:B------:R-:W-:Y:S01]  /*0d70*/  MOV R0, R109 ;  /* 0x0000006d00007202 */ /* 0x000fe20000000f00 */
[----:B------:R-:W-:Y:S01]  /*0d80*/  IMAD.MOV.U32 R2, RZ, RZ, 0x3 ;  /* 0x00000003ff027424 */ /* 0x000fe200078e00ff */
[----:B------:R-:W-:Y:S06]  /*0d90*/  BRA `(.L_x_27531) ;  /* 0x0000000000e07947 */ /* 0x000fec0003800000 */
.L_x_28700:
        /* <DEDUP_REMOVED lines=13> */
.L_x_27533:
[----:B------:R-:W-:Y:S05]  /*0e70*/  BSYNC.RECONVERGENT B2 ;  /* 0x0000000000027941 */ /* 0x000fea0003800200 */
.L_x_27532:
        /* <DEDUP_REMOVED lines=42> */
.L_x_27531:
[----:B------:R-:W-:Y:S05]  /*1120*/  BSYNC.RECONVERGENT B1 ;  /* 0x0000000000017941 */ /* 0x000fea0003800200 */
.L_x_27530:
[----:B------:R-:W-:Y:S01]  /*1130*/  I2FP.F32.U32 R3, R0 ;  /* 0x0000000000037245 */ /* 0x000fe20000201000 */
[----:B-----5:R-:W-:Y:S01]  /*1140*/  FMUL.FTZ R85, R80, R117 ;  /* 0x0000007550557220 */ /* 0x020fe20000410000 */
[----:B------:R-:W-:Y:S01]  /*1150*/  ISETP.NE.AND P3, PT, R2, 0x1, PT ;  /* 0x000000010200780c */ /* 0x000fe20003f65270 */
[----:B------:R-:W-:Y:S01]  /*1160*/  IMAD.U32 R114, RZ, RZ, UR35 ;  /* 0x00000023ff727e24 */ /* 0x000fe2000f8e00ff */
[----:B------:R-:W-:Y:S01]  /*1170*/  MOV R0, UR34 ;  /* 0x0000002200007c02 */ /* 0x000fe20008000f00 */
[----:B------:R-:W-:Y:S01]  /*1180*/  FFMA.FTZ R3, R3, R116, 1.1641532182693481445e-10 ;  /* 0x2f00000003037423 */ /* 0x000fe20000010074 */
[----:B------:R-:W-:Y:S01]  /*1190*/  BSSY.RECONVERGENT B1, `(.L_x_27534) ;  /* 0x000004a000017945 */ /* 0x000fe20003800200 */
[----:B------:R-:W-:Y:S01]  /*11a0*/  FMUL.FTZ R85, R85, R114 ;  /* 0x0000007255557220 */ /* 0x000fe20000410000 */
[----:B------:R-:W-:Y:S02]  /*11b0*/  IMAD.MOV.U32 R84, RZ, RZ, 0x2 ;  /* 0x00000002ff547424 */ /* 0x000fe400078e00ff */
        /* <DEDUP_REMOVED lines=14> */
.L_x_27536:
        /* <DEDUP_REMOVED lines=13> */
.L_x_27538:
[----:B------:R-:W-:Y:S05]  /*1370*/  BSYNC.RECONVERGENT B2 ;  /* 0x0000000000027941 */ /* 0x000fea0003800200 */
.L_x_27537:
        /* <DEDUP_REMOVED lines=43> */
.L_x_27535:
[----:B------:R-:W-:Y:S05]  /*1630*/  BSYNC.RECONVERGENT B1 ;  /* 0x0000000000017941 */ /* 0x000fea0003800200 */
.L_x_27534:
        /* <DEDUP_REMOVED lines=21> */
.L_x_27541:
        /* <DEDUP_REMOVED lines=13> */
.L_x_27543:
[----:B------:R-:W-:Y:S05]  /*1860*/  BSYNC.RECONVERGENT B2 ;  /* 0x0000000000027941 */ /* 0x000fea0003800200 */
.L_x_27542:
        /* <DEDUP_REMOVED lines=43> */
.L_x_27540:
[----:B------:R-:W-:Y:S05]  /*1b20*/  BSYNC.RECONVERGENT B1 ;  /* 0x0000000000017941 */ /* 0x000fea0003800200 */
.L_x_27539:
        /* <DEDUP_REMOVED lines=21> */
.L_x_27546:
        /* <DEDUP_REMOVED lines=13> */
.L_x_27548:
[----:B------:R-:W-:Y:S05]  /*1d50*/  BSYNC.RECONVERGENT B2 ;  /* 0x0000000000027941 */ /* 0x000fea0003800200 */
.L_x_27547:
        /* <DEDUP_REMOVED lines=43> */
.L_x_27545:
[----:B------:R-:W-:Y:S05]  /*2010*/  BSYNC.RECONVERGENT B1 ;  /* 0x0000000000017941 */ /* 0x000fea0003800200 */
.L_x_27544:
        /* <DEDUP_REMOVED lines=9> */
.L_x_27529:
        /* <DEDUP_REMOVED lines=16> */
.L_x_27552:
        /* <DEDUP_REMOVED lines=13> */
.L_x_27554:
[----:B------:R-:W-:Y:S05]  /*2280*/  BSYNC.RECONVERGENT B2 ;  /* 0x0000000000027941 */ /* 0x000fea0003800200 */
.L_x_27553:
        /* <DEDUP_REMOVED lines=42> */
.L_x_27551:
[----:B------:R-:W-:Y:S05]  /*2530*/  BSYNC.RECONVERGENT B1 ;  /* 0x0000000000017941 */ /* 0x000fea0003800200 */
.L_x_27550:
[----:B------:R-:W-:Y:S01]  /*2540*/  I2FP.F32.U32 R3, R0 ;  /* 0x0000000000037245 */ /* 0x000fe20000201000 */
[----:B------:R-:W-:Y:S01]  /*2550*/  IMAD.U32 R0, RZ, RZ, UR34 ;  /* 0x00000022ff007e24 */ /* 0x000fe2000f8e00ff */
[----:B------:R-:W-:Y:S01]  /*2560*/  ISETP.NE.AND P3, PT, R84, 0x1, PT ;  /* 0x000000015400780c */ /* 0x000fe20003f65270 */
[----:B------:R-:W-:Y:S01]  /*2570*/  BSSY.RECONVERGENT B1, `(.L_x_27555) ;  /* 0x000004c000017945 */ /* 0x000fe20003800200 */
[----:B------:R-:W-:Y:S01]  /*2580*/  MOV R114, UR35 ;  /* 0x0000002300727c02 */ /* 0x000fe20008000f00 */
[----:B------:R-:W-:Y:S01]  /*2590*/  FFMA.FTZ R3, R3, R116, 1.1641532182693481445e-10 ;  /* 0x2f00000003037423 */ /* 0x000fe20000010074 */
[----:B------:R-:W-:Y:S02]  /*25a0*/  IMAD.MOV.U32 R86, RZ, RZ, 0x2 ;  /* 0x00000002ff567424 */ /* 0x000fe400078e00ff */
[----:B------:R-:W-:Y:S02]  /*25b0*/  IMAD.MOV.U32 R2, RZ, RZ, R112 ;  /* 0x000000ffff027224 */ /* 0x000fe400078e0070 */
[----:B------:R-:W-:Y:S01]  /*25c0*/  FSETP.GTU.FTZ.AND P2, PT, R3, R0, PT ;  /* 0x000000000300720b */ /* 0x000fe20003f5c000 */
[----:B-----5:R-:W-:-:S03]  /*25d0*/  FMUL.FTZ R3, R80, R117 ;  /* 0x0000007550037220 */ /* 0x020fc60000410000 */
        /* <DEDUP_REMOVED lines=12> */
.L_x_27557:
        /* <DEDUP_REMOVED lines=13> */
.L_x_27559:
[----:B------:R-:W-:Y:S05]  /*2770*/  BSYNC.RECONVERGENT B2 ;  /* 0x0000000000027941 */ /* 0x000fea0003800200 */
.L_x_27558:
        /* <DEDUP_REMOVED lines=43> */
.L_x_27556:
[----:B------:R-:W-:Y:S05]  /*2a30*/  BSYNC.RECONVERGENT B1 ;  /* 0x0000000000017941 */ /* 0x000fea0003800200 */
.L_x_27555:
[----:B------:R-:W-:Y:S01]  /*2a40*/  ISETP.NE.AND P4, PT, R86, 0x1, PT ;  /* 0x000000015600780c */ /* 0x000fe20003f85270 */
[----:B------:R-:W-:Y:S01]  /*2a50*/  FMUL.FTZ R81, R81, R117 ;  /* 0x0000007551517220 */ /* 0x000fe20000410000 */
[----:B------:R-:W-:Y:S01]  /*2a60*/  I2FP.F32.U32 R85, R2 ;  /* 0x0000000200557245 */ /* 0x000fe20000201000 */
[----:B------:R-:W-:Y:S01]  /*2a70*/  BSSY.RECONVERGENT B1, `(.L_x_27560) ;  /* 0x000004a000017945 */ /* 0x000fe20003800200 */
[----:B------:R-:W-:Y:S02]  /*2a80*/  HFMA2 R84, -RZ, RZ, 0, 1.1920928955078125e-07 ;  /* 0x00000002ff547431 */ /* 0x000fe400000001ff */
[----:B------:R-:W-:Y:S01]  /*2a90*/  FMUL.FTZ R2, R81, R114 ;  /* 0x0000007251027220 */ /* 0x000fe20000410000 */
[----:B------:R-:W-:Y:S02]  /*2aa0*/  IMAD.MOV.U32 R80, RZ, RZ, R112 ;  /* 0x000000ffff507224 */ /* 0x000fe400078e0070 */
[----:B------:R-:W-:-:S05]  /*2ab0*/  FFMA.FTZ R85, R85, R116, 1.1641532182693481445e-10 ;  /* 0x2f00000055557423 */ /* 0x000fca0000010074 */
        /* <DEDUP_REMOVED lines=12> */
.L_x_27562:
        /* <DEDUP_REMOVED lines=13> */
.L_x_27564:
[----:B------:R-:W-:Y:S05]  /*2c50*/  BSYNC.RECONVERGENT B2 ;  /* 0x0000000000027941 */ /* 0x000fea0003800200 */
.L_x_27563:
        /* <DEDUP_REMOVED lines=43> */
.L_x_27561:
[----:B------:R-:W-:Y:S05]  /*2f10*/  BSYNC.RECONVERGENT B1 ;  /* 0x0000000000017941 */ /* 0x000fea0003800200 */
.L_x_27560:
[----:B------:R-:W-:Y:S01]  /*2f20*/  I2FP.F32.U32 R81, R80 ;  /* 0x0000005000517245 */ /* 0x000fe20000201000 */
[----:B------:R-:W-:Y:S01]  /*2f30*/  BSSY.RECONVERGENT B1, `(.L_x_27565) ;  /* 0x000004c000017945 */ /* 0x000fe20003800200 */
[----:B------:R-:W-:Y:S01]  /*2f40*/  ISETP.NE.AND P5, PT, R84, 0x1, PT ;  /* 0x000000015400780c */ /* 0x000fe20003fa5270 */
[----:B------:R-:W-:Y:S01]  /*2f50*/  IMAD.MOV.U32 R96, RZ, RZ, 0x2 ;  /* 0x00000002ff607424 */ /* 0x000fe200078e00ff */
[----:B------:R-:W-:Y:S01]  /*2f60*/  MOV R80, R112 ;  /* 0x0000007000507202 */ /* 0x000fe20000000f00 */
[----:B------:R-:W-:-:S05]  /*2f70*/  FFMA.FTZ R81, R81, R116, 1.1641532182693481445e-10 ;  /* 0x2f00000051517423 */ /* 0x000fca0000010074 */
[----:B------:R-:W-:Y:S01]  /*2f80*/  FSETP.GTU.FTZ.AND P4, PT, R81, R0, PT ;  /* 0x000000005100720b */ /* 0x000fe20003f9c000 */
[----:B------:R-:W-:-:S03]  /*2f90*/  FMUL.FTZ R81, R82, R117 ;  /* 0x0000007552517220 */ /* 0x000fc60000410000 */
        /* <DEDUP_REMOVED lines=12> */
.L_x_27567:
        /* <DEDUP_REMOVED lines=13> */
.L_x_27569:
[----:B------:R-:W-:Y:S05]  /*3130*/  BSYNC.RECONVERGENT B2 ;  /* 0x0000000000027941 */ /* 0x000fea0003800200 */
.L_x_27568:
        /* <DEDUP_REMOVED lines=43> */
.L_x_27566:
[----:B------:R-:W-:Y:S05]  /*33f0*/  BSYNC.RECONVERGENT B1 ;  /* 0x0000000000017941 */ /* 0x000fea0003800200 */
.L_x_27565:
[----:B------:R-:W-:Y:S01]  /*3400*/  I2FP.F32.U32 R81, R80 ;  /* 0x0000005000517245 */ /* 0x000fe20000201000 */
[----:B------:R-:W-:Y:S01]  /*3410*/  FMUL.FTZ R83, R83, R117 ;  /* 0x0000007553537220 */ /* 0x000fe20000410000 */
[----:B------:R-:W-:Y:S01]  /*3420*/  FMUL.FTZ R80, R3, R52 ;  /* 0x0000003403507220 */ /* 0x000fe20000410000 */
[----:B------:R-:W-:Y:S02]  /*3430*/  FMUL.FTZ R82, R85, R54 ;  /* 0x0000003655527220 */ /* 0x000fe40000410000 */
[----:B------:R-:W-:Y:S01]  /*3440*/  FFMA.FTZ R81, R81, R116, 1.1641532182693481445e-10 ;  /* 0x2f00000051517423 */ /* 0x000fe20000010074 */
[----:B------:R-:W-:-:S04]  /*3450*/  FMUL.FTZ R83, R83, R114 ;  /* 0x0000007253537220 */ /* 0x000fc80000410000 */
[----:B------:R-:W-:Y:S01]  /*3460*/  FSETP.GTU.FTZ.AND P5, PT, R81, R0, PT ;  /* 0x000000005100720b */ /* 0x000fe20003fbc000 */
[----:B------:R-:W-:-:S03]  /*3470*/  FMUL.FTZ R81, R2, R53 ;  /* 0x0000003502517220 */ /* 0x000fc60000410000 */
[----:B------:R-:W-:Y:S02]  /*3480*/  FSEL R84, R83, RZ, !P5 ;  /* 0x000000ff53547208 */ /* 0x000fe40006800000 */
[----:B------:R-:W-:-:S03]  /*3490*/  PLOP3.LUT P4, PT, P5, PT, PT, 0x8, 0x80 ;  /* 0x000000000080781c */ /* 0x000fc60002f8e170 */
[----:B------:R-:W-:-:S10]  /*34a0*/  FMUL.FTZ R83, R84, R55 ;  /* 0x0000003754537220 */ /* 0x000fd40000410000 */
.L_x_27549:
[----:B------:R-:W0:Y:S01]  /*34b0*/  LDC.64 R2, c[0x0][0x3a8] ;  /* 0x0000ea00ff027b82 */ /* 0x000e220000000a00 */
[----:B------:R-:W-:Y:S01]  /*34c0*/  SEL R84, RZ, 0x1000000, !P4 ;  /* 0x01000000ff547807 */ /* 0x000fe20006000000 */
[----:B------:R-:W-:Y:S01]  /*34d0*/  VIADD R119, R115, 0x20 ;  /* 0x0000002073777836 */ /* 0x000fe20000000000 */
[----:B------:R-:W-:Y:S02]  /*34e0*/  SEL R85, RZ, 0x10000, !P3 ;  /* 0x00010000ff557807 */ /* 0x000fe40005800000 */
[----:B------:R-:W-:-:S03]  /*34f0*/  SEL R86, RZ, 0x100, !P2 ;  /* 0x00000100ff567807 */ /* 0x000fc60005000000 */
        /* <DEDUP_REMOVED lines=30> */
.L_x_27573:
        /* <DEDUP_REMOVED lines=13> */
.L_x_27575:
[----:B------:R-:W-:Y:S05]  /*37b0*/  BSYNC.RECONVERGENT B2 ;  /* 0x0000000000027941 */ /* 0x000fea0003800200 */
.L_x_27574:
        /* <DEDUP_REMOVED lines=43> */
.L_x_27572:
[----:B------:R-:W-:Y:S05]  /*3a70*/  BSYNC.RECONVERGENT B1 ;  /* 0x0000000000017941 */ /* 0x000fea0003800200 */
.L_x_27571:
[----:B------:R-:W-:Y:S01]  /*3a80*/  I2FP.F32.U32 R89, R89 ;  /* 0x0000005900597245 */ /* 0x000fe20000201000 */
[----:B-----5:R-:W-:Y:S01]  /*3a90*/  FMUL.FTZ R91, R84, R117 ;  /* 0x00000075545b7220 */ /* 0x020fe20000410000 */
        /* <DEDUP_REMOVED lines=19> */
.L_x_27578:
        /* <DEDUP_REMOVED lines=13> */
.L_x_27580:
[----:B------:R-:W-:Y:S05]  /*3ca0*/  BSYNC.RECONVERGENT B2 ;  /* 0x0000000000027941 */ /* 0x000fea0003800200 */
.L_x_27579:
        /* <DEDUP_REMOVED lines=43> */
.L_x_27577:
[----:B------:R-:W-:Y:S05]  /*3f60*/  BSYNC.RECONVERGENT B1 ;  /* 0x0000000000017941 */ /* 0x000fea0003800200 */
.L_x_27576:
        /* <DEDUP_REMOVED lines=21> */
.L_x_27583:
        /* <DEDUP_REMOVED lines=13> */
.L_x_27585:
[----:B------:R-:W-:Y:S05]  /*4190*/  BSYNC.RECONVERGENT B2 ;  /* 0x0000000000027941 */ /* 0x000fea0003800200 */
.L_x_27584:
        /* <DEDUP_REMOVED lines=43> */
.L_x_27582:
[----:B------:R-:W-:Y:S05]  /*4450*/  BSYNC.RECONVERGENT B1 ;  /* 0x0000000000017941 */ /* 0x000fea0003800200 */
.L_x_27581:
        /* <DEDUP_REMOVED lines=21> */
.L_x_27588:
        /* <DEDUP_REMOVED lines=13> */
.L_x_27590:
[----:B------:R-:W-:Y:S05]  /*4680*/  BSYNC.RECONVERGENT B2 ;  /* 0x0000000000027941 */ /* 0x000fea0003800200 */
.L_x_27589:
        /* <DEDUP_REMOVED lines=43> */
.L_x_27587:
[----:B------:R-:W-:Y:S05]  /*4940*/  BSYNC.RECONVERGENT B1 ;  /* 0x0000000000017941 */ /* 0x000fea0003800200 */
.L_x_27586:
        /* <DEDUP_REMOVED lines=9> */
.L_x_27570:
        /* <DEDUP_REMOVED lines=16> */
.L_x_27594:
        /* <DEDUP_REMOVED lines=13> */
.L_x_27596:
[----:B------:R-:W-:Y:S05]  /*4bb0*/  BSYNC.RECONVERGENT B2 ;  /* 0x0000000000027941 */ /* 0x000fea0003800200 */
.L_x_27595:
        /* <DEDUP_REMOVED lines=43> */
.L_x_27593:
[----:B------:R-:W-:Y:S05]  /*4e70*/  BSYNC.RECONVERGENT B1 ;  /* 0x0000000000017941 */ /* 0x000fea0003800200 */
.L_x_27592:
[----:B------:R-:W-:Y:S01]  /*4e80*/  I2FP.F32.U32 R89, R89 ;  /* 0x0000005900597245 */ /* 0x000fe20000201000 */
[----:B------:R-:W-:Y:S01]  /*4e90*/  BSSY.RECONVERGENT B1, `(.L_x_27597) ;  /* 0x000004c000017945 */ /* 0x000fe20003800200 */
[----:B------:R-:W-:Y:S01]  /*4ea0*/  ISETP.NE.AND P3, PT, R90, 0x1, PT ;  /* 0x000000015a00780c */ /* 0x000fe20003f65270 */
[----:B------:R-:W-:Y:S02]  /*4eb0*/  IMAD.MOV.U32 R93, RZ, RZ, 0x2 ;  /* 0x00000002ff5d7424 */ /* 0x000fe400078e00ff */
[----:B------:R-:W-:-:S05]  /*4ec0*/  FFMA.FTZ R89, R89, R116, 1.1641532182693481445e-10 ;  /* 0x2f00000059597423 */ /* 0x000fca0000010074 */
[----:B------:R-:W-:Y:S01]  /*4ed0*/  FSETP.GTU.FTZ.AND P2, PT, R89, R0, PT ;  /* 0x000000005900720b */ /* 0x000fe20003f5c000 */
[----:B-----5:R-:W-:Y:S01]  /*4ee0*/  FMUL.FTZ R89, R84, R117 ;  /* 0x0000007554597220 */ /* 0x020fe20000410000 */
[----:B------:R-:W-:Y:S02]  /*4ef0*/  MOV R84, R112 ;  /* 0x0000007000547202 */ /* 0x000fe40000000f00 */
        /* <DEDUP_REMOVED lines=12> */
.L_x_27599:
        /* <DEDUP_REMOVED lines=13> */
.L_x_27601:
[----:B------:R-:W-:Y:S05]  /*5090*/  BSYNC.RECONVERGENT B2 ;  /* 0x0000000000027941 */ /* 0x000fea0003800200 */
.L_x_27600:
        /* <DEDUP_REMOVED lines=43> */
.L_x_27598:
[----:B------:R-:W-:Y:S05]  /*5350*/  BSYNC.RECONVERGENT B1 ;  /* 0x0000000000017941 */ /* 0x000fea0003800200 */
.L_x_27597:
        /* <DEDUP_REMOVED lines=20> */
.L_x_27604:
        /* <DEDUP_REMOVED lines=13> */
.L_x_27606:
[----:B------:R-:W-:Y:S05]  /*5570*/  BSYNC.RECONVERGENT B2 ;  /* 0x0000000000027941 */ /* 0x000fea0003800200 */
.L_x_27605:
        /* <DEDUP_REMOVED lines=43> */
.L_x_27603:
[----:B------:R-:W-:Y:S05]  /*5830*/  BSYNC.RECONVERGENT B1 ;  /* 0x0000000000017941 */ /* 0x000fea0003800200 */
.L_x_27602:
        /* <DEDUP_REMOVED lines=20> */
.L_x_27609:
        /* <DEDUP_REMOVED lines=13> */
.L_x_27611:
[----:B------:R-:W-:Y:S05]  /*5a50*/  BSYNC.RECONVERGENT B2 ;  /* 0x0000000000027941 */ /* 0x000fea0003800200 */
.L_x_27610:
        /* <DEDUP_REMOVED lines=43> */
.L_x_27608:
[----:B------:R-:W-:Y:S05]  /*5d10*/  BSYNC.RECONVERGENT B1 ;  /* 0x0000000000017941 */ /* 0x000fea0003800200 */
.L_x_27607:
        /* <DEDUP_REMOVED lines=11> */
.L_x_27591:
[----:B------:R-:W0:Y:S01]  /*5dd0*/  @P0 LDC.64 R98, c[0x0][0x3a0] ;  /* 0x0000e800ff620b82 */ /* 0x000e220000000a00 */
        /* <DEDUP_REMOVED lines=13> */
[----:B0-----:R-:W-:-:S05]  /*5eb0*/  @P0 IMAD.WIDE.U32 R98, R121, 0x10, R98 ;  /* 0x0000001079620825 */ /* 0x001fca00078e0062 */
[----:B------:R1:W5:Y:S01]  /*5ec0*/  @P0 LDG.E.128 R76, desc[UR8][R98.64] ;  /* 0x00000008624c0981 */ /* 0x000362000c1e1d00 */
        /* <DEDUP_REMOVED lines=17> */
.L_x_27615:
        /* <DEDUP_REMOVED lines=13> */
.L_x_27617:
[----:B------:R-:W-:Y:S05]  /*60b0*/  BSYNC.RECONVERGENT B2 ;  /* 0x0000000000027941 */ /* 0x000fea0003800200 */
.L_x_27616:
        /* <DEDUP_REMOVED lines=43> */
.L_x_27614:
[----:B------:R-:W-:Y:S05]  /*6370*/  BSYNC.RECONVERGENT B1 ;  /* 0x0000000000017941 */ /* 0x000fea0003800200 */
.L_x_27613:
[----:B------:R-:W-:Y:S01]  /*6380*/  I2FP.F32.U32 R93, R93 ;  /* 0x0000005d005d7245 */ /* 0x000fe20000201000 */
[----:B-----5:R-:W-:Y:S01]  /*6390*/  FMUL.FTZ R95, R88, R117 ;  /* 0x00000075585f7220 */ /* 0x020fe20000410000 */
        /* <DEDUP_REMOVED lines=19> */
.L_x_27620:
        /* <DEDUP_REMOVED lines=13> */
.L_x_27622:
[----:B------:R-:W-:Y:S05]  /*65a0*/  BSYNC.RECONVERGENT B2 ;  /* 0x0000000000027941 */ /* 0x000fea0003800200 */
.L_x_27621:
        /* <DEDUP_REMOVED lines=43> */
.L_x_27619:
[----:B------:R-:W-:Y:S05]  /*6860*/  BSYNC.RECONVERGENT B1 ;  /* 0x0000000000017941 */ /* 0x000fea0003800200 */
.L_x_27618:
[----:B------:R-:W-:Y:S01]  /*6870*/  I2FP.F32.U32 R93, R92 ;  /* 0x0000005c005d7245 */ /* 0x000fe20000201000 */
[----:B------:R-:W-:Y:S01]  /*6880*/  FMUL.FTZ R89, R89, R117 ;  /* 0x0000007559597220 */ /* 0x000fe20000410000 */
[----:B------:R-:W-:Y:S01]  /*6890*/  ISETP.NE.AND P4, PT, R97, 0x1, PT ;  /* 0x000000016100780c */ /* 0x000fe20003f85270 */
[----:B------:R-:W-:Y:S01]  /*68a0*/  BSSY.RECONVERGENT B1, `(.L_x_27623) ;  /* 0x000004b000017945 */ /* 0x000fe20003800200 */
[----:B------:R-:W-:Y:S02]  /*68b0*/  IMAD.MOV.U32 R94, RZ, RZ, 0x2 ;  /* 0x00000002ff5e7424 */ /* 0x000fe400078e00ff */
[----:B------:R-:W-:Y:S01]  /*68c0*/  FFMA.FTZ R93, R93, R116, 1.1641532182693481445e-10 ;  /* 0x2f0000005d5d7423 */ /* 0x000fe20000010074 */
[----:B------:R-:W-:-:S04]  /*68d0*/  FMUL.FTZ R89, R89, R114 ;  /* 0x0000007259597220 */ /* 0x000fc80000410000 */
        /* <DEDUP_REMOVED lines=14> */
.L_x_27625:
        /* <DEDUP_REMOVED lines=13> */
.L_x_27627:
[----:B------:R-:W-:Y:S05]  /*6a90*/  BSYNC.RECONVERGENT B2 ;  /* 0x0000000000027941 */ /* 0x000fea0003800200 */
.L_x_27626:
        /* <DEDUP_REMOVED lines=43> */
.L_x_27624:
[----:B------:R-:W-:Y:S05]  /*6d50*/  BSYNC.RECONVERGENT B1 ;  /* 0x0000000000017941 */ /* 0x000fea0003800200 */
.L_x_27623:
        /* <DEDUP_REMOVED lines=21> */
.L_x_27630:
        /* <DEDUP_REMOVED lines=13> */
.L_x_27632:
[----:B------:R-:W-:Y:S05]  /*6f80*/  BSYNC.RECONVERGENT B2 ;  /* 0x0000000000027941 */ /* 0x000fea0003800200 */
.L_x_27631:
        /* <DEDUP_REMOVED lines=43> */
.L_x_27629:
[----:B------:R-:W-:Y:S05]  /*7240*/  BSYNC.RECONVERGENT B1 ;  /* 0x0000000000017941 */ /* 0x000fea0003800200 */
.L_x_27628:
        /* <DEDUP_REMOVED lines=9> */
.L_x_27612:
        /* <DEDUP_REMOVED lines=16> */
.L_x_27636:
        /* <DEDUP_REMOVED lines=13> */
.L_x_27638:
[----:B------:R-:W-:Y:S05]  /*74b0*/  BSYNC.RECONVERGENT B2 ;  /* 0x0000000000027941 */ /* 0x000fea0003800200 */
.L_x_27637:
        /* <DEDUP_REMOVED lines=43> */
.L_x_27635:
[----:B------:R-:W-:Y:S05]  /*7770*/  BSYNC.RECONVERGENT B1 ;  /* 0x0000000000017941 */ /* 0x000fea0003800200 */
.L_x_27634:
        /* <DEDUP_REMOVED lines=20> */
.L_x_27641:
        /* <DEDUP_REMOVED lines=13> */
.L_x_27643:
[----:B------:R-:W-:Y:S05]  /*7990*/  BSYNC.RECONVERGENT B2 ;  /* 0x0000000000027941 */ /* 0x000fea0003800200 */
.L_x_27642:
        /* <DEDUP_REMOVED lines=43> */
.L_x_27640:
[----:B------:R-:W-:Y:S05]  /*7c50*/  BSYNC.RECONVERGENT B1 ;  /* 0x0000000000017941 */ /* 0x000fea0003800200 */
.L_x_27639:
        /* <DEDUP_REMOVED lines=20> */
.L_x_27646:
        /* <DEDUP_REMOVED lines=13> */
.L_x_27648:
[----:B------:R-:W-:Y:S05]  /*7e70*/  BSYNC.RECONVERGENT B2 ;  /* 0x0000000000027941 */ /* 0x000fea0003800200 */
.L_x_27647:
        /* <DEDUP_REMOVED lines=43> */
.L_x_27645:
[----:B------:R-:W-:Y:S05]  /*8130*/  BSYNC.RECONVERGENT B1 ;  /* 0x0000000000017941 */ /* 0x000fea0003800200 */
.L_x_27644:
        /* <DEDUP_REMOVED lines=20> */
.L_x_27651:
        /* <DEDUP_REMOVED lines=13> */
.L_x_27653:
[----:B------:R-:W-:Y:S05]  /*8350*/  BSYNC.RECONVERGENT B2 ;  /* 0x0000000000027941 */ /* 0x000fea0003800200 */
.L_x_27652:
        /* <DEDUP_REMOVED lines=43> */
.L_x_27650:
[----:B------:R-:W-:Y:S05]  /*8610*/  BSYNC.RECONVERGENT B1 ;  /* 0x0000000000017941 */ /* 0x000fea0003800200 */
.L_x_27649:
        /* <DEDUP_REMOVED lines=11> */
.L_x_27633:
        /* <DEDUP_REMOVED lines=33> */
.L_x_27657:
        /* <DEDUP_REMOVED lines=13> */
.L_x_27659:
[----:B------:R-:W-:Y:S05]  /*89b0*/  BSYNC.RECONVERGENT B2 ;  /* 0x0000000000027941 */ /* 0x000fea0003800200 */
.L_x_27658:
        /* <DEDUP_REMOVED lines=43> */
.L_x_27656:
[----:B------:R-:W-:Y:S05]  /*8c70*/  BSYNC.RECONVERGENT B1 ;  /* 0x0000000000017941 */ /* 0x000fea0003800200 */
.L_x_27655:
        /* <DEDUP_REMOVED lines=21> */
.L_x_27662:
        /* <DEDUP_REMOVED lines=13> */
.L_x_27664:
[----:B------:R-:W-:Y:S05]  /*8ea0*/  BSYNC.RECONVERGENT B2 ;  /* 0x0000000000027941 */ /* 0x000fea0003800200 */
.L_x_27663:
        /* <DEDUP_REMOVED lines=43> */
.L_x_27661:
[----:B------:R-:W-:Y:S05]  /*9160*/  BSYNC.RECONVERGENT B1 ;  /* 0x0000000000017941 */ /* 0x000fea0003800200 */
.L_x_27660:
        /* <DEDUP_REMOVED lines=21> */
.L_x_27667:
        /* <DEDUP_REMOVED lines=13> */
.L_x_27669:
[----:B------:R-:W-:Y:S05]  /*9390*/  BSYNC.RECONVERGENT B2 ;  /* 0x0000000000027941 */ /* 0x000fea0003800200 */
.L_x_27668:
        /* <DEDUP_REMOVED lines=43> */
.L_x_27666:
[----:B------:R-:W-:Y:S05]  /*9650*/  BSYNC.RECONVERGENT B1 ;  /* 0x0000000000017941 */ /* 0x000fea0003800200 */
.L_x_27665:
        /* <DEDUP_REMOVED lines=21> */
.L_x_27672:
        /* <DEDUP_REMOVED lines=13> */
.L_x_27674:
[----:B------:R-:W-:Y:S05]  /*9880*/  BSYNC.RECONVERGENT B2 ;  /* 0x0000000000027941 */ /* 0x000fea0003800200 */
.L_x_27673:
        /* <DEDUP_REMOVED lines=43> */
.L_x_27671:
[----:B------:R-:W-:Y:S05]  /*9b40*/  BSYNC.RECONVERGENT B1 ;  /* 0x0000000000017941 */ /* 0x000fea0003800200 */
.L_x_27670:
        /* <DEDUP_REMOVED lines=9> */
.L_x_27654:
        /* <DEDUP_REMOVED lines=16> */
.L_x_27678:
        /* <DEDUP_REMOVED lines=13> */
.L_x_27680:
[----:B------:R-:W-:Y:S05]  /*9db0*/  BSYNC.RECONVERGENT B2 ;  /* 0x0000000000027941 */ /* 0x000fea0003800200 */
.L_x_27679:
        /* <DEDUP_REMOVED lines=43> */
.L_x_27677:
[----:B------:R-:W-:Y:S05]  /*a070*/  BSYNC.RECONVERGENT B1 ;  /* 0x0000000000017941 */ /* 0x000fea0003800200 */
.L_x_27676:
        /* <DEDUP_REMOVED lines=20> */
.L_x_27683:
        /* <DEDUP_REMOVED lines=13> */
.L_x_27685:
[----:B------:R-:W-:Y:S05]  /*a290*/  BSYNC.RECONVERGENT B2 ;  /* 0x0000000000027941 */ /* 0x000fea0003800200 */
.L_x_27684:
        /* <DEDUP_REMOVED lines=43> */
.L_x_27682:
[----:B------:R-:W-:Y:S05]  /*a550*/  BSYNC.RECONVERGENT B1 ;  /* 0x0000000000017941 */ /* 0x000fea0003800200 */
.L_x_27681:
        /* <DEDUP_REMOVED lines=20> */
.L_x_27688:
        /* <DEDUP_REMOVED lines=13> */
.L_x_27690:
[----:B------:R-:W-:Y:S05]  /*a770*/  BSYNC.RECONVERGENT B2 ;  /* 0x0000000000027941 */ /* 0x000fea0003800200 */
.L_x_27689:
        /* <DEDUP_REMOVED lines=43> */
.L_x_27687:
[----:B------:R-:W-:Y:S05]  /*aa30*/  BSYNC.RECONVERGENT B1 ;  /* 0x0000000000017941 */ /* 0x000fea0003800200 */
.L_x_27686:
        /* <DEDUP_REMOVED lines=20> */
.L_x_27693:
        /* <DEDUP_REMOVED lines=13> */
.L_x_27695:
[----:B------:R-:W-:Y:S05]  /*ac50*/  BSYNC.RECONVERGENT B2 ;  /* 0x0000000000027941 */ /* 0x000fea0003800200 */
.L_x_27694:
        /* <DEDUP_REMOVED lines=43> */
.L_x_27692:
[----:B------:R-:W-:Y:S05]  /*af10*/  BSYNC.RECONVERGENT B1 ;  /* 0x0000000000017941 */ /* 0x000fea0003800200 */
.L_x_27691:
        /* <DEDUP_REMOVED lines=11> */
.L_x_27675:
        /* <DEDUP_REMOVED lines=19> */
[----:B------:R-:W-:Y:S02]  /*b100*/  HFMA2 R124, -RZ, RZ, 0, 1.1920928955078125e-07 ;  /* 0x00000002ff7c7431 */ /* 0x000fe400000001ff */
        /* <DEDUP_REMOVED lines=13> */
.L_x_27699:
        /* <DEDUP_REMOVED lines=13> */
.L_x_27701:
[----:B------:R-:W-:Y:S05]  /*b2b0*/  BSYNC.RECONVERGENT B2 ;  /* 0x0000000000027941 */ /* 0x000fea0003800200 */
.L_x_27700:
        /* <DEDUP_REMOVED lines=43> */
.L_x_27698:
[----:B------:R-:W-:Y:S05]  /*b570*/  BSYNC.RECONVERGENT B1 ;  /* 0x0000000000017941 */ /* 0x000fea0003800200 */
.L_x_27697:
        /* <DEDUP_REMOVED lines=21> */
.L_x_27704:
        /* <DEDUP_REMOVED lines=13> */
.L_x_27706:
[----:B------:R-:W-:Y:S05]  /*b7a0*/  BSYNC.RECONVERGENT B2 ;  /* 0x0000000000027941 */ /* 0x000fea0003800200 */
.L_x_27705:
        /* <DEDUP_REMOVED lines=43> */
.L_x_27703:
[----:B------:R-:W-:Y:S05]  /*ba60*/  BSYNC.RECONVERGENT B1 ;  /* 0x0000000000017941 */ /* 0x000fea0003800200 */
.L_x_27702:
        /* <DEDUP_REMOVED lines=21> */
.L_x_27709:
        /* <DEDUP_REMOVED lines=13> */
.L_x_27711:
[----:B------:R-:W-:Y:S05]  /*bc90*/  BSYNC.RECONVERGENT B2 ;  /* 0x0000000000027941 */ /* 0x000fea0003800200 */
.L_x_27710:
        /* <DEDUP_REMOVED lines=43> */
.L_x_27708:
[----:B------:R-:W-:Y:S05]  /*bf50*/  BSYNC.RECONVERGENT B1 ;  /* 0x0000000000017941 */ /* 0x000fea0003800200 */
.L_x_27707:
        /* <DEDUP_REMOVED lines=21> */
.L_x_27714:
        /* <DEDUP_REMOVED lines=13> */
.L_x_27716:
[----:B------:R-:W-:Y:S05]  /*c180*/  BSYNC.RECONVERGENT B2 ;  /* 0x0000000000027941 */ /* 0x000fea0003800200 */
.L_x_27715:
        /* <DEDUP_REMOVED lines=43> */
.L_x_27713:
[----:B------:R-:W-:Y:S05]  /*c440*/  BSYNC.RECONVERGENT B1 ;  /* 0x0000000000017941 */ /* 0x000fea0003800200 */
.L_x_27712:
        /* <DEDUP_REMOVED lines=9> */
.L_x_27696:
        /* <DEDUP_REMOVED lines=16> */
.L_x_27720:
        /* <DEDUP_REMOVED lines=13> */
.L_x_27722:
[----:B------:R-:W-:Y:S05]  /*c6b0*/  BSYNC.RECONVERGENT B2 ;  /* 0x0000000000027941 */ /* 0x000fea0003800200 */
.L_x_27721:
        /* <DEDUP_REMOVED lines=43> */
.L_x_27719:
[----:B------:R-:W-:Y:S05]  /*c970*/  BSYNC.RECONVERGENT B1 ;  /* 0x0000000000017941 */ /* 0x000fea0003800200 */
.L_x_27718:
        /* <DEDUP_REMOVED lines=20> */
.L_x_27725:
        /* <DEDUP_REMOVED lines=13> */
.L_x_27727:
[----:B------:R-:W-:Y:S05]  /*cb90*/  BSYNC.RECONVERGENT B2 ;  /* 0x0000000000027941 */ /* 0x000fea0003800200 */
.L_x_27726:
        /* <DEDUP_REMOVED lines=43> */
.L_x_27724:
[----:B------:R-:W-:Y:S05]  /*ce50*/  BSYNC.RECONVERGENT B1 ;  /* 0x0000000000017941 */ /* 0x000fea0003800200 */
.L_x_27723:
        /* <DEDUP_REMOVED lines=20> */
.L_x_27730:
        /* <DEDUP_REMOVED lines=13> */
.L_x_27732:
[----:B------:R-:W-:Y:S05]  /*d070*/  BSYNC.RECONVERGENT B2 ;  /* 0x0000000000027941 */ /* 0x000fea0003800200 */
.L_x_27731:
        /* <DEDUP_REMOVED lines=43> */
.L_x_27729:
[----:B------:R-:W-:Y:S05]  /*d330*/  BSYNC.RECONVERGENT B1 ;  /* 0x0000000000017941 */ /* 0x000fea0003800200 */
.L_x_27728:
        /* <DEDUP_REMOVED lines=20> */
.L_x_27735:
        /* <DEDUP_REMOVED lines=13> */
.L_x_27737:
[----:B------:R-:W-:Y:S05]  /*d550*/  BSYNC.RECONVERGENT B2 ;  /* 0x0000000000027941 */ /* 0x000fea0003800200 */
.L_x_27736:
        /* <DEDUP_REMOVED lines=43> */
.L_x_27734:
[----:B------:R-:W-:Y:S05]  /*d810*/  BSYNC.RECONVERGENT B1 ;  /* 0x0000000000017941 */ /* 0x000fea0003800200 */
.L_x_27733:
        /* <DEDUP_REMOVED lines=11> */
.L_x_27717:
[----:B------:R-:W0:Y:S01]  /*d8d0*/  @P0 LDC.64 R132, c[0x0][0x3a0] ;  /* 0x0000e800ff840b82 */ /* 0x000e220000000a00 */
[----:B------:R-:W-:Y:S01]  /*d8e0*/  SEL R102, RZ, 0x1000000, !P4 ;  /* 0x01000000ff667807 */ /* 0x000fe20006000000 */
[----:B------:R-:W-:Y:S01]  /*d8f0*/  IMAD.WIDE.U32 R130, R125, 0x4, R104 ;  /* 0x000000047d827825 */ /* 0x000fe200078e0068 */
[----:B------:R-:W-:Y:S02]  /*d900*/  SEL R103, RZ, 0x10000, !P3 ;  /* 0x00010000ff677807 */ /* 0x000fe40005800000 */
[----:B------:R-:W-:Y:S02]  /*d910*/  SEL R118, RZ, 0x100, !P2 ;  /* 0x00000100ff767807 */ /* 0x000fe40005000000 */
[----:B------:R-:W-:Y:S02]  /*d920*/  SEL R129, RZ, 0x1, !P1 ;  /* 0x00000001ff817807 */ /* 0x000fe40004800000 */
[----:B------:R-:W-:Y:S02]  /*d930*/  IADD3 R102, PT, PT, R118, R102, R103 ;  /* 0x0000006676667210 */ /* 0x000fe40007ffe067 */
[----:B------:R-:W-:-:S03]  /*d940*/  IADD3 R127, PT, PT, R115, 0xa0, RZ ;  /* 0x000000a0737f7810 */ /* 0x000fc60007ffe0ff */
[----:B------:R-:W-:Y:S02]  /*d950*/  IMAD.IADD R135, R102, 0x1, R129 ;  /* 0x0000000166877824 */ /* 0x000fe400078e0281 */
[----:B------:R-:W-:-:S04]  /*d960*/  IMAD.WIDE.U32 R128, R125, 0x10, R2 ;  /* 0x000000107d807825 */ /* 0x000fc800078e0002 */
[C---:B------:R-:W-:Y:S01]  /*d970*/  IMAD.WIDE.U32 R100, R127.reuse, 0x10, R100 ;  /* 0x000000107f647825 */ /* 0x040fe200078e0064 */
[----:B------:R1:W-:Y:S03]  /*d980*/  STG.E.128 desc[UR8][R128.64], R96 ;  /* 0x0000006080007986 */ /* 0x0003e6000c101d08 */
[----:B0-----:R-:W-:Y:S01]  /*d990*/  @P0 IMAD.WIDE.U32 R132, R127, 0x10, R132 ;  /* 0x000000107f840825 */ /* 0x001fe200078e0084 */
[----:B------:R1:W-:Y:S04]  /*d9a0*/  STG.E desc[UR8][R130.64], R135 ;  /* 0x0000008782007986 */ /* 0x0003e8000c101908 */
        /* <DEDUP_REMOVED lines=19> */
.L_x_27741:
        /* <DEDUP_REMOVED lines=13> */
.L_x_27743:
[----:B------:R-:W-:Y:S05]  /*dbb0*/  BSYNC.RECONVERGENT B2 ;  /* 0x0000000000027941 */ /* 0x000fea0003800200 */
.L_x_27742:
        /* <DEDUP_REMOVED lines=43> */
.L_x_27740:
[----:B------:R-:W-:Y:S05]  /*de70*/  BSYNC.RECONVERGENT B1 ;  /* 0x0000000000017941 */ /* 0x000fea0003800200 */
.L_x_27739:
        /* <DEDUP_REMOVED lines=21> */
.L_x_27746:
        /* <DEDUP_REMOVED lines=13> */
.L_x_27748:
[----:B------:R-:W-:Y:S05]  /*e0a0*/  BSYNC.RECONVERGENT B2 ;  /* 0x0000000000027941 */ /* 0x000fea0003800200 */
.L_x_27747:
        /* <DEDUP_REMOVED lines=43> */
.L_x_27745:
[----:B------:R-:W-:Y:S05]  /*e360*/  BSYNC.RECONVERGENT B1 ;  /* 0x0000000000017941 */ /* 0x000fea0003800200 */
.L_x_27744:
        /* <DEDUP_REMOVED lines=21> */
.L_x_27751:
        /* <DEDUP_REMOVED lines=13> */
.L_x_27753:
[----:B------:R-:W-:Y:S05]  /*e590*/  BSYNC.RECONVERGENT B2 ;  /* 0x0000000000027941 */ /* 0x000fea0003800200 */
.L_x_27752:
        /* <DEDUP_REMOVED lines=43> */
.L_x_27750:
[----:B------:R-:W-:Y:S05]  /*e850*/  BSYNC.RECONVERGENT B1 ;  /* 0x0000000000017941 */ /* 0x000fea0003800200 */
.L_x_27749:
        /* <DEDUP_REMOVED lines=21> */
.L_x_27756:
        /* <DEDUP_REMOVED lines=13> */
.L_x_27758:
[----:B------:R-:W-:Y:S05]  /*ea80*/  BSYNC.RECONVERGENT B2 ;  /* 0x0000000000027941 */ /* 0x000fea0003800200 */
.L_x_27757:
        /* <DEDUP_REMOVED lines=43> */
.L_x_27755:
[----:B------:R-:W-:Y:S05]  /*ed40*/  BSYNC.RECONVERGENT B1 ;  /* 0x0000000000017941 */ /* 0x000fea0003800200 */
.L_x_27754:
        /* <DEDUP_REMOVED lines=9> */
.L_x_27738:
        /* <DEDUP_REMOVED lines=16> */
.L_x_27762:
        /* <DEDUP_REMOVED lines=13> */
.L_x_27764:
[----:B------:R-:W-:Y:S05]  /*efb0*/  BSYNC.RECONVERGENT B2 ;  /* 0x0000000000027941 */ /* 0x000fea0003800200 */
.L_x_27763:
        /* <DEDUP_REMOVED lines=43> */
.L_x_27761:
[----:B------:R-:W-:Y:S05]  /*f270*/  BSYNC.RECONVERGENT B1 ;  /* 0x0000000000017941 */ /* 0x000fea0003800200 */
.L_x_27760:
        /* <DEDUP_REMOVED lines=20> */
.L_x_27767:
        /* <DEDUP_REMOVED lines=13> */
.L_x_27769:
[----:B------:R-:W-:Y:S05]  /*f490*/  BSYNC.RECONVERGENT B2 ;  /* 0x0000000000027941 */ /* 0x000fea0003800200 */
.L_x_27768:
        /* <DEDUP_REMOVED lines=43> */
.L_x_27766:
[----:B------:R-:W-:Y:S05]  /*f750*/  BSYNC.RECONVERGENT B1 ;  /* 0x0000000000017941 */ /* 0x000fea0003800200 */
.L_x_27765:
        /* <DEDUP_REMOVED lines=20> */
.L_x_27772:
        /* <DEDUP_REMOVED lines=13> */
.L_x_27774:
[----:B------:R-:W-:Y:S05]  /*f970*/  BSYNC.RECONVERGENT B2 ;  /* 0x0000000000027941 */ /* 0x000fea0003800200 */
.L_x_27773:
        /* <DEDUP_REMOVED lines=43> */
.L_x_27771:
[----:B------:R-:W-:Y:S05]  /*fc30*/  BSYNC.RECONVERGENT B1 ;  /* 0x0000000000017941 */ /* 0x000fea0003800200 */
.L_x_27770:
        /* <DEDUP_REMOVED lines=20> */
.L_x_27777:
        /* <DEDUP_REMOVED lines=13> */
.L_x_27779:
[----:B------:R-:W-:Y:S05]  /*fe50*/  BSYNC.RECONVERGENT B2 ;  /* 0x0000000000027941 */ /* 0x000fea0003800200 */
.L_x_27778:
        /* <DEDUP_REMOVED lines=43> */
.L_x_27776:
[----:B------:R-:W-:Y:S05]  /*10110*/  BSYNC.RECONVERGENT B1 ;  /* 0x0000000000017941 */ /* 0x000fea0003800200 */
.L_x_27775:
        /* <DEDUP_REMOVED lines=11> */
.L_x_27759:
        /* <DEDUP_REMOVED lines=106> */
.L_x_27793:
[----:B01----:R-:W-:Y:S01]  /*10870*/  FADD.FTZ R114, R114, R129 ;  /* 0x0000008172727221 */ /* 0x003fe20000010000 */
[----:B------:R-:W-:Y:S01]  /*10880*/  PLOP3.LUT P2, PT, PT, PT, UP1, 0x40, 0x4 ;  /* 0x000000000004781c */ /* 0x000fe20003f4e818 */
[----:B------:R-:W-:Y:S01]  /*10890*/  FMUL.FTZ R0, R2, R2 ;  /* 0x0000000202007220 */ /* 0x000fe20000410000 */
[----:B------:R-:W-:Y:S01]  /*108a0*/  PLOP3.LUT P1, PT, PT, PT, UP1, 0x40, 0x4 ;  /* 0x000000000004781c */ /* 0x000fe20003f2e818 */
[----:B------:R-:W-:Y:S01]  /*108b0*/  FFMA.FTZ R3, R114, R3, UR15 ;  /* 0x0000000f72037e23 */ /* 0x000fe20008010003 */
[----:B------:R-:W-:Y:S01]  /*108c0*/  FSEL R114, R2, RZ, P2 ;  /* 0x000000ff02727208 */ /* 0x000fe20001000000 */
[----:B------:R-:W0:Y:S01]  /*108d0*/  @!P0 LDC.64 R104, c[0x0][0x3c0] ;  /* 0x0000f000ff688b82 */ /* 0x000e220000000a00 */
[----:B------:R-:W-:-:S03]  /*108e0*/  FSEL R0, R0, RZ, !P1 ;  /* 0x000000ff00007208 */ /* 0x000fc60004800000 */
[C---:B------:R-:W-:Y:S01]  /*108f0*/  FADD.FTZ R116, -R114.reuse, R80 ;  /* 0x0000005072747221 */ /* 0x040fe20000010100 */
[C---:B------:R-:W-:Y:S01]  /*10900*/  FADD.FTZ R124, -R114.reuse, R81 ;  /* 0x00000051727c7221 */ /* 0x040fe20000010100 */
[----:B------:R-:W-:Y:S01]  /*10910*/  FADD.FTZ R0, R3, R0 ;  /* 0x0000000003007221 */ /* 0x000fe20000010000 */
[C---:B------:R-:W-:Y:S01]  /*10920*/  FADD.FTZ R136, -R114.reuse, R89 ;  /* 0x0000005972887221 */ /* 0x040fe20000010100 */
[----:B------:R-:W1:Y:S01]  /*10930*/  @!P0 LDC.64 R80, c[0x0][0x3c8] ;  /* 0x0000f200ff508b82 */ /* 0x000e620000000a00 */
[C---:B------:R-:W-:Y:S01]  /*10940*/  FADD.FTZ R128, -R114.reuse, R84 ;  /* 0x0000005472807221 */ /* 0x040fe20000010100 */
[----:B------:R-:W2:Y:S01]  /*10950*/  MUFU.RSQ R89, R0 ;  /* 0x0000000000597308 */ /* 0x000ea20000001400 */
        /* <DEDUP_REMOVED lines=16> */
[C---:B--2---:R-:W-:Y:S01]  /*10a60*/  FMUL.FTZ R83, R89.reuse, R82 ;  /* 0x0000005259537220 */ /* 0x044fe20000410000 */
[C---:B------:R-:W-:Y:S01]  /*10a70*/  FMUL.FTZ R124, R89.reuse, R124 ;  /* 0x0000007c597c7220 */ /* 0x040fe20000410000 */
[----:B------:R-:W-:Y:S01]  /*10a80*/  FMUL.FTZ R126, R89, R126 ;  /* 0x0000007e597e7220 */ /* 0x000fe20000410000 */
[----:B------:R-:W-:Y:S01]  /*10a90*/  FADD.FTZ R146, -R114, R99 ;  /* 0x0000006372927221 */ /* 0x000fe20000010100 */
[----:B0-----:R-:W-:-:S04]  /*10aa0*/  @!P0 IMAD.WIDE R104, R113, 0x4, R104 ;  /* 0x0000000471688825 */ /* 0x001fc800078e0268 */
[C---:B------:R-:W-:Y:S01]  /*10ab0*/  FADD.FTZ R100, -R114.reuse, R100 ;  /* 0x0000006472647221 */ /* 0x040fe20000010100 */
[C---:B------:R-:W-:Y:S01]  /*10ac0*/  FADD.FTZ R0, -R114.reuse, R101 ;  /* 0x0000006572007221 */ /* 0x040fe20000010100 */
[----:B------:R-:W-:Y:S01]  /*10ad0*/  FADD.FTZ R102, -R114, R102 ;  /* 0x0000006672667221 */ /* 0x000fe20000010100 */
[----:B-1----:R-:W-:-:S04]  /*10ae0*/  @!P0 IMAD.WIDE R86, R113, 0x4, R80 ;  /* 0x0000000471568825 */ /* 0x002fc800078e0250 */
[C---:B------:R-:W-:Y:S01]  /*10af0*/  FMUL.FTZ R81, R89.reuse, R116 ;  /* 0x0000007459517220 */ /* 0x040fe20000410000 */
[----:B------:R-:W-:Y:S01]  /*10b00*/  FADD.FTZ R114, -R114, R103 ;  /* 0x0000006772727221 */ /* 0x000fe20000010100 */
[----:B------:R-:W0:Y:S01]  /*10b10*/  LDC.64 R116, c[0x0][0x380] ;  /* 0x0000e000ff747b82 */ /* 0x000e220000000a00 */
[----:B------:R-:W-:Y:S01]  /*10b20*/  FMUL.FTZ R131, R89, R94 ;  /* 0x0000005e59837220 */ /* 0x000fe20000410000 */
[----:B------:R-:W-:Y:S01]  /*10b30*/  FFMA.FTZ R80, R81, R4, R28 ;  /* 0x0000000451507223 */ /* 0x000fe2000001001c */
[----:B------:R-:W-:Y:S01]  /*10b40*/  FFMA.FTZ R82, R83, R6, R30 ;  /* 0x0000000653527223 */ /* 0x000fe2000001001e */
[C---:B------:R-:W-:Y:S01]  /*10b50*/  FMUL.FTZ R91, R89.reuse, R128 ;  /* 0x00000080595b7220 */ /* 0x040fe20000410000 */
        /* <DEDUP_REMOVED lines=22> */
[----:B-1----:R-:W-:-:S04]  /*10cc0*/  IMAD.WIDE.U32 R2, R119, 0x10, R84 ;  /* 0x0000001077027825 */ /* 0x002fc800078e0054 */
        /* <DEDUP_REMOVED lines=10> */
[----:B--2---:R-:W-:Y:S01]  /*10d70*/  FFMA.FTZ R86, R93, R10, R34 ;  /* 0x0000000a5d567223 */ /* 0x004fe20000010022 */
        /* <DEDUP_REMOVED lines=24> */
.L_x_27528:
[----:B------:R-:W-:Y:S05]  /*10f00*/  EXIT ;  /* 0x000000000000794d */ /* 0x000fea0003800000 */
.L_x_27780:
        /* <DEDUP_REMOVED lines=8> */
.L_x_27783:
[----:B------:R-:W-:Y:S05]  /*10f90*/  BSYNC B1 ;  /* 0x0000000000017941 */ /* 0x000fea0003800000 */
.L_x_27782:
        /* <DEDUP_REMOVED lines=9> */
.L_x_27784:
[----:B------:R-:W-:Y:S02]  /*11030*/  IMAD.MOV.U32 R126, RZ, RZ, 0x4 ;  /* 0x00000004ff7e7424 */ /* 0x000fe400078e00ff */
[----:B------:R-:W-:-:S04]  /*11040*/  IMAD.MOV.U32 R3, RZ, RZ, R129 ;  /* 0x000000ffff037224 */ /* 0x000fc800078e0081 */
[----:B------:R-:W-:-:S05]  /*11050*/  FADD.FTZ R105, R104, R3 ;  /* 0x0000000368697221 */ /* 0x000fca0000010000 */
[----:B------:R-:W-:-:S07]  /*11060*/  MOV R131, R105 ;  /* 0x0000006900837202 */ /* 0x000fce0000000f00 */
[----:B------:R-:W-:Y:S05]  /*11070*/  WARPSYNC.COLLECTIVE R124, `(.L_x_27785) ;  /* 0x000000007c087348 */ /* 0x000fea0003c00000 */
[----:B------:R0:W1:Y:S02]  /*11080*/  SHFL.BFLY P1, R129, R131, R126, R133 ;  /* 0x0c00007e83817389 */ /* 0x0000640000020085 */
[----:B01----:R-:W-:Y:S05]  /*11090*/  ENDCOLLECTIVE ;  /* 0x000000000000791b */ /* 0x003fea0003800000 */
.L_x_27785:
[----:B------:R-:W-:Y:S01]  /*110a0*/  HFMA2 R126, -RZ, RZ, 0, 4.76837158203125e-07 ;  /* 0x00000008ff7e7431 */ /* 0x000fe200000001ff */
[----:B------:R-:W-:-:S05]  /*110b0*/  MOV R2, R129 ;  /* 0x0000008100027202 */ /* 0x000fca0000000f00 */
[----:B------:R-:W-:-:S04]  /*110c0*/  FADD.FTZ R114, R105, R2 ;  /* 0x0000000269727221 */ /* 0x000fc80000010000 */
[----:B------:R-:W-:-:S07]  /*110d0*/  IMAD.MOV.U32 R131, RZ, RZ, R114 ;  /* 0x000000ffff837224 */ /* 0x000fce00078e0072 */
[----:B------:R-:W-:Y:S05]  /*110e0*/  WARPSYNC.COLLECTIVE R124, `(.L_x_27786) ;  /* 0x000000007c087348 */ /* 0x000fea0003c00000 */
[----:B------:R0:W1:Y:S02]  /*110f0*/  SHFL.BFLY P1, R129, R131, R126, R133 ;  /* 0x0c00007e83817389 */ /* 0x0000640000020085 */
[----:B01----:R-:W-:Y:S05]  /*11100*/  ENDCOLLECTIVE ;  /* 0x000000000000791b */ /* 0x003fea0003800000 */
.L_x_27786:
        /* <DEDUP_REMOVED lines=8> */
.L_x_27787:
        /* <DEDUP_REMOVED lines=56> */
.L_x_27788:
[----:B------:R-:W-:Y:S02]  /*11510*/  IMAD.MOV.U32 R126, RZ, RZ, 0x2 ;  /* 0x00000002ff7e7424 */ /* 0x000fe400078e00ff */
[----:B------:R-:W-:-:S04]  /*11520*/  IMAD.MOV.U32 R105, RZ, RZ, R129 ;  /* 0x000000ffff697224 */ /* 0x000fc800078e0081 */
[----:B------:R-:W-:-:S05]  /*11530*/  FADD.FTZ R105, R0, R105 ;  /* 0x0000006900697221 */ /* 0x000fca0000010000 */
[----:B------:R-:W-:-:S07]  /*11540*/  MOV R131, R105 ;  /* 0x0000006900837202 */ /* 0x000fce0000000f00 */
[----:B------:R-:W-:Y:S05]  /*11550*/  WARPSYNC.COLLECTIVE R124, `(.L_x_27789) ;  /* 0x000000007c087348 */ /* 0x000fea0003c00000 */
[----:B------:R0:W1:Y:S02]  /*11560*/  SHFL.BFLY P1, R129, R131, R126, R133 ;  /* 0x0c00007e83817389 */ /* 0x0000640000020085 */
[----:B01----:R-:W-:Y:S05]  /*11570*/  ENDCOLLECTIVE ;  /* 0x000000000000791b */ /* 0x003fea0003800000 */
.L_x_27789:
[----:B------:R-:W-:Y:S01]  /*11580*/  HFMA2 R126, -RZ, RZ, 0, 2.384185791015625e-07 ;  /* 0x00000004ff7e7431 */ /* 0x000fe200000001ff */
[----:B------:R-:W-:-:S05]  /*11590*/  MOV R104, R129 ;  /* 0x0000008100687202 */ /* 0x000fca0000000f00 */
[----:B------:R-:W-:-:S04]  /*115a0*/  FADD.FTZ R104, R105, R104 ;  /* 0x0000006869687221 */ /* 0x000fc80000010000 */
[----:B------:R-:W-:-:S07]  /*115b0*/  IMAD.MOV.U32 R131, RZ, RZ, R104 ;  /* 0x000000ffff837224 */ /* 0x000fce00078e0068 */
[----:B------:R-:W-:Y:S05]  /*115c0*/  WARPSYNC.COLLECTIVE R124, `(.L_x_27790) ;  /* 0x000000007c087348 */ /* 0x000fea0003c00000 */
[----:B------:R0:W1:Y:S02]  /*115d0*/  SHFL.BFLY P1, R129, R131, R126, R133 ;  /* 0x0c00007e83817389 */ /* 0x0000640000020085 */
[----:B01----:R-:W-:Y:S05]  /*115e0*/  ENDCOLLECTIVE ;  /* 0x000000000000791b */ /* 0x003fea0003800000 */
.L_x_27790:
[----:B------:R-:W-:Y:S02]  /*115f0*/  IMAD.MOV.U32 R126, RZ, RZ, 0x8 ;  /* 0x00000008ff7e7424 */ /* 0x000fe400078e00ff */
[----:B------:R-:W-:-:S04]  /*11600*/  IMAD.MOV.U32 R117, RZ, RZ, R129 ;  /* 0x000000ffff757224 */ /* 0x000fc800078e0081 */
[----:B------:R-:W-:-:S05]  /*11610*/  FADD.FTZ R117, R104, R117 ;  /* 0x0000007568757221 */ /* 0x000fca0000010000 */
[----:B------:R-:W-:-:S07]  /*11620*/  MOV R131, R117 ;  /* 0x0000007500837202 */ /* 0x000fce0000000f00 */
[----:B------:R-:W-:Y:S05]  /*11630*/  WARPSYNC.COLLECTIVE R124, `(.L_x_27791) ;  /* 0x000000007c087348 */ /* 0x000fea0003c00000 */
[----:B------:R0:W1:Y:S02]  /*11640*/  SHFL.BFLY P1, R129, R131, R126, R133 ;  /* 0x0c00007e83817389 */ /* 0x0000640000020085 */
[----:B01----:R-:W-:Y:S05]  /*11650*/  ENDCOLLECTIVE ;  /* 0x000000000000791b */ /* 0x003fea0003800000 */
.L_x_27791:
[----:B------:R-:W-:Y:S01]  /*11660*/  HFMA2 R126, -RZ, RZ, 0, 9.5367431640625e-07 ;  /* 0x00000010ff7e7431 */ /* 0x000fe200000001ff */
[----:B------:R-:W-:-:S05]  /*11670*/  MOV R114, R129 ;  /* 0x0000008100727202 */ /* 0x000fca0000000f00 */
[----:B------:R-:W-:-:S04]  /*11680*/  FADD.FTZ R114, R117, R114 ;  /* 0x0000007275727221 */ /* 0x000fc80000010000 */
[----:B------:R-:W-:-:S07]  /*11690*/  IMAD.MOV.U32 R131, RZ, RZ, R114 ;  /* 0x000000ffff837224 */ /* 0x000fce00078e0072 */
[----:B------:R-:W-:Y:S05]  /*116a0*/  WARPSYNC.COLLECTIVE R124, `(.L_x_27792) ;  /* 0x000000007c087348 */ /* 0x000fea0003c00000 */
[----:B------:R0:W1:Y:S02]  /*116b0*/  SHFL.BFLY P1, R129, R131, R126, R133 ;  /* 0x0c00007e83817389 */ /* 0x0000640000020085 */
[----:B01----:R-:W-:Y:S05]  /*116c0*/  ENDCOLLECTIVE ;  /* 0x000000000000791b */ /* 0x003fea0003800000 */
.L_x_27792:
[----:B------:R-:W-:Y:S05]  /*116d0*/  BRA `(.L_x_27793) ;  /* 0xfffffff000647947 */ /* 0x000fea000383ffff */
.L_x_27794:
        /* <DEDUP_REMOVED lines=10> */
.L_x_28859:


//--------------------- .text._ZN10layer_norm13ln_fwd_kernelINS_13Kernel_traitsIfffffjLj768ELj1ELj4ELj1ELj16ENS_18Kernel_traits_baseILj768EfffffjLj128EEEEELb1ELb1ELb1ELb0EEEvNS_9FwdParamsE --------------------------
	.section	.text._ZN10layer_norm13ln_fwd_kernelINS_13Kernel_traitsIfffffjLj768ELj1ELj4ELj1ELj16ENS_18Kernel_traits_baseILj768EfffffjLj128EEEEELb1ELb1ELb1ELb0EEEvNS_9FwdParamsE,"ax",@progbits
	.align	128
        .global         _ZN10layer_norm13ln_fwd_kernelINS_13Kernel_traitsIfffffjLj768ELj1ELj4ELj1ELj16ENS_18Kernel_traits_baseILj768EfffffjLj128EEEEELb1ELb1ELb1ELb0EEEvNS_9FwdParamsE
        .type           _ZN10layer_norm13ln_fwd_kernelINS_13Kernel_traitsIfffffjLj768ELj1ELj4ELj1ELj16ENS_18Kernel_traits_baseILj768EfffffjLj128EEEEELb1ELb1ELb1ELb0EEEvNS_9FwdParamsE,@function
        .size           _ZN10layer_norm13ln_fwd_kernelINS_13Kernel_traitsIfffffjLj768ELj1ELj4ELj1ELj16ENS_18Kernel_traits_baseILj768EfffffjLj128EEEEELb1ELb1ELb1ELb0EEEvNS_9FwdParamsE,(.L_x_28860 - _ZN10layer_norm13ln_fwd_kernelINS_13Kernel_traitsIfffffjLj768ELj1ELj4ELj1ELj16ENS_18Kernel_traits_baseILj768EfffffjLj128EEEEELb1ELb1ELb1ELb0EEEvNS_9FwdParamsE)
        .other          _ZN10layer_norm13ln_fwd_kernelINS_13Kernel_traitsIfffffjLj768ELj1ELj4ELj1ELj16ENS_18Kernel_traits_baseILj768EfffffjLj128EEEEELb1ELb1ELb1ELb0EEEvNS_9FwdParamsE,@"STO_CUDA_ENTRY STV_DEFAULT"
_ZN10layer_norm13ln_fwd_kernelINS_13Kernel_traitsIfffffjLj768ELj1ELj4ELj1ELj16ENS_18Kernel_traits_baseILj768EfffffjLj128EEEEELb1ELb1ELb1ELb0EEEvNS_9FwdParamsE:
.text._ZN10layer_norm13ln_fwd_kernelINS_13Kernel_traitsIfffffjLj768ELj1ELj4ELj1ELj16ENS_18Kernel_traits_baseILj768EfffffjLj128EEEEELb1ELb1ELb1ELb0EEEvNS_9FwdParamsE:
        /* <DEDUP_REMOVED lines=30> */
[----:B------:R-:W-:-:S03]  /*01e0*/  LEA.HI R2, R2, R13, RZ, 0x2 ;  /* 0x0000000d02027211 */ /* 0x000fc600078f10ff */
[----:B------:R-:W-:Y:S01]  /*01f0*/  @P0 IMAD.X R9, RZ, RZ, R5, P1 ;  /* 0x000000ffff090224 */ /* 0x000fe200008e0605 */
[----:B------:R-:W-:Y:S01]  /*0200*/  LEA.HI.SX32 R2, R2, R3, 0x1e ;  /* 0x0000000302027211 */ /* 0x000fe200078ff2ff */
[----:B---3--:R-:W-:Y:S01]  /*0210*/  IMAD R3, R7, UR5, R112 ;  /* 0x0000000507037c24 */ /* 0x008fe2000f8e0270 */
[----:B------:R-:W-:Y:S01]  /*0220*/  LOP3.LUT R112, R112, 0x1f, RZ, 0xc0, !PT ;  /* 0x0000001f70707812 */ /* 0x000fe200078ec0ff */
        /* <DEDUP_REMOVED lines=89> */
.L_x_27796:
        /* <DEDUP_REMOVED lines=12> */
[----:B0-----:R-:W-:-:S07]  /*0880*/  @P1 IMAD.WIDE.U32 R20, R85, 0x10, R20 ;  /* 0x0000001055141825 */ /* 0x001fce00078e0014 */
[----:B------:R-:W0:Y:S01]  /*0890*/  @P3 LDC.64 R68, c[0x0][0x3d0] ;  /* 0x0000f400ff443b82 */ /* 0x000e220000000a00 */
[C---:B-1----:R-:W-:Y:S01]  /*08a0*/  @P1 IMAD.WIDE.U32 R32, R85.reuse, 0x10, R32 ;  /* 0x0000001055201825 */ /* 0x042fe200078e0020 */
[----:B------:R-:W-:Y:S01]  /*08b0*/  @P1 IADD3 R85, PT, PT, R85, 0x20, RZ ;  /* 0x0000002055551810 */ /* 0x000fe20007ffe0ff */
[----:B------:R1:W5:Y:S05]  /*08c0*/  @P1 LDG.E.128 R60, desc[UR8][R20.64] ;  /* 0x00000008143c1981 */ /* 0x00036a000c1e1d00 */
[----:B------:R-:W4:Y:S01]  /*08d0*/  @P3 LDC.64 R70, c[0x0][0x3e8] ;  /* 0x0000fa00ff463b82 */ /* 0x000f220000000a00 */
[C---:B--2---:R-:W-:Y:S01]  /*08e0*/  @P2 IMAD.WIDE.U32 R46, R85.reuse, 0x10, R44 ;  /* 0x00000010552e2825 */ /* 0x044fe200078e002c */
[----:B------:R2:W5:Y:S06]  /*08f0*/  @P1 LDG.E.128 R52, desc[UR8][R32.64] ;  /* 0x0000000820341981 */ /* 0x00056c000c1e1d00 */
[----:B------:R-:W1:Y:S01]  /*0900*/  @P4 LDC.64 R76, c[0x0][0x3d0] ;  /* 0x0000f400ff4c4b82 */ /* 0x000e620000000a00 */
[C---:B---3--:R-:W-:Y:S01]  /*0910*/  @P2 IMAD.WIDE.U32 R58, R85.reuse, 0x10, R56 ;  /* 0x00000010553a2825 */ /* 0x048fe200078e0038 */
[----:B------:R3:W5:Y:S03]  /*0920*/  @P2 LDG.E.128 R48, desc[UR8][R46.64] ;  /* 0x000000082e302981 */ /* 0x000766000c1e1d00 */
[----:B------:R-:W-:Y:S01]  /*0930*/  @P2 VIADD R85, R85, 0x20 ;  /* 0x0000002055552836 */ /* 0x000fe20000000000 */
[----:B------:R3:W5:Y:S02]  /*0940*/  @P2 LDG.E.128 R40, desc[UR8][R58.64] ;  /* 0x000000083a282981 */ /* 0x000764000c1e1d00 */
[----:B------:R-:W2:Y:S01]  /*0950*/  @P4 LDC.64 R78, c[0x0][0x3e8] ;  /* 0x0000fa00ff4e4b82 */ /* 0x000ea20000000a00 */
[----:B0-----:R-:W-:-:S07]  /*0960*/  @P3 IMAD.WIDE.U32 R68, R85, 0x10, R68 ;  /* 0x0000001055443825 */ /* 0x001fce00078e0044 */
[----:B------:R-:W0:Y:S01]  /*0970*/  @P0 LDC.64 R22, c[0x0][0x3d0] ;  /* 0x0000f400ff160b82 */ /* 0x000e220000000a00 */
[C---:B----4-:R-:W-:Y:S01]  /*0980*/  @P3 IMAD.WIDE.U32 R70, R85.reuse, 0x10, R70 ;  /* 0x0000001055463825 */ /* 0x050fe200078e0046 */
[----:B------:R-:W5:Y:S03]  /*0990*/  @P3 LDG.E.128 R36, desc[UR8][R68.64] ;  /* 0x0000000844243981 */ /* 0x000f66000c1e1d00 */
[----:B------:R-:W-:Y:S01]  /*09a0*/  @P3 VIADD R85, R85, 0x20 ;  /* 0x0000002055553836 */ /* 0x000fe20000000000 */
[----:B------:R4:W5:Y:S02]  /*09b0*/  @P3 LDG.E.128 R28, desc[UR8][R70.64] ;  /* 0x00000008461c3981 */ /* 0x000964000c1e1d00 */
[----:B------:R-:W4:Y:S01]  /*09c0*/  @P0 LDC.64 R34, c[0x0][0x3e8] ;  /* 0x0000fa00ff220b82 */ /* 0x000f220000000a00 */
[----:B-1----:R-:W-:-:S05]  /*09d0*/  @P4 IMAD.WIDE.U32 R76, R85, 0x10, R76 ;  /* 0x00000010554c4825 */ /* 0x002fca00078e004c */
[----:B------:R-:W5:Y:S01]  /*09e0*/  @P4 LDG.E.128 R24, desc[UR8][R76.64] ;  /* 0x000000084c184981 */ /* 0x000f62000c1e1d00 */
[C---:B--2---:R-:W-:Y:S01]  /*09f0*/  @P4 IMAD.WIDE.U32 R78, R85.reuse, 0x10, R78 ;  /* 0x00000010554e4825 */ /* 0x044fe200078e004e */
[----:B------:R-:W1:Y:S01]  /*0a00*/  @P5 LDC.64 R80, c[0x0][0x3d0] ;  /* 0x0000f400ff505b82 */ /* 0x000e620000000a00 */
[----:B------:R-:W-:-:S03]  /*0a10*/  @P4 IADD3 R85, PT, PT, R85, 0x20, RZ ;  /* 0x0000002055554810 */ /* 0x000fc60007ffe0ff */
[----:B------:R-:W5:Y:S01]  /*0a20*/  @P4 LDG.E.128 R16, desc[UR8][R78.64] ;  /* 0x000000084e104981 */ /* 0x000f62000c1e1d00 */
[----:B0-----:R-:W-:-:S03]  /*0a30*/  @P0 IMAD.WIDE.U32 R22, R112, 0x10, R22 ;  /* 0x0000001070160825 */ /* 0x001fc600078e0016 */
[----:B------:R-:W0:Y:S01]  /*0a40*/  @P5 LDC.64 R82, c[0x0][0x3e8] ;  /* 0x0000fa00ff525b82 */ /* 0x000e220000000a00 */
[----:B------:R-:W-:Y:S02]  /*0a50*/  CS2R R20, SRZ ;  /* 0x0000000000147805 */ /* 0x000fe4000001ff00 */
[----:B------:R-:W-:Y:S02]  /*0a60*/  CS2R R32, SRZ ;  /* 0x0000000000207805 */ /* 0x000fe4000001ff00 */
[----:B---3--:R-:W-:Y:S01]  /*0a70*/  CS2R R46, SRZ ;  /* 0x00000000002e7805 */ /* 0x008fe2000001ff00 */
[----:B------:R2:W5:Y:S01]  /*0a80*/  @P0 LDG.E.128 R72, desc[UR8][R22.64] ;  /* 0x0000000816480981 */ /* 0x000562000c1e1d00 */
[----:B----4-:R-:W-:Y:S01]  /*0a90*/  @P0 IMAD.WIDE.U32 R34, R112, 0x10, R34 ;  /* 0x0000001070220825 */ /* 0x010fe200078e0022 */
[----:B------:R-:W-:Y:S02]  /*0aa0*/  CS2R R58, SRZ ;  /* 0x00000000003a7805 */ /* 0x000fe4000001ff00 */
[----:B------:R-:W-:-:S02]  /*0ab0*/  CS2R R70, SRZ ;  /* 0x0000000000467805 */ /* 0x000fc4000001ff00 */
[----:B------:R-:W-:Y:S02]  /*0ac0*/  CS2R R68, SRZ ;  /* 0x0000000000447805 */ /* 0x000fe4000001ff00 */
[----:B------:R-:W-:Y:S01]  /*0ad0*/  @P5 CS2R R10, SRZ ;  /* 0x00000000000a5805 */ /* 0x000fe2000001ff00 */
[----:B------:R3:W5:Y:S01]  /*0ae0*/  @P0 LDG.E.128 R64, desc[UR8][R34.64] ;  /* 0x0000000822400981 */ /* 0x000762000c1e1d00 */
[C---:B-1----:R-:W-:Y:S01]  /*0af0*/  @P5 IMAD.WIDE.U32 R44, R85.reuse, 0x10, R80 ;  /* 0x00000010552c5825 */ /* 0x042fe200078e0050 */
[----:B--2---:R-:W-:Y:S02]  /*0b00*/  CS2R R22, SRZ ;  /* 0x0000000000167805 */ /* 0x004fe4000001ff00 */
[----:B------:R-:W-:Y:S02]  /*0b10*/  @P5 CS2R R8, SRZ ;  /* 0x0000000000085805 */ /* 0x000fe4000001ff00 */
[----:B------:R1:W5:Y:S01]  /*0b20*/  @P5 LDG.E.128 R12, desc[UR8][R44.64] ;  /* 0x000000082c0c5981 */ /* 0x000362000c1e1d00 */
[----:B0-----:R-:W-:Y:S01]  /*0b30*/  @P5 IMAD.WIDE.U32 R56, R85, 0x10, R82 ;  /* 0x0000001055385825 */ /* 0x001fe200078e0052 */
[----:B---3--:R-:W-:-:S04]  /*0b40*/  CS2R R34, SRZ ;  /* 0x0000000000227805 */ /* 0x008fc8000001ff00 */
[----:B------:R0:W5:Y:S01]  /*0b50*/  @P5 LDG.E.128 R4, desc[UR8][R56.64] ;  /* 0x0000000838045981 */ /* 0x000162000c1e1d00 */
[----:B-1----:R-:W-:Y:S02]  /*0b60*/  CS2R R44, SRZ ;  /* 0x00000000002c7805 */ /* 0x002fe4000001ff00 */
[----:B0-----:R-:W-:-:S07]  /*0b70*/  CS2R R56, SRZ ;  /* 0x0000000000387805 */ /* 0x001fce000001ff00 */
.L_x_27797:
[----:B------:R-:W-:Y:S05]  /*0b80*/  BSYNC.RECONVERGENT B0 ;  /* 0x0000000000007941 */ /* 0x000fea0003800200 */
.L_x_27795:
[----:B------:R-:W0:Y:S02]  /*0b90*/  LDCU UR4, c[0x0][0x384] ;  /* 0x00007080ff0477ac */ /* 0x000e240008000800 */
[----:B0-----:R-:W-:-:S13]  /*0ba0*/  ISETP.GE.AND P0, PT, R113, UR4, PT ;  /* 0x0000000471007c0c */ /* 0x001fda000bf06270 */
[----:B------:R-:W-:Y:S05]  /*0bb0*/  @P0 EXIT ;  /* 0x000000000000094d */ /* 0x000fea0003800000 */
[----:B------:R-:W-:Y:S01]  /*0bc0*/  IMAD.HI.U32 R77, R3, -0x326172a9, RZ ;  /* 0xcd9e8d57034d7827 */ /* 0x000fe200078e00ff */
[----:B------:R-:W0:Y:S01]  /*0bd0*/  LDCU.U8 UR4, c[0x0][0x410] ;  /* 0x00008200ff0477ac */ /* 0x000e220008000000 */
        /* <DEDUP_REMOVED lines=16> */
[----:B------:R-:W-:Y:S01]  /*0ce0*/  IMAD R79, R76, -0x326172a9, RZ ;  /* 0xcd9e8d574c4f7824 */ /* 0x000fe200078e02ff */
[----:B0-----:R-:W-:Y:S01]  /*0cf0*/  UISETP.NE.AND UP1, UPT, UR4, URZ, UPT ;  /* 0x000000ff0400728c */ /* 0x001fe2000bf25270 */
        /* <DEDUP_REMOVED lines=48> */
[----:B-1234-:R-:W-:-:S07]  /*1000*/  IMAD R122, R78, -0x326172a9, RZ ;  /* 0xcd9e8d574e7a7824 */ /* 0x01efce00078e02ff */
.L_x_28166:
        /* <DEDUP_REMOVED lines=9> */
[----:B---3--:R-:W-:-:S13]  /*10a0*/  ISETP.GE.AND P0, PT, R109, 0x1, PT ;  /* 0x000000016d00780c */ /* 0x008fda0003f06270 */
[----:B------:R-:W-:-:S04]  /*10b0*/  @P0 VIADD R111, R109, 0xffffffff ;  /* 0xffffffff6d6f0836 */ /* 0x000fc80000000000 */
        /* <DEDUP_REMOVED lines=15> */
.L_x_27802:
[----:B------:R-:W-:Y:S05]  /*11b0*/  BSYNC.RECONVERGENT B2 ;  /* 0x0000000000027941 */ /* 0x000fea0003800200 */
.L_x_27801:
        /* <DEDUP_REMOVED lines=29> */
.L_x_27809:
        /* <DEDUP_REMOVED lines=13> */
.L_x_27811:
[----:B------:R-:W-:Y:S05]  /*1460*/  BSYNC.RECONVERGENT B5 ;  /* 0x0000000000057941 */ /* 0x000fea0003800200 */
.L_x_27810:
        /* <DEDUP_REMOVED lines=43> */
.L_x_27808:
[----:B------:R-:W-:Y:S05]  /*1720*/  BSYNC.RECONVERGENT B4 ;  /* 0x0000000000047941 */ /* 0x000fea0003800200 */
.L_x_27807:
        /* <DEDUP_REMOVED lines=8> */
[----:B------:R-:W-:-:S07]  /*17b0*/  FFMA.FTZ R84, R85, R64, R80 ;  /* 0x0000004055547223 */ /* 0x000fce0000010050 */
.L_x_27806:
[----:B------:R-:W-:Y:S05]  /*17c0*/  BSYNC.RECONVERGENT B3 ;  /* 0x0000000000037941 */ /* 0x000fea0003800200 */
.L_x_27805:
        /* <DEDUP_REMOVED lines=17> */
.L_x_27816:
        /* <DEDUP_REMOVED lines=13> */
.L_x_27818:
[----:B------:R-:W-:Y:S05]  /*19b0*/  BSYNC.RECONVERGENT B5 ;  /* 0x0000000000057941 */ /* 0x000fea0003800200 */
.L_x_27817:
        /* <DEDUP_REMOVED lines=43> */
.L_x_27815:
[----:B------:R-:W-:Y:S05]  /*1c70*/  BSYNC.RECONVERGENT B4 ;  /* 0x0000000000047941 */ /* 0x000fea0003800200 */
.L_x_27814:
        /* <DEDUP_REMOVED lines=8> */
[----:B------:R-:W-:-:S07]  /*1d00*/  FFMA.FTZ R85, R86, R65, R81 ;  /* 0x0000004156557223 */ /* 0x000fce0000010051 */
.L_x_27813:
[----:B------:R-:W-:Y:S05]  /*1d10*/  BSYNC.RECONVERGENT B3 ;  /* 0x0000000000037941 */ /* 0x000fea0003800200 */
.L_x_27812:
        /* <DEDUP_REMOVED lines=17> */
.L_x_27823:
        /* <DEDUP_REMOVED lines=13> */
.L_x_27825:
[----:B------:R-:W-:Y:S05]  /*1f00*/  BSYNC.RECONVERGENT B5 ;  /* 0x0000000000057941 */ /* 0x000fea0003800200 */
.L_x_27824:
        /* <DEDUP_REMOVED lines=42> */
.L_x_27822:
[----:B------:R-:W-:Y:S05]  /*21b0*/  BSYNC.RECONVERGENT B4 ;  /* 0x0000000000047941 */ /* 0x000fea0003800200 */
.L_x_27821:
        /* <DEDUP_REMOVED lines=9> */
.L_x_27820:
[----:B------:R-:W-:Y:S05]  /*2250*/  BSYNC.RECONVERGENT B3 ;  /* 0x0000000000037941 */ /* 0x000fea0003800200 */
.L_x_27819:
        /* <DEDUP_REMOVED lines=16> */
.L_x_27829:
        /* <DEDUP_REMOVED lines=13> */
.L_x_27831:
[----:B------:R-:W-:Y:S05]  /*2430*/  BSYNC.RECONVERGENT B4 ;  /* 0x0000000000047941 */ /* 0x000fea0003800200 */
.L_x_27830:
        /* <DEDUP_REMOVED lines=43> */
.L_x_27828:
[----:B------:R-:W-:Y:S05]  /*26f0*/  BSYNC.RECONVERGENT B3 ;  /* 0x0000000000037941 */ /* 0x000fea0003800200 */
.L_x_27827:
        /* <DEDUP_REMOVED lines=8> */
[----:B------:R-:W-:Y:S01]  /*2780*/  FFMA.FTZ R87, R120, R67, R83 ;  /* 0x0000004378577223 */ /* 0x000fe20000010053 */
[----:B------:R-:W-:Y:S06]  /*2790*/  BRA `(.L_x_27826) ;  /* 0x0000001400547947 */ /* 0x000fec0003800000 */
.L_x_27804:
        /* <DEDUP_REMOVED lines=21> */
.L_x_27836:
        /* <DEDUP_REMOVED lines=13> */
.L_x_27838:
[----:B------:R-:W-:Y:S05]  /*29c0*/  BSYNC.RECONVERGENT B5 ;  /* 0x0000000000057941 */ /* 0x000fea0003800200 */
.L_x_27837:
        /* <DEDUP_REMOVED lines=43> */
.L_x_27835:
[----:B------:R-:W-:Y:S05]  /*2c80*/  BSYNC.RECONVERGENT B4 ;  /* 0x0000000000047941 */ /* 0x000fea0003800200 */
.L_x_27834:
        /* <DEDUP_REMOVED lines=8> */
[----:B------:R-:W-:-:S07]  /*2d10*/  FMUL.FTZ R84, R85, R64 ;  /* 0x0000004055547220 */ /* 0x000fce0000410000 */
.L_x_27833:
[----:B------:R-:W-:Y:S05]  /*2d20*/  BSYNC.RECONVERGENT B3 ;  /* 0x0000000000037941 */ /* 0x000fea0003800200 */
.L_x_27832:
        /* <DEDUP_REMOVED lines=17> */
.L_x_27843:
        /* <DEDUP_REMOVED lines=13> */
.L_x_27845:
[----:B------:R-:W-:Y:S05]  /*2f10*/  BSYNC.RECONVERGENT B5 ;  /* 0x0000000000057941 */ /* 0x000fea0003800200 */
.L_x_27844:
        /* <DEDUP_REMOVED lines=43> */
.L_x_27842:
[----:B------:R-:W-:Y:S05]  /*31d0*/  BSYNC.RECONVERGENT B4 ;  /* 0x0000000000047941 */ /* 0x000fea0003800200 */
.L_x_27841:
        /* <DEDUP_REMOVED lines=9> */
.L_x_27840:
[----:B------:R-:W-:Y:S05]  /*3270*/  BSYNC.RECONVERGENT B3 ;  /* 0x0000000000037941 */ /* 0x000fea0003800200 */
.L_x_27839:
        /* <DEDUP_REMOVED lines=17> */
.L_x_27850:
        /* <DEDUP_REMOVED lines=13> */
.L_x_27852:
[----:B------:R-:W-:Y:S05]  /*3460*/  BSYNC.RECONVERGENT B5 ;  /* 0x0000000000057941 */ /* 0x000fea0003800200 */
.L_x_27851:
        /* <DEDUP_REMOVED lines=42> */
.L_x_27849:
[----:B------:R-:W-:Y:S05]  /*3710*/  BSYNC.RECONVERGENT B4 ;  /* 0x0000000000047941 */ /* 0x000fea0003800200 */
.L_x_27848:
        /* <DEDUP_REMOVED lines=9> */
.L_x_27847:
[----:B------:R-:W-:Y:S05]  /*37b0*/  BSYNC.RECONVERGENT B3 ;  /* 0x0000000000037941 */ /* 0x000fea0003800200 */
.L_x_27846:
        /* <DEDUP_REMOVED lines=16> */
.L_x_27855:
        /* <DEDUP_REMOVED lines=13> */
.L_x_27857:
[----:B------:R-:W-:Y:S05]  /*3990*/  BSYNC.RECONVERGENT B4 ;  /* 0x0000000000047941 */ /* 0x000fea0003800200 */
.L_x_27856:
        /* <DEDUP_REMOVED lines=43> */
.L_x_27854:
[----:B------:R-:W-:Y:S05]  /*3c50*/  BSYNC.RECONVERGENT B3 ;  /* 0x0000000000037941 */ /* 0x000fea0003800200 */
.L_x_27853:
        /* <DEDUP_REMOVED lines=9> */
.L_x_27826:
[----:B------:R-:W-:Y:S05]  /*3cf0*/  BSYNC.RECONVERGENT B2 ;  /* 0x0000000000027941 */ /* 0x000fea0003800200 */
.L_x_27803:
[----:B------:R-:W0:Y:S01]  /*3d00*/  LDC.64 R128, c[0x0][0x3a8] ;  /* 0x0000ea00ff807b82 */ /* 0x000e220000000a00 */
[----:B------:R-:W-:Y:S01]  /*3d10*/  BSSY.RECONVERGENT B2, `(.L_x_27858) ;  /* 0x0000010000027945 */ /* 0x000fe20003800200 */
[----:B------:R-:W-:Y:S02]  /*3d20*/  IMAD.MOV.U32 R120, RZ, RZ, R126 ;  /* 0x000000ffff787224 */ /* 0x000fe400078e007e */
[----:B0-----:R-:W-:-:S05]  /*3d30*/  IMAD.WIDE.U32 R128, R111, 0x10, R128 ;  /* 0x000000106f807825 */ /* 0x001fca00078e0080 */
[----:B------:R0:W-:Y:S01]  /*3d40*/  STG.E.128 desc[UR8][R128.64], R84 ;  /* 0x0000005480007986 */ /* 0x0001e2000c101d08 */
        /* <DEDUP_REMOVED lines=12> */
.L_x_27859:
[----:B------:R-:W-:Y:S05]  /*3e10*/  BSYNC.RECONVERGENT B2 ;  /* 0x0000000000027941 */ /* 0x000fea0003800200 */
.L_x_27858:
[----:B------:R-:W-:Y:S02]  /*3e20*/  VIADD R111, R111, 0x20 ;  /* 0x000000206f6f7836 */ /* 0x000fe40000000000 */
[----:B------:R-:W-:-:S07]  /*3e30*/  VIADD R0, R0, 0x20 ;  /* 0x0000002000007836 */ /* 0x000fce0000000000 */
.L_x_27800:
[----:B------:R-:W-:Y:S05]  /*3e40*/  BSYNC.RECONVERGENT B1 ;  /* 0x0000000000017941 */ /* 0x000fea0003800200 */
.L_x_27799:
        /* <DEDUP_REMOVED lines=17> */
[----:B------:R-:W-:Y:S02]  /*3f60*/  IMAD.MOV.U32 R126, RZ, RZ, R120 ;  /* 0x000000ffff7e7224 */ /* 0x000fe400078e0078 */
        /* <DEDUP_REMOVED lines=18> */
.L_x_27868:
        /* <DEDUP_REMOVED lines=13> */
.L_x_27870:
[----:B------:R-:W-:Y:S05]  /*4160*/  BSYNC.RECONVERGENT B5 ;  /* 0x0000000000057941 */ /* 0x000fea0003800200 */
.L_x_27869:
        /* <DEDUP_REMOVED lines=43> */
.L_x_27867:
[----:B------:R-:W-:Y:S05]  /*4420*/  BSYNC.RECONVERGENT B4 ;  /* 0x0000000000047941 */ /* 0x000fea0003800200 */
.L_x_27866:
[----:B------:R-:W-:Y:S01]  /*4430*/  I2FP.F32.U32 R88, R88 ;  /* 0x0000005800587245 */ /* 0x000fe20000201000 */
[----:B------:R-:W-:Y:S02]  /*4440*/  IMAD.MOV.U32 R89, RZ, RZ, 0x2f800000 ;  /* 0x2f800000ff597424 */ /* 0x000fe400078e00ff */
[----:B------:R-:W-:Y:S02]  /*4450*/  FMUL.FTZ R91, R76, UR13 ;  /* 0x0000000d4c5b7c20 */ /* 0x000fe40008410000 */
[----:B------:R-:W-:Y:S02]  /*4460*/  FFMA.FTZ R88, R88, R89, 1.1641532182693481445e-10 ;  /* 0x2f00000058587423 */ /* 0x000fe40000010059 */
[----:B------:R-:W-:-:S03]  /*4470*/  FMUL.FTZ R89, R91, UR12 ;  /* 0x0000000c5b597c20 */ /* 0x000fc60008410000 */
[----:B------:R-:W-:-:S04]  /*4480*/  FSETP.GTU.FTZ.AND P2, PT, R88, UR5, PT ;  /* 0x0000000558007c0b */ /* 0x000fc8000bf5c000 */
[----:B------:R-:W-:Y:S02]  /*4490*/  FSEL R89, R89, RZ, !P2 ;  /* 0x000000ff59597208 */ /* 0x000fe40005000000 */
[----:B------:R-:W-:-:S03]  /*44a0*/  SEL R119, RZ, 0x1, P2 ;  /* 0x00000001ff777807 */ /* 0x000fc60001000000 */
[----:B------:R-:W-:-:S07]  /*44b0*/  FFMA.FTZ R88, R89, R52, R80 ;  /* 0x0000003459587223 */ /* 0x000fce0000010050 */
.L_x_27865:
[----:B------:R-:W-:Y:S05]  /*44c0*/  BSYNC.RECONVERGENT B3 ;  /* 0x0000000000037941 */ /* 0x000fea0003800200 */
.L_x_27864:
        /* <DEDUP_REMOVED lines=17> */
.L_x_27875:
        /* <DEDUP_REMOVED lines=13> */
.L_x_27877:
[----:B------:R-:W-:Y:S05]  /*46b0*/  BSYNC.RECONVERGENT B5 ;  /* 0x0000000000057941 */ /* 0x000fea0003800200 */
.L_x_27876:
        /* <DEDUP_REMOVED lines=43> */
.L_x_27874:
[----:B------:R-:W-:Y:S05]  /*4970*/  BSYNC.RECONVERGENT B4 ;  /* 0x0000000000047941 */ /* 0x000fea0003800200 */
.L_x_27873:
        /* <DEDUP_REMOVED lines=9> */
.L_x_27872:
[----:B------:R-:W-:Y:S05]  /*4a10*/  BSYNC.RECONVERGENT B3 ;  /* 0x0000000000037941 */ /* 0x000fea0003800200 */
.L_x_27871:
        /* <DEDUP_REMOVED lines=17> */
.L_x_27882:
        /* <DEDUP_REMOVED lines=13> */
.L_x_27884:
[----:B------:R-:W-:Y:S05]  /*4c00*/  BSYNC.RECONVERGENT B5 ;  /* 0x0000000000057941 */ /* 0x000fea0003800200 */
.L_x_27883:
        /* <DEDUP_REMOVED lines=42> */
.L_x_27881:
[----:B------:R-:W-:Y:S05]  /*4eb0*/  BSYNC.RECONVERGENT B4 ;  /* 0x0000000000047941 */ /* 0x000fea0003800200 */
.L_x_27880:
        /* <DEDUP_REMOVED lines=9> */
.L_x_27879:
[----:B------:R-:W-:Y:S05]  /*4f50*/  BSYNC.RECONVERGENT B3 ;  /* 0x0000000000037941 */ /* 0x000fea0003800200 */
.L_x_27878:
        /* <DEDUP_REMOVED lines=16> */
.L_x_27888:
        /* <DEDUP_REMOVED lines=13> */
.L_x_27890:
[----:B------:R-:W-:Y:S05]  /*5130*/  BSYNC.RECONVERGENT B4 ;  /* 0x0000000000047941 */ /* 0x000fea0003800200 */
.L_x_27889:
        /* <DEDUP_REMOVED lines=43> */
.L_x_27887:
[----:B------:R-:W-:Y:S05]  /*53f0*/  BSYNC.RECONVERGENT B3 ;  /* 0x0000000000037941 */ /* 0x000fea0003800200 */
.L_x_27886:
        /* <DEDUP_REMOVED lines=8> */
[----:B------:R-:W-:Y:S01]  /*5480*/  FFMA.FTZ R91, R120, R55, R83 ;  /* 0x00000037785b7223 */ /* 0x000fe20000010053 */
[----:B------:R-:W-:Y:S06]  /*5490*/  BRA `(.L_x_27885) ;  /* 0x0000001400547947 */ /* 0x000fec0003800000 */
.L_x_27863:
[----:B------:R-:W-:Y:S01]  /*54a0*/  BSSY.RECONVERGENT B3, `(.L_x_27891) ;  /* 0x0000058000037945 */ /* 0x000fe20003800200 */
[----:B-1----:R-:W-:Y:S01]  /*54b0*/  IMAD.MOV.U32 R90, RZ, RZ, R117 ;  /* 0x000000ffff5a7224 */ /* 0x002fe200078e0075 */
        /* <DEDUP_REMOVED lines=19> */
.L_x_27895:
        /* <DEDUP_REMOVED lines=13> */
.L_x_27897:
[----:B------:R-:W-:Y:S05]  /*56c0*/  BSYNC.RECONVERGENT B5 ;  /* 0x0000000000057941 */ /* 0x000fea0003800200 */
.L_x_27896:
        /* <DEDUP_REMOVED lines=43> */
.L_x_27894:
[----:B------:R-:W-:Y:S05]  /*5980*/  BSYNC.RECONVERGENT B4 ;  /* 0x0000000000047941 */ /* 0x000fea0003800200 */
.L_x_27893:
        /* <DEDUP_REMOVED lines=9> */
.L_x_27892:
[----:B------:R-:W-:Y:S05]  /*5a20*/  BSYNC.RECONVERGENT B3 ;  /* 0x0000000000037941 */ /* 0x000fea0003800200 */
.L_x_27891:
        /* <DEDUP_REMOVED lines=17> */
.L_x_27902:
        /* <DEDUP_REMOVED lines=13> */
.L_x_27904:
[----:B------:R-:W-:Y:S05]  /*5c10*/  BSYNC.RECONVERGENT B5 ;  /* 0x0000000000057941 */ /* 0x000fea0003800200 */
.L_x_27903:
        /* <DEDUP_REMOVED lines=43> */
.L_x_27901:
[----:B------:R-:W-:Y:S05]  /*5ed0*/  BSYNC.RECONVERGENT B4 ;  /* 0x0000000000047941 */ /* 0x000fea0003800200 */
.L_x_27900:
        /* <DEDUP_REMOVED lines=8> */
[----:B------:R-:W-:-:S07]  /*5f60*/  FMUL.FTZ R89, R90, R53 ;  /* 0x000000355a597220 */ /* 0x000fce0000410000 */
.L_x_27899:
[----:B------:R-:W-:Y:S05]  /*5f70*/  BSYNC.RECONVERGENT B3 ;  /* 0x0000000000037941 */ /* 0x000fea0003800200 */
.L_x_27898:
        /* <DEDUP_REMOVED lines=17> */
.L_x_27909:
        /* <DEDUP_REMOVED lines=13> */
.L_x_27911:
[----:B------:R-:W-:Y:S05]  /*6160*/  BSYNC.RECONVERGENT B5 ;  /* 0x0000000000057941 */ /* 0x000fea0003800200 */
.L_x_27910:
        /* <DEDUP_REMOVED lines=42> */
.L_x_27908:
[----:B------:R-:W-:Y:S05]  /*6410*/  BSYNC.RECONVERGENT B4 ;  /* 0x0000000000047941 */ /* 0x000fea0003800200 */
.L_x_27907:
        /* <DEDUP_REMOVED lines=9> */
.L_x_27906:
[----:B------:R-:W-:Y:S05]  /*64b0*/  BSYNC.RECONVERGENT B3 ;  /* 0x0000000000037941 */ /* 0x000fea0003800200 */
.L_x_27905:
        /* <DEDUP_REMOVED lines=16> */
.L_x_27914:
        /* <DEDUP_REMOVED lines=13> */
.L_x_27916:
[----:B------:R-:W-:Y:S05]  /*6690*/  BSYNC.RECONVERGENT B4 ;  /* 0x0000000000047941 */ /* 0x000fea0003800200 */
.L_x_27915:
        /* <DEDUP_REMOVED lines=43> */
.L_x_27913:
[----:B------:R-:W-:Y:S05]  /*6950*/  BSYNC.RECONVERGENT B3 ;  /* 0x0000000000037941 */ /* 0x000fea0003800200 */
.L_x_27912:
        /* <DEDUP_REMOVED lines=9> */
.L_x_27885:
[----:B------:R-:W-:Y:S05]  /*69f0*/  BSYNC.RECONVERGENT B1 ;  /* 0x0000000000017941 */ /* 0x000fea0003800200 */
.L_x_27862:
[----:B0-----:R-:W0:Y:S01]  /*6a00*/  LDC.64 R128, c[0x0][0x3a8] ;  /* 0x0000ea00ff807b82 */ /* 0x001e220000000a00 */
        /* <DEDUP_REMOVED lines=16> */
.L_x_27918:
[----:B------:R-:W-:Y:S05]  /*6b10*/  BSYNC.RECONVERGENT B1 ;  /* 0x0000000000017941 */ /* 0x000fea0003800200 */
.L_x_27917:
[----:B------:R-:W-:Y:S01]  /*6b20*/  IADD3 R111, PT, PT, R111, 0x20, RZ ;  /* 0x000000206f6f7810 */ /* 0x000fe20007ffe0ff */
[----:B------:R-:W-:-:S07]  /*6b30*/  VIADD R0, R0, 0x20 ;  /* 0x0000002000007836 */ /* 0x000fce0000000000 */
.L_x_27861:
[----:B------:R-:W-:Y:S05]  /*6b40*/  BSYNC.RECONVERGENT B2 ;  /* 0x0000000000027941 */ /* 0x000fea0003800200 */
.L_x_27860:
        /* <DEDUP_REMOVED lines=36> */
.L_x_27927:
        /* <DEDUP_REMOVED lines=13> */
.L_x_27929:
[----:B------:R-:W-:Y:S05]  /*6e60*/  BSYNC.RECONVERGENT B5 ;  /* 0x0000000000057941 */ /* 0x000fea0003800200 */
.L_x_27928:
        /* <DEDUP_REMOVED lines=43> */
.L_x_27926:
[----:B------:R-:W-:Y:S05]  /*7120*/  BSYNC.RECONVERGENT B4 ;  /* 0x0000000000047941 */ /* 0x000fea0003800200 */
.L_x_27925:
        /* <DEDUP_REMOVED lines=9> */
.L_x_27924:
[----:B------:R-:W-:Y:S05]  /*71c0*/  BSYNC.RECONVERGENT B3 ;  /* 0x0000000000037941 */ /* 0x000fea0003800200 */
.L_x_27923:
        /* <DEDUP_REMOVED lines=17> */
.L_x_27934:
        /* <DEDUP_REMOVED lines=13> */
.L_x_27936:
[----:B------:R-:W-:Y:S05]  /*73b0*/  BSYNC.RECONVERGENT B5 ;  /* 0x0000000000057941 */ /* 0x000fea0003800200 */
.L_x_27935:
        /* <DEDUP_REMOVED lines=43> */
.L_x_27933:
[----:B------:R-:W-:Y:S05]  /*7670*/  BSYNC.RECONVERGENT B4 ;  /* 0x0000000000047941 */ /* 0x000fea0003800200 */
.L_x_27932:
        /* <DEDUP_REMOVED lines=9> */
.L_x_27931:
[----:B------:R-:W-:Y:S05]  /*7710*/  BSYNC.RECONVERGENT B3 ;  /* 0x0000000000037941 */ /* 0x000fea0003800200 */
.L_x_27930:
        /* <DEDUP_REMOVED lines=17> */
.L_x_27941:
        /* <DEDUP_REMOVED lines=13> */
.L_x_27943:
[----:B------:R-:W-:Y:S05]  /*7900*/  BSYNC.RECONVERGENT B5 ;  /* 0x0000000000057941 */ /* 0x000fea0003800200 */
.L_x_27942:
        /* <DEDUP_REMOVED lines=42> */
.L_x_27940:
[----:B------:R-:W-:Y:S05]  /*7bb0*/  BSYNC.RECONVERGENT B4 ;  /* 0x0000000000047941 */ /* 0x000fea0003800200 */
.L_x_27939:
[----:B------:R-:W-:Y:S01]  /*7bc0*/  HFMA2 R95, -RZ, RZ, 0.1171875, 0 ;  /* 0x2f800000ff5f7431 */ /* 0x000fe200000001ff */
[----:B------:R-:W-:Y:S01]  /*7bd0*/  I2FP.F32.U32 R94, R94 ;  /* 0x0000005e005e7245 */ /* 0x000fe20000201000 */
[----:B------:R-:W-:-:S04]  /*7be0*/  FMUL.FTZ R117, R78, UR13 ;  /* 0x0000000d4e757c20 */ /* 0x000fc80008410000 */
[----:B------:R-:W-:Y:S01]  /*7bf0*/  FFMA.FTZ R94, R94, R95, 1.1641532182693481445e-10 ;  /* 0x2f0000005e5e7423 */ /* 0x000fe2000001005f */
[----:B------:R-:W-:-:S04]  /*7c00*/  FMUL.FTZ R95, R117, UR12 ;  /* 0x0000000c755f7c20 */ /* 0x000fc80008410000 */
[----:B------:R-:W-:-:S04]  /*7c10*/  FSETP.GTU.FTZ.AND P2, PT, R94, UR5, PT ;  /* 0x000000055e007c0b */ /* 0x000fc8000bf5c000 */
[----:B------:R-:W-:Y:S02]  /*7c20*/  FSEL R95, R95, RZ, !P2 ;  /* 0x000000ff5f5f7208 */ /* 0x000fe40005000000 */
[----:B------:R-:W-:-:S03]  /*7c30*/  SEL R123, RZ, 0x1, P2 ;  /* 0x00000001ff7b7807 */ /* 0x000fc60001000000 */
[----:B------:R-:W-:-:S07]  /*7c40*/  FFMA.FTZ R94, R95, R42, R82 ;  /* 0x0000002a5f5e7223 */ /* 0x000fce0000010052 */
.L_x_27938:
[----:B------:R-:W-:Y:S05]  /*7c50*/  BSYNC.RECONVERGENT B3 ;  /* 0x0000000000037941 */ /* 0x000fea0003800200 */
.L_x_27937:
        /* <DEDUP_REMOVED lines=16> */
.L_x_27947:
        /* <DEDUP_REMOVED lines=13> */
.L_x_27949:
[----:B------:R-:W-:Y:S05]  /*7e30*/  BSYNC.RECONVERGENT B4 ;  /* 0x0000000000047941 */ /* 0x000fea0003800200 */
.L_x_27948:
        /* <DEDUP_REMOVED lines=43> */
.L_x_27946:
[----:B------:R-:W-:Y:S05]  /*80f0*/  BSYNC.RECONVERGENT B3 ;  /* 0x0000000000037941 */ /* 0x000fea0003800200 */
.L_x_27945:
        /* <DEDUP_REMOVED lines=8> */
[----:B------:R-:W-:Y:S01]  /*8180*/  FFMA.FTZ R95, R120, R43, R83 ;  /* 0x0000002b785f7223 */ /* 0x000fe20000010053 */
[----:B------:R-:W-:Y:S06]  /*8190*/  BRA `(.L_x_27944) ;  /* 0x0000001400547947 */ /* 0x000fec0003800000 */
.L_x_27922:
        /* <DEDUP_REMOVED lines=21> */
.L_x_27954:
        /* <DEDUP_REMOVED lines=13> */
.L_x_27956:
[----:B------:R-:W-:Y:S05]  /*83c0*/  BSYNC.RECONVERGENT B5 ;  /* 0x0000000000057941 */ /* 0x000fea0003800200 */
.L_x_27955:
        /* <DEDUP_REMOVED lines=43> */
.L_x_27953:
[----:B------:R-:W-:Y:S05]  /*8680*/  BSYNC.RECONVERGENT B4 ;  /* 0x0000000000047941 */ /* 0x000fea0003800200 */
.L_x_27952:
        /* <DEDUP_REMOVED lines=9> */
.L_x_27951:
[----:B------:R-:W-:Y:S05]  /*8720*/  BSYNC.RECONVERGENT B3 ;  /* 0x0000000000037941 */ /* 0x000fea0003800200 */
.L_x_27950:
        /* <DEDUP_REMOVED lines=17> */
.L_x_27961:
        /* <DEDUP_REMOVED lines=13> */
.L_x_27963:
[----:B------:R-:W-:Y:S05]  /*8910*/  BSYNC.RECONVERGENT B5 ;  /* 0x0000000000057941 */ /* 0x000fea0003800200 */
.L_x_27962:
        /* <DEDUP_REMOVED lines=43> */
.L_x_27960:
[----:B------:R-:W-:Y:S05]  /*8bd0*/  BSYNC.RECONVERGENT B4 ;  /* 0x0000000000047941 */ /* 0x000fea0003800200 */
.L_x_27959:
        /* <DEDUP_REMOVED lines=9> */
.L_x_27958:
[----:B------:R-:W-:Y:S05]  /*8c70*/  BSYNC.RECONVERGENT B3 ;  /* 0x0000000000037941 */ /* 0x000fea0003800200 */
.L_x_27957:
        /* <DEDUP_REMOVED lines=17> */
.L_x_27968:
        /* <DEDUP_REMOVED lines=13> */
.L_x_27970:
[----:B------:R-:W-:Y:S05]  /*8e60*/  BSYNC.RECONVERGENT B5 ;  /* 0x0000000000057941 */ /* 0x000fea0003800200 */
.L_x_27969:
        /* <DEDUP_REMOVED lines=42> */
.L_x_27967:
[----:B------:R-:W-:Y:S05]  /*9110*/  BSYNC.RECONVERGENT B4 ;  /* 0x0000000000047941 */ /* 0x000fea0003800200 */
.L_x_27966:
        /* <DEDUP_REMOVED lines=9> */
.L_x_27965:
[----:B------:R-:W-:Y:S05]  /*91b0*/  BSYNC.RECONVERGENT B3 ;  /* 0x0000000000037941 */ /* 0x000fea0003800200 */
.L_x_27964:
        /* <DEDUP_REMOVED lines=16> */
.L_x_27973:
        /* <DEDUP_REMOVED lines=13> */
.L_x_27975:
[----:B------:R-:W-:Y:S05]  /*9390*/  BSYNC.RECONVERGENT B4 ;  /* 0x0000000000047941 */ /* 0x000fea0003800200 */
.L_x_27974:
        /* <DEDUP_REMOVED lines=43> */
.L_x_27972:
[----:B------:R-:W-:Y:S05]  /*9650*/  BSYNC.RECONVERGENT B3 ;  /* 0x0000000000037941 */ /* 0x000fea0003800200 */
.L_x_27971:
        /* <DEDUP_REMOVED lines=9> */
.L_x_27944:
[----:B------:R-:W-:Y:S05]  /*96f0*/  BSYNC.RECONVERGENT B1 ;  /* 0x0000000000017941 */ /* 0x000fea0003800200 */
.L_x_27921:
[----:B0-----:R-:W0:Y:S01]  /*9700*/  LDC.64 R128, c[0x0][0x3a8] ;  /* 0x0000ea00ff807b82 */ /* 0x001e220000000a00 */
[----:B------:R-:W-:Y:S01]  /*9710*/  BSSY.RECONVERGENT B1, `(.L_x_27976) ;  /* 0x0000010000017945 */ /* 0x000fe20003800200 */
[----:B------:R-:W-:Y:S01]  /*9720*/  MOV R120, R126 ;  /* 0x0000007e00787202 */ /* 0x000fe20000000f00 */
[----:B0-----:R-:W-:-:S05]  /*9730*/  IMAD.WIDE.U32 R128, R111, 0x10, R128 ;  /* 0x000000106f807825 */ /* 0x001fca00078e0080 */
[----:B------:R0:W-:Y:S01]  /*9740*/  STG.E.128 desc[UR8][R128.64], R92 ;  /* 0x0000005c80007986 */ /* 0x0001e2000c101d08 */
        /* <DEDUP_REMOVED lines=12> */
.L_x_27977:
[----:B------:R-:W-:Y:S05]  /*9810*/  BSYNC.RECONVERGENT B1 ;  /* 0x0000000000017941 */ /* 0x000fea0003800200 */
.L_x_27976:
[----:B------:R-:W-:Y:S01]  /*9820*/  VIADD R111, R111, 0x20 ;  /* 0x000000206f6f7836 */ /* 0x000fe20000000000 */
[----:B------:R-:W-:-:S07]  /*9830*/  IADD3 R0, PT, PT, R0, 0x20, RZ ;  /* 0x0000002000007810 */ /* 0x000fce0007ffe0ff */
.L_x_27920:
[----:B------:R-:W-:Y:S05]  /*9840*/  BSYNC.RECONVERGENT B2 ;  /* 0x0000000000027941 */ /* 0x000fea0003800200 */
.L_x_27919:
        /* <DEDUP_REMOVED lines=36> */
.L_x_27986:
        /* <DEDUP_REMOVED lines=13> */
.L_x_27988:
[----:B------:R-:W-:Y:S05]  /*9b60*/  BSYNC.RECONVERGENT B5 ;  /* 0x0000000000057941 */ /* 0x000fea0003800200 */
.L_x_27987:
        /* <DEDUP_REMOVED lines=43> */
.L_x_27985:
[----:B------:R-:W-:Y:S05]  /*9e20*/  BSYNC.RECONVERGENT B4 ;  /* 0x0000000000047941 */ /* 0x000fea0003800200 */
.L_x_27984:
        /* <DEDUP_REMOVED lines=9> */
.L_x_27983:
[----:B------:R-:W-:Y:S05]  /*9ec0*/  BSYNC.RECONVERGENT B3 ;  /* 0x0000000000037941 */ /* 0x000fea0003800200 */
.L_x_27982:
        /* <DEDUP_REMOVED lines=17> */
.L_x_27993:
        /* <DEDUP_REMOVED lines=13> */
.L_x_27995:
[----:B------:R-:W-:Y:S05]  /*a0b0*/  BSYNC.RECONVERGENT B5 ;  /* 0x0000000000057941 */ /* 0x000fea0003800200 */
.L_x_27994:
        /* <DEDUP_REMOVED lines=43> */
.L_x_27992:
[----:B------:R-:W-:Y:S05]  /*a370*/  BSYNC.RECONVERGENT B4 ;  /* 0x0000000000047941 */ /* 0x000fea0003800200 */
.L_x_27991:
        /* <DEDUP_REMOVED lines=9> */
.L_x_27990:
[----:B------:R-:W-:Y:S05]  /*a410*/  BSYNC.RECONVERGENT B3 ;  /* 0x0000000000037941 */ /* 0x000fea0003800200 */
.L_x_27989:
        /* <DEDUP_REMOVED lines=17> */
.L_x_28000:
        /* <DEDUP_REMOVED lines=13> */
.L_x_28002:
[----:B------:R-:W-:Y:S05]  /*a600*/  BSYNC.RECONVERGENT B5 ;  /* 0x0000000000057941 */ /* 0x000fea0003800200 */
.L_x_28001:
        /* <DEDUP_REMOVED lines=42> */
.L_x_27999:
[----:B------:R-:W-:Y:S05]  /*a8b0*/  BSYNC.RECONVERGENT B4 ;  /* 0x0000000000047941 */ /* 0x000fea0003800200 */
.L_x_27998:
        /* <DEDUP_REMOVED lines=9> */
.L_x_27997:
[----:B------:R-:W-:Y:S05]  /*a950*/  BSYNC.RECONVERGENT B3 ;  /* 0x0000000000037941 */ /* 0x000fea0003800200 */
.L_x_27996:
        /* <DEDUP_REMOVED lines=16> */
.L_x_28006:
        /* <DEDUP_REMOVED lines=13> */
.L_x_28008:
[----:B------:R-:W-:Y:S05]  /*ab30*/  BSYNC.RECONVERGENT B4 ;  /* 0x0000000000047941 */ /* 0x000fea0003800200 */
.L_x_28007:
        /* <DEDUP_REMOVED lines=43> */
.L_x_28005:
[----:B------:R-:W-:Y:S05]  /*adf0*/  BSYNC.RECONVERGENT B3 ;  /* 0x0000000000037941 */ /* 0x000fea0003800200 */
.L_x_28004:
        /* <DEDUP_REMOVED lines=10> */
.L_x_27981:
        /* <DEDUP_REMOVED lines=21> */
.L_x_28013:
        /* <DEDUP_REMOVED lines=13> */
.L_x_28015:
[----:B------:R-:W-:Y:S05]  /*b0c0*/  BSYNC.RECONVERGENT B5 ;  /* 0x0000000000057941 */ /* 0x000fea0003800200 */
.L_x_28014:
        /* <DEDUP_REMOVED lines=43> */
.L_x_28012:
[----:B------:R-:W-:Y:S05]  /*b380*/  BSYNC.RECONVERGENT B4 ;  /* 0x0000000000047941 */ /* 0x000fea0003800200 */
.L_x_28011:
        /* <DEDUP_REMOVED lines=9> */
.L_x_28010:
[----:B------:R-:W-:Y:S05]  /*b420*/  BSYNC.RECONVERGENT B3 ;  /* 0x0000000000037941 */ /* 0x000fea0003800200 */
.L_x_28009:
        /* <DEDUP_REMOVED lines=17> */
.L_x_28020:
        /* <DEDUP_REMOVED lines=13> */
.L_x_28022:
[----:B------:R-:W-:Y:S05]  /*b610*/  BSYNC.RECONVERGENT B5 ;  /* 0x0000000000057941 */ /* 0x000fea0003800200 */
.L_x_28021:
        /* <DEDUP_REMOVED lines=43> */
.L_x_28019:
[----:B------:R-:W-:Y:S05]  /*b8d0*/  BSYNC.RECONVERGENT B4 ;  /* 0x0000000000047941 */ /* 0x000fea0003800200 */
.L_x_28018:
        /* <DEDUP_REMOVED lines=9> */
.L_x_28017:
[----:B------:R-:W-:Y:S05]  /*b970*/  BSYNC.RECONVERGENT B3 ;  /* 0x0000000000037941 */ /* 0x000fea0003800200 */
.L_x_28016:
        /* <DEDUP_REMOVED lines=17> */
.L_x_28027:
        /* <DEDUP_REMOVED lines=13> */
.L_x_28029:
[----:B------:R-:W-:Y:S05]  /*bb60*/  BSYNC.RECONVERGENT B5 ;  /* 0x0000000000057941 */ /* 0x000fea0003800200 */
.L_x_28028:
        /* <DEDUP_REMOVED lines=42> */
.L_x_28026:
[----:B------:R-:W-:Y:S05]  /*be10*/  BSYNC.RECONVERGENT B4 ;  /* 0x0000000000047941 */ /* 0x000fea0003800200 */
.L_x_28025:
        /* <DEDUP_REMOVED lines=9> */
.L_x_28024:
[----:B------:R-:W-:Y:S05]  /*beb0*/  BSYNC.RECONVERGENT B3 ;  /* 0x0000000000037941 */ /* 0x000fea0003800200 */
.L_x_28023:
        /* <DEDUP_REMOVED lines=16> */
.L_x_28032:
        /* <DEDUP_REMOVED lines=13> */
.L_x_28034:
[----:B------:R-:W-:Y:S05]  /*c090*/  BSYNC.RECONVERGENT B4 ;  /* 0x0000000000047941 */ /* 0x000fea0003800200 */
.L_x_28033:
        /* <DEDUP_REMOVED lines=43> */
.L_x_28031:
[----:B------:R-:W-:Y:S05]  /*c350*/  BSYNC.RECONVERGENT B3 ;  /* 0x0000000000037941 */ /* 0x000fea0003800200 */
.L_x_28030:
        /* <DEDUP_REMOVED lines=9> */
.L_x_28003:
[----:B------:R-:W-:Y:S05]  /*c3f0*/  BSYNC.RECONVERGENT B1 ;  /* 0x0000000000017941 */ /* 0x000fea0003800200 */
.L_x_27980:
        /* <DEDUP_REMOVED lines=17> */
.L_x_28036:
[----:B------:R-:W-:Y:S05]  /*c510*/  BSYNC.RECONVERGENT B1 ;  /* 0x0000000000017941 */ /* 0x000fea0003800200 */
.L_x_28035:
[----:B------:R-:W-:Y:S01]  /*c520*/  IADD3 R111, PT, PT, R111, 0x20, RZ ;  /* 0x000000206f6f7810 */ /* 0x000fe20007ffe0ff */
[----:B------:R-:W-:-:S07]  /*c530*/  VIADD R0, R0, 0x20 ;  /* 0x0000002000007836 */ /* 0x000fce0000000000 */
.L_x_27979:
[----:B------:R-:W-:Y:S05]  /*c540*/  BSYNC.RECONVERGENT B2 ;  /* 0x0000000000027941 */ /* 0x000fea0003800200 */
.L_x_27978:
        /* <DEDUP_REMOVED lines=36> */
.L_x_28045:
        /* <DEDUP_REMOVED lines=13> */
.L_x_28047:
[----:B------:R-:W-:Y:S05]  /*c860*/  BSYNC.RECONVERGENT B5 ;  /* 0x0000000000057941 */ /* 0x000fea0003800200 */
.L_x_28046:
        /* <DEDUP_REMOVED lines=43> */
.L_x_28044:
[----:B------:R-:W-:Y:S05]  /*cb20*/  BSYNC.RECONVERGENT B4 ;  /* 0x0000000000047941 */ /* 0x000fea0003800200 */
.L_x_28043:
        /* <DEDUP_REMOVED lines=9> */
.L_x_28042:
[----:B------:R-:W-:Y:S05]  /*cbc0*/  BSYNC.RECONVERGENT B3 ;  /* 0x0000000000037941 */ /* 0x000fea0003800200 */
.L_x_28041:
        /* <DEDUP_REMOVED lines=17> */
.L_x_28052:
        /* <DEDUP_REMOVED lines=13> */
.L_x_28054:
[----:B------:R-:W-:Y:S05]  /*cdb0*/  BSYNC.RECONVERGENT B5 ;  /* 0x0000000000057941 */ /* 0x000fea0003800200 */
.L_x_28053:
        /* <DEDUP_REMOVED lines=43> */
.L_x_28051:
[----:B------:R-:W-:Y:S05]  /*d070*/  BSYNC.RECONVERGENT B4 ;  /* 0x0000000000047941 */ /* 0x000fea0003800200 */
.L_x_28050:
        /* <DEDUP_REMOVED lines=9> */
.L_x_28049:
[----:B------:R-:W-:Y:S05]  /*d110*/  BSYNC.RECONVERGENT B3 ;  /* 0x0000000000037941 */ /* 0x000fea0003800200 */
.L_x_28048:
        /* <DEDUP_REMOVED lines=17> */
.L_x_28059:
        /* <DEDUP_REMOVED lines=13> */
.L_x_28061:
[----:B------:R-:W-:Y:S05]  /*d300*/  BSYNC.RECONVERGENT B5 ;  /* 0x0000000000057941 */ /* 0x000fea0003800200 */
.L_x_28060:
        /* <DEDUP_REMOVED lines=42> */
.L_x_28058:
[----:B------:R-:W-:Y:S05]  /*d5b0*/  BSYNC.RECONVERGENT B4 ;  /* 0x0000000000047941 */ /* 0x000fea0003800200 */
.L_x_28057:
        /* <DEDUP_REMOVED lines=9> */
.L_x_28056:
[----:B------:R-:W-:Y:S05]  /*d650*/  BSYNC.RECONVERGENT B3 ;  /* 0x0000000000037941 */ /* 0x000fea0003800200 */
.L_x_28055:
        /* <DEDUP_REMOVED lines=16> */
.L_x_28065:
        /* <DEDUP_REMOVED lines=13> */
.L_x_28067:
[----:B------:R-:W-:Y:S05]  /*d830*/  BSYNC.RECONVERGENT B4 ;  /* 0x0000000000047941 */ /* 0x000fea0003800200 */
.L_x_28066:
        /* <DEDUP_REMOVED lines=43> */
.L_x_28064:
[----:B------:R-:W-:Y:S05]  /*daf0*/  BSYNC.RECONVERGENT B3 ;  /* 0x0000000000037941 */ /* 0x000fea0003800200 */
.L_x_28063:
        /* <DEDUP_REMOVED lines=10> */
.L_x_28040:
        /* <DEDUP_REMOVED lines=21> */
.L_x_28072:
        /* <DEDUP_REMOVED lines=13> */
.L_x_28074:
[----:B------:R-:W-:Y:S05]  /*ddc0*/  BSYNC.RECONVERGENT B5 ;  /* 0x0000000000057941 */ /* 0x000fea0003800200 */
.L_x_28073:
        /* <DEDUP_REMOVED lines=43> */
.L_x_28071:
[----:B------:R-:W-:Y:S05]  /*e080*/  BSYNC.RECONVERGENT B4 ;  /* 0x0000000000047941 */ /* 0x000fea0003800200 */
.L_x_28070:
        /* <DEDUP_REMOVED lines=9> */
.L_x_28069:
[----:B------:R-:W-:Y:S05]  /*e120*/  BSYNC.RECONVERGENT B3 ;  /* 0x0000000000037941 */ /* 0x000fea0003800200 */
.L_x_28068:
        /* <DEDUP_REMOVED lines=17> */
.L_x_28079:
        /* <DEDUP_REMOVED lines=13> */
.L_x_28081:
[----:B------:R-:W-:Y:S05]  /*e310*/  BSYNC.RECONVERGENT B5 ;  /* 0x0000000000057941 */ /* 0x000fea0003800200 */
.L_x_28080:
        /* <DEDUP_REMOVED lines=43> */
.L_x_28078:
[----:B------:R-:W-:Y:S05]  /*e5d0*/  BSYNC.RECONVERGENT B4 ;  /* 0x0000000000047941 */ /* 0x000fea0003800200 */
.L_x_28077:
        /* <DEDUP_REMOVED lines=9> */
.L_x_28076:
[----:B------:R-:W-:Y:S05]  /*e670*/  BSYNC.RECONVERGENT B3 ;  /* 0x0000000000037941 */ /* 0x000fea0003800200 */
.L_x_28075:
        /* <DEDUP_REMOVED lines=17> */
.L_x_28086:
        /* <DEDUP_REMOVED lines=13> */
.L_x_28088:
[----:B------:R-:W-:Y:S05]  /*e860*/  BSYNC.RECONVERGENT B5 ;  /* 0x0000000000057941 */ /* 0x000fea0003800200 */
.L_x_28087:
        /* <DEDUP_REMOVED lines=42> */
.L_x_28085:
[----:B------:R-:W-:Y:S05]  /*eb10*/  BSYNC.RECONVERGENT B4 ;  /* 0x0000000000047941 */ /* 0x000fea0003800200 */
.L_x_28084:
        /* <DEDUP_REMOVED lines=9> */
.L_x_28083:
[----:B------:R-:W-:Y:S05]  /*ebb0*/  BSYNC.RECONVERGENT B3 ;  /* 0x0000000000037941 */ /* 0x000fea0003800200 */
.L_x_28082:
        /* <DEDUP_REMOVED lines=16> */
.L_x_28091:
        /* <DEDUP_REMOVED lines=13> */
.L_x_28093:
[----:B------:R-:W-:Y:S05]  /*ed90*/  BSYNC.RECONVERGENT B4 ;  /* 0x0000000000047941 */ /* 0x000fea0003800200 */
.L_x_28092:
        /* <DEDUP_REMOVED lines=43> */
.L_x_28090:
[----:B------:R-:W-:Y:S05]  /*f050*/  BSYNC.RECONVERGENT B3 ;  /* 0x0000000000037941 */ /* 0x000fea0003800200 */
.L_x_28089:
        /* <DEDUP_REMOVED lines=9> */
.L_x_28062:
[----:B------:R-:W-:Y:S05]  /*f0f0*/  BSYNC.RECONVERGENT B1 ;  /* 0x0000000000017941 */ /* 0x000fea0003800200 */
.L_x_28039:
        /* <DEDUP_REMOVED lines=17> */
.L_x_28095:
[----:B------:R-:W-:Y:S05]  /*f210*/  BSYNC.RECONVERGENT B1 ;  /* 0x0000000000017941 */ /* 0x000fea0003800200 */
.L_x_28094:
[----:B------:R-:W-:Y:S01]  /*f220*/  VIADD R111, R111, 0x20 ;  /* 0x000000206f6f7836 */ /* 0x000fe20000000000 */
[----:B------:R-:W-:-:S07]  /*f230*/  IADD3 R0, PT, PT, R0, 0x20, RZ ;  /* 0x0000002000007810 */ /* 0x000fce0007ffe0ff */
.L_x_28038:
[----:B------:R-:W-:Y:S05]  /*f240*/  BSYNC.RECONVERGENT B2 ;  /* 0x0000000000027941 */ /* 0x000fea0003800200 */
.L_x_28037:
        /* <DEDUP_REMOVED lines=36> */
.L_x_28104:
        /* <DEDUP_REMOVED lines=13> */
.L_x_28106:
[----:B------:R-:W-:Y:S05]  /*f560*/  BSYNC.RECONVERGENT B5 ;  /* 0x0000000000057941 */ /* 0x000fea0003800200 */
.L_x_28105:
        /* <DEDUP_REMOVED lines=43> */
.L_x_28103:
[----:B------:R-:W-:Y:S05]  /*f820*/  BSYNC.RECONVERGENT B4 ;  /* 0x0000000000047941 */ /* 0x000fea0003800200 */
.L_x_28102:
        /* <DEDUP_REMOVED lines=9> */
.L_x_28101:
[----:B------:R-:W-:Y:S05]  /*f8c0*/  BSYNC.RECONVERGENT B3 ;  /* 0x0000000000037941 */ /* 0x000fea0003800200 */
.L_x_28100:
        /* <DEDUP_REMOVED lines=17> */
.L_x_28111:
        /* <DEDUP_REMOVED lines=13> */
.L_x_28113:
[----:B------:R-:W-:Y:S05]  /*fab0*/  BSYNC.RECONVERGENT B5 ;  /* 0x0000000000057941 */ /* 0x000fea0003800200 */
.L_x_28112:
        /* <DEDUP_REMOVED lines=43> */
.L_x_28110:
[----:B------:R-:W-:Y:S05]  /*fd70*/  BSYNC.RECONVERGENT B4 ;  /* 0x0000000000047941 */ /* 0x000fea0003800200 */
.L_x_28109:
        /* <DEDUP_REMOVED lines=9> */
.L_x_28108:
[----:B------:R-:W-:Y:S05]  /*fe10*/  BSYNC.RECONVERGENT B3 ;  /* 0x0000000000037941 */ /* 0x000fea0003800200 */
.L_x_28107:
        /* <DEDUP_REMOVED lines=17> */
.L_x_28118:
        /* <DEDUP_REMOVED lines=13> */
.L_x_28120:
[----:B------:R-:W-:Y:S05]  /*10000*/  BSYNC.RECONVERGENT B5 ;  /* 0x0000000000057941 */ /* 0x000fea0003800200 */
.L_x_28119:
        /* <DEDUP_REMOVED lines=42> */
.L_x_28117:
[----:B------:R-:W-:Y:S05]  /*102b0*/  BSYNC.RECONVERGENT B4 ;  /* 0x0000000000047941 */ /* 0x000fea0003800200 */
.L_x_28116:
        /* <DEDUP_REMOVED lines=9> */
.L_x_28115:
[----:B------:R-:W-:Y:S05]  /*10350*/  BSYNC.RECONVERGENT B3 ;  /* 0x0000000000037941 */ /* 0x000fea0003800200 */
.L_x_28114:
        /* <DEDUP_REMOVED lines=20> */
.L_x_28124:
        /* <DEDUP_REMOVED lines=13> */
.L_x_28126:
[----:B------:R-:W-:Y:S05]  /*10570*/  BSYNC.RECONVERGENT B4 ;  /* 0x0000000000047941 */ /* 0x000fea0003800200 */
.L_x_28125:
        /* <DEDUP_REMOVED lines=43> */
.L_x_28123:
[----:B------:R-:W-:Y:S05]  /*10830*/  BSYNC.RECONVERGENT B3 ;  /* 0x0000000000037941 */ /* 0x000fea0003800200 */
.L_x_28122:
        /* <DEDUP_REMOVED lines=10> */
.L_x_28099:
        /* <DEDUP_REMOVED lines=21> */
.L_x_28131:
        /* <DEDUP_REMOVED lines=13> */
.L_x_28133:
[----:B------:R-:W-:Y:S05]  /*10b00*/  BSYNC.RECONVERGENT B5 ;  /* 0x0000000000057941 */ /* 0x000fea0003800200 */
.L_x_28132:
        /* <DEDUP_REMOVED lines=43> */
.L_x_28130:
[----:B------:R-:W-:Y:S05]  /*10dc0*/  BSYNC.RECONVERGENT B4 ;  /* 0x0000000000047941 */ /* 0x000fea0003800200 */
.L_x_28129:
        /* <DEDUP_REMOVED lines=9> */
.L_x_28128:
[----:B------:R-:W-:Y:S05]  /*10e60*/  BSYNC.RECONVERGENT B3 ;  /* 0x0000000000037941 */ /* 0x000fea0003800200 */
.L_x_28127:
        /* <DEDUP_REMOVED lines=17> */
.L_x_28138:
        /* <DEDUP_REMOVED lines=13> */
.L_x_28140:
[----:B------:R-:W-:Y:S05]  /*11050*/  BSYNC.RECONVERGENT B5 ;  /* 0x0000000000057941 */ /* 0x000fea0003800200 */
.L_x_28139:
        /* <DEDUP_REMOVED lines=43> */
.L_x_28137:
[----:B------:R-:W-:Y:S05]  /*11310*/  BSYNC.RECONVERGENT B4 ;  /* 0x0000000000047941 */ /* 0x000fea0003800200 */
.L_x_28136:
        /* <DEDUP_REMOVED lines=9> */
.L_x_28135:
[----:B------:R-:W-:Y:S05]  /*113b0*/  BSYNC.RECONVERGENT B3 ;  /* 0x0000000000037941 */ /* 0x000fea0003800200 */
.L_x_28134:
        /* <DEDUP_REMOVED lines=17> */
.L_x_28145:
        /* <DEDUP_REMOVED lines=13> */
.L_x_28147:
[----:B------:R-:W-:Y:S05]  /*115a0*/  BSYNC.RECONVERGENT B5 ;  /* 0x0000000000057941 */ /* 0x000fea0003800200 */
.L_x_28146:
        /* <DEDUP_REMOVED lines=42> */
.L_x_28144:
[----:B------:R-:W-:Y:S05]  /*11850*/  BSYNC.RECONVERGENT B4 ;  /* 0x0000000000047941 */ /* 0x000fea0003800200 */
.L_x_28143:
        /* <DEDUP_REMOVED lines=9> */
.L_x_28142:
[----:B------:R-:W-:Y:S05]  /*118f0*/  BSYNC.RECONVERGENT B3 ;  /* 0x0000000000037941 */ /* 0x000fea0003800200 */
.L_x_28141:
        /* <DEDUP_REMOVED lines=20> */
.L_x_28150:
        /* <DEDUP_REMOVED lines=13> */
.L_x_28152:
[----:B------:R-:W-:Y:S05]  /*11b10*/  BSYNC.RECONVERGENT B4 ;  /* 0x0000000000047941 */ /* 0x000fea0003800200 */
.L_x_28151:
        /* <DEDUP_REMOVED lines=43> */
.L_x_28149:
[----:B------:R-:W-:Y:S05]  /*11dd0*/  BSYNC.RECONVERGENT B3 ;  /* 0x0000000000037941 */ /* 0x000fea0003800200 */
.L_x_28148:
        /* <DEDUP_REMOVED lines=8> */
[----:B------:R-:W-:-:S07]  /*11e60*/  FMUL.FTZ R107, R126, R7 ;  /* 0x000000077e6b7220 */ /* 0x000fce0000410000 */
.L_x_28121:
[----:B------:R-:W-:Y:S05]  /*11e70*/  BSYNC.RECONVERGENT B1 ;  /* 0x0000000000017941 */ /* 0x000fea0003800200 */
.L_x_28098:
[----:B0-----:R-:W0:Y:S02]  /*11e80*/  LDC.64 R128, c[0x0][0x3a8] ;  /* 0x0000ea00ff807b82 */ /* 0x001e240000000a00 */
[----:B0-----:R-:W-:-:S05]  /*11e90*/  IMAD.WIDE.U32 R128, R111, 0x10, R128 ;  /* 0x000000106f807825 */ /* 0x001fca00078e0080 */
[----:B------:R1:W-:Y:S01]  /*11ea0*/  STG.E.128 desc[UR8][R128.64], R104 ;  /* 0x0000006880007986 */ /* 0x0003e2000c101d08 */
[----:B------:R-:W-:Y:S05]  /*11eb0*/  @!P0 BRA `(.L_x_28097) ;  /* 0x00000000002c8947 */ /* 0x000fea0003800000 */
[----:B-1----:R-:W0:Y:S01]  /*11ec0*/  LDC.64 R128, c[0x0][0x3b0] ;  /* 0x0000ec00ff807b82 */ /* 0x002e220000000a00 */
        /* <DEDUP_REMOVED lines=10> */
.L_x_28097:
[----:B------:R-:W-:Y:S05]  /*11f70*/  BSYNC.RECONVERGENT B2 ;  /* 0x0000000000027941 */ /* 0x000fea0003800200 */
.L_x_28096:
[----:B------:R-:W-:Y:S01]  /*11f80*/  FADD.FTZ R0, RZ, R84 ;  /* 0x00000054ff007221 */ /* 0x000fe20000010000 */
[C---:B------:R-:W-:Y:S01]  /*11f90*/  ISETP.GT.U32.AND P3, PT, R2.reuse, 0x3f, PT ;  /* 0x0000003f0200780c */ /* 0x040fe20003f64070 */
[----:B------:R-:W-:Y:S01]  /*11fa0*/  UMOV UR4, 0xffffffff ;  /* 0xffffffff00047882 */ /* 0x000fe20000000000 */
[C---:B------:R-:W-:Y:S01]  /*11fb0*/  ISETP.GT.U32.AND P2, PT, R2.reuse, 0x5f, PT ;  /* 0x0000005f0200780c */ /* 0x040fe20003f44070 */
[----:B--2---:R-:W-:Y:S01]  /*11fc0*/  FADD.FTZ R109, R85, R0 ;  /* 0x00000000556d7221 */ /* 0x004fe20000010000 */
        /* <DEDUP_REMOVED lines=29> */
[----:B------:R-:W2:Y:S01]  /*121a0*/  SHFL.BFLY PT, R0, R109, 0x1, 0x1f ;  /* 0x0c201f006d007f89 */ /* 0x000ea200000e0000 */
[----:B------:R-:W-:Y:S01]  /*121b0*/  ISETP.GT.U32.AND P6, PT, R2, 0xbf, PT ;  /* 0x000000bf0200780c */ /* 0x000fe20003fc4070 */
[----:B--2---:R-:W-:-:S05]  /*121c0*/  FADD.FTZ R125, R109, R0 ;  /* 0x000000006d7d7221 */ /* 0x004fca0000010000 */
[----:B------:R-:W2:Y:S02]  /*121d0*/  SHFL.BFLY PT, R0, R125, 0x2, 0x1f ;  /* 0x0c401f007d007f89 */ /* 0x000ea400000e0000 */
[----:B--2---:R-:W-:-:S05]  /*121e0*/  FADD.FTZ R126, R125, R0 ;  /* 0x000000007d7e7221 */ /* 0x004fca0000010000 */
[----:B------:R-:W0:Y:S02]  /*121f0*/  SHFL.BFLY PT, R111, R126, 0x4, 0x1f ;  /* 0x0c801f007e6f7f89 */ /* 0x000e2400000e0000 */
[----:B01----:R-:W-:-:S05]  /*12200*/  FADD.FTZ R128, R126, R111 ;  /* 0x0000006f7e807221 */ /* 0x003fca0000010000 */
        /* <DEDUP_REMOVED lines=64> */
.L_x_28178:
[----:B------:R-:W-:Y:S01]  /*12610*/  FMUL.FTZ R0, R109, R109 ;  /* 0x0000006d6d007220 */ /* 0x000fe20000410000 */
[----:B------:R-:W-:Y:S01]  /*12620*/  PLOP3.LUT P0, PT, PT, PT, UP1, 0x40, 0x4 ;  /* 0x000000000004781c */ /* 0x000fe20003f0e818 */
[----:B-1----:R-:W-:Y:S01]  /*12630*/  FADD.FTZ R126, R128, R131 ;  /* 0x00000083807e7221 */ /* 0x002fe20000010000 */
[----:B------:R-:W-:Y:S01]  /*12640*/  BSSY.RECONVERGENT B1, `(.L_x_28154) ;  /* 0x0000088000017945 */ /* 0x000fe20003800200 */
[----:B0-----:R-:W0:Y:S01]  /*12650*/  @!P5 LDC.64 R128, c[0x0][0x3c0] ;  /* 0x0000f000ff80db82 */ /* 0x001e220000000a00 */
[----:B------:R-:W-:Y:S01]  /*12660*/  FSEL R0, R0, RZ, !P0 ;  /* 0x000000ff00007208 */ /* 0x000fe20004000000 */
[----:B------:R-:W-:Y:S01]  /*12670*/  FFMA.FTZ R111, R126, R111, UR14 ;  /* 0x0000000e7e6f7e23 */ /* 0x000fe2000801006f */
[----:B-----5:R-:W-:-:S03]  /*12680*/  ISETP.GE.AND P0, PT, R108, 0x1, PT ;  /* 0x000000016c00780c */ /* 0x020fc60003f06270 */
[----:B------:R-:W-:Y:S02]  /*12690*/  FADD.FTZ R0, R111, R0 ;  /* 0x000000006f007221 */ /* 0x000fe40000010000 */
[----:B------:R-:W1:Y:S04]  /*126a0*/  @!P5 LDC.64 R130, c[0x0][0x3c8] ;  /* 0x0000f200ff82db82 */ /* 0x000e680000000a00 */
[----:B------:R-:W2:Y:S01]  /*126b0*/  MUFU.RSQ R0, R0 ;  /* 0x0000000000007308 */ /* 0x000ea20000001400 */
[----:B0-----:R-:W-:-:S05]  /*126c0*/  @!P5 IMAD.WIDE R128, R113, 0x4, R128 ;  /* 0x000000047180d825 */ /* 0x001fca00078e0280 */
[----:B------:R0:W-:Y:S01]  /*126d0*/  @!P5 STG.E desc[UR8][R128.64], R109 ;  /* 0x0000006d8000d986 */ /* 0x0001e2000c101908 */
[----:B-1----:R-:W-:-:S05]  /*126e0*/  @!P5 IMAD.WIDE R130, R113, 0x4, R130 ;  /* 0x000000047182d825 */ /* 0x002fca00078e0282 */
[----:B--2---:R0:W-:Y:S01]  /*126f0*/  @!P5 STG.E desc[UR8][R130.64], R0 ;  /* 0x000000008200d986 */ /* 0x0041e2000c101908 */
[----:B------:R-:W-:Y:S05]  /*12700*/  @!P0 BRA `(.L_x_28155) ;  /* 0x0000000400ec8947 */ /* 0x000fea0003800000 */
[----:B------:R-:W-:Y:S01]  /*12710*/  VIADD R111, R108, 0xffffffff ;  /* 0xffffffff6c6f7836 */ /* 0x000fe20000000000 */
[----:B------:R-:W-:Y:S01]  /*12720*/  PLOP3.LUT P0, PT, PT, PT, UP1, 0x40, 0x4 ;  /* 0x000000000004781c */ /* 0x000fe20003f0e818 */
[----:B------:R-:W-:Y:S02]  /*12730*/  BSSY.RECONVERGENT B2, `(.L_x_28156) ;  /* 0x0000017000027945 */ /* 0x000fe40003800200 */
[----:B------:R-:W-:Y:S01]  /*12740*/  IMAD R111, R111, R110, RZ ;  /* 0x0000006e6f6f7224 */ /* 0x000fe200078e02ff */
[----:B------:R-:W-:-:S04]  /*12750*/  FSEL R125, R109, RZ, P0 ;  /* 0x000000ff6d7d7208 */ /* 0x000fc80000000000 */
[----:B------:R-:W-:-:S04]  /*12760*/  SHF.R.S32.HI R108, RZ, 0x1f, R111 ;  /* 0x0000001fff6c7819 */ /* 0x000fc8000001146f */
[----:B------:R-:W-:-:S04]  /*12770*/  LEA.HI R111, R108, R111, RZ, 0x2 ;  /* 0x0000006f6c6f7211 */ /* 0x000fc800078f10ff */
[----:B------:R-:W-:Y:S01]  /*12780*/  LEA.HI.SX32 R126, R111, R112, 0x1e ;  /* 0x000000706f7e7211 */ /* 0x000fe200078ff2ff */
[----:B------:R-:W-:Y:S06]  /*12790*/  @!P4 BRA `(.L_x_28157) ;  /* 0x000000000040c947 */ /* 0x000fec0003800000 */
        /* <DEDUP_REMOVED lines=16> */
.L_x_28157:
[----:B------:R-:W-:Y:S05]  /*128a0*/  BSYNC.RECONVERGENT B2 ;  /* 0x0000000000027941 */ /* 0x000fea0003800200 */
.L_x_28156:
        /* <DEDUP_REMOVED lines=19> */
.L_x_28159:
[----:B------:R-:W-:Y:S05]  /*129e0*/  BSYNC.RECONVERGENT B2 ;  /* 0x0000000000027941 */ /* 0x000fea0003800200 */
.L_x_28158:
        /* <DEDUP_REMOVED lines=19> */
.L_x_28161:
[----:B------:R-:W-:Y:S05]  /*12b20*/  BSYNC.RECONVERGENT B2 ;  /* 0x0000000000027941 */ /* 0x000fea0003800200 */
.L_x_28160:
        /* <DEDUP_REMOVED lines=19> */
.L_x_28163:
[----:B------:R-:W-:Y:S05]  /*12c60*/  BSYNC.RECONVERGENT B2 ;  /* 0x0000000000027941 */ /* 0x000fea0003800200 */
.L_x_28162:
        /* <DEDUP_REMOVED lines=19> */
.L_x_28165:
[----:B------:R-:W-:Y:S05]  /*12da0*/  BSYNC.RECONVERGENT B2 ;  /* 0x0000000000027941 */ /* 0x000fea0003800200 */
.L_x_28164:
        /* <DEDUP_REMOVED lines=17> */
.L_x_28155:
[----:B------:R-:W-:Y:S05]  /*12ec0*/  BSYNC.RECONVERGENT B1 ;  /* 0x0000000000017941 */ /* 0x000fea0003800200 */
.L_x_28154:
[----:B01234-:R-:W0:Y:S02]  /*12ed0*/  LDC.64 R108, c[0x0][0x380] ;  /* 0x0000e000ff6c7b82 */ /* 0x01fe240000000a00 */
[----:B0-----:R-:W-:-:S05]  /*12ee0*/  IMAD R113, R108, 0x4, R113 ;  /* 0x000000046c717824 */ /* 0x001fca00078e0271 */
[----:B------:R-:W-:-:S13]  /*12ef0*/  ISETP.GE.AND P0, PT, R113, R109, PT ;  /* 0x0000006d7100720c */ /* 0x000fda0003f06270 */
[----:B------:R-:W-:Y:S05]  /*12f00*/  @!P0 BRA `(.L_x_28166) ;  /* 0xfffffee000408947 */ /* 0x000fea000383ffff */
[----:B------:R-:W-:Y:S05]  /*12f10*/  BSYNC B0 ;  /* 0x0000000000007941 */ /* 0x000fea0003800000 */
.L_x_27798:
[----:B------:R-:W-:Y:S05]  /*12f20*/  EXIT ;  /* 0x000000000000794d */ /* 0x000fea0003800000 */
.L_x_28153:
        /* <DEDUP_REMOVED lines=8> */
.L_x_28168:
[----:B------:R-:W-:Y:S05]  /*12fb0*/  BSYNC B1 ;  /* 0x0000000000017941 */ /* 0x000fea0003800000 */
.L_x_28167:
        /* <DEDUP_REMOVED lines=9> */
.L_x_28169:
[----:B------:R-:W-:Y:S02]  /*13050*/  IMAD.MOV.U32 R132, RZ, RZ, 0x4 ;  /* 0x00000004ff847424 */ /* 0x000fe400078e00ff */
[----:B------:R-:W-:-:S04]  /*13060*/  IMAD.MOV.U32 R0, RZ, RZ, R131 ;  /* 0x000000ffff007224 */ /* 0x000fc800078e0083 */
[----:B------:R-:W-:-:S05]  /*13070*/  FADD.FTZ R126, R125, R0 ;  /* 0x000000007d7e7221 */ /* 0x000fca0000010000 */
[----:B------:R-:W-:-:S07]  /*13080*/  MOV R133, R126 ;  /* 0x0000007e00857202 */ /* 0x000fce0000000f00 */
[----:B------:R-:W-:Y:S05]  /*13090*/  WARPSYNC.COLLECTIVE R130, `(.L_x_28170) ;  /* 0x0000000082087348 */ /* 0x000fea0003c00000 */
[----:B------:R0:W1:Y:S02]  /*130a0*/  SHFL.BFLY P6, R131, R133, R132, R135 ;  /* 0x0c00008485837389 */ /* 0x00006400000c0087 */
[----:B01----:R-:W-:Y:S05]  /*130b0*/  ENDCOLLECTIVE ;  /* 0x000000000000791b */ /* 0x003fea0003800000 */
.L_x_28170:
[----:B------:R-:W-:Y:S01]  /*130c0*/  HFMA2 R132, -RZ, RZ, 0, 4.76837158203125e-07 ;  /* 0x00000008ff847431 */ /* 0x000fe200000001ff */
[----:B------:R-:W-:-:S05]  /*130d0*/  MOV R111, R131 ;  /* 0x00000083006f7202 */ /* 0x000fca0000000f00 */
[----:B------:R-:W-:-:S04]  /*130e0*/  FADD.FTZ R128, R126, R111 ;  /* 0x0000006f7e807221 */ /* 0x000fc80000010000 */
[----:B------:R-:W-:-:S07]  /*130f0*/  IMAD.MOV.U32 R133, RZ, RZ, R128 ;  /* 0x000000ffff857224 */ /* 0x000fce00078e0080 */
[----:B------:R-:W-:Y:S05]  /*13100*/  WARPSYNC.COLLECTIVE R130, `(.L_x_28171) ;  /* 0x0000000082087348 */ /* 0x000fea0003c00000 */
[----:B------:R0:W1:Y:S02]  /*13110*/  SHFL.BFLY P6, R131, R133, R132, R135 ;  /* 0x0c00008485837389 */ /* 0x00006400000c0087 */
[----:B01----:R-:W-:Y:S05]  /*13120*/  ENDCOLLECTIVE ;  /* 0x000000000000791b */ /* 0x003fea0003800000 */
.L_x_28171:
        /* <DEDUP_REMOVED lines=8> */
.L_x_28172:
        /* <DEDUP_REMOVED lines=58> */
.L_x_28173:
[----:B------:R-:W-:Y:S02]  /*13550*/  IMAD.MOV.U32 R132, RZ, RZ, 0x2 ;  /* 0x00000002ff847424 */ /* 0x000fe400078e00ff */
[----:B------:R-:W-:-:S04]  /*13560*/  IMAD.MOV.U32 R125, RZ, RZ, R131 ;  /* 0x000000ffff7d7224 */ /* 0x000fc800078e0083 */
[----:B------:R-:W-:-:S05]  /*13570*/  FADD.FTZ R125, R0, R125 ;  /* 0x0000007d007d7221 */ /* 0x000fca0000010000 */
[----:B------:R-:W-:-:S07]  /*13580*/  MOV R133, R125 ;  /* 0x0000007d00857202 */ /* 0x000fce0000000f00 */
[----:B------:R-:W-:Y:S05]  /*13590*/  WARPSYNC.COLLECTIVE R130, `(.L_x_28174) ;  /* 0x0000000082087348 */ /* 0x000fea0003c00000 */
[----:B------:R0:W1:Y:S02]  /*135a0*/  SHFL.BFLY P6, R131, R133, R132, R135 ;  /* 0x0c00008485837389 */ /* 0x00006400000c0087 */
[----:B01----:R-:W-:Y:S05]  /*135b0*/  ENDCOLLECTIVE ;  /* 0x000000000000791b */ /* 0x003fea0003800000 */
.L_x_28174:
[----:B------:R-:W-:Y:S01]  /*135c0*/  HFMA2 R132, -RZ, RZ, 0, 2.384185791015625e-07 ;  /* 0x00000004ff847431 */ /* 0x000fe200000001ff */
[----:B------:R-:W-:-:S05]  /*135d0*/  MOV R126, R131 ;  /* 0x00000083007e7202 */ /* 0x000fca0000000f00 */
[----:B------:R-:W-:-:S04]  /*135e0*/  FADD.FTZ R126, R125, R126 ;  /* 0x0000007e7d7e7221 */ /* 0x000fc80000010000 */
[----:B------:R-:W-:-:S07]  /*135f0*/  IMAD.MOV.U32 R133, RZ, RZ, R126 ;  /* 0x000000ffff857224 */ /* 0x000fce00078e007e */
[----:B------:R-:W-:Y:S05]  /*13600*/  WARPSYNC.COLLECTIVE R130, `(.L_x_28175) ;  /* 0x0000000082087348 */ /* 0x000fea0003c00000 */
[----:B------:R0:W1:Y:S02]  /*13610*/  SHFL.BFLY P6, R131, R133, R132, R135 ;  /* 0x0c00008485837389 */ /* 0x00006400000c0087 */
[----:B01----:R-:W-:Y:S05]  /*13620*/  ENDCOLLECTIVE ;  /* 0x000000000000791b */ /* 0x003fea0003800000 */
.L_x_28175:
[----:B------:R-:W-:Y:S02]  /*13630*/  IMAD.MOV.U32 R132, RZ, RZ, 0x8 ;  /* 0x00000008ff847424 */ /* 0x000fe400078e00ff */
[----:B------:R-:W-:-:S04]  /*13640*/  IMAD.MOV.U32 R129, RZ, RZ, R131 ;  /* 0x000000ffff817224 */ /* 0x000fc800078e0083 */
[----:B------:R-:W-:-:S05]  /*13650*/  FADD.FTZ R129, R126, R129 ;  /* 0x000000817e817221 */ /* 0x000fca0000010000 */
[----:B------:R-:W-:-:S07]  /*13660*/  MOV R133, R129 ;  /* 0x0000008100857202 */ /* 0x000fce0000000f00 */
[----:B------:R-:W-:Y:S05]  /*13670*/  WARPSYNC.COLLECTIVE R130, `(.L_x_28176) ;  /* 0x0000000082087348 */ /* 0x000fea0003c00000 */
[----:B------:R0:W1:Y:S02]  /*13680*/  SHFL.BFLY P6, R131, R133, R132, R135 ;  /* 0x0c00008485837389 */ /* 0x00006400000c0087 */
[----:B01----:R-:W-:Y:S05]  /*13690*/  ENDCOLLECTIVE ;  /* 0x000000000000791b */ /* 0x003fea0003800000 */
.L_x_28176:
[----:B------:R-:W-:Y:S01]  /*136a0*/  HFMA2 R132, -RZ, RZ, 0, 9.5367431640625e-07 ;  /* 0x00000010ff847431 */ /* 0x000fe200000001ff */
[----:B------:R-:W-:-:S05]  /*136b0*/  MOV R128, R131 ;  /* 0x0000008300807202 */ /* 0x000fca0000000f00 */
[----:B------:R-:W-:-:S04]  /*136c0*/  FADD.FTZ R128, R129, R128 ;  /* 0x0000008081807221 */ /* 0x000fc80000010000 */
[----:B------:R-:W-:-:S07]  /*136d0*/  IMAD.MOV.U32 R133, RZ, RZ, R128 ;  /* 0x000000ffff857224 */ /* 0x000fce00078e0080 */
[----:B------:R-:W-:Y:S05]  /*136e0*/  WARPSYNC.COLLECTIVE R130, `(.L_x_28177) ;  /* 0x0000000082087348 */ /* 0x000fea0003c00000 */
[----:B------:R0:W1:Y:S02]  /*136f0*/  SHFL.BFLY P6, R131, R133, R132, R135 ;  /* 0x0c00008485837389 */ /* 0x00006400000c0087 */
[----:B01----:R-:W-:Y:S05]  /*13700*/  ENDCOLLECTIVE ;  /* 0x000000000000791b */ /* 0x003fea0003800000 */
.L_x_28177:
[----:B------:R-:W-:Y:S05]  /*13710*/  BRA `(.L_x_28178) ;  /* 0xffffffec00bc7947 */ /* 0x000fea000383ffff */
.L_x_28179:
        /* <DEDUP_REMOVED lines=14> */
.L_x_28860:


//--------------------- .text._ZN10layer_norm13ln_fwd_kernelINS_13Kernel_traitsIfffffjLj768ELj1ELj4ELj1ELj16ENS_18Kernel_traits_baseILj768EfffffjLj128EEEEELb1ELb1ELb1ELb1EEEvNS_9FwdParamsE --------------------------
	.section	.text._ZN10layer_norm13ln_fwd_kernelINS_13Kernel_traitsIfffffjLj768ELj1ELj4ELj1ELj16ENS_18Kernel_traits_baseILj768EfffffjLj128EEEEELb1ELb1ELb1ELb1EEEvNS_9FwdParamsE,"ax",@progbits
	.align	128
        .global         _ZN10layer_norm13ln_fwd_kernelINS_13Kernel_traitsIfffffjLj768ELj1ELj4ELj1ELj16ENS_18Kernel_traits_baseILj768EfffffjLj128EEEEELb1ELb1ELb1ELb1EEEvNS_9FwdParamsE
        .type           _ZN10layer_norm13ln_fwd_kernelINS_13Kernel_traitsIfffffjLj768ELj1ELj4ELj1ELj16ENS_18Kernel_traits_baseILj768EfffffjLj128EEEEELb1ELb1ELb1ELb1EEEvNS_9FwdParamsE,@function
        .size           _ZN10layer_norm13ln_fwd_kernelINS_13Kernel_traitsIfffffjLj768ELj1ELj4ELj1ELj16ENS_18Kernel_traits_baseILj768EfffffjLj128EEEEELb1ELb1ELb1ELb1EEEvNS_9FwdParamsE,(.L_x_28861 - _ZN10layer_norm13ln_fwd_kernelINS_13Kernel_traitsIfffffjLj768ELj1ELj4ELj1ELj16ENS_18Kernel_traits_baseILj768EfffffjLj128EEEEELb1ELb1ELb1ELb1EEEvNS_9FwdParamsE)
        .other          _ZN10layer_norm13ln_fwd_kernelINS_13Kernel_traitsIfffffjLj768ELj1ELj4ELj1ELj16ENS_18Kernel_traits_baseILj768EfffffjLj128EEEEELb1ELb1ELb1ELb1EEEvNS_9FwdParamsE,@"STO_CUDA_ENTRY STV_DEFAULT"
_ZN10layer_norm13ln_fwd_kernelINS_13Kernel_traitsIfffffjLj768ELj1ELj4ELj1ELj16ENS_18Kernel_traits_baseILj768EfffffjLj128EEEEELb1ELb1ELb1ELb1EEEvNS_9FwdParamsE:
.text._ZN10layer_norm13ln_fwd_kernelINS_13Kernel_traitsIfffffjLj768ELj1ELj4ELj1ELj16ENS_18Kernel_traits_baseILj768EfffffjLj128EEEEELb1ELb1ELb1ELb1EEEvNS_9FwdParamsE:
        /* <DEDUP_REMOVED lines=73> */
.L_x_28180:
        /* <DEDUP_REMOVED lines=28> */
.L_x_28181:
[----:B------:R-:W1:Y:S02]  /*0650*/  LDCU UR4, c[0x0][0x384] ;  /* 0x00007080ff0477ac */ /* 0x000e640008000800 */
[----:B-1----:R-:W-:-:S13]  /*0660*/  ISETP.GE.AND P0, PT, R110, UR4, PT ;  /* 0x000000046e007c0c */ /* 0x002fda000bf06270 */
[----:B------:R-:W-:Y:S05]  /*0670*/  @P0 EXIT ;  /* 0x000000000000094d */ /* 0x000fea0003800000 */
[----:B------:R-:W-:Y:S01]  /*0680*/  IMAD.HI.U32 R0, R108, -0x326172a9, RZ ;  /* 0xcd9e8d576c007827 */ /* 0x000fe200078e00ff */
[----:B------:R-:W1:Y:S01]  /*0690*/  LDCU.U8 UR4, c[0x0][0x410] ;  /* 0x00008200ff0477ac */ /* 0x000e620008000000 */
[----:B------:R-:W-:Y:S01]  /*06a0*/  BSSY B0, `(.L_x_28182) ;  /* 0x00011d0000007945 */ /* 0x000fe20003800000 */
[----:B------:R-:W-:Y:S01]  /*06b0*/  LOP3.LUT R120, R120, 0x3, RZ, 0xc0, !PT ;  /* 0x0000000378787812 */ /* 0x000fe200078ec0ff */
[----:B0-----:R-:W-:Y:S01]  /*06c0*/  IMAD.HI.U32 R2, R126, -0x2daee0ad, RZ ;  /* 0xd2511f537e027827 */ /* 0x001fe200078e00ff */
[----:B------:R-:W-:Y:S01]  /*06d0*/  LOP3.LUT R0, R111, UR6, R0, 0x96, !PT ;  /* 0x000000066f007c12 */ /* 0x000fe2000f8e9600 */
[----:B------:R-:W0:Y:S02]  /*06e0*/  LDCU UR5, c[0x0][0x404] ;  /* 0x00008080ff0577ac */ /* 0x000e240008000800 */
[----:B------:R-:W-:Y:S01]  /*06f0*/  IMAD R76, R108, -0x326172a9, RZ ;  /* 0xcd9e8d576c4c7824 */ /* 0x000fe200078e02ff */
[----:B------:R-:W-:Y:S01]  /*0700*/  LOP3.LUT R2, R2, UR7, RZ, 0x3c, !PT ;  /* 0x0000000702027c12 */ /* 0x000fe2000f8e3cff */
[----:B------:R-:W-:Y:S01]  /*0710*/  IMAD R78, R126, -0x2daee0ad, RZ ;  /* 0xd2511f537e4e7824 */ /* 0x000fe200078e02ff */
[----:B------:R-:W2:Y:S01]  /*0720*/  LDCU UR14, c[0x0][0x448] ;  /* 0x00008900ff0e77ac */ /* 0x000ea20008000800 */
[----:B------:R-:W-:Y:S01]  /*0730*/  IMAD.HI.U32 R77, R0, -0x2daee0ad, RZ ;  /* 0xd2511f53004d7827 */ /* 0x000fe200078e00ff */
[----:B------:R-:W3:Y:S03]  /*0740*/  LDCU.64 UR12, c[0x0][0x408] ;  /* 0x00008100ff0c77ac */ /* 0x000ee60008000a00 */
[----:B------:R-:W-:Y:S01]  /*0750*/  IMAD.HI.U32 R3, R2, -0x326172a9, RZ ;  /* 0xcd9e8d5702037827 */ /* 0x000fe200078e00ff */
[----:B------:R-:W-:-:S02]  /*0760*/  LOP3.LUT R77, R78, UR16, R77, 0x96, !PT ;  /* 0x000000104e4d7c12 */ /* 0x000fc4000f8e964d */
[----:B-1----:R-:W-:Y:S01]  /*0770*/  ISETP.NE.AND P2, PT, RZ, UR4, PT ;  /* 0x00000004ff007c0c */ /* 0x002fe2000bf45270 */
[----:B------:R-:W-:Y:S01]  /*0780*/  IMAD R79, R2, -0x326172a9, RZ ;  /* 0xcd9e8d57024f7824 */ /* 0x000fe200078e02ff */
[----:B------:R-:W-:Y:S01]  /*0790*/  LOP3.LUT R3, R76, UR15, R3, 0x96, !PT ;  /* 0x0000000f4c037c12 */ /* 0x000fe2000f8e9603 */
[----:B------:R-:W-:Y:S01]  /*07a0*/  IMAD R81, R0, -0x2daee0ad, RZ ;  /* 0xd2511f5300517824 */ /* 0x000fe200078e02ff */
[----:B------:R-:W1:Y:S01]  /*07b0*/  LDCU.64 UR10, c[0x0][0x3a0] ;  /* 0x00007400ff0a77ac */ /* 0x000e620008000a00 */
        /* <DEDUP_REMOVED lines=48> */
[----:B0123--:R-:W-:-:S07]  /*0ac0*/  IMAD R116, R2, -0x326172a9, RZ ;  /* 0xcd9e8d5702747824 */ /* 0x00ffce00078e02ff */
.L_x_28528:
[----:B------:R-:W0:Y:S08]  /*0ad0*/  LDC.64 R104, c[0x0][0x3f0] ;  /* 0x0000fc00ff687b82 */ /* 0x000e300000000a00 */
[----:B------:R-:W1:Y:S08]  /*0ae0*/  LDC R121, c[0x0][0x388] ;  /* 0x0000e200ff797b82 */ /* 0x000e700000000800 */
[----:B------:R-:W2:Y:S01]  /*0af0*/  LDC.64 R2, c[0x0][0x3f8] ;  /* 0x0000fe00ff027b82 */ /* 0x000ea20000000a00 */
[----:B0-----:R-:W-:-:S06]  /*0b00*/  IMAD.WIDE R104, R110, 0x4, R104 ;  /* 0x000000046e687825 */ /* 0x001fcc00078e0268 */
[----:B------:R-:W3:Y:S01]  /*0b10*/  LDG.E R104, desc[UR8][R104.64] ;  /* 0x0000000868687981 */ /* 0x000ee2000c1e1900 */
[----:B--2---:R-:W-:-:S05]  /*0b20*/  IMAD.WIDE R2, R110, 0x4, R2 ;  /* 0x000000046e027825 */ /* 0x004fca00078e0202 */
[----:B-----5:R0:W5:Y:S01]  /*0b30*/  LDG.E R123, desc[UR8][R2.64] ;  /* 0x00000008027b7981 */ /* 0x020162000c1e1900 */
[----:B---3--:R-:W-:-:S13]  /*0b40*/  ISETP.GE.AND P1, PT, R104, 0x1, PT ;  /* 0x000000016800780c */ /* 0x008fda0003f26270 */
[----:B------:R-:W-:Y:S01]  /*0b50*/  @P1 VIADD R0, R104, 0xffffffff ;  /* 0xffffffff68001836 */ /* 0x000fe20000000000 */
[----:B------:R-:W2:Y:S03]  /*0b60*/  @P1 LDC.64 R76, c[0x0][0x390] ;  /* 0x0000e400ff4c1b82 */ /* 0x000ea60000000a00 */
        /* <DEDUP_REMOVED lines=40> */
.L_x_28189:
        /* <DEDUP_REMOVED lines=13> */
.L_x_28191:
[----:B------:R-:W-:Y:S05]  /*0ec0*/  BSYNC.RECONVERGENT B4 ;  /* 0x0000000000047941 */ /* 0x000fea0003800200 */
.L_x_28190:
        /* <DEDUP_REMOVED lines=42> */
.L_x_28188:
[----:B------:R-:W-:Y:S05]  /*1170*/  BSYNC.RECONVERGENT B3 ;  /* 0x0000000000037941 */ /* 0x000fea0003800200 */
.L_x_28187:
        /* <DEDUP_REMOVED lines=9> */
.L_x_28186:
[----:B------:R-:W-:Y:S05]  /*1210*/  BSYNC.RECONVERGENT B2 ;  /* 0x0000000000027941 */ /* 0x000fea0003800200 */
.L_x_28185:
        /* <DEDUP_REMOVED lines=17> */
.L_x_28196:
        /* <DEDUP_REMOVED lines=13> */
.L_x_28198:
[----:B------:R-:W-:Y:S05]  /*1400*/  BSYNC.RECONVERGENT B4 ;  /* 0x0000000000047941 */ /* 0x000fea0003800200 */
.L_x_28197:
        /* <DEDUP_REMOVED lines=42> */
.L_x_28195:
[----:B------:R-:W-:Y:S05]  /*16b0*/  BSYNC.RECONVERGENT B3 ;  /* 0x0000000000037941 */ /* 0x000fea0003800200 */
.L_x_28194:
        /* <DEDUP_REMOVED lines=9> */
.L_x_28193:
[----:B------:R-:W-:Y:S05]  /*1750*/  BSYNC.RECONVERGENT B2 ;  /* 0x0000000000027941 */ /* 0x000fea0003800200 */
.L_x_28192:
        /* <DEDUP_REMOVED lines=17> */
.L_x_28203:
        /* <DEDUP_REMOVED lines=13> */
.L_x_28205:
[----:B------:R-:W-:Y:S05]  /*1940*/  BSYNC.RECONVERGENT B4 ;  /* 0x0000000000047941 */ /* 0x000fea0003800200 */
.L_x_28204:
        /* <DEDUP_REMOVED lines=43> */
.L_x_28202:
[----:B------:R-:W-:Y:S05]  /*1c00*/  BSYNC.RECONVERGENT B3 ;  /* 0x0000000000037941 */ /* 0x000fea0003800200 */
.L_x_28201:
        /* <DEDUP_REMOVED lines=9> */
.L_x_28200:
[----:B------:R-:W-:Y:S05]  /*1ca0*/  BSYNC.RECONVERGENT B2 ;  /* 0x0000000000027941 */ /* 0x000fea0003800200 */
.L_x_28199:
        /* <DEDUP_REMOVED lines=16> */
.L_x_28209:
        /* <DEDUP_REMOVED lines=13> */
.L_x_28211:
[----:B------:R-:W-:Y:S05]  /*1e80*/  BSYNC.RECONVERGENT B3 ;  /* 0x0000000000037941 */ /* 0x000fea0003800200 */
.L_x_28210:
        /* <DEDUP_REMOVED lines=43> */
.L_x_28208:
[----:B------:R-:W-:Y:S05]  /*2140*/  BSYNC.RECONVERGENT B2 ;  /* 0x0000000000027941 */ /* 0x000fea0003800200 */
.L_x_28207:
        /* <DEDUP_REMOVED lines=10> */
.L_x_28184:
        /* <DEDUP_REMOVED lines=21> */
.L_x_28216:
        /* <DEDUP_REMOVED lines=13> */
.L_x_28218:
[----:B------:R-:W-:Y:S05]  /*2410*/  BSYNC.RECONVERGENT B4 ;  /* 0x0000000000047941 */ /* 0x000fea0003800200 */
.L_x_28217:
        /* <DEDUP_REMOVED lines=42> */
.L_x_28215:
[----:B------:R-:W-:Y:S05]  /*26c0*/  BSYNC.RECONVERGENT B3 ;  /* 0x0000000000037941 */ /* 0x000fea0003800200 */
.L_x_28214:
        /* <DEDUP_REMOVED lines=9> */
.L_x_28213:
[----:B------:R-:W-:Y:S05]  /*2760*/  BSYNC.RECONVERGENT B2 ;  /* 0x0000000000027941 */ /* 0x000fea0003800200 */
.L_x_28212:
        /* <DEDUP_REMOVED lines=17> */
.L_x_28223:
        /* <DEDUP_REMOVED lines=13> */
.L_x_28225:
[----:B------:R-:W-:Y:S05]  /*2950*/  BSYNC.RECONVERGENT B4 ;  /* 0x0000000000047941 */ /* 0x000fea0003800200 */
.L_x_28224:
        /* <DEDUP_REMOVED lines=42> */
.L_x_28222:
[----:B------:R-:W-:Y:S05]  /*2c00*/  BSYNC.RECONVERGENT B3 ;  /* 0x0000000000037941 */ /* 0x000fea0003800200 */
.L_x_28221:
        /* <DEDUP_REMOVED lines=9> */
.L_x_28220:
[----:B------:R-:W-:Y:S05]  /*2ca0*/  BSYNC.RECONVERGENT B2 ;  /* 0x0000000000027941 */ /* 0x000fea0003800200 */
.L_x_28219:
        /* <DEDUP_REMOVED lines=17> */
.L_x_28230:
        /* <DEDUP_REMOVED lines=13> */
.L_x_28232:
[----:B------:R-:W-:Y:S05]  /*2e90*/  BSYNC.RECONVERGENT B4 ;  /* 0x0000000000047941 */ /* 0x000fea0003800200 */
.L_x_28231:
        /* <DEDUP_REMOVED lines=43> */
.L_x_28229:
[----:B------:R-:W-:Y:S05]  /*3150*/  BSYNC.RECONVERGENT B3 ;  /* 0x0000000000037941 */ /* 0x000fea0003800200 */
.L_x_28228:
        /* <DEDUP_REMOVED lines=9> */
.L_x_28227:
[----:B------:R-:W-:Y:S05]  /*31f0*/  BSYNC.RECONVERGENT B2 ;  /* 0x0000000000027941 */ /* 0x000fea0003800200 */
.L_x_28226:
        /* <DEDUP_REMOVED lines=16> */
.L_x_28235:
        /* <DEDUP_REMOVED lines=13> */
.L_x_28237:
[----:B------:R-:W-:Y:S05]  /*33d0*/  BSYNC.RECONVERGENT B3 ;  /* 0x0000000000037941 */ /* 0x000fea0003800200 */
.L_x_28236:
        /* <DEDUP_REMOVED lines=43> */
.L_x_28234:
[----:B------:R-:W-:Y:S05]  /*3690*/  BSYNC.RECONVERGENT B2 ;  /* 0x0000000000027941 */ /* 0x000fea0003800200 */
.L_x_28233:
        /* <DEDUP_REMOVED lines=9> */
.L_x_28206:
[----:B------:R-:W-:Y:S05]  /*3730*/  BSYNC.RECONVERGENT B1 ;  /* 0x0000000000017941 */ /* 0x000fea0003800200 */
.L_x_28183:
[----:B------:R-:W0:Y:S01]  /*3740*/  LDC.64 R2, c[0x0][0x3a8] ;  /* 0x0000ea00ff027b82 */ /* 0x000e220000000a00 */
[----:B------:R-:W-:Y:S01]  /*3750*/  IADD3 R92, PT, PT, R0, 0x20, RZ ;  /* 0x00000020005c7810 */ /* 0x000fe20007ffe0ff */
[C---:B------:R-:W-:Y:S01]  /*3760*/  VIADD R93, R105.reuse, 0x20 ;  /* 0x00000020695d7836 */ /* 0x040fe20000000000 */
        /* <DEDUP_REMOVED lines=19> */
.L_x_28239:
[----:B------:R-:W-:Y:S05]  /*38a0*/  BSYNC.RECONVERGENT B1 ;  /* 0x0000000000017941 */ /* 0x000fea0003800200 */
.L_x_28238:
[----:B-----5:R2:W5:Y:S04]  /*38b0*/  @P1 LDG.E.128 R84, desc[UR8][R94.64] ;  /* 0x000000085e541981 */ /* 0x020568000c1e1d00 */
[----:B------:R2:W5:Y:S01]  /*38c0*/  @P0 LDG.E.128 R80, desc[UR8][R96.64] ;  /* 0x0000000860500981 */ /* 0x000562000c1e1d00 */
[----:B------:R-:W-:Y:S04]  /*38d0*/  BSSY.RECONVERGENT B1, `(.L_x_28240) ;  /* 0x00002ac000017945 */ /* 0x000fe80003800200 */
[----:B------:R-:W-:Y:S05]  /*38e0*/  @!P0 BRA `(.L_x_28241) ;  /* 0x0000001400588947 */ /* 0x000fea0003800000 */
[----:B------:R-:W-:Y:S01]  /*38f0*/  ISETP.GT.AND P3, PT, R104, RZ, PT ;  /* 0x000000ff6800720c */ /* 0x000fe20003f64270 */
[----:B------:R-:W-:Y:S01]  /*3900*/  BSSY.RECONVERGENT B2, `(.L_x_28242) ;  /* 0x0000057000027945 */ /* 0x000fe20003800200 */
[----:B--2---:R-:W-:Y:S01]  /*3910*/  MOV R95, R91 ;  /* 0x0000005b005f7202 */ /* 0x004fe20000000f00 */
[----:B------:R-:W-:Y:S02]  /*3920*/  IMAD.MOV.U32 R94, RZ, RZ, R90 ;  /* 0x000000ffff5e7224 */ /* 0x000fe400078e005a */
        /* <DEDUP_REMOVED lines=18> */
.L_x_28246:
        /* <DEDUP_REMOVED lines=13> */
.L_x_28248:
[----:B------:R-:W-:Y:S05]  /*3b20*/  BSYNC.RECONVERGENT B4 ;  /* 0x0000000000047941 */ /* 0x000fea0003800200 */
.L_x_28247:
        /* <DEDUP_REMOVED lines=42> */
.L_x_28245:
[----:B------:R-:W-:Y:S05]  /*3dd0*/  BSYNC.RECONVERGENT B3 ;  /* 0x0000000000037941 */ /* 0x000fea0003800200 */
.L_x_28244:
        /* <DEDUP_REMOVED lines=9> */
.L_x_28243:
[----:B------:R-:W-:Y:S05]  /*3e70*/  BSYNC.RECONVERGENT B2 ;  /* 0x0000000000027941 */ /* 0x000fea0003800200 */
.L_x_28242:
        /* <DEDUP_REMOVED lines=17> */
.L_x_28253:
        /* <DEDUP_REMOVED lines=13> */
.L_x_28255:
[----:B------:R-:W-:Y:S05]  /*4060*/  BSYNC.RECONVERGENT B4 ;  /* 0x0000000000047941 */ /* 0x000fea0003800200 */
.L_x_28254:
        /* <DEDUP_REMOVED lines=42> */
.L_x_28252:
[----:B------:R-:W-:Y:S05]  /*4310*/  BSYNC.RECONVERGENT B3 ;  /* 0x0000000000037941 */ /* 0x000fea0003800200 */
.L_x_28251:
        /* <DEDUP_REMOVED lines=9> */
.L_x_28250:
[----:B------:R-:W-:Y:S05]  /*43b0*/  BSYNC.RECONVERGENT B2 ;  /* 0x0000000000027941 */ /* 0x000fea0003800200 */
.L_x_28249:
        /* <DEDUP_REMOVED lines=17> */
.L_x_28260:
        /* <DEDUP_REMOVED lines=13> */
.L_x_28262:
[----:B------:R-:W-:Y:S05]  /*45a0*/  BSYNC.RECONVERGENT B4 ;  /* 0x0000000000047941 */ /* 0x000fea0003800200 */
.L_x_28261:
        /* <DEDUP_REMOVED lines=43> */
.L_x_28259:
[----:B------:R-:W-:Y:S05]  /*4860*/  BSYNC.RECONVERGENT B3 ;  /* 0x0000000000037941 */ /* 0x000fea0003800200 */
.L_x_28258:
        /* <DEDUP_REMOVED lines=9> */
.L_x_28257:
[----:B------:R-:W-:Y:S05]  /*4900*/  BSYNC.RECONVERGENT B2 ;  /* 0x0000000000027941 */ /* 0x000fea0003800200 */
.L_x_28256:
        /* <DEDUP_REMOVED lines=16> */
.L_x_28266:
        /* <DEDUP_REMOVED lines=13> */
.L_x_28268:
[----:B------:R-:W-:Y:S05]  /*4ae0*/  BSYNC.RECONVERGENT B3 ;  /* 0x0000000000037941 */ /* 0x000fea0003800200 */
.L_x_28267:
        /* <DEDUP_REMOVED lines=43> */
.L_x_28265:
[----:B------:R-:W-:Y:S05]  /*4da0*/  BSYNC.RECONVERGENT B2 ;  /* 0x0000000000027941 */ /* 0x000fea0003800200 */
.L_x_28264:
        /* <DEDUP_REMOVED lines=10> */
.L_x_28241:
[----:B------:R-:W-:Y:S01]  /*4e50*/  BSSY.RECONVERGENT B2, `(.L_x_28269) ;  /* 0x0000057000027945 */ /* 0x000fe20003800200 */
[----:B01----:R-:W-:Y:S01]  /*4e60*/  HFMA2 R88, -RZ, RZ, 0, 0 ;  /* 0x00000000ff587431 */ /* 0x003fe200000001ff */
[----:B--2---:R-:W-:Y:S01]  /*4e70*/  MOV R95, R91 ;  /* 0x0000005b005f7202 */ /* 0x004fe20000000f00 */
        /* <DEDUP_REMOVED lines=18> */
.L_x_28273:
        /* <DEDUP_REMOVED lines=13> */
.L_x_28275:
[----:B------:R-:W-:Y:S05]  /*5070*/  BSYNC.RECONVERGENT B4 ;  /* 0x0000000000047941 */ /* 0x000fea0003800200 */
.L_x_28274:
        /* <DEDUP_REMOVED lines=42> */
.L_x_28272:
[----:B------:R-:W-:Y:S05]  /*5320*/  BSYNC.RECONVERGENT B3 ;  /* 0x0000000000037941 */ /* 0x000fea0003800200 */
.L_x_28271:
        /* <DEDUP_REMOVED lines=9> */
.L_x_28270:
[----:B------:R-:W-:Y:S05]  /*53c0*/  BSYNC.RECONVERGENT B2 ;  /* 0x0000000000027941 */ /* 0x000fea0003800200 */
.L_x_28269:
        /* <DEDUP_REMOVED lines=17> */
.L_x_28280:
        /* <DEDUP_REMOVED lines=13> */
.L_x_28282:
[----:B------:R-:W-:Y:S05]  /*55b0*/  BSYNC.RECONVERGENT B4 ;  /* 0x0000000000047941 */ /* 0x000fea0003800200 */
.L_x_28281:
        /* <DEDUP_REMOVED lines=42> */
.L_x_28279:
[----:B------:R-:W-:Y:S05]  /*5860*/  BSYNC.RECONVERGENT B3 ;  /* 0x0000000000037941 */ /* 0x000fea0003800200 */
.L_x_28278:
        /* <DEDUP_REMOVED lines=9> */
.L_x_28277:
[----:B------:R-:W-:Y:S05]  /*5900*/  BSYNC.RECONVERGENT B2 ;  /* 0x0000000000027941 */ /* 0x000fea0003800200 */
.L_x_28276:
        /* <DEDUP_REMOVED lines=17> */
.L_x_28287:
        /* <DEDUP_REMOVED lines=13> */
.L_x_28289:
[----:B------:R-:W-:Y:S05]  /*5af0*/  BSYNC.RECONVERGENT B4 ;  /* 0x0000000000047941 */ /* 0x000fea0003800200 */
.L_x_28288:
        /* <DEDUP_REMOVED lines=43> */
.L_x_28286:
[----:B------:R-:W-:Y:S05]  /*5db0*/  BSYNC.RECONVERGENT B3 ;  /* 0x0000000000037941 */ /* 0x000fea0003800200 */
.L_x_28285:
        /* <DEDUP_REMOVED lines=9> */
.L_x_28284:
[----:B------:R-:W-:Y:S05]  /*5e50*/  BSYNC.RECONVERGENT B2 ;  /* 0x0000000000027941 */ /* 0x000fea0003800200 */
.L_x_28283:
        /* <DEDUP_REMOVED lines=16> */
.L_x_28292:
        /* <DEDUP_REMOVED lines=13> */
.L_x_28294:
[----:B------:R-:W-:Y:S05]  /*6030*/  BSYNC.RECONVERGENT B3 ;  /* 0x0000000000037941 */ /* 0x000fea0003800200 */
.L_x_28293:
        /* <DEDUP_REMOVED lines=43> */
.L_x_28291:
[----:B------:R-:W-:Y:S05]  /*62f0*/  BSYNC.RECONVERGENT B2 ;  /* 0x0000000000027941 */ /* 0x000fea0003800200 */
.L_x_28290:
        /* <DEDUP_REMOVED lines=9> */
.L_x_28263:
[----:B------:R-:W-:Y:S05]  /*6390*/  BSYNC.RECONVERGENT B1 ;  /* 0x0000000000017941 */ /* 0x000fea0003800200 */
.L_x_28240:
        /* <DEDUP_REMOVED lines=11> */
[----:B------:R-:W-:Y:S02]  /*6450*/  SHF.L.U32 R95, R118, 0x10, RZ ;  /* 0x00000010765f7819 */ /* 0x000fe400000006ff */
[----:B------:R-:W-:Y:S02]  /*6460*/  LOP3.LUT R93, R119, 0xffff, RZ, 0xc0, !PT ;  /* 0x0000ffff775d7812 */ /* 0x000fe400078ec0ff */
[----:B------:R-:W-:Y:S02]  /*6470*/  LOP3.LUT R120, R95, 0xff0000, RZ, 0xc0, !PT ;  /* 0x00ff00005f787812 */ /* 0x000fe400078ec0ff */
[----:B------:R-:W-:Y:S02]  /*6480*/  LOP3.LUT R122, R117, 0xff, RZ, 0xc0, !PT ;  /* 0x000000ff757a7812 */ /* 0x000fe400078ec0ff */
[----:B------:R-:W-:Y:S01]  /*6490*/  LOP3.LUT R95, R115, 0xff, RZ, 0xc0, !PT ;  /* 0x000000ff735f7812 */ /* 0x000fe200078ec0ff */
[----:B------:R-:W-:-:S05]  /*64a0*/  IMAD R93, R93, 0x1000000, R120 ;  /* 0x010000005d5d7824 */ /* 0x000fca00078e0278 */
[----:B------:R-:W-:-:S05]  /*64b0*/  LEA R122, R122, R93, 0x8 ;  /* 0x0000005d7a7a7211 */ /* 0x000fca00078e40ff */
[----:B------:R-:W-:Y:S02]  /*64c0*/  IMAD.IADD R95, R122, 0x1, R95 ;  /* 0x000000017a5f7824 */ /* 0x000fe400078e025f */
[----:B0-----:R-:W-:-:S05]  /*64d0*/  IMAD.WIDE.U32 R92, R92, 0x4, R98 ;  /* 0x000000045c5c7825 */ /* 0x001fca00078e0062 */
[----:B------:R0:W-:Y:S02]  /*64e0*/  STG.E desc[UR8][R92.64], R95 ;  /* 0x0000005f5c007986 */ /* 0x0001e4000c101908 */
.L_x_28296:
[----:B------:R-:W-:Y:S05]  /*64f0*/  BSYNC.RECONVERGENT B1 ;  /* 0x0000000000017941 */ /* 0x000fea0003800200 */
.L_x_28295:
[----:B-----5:R1:W5:Y:S04]  /*6500*/  @P1 LDG.E.128 R84, desc[UR8][R100.64] ;  /* 0x0000000864541981 */ /* 0x020368000c1e1d00 */
[----:B------:R1:W5:Y:S01]  /*6510*/  @P0 LDG.E.128 R80, desc[UR8][R102.64] ;  /* 0x0000000866500981 */ /* 0x000362000c1e1d00 */
[----:B------:R-:W-:Y:S04]  /*6520*/  BSSY.RECONVERGENT B1, `(.L_x_28297) ;  /* 0x00002ac000017945 */ /* 0x000fe80003800200 */
[----:B------:R-:W-:Y:S05]  /*6530*/  @!P0 BRA `(.L_x_28298) ;  /* 0x0000001400588947 */ /* 0x000fea0003800000 */
[----:B------:R-:W-:Y:S01]  /*6540*/  ISETP.GT.AND P3, PT, R104, RZ, PT ;  /* 0x000000ff6800720c */ /* 0x000fe20003f64270 */
[----:B------:R-:W-:Y:S01]  /*6550*/  BSSY.RECONVERGENT B2, `(.L_x_28299) ;  /* 0x0000057000027945 */ /* 0x000fe20003800200 */
[----:B0-----:R-:W-:Y:S01]  /*6560*/  MOV R95, R106 ;  /* 0x0000006a005f7202 */ /* 0x001fe20000000f00 */
        /* <DEDUP_REMOVED lines=19> */
.L_x_28303:
        /* <DEDUP_REMOVED lines=13> */
.L_x_28305:
[----:B------:R-:W-:Y:S05]  /*6770*/  BSYNC.RECONVERGENT B4 ;  /* 0x0000000000047941 */ /* 0x000fea0003800200 */
.L_x_28304:
        /* <DEDUP_REMOVED lines=42> */
.L_x_28302:
[----:B------:R-:W-:Y:S05]  /*6a20*/  BSYNC.RECONVERGENT B3 ;  /* 0x0000000000037941 */ /* 0x000fea0003800200 */
.L_x_28301:
        /* <DEDUP_REMOVED lines=9> */
.L_x_28300:
[----:B------:R-:W-:Y:S05]  /*6ac0*/  BSYNC.RECONVERGENT B2 ;  /* 0x0000000000027941 */ /* 0x000fea0003800200 */
.L_x_28299:
        /* <DEDUP_REMOVED lines=17> */
.L_x_28310:
        /* <DEDUP_REMOVED lines=13> */
.L_x_28312:
[----:B------:R-:W-:Y:S05]  /*6cb0*/  BSYNC.RECONVERGENT B4 ;  /* 0x0000000000047941 */ /* 0x000fea0003800200 */
.L_x_28311:
[----:B-1----:R-:W-:Y:S01]  /*6cc0*/  IMAD.WIDE.U32 R100, R108, -0x326172a9, RZ ;  /* 0xcd9e8d576c647825 */ /* 0x002fe200078e00ff */
        /* <DEDUP_REMOVED lines=41> */
.L_x_28309:
[----:B------:R-:W-:Y:S05]  /*6f60*/  BSYNC.RECONVERGENT B3 ;  /* 0x0000000000037941 */ /* 0x000fea0003800200 */
.L_x_28308:
        /* <DEDUP_REMOVED lines=9> */
.L_x_28307:
[----:B------:R-:W-:Y:S05]  /*7000*/  BSYNC.RECONVERGENT B2 ;  /* 0x0000000000027941 */ /* 0x000fea0003800200 */
.L_x_28306:
        /* <DEDUP_REMOVED lines=17> */
.L_x_28317:
        /* <DEDUP_REMOVED lines=13> */
.L_x_28319:
[----:B------:R-:W-:Y:S05]  /*71f0*/  BSYNC.RECONVERGENT B4 ;  /* 0x0000000000047941 */ /* 0x000fea0003800200 */
.L_x_28318:
        /* <DEDUP_REMOVED lines=43> */
.L_x_28316:
[----:B------:R-:W-:Y:S05]  /*74b0*/  BSYNC.RECONVERGENT B3 ;  /* 0x0000000000037941 */ /* 0x000fea0003800200 */
.L_x_28315:
        /* <DEDUP_REMOVED lines=9> */
.L_x_28314:
[----:B------:R-:W-:Y:S05]  /*7550*/  BSYNC.RECONVERGENT B2 ;  /* 0x0000000000027941 */ /* 0x000fea0003800200 */
.L_x_28313:
        /* <DEDUP_REMOVED lines=16> */
.L_x_28323:
        /* <DEDUP_REMOVED lines=13> */
.L_x_28325:
[----:B------:R-:W-:Y:S05]  /*7730*/  BSYNC.RECONVERGENT B3 ;  /* 0x0000000000037941 */ /* 0x000fea0003800200 */
.L_x_28324:
        /* <DEDUP_REMOVED lines=43> */
.L_x_28322:
[----:B------:R-:W-:Y:S05]  /*79f0*/  BSYNC.RECONVERGENT B2 ;  /* 0x0000000000027941 */ /* 0x000fea0003800200 */
.L_x_28321:
        /* <DEDUP_REMOVED lines=10> */
.L_x_28298:
        /* <DEDUP_REMOVED lines=21> */
.L_x_28330:
        /* <DEDUP_REMOVED lines=13> */
.L_x_28332:
[----:B------:R-:W-:Y:S05]  /*7cc0*/  BSYNC.RECONVERGENT B4 ;  /* 0x0000000000047941 */ /* 0x000fea0003800200 */
.L_x_28331:
        /* <DEDUP_REMOVED lines=42> */
.L_x_28329:
[----:B------:R-:W-:Y:S05]  /*7f70*/  BSYNC.RECONVERGENT B3 ;  /* 0x0000000000037941 */ /* 0x000fea0003800200 */
.L_x_28328:
        /* <DEDUP_REMOVED lines=9> */
.L_x_28327:
[----:B------:R-:W-:Y:S05]  /*8010*/  BSYNC.RECONVERGENT B2 ;  /* 0x0000000000027941 */ /* 0x000fea0003800200 */
.L_x_28326:
        /* <DEDUP_REMOVED lines=17> */
.L_x_28337:
        /* <DEDUP_REMOVED lines=13> */
.L_x_28339:
[----:B------:R-:W-:Y:S05]  /*8200*/  BSYNC.RECONVERGENT B4 ;  /* 0x0000000000047941 */ /* 0x000fea0003800200 */
.L_x_28338:
        /* <DEDUP_REMOVED lines=42> */
.L_x_28336:
[----:B------:R-:W-:Y:S05]  /*84b0*/  BSYNC.RECONVERGENT B3 ;  /* 0x0000000000037941 */ /* 0x000fea0003800200 */
.L_x_28335:
        /* <DEDUP_REMOVED lines=9> */
.L_x_28334:
[----:B------:R-:W-:Y:S05]  /*8550*/  BSYNC.RECONVERGENT B2 ;  /* 0x0000000000027941 */ /* 0x000fea0003800200 */
.L_x_28333:
        /* <DEDUP_REMOVED lines=17> */
.L_x_28344:
        /* <DEDUP_REMOVED lines=13> */
.L_x_28346:
[----:B------:R-:W-:Y:S05]  /*8740*/  BSYNC.RECONVERGENT B4 ;  /* 0x0000000000047941 */ /* 0x000fea0003800200 */
.L_x_28345:
        /* <DEDUP_REMOVED lines=43> */
.L_x_28343:
[----:B------:R-:W-:Y:S05]  /*8a00*/  BSYNC.RECONVERGENT B3 ;  /* 0x0000000000037941 */ /* 0x000fea0003800200 */
.L_x_28342:
        /* <DEDUP_REMOVED lines=9> */
.L_x_28341:
[----:B------:R-:W-:Y:S05]  /*8aa0*/  BSYNC.RECONVERGENT B2 ;  /* 0x0000000000027941 */ /* 0x000fea0003800200 */
.L_x_28340:
        /* <DEDUP_REMOVED lines=16> */
.L_x_28349:
        /* <DEDUP_REMOVED lines=13> */
.L_x_28351:
[----:B------:R-:W-:Y:S05]  /*8c80*/  BSYNC.RECONVERGENT B3 ;  /* 0x0000000000037941 */ /* 0x000fea0003800200 */
.L_x_28350:
        /* <DEDUP_REMOVED lines=43> */
.L_x_28348:
[----:B------:R-:W-:Y:S05]  /*8f40*/  BSYNC.RECONVERGENT B2 ;  /* 0x0000000000027941 */ /* 0x000fea0003800200 */
.L_x_28347:
        /* <DEDUP_REMOVED lines=9> */
.L_x_28320:
[----:B------:R-:W-:Y:S05]  /*8fe0*/  BSYNC.RECONVERGENT B1 ;  /* 0x0000000000017941 */ /* 0x000fea0003800200 */
.L_x_28297:
        /* <DEDUP_REMOVED lines=21> */
.L_x_28353:
[----:B------:R-:W-:Y:S05]  /*9140*/  BSYNC.RECONVERGENT B1 ;  /* 0x0000000000017941 */ /* 0x000fea0003800200 */
.L_x_28352:
[----:B-----5:R1:W5:Y:S04]  /*9150*/  @P1 LDG.E.128 R84, desc[UR8][R100.64] ;  /* 0x0000000864541981 */ /* 0x020368000c1e1d00 */
[----:B------:R1:W5:Y:S01]  /*9160*/  @P0 LDG.E.128 R80, desc[UR8][R106.64] ;  /* 0x000000086a500981 */ /* 0x000362000c1e1d00 */
[----:B------:R-:W-:Y:S04]  /*9170*/  BSSY.RECONVERGENT B1, `(.L_x_28354) ;  /* 0x00002ac000017945 */ /* 0x000fe80003800200 */
[----:B------:R-:W-:Y:S05]  /*9180*/  @!P0 BRA `(.L_x_28355) ;  /* 0x0000001400588947 */ /* 0x000fea0003800000 */
[----:B------:R-:W-:Y:S01]  /*9190*/  ISETP.GT.AND P3, PT, R104, RZ, PT ;  /* 0x000000ff6800720c */ /* 0x000fe20003f64270 */
[----:B------:R-:W-:Y:S01]  /*91a0*/  BSSY.RECONVERGENT B2, `(.L_x_28356) ;  /* 0x0000057000027945 */ /* 0x000fe20003800200 */
[----:B-1----:R-:W-:Y:S01]  /*91b0*/  MOV R100, R99 ;  /* 0x0000006300647202 */ /* 0x002fe20000000f00 */
        /* <DEDUP_REMOVED lines=19> */
.L_x_28360:
        /* <DEDUP_REMOVED lines=13> */
.L_x_28362:
[----:B------:R-:W-:Y:S05]  /*93c0*/  BSYNC.RECONVERGENT B4 ;  /* 0x0000000000047941 */ /* 0x000fea0003800200 */
.L_x_28361:
        /* <DEDUP_REMOVED lines=42> */
.L_x_28359:
[----:B------:R-:W-:Y:S05]  /*9670*/  BSYNC.RECONVERGENT B3 ;  /* 0x0000000000037941 */ /* 0x000fea0003800200 */
.L_x_28358:
        /* <DEDUP_REMOVED lines=9> */
.L_x_28357:
[----:B------:R-:W-:Y:S05]  /*9710*/  BSYNC.RECONVERGENT B2 ;  /* 0x0000000000027941 */ /* 0x000fea0003800200 */
.L_x_28356:
        /* <DEDUP_REMOVED lines=17> */
.L_x_28367:
        /* <DEDUP_REMOVED lines=13> */
.L_x_28369:
[----:B------:R-:W-:Y:S05]  /*9900*/  BSYNC.RECONVERGENT B4 ;  /* 0x0000000000047941 */ /* 0x000fea0003800200 */
.L_x_28368:
        /* <DEDUP_REMOVED lines=42> */
.L_x_28366:
[----:B------:R-:W-:Y:S05]  /*9bb0*/  BSYNC.RECONVERGENT B3 ;  /* 0x0000000000037941 */ /* 0x000fea0003800200 */
.L_x_28365:
        /* <DEDUP_REMOVED lines=9> */
.L_x_28364:
[----:B------:R-:W-:Y:S05]  /*9c50*/  BSYNC.RECONVERGENT B2 ;  /* 0x0000000000027941 */ /* 0x000fea0003800200 */
.L_x_28363:
        /* <DEDUP_REMOVED lines=17> */
.L_x_28374:
        /* <DEDUP_REMOVED lines=13> */
.L_x_28376:
[----:B------:R-:W-:Y:S05]  /*9e40*/  BSYNC.RECONVERGENT B4 ;  /* 0x0000000000047941 */ /* 0x000fea0003800200 */
.L_x_28375:
        /* <DEDUP_REMOVED lines=43> */
.L_x_28373:
[----:B------:R-:W-:Y:S05]  /*a100*/  BSYNC.RECONVERGENT B3 ;  /* 0x0000000000037941 */ /* 0x000fea0003800200 */
.L_x_28372:
        /* <DEDUP_REMOVED lines=9> */
.L_x_28371:
[----:B------:R-:W-:Y:S05]  /*a1a0*/  BSYNC.RECONVERGENT B2 ;  /* 0x0000000000027941 */ /* 0x000fea0003800200 */
.L_x_28370:
        /* <DEDUP_REMOVED lines=16> */
.L_x_28380:
        /* <DEDUP_REMOVED lines=13> */
.L_x_28382:
[----:B------:R-:W-:Y:S05]  /*a380*/  BSYNC.RECONVERGENT B3 ;  /* 0x0000000000037941 */ /* 0x000fea0003800200 */
.L_x_28381:
        /* <DEDUP_REMOVED lines=43> */
.L_x_28379:
[----:B------:R-:W-:Y:S05]  /*a640*/  BSYNC.RECONVERGENT B2 ;  /* 0x0000000000027941 */ /* 0x000fea0003800200 */
.L_x_28378:
        /* <DEDUP_REMOVED lines=10> */
.L_x_28355:
[----:B------:R-:W-:Y:S01]  /*a6f0*/  BSSY.RECONVERGENT B2, `(.L_x_28383) ;  /* 0x0000057000027945 */ /* 0x000fe20003800200 */
[----:B0-----:R-:W-:Y:S01]  /*a700*/  HFMA2 R96, -RZ, RZ, 0, 0 ;  /* 0x00000000ff607431 */ /* 0x001fe200000001ff */
[----:B-1----:R-:W-:Y:S01]  /*a710*/  MOV R100, R99 ;  /* 0x0000006300647202 */ /* 0x002fe20000000f00 */
        /* <DEDUP_REMOVED lines=18> */
.L_x_28387:
        /* <DEDUP_REMOVED lines=13> */
.L_x_28389:
[----:B------:R-:W-:Y:S05]  /*a910*/  BSYNC.RECONVERGENT B4 ;  /* 0x0000000000047941 */ /* 0x000fea0003800200 */
.L_x_28388:
        /* <DEDUP_REMOVED lines=42> */
.L_x_28386:
[----:B------:R-:W-:Y:S05]  /*abc0*/  BSYNC.RECONVERGENT B3 ;  /* 0x0000000000037941 */ /* 0x000fea0003800200 */
.L_x_28385:
        /* <DEDUP_REMOVED lines=9> */
.L_x_28384:
[----:B------:R-:W-:Y:S05]  /*ac60*/  BSYNC.RECONVERGENT B2 ;  /* 0x0000000000027941 */ /* 0x000fea0003800200 */
.L_x_28383:
        /* <DEDUP_REMOVED lines=17> */
.L_x_28394:
        /* <DEDUP_REMOVED lines=13> */
.L_x_28396:
[----:B------:R-:W-:Y:S05]  /*ae50*/  BSYNC.RECONVERGENT B4 ;  /* 0x0000000000047941 */ /* 0x000fea0003800200 */
.L_x_28395:
        /* <DEDUP_REMOVED lines=42> */
.L_x_28393:
[----:B------:R-:W-:Y:S05]  /*b100*/  BSYNC.RECONVERGENT B3 ;  /* 0x0000000000037941 */ /* 0x000fea0003800200 */
.L_x_28392:
        /* <DEDUP_REMOVED lines=9> */
.L_x_28391:
[----:B------:R-:W-:Y:S05]  /*b1a0*/  BSYNC.RECONVERGENT B2 ;  /* 0x0000000000027941 */ /* 0x000fea0003800200 */
.L_x_28390:
        /* <DEDUP_REMOVED lines=17> */
.L_x_28401:
        /* <DEDUP_REMOVED lines=13> */
.L_x_28403:
[----:B------:R-:W-:Y:S05]  /*b390*/  BSYNC.RECONVERGENT B4 ;  /* 0x0000000000047941 */ /* 0x000fea0003800200 */
.L_x_28402:
        /* <DEDUP_REMOVED lines=43> */
.L_x_28400:
[----:B------:R-:W-:Y:S05]  /*b650*/  BSYNC.RECONVERGENT B3 ;  /* 0x0000000000037941 */ /* 0x000fea0003800200 */
.L_x_28399:
        /* <DEDUP_REMOVED lines=9> */
.L_x_28398:
[----:B------:R-:W-:Y:S05]  /*b6f0*/  BSYNC.RECONVERGENT B2 ;  /* 0x0000000000027941 */ /* 0x000fea0003800200 */
.L_x_28397:
        /* <DEDUP_REMOVED lines=16> */
.L_x_28406:
        /* <DEDUP_REMOVED lines=13> */
.L_x_28408:
[----:B------:R-:W-:Y:S05]  /*b8d0*/  BSYNC.RECONVERGENT B3 ;  /* 0x0000000000037941 */ /* 0x000fea0003800200 */
.L_x_28407:
        /* <DEDUP_REMOVED lines=43> */
.L_x_28405:
[----:B------:R-:W-:Y:S05]  /*bb90*/  BSYNC.RECONVERGENT B2 ;  /* 0x0000000000027941 */ /* 0x000fea0003800200 */
.L_x_28404:
        /* <DEDUP_REMOVED lines=9> */
.L_x_28377:
[----:B------:R-:W-:Y:S05]  /*bc30*/  BSYNC.RECONVERGENT B1 ;  /* 0x0000000000017941 */ /* 0x000fea0003800200 */
.L_x_28354:
[C---:B------:R-:W-:Y:S01]  /*bc40*/  IADD3 R129, PT, PT, R105.reuse, 0x60, RZ ;  /* 0x0000006069817810 */ /* 0x040fe20007ffe0ff */
        /* <DEDUP_REMOVED lines=22> */
.L_x_28410:
[----:B------:R-:W-:Y:S05]  /*bdb0*/  BSYNC.RECONVERGENT B1 ;  /* 0x0000000000017941 */ /* 0x000fea0003800200 */
.L_x_28409:
[----:B-----5:R1:W5:Y:S04]  /*bdc0*/  @P1 LDG.E.128 R84, desc[UR8][R106.64] ;  /* 0x000000086a541981 */ /* 0x020368000c1e1d00 */
        /* <DEDUP_REMOVED lines=25> */
.L_x_28417:
        /* <DEDUP_REMOVED lines=13> */
.L_x_28419:
[----:B------:R-:W-:Y:S05]  /*c030*/  BSYNC.RECONVERGENT B4 ;  /* 0x0000000000047941 */ /* 0x000fea0003800200 */
.L_x_28418:
        /* <DEDUP_REMOVED lines=43> */
.L_x_28416:
[----:B------:R-:W-:Y:S05]  /*c2f0*/  BSYNC.RECONVERGENT B3 ;  /* 0x0000000000037941 */ /* 0x000fea0003800200 */
.L_x_28415:
        /* <DEDUP_REMOVED lines=9> */
.L_x_28414:
[----:B------:R-:W-:Y:S05]  /*c390*/  BSYNC.RECONVERGENT B2 ;  /* 0x0000000000027941 */ /* 0x000fea0003800200 */
.L_x_28413:
        /* <DEDUP_REMOVED lines=17> */
.L_x_28424:
        /* <DEDUP_REMOVED lines=13> */
.L_x_28426:
[----:B------:R-:W-:Y:S05]  /*c580*/  BSYNC.RECONVERGENT B4 ;  /* 0x0000000000047941 */ /* 0x000fea0003800200 */
.L_x_28425:
        /* <DEDUP_REMOVED lines=42> */
.L_x_28423:
[----:B------:R-:W-:Y:S05]  /*c830*/  BSYNC.RECONVERGENT B3 ;  /* 0x0000000000037941 */ /* 0x000fea0003800200 */
.L_x_28422:
        /* <DEDUP_REMOVED lines=9> */
.L_x_28421:
[----:B------:R-:W-:Y:S05]  /*c8d0*/  BSYNC.RECONVERGENT B2 ;  /* 0x0000000000027941 */ /* 0x000fea0003800200 */
.L_x_28420:
        /* <DEDUP_REMOVED lines=17> */
.L_x_28431:
        /* <DEDUP_REMOVED lines=13> */
.L_x_28433:
[----:B------:R-:W-:Y:S05]  /*cac0*/  BSYNC.RECONVERGENT B4 ;  /* 0x0000000000047941 */ /* 0x000fea0003800200 */
.L_x_28432:
        /* <DEDUP_REMOVED lines=43> */
.L_x_28430:
[----:B------:R-:W-:Y:S05]  /*cd80*/  BSYNC.RECONVERGENT B3 ;  /* 0x0000000000037941 */ /* 0x000fea0003800200 */
.L_x_28429:
        /* <DEDUP_REMOVED lines=9> */
.L_x_28428:
[----:B------:R-:W-:Y:S05]  /*ce20*/  BSYNC.RECONVERGENT B2 ;  /* 0x0000000000027941 */ /* 0x000fea0003800200 */
.L_x_28427:
        /* <DEDUP_REMOVED lines=16> */
.L_x_28437:
        /* <DEDUP_REMOVED lines=13> */
.L_x_28439:
[----:B------:R-:W-:Y:S05]  /*d000*/  BSYNC.RECONVERGENT B3 ;  /* 0x0000000000037941 */ /* 0x000fea0003800200 */
.L_x_28438:
        /* <DEDUP_REMOVED lines=43> */
.L_x_28436:
[----:B------:R-:W-:Y:S05]  /*d2c0*/  BSYNC.RECONVERGENT B2 ;  /* 0x0000000000027941 */ /* 0x000fea0003800200 */
.L_x_28435:
[----:B------:R-:W-:Y:S01]  /*d2d0*/  HFMA2 R120, -RZ, RZ, 0.1171875, 0 ;  /* 0x2f800000ff787431 */ /* 0x000fe200000001ff */
[----:B------:R-:W-:Y:S01]  /*d2e0*/  I2FP.F32.U32 R103, R103 ;  /* 0x0000006700677245 */ /* 0x000fe20000201000 */
[----:B------:R-:W-:-:S04]  /*d2f0*/  FMUL.FTZ R119, R87, UR13 ;  /* 0x0000000d57777c20 */ /* 0x000fc80008410000 */
[----:B------:R-:W-:Y:S01]  /*d300*/  FMUL.FTZ R119, R119, UR12 ;  /* 0x0000000c77777c20 */ /* 0x000fe20008410000 */
[----:B------:R-:W-:-:S05]  /*d310*/  FFMA.FTZ R103, R103, R120, 1.1641532182693481445e-10 ;  /* 0x2f00000067677423 */ /* 0x000fca0000010078 */
[----:B------:R-:W-:-:S04]  /*d320*/  FSETP.GTU.FTZ.AND P3, PT, R103, UR5, PT ;  /* 0x0000000567007c0b */ /* 0x000fc8000bf7c000 */
[----:B------:R-:W-:Y:S02]  /*d330*/  FSEL R120, R119, RZ, !P3 ;  /* 0x000000ff77787208 */ /* 0x000fe40005800000 */
[----:B------:R-:W-:-:S03]  /*d340*/  SEL R119, RZ, 0x1, P3 ;  /* 0x00000001ff777807 */ /* 0x000fc60001800000 */
[----:B------:R-:W-:Y:S01]  /*d350*/  FFMA.FTZ R103, R120, R71, R83 ;  /* 0x0000004778677223 */ /* 0x000fe20000010053 */
[----:B------:R-:W-:Y:S06]  /*d360*/  BRA `(.L_x_28434) ;  /* 0x0000001400547947 */ /* 0x000fec0003800000 */
.L_x_28412:
[----:B------:R-:W-:Y:S01]  /*d370*/  BSSY.RECONVERGENT B2, `(.L_x_28440) ;  /* 0x0000058000027945 */ /* 0x000fe20003800200 */
[----:B------:R-:W-:Y:S01]  /*d380*/  IMAD.MOV.U32 R103, RZ, RZ, R101 ;  /* 0x000000ffff677224 */ /* 0x000fe200078e0065 */
        /* <DEDUP_REMOVED lines=19> */
.L_x_28444:
        /* <DEDUP_REMOVED lines=13> */
.L_x_28446:
[----:B------:R-:W-:Y:S05]  /*d590*/  BSYNC.RECONVERGENT B4 ;  /* 0x0000000000047941 */ /* 0x000fea0003800200 */
.L_x_28445:
        /* <DEDUP_REMOVED lines=43> */
.L_x_28443:
[----:B------:R-:W-:Y:S05]  /*d850*/  BSYNC.RECONVERGENT B3 ;  /* 0x0000000000037941 */ /* 0x000fea0003800200 */
.L_x_28442:
        /* <DEDUP_REMOVED lines=9> */
.L_x_28441:
[----:B------:R-:W-:Y:S05]  /*d8f0*/  BSYNC.RECONVERGENT B2 ;  /* 0x0000000000027941 */ /* 0x000fea0003800200 */
.L_x_28440:
        /* <DEDUP_REMOVED lines=17> */
.L_x_28451:
        /* <DEDUP_REMOVED lines=13> */
.L_x_28453:
[----:B------:R-:W-:Y:S05]  /*dae0*/  BSYNC.RECONVERGENT B4 ;  /* 0x0000000000047941 */ /* 0x000fea0003800200 */
.L_x_28452:
        /* <DEDUP_REMOVED lines=42> */
.L_x_28450:
[----:B------:R-:W-:Y:S05]  /*dd90*/  BSYNC.RECONVERGENT B3 ;  /* 0x0000000000037941 */ /* 0x000fea0003800200 */
.L_x_28449:
        /* <DEDUP_REMOVED lines=9> */
.L_x_28448:
[----:B------:R-:W-:Y:S05]  /*de30*/  BSYNC.RECONVERGENT B2 ;  /* 0x0000000000027941 */ /* 0x000fea0003800200 */
.L_x_28447:
        /* <DEDUP_REMOVED lines=17> */
.L_x_28458:
        /* <DEDUP_REMOVED lines=13> */
.L_x_28460:
[----:B------:R-:W-:Y:S05]  /*e020*/  BSYNC.RECONVERGENT B4 ;  /* 0x0000000000047941 */ /* 0x000fea0003800200 */
.L_x_28459:
        /* <DEDUP_REMOVED lines=43> */
.L_x_28457:
[----:B------:R-:W-:Y:S05]  /*e2e0*/  BSYNC.RECONVERGENT B3 ;  /* 0x0000000000037941 */ /* 0x000fea0003800200 */
.L_x_28456:
        /* <DEDUP_REMOVED lines=9> */
.L_x_28455:
[----:B------:R-:W-:Y:S05]  /*e380*/  BSYNC.RECONVERGENT B2 ;  /* 0x0000000000027941 */ /* 0x000fea0003800200 */
.L_x_28454:
        /* <DEDUP_REMOVED lines=16> */
.L_x_28463:
        /* <DEDUP_REMOVED lines=13> */
.L_x_28465:
[----:B------:R-:W-:Y:S05]  /*e560*/  BSYNC.RECONVERGENT B3 ;  /* 0x0000000000037941 */ /* 0x000fea0003800200 */
.L_x_28464:
        /* <DEDUP_REMOVED lines=43> */
.L_x_28462:
[----:B------:R-:W-:Y:S05]  /*e820*/  BSYNC.RECONVERGENT B2 ;  /* 0x0000000000027941 */ /* 0x000fea0003800200 */
.L_x_28461:
        /* <DEDUP_REMOVED lines=9> */
.L_x_28434:
[----:B------:R-:W-:Y:S05]  /*e8c0*/  BSYNC.RECONVERGENT B1 ;  /* 0x0000000000017941 */ /* 0x000fea0003800200 */
.L_x_28411:
[C---:B------:R-:W-:Y:S01]  /*e8d0*/  IADD3 R133, PT, PT, R105.reuse, 0x80, RZ ;  /* 0x0000008069857810 */ /* 0x040fe20007ffe0ff */
[----:B0-----:R-:W0:Y:S01]  /*e8e0*/  @P1 LDC.64 R128, c[0x0][0x390] ;  /* 0x0000e400ff801b82 */ /* 0x001e220000000a00 */
        /* <DEDUP_REMOVED lines=21> */
.L_x_28467:
[----:B------:R-:W-:Y:S05]  /*ea40*/  BSYNC.RECONVERGENT B1 ;  /* 0x0000000000017941 */ /* 0x000fea0003800200 */
.L_x_28466:
[----:B-----5:R1:W5:Y:S04]  /*ea50*/  @P1 LDG.E.128 R84, desc[UR8][R128.64] ;  /* 0x0000000880541981 */ /* 0x020368000c1e1d00 */
[----:B------:R1:W5:Y:S01]  /*ea60*/  @P0 LDG.E.128 R80, desc[UR8][R130.64] ;  /* 0x0000000882500981 */ /* 0x000362000c1e1d00 */
[----:B------:R-:W-:Y:S04]  /*ea70*/  BSSY.RECONVERGENT B1, `(.L_x_28468) ;  /* 0x00002ae000017945 */ /* 0x000fe80003800200 */
[----:B------:R-:W-:Y:S05]  /*ea80*/  @!P0 BRA `(.L_x_28469) ;  /* 0x00000014005c8947 */ /* 0x000fea0003800000 */
[----:B------:R-:W-:Y:S01]  /*ea90*/  ISETP.GT.AND P0, PT, R104, RZ, PT ;  /* 0x000000ff6800720c */ /* 0x000fe20003f04270 */
[----:B------:R-:W-:Y:S01]  /*eaa0*/  BSSY.RECONVERGENT B2, `(.L_x_28470) ;  /* 0x0000058000027945 */ /* 0x000fe20003800200 */
[----:B------:R-:W-:Y:S01]  /*eab0*/  MOV R0, R107 ;  /* 0x0000006b00007202 */ /* 0x000fe20000000f00 */
        /* <DEDUP_REMOVED lines=19> */
.L_x_28474:
        /* <DEDUP_REMOVED lines=13> */
.L_x_28476:
[----:B------:R-:W-:Y:S05]  /*ecc0*/  BSYNC.RECONVERGENT B4 ;  /* 0x0000000000047941 */ /* 0x000fea0003800200 */
.L_x_28475:
        /* <DEDUP_REMOVED lines=43> */
.L_x_28473:
[----:B------:R-:W-:Y:S05]  /*ef80*/  BSYNC.RECONVERGENT B3 ;  /* 0x0000000000037941 */ /* 0x000fea0003800200 */
.L_x_28472:
        /* <DEDUP_REMOVED lines=9> */
.L_x_28471:
[----:B------:R-:W-:Y:S05]  /*f020*/  BSYNC.RECONVERGENT B2 ;  /* 0x0000000000027941 */ /* 0x000fea0003800200 */
.L_x_28470:
        /* <DEDUP_REMOVED lines=17> */
.L_x_28481:
        /* <DEDUP_REMOVED lines=13> */
.L_x_28483:
[----:B------:R-:W-:Y:S05]  /*f210*/  BSYNC.RECONVERGENT B4 ;  /* 0x0000000000047941 */ /* 0x000fea0003800200 */
.L_x_28482:
        /* <DEDUP_REMOVED lines=42> */
.L_x_28480:
[----:B------:R-:W-:Y:S05]  /*f4c0*/  BSYNC.RECONVERGENT B3 ;  /* 0x0000000000037941 */ /* 0x000fea0003800200 */
.L_x_28479:
[----:B------:R-:W-:Y:S01]  /*f4d0*/  I2FP.F32.U32 R0, R105 ;  /* 0x0000006900007245 */ /* 0x000fe20000201000 */
[----:B------:R-:W-:Y:S02]  /*f4e0*/  HFMA2 R105, -RZ, RZ, 0.1171875, 0 ;  /* 0x2f800000ff697431 */ /* 0x000fe400000001ff */
[----:B------:R-:W-:-:S04]  /*f4f0*/  FMUL.FTZ R106, R85, UR13 ;  /* 0x0000000d556a7c20 */ /* 0x000fc80008410000 */
[----:B------:R-:W-:Y:S01]  /*f500*/  FMUL.FTZ R106, R106, UR12 ;  /* 0x0000000c6a6a7c20 */ /* 0x000fe20008410000 */
[----:B------:R-:W-:-:S05]  /*f510*/  FFMA.FTZ R0, R0, R105, 1.1641532182693481445e-10 ;  /* 0x2f00000000007423 */ /* 0x000fca0000010069 */
[----:B------:R-:W-:-:S04]  /*f520*/  FSETP.GTU.FTZ.AND P3, PT, R0, UR5, PT ;  /* 0x0000000500007c0b */ /* 0x000fc8000bf7c000 */
[----:B------:R-:W-:Y:S02]  /*f530*/  FSEL R0, R106, RZ, !P3 ;  /* 0x000000ff6a007208 */ /* 0x000fe40005800000 */
[----:B------:R-:W-:-:S03]  /*f540*/  SEL R117, RZ, 0x1, P3 ;  /* 0x00000001ff757807 */ /* 0x000fc60001800000 */
[----:B------:R-:W-:-:S07]  /*f550*/  FFMA.FTZ R105, R0, R73, R81 ;  /* 0x0000004900697223 */ /* 0x000fce0000010051 */
.L_x_28478:
[----:B------:R-:W-:Y:S05]  /*f560*/  BSYNC.RECONVERGENT B2 ;  /* 0x0000000000027941 */ /* 0x000fea0003800200 */
.L_x_28477:
        /* <DEDUP_REMOVED lines=17> */
.L_x_28488:
        /* <DEDUP_REMOVED lines=13> */
.L_x_28490:
[----:B------:R-:W-:Y:S05]  /*f750*/  BSYNC.RECONVERGENT B4 ;  /* 0x0000000000047941 */ /* 0x000fea0003800200 */
.L_x_28489:
        /* <DEDUP_REMOVED lines=43> */
.L_x_28487:
[----:B------:R-:W-:Y:S05]  /*fa10*/  BSYNC.RECONVERGENT B3 ;  /* 0x0000000000037941 */ /* 0x000fea0003800200 */
.L_x_28486:
        /* <DEDUP_REMOVED lines=9> */
.L_x_28485:
[----:B------:R-:W-:Y:S05]  /*fab0*/  BSYNC.RECONVERGENT B2 ;  /* 0x0000000000027941 */ /* 0x000fea0003800200 */
.L_x_28484:
        /* <DEDUP_REMOVED lines=16> */
.L_x_28494:
        /* <DEDUP_REMOVED lines=13> */
.L_x_28496:
[----:B------:R-:W-:Y:S05]  /*fc90*/  BSYNC.RECONVERGENT B3 ;  /* 0x0000000000037941 */ /* 0x000fea0003800200 */
.L_x_28495:
[----:B-1----:R-:W-:Y:S01]  /*fca0*/  IMAD.WIDE.U32 R128, R108, -0x326172a9, RZ ;  /* 0xcd9e8d576c807825 */ /* 0x002fe200078e00ff */
[----:B0-----:R-:W-:-:S03]  /*fcb0*/  LOP3.LUT R132, R114, UR7, R113, 0x96, !PT ;  /* 0x0000000772847c12 */ /* 0x001fc6000f8e9671 */
        /* <DEDUP_REMOVED lines=41> */
.L_x_28493:
[----:B------:R-:W-:Y:S05]  /*ff50*/  BSYNC.RECONVERGENT B2 ;  /* 0x0000000000027941 */ /* 0x000fea0003800200 */
.L_x_28492:
        /* <DEDUP_REMOVED lines=10> */
.L_x_28469:
        /* <DEDUP_REMOVED lines=21> */
.L_x_28501:
        /* <DEDUP_REMOVED lines=13> */
.L_x_28503:
[----:B------:R-:W-:Y:S05]  /*10220*/  BSYNC.RECONVERGENT B4 ;  /* 0x0000000000047941 */ /* 0x000fea0003800200 */
.L_x_28502:
        /* <DEDUP_REMOVED lines=43> */
.L_x_28500:
[----:B------:R-:W-:Y:S05]  /*104e0*/  BSYNC.RECONVERGENT B3 ;  /* 0x0000000000037941 */ /* 0x000fea0003800200 */
.L_x_28499:
        /* <DEDUP_REMOVED lines=9> */
.L_x_28498:
[----:B------:R-:W-:Y:S05]  /*10580*/  BSYNC.RECONVERGENT B2 ;  /* 0x0000000000027941 */ /* 0x000fea0003800200 */
.L_x_28497:
        /* <DEDUP_REMOVED lines=17> */
.L_x_28508:
        /* <DEDUP_REMOVED lines=13> */
.L_x_28510:
[----:B------:R-:W-:Y:S05]  /*10770*/  BSYNC.RECONVERGENT B4 ;  /* 0x0000000000047941 */ /* 0x000fea0003800200 */
.L_x_28509:
        /* <DEDUP_REMOVED lines=42> */
.L_x_28507:
[----:B------:R-:W-:Y:S05]  /*10a20*/  BSYNC.RECONVERGENT B3 ;  /* 0x0000000000037941 */ /* 0x000fea0003800200 */
.L_x_28506:
        /* <DEDUP_REMOVED lines=9> */
.L_x_28505:
[----:B------:R-:W-:Y:S05]  /*10ac0*/  BSYNC.RECONVERGENT B2 ;  /* 0x0000000000027941 */ /* 0x000fea0003800200 */
.L_x_28504:
        /* <DEDUP_REMOVED lines=17> */
.L_x_28515:
        /* <DEDUP_REMOVED lines=13> */
.L_x_28517:
[----:B------:R-:W-:Y:S05]  /*10cb0*/  BSYNC.RECONVERGENT B4 ;  /* 0x0000000000047941 */ /* 0x000fea0003800200 */
.L_x_28516:
        /* <DEDUP_REMOVED lines=43> */
.L_x_28514:
[----:B------:R-:W-:Y:S05]  /*10f70*/  BSYNC.RECONVERGENT B3 ;  /* 0x0000000000037941 */ /* 0x000fea0003800200 */
.L_x_28513:
        /* <DEDUP_REMOVED lines=9> */
.L_x_28512:
[----:B------:R-:W-:Y:S05]  /*11010*/  BSYNC.RECONVERGENT B2 ;  /* 0x0000000000027941 */ /* 0x000fea0003800200 */
.L_x_28511:
        /* <DEDUP_REMOVED lines=16> */
.L_x_28520:
        /* <DEDUP_REMOVED lines=13> */
.L_x_28522:
[----:B------:R-:W-:Y:S05]  /*111f0*/  BSYNC.RECONVERGENT B3 ;  /* 0x0000000000037941 */ /* 0x000fea0003800200 */
.L_x_28521:
[----:B-1----:R-:W-:Y:S01]  /*11200*/  IMAD.WIDE.U32 R128, R108, -0x326172a9, RZ ;  /* 0xcd9e8d576c807825 */ /* 0x002fe200078e00ff */
        /* <DEDUP_REMOVED lines=42> */
.L_x_28519:
[----:B------:R-:W-:Y:S05]  /*114b0*/  BSYNC.RECONVERGENT B2 ;  /* 0x0000000000027941 */ /* 0x000fea0003800200 */
.L_x_28518:
        /* <DEDUP_REMOVED lines=9> */
.L_x_28491:
[----:B------:R-:W-:Y:S05]  /*11550*/  BSYNC.RECONVERGENT B1 ;  /* 0x0000000000017941 */ /* 0x000fea0003800200 */
.L_x_28468:
[----:B------:R-:W-:Y:S01]  /*11560*/  FADD.FTZ R0, RZ, R76 ;  /* 0x0000004cff007221 */ /* 0x000fe20000010000 */
[----:B------:R-:W-:Y:S01]  /*11570*/  IMAD.WIDE.U32 R2, R125, 0x10, R2 ;  /* 0x000000107d027825 */ /* 0x000fe200078e0002 */
[----:B------:R-:W-:Y:S01]  /*11580*/  BSSY.RECONVERGENT B1, `(.L_x_28523) ;  /* 0x0000025000017945 */ /* 0x000fe20003800200 */
[----:B------:R-:W-:Y:S02]  /*11590*/  ISETP.NE.AND P0, PT, R109, RZ, PT ;  /* 0x000000ff6d00720c */ /* 0x000fe40003f05270 */
[----:B0-----:R-:W-:Y:S01]  /*115a0*/  FADD.FTZ R127, R0, R77 ;  /* 0x0000004d007f7221 */ /* 0x001fe20000010000 */
        /* <DEDUP_REMOVED lines=24> */
[----:B------:R-:W-:Y:S02]  /*11730*/  SHF.L.U32 R127, R118, 0x10, RZ ;  /* 0x00000010767f7819 */ /* 0x000fe400000006ff */
[----:B------:R-:W-:Y:S02]  /*11740*/  LOP3.LUT R125, R119, 0xffff, RZ, 0xc0, !PT ;  /* 0x0000ffff777d7812 */ /* 0x000fe400078ec0ff */
[----:B-1----:R-:W-:Y:S02]  /*11750*/  LOP3.LUT R128, R127, 0xff0000, RZ, 0xc0, !PT ;  /* 0x00ff00007f807812 */ /* 0x002fe400078ec0ff */
[----:B------:R-:W-:Y:S02]  /*11760*/  LOP3.LUT R130, R117, 0xff, RZ, 0xc0, !PT ;  /* 0x000000ff75827812 */ /* 0x000fe400078ec0ff */
[----:B------:R-:W-:Y:S01]  /*11770*/  LOP3.LUT R127, R115, 0xff, RZ, 0xc0, !PT ;  /* 0x000000ff737f7812 */ /* 0x000fe200078ec0ff */
[----:B------:R-:W-:-:S05]  /*11780*/  IMAD R125, R125, 0x1000000, R128 ;  /* 0x010000007d7d7824 */ /* 0x000fca00078e0280 */
[----:B------:R-:W-:-:S05]  /*11790*/  LEA R130, R130, R125, 0x8 ;  /* 0x0000007d82827211 */ /* 0x000fca00078e40ff */
[----:B------:R-:W-:Y:S02]  /*117a0*/  IMAD.IADD R127, R130, 0x1, R127 ;  /* 0x00000001827f7824 */ /* 0x000fe400078e027f */
[----:B0-----:R-:W-:-:S05]  /*117b0*/  IMAD.WIDE.U32 R124, R124, 0x4, R2 ;  /* 0x000000047c7c7825 */ /* 0x001fca00078e0002 */
[----:B------:R0:W-:Y:S02]  /*117c0*/  STG.E desc[UR8][R124.64], R127 ;  /* 0x0000007f7c007986 */ /* 0x0001e4000c101908 */
.L_x_28524:
[----:B------:R-:W-:Y:S05]  /*117d0*/  BSYNC.RECONVERGENT B1 ;  /* 0x0000000000017941 */ /* 0x000fea0003800200 */
.L_x_28523:
[----:B------:R-:W-:Y:S01]  /*117e0*/  UMOV UR4, 0xffffffff ;  /* 0xffffffff00047882 */ /* 0x000fe20000000000 */
[----:B------:R-:W-:Y:S02]  /*117f0*/  FADD.FTZ R0, R0, R107 ;  /* 0x0000006b00007221 */ /* 0x000fe40000010000 */
[----:B------:R-:W-:Y:S05]  /*11800*/  BRA.DIV UR4, `(.L_x_28525) ;  /* 0x0000000a04ec7947 */ /* 0x000fea000b800000 */
[----:B------:R-:W0:Y:S02]  /*11810*/  SHFL.BFLY PT, R3, R0, 0x1, 0x1f ;  /* 0x0c201f0000037f89 */ /* 0x000e2400000e0000 */
[----:B0-----:R-:W-:-:S05]  /*11820*/  FADD.FTZ R124, R0, R3 ;  /* 0x00000003007c7221 */ /* 0x001fca0000010000 */
[----:B------:R-:W0:Y:S02]  /*11830*/  SHFL.BFLY PT, R3, R124, 0x2, 0x1f ;  /* 0x0c401f007c037f89 */ /* 0x000e2400000e0000 */
[----:B0-----:R-:W-:Y:S02]  /*11840*/  FADD.FTZ R125, R124, R3 ;  /* 0x000000037c7d7221 */ /* 0x001fe40000010000 */
[----:B------:R-:W0:Y:S03]  /*11850*/  LDC R3, c[0x0][0x400] ;  /* 0x00010000ff037b82 */ /* 0x000e260000000800 */
[----:B------:R-:W2:Y:S02]  /*11860*/  SHFL.BFLY PT, R2, R125, 0x4, 0x1f ;  /* 0x0c801f007d027f89 */ /* 0x000ea400000e0000 */
[----:B--2---:R-:W-:-:S05]  /*11870*/  FADD.FTZ R127, R125, R2 ;  /* 0x000000027d7f7221 */ /* 0x004fca0000010000 */
        /* <DEDUP_REMOVED lines=62> */
.L_x_28540:
[----:B------:R-:W-:Y:S01]  /*11c60*/  FMUL.FTZ R0, R2, R2 ;  /* 0x0000000202007220 */ /* 0x000fe20000410000 */
[----:B-1----:R-:W-:Y:S01]  /*11c70*/  FADD.FTZ R130, R128, R129 ;  /* 0x0000008180827221 */ /* 0x002fe20000010000 */
[----:B------:R-:W1:Y:S01]  /*11c80*/  @!P0 LDC.64 R124, c[0x0][0x3c0] ;  /* 0x0000f000ff7c8b82 */ /* 0x000e620000000a00 */
[----:B------:R-:W-:Y:S02]  /*11c90*/  BSSY.RECONVERGENT B1, `(.L_x_28526) ;  /* 0x000006c000017945 */ /* 0x000fe40003800200 */
[----:B------:R-:W-:Y:S01]  /*11ca0*/  FSEL R0, R0, RZ, P2 ;  /* 0x000000ff00007208 */ /* 0x000fe20001000000 */
[----:B------:R-:W-:-:S04]  /*11cb0*/  FFMA.FTZ R3, R130, R3, UR14 ;  /* 0x0000000e82037e23 */ /* 0x000fc80008010003 */
[----:B0-----:R-:W0:Y:S01]  /*11cc0*/  @!P0 LDC.64 R128, c[0x0][0x3c8] ;  /* 0x0000f200ff808b82 */ /* 0x001e220000000a00 */
[----:B------:R-:W-:-:S06]  /*11cd0*/  FADD.FTZ R0, R3, R0 ;  /* 0x0000000003007221 */ /* 0x000fcc0000010000 */
[----:B------:R-:W2:Y:S01]  /*11ce0*/  MUFU.RSQ R0, R0 ;  /* 0x0000000000007308 */ /* 0x000ea20000001400 */
[----:B-1----:R-:W-:-:S05]  /*11cf0*/  @!P0 IMAD.WIDE R124, R110, 0x4, R124 ;  /* 0x000000046e7c8825 */ /* 0x002fca00078e027c */
[----:B------:R1:W-:Y:S01]  /*11d00*/  @!P0 STG.E desc[UR8][R124.64], R2 ;  /* 0x000000027c008986 */ /* 0x0003e2000c101908 */
[----:B0-----:R-:W-:-:S05]  /*11d10*/  @!P0 IMAD.WIDE R128, R110, 0x4, R128 ;  /* 0x000000046e808825 */ /* 0x001fca00078e0280 */
[----:B--2---:R1:W-:Y:S01]  /*11d20*/  @!P0 STG.E desc[UR8][R128.64], R0 ;  /* 0x0000000080008986 */ /* 0x0043e2000c101908 */
        /* <DEDUP_REMOVED lines=32> */
[----:B------:R-:W0:Y:S01]  /*11f30*/  LDC.64 R2, c[0x0][0x428] ;  /* 0x00010a00ff027b82 */ /* 0x000e220000000a00 */
        /* <DEDUP_REMOVED lines=28> */
[C---:B0-----:R-:W-:Y:S01]  /*12100*/  IMAD.WIDE.U32 R88, R91.reuse, 0x10, R2 ;  /* 0x000000105b587825 */ /* 0x041fe200078e0002 */
[----:B------:R-:W-:-:S03]  /*12110*/  IADD3 R107, PT, PT, R91, 0x40, RZ ;  /* 0x000000405b6b7810 */ /* 0x000fc60007ffe0ff */
[----:B------:R-:W-:Y:S01]  /*12120*/  FFMA.FTZ R97, R102, R21, R45 ;  /* 0x0000001566617223 */ /* 0x000fe2000001002d */
[C---:B------:R-:W-:Y:S01]  /*12130*/  IADD3 R129, PT, PT, R91.reuse, 0x80, RZ ;  /* 0x000000805b817810 */ /* 0x040fe20007ffe0ff */
[C---:B------:R-:W-:Y:S01]  /*12140*/  VIADD R105, R91.reuse, 0x20 ;  /* 0x000000205b697836 */ /* 0x040fe20000000000 */
[----:B------:R0:W-:Y:S01]  /*12150*/  STG.E.128 desc[UR8][R88.64], R76 ;  /* 0x0000004c58007986 */ /* 0x0001e2000c101d08 */
[C---:B------:R-:W-:Y:S02]  /*12160*/  VIADD R125, R91.reuse, 0x60 ;  /* 0x000000605b7d7836 */ /* 0x040fe40000000000 */
[----:B------:R-:W-:Y:S01]  /*12170*/  FFMA.FTZ R99, R130, R23, R47 ;  /* 0x0000001782637223 */ /* 0x000fe2000001002f */
[----:B------:R-:W-:Y:S02]  /*12180*/  VIADD R91, R91, 0xa0 ;  /* 0x000000a05b5b7836 */ /* 0x000fe40000000000 */
[----:B------:R-:W-:Y:S01]  /*12190*/  FFMA.FTZ R101, R132, R25, R49 ;  /* 0x0000001984657223 */ /* 0x000fe20000010031 */
[----:B------:R-:W-:-:S04]  /*121a0*/  IMAD.WIDE.U32 R104, R105, 0x10, R2 ;  /* 0x0000001069687825 */ /* 0x000fc800078e0002 */
[----:B------:R-:W-:Y:S01]  /*121b0*/  FFMA.FTZ R102, R147, R26, R50 ;  /* 0x0000001a93667223 */ /* 0x000fe20000010032 */
[----:B------:R-:W-:Y:S01]  /*121c0*/  FFMA.FTZ R103, R0, R27, R51 ;  /* 0x0000001b00677223 */ /* 0x000fe20000010033 */
[----:B------:R-:W-:-:S04]  /*121d0*/  IMAD.WIDE.U32 R106, R107, 0x10, R2 ;  /* 0x000000106b6a7825 */ /* 0x000fc800078e0002 */
[----:B------:R-:W-:-:S04]  /*121e0*/  IMAD.WIDE.U32 R124, R125, 0x10, R2 ;  /* 0x000000107d7c7825 */ /* 0x000fc800078e0002 */
[----:B------:R-:W-:-:S04]  /*121f0*/  IMAD.WIDE.U32 R128, R129, 0x10, R2 ;  /* 0x0000001081807825 */ /* 0x000fc800078e0002 */
[----:B0-----:R-:W-:Y:S01]  /*12200*/  FFMA.FTZ R76, R93, R8, R32 ;  /* 0x000000085d4c7223 */ /* 0x001fe20000010020 */
        /* <DEDUP_REMOVED lines=15> */
[----:B------:R0:W-:Y:S04]  /*12300*/  STG.E.128 desc[UR8][R104.64], R76 ;  /* 0x0000004c68007986 */ /* 0x0001e8000c101d08 */
[----:B------:R0:W-:Y:S04]  /*12310*/  STG.E.128 desc[UR8][R106.64], R88 ;  /* 0x000000586a007986 */ /* 0x0001e8000c101d08 */
[----:B------:R0:W-:Y:S04]  /*12320*/  STG.E.128 desc[UR8][R124.64], R92 ;  /* 0x0000005c7c007986 */ /* 0x0001e8000c101d08 */
[----:B------:R0:W-:Y:S04]  /*12330*/  STG.E.128 desc[UR8][R128.64], R96 ;  /* 0x0000006080007986 */ /* 0x0001e8000c101d08 */
[----:B------:R0:W-:Y:S02]  /*12340*/  STG.E.128 desc[UR8][R2.64], R100 ;  /* 0x0000006402007986 */ /* 0x0001e4000c101d08 */
.L_x_28527:
[----:B------:R-:W-:Y:S05]  /*12350*/  BSYNC.RECONVERGENT B1 ;  /* 0x0000000000017941 */ /* 0x000fea0003800200 */
.L_x_28526:
[----:B0-----:R-:W0:Y:S02]  /*12360*/  LDC.64 R2, c[0x0][0x380] ;  /* 0x0000e000ff027b82 */ /* 0x001e240000000a00 */
[----:B0-----:R-:W-:-:S04]  /*12370*/  LEA R110, R2, R110, 0x2 ;  /* 0x0000006e026e7211 */ /* 0x001fc800078e10ff */
[----:B------:R-:W-:-:S13]  /*12380*/  ISETP.GE.AND P0, PT, R110, R3, PT ;  /* 0x000000036e00720c */ /* 0x000fda0003f06270 */
[----:B------:R-:W-:Y:S05]  /*12390*/  @!P0 BRA `(.L_x_28528) ;  /* 0xfffffee400cc8947 */ /* 0x000fea000383ffff */
[----:B------:R-:W-:Y:S05]  /*123a0*/  BSYNC B0 ;  /* 0x0000000000007941 */ /* 0x000fea0003800000 */
.L_x_28182:
[----:B------:R-:W-:Y:S05]  /*123b0*/  EXIT ;  /* 0x000000000000794d */ /* 0x000fea0003800000 */
.L_x_28525:
[----:B------:R-:W-:Y:S01]  /*123c0*/  HFMA2 R132, -RZ, RZ, 0, 5.9604644775390625e-08 ;  /* 0x00000001ff847431 */ /* 0x000fe200000001ff */
[----:B------:R-:W-:Y:S01]  /*123d0*/  BSSY B1, `(.L_x_28529) ;  /* 0x0000007000017945 */ /* 0x000fe20003800000 */
[----:B-1----:R-:W-:Y:S01]  /*123e0*/  IMAD.MOV.U32 R131, RZ, RZ, R0 ;  /* 0x000000ffff837224 */ /* 0x002fe200078e0000 */
[----:B------:R-:W-:Y:S01]  /*123f0*/  MOV R130, 0xffffffff ;  /* 0xffffffff00827802 */ /* 0x000fe20000000f00 */
[----:B------:R-:W-:-:S07]  /*12400*/  IMAD.MOV.U32 R133, RZ, RZ, 0x1f ;  /* 0x0000001fff857424 */ /* 0x000fce00078e00ff */
[----:B0----5:R-:W-:Y:S05]  /*12410*/  WARPSYNC.COLLECTIVE R130, `(.L_x_28530) ;  /* 0x0000000082087348 */ /* 0x021fea0003c00000 */
[----:B------:R1:W2:Y:S02]  /*12420*/  SHFL.BFLY P1, R129, R131, R132, R133 ;  /* 0x0c00008483817389 */ /* 0x0002a40000020085 */
[----:B012--5:R-:W-:Y:S05]  /*12430*/  ENDCOLLECTIVE ;  /* 0x000000000000791b */ /* 0x027fea0003800000 */
.L_x_28530:
[----:B------:R-:W-:Y:S05]  /*12440*/  BSYNC B1 ;  /* 0x0000000000017941 */ /* 0x000fea0003800000 */
.L_x_28529:
        /* <DEDUP_REMOVED lines=9> */
.L_x_28531:
[----:B------:R-:W-:Y:S01]  /*124e0*/  HFMA2 R132, -RZ, RZ, 0, 2.384185791015625e-07 ;  /* 0x00000004ff847431 */ /* 0x000fe200000001ff */
[----:B------:R-:W-:-:S05]  /*124f0*/  MOV R3, R129 ;  /* 0x0000008100037202 */ /* 0x000fca0000000f00 */
[----:B------:R-:W-:Y:S02]  /*12500*/  FADD.FTZ R125, R124, R3 ;  /* 0x000000037c7d7221 */ /* 0x000fe40000010000 */
[----:B------:R-:W0:Y:S02]  /*12510*/  LDC R3, c[0x0][0x400] ;  /* 0x00010000ff037b82 */ /* 0x000e240000000800 */
[----:B------:R-:W-:-:S07]  /*12520*/  IMAD.MOV.U32 R131, RZ, RZ, R125 ;  /* 0x000000ffff837224 */ /* 0x000fce00078e007d */
[----:B0-----:R-:W-:Y:S05]  /*12530*/  WARPSYNC.COLLECTIVE R130, `(.L_x_28532) ;  /* 0x0000000082087348 */ /* 0x001fea0003c00000 */
[----:B------:R1:W2:Y:S02]  /*12540*/  SHFL.BFLY P1, R129, R131, R132, R133 ;  /* 0x0c00008483817389 */ /* 0x0002a40000020085 */
[----:B012---:R-:W-:Y:S05]  /*12550*/  ENDCOLLECTIVE ;  /* 0x000000000000791b */ /* 0x007fea0003800000 */
.L_x_28532:
[----:B------:R-:W-:Y:S02]  /*12560*/  IMAD.MOV.U32 R132, RZ, RZ, 0x8 ;  /* 0x00000008ff847424 */ /* 0x000fe400078e00ff */
[----:B------:R-:W-:-:S04]  /*12570*/  IMAD.MOV.U32 R2, RZ, RZ, R129 ;  /* 0x000000ffff027224 */ /* 0x000fc800078e0081 */
[----:B------:R-:W-:-:S05]  /*12580*/  FADD.FTZ R127, R125, R2 ;  /* 0x000000027d7f7221 */ /* 0x000fca0000010000 */
[----:B------:R-:W-:-:S07]  /*12590*/  MOV R131, R127 ;  /* 0x0000007f00837202 */ /* 0x000fce0000000f00 */
[----:B------:R-:W-:Y:S05]  /*125a0*/  WARPSYNC.COLLECTIVE R130, `(.L_x_28533) ;  /* 0x0000000082087348 */ /* 0x000fea0003c00000 */
[----:B------:R0:W1:Y:S02]  /*125b0*/  SHFL.BFLY P1, R129, R131, R132, R133 ;  /* 0x0c00008483817389 */ /* 0x0000640000020085 */
[----:B01----:R-:W-:Y:S05]  /*125c0*/  ENDCOLLECTIVE ;  /* 0x000000000000791b */ /* 0x003fea0003800000 */
.L_x_28533:
[----:B------:R-:W-:Y:S01]  /*125d0*/  HFMA2 R132, -RZ, RZ, 0, 9.5367431640625e-07 ;  /* 0x00000010ff847431 */ /* 0x000fe200000001ff */
[----:B------:R-:W-:-:S05]  /*125e0*/  MOV R2, R129 ;  /* 0x0000008100027202 */ /* 0x000fca0000000f00 */
[----:B------:R-:W-:-:S04]  /*125f0*/  FADD.FTZ R128, R127, R2 ;  /* 0x000000027f807221 */ /* 0x000fc80000010000 */
[----:B------:R-:W-:-:S07]  /*12600*/  IMAD.MOV.U32 R131, RZ, RZ, R128 ;  /* 0x000000ffff837224 */ /* 0x000fce00078e0080 */
[----:B------:R-:W-:Y:S05]  /*12610*/  WARPSYNC.COLLECTIVE R130, `(.L_x_28534) ;  /* 0x0000000082087348 */ /* 0x000fea0003c00000 */
[----:B------:R0:W1:Y:S02]  /*12620*/  SHFL.BFLY P1, R129, R131, R132, R133 ;  /* 0x0c00008483817389 */ /* 0x0000640000020085 */
[----:B01----:R-:W-:Y:S05]  /*12630*/  ENDCOLLECTIVE ;  /* 0x000000000000791b */ /* 0x003fea0003800000 */
.L_x_28534:
        /* <DEDUP_REMOVED lines=55> */
.L_x_28535:
[----:B------:R-:W-:Y:S02]  /*129b0*/  IMAD.MOV.U32 R132, RZ, RZ, 0x2 ;  /* 0x00000002ff847424 */ /* 0x000fe400078e00ff */
[----:B------:R-:W-:-:S04]  /*129c0*/  IMAD.MOV.U32 R125, RZ, RZ, R129 ;  /* 0x000000ffff7d7224 */ /* 0x000fc800078e0081 */
[----:B------:R-:W-:-:S05]  /*129d0*/  FADD.FTZ R125, R0, R125 ;  /* 0x0000007d007d7221 */ /* 0x000fca0000010000 */
[----:B------:R-:W-:-:S07]  /*129e0*/  MOV R131, R125 ;  /* 0x0000007d00837202 */ /* 0x000fce0000000f00 */
[----:B------:R-:W-:Y:S05]  /*129f0*/  WARPSYNC.COLLECTIVE R130, `(.L_x_28536) ;  /* 0x0000000082087348 */ /* 0x000fea0003c00000 */
[----:B------:R0:W1:Y:S02]  /*12a00*/  SHFL.BFLY P1, R129, R131, R132, R133 ;  /* 0x0c00008483817389 */ /* 0x0000640000020085 */
[----:B01----:R-:W-:Y:S05]  /*12a10*/  ENDCOLLECTIVE ;  /* 0x000000000000791b */ /* 0x003fea0003800000 */
.L_x_28536:
[----:B------:R-:W-:Y:S01]  /*12a20*/  HFMA2 R132, -RZ, RZ, 0, 2.384185791015625e-07 ;  /* 0x00000004ff847431 */ /* 0x000fe200000001ff */
[----:B------:R-:W-:-:S05]  /*12a30*/  MOV R124, R129 ;  /* 0x00000081007c7202 */ /* 0x000fca0000000f00 */
[----:B------:R-:W-:-:S04]  /*12a40*/  FADD.FTZ R124, R125, R124 ;  /* 0x0000007c7d7c7221 */ /* 0x000fc80000010000 */
[----:B------:R-:W-:-:S07]  /*12a50*/  IMAD.MOV.U32 R131, RZ, RZ, R124 ;  /* 0x000000ffff837224 */ /* 0x000fce00078e007c */
[----:B------:R-:W-:Y:S05]  /*12a60*/  WARPSYNC.COLLECTIVE R130, `(.L_x_28537) ;  /* 0x0000000082087348 */ /* 0x000fea0003c00000 */
[----:B------:R0:W1:Y:S02]  /*12a70*/  SHFL.BFLY P1, R129, R131, R132, R133 ;  /* 0x0c00008483817389 */ /* 0x0000640000020085 */
[----:B01----:R-:W-:Y:S05]  /*12a80*/  ENDCOLLECTIVE ;  /* 0x000000000000791b */ /* 0x003fea0003800000 */
.L_x_28537:
[----:B------:R-:W-:Y:S02]  /*12a90*/  IMAD.MOV.U32 R132, RZ, RZ, 0x8 ;  /* 0x00000008ff847424 */ /* 0x000fe400078e00ff */
[----:B------:R-:W-:-:S04]  /*12aa0*/  IMAD.MOV.U32 R127, RZ, RZ, R129 ;  /* 0x000000ffff7f7224 */ /* 0x000fc800078e0081 */
[----:B------:R-:W-:-:S05]  /*12ab0*/  FADD.FTZ R127, R124, R127 ;  /* 0x0000007f7c7f7221 */ /* 0x000fca0000010000 */
[----:B------:R-:W-:-:S07]  /*12ac0*/  MOV R131, R127 ;  /* 0x0000007f00837202 */ /* 0x000fce0000000f00 */
[----:B------:R-:W-:Y:S05]  /*12ad0*/  WARPSYNC.COLLECTIVE R130, `(.L_x_28538) ;  /* 0x0000000082087348 */ /* 0x000fea0003c00000 */
[----:B------:R0:W1:Y:S02]  /*12ae0*/  SHFL.BFLY P1, R129, R131, R132, R133 ;  /* 0x0c00008483817389 */ /* 0x0000640000020085 */
[----:B01----:R-:W-:Y:S05]  /*12af0*/  ENDCOLLECTIVE ;  /* 0x000000000000791b */ /* 0x003fea0003800000 */
.L_x_28538:
[----:B------:R-:W-:Y:S01]  /*12b00*/  HFMA2 R132, -RZ, RZ, 0, 9.5367431640625e-07 ;  /* 0x00000010ff847431 */ /* 0x000fe200000001ff */
[----:B------:R-:W-:-:S05]  /*12b10*/  MOV R128, R129 ;  /* 0x0000008100807202 */ /* 0x000fca0000000f00 */
[----:B------:R-:W-:-:S04]  /*12b20*/  FADD.FTZ R128, R127, R128 ;  /* 0x000000807f807221 */ /* 0x000fc80000010000 */
[----:B------:R-:W-:-:S07]  /*12b30*/  IMAD.MOV.U32 R131, RZ, RZ, R128 ;  /* 0x000000ffff837224 */ /* 0x000fce00078e0080 */
[----:B------:R-:W-:Y:S05]  /*12b40*/  WARPSYNC.COLLECTIVE R130, `(.L_x_28539) ;  /* 0x0000000082087348 */ /* 0x000fea0003c00000 */
[----:B------:R0:W1:Y:S02]  /*12b50*/  SHFL.BFLY P1, R129, R131, R132, R133 ;  /* 0x0c00008483817389 */ /* 0x0000640000020085 */
[----:B01----:R-:W-:Y:S05]  /*12b60*/  ENDCOLLECTIVE ;  /* 0x000000000000791b */ /* 0x003fea0003800000 */
.L_x_28539:
[----:B------:R-:W-:Y:S05]  /*12b70*/  BRA `(.L_x_28540) ;  /* 0xfffffff000387947 */ /* 0x000fea000383ffff */
.L_x_28541:
        /* <DEDUP_REMOVED lines=16> */
.L_x_28861:


//--------------------- .nv.global.init           --------------------------
	.section	.nv.global.init,"aw",@progbits
	.align	4
.nv.global.init:
	.type		mrg32k3aM1SubSeq,@object
	.size		mrg32k3aM1SubSeq,(mrg32k3aM2SubSeq - mrg32k3aM1SubSeq)
mrg32k3aM1SubSeq:
        /*0000*/ 	.byte	0x0b, 0xcc, 0xee, 0x04, 0x73, 0x29, 0x8b, 0x6f, 0xf6, 0x53, 0x03, 0xf6, 0x23, 0xf6, 0xea, 0xda
        /* <DEDUP_REMOVED lines=125> */
	.type		mrg32k3aM2SubSeq,@object
	.size		mrg32k3aM2SubSeq,(mrg32k3aM1 - mrg32k3aM2SubSeq)
mrg32k3aM2SubSeq:
        /* <DEDUP_REMOVED lines=126> */
	.type		mrg32k3aM1,@object
	.size		mrg32k3aM1,(mrg32k3aM1Seq - mrg32k3aM1)
mrg32k3aM1:
        /* <DEDUP_REMOVED lines=144> */
	.type		mrg32k3aM1Seq,@object
	.size		mrg32k3aM1Seq,(mrg32k3aM2 - mrg32k3aM1Seq)
mrg32k3aM1Seq:
        /* <DEDUP_REMOVED lines=144> */
	.type		mrg32k3aM2,@object
	.size		mrg32k3aM2,(mrg32k3aM2Seq - mrg32k3aM2)
mrg32k3aM2:
        /* <DEDUP_REMOVED lines=144> */
	.type		mrg32k3aM2Seq,@object
	.size		mrg32k3aM2Seq,(precalc_xorwow_matrix - mrg32k3aM2Seq)
mrg32k3aM2Seq:
        /* <DEDUP_REMOVED lines=144> */
	.type		precalc_xorwow_matrix,@object
	.size		precalc_xorwow_matrix,(precalc_xorwow_offset_matrix - precalc_xorwow_matrix)
precalc_xorwow_matrix:
        /* <DEDUP_REMOVED lines=6400> */
	.type		precalc_xorwow_offset_matrix,@object
	.size		precalc_xorwow_offset_matrix,(.L_1 - precalc_xorwow_offset_matrix)
precalc_xorwow_offset_matrix:
        /* <DEDUP_REMOVED lines=6400> */
.L_1:


//--------------------- .nv.shared.reserved.0     --------------------------
	.section	.nv.shared.reserved.0,"aw",@nobits
	.weak		__nv_reservedSMEM_offset_0_alias
	.size		__nv_reservedSMEM_offset_0_alias, 0, 64
	.other		__nv_reservedSMEM_offset_0_alias,@"STO_CUDA_RESERVED_SHARED STV_DEFAULT"
__nv_reservedSMEM_offset_0_alias:
	.zero		0
	.zero		64


//--------------------- .nv.constant0._ZN10layer_norm13ln_fwd_kernelINS_13Kernel_traitsI13__nv_bfloat16S2_S2_S2_fjLj768ELj1ELj4ELj1ELj16ENS_18Kernel_traits_baseILj768ES2_S2_S2_S2_fjLj128EEEEELb0ELb0ELb0ELb0EEEvNS_9FwdParamsE --------------------------
	.section	.nv.constant0._ZN10layer_norm13ln_fwd_kernelINS_13Kernel_traitsI13__nv_bfloat16S2_S2_S2_fjLj768ELj1ELj4ELj1ELj16ENS_18Kernel_traits_baseILj768ES2_S2_S2_S2_fjLj128EEEEELb0ELb0ELb0ELb0EEEvNS_9FwdParamsE,"a",@progbits
	.sectionflags	@""
	.align	4
.nv.constant0._ZN10layer_norm13ln_fwd_kernelINS_13Kernel_traitsI13__nv_bfloat16S2_S2_S2_fjLj768ELj1ELj4ELj1ELj16ENS_18Kernel_traits_baseILj768ES2_S2_S2_S2_fjLj128EEEEELb0ELb0ELb0ELb0EEEvNS_9FwdParamsE:
	.zero		1128


//--------------------- .nv.constant0._ZN10layer_norm13ln_fwd_kernelINS_13Kernel_traitsI13__nv_bfloat16S2_S2_S2_fjLj768ELj1ELj4ELj1ELj16ENS_18Kernel_traits_baseILj768ES2_S2_S2_S2_fjLj128EEEEELb0ELb0ELb0ELb1EEEvNS_9FwdParamsE --------------------------
	.section	.nv.constant0._ZN10layer_norm13ln_fwd_kernelINS_13Kernel_traitsI13__nv_bfloat16S2_S2_S2_fjLj768ELj1ELj4ELj1ELj16ENS_18Kernel_traits_baseILj768ES2_S2_S2_S2_fjLj128EEEEELb0ELb0ELb0ELb1EEEvNS_9FwdParamsE,"a",@progbits
	.sectionflags	@""
	.align	4
.nv.constant0._ZN10layer_norm13ln_fwd_kernelINS_13Kernel_traitsI13__nv_bfloat16S2_S2_S2_fjLj768ELj1ELj4ELj1ELj16ENS_18Kernel_traits_baseILj768ES2_S2_S2_S2_fjLj128EEEEELb0ELb0ELb0ELb1EEEvNS_9FwdParamsE:
	.zero		1128


//--------------------- .nv.constant0._ZN10layer_norm13ln_fwd_kernelINS_13Kernel_traitsI13__nv_bfloat16S2_S2_S2_fjLj768ELj1ELj4ELj1ELj16ENS_18Kernel_traits_baseILj768ES2_S2_S2_S2_fjLj128EEEEELb0ELb0ELb1ELb0EEEvNS_9FwdParamsE --------------------------
	.section	.nv.constant0._ZN10layer_norm13ln_fwd_kernelINS_13Kernel_traitsI13__nv_bfloat16S2_S2_S2_fjLj768ELj1ELj4ELj1ELj16ENS_18Kernel_traits_baseILj768ES2_S2_S2_S2_fjLj128EEEEELb0ELb0ELb1ELb0EEEvNS_9FwdParamsE,"a",@progbits
	.sectionflags	@""
	.align	4
.nv.constant0._ZN10layer_norm13ln_fwd_kernelINS_13Kernel_traitsI13__nv_bfloat16S2_S2_S2_fjLj768ELj1ELj4ELj1ELj16ENS_18Kernel_traits_baseILj768ES2_S2_S2_S2_fjLj128EEEEELb0ELb0ELb1ELb0EEEvNS_9FwdParamsE:
	.zero		1128


//--------------------- .nv.constant0._ZN10layer_norm13ln_fwd_kernelINS_13Kernel_traitsI13__nv_bfloat16S2_S2_S2_fjLj768ELj1ELj4ELj1ELj16ENS_18Kernel_traits_baseILj768ES2_S2_S2_S2_fjLj128EEEEELb0ELb0ELb1ELb1EEEvNS_9FwdParamsE --------------------------
	.section	.nv.constant0._ZN10layer_norm13ln_fwd_kernelINS_13Kernel_traitsI13__nv_bfloat16S2_S2_S2_fjLj768ELj1ELj4ELj1ELj16ENS_18Kernel_traits_baseILj768ES2_S2_S2_S2_fjLj128EEEEELb0ELb0ELb1ELb1EEEvNS_9FwdParamsE,"a",@progbits
	.sectionflags	@""
	.align	4
.nv.constant0._ZN10layer_norm13ln_fwd_kernelINS_13Kernel_traitsI13__nv_bfloat16S2_S2_S2_fjLj768ELj1ELj4ELj1ELj16ENS_18Kernel_traits_baseILj768ES2_S2_S2_S2_fjLj128EEEEELb0ELb0ELb1ELb1EEEvNS_9FwdParamsE:
	.zero		1128


//--------------------- .nv.constant0._ZN10layer_norm13ln_fwd_kernelINS_13Kernel_traitsI13__nv_bfloat16S2_S2_S2_fjLj768ELj1ELj4ELj1ELj16ENS_18Kernel_traits_baseILj768ES2_S2_S2_S2_fjLj128EEEEELb0ELb1ELb0ELb0EEEvNS_9FwdParamsE --------------------------
	.section	.nv.constant0._ZN10layer_norm13ln_fwd_kernelINS_13Kernel_traitsI13__nv_bfloat16S2_S2_S2_fjLj768ELj1ELj4ELj1ELj16ENS_18Kernel_traits_baseILj768ES2_S2_S2_S2_fjLj128EEEEELb0ELb1ELb0ELb0EEEvNS_9FwdParamsE,"a",@progbits
	.sectionflags	@""
	.align	4
.nv.constant0._ZN10layer_norm13ln_fwd_kernelINS_13Kernel_traitsI13__nv_bfloat16S2_S2_S2_fjLj768ELj1ELj4ELj1ELj16ENS_18Kernel_traits_baseILj768ES2_S2_S2_S2_fjLj128EEEEELb0ELb1ELb0ELb0EEEvNS_9FwdParamsE:
	.zero		1128


//--------------------- .nv.constant0._ZN10layer_norm13ln_fwd_kernelINS_13Kernel_traitsI13__nv_bfloat16S2_S2_S2_fjLj768ELj1ELj4ELj1ELj16ENS_18Kernel_traits_baseILj768ES2_S2_S2_S2_fjLj128EEEEELb0ELb1ELb0ELb1EEEvNS_9FwdParamsE --------------------------
	.section	.nv.constant0._ZN10layer_norm13ln_fwd_kernelINS_13Kernel_traitsI13__nv_bfloat16S2_S2_S2_fjLj768ELj1ELj4ELj1ELj16ENS_18Kernel_traits_baseILj768ES2_S2_S2_S2_fjLj128EEEEELb0ELb1ELb0ELb1EEEvNS_9FwdParamsE,"a",@progbits
	.sectionflags	@""
	.align	4
.nv.constant0._ZN10layer_norm13ln_fwd_kernelINS_13Kernel_traitsI13__nv_bfloat16S2_S2_S2_fjLj768ELj1ELj4ELj1ELj16ENS_18Kernel_traits_baseILj768ES2_S2_S2_S2_fjLj128EEEEELb0ELb1ELb0ELb1EEEvNS_9FwdParamsE:
	.zero		1128


//--------------------- .nv.constant0._ZN10layer_norm13ln_fwd_kernelINS_13Kernel_traitsI13__nv_bfloat16S2_S2_S2_fjLj768ELj1ELj4ELj1ELj16ENS_18Kernel_traits_baseILj768ES2_S2_S2_S2_fjLj128EEEEELb0ELb1ELb1ELb0EEEvNS_9FwdParamsE --------------------------
	.section	.nv.constant0._ZN10layer_norm13ln_fwd_kernelINS_13Kernel_traitsI13__nv_bfloat16S2_S2_S2_fjLj768ELj1ELj4ELj1ELj16ENS_18Kernel_traits_baseILj768ES2_S2_S2_S2_fjLj128EEEEELb0ELb1ELb1ELb0EEEvNS_9FwdParamsE,"a",@progbits
	.sectionflags	@""
	.align	4
.nv.constant0._ZN10layer_norm13ln_fwd_kernelINS_13Kernel_traitsI13__nv_bfloat16S2_S2_S2_fjLj768ELj1ELj4ELj1ELj16ENS_18Kernel_traits_baseILj768ES2_S2_S2_S2_fjLj128EEEEELb0ELb1ELb1ELb0EEEvNS_9FwdParamsE:
	.zero		1128


//--------------------- .nv.constant0._ZN10layer_norm13ln_fwd_kernelINS_13Kernel_traitsI13__nv_bfloat16S2_S2_S2_fjLj768ELj1ELj4ELj1ELj16ENS_18Kernel_traits_baseILj768ES2_S2_S2_S2_fjLj128EEEEELb0ELb1ELb1ELb1EEEvNS_9FwdParamsE --------------------------
	.section	.nv.constant0._ZN10layer_norm13ln_fwd_kernelINS_13Kernel_traitsI13__nv_bfloat16S2_S2_S2_fjLj768ELj1ELj4ELj1ELj16ENS_18Kernel_traits_baseILj768ES2_S2_S2_S2_fjLj128EEEEELb0ELb1ELb1ELb1EEEvNS_9FwdParamsE,"a",@progbits
	.sectionflags	@""
	.align	4
.nv.constant0._ZN10layer_norm13ln_fwd_kernelINS_13Kernel_traitsI13__nv_bfloat16S2_S2_S2_fjLj768ELj1ELj4ELj1ELj16ENS_18Kernel_traits_baseILj768ES2_S2_S2_S2_fjLj128EEEEELb0ELb1ELb1ELb1EEEvNS_9FwdParamsE:
	.zero		1128


//--------------------- .nv.constant0._ZN10layer_norm13ln_fwd_kernelINS_13Kernel_traitsI13__nv_bfloat16S2_S2_S2_fjLj768ELj1ELj4ELj1ELj16ENS_18Kernel_traits_baseILj768ES2_S2_S2_S2_fjLj128EEEEELb1ELb0ELb0ELb0EEEvNS_9FwdParamsE --------------------------
	.section	.nv.constant0._ZN10layer_norm13ln_fwd_kernelINS_13Kernel_traitsI13__nv_bfloat16S2_S2_S2_fjLj768ELj1ELj4ELj1ELj16ENS_18Kernel_traits_baseILj768ES2_S2_S2_S2_fjLj128EEEEELb1ELb0ELb0ELb0EEEvNS_9FwdParamsE,"a",@progbits
	.sectionflags	@""
	.align	4
.nv.constant0._ZN10layer_norm13ln_fwd_kernelINS_13Kernel_traitsI13__nv_bfloat16S2_S2_S2_fjLj768ELj1ELj4ELj1ELj16ENS_18Kernel_traits_baseILj768ES2_S2_S2_S2_fjLj128EEEEELb1ELb0ELb0ELb0EEEvNS_9FwdParamsE:
	.zero		1128


//--------------------- .nv.constant0._ZN10layer_norm13ln_fwd_kernelINS_13Kernel_traitsI13__nv_bfloat16S2_S2_S2_fjLj768ELj1ELj4ELj1ELj16ENS_18Kernel_traits_baseILj768ES2_S2_S2_S2_fjLj128EEEEELb1ELb0ELb0ELb1EEEvNS_9FwdParamsE --------------------------
	.section	.nv.constant0._ZN10layer_norm13ln_fwd_kernelINS_13Kernel_traitsI13__nv_bfloat16S2_S2_S2_fjLj768ELj1ELj4ELj1ELj16ENS_18Kernel_traits_baseILj768ES2_S2_S2_S2_fjLj128EEEEELb1ELb0ELb0ELb1EEEvNS_9FwdParamsE,"a",@progbits
	.sectionflags	@""
	.align	4
.nv.constant0._ZN10layer_norm13ln_fwd_kernelINS_13Kernel_traitsI13__nv_bfloat16S2_S2_S2_fjLj768ELj1ELj4ELj1ELj16ENS_18Kernel_traits_baseILj768ES2_S2_S2_S2_fjLj128EEEEELb1ELb0ELb0ELb1EEEvNS_9FwdParamsE:
	.zero		1128


//--------------------- .nv.constant0._ZN10layer_norm13ln_fwd_kernelINS_13Kernel_traitsI13__nv_bfloat16S2_S2_S2_fjLj768ELj1ELj4ELj1ELj16ENS_18Kernel_traits_baseILj768ES2_S2_S2_S2_fjLj128EEEEELb1ELb0ELb1ELb0EEEvNS_9FwdParamsE --------------------------
	.section	.nv.constant0._ZN10layer_norm13ln_fwd_kernelINS_13Kernel_traitsI13__nv_bfloat16S2_S2_S2_fjLj768ELj1ELj4ELj1ELj16ENS_18Kernel_traits_baseILj768ES2_S2_S2_S2_fjLj128EEEEELb1ELb0ELb1ELb0EEEvNS_9FwdParamsE,"a",@progbits
	.sectionflags	@""
	.align	4
.nv.constant0._ZN10layer_norm13ln_fwd_kernelINS_13Kernel_traitsI13__nv_bfloat16S2_S2_S2_fjLj768ELj1ELj4ELj1ELj16ENS_18Kernel_traits_baseILj768ES2_S2_S2_S2_fjLj128EEEEELb1ELb0ELb1ELb0EEEvNS_9FwdParamsE:
	.zero		1128


//--------------------- .nv.constant0._ZN10layer_norm13ln_fwd_kernelINS_13Kernel_traitsI13__nv_bfloat16S2_S2_S2_fjLj768ELj1ELj4ELj1ELj16ENS_18Kernel_traits_baseILj768ES2_S2_S2_S2_fjLj128EEEEELb1ELb0ELb1ELb1EEEvNS_9FwdParamsE --------------------------
	.section	.nv.constant0._ZN10layer_norm13ln_fwd_kernelINS_13Kernel_traitsI13__nv_bfloat16S2_S2_S2_fjLj768ELj1ELj4ELj1ELj16ENS_18Kernel_traits_baseILj768ES2_S2_S2_S2_fjLj128EEEEELb1ELb0ELb1ELb1EEEvNS_9FwdParamsE,"a",@progbits
	.sectionflags	@""
	.align	4
.nv.constant0._ZN10layer_norm13ln_fwd_kernelINS_13Kernel_traitsI13__nv_bfloat16S2_S2_S2_fjLj768ELj1ELj4ELj1ELj16ENS_18Kernel_traits_baseILj768ES2_S2_S2_S2_fjLj128EEEEELb1ELb0ELb1ELb1EEEvNS_9FwdParamsE:
	.zero		1128


//--------------------- .nv.constant0._ZN10layer_norm13ln_fwd_kernelINS_13Kernel_traitsI13__nv_bfloat16S2_S2_S2_fjLj768ELj1ELj4ELj1ELj16ENS_18Kernel_traits_baseILj768ES2_S2_S2_S2_fjLj128EEEEELb1ELb1ELb0ELb0EEEvNS_9FwdParamsE --------------------------
	.section	.nv.constant0._ZN10layer_norm13ln_fwd_kernelINS_13Kernel_traitsI13__nv_bfloat16S2_S2_S2_fjLj768ELj1ELj4ELj1ELj16ENS_18Kernel_traits_baseILj768ES2_S2_S2_S2_fjLj128EEEEELb1ELb1ELb0ELb0EEEvNS_9FwdParamsE,"a",@progbits
	.sectionflags	@""
	.align	4
.nv.constant0._ZN10layer_norm13ln_fwd_kernelINS_13Kernel_traitsI13__nv_bfloat16S2_S2_S2_fjLj768ELj1ELj4ELj1ELj16ENS_18Kernel_traits_baseILj768ES2_S2_S2_S2_fjLj128EEEEELb1ELb1ELb0ELb0EEEvNS_9FwdParamsE:
	.zero		1128


//--------------------- .nv.constant0._ZN10layer_norm13ln_fwd_kernelINS_13Kernel_traitsI13__nv_bfloat16S2_S2_S2_fjLj768ELj1ELj4ELj1ELj16ENS_18Kernel_traits_baseILj768ES2_S2_S2_S2_fjLj128EEEEELb1ELb1ELb0ELb1EEEvNS_9FwdParamsE --------------------------
	.section	.nv.constant0._ZN10layer_norm13ln_fwd_kernelINS_13Kernel_traitsI13__nv_bfloat16S2_S2_S2_fjLj768ELj1ELj4ELj1ELj16ENS_18Kernel_traits_baseILj768ES2_S2_S2_S2_fjLj128EEEEELb1ELb1ELb0ELb1EEEvNS_9FwdParamsE,"a",@progbits
	.sectionflags	@""
	.align	4
.nv.constant0._ZN10layer_norm13ln_fwd_kernelINS_13Kernel_traitsI13__nv_bfloat16S2_S2_S2_fjLj768ELj1ELj4ELj1ELj16ENS_18Kernel_traits_baseILj768ES2_S2_S2_S2_fjLj128EEEEELb1ELb1ELb0ELb1EEEvNS_9FwdParamsE:
	.zero		1128


//--------------------- .nv.constant0._ZN10layer_norm13ln_fwd_kernelINS_13Kernel_traitsI13__nv_bfloat16S2_S2_S2_fjLj768ELj1ELj4ELj1ELj16ENS_18Kernel_traits_baseILj768ES2_S2_S2_S2_fjLj128EEEEELb1ELb1ELb1ELb0EEEvNS_9FwdParamsE --------------------------
	.section	.nv.constant0._ZN10layer_norm13ln_fwd_kernelINS_13Kernel_traitsI13__nv_bfloat16S2_S2_S2_fjLj768ELj1ELj4ELj1ELj16ENS_18Kernel_traits_baseILj768ES2_S2_S2_S2_fjLj128EEEEELb1ELb1ELb1ELb0EEEvNS_9FwdParamsE,"a",@progbits
	.sectionflags	@""
	.align	4
.nv.constant0._ZN10layer_norm13ln_fwd_kernelINS_13Kernel_traitsI13__nv_bfloat16S2_S2_S2_fjLj768ELj1ELj4ELj1ELj16ENS_18Kernel_traits_baseILj768ES2_S2_S2_S2_fjLj128EEEEELb1ELb1ELb1ELb0EEEvNS_9FwdParamsE:
	.zero		1128


//--------------------- .nv.constant0._ZN10layer_norm13ln_fwd_kernelINS_13Kernel_traitsI13__nv_bfloat16S2_S2_S2_fjLj768ELj1ELj4ELj1ELj16ENS_18Kernel_traits_baseILj768ES2_S2_S2_S2_fjLj128EEEEELb1ELb1ELb1ELb1EEEvNS_9FwdParamsE --------------------------
	.section	.nv.constant0._ZN10layer_norm13ln_fwd_kernelINS_13Kernel_traitsI13__nv_bfloat16S2_S2_S2_fjLj768ELj1ELj4ELj1ELj16ENS_18Kernel_traits_baseILj768ES2_S2_S2_S2_fjLj128EEEEELb1ELb1ELb1ELb1EEEvNS_9FwdParamsE,"a",@progbits
	.sectionflags	@""
	.align	4
.nv.constant0._ZN10layer_norm13ln_fwd_kernelINS_13Kernel_traitsI13__nv_bfloat16S2_S2_S2_fjLj768ELj1ELj4ELj1ELj16ENS_18Kernel_traits_baseILj768ES2_S2_S2_S2_fjLj128EEEEELb1ELb1ELb1ELb1EEEvNS_9FwdParamsE:
	.zero		1128


//--------------------- .nv.constant0._ZN10layer_norm13ln_fwd_kernelINS_13Kernel_traitsI6__halfS2_S2_S2_fjLj768ELj1ELj4ELj1ELj16ENS_18Kernel_traits_baseILj768ES2_S2_S2_S2_fjLj128EEEEELb0ELb0ELb0ELb0EEEvNS_9FwdParamsE --------------------------
	.section	.nv.constant0._ZN10layer_norm13ln_fwd_kernelINS_13Kernel_traitsI6__halfS2_S2_S2_fjLj768ELj1ELj4ELj1ELj16ENS_18Kernel_traits_baseILj768ES2_S2_S2_S2_fjLj128EEEEELb0ELb0ELb0ELb0EEEvNS_9FwdParamsE,"a",@progbits
	.sectionflags	@""
	.align	4
.nv.constant0._ZN10layer_norm13ln_fwd_kernelINS_13Kernel_traitsI6__halfS2_S2_S2_fjLj768ELj1ELj4ELj1ELj16ENS_18Kernel_traits_baseILj768ES2_S2_S2_S2_fjLj128EEEEELb0ELb0ELb0ELb0EEEvNS_9FwdParamsE:
	.zero		1128


//--------------------- .nv.constant0._ZN10layer_norm13ln_fwd_kernelINS_13Kernel_traitsI6__halfS2_S2_S2_fjLj768ELj1ELj4ELj1ELj16ENS_18Kernel_traits_baseILj768ES2_S2_S2_S2_fjLj128EEEEELb0ELb0ELb0ELb1EEEvNS_9FwdParamsE --------------------------
	.section	.nv.constant0._ZN10layer_norm13ln_fwd_kernelINS_13Kernel_traitsI6__halfS2_S2_S2_fjLj768ELj1ELj4ELj1ELj16ENS_18Kernel_traits_baseILj768ES2_S2_S2_S2_fjLj128EEEEELb0ELb0ELb0ELb1EEEvNS_9FwdParamsE,"a",@progbits
	.sectionflags	@""
	.align	4
.nv.constant0._ZN10layer_norm13ln_fwd_kernelINS_13Kernel_traitsI6__halfS2_S2_S2_fjLj768ELj1ELj4ELj1ELj16ENS_18Kernel_traits_baseILj768ES2_S2_S2_S2_fjLj128EEEEELb0ELb0ELb0ELb1EEEvNS_9FwdParamsE:
	.zero		1128


//--------------------- .nv.constant0._ZN10layer_norm13ln_fwd_kernelINS_13Kernel_traitsI6__halfS2_S2_S2_fjLj768ELj1ELj4ELj1ELj16ENS_18Kernel_traits_baseILj768ES2_S2_S2_S2_fjLj128EEEEELb0ELb0ELb1ELb0EEEvNS_9FwdParamsE --------------------------
	.section	.nv.constant0._ZN10layer_norm13ln_fwd_kernelINS_13Kernel_traitsI6__halfS2_S2_S2_fjLj768ELj1ELj4ELj1ELj16ENS_18Kernel_traits_baseILj768ES2_S2_S2_S2_fjLj128EEEEELb0ELb0ELb1ELb0EEEvNS_9FwdParamsE,"a",@progbits
	.sectionflags	@""
	.align	4
.nv.constant0._ZN10layer_norm13ln_fwd_kernelINS_13Kernel_traitsI6__halfS2_S2_S2_fjLj768ELj1ELj4ELj1ELj16ENS_18Kernel_traits_baseILj768ES2_S2_S2_S2_fjLj128EEEEELb0ELb0ELb1ELb0EEEvNS_9FwdParamsE:
	.zero		1128


//--------------------- .nv.constant0._ZN10layer_norm13ln_fwd_kernelINS_13Kernel_traitsI6__halfS2_S2_S2_fjLj768ELj1ELj4ELj1ELj16ENS_18Kernel_traits_baseILj768ES2_S2_S2_S2_fjLj128EEEEELb0ELb0ELb1ELb1EEEvNS_9FwdParamsE --------------------------
	.section	.nv.constant0._ZN10layer_norm13ln_fwd_kernelINS_13Kernel_traitsI6__halfS2_S2_S2_fjLj768ELj1ELj4ELj1ELj16ENS_18Kernel_traits_baseILj768ES2_S2_S2_S2_fjLj128EEEEELb0ELb0ELb1ELb1EEEvNS_9FwdParamsE,"a",@progbits
	.sectionflags	@""
	.align	4
.nv.constant0._ZN10layer_norm13ln_fwd_kernelINS_13Kernel_traitsI6__halfS2_S2_S2_fjLj768ELj1ELj4ELj1ELj16ENS_18Kernel_traits_baseILj768ES2_S2_S2_S2_fjLj128EEEEELb0ELb0ELb1ELb1EEEvNS_9FwdParamsE:
	.zero		1128


//--------------------- .nv.constant0._ZN10layer_norm13ln_fwd_kernelINS_13Kernel_traitsI6__halfS2_S2_S2_fjLj768ELj1ELj4ELj1ELj16ENS_18Kernel_traits_baseILj768ES2_S2_S2_S2_fjLj128EEEEELb0ELb1ELb0ELb0EEEvNS_9FwdParamsE --------------------------
	.section	.nv.constant0._ZN10layer_norm13ln_fwd_kernelINS_13Kernel_traitsI6__halfS2_S2_S2_fjLj768ELj1ELj4ELj1ELj16ENS_18Kernel_traits_baseILj768ES2_S2_S2_S2_fjLj128EEEEELb0ELb1ELb0ELb0EEEvNS_9FwdParamsE,"a",@progbits
	.sectionflags	@""
	.align	4
.nv.constant0._ZN10layer_norm13ln_fwd_kernelINS_13Kernel_traitsI6__halfS2_S2_S2_fjLj768ELj1ELj4ELj1ELj16ENS_18Kernel_traits_baseILj768ES2_S2_S2_S2_fjLj128EEEEELb0ELb1ELb0ELb0EEEvNS_9FwdParamsE:
	.zero		1128


//--------------------- .nv.constant0._ZN10layer_norm13ln_fwd_kernelINS_13Kernel_traitsI6__halfS2_S2_S2_fjLj768ELj1ELj4ELj1ELj16ENS_18Kernel_traits_baseILj768ES2_S2_S2_S2_fjLj128EEEEELb0ELb1ELb0ELb1EEEvNS_9FwdParamsE --------------------------
	.section	.nv.constant0._ZN10layer_norm13ln_fwd_kernelINS_13Kernel_traitsI6__halfS2_S2_S2_fjLj768ELj1ELj4ELj1ELj16ENS_18Kernel_traits_baseILj768ES2_S2_S2_S2_fjLj128EEEEELb0ELb1ELb0ELb1EEEvNS_9FwdParamsE,"a",@progbits
	.sectionflags	@""
	.align	4
.nv.constant0._ZN10layer_norm13ln_fwd_kernelINS_13Kernel_traitsI6__halfS2_S2_S2_fjLj768ELj1ELj4ELj1ELj16ENS_18Kernel_traits_baseILj768ES2_S2_S2_S2_fjLj128EEEEELb0ELb1ELb0ELb1EEEvNS_9FwdParamsE:
	.zero		1128


//--------------------- .nv.constant0._ZN10layer_norm13ln_fwd_kernelINS_13Kernel_traitsI6__halfS2_S2_S2_fjLj768ELj1ELj4ELj1ELj16ENS_18Kernel_traits_baseILj768ES2_S2_S2_S2_fjLj128EEEEELb0ELb1ELb1ELb0EEEvNS_9FwdParamsE --------------------------
	.section	.nv.constant0._ZN10layer_norm13ln_fwd_kernelINS_13Kernel_traitsI6__halfS2_S2_S2_fjLj768ELj1ELj4ELj1ELj16ENS_18Kernel_traits_baseILj768ES2_S2_S2_S2_fjLj128EEEEELb0ELb1ELb1ELb0EEEvNS_9FwdParamsE,"a",@progbits
	.sectionflags	@""
	.align	4
.nv.constant0._ZN10layer_norm13ln_fwd_kernelINS_13Kernel_traitsI6__halfS2_S2_S2_fjLj768ELj1ELj4ELj1ELj16ENS_18Kernel_traits_baseILj768ES2_S2_S2_S2_fjLj128EEEEELb0ELb1ELb1ELb0EEEvNS_9FwdParamsE:
	.zero		1128


//--------------------- .nv.constant0._ZN10layer_norm13ln_fwd_kernelINS_13Kernel_traitsI6__halfS2_S2_S2_fjLj768ELj1ELj4ELj1ELj16ENS_18Kernel_traits_baseILj768ES2_S2_S2_S2_fjLj128EEEEELb0ELb1ELb1ELb1EEEvNS_9FwdParamsE --------------------------
	.section	.nv.constant0._ZN10layer_norm13ln_fwd_kernelINS_13Kernel_traitsI6__halfS2_S2_S2_fjLj768ELj1ELj4ELj1ELj16ENS_18Kernel_traits_baseILj768ES2_S2_S2_S2_fjLj128EEEEELb0ELb1ELb1ELb1EEEvNS_9FwdParamsE,"a",@progbits
	.sectionflags	@""
	.align	4
.nv.constant0._ZN10layer_norm13ln_fwd_kernelINS_13Kernel_traitsI6__halfS2_S2_S2_fjLj768ELj1ELj4ELj1ELj16ENS_18Kernel_traits_baseILj768ES2_S2_S2_S2_fjLj128EEEEELb0ELb1ELb1ELb1EEEvNS_9FwdParamsE:
	.zero		1128


//--------------------- .nv.constant0._ZN10layer_norm13ln_fwd_kernelINS_13Kernel_traitsI6__halfS2_S2_S2_fjLj768ELj1ELj4ELj1ELj16ENS_18Kernel_traits_baseILj768ES2_S2_S2_S2_fjLj128EEEEELb1ELb0ELb0ELb0EEEvNS_9FwdParamsE --------------------------
	.section	.nv.constant0._ZN10layer_norm13ln_fwd_kernelINS_13Kernel_traitsI6__halfS2_S2_S2_fjLj768ELj1ELj4ELj1ELj16ENS_18Kernel_traits_baseILj768ES2_S2_S2_S2_fjLj128EEEEELb1ELb0ELb0ELb0EEEvNS_9FwdParamsE,"a",@progbits
	.sectionflags	@""
	.align	4
.nv.constant0._ZN10layer_norm13ln_fwd_kernelINS_13Kernel_traitsI6__halfS2_S2_S2_fjLj768ELj1ELj4ELj1ELj16ENS_18Kernel_traits_baseILj768ES2_S2_S2_S2_fjLj128EEEEELb1ELb0ELb0ELb0EEEvNS_9FwdParamsE:
	.zero		1128


//--------------------- .nv.constant0._ZN10layer_norm13ln_fwd_kernelINS_13Kernel_traitsI6__halfS2_S2_S2_fjLj768ELj1ELj4ELj1ELj16ENS_18Kernel_traits_baseILj768ES2_S2_S2_S2_fjLj128EEEEELb1ELb0ELb0ELb1EEEvNS_9FwdParamsE --------------------------
	.section	.nv.constant0._ZN10layer_norm13ln_fwd_kernelINS_13Kernel_traitsI6__halfS2_S2_S2_fjLj768ELj1ELj4ELj1ELj16ENS_18Kernel_traits_baseILj768ES2_S2_S2_S2_fjLj128EEEEELb1ELb0ELb0ELb1EEEvNS_9FwdParamsE,"a",@progbits
	.sectionflags	@""
	.align	4
.nv.constant0._ZN10layer_norm13ln_fwd_kernelINS_13Kernel_traitsI6__halfS2_S2_S2_fjLj768ELj1ELj4ELj1ELj16ENS_18Kernel_traits_baseILj768ES2_S2_S2_S2_fjLj128EEEEELb1ELb0ELb0ELb1EEEvNS_9FwdParamsE:
	.zero		1128


//--------------------- .nv.constant0._ZN10layer_norm13ln_fwd_kernelINS_13Kernel_traitsI6__halfS2_S2_S2_fjLj768ELj1ELj4ELj1ELj16ENS_18Kernel_traits_baseILj768ES2_S2_S2_S2_fjLj128EEEEELb1ELb0ELb1ELb0EEEvNS_9FwdParamsE --------------------------
	.section	.nv.constant0._ZN10layer_norm13ln_fwd_kernelINS_13Kernel_traitsI6__halfS2_S2_S2_fjLj768ELj1ELj4ELj1ELj16ENS_18Kernel_traits_baseILj768ES2_S2_S2_S2_fjLj128EEEEELb1ELb0ELb1ELb0EEEvNS_9FwdParamsE,"a",@progbits
	.sectionflags	@""
	.align	4
.nv.constant0._ZN10layer_norm13ln_fwd_kernelINS_13Kernel_traitsI6__halfS2_S2_S2_fjLj768ELj1ELj4ELj1ELj16ENS_18Kernel_traits_baseILj768ES2_S2_S2_S2_fjLj128EEEEELb1ELb0ELb1ELb0EEEvNS_9FwdParamsE:
	.zero		1128


//--------------------- .nv.constant0._ZN10layer_norm13ln_fwd_kernelINS_13Kernel_traitsI6__halfS2_S2_S2_fjLj768ELj1ELj4ELj1ELj16ENS_18Kernel_traits_baseILj768ES2_S2_S2_S2_fjLj128EEEEELb1ELb0ELb1ELb1EEEvNS_9FwdParamsE --------------------------
	.section	.nv.constant0._ZN10layer_norm13ln_fwd_kernelINS_13Kernel_traitsI6__halfS2_S2_S2_fjLj768ELj1ELj4ELj1ELj16ENS_18Kernel_traits_baseILj768ES2_S2_S2_S2_fjLj128EEEEELb1ELb0ELb1ELb1EEEvNS_9FwdParamsE,"a",@progbits
	.sectionflags	@""
	.align	4
.nv.constant0._ZN10layer_norm13ln_fwd_kernelINS_13Kernel_traitsI6__halfS2_S2_S2_fjLj768ELj1ELj4ELj1ELj16ENS_18Kernel_traits_baseILj768ES2_S2_S2_S2_fjLj128EEEEELb1ELb0ELb1ELb1EEEvNS_9FwdParamsE:
	.zero		1128


//--------------------- .nv.constant0._ZN10layer_norm13ln_fwd_kernelINS_13Kernel_traitsI6__halfS2_S2_S2_fjLj768ELj1ELj4ELj1ELj16ENS_18Kernel_traits_baseILj768ES2_S2_S2_S2_fjLj128EEEEELb1ELb1ELb0ELb0EEEvNS_9FwdParamsE --------------------------
	.section	.nv.constant0._ZN10layer_norm13ln_fwd_kernelINS_13Kernel_traitsI6__halfS2_S2_S2_fjLj768ELj1ELj4ELj1ELj16ENS_18Kernel_traits_baseILj768ES2_S2_S2_S2_fjLj128EEEEELb1ELb1ELb0ELb0EEEvNS_9FwdParamsE,"a",@progbits
	.sectionflags	@""
	.align	4
.nv.constant0._ZN10layer_norm13ln_fwd_kernelINS_13Kernel_traitsI6__halfS2_S2_S2_fjLj768ELj1ELj4ELj1ELj16ENS_18Kernel_traits_baseILj768ES2_S2_S2_S2_fjLj128EEEEELb1ELb1ELb0ELb0EEEvNS_9FwdParamsE:
	.zero		1128


//--------------------- .nv.constant0._ZN10layer_norm13ln_fwd_kernelINS_13Kernel_traitsI6__halfS2_S2_S2_fjLj768ELj1ELj4ELj1ELj16ENS_18Kernel_traits_baseILj768ES2_S2_S2_S2_fjLj128EEEEELb1ELb1ELb0ELb1EEEvNS_9FwdParamsE --------------------------
	.section	.nv.constant0._ZN10layer_norm13ln_fwd_kernelINS_13Kernel_traitsI6__halfS2_S2_S2_fjLj768ELj1ELj4ELj1ELj16ENS_18Kernel_traits_baseILj768ES2_S2_S2_S2_fjLj128EEEEELb1ELb1ELb0ELb1EEEvNS_9FwdParamsE,"a",@progbits
	.sectionflags	@""
	.align	4
.nv.constant0._ZN10layer_norm13ln_fwd_kernelINS_13Kernel_traitsI6__halfS2_S2_S2_fjLj768ELj1ELj4ELj1ELj16ENS_18Kernel_traits_baseILj768ES2_S2_S2_S2_fjLj128EEEEELb1ELb1ELb0ELb1EEEvNS_9FwdParamsE:
	.zero		1128


//--------------------- .nv.constant0._ZN10layer_norm13ln_fwd_kernelINS_13Kernel_traitsI6__halfS2_S2_S2_fjLj768ELj1ELj4ELj1ELj16ENS_18Kernel_traits_baseILj768ES2_S2_S2_S2_fjLj128EEEEELb1ELb1ELb1ELb0EEEvNS_9FwdParamsE --------------------------
	.section	.nv.constant0._ZN10layer_norm13ln_fwd_kernelINS_13Kernel_traitsI6__halfS2_S2_S2_fjLj768ELj1ELj4ELj1ELj16ENS_18Kernel_traits_baseILj768ES2_S2_S2_S2_fjLj128EEEEELb1ELb1ELb1ELb0EEEvNS_9FwdParamsE,"a",@progbits
	.sectionflags	@""
	.align	4
.nv.constant0._ZN10layer_norm13ln_fwd_kernelINS_13Kernel_traitsI6__halfS2_S2_S2_fjLj768ELj1ELj4ELj1ELj16ENS_18Kernel_traits_baseILj768ES2_S2_S2_S2_fjLj128EEEEELb1ELb1ELb1ELb0EEEvNS_9FwdParamsE:
	.zero		1128


//--------------------- .nv.constant0._ZN10layer_norm13ln_fwd_kernelINS_13Kernel_traitsI6__halfS2_S2_S2_fjLj768ELj1ELj4ELj1ELj16ENS_18Kernel_traits_baseILj768ES2_S2_S2_S2_fjLj128EEEEELb1ELb1ELb1ELb1EEEvNS_9FwdParamsE --------------------------
	.section	.nv.constant0._ZN10layer_norm13ln_fwd_kernelINS_13Kernel_traitsI6__halfS2_S2_S2_fjLj768ELj1ELj4ELj1ELj16ENS_18Kernel_traits_baseILj768ES2_S2_S2_S2_fjLj128EEEEELb1ELb1ELb1ELb1EEEvNS_9FwdParamsE,"a",@progbits
	.sectionflags	@""
	.align	4
.nv.constant0._ZN10layer_norm13ln_fwd_kernelINS_13Kernel_traitsI6__halfS2_S2_S2_fjLj768ELj1ELj4ELj1ELj16ENS_18Kernel_traits_baseILj768ES2_S2_S2_S2_fjLj128EEEEELb1ELb1ELb1ELb1EEEvNS_9FwdParamsE:
	.zero		1128


//--------------------- .nv.constant0._ZN10layer_norm13ln_fwd_kernelINS_13Kernel_traitsIf13__nv_bfloat16S2_S2_fjLj768ELj1ELj4ELj1ELj16ENS_18Kernel_traits_baseILj768EfS2_S2_S2_fjLj128EEEEELb0ELb0ELb0ELb0EEEvNS_9FwdParamsE --------------------------
	.section	.nv.constant0._ZN10layer_norm13ln_fwd_kernelINS_13Kernel_traitsIf13__nv_bfloat16S2_S2_fjLj768ELj1ELj4ELj1ELj16ENS_18Kernel_traits_baseILj768EfS2_S2_S2_fjLj128EEEEELb0ELb0ELb0ELb0EEEvNS_9FwdParamsE,"a",@progbits
	.sectionflags	@""
	.align	4
.nv.constant0._ZN10layer_norm13ln_fwd_kernelINS_13Kernel_traitsIf13__nv_bfloat16S2_S2_fjLj768ELj1ELj4ELj1ELj16ENS_18Kernel_traits_baseILj768EfS2_S2_S2_fjLj128EEEEELb0ELb0ELb0ELb0EEEvNS_9FwdParamsE:
	.zero		1128


//--------------------- .nv.constant0._ZN10layer_norm13ln_fwd_kernelINS_13Kernel_traitsIf13__nv_bfloat16S2_S2_fjLj768ELj1ELj4ELj1ELj16ENS_18Kernel_traits_baseILj768EfS2_S2_S2_fjLj128EEEEELb0ELb0ELb0ELb1EEEvNS_9FwdParamsE --------------------------
	.section	.nv.constant0._ZN10layer_norm13ln_fwd_kernelINS_13Kernel_traitsIf13__nv_bfloat16S2_S2_fjLj768ELj1ELj4ELj1ELj16ENS_18Kernel_traits_baseILj768EfS2_S2_S2_fjLj128EEEEELb0ELb0ELb0ELb1EEEvNS_9FwdParamsE,"a",@progbits
	.sectionflags	@""
	.align	4
.nv.constant0._ZN10layer_norm13ln_fwd_kernelINS_13Kernel_traitsIf13__nv_bfloat16S2_S2_fjLj768ELj1ELj4ELj1ELj16ENS_18Kernel_traits_baseILj768EfS2_S2_S2_fjLj128EEEEELb0ELb0ELb0ELb1EEEvNS_9FwdParamsE:
	.zero		1128


//--------------------- .nv.constant0._ZN10layer_norm13ln_fwd_kernelINS_13Kernel_traitsIf13__nv_bfloat16S2_S2_fjLj768ELj1ELj4ELj1ELj16ENS_18Kernel_traits_baseILj768EfS2_S2_S2_fjLj128EEEEELb0ELb0ELb1ELb0EEEvNS_9FwdParamsE --------------------------
	.section	.nv.constant0._ZN10layer_norm13ln_fwd_kernelINS_13Kernel_traitsIf13__nv_bfloat16S2_S2_fjLj768ELj1ELj4ELj1ELj16ENS_18Kernel_traits_baseILj768EfS2_S2_S2_fjLj128EEEEELb0ELb0ELb1ELb0EEEvNS_9FwdParamsE,"a",@progbits
	.sectionflags	@""
	.align	4
.nv.constant0._ZN10layer_norm13ln_fwd_kernelINS_13Kernel_traitsIf13__nv_bfloat16S2_S2_fjLj768ELj1ELj4ELj1ELj16ENS_18Kernel_traits_baseILj768EfS2_S2_S2_fjLj128EEEEELb0ELb0ELb1ELb0EEEvNS_9FwdParamsE:
	.zero		1128


//--------------------- .nv.constant0._ZN10layer_norm13ln_fwd_kernelINS_13Kernel_traitsIf13__nv_bfloat16S2_S2_fjLj768ELj1ELj4ELj1ELj16ENS_18Kernel_traits_baseILj768EfS2_S2_S2_fjLj128EEEEELb0ELb0ELb1ELb1EEEvNS_9FwdParamsE --------------------------
	.section	.nv.constant0._ZN10layer_norm13ln_fwd_kernelINS_13Kernel_traitsIf13__nv_bfloat16S2_S2_fjLj768ELj1ELj4ELj1ELj16ENS_18Kernel_traits_baseILj768EfS2_S2_S2_fjLj128EEEEELb0ELb0ELb1ELb1EEEvNS_9FwdParamsE,"a",@progbits
	.sectionflags	@""
	.align	4
.nv.constant0._ZN10layer_norm13ln_fwd_kernelINS_13Kernel_traitsIf13__nv_bfloat16S2_S2_fjLj768ELj1ELj4ELj1ELj16ENS_18Kernel_traits_baseILj768EfS2_S2_S2_fjLj128EEEEELb0ELb0ELb1ELb1EEEvNS_9FwdParamsE:
	.zero		1128


//--------------------- .nv.constant0._ZN10layer_norm13ln_fwd_kernelINS_13Kernel_traitsIf13__nv_bfloat16S2_S2_fjLj768ELj1ELj4ELj1ELj16ENS_18Kernel_traits_baseILj768EfS2_S2_S2_fjLj128EEEEELb0ELb1ELb0ELb0EEEvNS_9FwdParamsE --------------------------
	.section	.nv.constant0._ZN10layer_norm13ln_fwd_kernelINS_13Kernel_traitsIf13__nv_bfloat16S2_S2_fjLj768ELj1ELj4ELj1ELj16ENS_18Kernel_traits_baseILj768EfS2_S2_S2_fjLj128EEEEELb0ELb1ELb0ELb0EEEvNS_9FwdParamsE,"a",@progbits
	.sectionflags	@""
	.align	4
.nv.constant0._ZN10layer_norm13ln_fwd_kernelINS_13Kernel_traitsIf13__nv_bfloat16S2_S2_fjLj768ELj1ELj4ELj1ELj16ENS_18Kernel_traits_baseILj768EfS2_S2_S2_fjLj128EEEEELb0ELb1ELb0ELb0EEEvNS_9FwdParamsE:
	.zero		1128


//--------------------- .nv.constant0._ZN10layer_norm13ln_fwd_kernelINS_13Kernel_traitsIf13__nv_bfloat16S2_S2_fjLj768ELj1ELj4ELj1ELj16ENS_18Kernel_traits_baseILj768EfS2_S2_S2_fjLj128EEEEELb0ELb1ELb0ELb1EEEvNS_9FwdParamsE --------------------------
	.section	.nv.constant0._ZN10layer_norm13ln_fwd_kernelINS_13Kernel_traitsIf13__nv_bfloat16S2_S2_fjLj768ELj1ELj4ELj1ELj16ENS_18Kernel_traits_baseILj768EfS2_S2_S2_fjLj128EEEEELb0ELb1ELb0ELb1EEEvNS_9FwdParamsE,"a",@progbits
	.sectionflags	@""
	.align	4
.nv.constant0._ZN10layer_norm13ln_fwd_kernelINS_13Kernel_traitsIf13__nv_bfloat16S2_S2_fjLj768ELj1ELj4ELj1ELj16ENS_18Kernel_traits_baseILj768EfS2_S2_S2_fjLj128EEEEELb0ELb1ELb0ELb1EEEvNS_9FwdParamsE:
	.zero		1128


//--------------------- .nv.constant0._ZN10layer_norm13ln_fwd_kernelINS_13Kernel_traitsIf13__nv_bfloat16S2_S2_fjLj768ELj1ELj4ELj1ELj16ENS_18Kernel_traits_baseILj768EfS2_S2_S2_fjLj128EEEEELb0ELb1ELb1ELb0EEEvNS_9FwdParamsE --------------------------
	.section	.nv.constant0._ZN10layer_norm13ln_fwd_kernelINS_13Kernel_traitsIf13__nv_bfloat16S2_S2_fjLj768ELj1ELj4ELj1ELj16ENS_18Kernel_traits_baseILj768EfS2_S2_S2_fjLj128EEEEELb0ELb1ELb1ELb0EEEvNS_9FwdParamsE,"a",@progbits
	.sectionflags	@""
	.align	4
.nv.constant0._ZN10layer_norm13ln_fwd_kernelINS_13Kernel_traitsIf13__nv_bfloat16S2_S2_fjLj768ELj1ELj4ELj1ELj16ENS_18Kernel_traits_baseILj768EfS2_S2_S2_fjLj128EEEEELb0ELb1ELb1ELb0EEEvNS_9FwdParamsE:
	.zero		1128


//--------------------- .nv.constant0._ZN10layer_norm13ln_fwd_kernelINS_13Kernel_traitsIf13__nv_bfloat16S2_S2_fjLj768ELj1ELj4ELj1ELj16ENS_18Kernel_traits_baseILj768EfS2_S2_S2_fjLj128EEEEELb0ELb1ELb1ELb1EEEvNS_9FwdParamsE --------------------------
	.section	.nv.constant0._ZN10layer_norm13ln_fwd_kernelINS_13Kernel_traitsIf13__nv_bfloat16S2_S2_fjLj768ELj1ELj4ELj1ELj16ENS_18Kernel_traits_baseILj768EfS2_S2_S2_fjLj128EEEEELb0ELb1ELb1ELb1EEEvNS_9FwdParamsE,"a",@progbits
	.sectionflags	@""
	.align	4
.nv.constant0._ZN10layer_norm13ln_fwd_kernelINS_13Kernel_traitsIf13__nv_bfloat16S2_S2_fjLj768ELj1ELj4ELj1ELj16ENS_18Kernel_traits_baseILj768EfS2_S2_S2_fjLj128EEEEELb0ELb1ELb1ELb1EEEvNS_9FwdParamsE:
	.zero		1128


//--------------------- .nv.constant0._ZN10layer_norm13ln_fwd_kernelINS_13Kernel_traitsIf13__nv_bfloat16S2_S2_fjLj768ELj1ELj4ELj1ELj16ENS_18Kernel_traits_baseILj768EfS2_S2_S2_fjLj128EEEEELb1ELb0ELb0ELb0EEEvNS_9FwdParamsE --------------------------
	.section	.nv.constant0._ZN10layer_norm13ln_fwd_kernelINS_13Kernel_traitsIf13__nv_bfloat16S2_S2_fjLj768ELj1ELj4ELj1ELj16ENS_18Kernel_traits_baseILj768EfS2_S2_S2_fjLj128EEEEELb1ELb0ELb0ELb0EEEvNS_9FwdParamsE,"a",@progbits
	.sectionflags	@""
	.align	4
.nv.constant0._ZN10layer_norm13ln_fwd_kernelINS_13Kernel_traitsIf13__nv_bfloat16S2_S2_fjLj768ELj1ELj4ELj1ELj16ENS_18Kernel_traits_baseILj768EfS2_S2_S2_fjLj128EEEEELb1ELb0ELb0ELb0EEEvNS_9FwdParamsE:
	.zero		1128


//--------------------- .nv.constant0._ZN10layer_norm13ln_fwd_kernelINS_13Kernel_traitsIf13__nv_bfloat16S2_S2_fjLj768ELj1ELj4ELj1ELj16ENS_18Kernel_traits_baseILj768EfS2_S2_S2_fjLj128EEEEELb1ELb0ELb0ELb1EEEvNS_9FwdParamsE --------------------------
	.section	.nv.constant0._ZN10layer_norm13ln_fwd_kernelINS_13Kernel_traitsIf13__nv_bfloat16S2_S2_fjLj768ELj1ELj4ELj1ELj16ENS_18Kernel_traits_baseILj768EfS2_S2_S2_fjLj128EEEEELb1ELb0ELb0ELb1EEEvNS_9FwdParamsE,"a",@progbits
	.sectionflags	@""
	.align	4
.nv.constant0._ZN10layer_norm13ln_fwd_kernelINS_13Kernel_traitsIf13__nv_bfloat16S2_S2_fjLj768ELj1ELj4ELj1ELj16ENS_18Kernel_traits_baseILj768EfS2_S2_S2_fjLj128EEEEELb1ELb0ELb0ELb1EEEvNS_9FwdParamsE:
	.zero		1128


//--------------------- .nv.constant0._ZN10layer_norm13ln_fwd_kernelINS_13Kernel_traitsIf13__nv_bfloat16S2_S2_fjLj768ELj1ELj4ELj1ELj16ENS_18Kernel_traits_baseILj768EfS2_S2_S2_fjLj128EEEEELb1ELb0ELb1ELb0EEEvNS_9FwdParamsE --------------------------
	.section	.nv.constant0._ZN10layer_norm13ln_fwd_kernelINS_13Kernel_traitsIf13__nv_bfloat16S2_S2_fjLj768ELj1ELj4ELj1ELj16ENS_18Kernel_traits_baseILj768EfS2_S2_S2_fjLj128EEEEELb1ELb0ELb1ELb0EEEvNS_9FwdParamsE,"a",@progbits
	.sectionflags	@""
	.align	4
.nv.constant0._ZN10layer_norm13ln_fwd_kernelINS_13Kernel_traitsIf13__nv_bfloat16S2_S2_fjLj768ELj1ELj4ELj1ELj16ENS_18Kernel_traits_baseILj768EfS2_S2_S2_fjLj128EEEEELb1ELb0ELb1ELb0EEEvNS_9FwdParamsE:
	.zero		1128


//--------------------- .nv.constant0._ZN10layer_norm13ln_fwd_kernelINS_13Kernel_traitsIf13__nv_bfloat16S2_S2_fjLj768ELj1ELj4ELj1ELj16ENS_18Kernel_traits_baseILj768EfS2_S2_S2_fjLj128EEEEELb1ELb0ELb1ELb1EEEvNS_9FwdParamsE --------------------------
	.section	.nv.constant0._ZN10layer_norm13ln_fwd_kernelINS_13Kernel_traitsIf13__nv_bfloat16S2_S2_fjLj768ELj1ELj4ELj1ELj16ENS_18Kernel_traits_baseILj768EfS2_S2_S2_fjLj128EEEEELb1ELb0ELb1ELb1EEEvNS_9FwdParamsE,"a",@progbits
	.sectionflags	@""
	.align	4
.nv.constant0._ZN10layer_norm13ln_fwd_kernelINS_13Kernel_traitsIf13__nv_bfloat16S2_S2_fjLj768ELj1ELj4ELj1ELj16ENS_18Kernel_traits_baseILj768EfS2_S2_S2_fjLj128EEEEELb1ELb0ELb1ELb1EEEvNS_9FwdParamsE:
	.zero		1128


//--------------------- .nv.constant0._ZN10layer_norm13ln_fwd_kernelINS_13Kernel_traitsIf13__nv_bfloat16S2_S2_fjLj768ELj1ELj4ELj1ELj16ENS_18Kernel_traits_baseILj768EfS2_S2_S2_fjLj128EEEEELb1ELb1ELb0ELb0EEEvNS_9FwdParamsE --------------------------
	.section	.nv.constant0._ZN10layer_norm13ln_fwd_kernelINS_13Kernel_traitsIf13__nv_bfloat16S2_S2_fjLj768ELj1ELj4ELj1ELj16ENS_18Kernel_traits_baseILj768EfS2_S2_S2_fjLj128EEEEELb1ELb1ELb0ELb0EEEvNS_9FwdParamsE,"a",@progbits
	.sectionflags	@""
	.align	4
.nv.constant0._ZN10layer_norm13ln_fwd_kernelINS_13Kernel_traitsIf13__nv_bfloat16S2_S2_fjLj768ELj1ELj4ELj1ELj16ENS_18Kernel_traits_baseILj768EfS2_S2_S2_fjLj128EEEEELb1ELb1ELb0ELb0EEEvNS_9FwdParamsE:
	.zero		1128


//--------------------- .nv.constant0._ZN10layer_norm13ln_fwd_kernelINS_13Kernel_traitsIf13__nv_bfloat16S2_S2_fjLj768ELj1ELj4ELj1ELj16ENS_18Kernel_traits_baseILj768EfS2_S2_S2_fjLj128EEEEELb1ELb1ELb0ELb1EEEvNS_9FwdParamsE --------------------------
	.section	.nv.constant0._ZN10layer_norm13ln_fwd_kernelINS_13Kernel_traitsIf13__nv_bfloat16S2_S2_fjLj768ELj1ELj4ELj1ELj16ENS_18Kernel_traits_baseILj768EfS2_S2_S2_fjLj128EEEEELb1ELb1ELb0ELb1EEEvNS_9FwdParamsE,"a",@progbits
	.sectionflags	@""
	.align	4
.nv.constant0._ZN10layer_norm13ln_fwd_kernelINS_13Kernel_traitsIf13__nv_bfloat16S2_S2_fjLj768ELj1ELj4ELj1ELj16ENS_18Kernel_traits_baseILj768EfS2_S2_S2_fjLj128EEEEELb1ELb1ELb0ELb1EEEvNS_9FwdParamsE:
	.zero		1128


//--------------------- .nv.constant0._ZN10layer_norm13ln_fwd_kernelINS_13Kernel_traitsIf13__nv_bfloat16S2_S2_fjLj768ELj1ELj4ELj1ELj16ENS_18Kernel_traits_baseILj768EfS2_S2_S2_fjLj128EEEEELb1ELb1ELb1ELb0EEEvNS_9FwdParamsE --------------------------
	.section	.nv.constant0._ZN10layer_norm13ln_fwd_kernelINS_13Kernel_traitsIf13__nv_bfloat16S2_S2_fjLj768ELj1ELj4ELj1ELj16ENS_18Kernel_traits_baseILj768EfS2_S2_S2_fjLj128EEEEELb1ELb1ELb1ELb0EEEvNS_9FwdParamsE,"a",@progbits
	.sectionflags	@""
	.align	4
.nv.constant0._ZN10layer_norm13ln_fwd_kernelINS_13Kernel_traitsIf13__nv_bfloat16S2_S2_fjLj768ELj1ELj4ELj1ELj16ENS_18Kernel_traits_baseILj768EfS2_S2_S2_fjLj128EEEEELb1ELb1ELb1ELb0EEEvNS_9FwdParamsE:
	.zero		1128


//--------------------- .nv.constant0._ZN10layer_norm13ln_fwd_kernelINS_13Kernel_traitsIf13__nv_bfloat16S2_S2_fjLj768ELj1ELj4ELj1ELj16ENS_18Kernel_traits_baseILj768EfS2_S2_S2_fjLj128EEEEELb1ELb1ELb1ELb1EEEvNS_9FwdParamsE --------------------------
	.section	.nv.constant0._ZN10layer_norm13ln_fwd_kernelINS_13Kernel_traitsIf13__nv_bfloat16S2_S2_fjLj768ELj1ELj4ELj1ELj16ENS_18Kernel_traits_baseILj768EfS2_S2_S2_fjLj128EEEEELb1ELb1ELb1ELb1EEEvNS_9FwdParamsE,"a",@progbits
	.sectionflags	@""
	.align	4
.nv.constant0._ZN10layer_norm13ln_fwd_kernelINS_13Kernel_traitsIf13__nv_bfloat16S2_S2_fjLj768ELj1ELj4ELj1ELj16ENS_18Kernel_traits_baseILj768EfS2_S2_S2_fjLj128EEEEELb1ELb1ELb1ELb1EEEvNS_9FwdParamsE:
	.zero		1128


//--------------------- .nv.constant0._ZN10layer_norm13ln_fwd_kernelINS_13Kernel_traitsI13__nv_bfloat16S2_fS2_fjLj768ELj1ELj4ELj1ELj16ENS_18Kernel_traits_baseILj768ES2_S2_fS2_fjLj128EEEEELb0ELb0ELb0ELb0EEEvNS_9FwdParamsE --------------------------
	.section	.nv.constant0._ZN10layer_norm13ln_fwd_kernelINS_13Kernel_traitsI13__nv_bfloat16S2_fS2_fjLj768ELj1ELj4ELj1ELj16ENS_18Kernel_traits_baseILj768ES2_S2_fS2_fjLj128EEEEELb0ELb0ELb0ELb0EEEvNS_9FwdParamsE,"a",@progbits
	.sectionflags	@""
	.align	4
.nv.constant0._ZN10layer_norm13ln_fwd_kernelINS_13Kernel_traitsI13__nv_bfloat16S2_fS2_fjLj768ELj1ELj4ELj1ELj16ENS_18Kernel_traits_baseILj768ES2_S2_fS2_fjLj128EEEEELb0ELb0ELb0ELb0EEEvNS_9FwdParamsE:
	.zero		1128


//--------------------- .nv.constant0._ZN10layer_norm13ln_fwd_kernelINS_13Kernel_traitsI13__nv_bfloat16S2_fS2_fjLj768ELj1ELj4ELj1ELj16ENS_18Kernel_traits_baseILj768ES2_S2_fS2_fjLj128EEEEELb0ELb0ELb0ELb1EEEvNS_9FwdParamsE --------------------------
	.section	.nv.constant0._ZN10layer_norm13ln_fwd_kernelINS_13Kernel_traitsI13__nv_bfloat16S2_fS2_fjLj768ELj1ELj4ELj1ELj16ENS_18Kernel_traits_baseILj768ES2_S2_fS2_fjLj128EEEEELb0ELb0ELb0ELb1EEEvNS_9FwdParamsE,"a",@progbits
	.sectionflags	@""
	.align	4
.nv.constant0._ZN10layer_norm13ln_fwd_kernelINS_13Kernel_traitsI13__nv_bfloat16S2_fS2_fjLj768ELj1ELj4ELj1ELj16ENS_18Kernel_traits_baseILj768ES2_S2_fS2_fjLj128EEEEELb0ELb0ELb0ELb1EEEvNS_9FwdParamsE:
	.zero		1128


//--------------------- .nv.constant0._ZN10layer_norm13ln_fwd_kernelINS_13Kernel_traitsI13__nv_bfloat16S2_fS2_fjLj768ELj1ELj4ELj1ELj16ENS_18Kernel_traits_baseILj768ES2_S2_fS2_fjLj128EEEEELb0ELb0ELb1ELb0EEEvNS_9FwdParamsE --------------------------
	.section	.nv.constant0._ZN10layer_norm13ln_fwd_kernelINS_13Kernel_traitsI13__nv_bfloat16S2_fS2_fjLj768ELj1ELj4ELj1ELj16ENS_18Kernel_traits_baseILj768ES2_S2_fS2_fjLj128EEEEELb0ELb0ELb1ELb0EEEvNS_9FwdParamsE,"a",@progbits
	.sectionflags	@""
	.align	4
.nv.constant0._ZN10layer_norm13ln_fwd_kernelINS_13Kernel_traitsI13__nv_bfloat16S2_fS2_fjLj768ELj1ELj4ELj1ELj16ENS_18Kernel_traits_baseILj768ES2_S2_fS2_fjLj128EEEEELb0ELb0ELb1ELb0EEEvNS_9FwdParamsE:
	.zero		1128


//--------------------- .nv.constant0._ZN10layer_norm13ln_fwd_kernelINS_13Kernel_traitsI13__nv_bfloat16S2_fS2_fjLj768ELj1ELj4ELj1ELj16ENS_18Kernel_traits_baseILj768ES2_S2_fS2_fjLj128EEEEELb0ELb0ELb1ELb1EEEvNS_9FwdParamsE --------------------------
	.section	.nv.constant0._ZN10layer_norm13ln_fwd_kernelINS_13Kernel_traitsI13__nv_bfloat16S2_fS2_fjLj768ELj1ELj4ELj1ELj16ENS_18Kernel_traits_baseILj768ES2_S2_fS2_fjLj128EEEEELb0ELb0ELb1ELb1EEEvNS_9FwdParamsE,"a",@progbits
	.sectionflags	@""
	.align	4
.nv.constant0._ZN10layer_norm13ln_fwd_kernelINS_13Kernel_traitsI13__nv_bfloat16S2_fS2_fjLj768ELj1ELj4ELj1ELj16ENS_18Kernel_traits_baseILj768ES2_S2_fS2_fjLj128EEEEELb0ELb0ELb1ELb1EEEvNS_9FwdParamsE:
	.zero		1128


//--------------------- .nv.constant0._ZN10layer_norm13ln_fwd_kernelINS_13Kernel_traitsI13__nv_bfloat16S2_fS2_fjLj768ELj1ELj4ELj1ELj16ENS_18Kernel_traits_baseILj768ES2_S2_fS2_fjLj128EEEEELb0ELb1ELb0ELb0EEEvNS_9FwdParamsE --------------------------
	.section	.nv.constant0._ZN10layer_norm13ln_fwd_kernelINS_13Kernel_traitsI13__nv_bfloat16S2_fS2_fjLj768ELj1ELj4ELj1ELj16ENS_18Kernel_traits_baseILj768ES2_S2_fS2_fjLj128EEEEELb0ELb1ELb0ELb0EEEvNS_9FwdParamsE,"a",@progbits
	.sectionflags	@""
	.align	4
.nv.constant0._ZN10layer_norm13ln_fwd_kernelINS_13Kernel_traitsI13__nv_bfloat16S2_fS2_fjLj768ELj1ELj4ELj1ELj16ENS_18Kernel_traits_baseILj768ES2_S2_fS2_fjLj128EEEEELb0ELb1ELb0ELb0EEEvNS_9FwdParamsE:
	.zero		1128


//--------------------- .nv.constant0._ZN10layer_norm13ln_fwd_kernelINS_13Kernel_traitsI13__nv_bfloat16S2_fS2_fjLj768ELj1ELj4ELj1ELj16ENS_18Kernel_traits_baseILj768ES2_S2_fS2_fjLj128EEEEELb0ELb1ELb0ELb1EEEvNS_9FwdParamsE --------------------------
	.section	.nv.constant0._ZN10layer_norm13ln_fwd_kernelINS_13Kernel_traitsI13__nv_bfloat16S2_fS2_fjLj768ELj1ELj4ELj1ELj16ENS_18Kernel_traits_baseILj768ES2_S2_fS2_fjLj128EEEEELb0ELb1ELb0ELb1EEEvNS_9FwdParamsE,"a",@progbits
	.sectionflags	@""
	.align	4
.nv.constant0._ZN10layer_norm13ln_fwd_kernelINS_13Kernel_traitsI13__nv_bfloat16S2_fS2_fjLj768ELj1ELj4ELj1ELj16ENS_18Kernel_traits_baseILj768ES2_S2_fS2_fjLj128EEEEELb0ELb1ELb0ELb1EEEvNS_9FwdParamsE:
	.zero		1128


//--------------------- .nv.constant0._ZN10layer_norm13ln_fwd_kernelINS_13Kernel_traitsI13__nv_bfloat16S2_fS2_fjLj768ELj1ELj4ELj1ELj16ENS_18Kernel_traits_baseILj768ES2_S2_fS2_fjLj128EEEEELb0ELb1ELb1ELb0EEEvNS_9FwdParamsE --------------------------
	.section	.nv.constant0._ZN10layer_norm13ln_fwd_kernelINS_13Kernel_traitsI13__nv_bfloat16S2_fS2_fjLj768ELj1ELj4ELj1ELj16ENS_18Kernel_traits_baseILj768ES2_S2_fS2_fjLj128EEEEELb0ELb1ELb1ELb0EEEvNS_9FwdParamsE,"a",@progbits
	.sectionflags	@""
	.align	4
.nv.constant0._ZN10layer_norm13ln_fwd_kernelINS_13Kernel_traitsI13__nv_bfloat16S2_fS2_fjLj768ELj1ELj4ELj1ELj16ENS_18Kernel_traits_baseILj768ES2_S2_fS2_fjLj128EEEEELb0ELb1ELb1ELb0EEEvNS_9FwdParamsE:
	.zero		1128


//--------------------- .nv.constant0._ZN10layer_norm13ln_fwd_kernelINS_13Kernel_traitsI13__nv_bfloat16S2_fS2_fjLj768ELj1ELj4ELj1ELj16ENS_18Kernel_traits_baseILj768ES2_S2_fS2_fjLj128EEEEELb0ELb1ELb1ELb1EEEvNS_9FwdParamsE --------------------------
	.section	.nv.constant0._ZN10layer_norm13ln_fwd_kernelINS_13Kernel_traitsI13__nv_bfloat16S2_fS2_fjLj768ELj1ELj4ELj1ELj16ENS_18Kernel_traits_baseILj768ES2_S2_fS2_fjLj128EEEEELb0ELb1ELb1ELb1EEEvNS_9FwdParamsE,"a",@progbits
	.sectionflags	@""
	.align	4
.nv.constant0._ZN10layer_norm13ln_fwd_kernelINS_13Kernel_traitsI13__nv_bfloat16S2_fS2_fjLj768ELj1ELj4ELj1ELj16ENS_18Kernel_traits_baseILj768ES2_S2_fS2_fjLj128EEEEELb0ELb1ELb1ELb1EEEvNS_9FwdParamsE:
	.zero		1128


//--------------------- .nv.constant0._ZN10layer_norm13ln_fwd_kernelINS_13Kernel_traitsI13__nv_bfloat16S2_fS2_fjLj768ELj1ELj4ELj1ELj16ENS_18Kernel_traits_baseILj768ES2_S2_fS2_fjLj128EEEEELb1ELb0ELb0ELb0EEEvNS_9FwdParamsE --------------------------
	.section	.nv.constant0._ZN10layer_norm13ln_fwd_kernelINS_13Kernel_traitsI13__nv_bfloat16S2_fS2_fjLj768ELj1ELj4ELj1ELj16ENS_18Kernel_traits_baseILj768ES2_S2_fS2_fjLj128EEEEELb1ELb0ELb0ELb0EEEvNS_9FwdParamsE,"a",@progbits
	.sectionflags	@""
	.align	4
.nv.constant0._ZN10layer_norm13ln_fwd_kernelINS_13Kernel_traitsI13__nv_bfloat16S2_fS2_fjLj768ELj1ELj4ELj1ELj16ENS_18Kernel_traits_baseILj768ES2_S2_fS2_fjLj128EEEEELb1ELb0ELb0ELb0EEEvNS_9FwdParamsE:
	.zero		1128


//--------------------- .nv.constant0._ZN10layer_norm13ln_fwd_kernelINS_13Kernel_traitsI13__nv_bfloat16S2_fS2_fjLj768ELj1ELj4ELj1ELj16ENS_18Kernel_traits_baseILj768ES2_S2_fS2_fjLj128EEEEELb1ELb0ELb0ELb1EEEvNS_9FwdParamsE --------------------------
	.section	.nv.constant0._ZN10layer_norm13ln_fwd_kernelINS_13Kernel_traitsI13__nv_bfloat16S2_fS2_fjLj768ELj1ELj4ELj1ELj16ENS_18Kernel_traits_baseILj768ES2_S2_fS2_fjLj128EEEEELb1ELb0ELb0ELb1EEEvNS_9FwdParamsE,"a",@progbits
	.sectionflags	@""
	.align	4
.nv.constant0._ZN10layer_norm13ln_fwd_kernelINS_13Kernel_traitsI13__nv_bfloat16S2_fS2_fjLj768ELj1ELj4ELj1ELj16ENS_18Kernel_traits_baseILj768ES2_S2_fS2_fjLj128EEEEELb1ELb0ELb0ELb1EEEvNS_9FwdParamsE:
	.zero		1128


//--------------------- .nv.constant0._ZN10layer_norm13ln_fwd_kernelINS_13Kernel_traitsI13__nv_bfloat16S2_fS2_fjLj768ELj1ELj4ELj1ELj16ENS_18Kernel_traits_baseILj768ES2_S2_fS2_fjLj128EEEEELb1ELb0ELb1ELb0EEEvNS_9FwdParamsE --------------------------
	.section	.nv.constant0._ZN10layer_norm13ln_fwd_kernelINS_13Kernel_traitsI13__nv_bfloat16S2_fS2_fjLj768ELj1ELj4ELj1ELj16ENS_18Kernel_traits_baseILj768ES2_S2_fS2_fjLj128EEEEELb1ELb0ELb1ELb0EEEvNS_9FwdParamsE,"a",@progbits
	.sectionflags	@""
	.align	4
.nv.constant0._ZN10layer_norm13ln_fwd_kernelINS_13Kernel_traitsI13__nv_bfloat16S2_fS2_fjLj768ELj1ELj4ELj1ELj16ENS_18Kernel_traits_baseILj768ES2_S2_fS2_fjLj128EEEEELb1ELb0ELb1ELb0EEEvNS_9FwdParamsE:
	.zero		1128


//--------------------- .nv.constant0._ZN10layer_norm13ln_fwd_kernelINS_13Kernel_traitsI13__nv_bfloat16S2_fS2_fjLj768ELj1ELj4ELj1ELj16ENS_18Kernel_traits_baseILj768ES2_S2_fS2_fjLj128EEEEELb1ELb0ELb1ELb1EEEvNS_9FwdParamsE --------------------------
	.section	.nv.constant0._ZN10layer_norm13ln_fwd_kernelINS_13Kernel_traitsI13__nv_bfloat16S2_fS2_fjLj768ELj1ELj4ELj1ELj16ENS_18Kernel_traits_baseILj768ES2_S2_fS2_fjLj128EEEEELb1ELb0ELb1ELb1EEEvNS_9FwdParamsE,"a",@progbits
	.sectionflags	@""
	.align	4
.nv.constant0._ZN10layer_norm13ln_fwd_kernelINS_13Kernel_traitsI13__nv_bfloat16S2_fS2_fjLj768ELj1ELj4ELj1ELj16ENS_18Kernel_traits_baseILj768ES2_S2_fS2_fjLj128EEEEELb1ELb0ELb1ELb1EEEvNS_9FwdParamsE:
	.zero		1128


//--------------------- .nv.constant0._ZN10layer_norm13ln_fwd_kernelINS_13Kernel_traitsI13__nv_bfloat16S2_fS2_fjLj768ELj1ELj4ELj1ELj16ENS_18Kernel_traits_baseILj768ES2_S2_fS2_fjLj128EEEEELb1ELb1ELb0ELb0EEEvNS_9FwdParamsE --------------------------
	.section	.nv.constant0._ZN10layer_norm13ln_fwd_kernelINS_13Kernel_traitsI13__nv_bfloat16S2_fS2_fjLj768ELj1ELj4ELj1ELj16ENS_18Kernel_traits_baseILj768ES2_S2_fS2_fjLj128EEEEELb1ELb1ELb0ELb0EEEvNS_9FwdParamsE,"a",@progbits
	.sectionflags	@""
	.align	4
.nv.constant0._ZN10layer_norm13ln_fwd_kernelINS_13Kernel_traitsI13__nv_bfloat16S2_fS2_fjLj768ELj1ELj4ELj1ELj16ENS_18Kernel_traits_baseILj768ES2_S2_fS2_fjLj128EEEEELb1ELb1ELb0ELb0EEEvNS_9FwdParamsE:
	.zero		1128


//--------------------- .nv.constant0._ZN10layer_norm13ln_fwd_kernelINS_13Kernel_traitsI13__nv_bfloat16S2_fS2_fjLj768ELj1ELj4ELj1ELj16ENS_18Kernel_traits_baseILj768ES2_S2_fS2_fjLj128EEEEELb1ELb1ELb0ELb1EEEvNS_9FwdParamsE --------------------------
	.section	.nv.constant0._ZN10layer_norm13ln_fwd_kernelINS_13Kernel_traitsI13__nv_bfloat16S2_fS2_fjLj768ELj1ELj4ELj1ELj16ENS_18Kernel_traits_baseILj768ES2_S2_fS2_fjLj128EEEEELb1ELb1ELb0ELb1EEEvNS_9FwdParamsE,"a",@progbits
	.sectionflags	@""
	.align	4
.nv.constant0._ZN10layer_norm13ln_fwd_kernelINS_13Kernel_traitsI13__nv_bfloat16S2_fS2_fjLj768ELj1ELj4ELj1ELj16ENS_18Kernel_traits_baseILj768ES2_S2_fS2_fjLj128EEEEELb1ELb1ELb0ELb1EEEvNS_9FwdParamsE:
	.zero		1128


//--------------------- .nv.constant0._ZN10layer_norm13ln_fwd_kernelINS_13Kernel_traitsI13__nv_bfloat16S2_fS2_fjLj768ELj1ELj4ELj1ELj16ENS_18Kernel_traits_baseILj768ES2_S2_fS2_fjLj128EEEEELb1ELb1ELb1ELb0EEEvNS_9FwdParamsE --------------------------
	.section	.nv.constant0._ZN10layer_norm13ln_fwd_kernelINS_13Kernel_traitsI13__nv_bfloat16S2_fS2_fjLj768ELj1ELj4ELj1ELj16ENS_18Kernel_traits_baseILj768ES2_S2_fS2_fjLj128EEEEELb1ELb1ELb1ELb0EEEvNS_9FwdParamsE,"a",@progbits
	.sectionflags	@""
	.align	4
.nv.constant0._ZN10layer_norm13ln_fwd_kernelINS_13Kernel_traitsI13__nv_bfloat16S2_fS2_fjLj768ELj1ELj4ELj1ELj16ENS_18Kernel_traits_baseILj768ES2_S2_fS2_fjLj128EEEEELb1ELb1ELb1ELb0EEEvNS_9FwdParamsE:
	.zero		1128


//--------------------- .nv.constant0._ZN10layer_norm13ln_fwd_kernelINS_13Kernel_traitsI13__nv_bfloat16S2_fS2_fjLj768ELj1ELj4ELj1ELj16ENS_18Kernel_traits_baseILj768ES2_S2_fS2_fjLj128EEEEELb1ELb1ELb1ELb1EEEvNS_9FwdParamsE --------------------------
	.section	.nv.constant0._ZN10layer_norm13ln_fwd_kernelINS_13Kernel_traitsI13__nv_bfloat16S2_fS2_fjLj768ELj1ELj4ELj1ELj16ENS_18Kernel_traits_baseILj768ES2_S2_fS2_fjLj128EEEEELb1ELb1ELb1ELb1EEEvNS_9FwdParamsE,"a",@progbits
	.sectionflags	@""
	.align	4
.nv.constant0._ZN10layer_norm13ln_fwd_kernelINS_13Kernel_traitsI13__nv_bfloat16S2_fS2_fjLj768ELj1ELj4ELj1ELj16ENS_18Kernel_traits_baseILj768ES2_S2_fS2_fjLj128EEEEELb1ELb1ELb1ELb1EEEvNS_9FwdParamsE:
	.zero		1128


//--------------------- .nv.constant0._ZN10layer_norm13ln_fwd_kernelINS_13Kernel_traitsIf13__nv_bfloat16fS2_fjLj768ELj1ELj4ELj1ELj16ENS_18Kernel_traits_baseILj768EfS2_fS2_fjLj128EEEEELb0ELb0ELb0ELb0EEEvNS_9FwdParamsE --------------------------
	.section	.nv.constant0._ZN10layer_norm13ln_fwd_kernelINS_13Kernel_traitsIf13__nv_bfloat16fS2_fjLj768ELj1ELj4ELj1ELj16ENS_18Kernel_traits_baseILj768EfS2_fS2_fjLj128EEEEELb0ELb0ELb0ELb0EEEvNS_9FwdParamsE,"a",@progbits
	.sectionflags	@""
	.align	4
.nv.constant0._ZN10layer_norm13ln_fwd_kernelINS_13Kernel_traitsIf13__nv_bfloat16fS2_fjLj768ELj1ELj4ELj1ELj16ENS_18Kernel_traits_baseILj768EfS2_fS2_fjLj128EEEEELb0ELb0ELb0ELb0EEEvNS_9FwdParamsE:
	.zero		1128


//--------------------- .nv.constant0._ZN10layer_norm13ln_fwd_kernelINS_13Kernel_traitsIf13__nv_bfloat16fS2_fjLj768ELj1ELj4ELj1ELj16ENS_18Kernel_traits_baseILj768EfS2_fS2_fjLj128EEEEELb0ELb0ELb0ELb1EEEvNS_9FwdParamsE --------------------------
	.section	.nv.constant0._ZN10layer_norm13ln_fwd_kernelINS_13Kernel_traitsIf13__nv_bfloat16fS2_fjLj768ELj1ELj4ELj1ELj16ENS_18Kernel_traits_baseILj768EfS2_fS2_fjLj128EEEEELb0ELb0ELb0ELb1EEEvNS_9FwdParamsE,"a",@progbits
	.sectionflags	@""
	.align	4
.nv.constant0._ZN10layer_norm13ln_fwd_kernelINS_13Kernel_traitsIf13__nv_bfloat16fS2_fjLj768ELj1ELj4ELj1ELj16ENS_18Kernel_traits_baseILj768EfS2_fS2_fjLj128EEEEELb0ELb0ELb0ELb1EEEvNS_9FwdParamsE:
	.zero		1128


//--------------------- .nv.constant0._ZN10layer_norm13ln_fwd_kernelINS_13Kernel_traitsIf13__nv_bfloat16fS2_fjLj768ELj1ELj4ELj1ELj16ENS_18Kernel_traits_baseILj768EfS2_fS2_fjLj128EEEEELb0ELb0ELb1ELb0EEEvNS_9FwdParamsE --------------------------
	.section	.nv.constant0._ZN10layer_norm13ln_fwd_kernelINS_13Kernel_traitsIf13__nv_bfloat16fS2_fjLj768ELj1ELj4ELj1ELj16ENS_18Kernel_traits_baseILj768EfS2_fS2_fjLj128EEEEELb0ELb0ELb1ELb0EEEvNS_9FwdParamsE,"a",@progbits
	.sectionflags	@""
	.align	4
.nv.constant0._ZN10layer_norm13ln_fwd_kernelINS_13Kernel_traitsIf13__nv_bfloat16fS2_fjLj768ELj1ELj4ELj1ELj16ENS_18Kernel_traits_baseILj768EfS2_fS2_fjLj128EEEEELb0ELb0ELb1ELb0EEEvNS_9FwdParamsE:
	.zero		1128


//--------------------- .nv.constant0._ZN10layer_norm13ln_fwd_kernelINS_13Kernel_traitsIf13__nv_bfloat16fS2_fjLj768ELj1ELj4ELj1ELj16ENS_18Kernel_traits_baseILj768EfS2_fS2_fjLj128EEEEELb0ELb0ELb1ELb1EEEvNS_9FwdParamsE --------------------------
	.section	.nv.constant0._ZN10layer_norm13ln_fwd_kernelINS_13Kernel_traitsIf13__nv_bfloat16fS2_fjLj768ELj1ELj4ELj1ELj16ENS_18Kernel_traits_baseILj768EfS2_fS2_fjLj128EEEEELb0ELb0ELb1ELb1EEEvNS_9FwdParamsE,"a",@progbits
	.sectionflags	@""
	.align	4
.nv.constant0._ZN10layer_norm13ln_fwd_kernelINS_13Kernel_traitsIf13__nv_bfloat16fS2_fjLj768ELj1ELj4ELj1ELj16ENS_18Kernel_traits_baseILj768EfS2_fS2_fjLj128EEEEELb0ELb0ELb1ELb1EEEvNS_9FwdParamsE:
	.zero		1128


//--------------------- .nv.constant0._ZN10layer_norm13ln_fwd_kernelINS_13Kernel_traitsIf13__nv_bfloat16fS2_fjLj768ELj1ELj4ELj1ELj16ENS_18Kernel_traits_baseILj768EfS2_fS2_fjLj128EEEEELb0ELb1ELb0ELb0EEEvNS_9FwdParamsE --------------------------
	.section	.nv.constant0._ZN10layer_norm13ln_fwd_kernelINS_13Kernel_traitsIf13__nv_bfloat16fS2_fjLj768ELj1ELj4ELj1ELj16ENS_18Kernel_traits_baseILj768EfS2_fS2_fjLj128EEEEELb0ELb1ELb0ELb0EEEvNS_9FwdParamsE,"a",@progbits
	.sectionflags	@""
	.align	4
.nv.constant0._ZN10layer_norm13ln_fwd_kernelINS_13Kernel_traitsIf13__nv_bfloat16fS2_fjLj768ELj1ELj4ELj1ELj16ENS_18Kernel_traits_baseILj768EfS2_fS2_fjLj128EEEEELb0ELb1ELb0ELb0EEEvNS_9FwdParamsE:
	.zero		1128


//--------------------- .nv.constant0._ZN10layer_norm13ln_fwd_kernelINS_13Kernel_traitsIf13__nv_bfloat16fS2_fjLj768ELj1ELj4ELj1ELj16ENS_18Kernel_traits_baseILj768EfS2_fS2_fjLj128EEEEELb0ELb1ELb0ELb1EEEvNS_9FwdParamsE --------------------------
	.section	.nv.constant0._ZN10layer_norm13ln_fwd_kernelINS_13Kernel_traitsIf13__nv_bfloat16fS2_fjLj768ELj1ELj4ELj1ELj16ENS_18Kernel_traits_baseILj768EfS2_fS2_fjLj128EEEEELb0ELb1ELb0ELb1EEEvNS_9FwdParamsE,"a",@progbits
	.sectionflags	@""
	.align	4
.nv.constant0._ZN10layer_norm13ln_fwd_kernelINS_13Kernel_traitsIf13__nv_bfloat16fS2_fjLj768ELj1ELj4ELj1ELj16ENS_18Kernel_traits_baseILj768EfS2_fS2_fjLj128EEEEELb0ELb1ELb0ELb1EEEvNS_9FwdParamsE:
	.zero		1128


//--------------------- .nv.constant0._ZN10layer_norm13ln_fwd_kernelINS_13Kernel_traitsIf13__nv_bfloat16fS2_fjLj768ELj1ELj4ELj1ELj16ENS_18Kernel_traits_baseILj768EfS2_fS2_fjLj128EEEEELb0ELb1ELb1ELb0EEEvNS_9FwdParamsE --------------------------
	.section	.nv.constant0._ZN10layer_norm13ln_fwd_kernelINS_13Kernel_traitsIf13__nv_bfloat16fS2_fjLj768ELj1ELj4ELj1ELj16ENS_18Kernel_traits_baseILj768EfS2_fS2_fjLj128EEEEELb0ELb1ELb1ELb0EEEvNS_9FwdParamsE,"a",@progbits
	.sectionflags	@""
	.align	4
.nv.constant0._ZN10layer_norm13ln_fwd_kernelINS_13Kernel_traitsIf13__nv_bfloat16fS2_fjLj768ELj1ELj4ELj1ELj16ENS_18Kernel_traits_baseILj768EfS2_fS2_fjLj128EEEEELb0ELb1ELb1ELb0EEEvNS_9FwdParamsE:
	.zero		1128


//--------------------- .nv.constant0._ZN10layer_norm13ln_fwd_kernelINS_13Kernel_traitsIf13__nv_bfloat16fS2_fjLj768ELj1ELj4ELj1ELj16ENS_18Kernel_traits_baseILj768EfS2_fS2_fjLj128EEEEELb0ELb1ELb1ELb1EEEvNS_9FwdParamsE --------------------------
	.section	.nv.constant0._ZN10layer_norm13ln_fwd_kernelINS_13Kernel_traitsIf13__nv_bfloat16fS2_fjLj768ELj1ELj4ELj1ELj16ENS_18Kernel_traits_baseILj768EfS2_fS2_fjLj128EEEEELb0ELb1ELb1ELb1EEEvNS_9FwdParamsE,"a",@progbits
	.sectionflags	@""
	.align	4
.nv.constant0._ZN10layer_norm13ln_fwd_kernelINS_13Kernel_traitsIf13__nv_bfloat16fS2_fjLj768ELj1ELj4ELj1ELj16ENS_18Kernel_traits_baseILj768EfS2_fS2_fjLj128EEEEELb0ELb1ELb1ELb1EEEvNS_9FwdParamsE:
	.zero		1128


//--------------------- .nv.constant0._ZN10layer_norm13ln_fwd_kernelINS_13Kernel_traitsIf13__nv_bfloat16fS2_fjLj768ELj1ELj4ELj1ELj16ENS_18Kernel_traits_baseILj768EfS2_fS2_fjLj128EEEEELb1ELb0ELb0ELb0EEEvNS_9FwdParamsE --------------------------
	.section	.nv.constant0._ZN10layer_norm13ln_fwd_kernelINS_13Kernel_traitsIf13__nv_bfloat16fS2_fjLj768ELj1ELj4ELj1ELj16ENS_18Kernel_traits_baseILj768EfS2_fS2_fjLj128EEEEELb1ELb0ELb0ELb0EEEvNS_9FwdParamsE,"a",@progbits
	.sectionflags	@""
	.align	4
.nv.constant0._ZN10layer_norm13ln_fwd_kernelINS_13Kernel_traitsIf13__nv_bfloat16fS2_fjLj768ELj1ELj4ELj1ELj16ENS_18Kernel_traits_baseILj768EfS2_fS2_fjLj128EEEEELb1ELb0ELb0ELb0EEEvNS_9FwdParamsE:
	.zero		1128


//--------------------- .nv.constant0._ZN10layer_norm13ln_fwd_kernelINS_13Kernel_traitsIf13__nv_bfloat16fS2_fjLj768ELj1ELj4ELj1ELj16ENS_18Kernel_traits_baseILj768EfS2_fS2_fjLj128EEEEELb1ELb0ELb0ELb1EEEvNS_9FwdParamsE --------------------------
	.section	.nv.constant0._ZN10layer_norm13ln_fwd_kernelINS_13Kernel_traitsIf13__nv_bfloat16fS2_fjLj768ELj1ELj4ELj1ELj16ENS_18Kernel_traits_baseILj768EfS2_fS2_fjLj128EEEEELb1ELb0ELb0ELb1EEEvNS_9FwdParamsE,"a",@progbits
	.sectionflags	@""
	.align	4
.nv.constant0._ZN10layer_norm13ln_fwd_kernelINS_13Kernel_traitsIf13__nv_bfloat16fS2_fjLj768ELj1ELj4ELj1ELj16ENS_18Kernel_traits_baseILj768EfS2_fS2_fjLj128EEEEELb1ELb0ELb0ELb1EEEvNS_9FwdParamsE:
	.zero		1128


//--------------------- .nv.constant0._ZN10layer_norm13ln_fwd_kernelINS_13Kernel_traitsIf13__nv_bfloat16fS2_fjLj768ELj1ELj4ELj1ELj16ENS_18Kernel_traits_baseILj768EfS2_fS2_fjLj128EEEEELb1ELb0ELb1ELb0EEEvNS_9FwdParamsE --------------------------
	.section	.nv.constant0._ZN10layer_norm13ln_fwd_kernelINS_13Kernel_traitsIf13__nv_bfloat16fS2_fjLj768ELj1ELj4ELj1ELj16ENS_18Kernel_traits_baseILj768EfS2_fS2_fjLj128EEEEELb1ELb0ELb1ELb0EEEvNS_9FwdParamsE,"a",@progbits
	.sectionflags	@""
	.align	4
.nv.constant0._ZN10layer_norm13ln_fwd_kernelINS_13Kernel_traitsIf13__nv_bfloat16fS2_fjLj768ELj1ELj4ELj1ELj16ENS_18Kernel_traits_baseILj768EfS2_fS2_fjLj128EEEEELb1ELb0ELb1ELb0EEEvNS_9FwdParamsE:
	.zero		1128


//--------------------- .nv.constant0._ZN10layer_norm13ln_fwd_kernelINS_13Kernel_traitsIf13__nv_bfloat16fS2_fjLj768ELj1ELj4ELj1ELj16ENS_18Kernel_traits_baseILj768EfS2_fS2_fjLj128EEEEELb1ELb0ELb1ELb1EEEvNS_9FwdParamsE --------------------------
	.section	.nv.constant0._ZN10layer_norm13ln_fwd_kernelINS_13Kernel_traitsIf13__nv_bfloat16fS2_fjLj768ELj1ELj4ELj1ELj16ENS_18Kernel_traits_baseILj768EfS2_fS2_fjLj128EEEEELb1ELb0ELb1ELb1EEEvNS_9FwdParamsE,"a",@progbits
	.sectionflags	@""
	.align	4
.nv.constant0._ZN10layer_norm13ln_fwd_kernelINS_13Kernel_traitsIf13__nv_bfloat16fS2_fjLj768ELj1ELj4ELj1ELj16ENS_18Kernel_traits_baseILj768EfS2_fS2_fjLj128EEEEELb1ELb0ELb1ELb1EEEvNS_9FwdParamsE:
	.zero		1128


//--------------------- .nv.constant0._ZN10layer_norm13ln_fwd_kernelINS_13Kernel_traitsIf13__nv_bfloat16fS2_fjLj768ELj1ELj4ELj1ELj16ENS_18Kernel_traits_baseILj768EfS2_fS2_fjLj128EEEEELb1ELb1ELb0ELb0EEEvNS_9FwdParamsE --------------------------
	.section	.nv.constant0._ZN10layer_norm13ln_fwd_kernelINS_13Kernel_traitsIf13__nv_bfloat16fS2_fjLj768ELj1ELj4ELj1ELj16ENS_18Kernel_traits_baseILj768EfS2_fS2_fjLj128EEEEELb1ELb1ELb0ELb0EEEvNS_9FwdParamsE,"a",@progbits
	.sectionflags	@""
	.align	4
.nv.constant0._ZN10layer_norm13ln_fwd_kernelINS_13Kernel_traitsIf13__nv_bfloat16fS2_fjLj768ELj1ELj4ELj1ELj16ENS_18Kernel_traits_baseILj768EfS2_fS2_fjLj128EEEEELb1ELb1ELb0ELb0EEEvNS_9FwdParamsE:
	.zero		1128


//--------------------- .nv.constant0._ZN10layer_norm13ln_fwd_kernelINS_13Kernel_traitsIf13__nv_bfloat16fS2_fjLj768ELj1ELj4ELj1ELj16ENS_18Kernel_traits_baseILj768EfS2_fS2_fjLj128EEEEELb1ELb1ELb0ELb1EEEvNS_9FwdParamsE --------------------------
	.section	.nv.constant0._ZN10layer_norm13ln_fwd_kernelINS_13Kernel_traitsIf13__nv_bfloat16fS2_fjLj768ELj1ELj4ELj1ELj16ENS_18Kernel_traits_baseILj768EfS2_fS2_fjLj128EEEEELb1ELb1ELb0ELb1EEEvNS_9FwdParamsE,"a",@progbits
	.sectionflags	@""
	.align	4
.nv.constant0._ZN10layer_norm13ln_fwd_kernelINS_13Kernel_traitsIf13__nv_bfloat16fS2_fjLj768ELj1ELj4ELj1ELj16ENS_18Kernel_traits_baseILj768EfS2_fS2_fjLj128EEEEELb1ELb1ELb0ELb1EEEvNS_9FwdParamsE:
	.zero		1128


//--------------------- .nv.constant0._ZN10layer_norm13ln_fwd_kernelINS_13Kernel_traitsIf13__nv_bfloat16fS2_fjLj768ELj1ELj4ELj1ELj16ENS_18Kernel_traits_baseILj768EfS2_fS2_fjLj128EEEEELb1ELb1ELb1ELb0EEEvNS_9FwdParamsE --------------------------
	.section	.nv.constant0._ZN10layer_norm13ln_fwd_kernelINS_13Kernel_traitsIf13__nv_bfloat16fS2_fjLj768ELj1ELj4ELj1ELj16ENS_18Kernel_traits_baseILj768EfS2_fS2_fjLj128EEEEELb1ELb1ELb1ELb0EEEvNS_9FwdParamsE,"a",@progbits
	.sectionflags	@""
	.align	4
.nv.constant0._ZN10layer_norm13ln_fwd_kernelINS_13Kernel_traitsIf13__nv_bfloat16fS2_fjLj768ELj1ELj4ELj1ELj16ENS_18Kernel_traits_baseILj768EfS2_fS2_fjLj128EEEEELb1ELb1ELb1ELb0EEEvNS_9FwdParamsE:
	.zero		1128


//--------------------- .nv.constant0._ZN10layer_norm13ln_fwd_kernelINS_13Kernel_traitsIf13__nv_bfloat16fS2_fjLj768ELj1ELj4ELj1ELj16ENS_18Kernel_traits_baseILj768EfS2_fS2_fjLj128EEEEELb1ELb1ELb1ELb1EEEvNS_9FwdParamsE --------------------------
	.section	.nv.constant0._ZN10layer_norm13ln_fwd_kernelINS_13Kernel_traitsIf13__nv_bfloat16fS2_fjLj768ELj1ELj4ELj1ELj16ENS_18Kernel_traits_baseILj768EfS2_fS2_fjLj128EEEEELb1ELb1ELb1ELb1EEEvNS_9FwdParamsE,"a",@progbits
	.sectionflags	@""
	.align	4
.nv.constant0._ZN10layer_norm13ln_fwd_kernelINS_13Kernel_traitsIf13__nv_bfloat16fS2_fjLj768ELj1ELj4ELj1ELj16ENS_18Kernel_traits_baseILj768EfS2_fS2_fjLj128EEEEELb1ELb1ELb1ELb1EEEvNS_9FwdParamsE:
	.zero		1128


//--------------------- .nv.constant0._ZN10layer_norm13ln_fwd_kernelINS_13Kernel_traitsIf6__halfS2_S2_fjLj768ELj1ELj4ELj1ELj16ENS_18Kernel_traits_baseILj768EfS2_S2_S2_fjLj128EEEEELb0ELb0ELb0ELb0EEEvNS_9FwdParamsE --------------------------
	.section	.nv.constant0._ZN10layer_norm13ln_fwd_kernelINS_13Kernel_traitsIf6__halfS2_S2_fjLj768ELj1ELj4ELj1ELj16ENS_18Kernel_traits_baseILj768EfS2_S2_S2_fjLj128EEEEELb0ELb0ELb0ELb0EEEvNS_9FwdParamsE,"a",@progbits
	.sectionflags	@""
	.align	4
.nv.constant0._ZN10layer_norm13ln_fwd_kernelINS_13Kernel_traitsIf6__halfS2_S2_fjLj768ELj1ELj4ELj1ELj16ENS_18Kernel_traits_baseILj768EfS2_S2_S2_fjLj128EEEEELb0ELb0ELb0ELb0EEEvNS_9FwdParamsE:
	.zero		1128


//--------------------- .nv.constant0._ZN10layer_norm13ln_fwd_kernelINS_13Kernel_traitsIf6__halfS2_S2_fjLj768ELj1ELj4ELj1ELj16ENS_18Kernel_traits_baseILj768EfS2_S2_S2_fjLj128EEEEELb0ELb0ELb0ELb1EEEvNS_9FwdParamsE --------------------------
	.section	.nv.constant0._ZN10layer_norm13ln_fwd_kernelINS_13Kernel_traitsIf6__halfS2_S2_fjLj768ELj1ELj4ELj1ELj16ENS_18Kernel_traits_baseILj768EfS2_S2_S2_fjLj128EEEEELb0ELb0ELb0ELb1EEEvNS_9FwdParamsE,"a",@progbits
	.sectionflags	@""
	.align	4
.nv.constant0._ZN10layer_norm13ln_fwd_kernelINS_13Kernel_traitsIf6__halfS2_S2_fjLj768ELj1ELj4ELj1ELj16ENS_18Kernel_traits_baseILj768EfS2_S2_S2_fjLj128EEEEELb0ELb0ELb0ELb1EEEvNS_9FwdParamsE:
	.zero		1128


//--------------------- .nv.constant0._ZN10layer_norm13ln_fwd_kernelINS_13Kernel_traitsIf6__halfS2_S2_fjLj768ELj1ELj4ELj1ELj16ENS_18Kernel_traits_baseILj768EfS2_S2_S2_fjLj128EEEEELb0ELb0ELb1ELb0EEEvNS_9FwdParamsE --------------------------
	.section	.nv.constant0._ZN10layer_norm13ln_fwd_kernelINS_13Kernel_traitsIf6__halfS2_S2_fjLj768ELj1ELj4ELj1ELj16ENS_18Kernel_traits_baseILj768EfS2_S2_S2_fjLj128EEEEELb0ELb0ELb1ELb0EEEvNS_9FwdParamsE,"a",@progbits
	.sectionflags	@""
	.align	4
.nv.constant0._ZN10layer_norm13ln_fwd_kernelINS_13Kernel_traitsIf6__halfS2_S2_fjLj768ELj1ELj4ELj1ELj16ENS_18Kernel_traits_baseILj768EfS2_S2_S2_fjLj128EEEEELb0ELb0ELb1ELb0EEEvNS_9FwdParamsE:
	.zero		1128


//--------------------- .nv.constant0._ZN10layer_norm13ln_fwd_kernelINS_13Kernel_traitsIf6__halfS2_S2_fjLj768ELj1ELj4ELj1ELj16ENS_18Kernel_traits_baseILj768EfS2_S2_S2_fjLj128EEEEELb0ELb0ELb1ELb1EEEvNS_9FwdParamsE --------------------------
	.section	.nv.constant0._ZN10layer_norm13ln_fwd_kernelINS_13Kernel_traitsIf6__halfS2_S2_fjLj768ELj1ELj4ELj1ELj16ENS_18Kernel_traits_baseILj768EfS2_S2_S2_fjLj128EEEEELb0ELb0ELb1ELb1EEEvNS_9FwdParamsE,"a",@progbits
	.sectionflags	@""
	.align	4
.nv.constant0._ZN10layer_norm13ln_fwd_kernelINS_13Kernel_traitsIf6__halfS2_S2_fjLj768ELj1ELj4ELj1ELj16ENS_18Kernel_traits_baseILj768EfS2_S2_S2_fjLj128EEEEELb0ELb0ELb1ELb1EEEvNS_9FwdParamsE:
	.zero		1128


//--------------------- .nv.constant0._ZN10layer_norm13ln_fwd_kernelINS_13Kernel_traitsIf6__halfS2_S2_fjLj768ELj1ELj4ELj1ELj16ENS_18Kernel_traits_baseILj768EfS2_S2_S2_fjLj128EEEEELb0ELb1ELb0ELb0EEEvNS_9FwdParamsE --------------------------
	.section	.nv.constant0._ZN10layer_norm13ln_fwd_kernelINS_13Kernel_traitsIf6__halfS2_S2_fjLj768ELj1ELj4ELj1ELj16ENS_18Kernel_traits_baseILj768EfS2_S2_S2_fjLj128EEEEELb0ELb1ELb0ELb0EEEvNS_9FwdParamsE,"a",@progbits
	.sectionflags	@""
	.align	4
.nv.constant0._ZN10layer_norm13ln_fwd_kernelINS_13Kernel_traitsIf6__halfS2_S2_fjLj768ELj1ELj4ELj1ELj16ENS_18Kernel_traits_baseILj768EfS2_S2_S2_fjLj128EEEEELb0ELb1ELb0ELb0EEEvNS_9FwdParamsE:
	.zero		1128


//--------------------- .nv.constant0._ZN10layer_norm13ln_fwd_kernelINS_13Kernel_traitsIf6__halfS2_S2_fjLj768ELj1ELj4ELj1ELj16ENS_18Kernel_traits_baseILj768EfS2_S2_S2_fjLj128EEEEELb0ELb1ELb0ELb1EEEvNS_9FwdParamsE --------------------------
	.section	.nv.constant0._ZN10layer_norm13ln_fwd_kernelINS_13Kernel_traitsIf6__halfS2_S2_fjLj768ELj1ELj4ELj1ELj16ENS_18Kernel_traits_baseILj768EfS2_S2_S2_fjLj128EEEEELb0ELb1ELb0ELb1EEEvNS_9FwdParamsE,"a",@progbits
	.sectionflags	@""
	.align	4
.nv.constant0._ZN10layer_norm13ln_fwd_kernelINS_13Kernel_traitsIf6__halfS2_S2_fjLj768ELj1ELj4ELj1ELj16ENS_18Kernel_traits_baseILj768EfS2_S2_S2_fjLj128EEEEELb0ELb1ELb0ELb1EEEvNS_9FwdParamsE:
	.zero		1128


//--------------------- .nv.constant0._ZN10layer_norm13ln_fwd_kernelINS_13Kernel_traitsIf6__halfS2_S2_fjLj768ELj1ELj4ELj1ELj16ENS_18Kernel_traits_baseILj768EfS2_S2_S2_fjLj128EEEEELb0ELb1ELb1ELb0EEEvNS_9FwdParamsE --------------------------
	.section	.nv.constant0._ZN10layer_norm13ln_fwd_kernelINS_13Kernel_traitsIf6__halfS2_S2_fjLj768ELj1ELj4ELj1ELj16ENS_18Kernel_traits_baseILj768EfS2_S2_S2_fjLj128EEEEELb0ELb1ELb1ELb0EEEvNS_9FwdParamsE,"a",@progbits
	.sectionflags	@""
	.align	4
.nv.constant0._ZN10layer_norm13ln_fwd_kernelINS_13Kernel_traitsIf6__halfS2_S2_fjLj768ELj1ELj4ELj1ELj16ENS_18Kernel_traits_baseILj768EfS2_S2_S2_fjLj128EEEEELb0ELb1ELb1ELb0EEEvNS_9FwdParamsE:
	.zero		1128


//--------------------- .nv.constant0._ZN10layer_norm13ln_fwd_kernelINS_13Kernel_traitsIf6__halfS2_S2_fjLj768ELj1ELj4ELj1ELj16ENS_18Kernel_traits_baseILj768EfS2_S2_S2_fjLj128EEEEELb0ELb1ELb1ELb1EEEvNS_9FwdParamsE --------------------------
	.section	.nv.constant0._ZN10layer_norm13ln_fwd_kernelINS_13Kernel_traitsIf6__halfS2_S2_fjLj768ELj1ELj4ELj1ELj16ENS_18Kernel_traits_baseILj768EfS2_S2_S2_fjLj128EEEEELb0ELb1ELb1ELb1EEEvNS_9FwdParamsE,"a",@progbits
	.sectionflags	@""
	.align	4
.nv.constant0._ZN10layer_norm13ln_fwd_kernelINS_13Kernel_traitsIf6__halfS2_S2_fjLj768ELj1ELj4ELj1ELj16ENS_18Kernel_traits_baseILj768EfS2_S2_S2_fjLj128EEEEELb0ELb1ELb1ELb1EEEvNS_9FwdParamsE:
	.zero		1128


//--------------------- .nv.constant0._ZN10layer_norm13ln_fwd_kernelINS_13Kernel_traitsIf6__halfS2_S2_fjLj768ELj1ELj4ELj1ELj16ENS_18Kernel_traits_baseILj768EfS2_S2_S2_fjLj128EEEEELb1ELb0ELb0ELb0EEEvNS_9FwdParamsE --------------------------
	.section	.nv.constant0._ZN10layer_norm13ln_fwd_kernelINS_13Kernel_traitsIf6__halfS2_S2_fjLj768ELj1ELj4ELj1ELj16ENS_18Kernel_traits_baseILj768EfS2_S2_S2_fjLj128EEEEELb1ELb0ELb0ELb0EEEvNS_9FwdParamsE,"a",@progbits
	.sectionflags	@""
	.align	4
.nv.constant0._ZN10layer_norm13ln_fwd_kernelINS_13Kernel_traitsIf6__halfS2_S2_fjLj768ELj1ELj4ELj1ELj16ENS_18Kernel_traits_baseILj768EfS2_S2_S2_fjLj128EEEEELb1ELb0ELb0ELb0EEEvNS_9FwdParamsE:
	.zero		1128


//--------------------- .nv.constant0._ZN10layer_norm13ln_fwd_kernelINS_13Kernel_traitsIf6__halfS2_S2_fjLj768ELj1ELj4ELj1ELj16ENS_18Kernel_traits_baseILj768EfS2_S2_S2_fjLj128EEEEELb1ELb0ELb0ELb1EEEvNS_9FwdParamsE --------------------------
	.section	.nv.constant0._ZN10layer_norm13ln_fwd_kernelINS_13Kernel_traitsIf6__halfS2_S2_fjLj768ELj1ELj4ELj1ELj16ENS_18Kernel_traits_baseILj768EfS2_S2_S2_fjLj128EEEEELb1ELb0ELb0ELb1EEEvNS_9FwdParamsE,"a",@progbits
	.sectionflags	@""
	.align	4
.nv.constant0._ZN10layer_norm13ln_fwd_kernelINS_13Kernel_traitsIf6__halfS2_S2_fjLj768ELj1ELj4ELj1ELj16ENS_18Kernel_traits_baseILj768EfS2_S2_S2_fjLj128EEEEELb1ELb0ELb0ELb1EEEvNS_9FwdParamsE:
	.zero		1128


//--------------------- .nv.constant0._ZN10layer_norm13ln_fwd_kernelINS_13Kernel_traitsIf6__halfS2_S2_fjLj768ELj1ELj4ELj1ELj16ENS_18Kernel_traits_baseILj768EfS2_S2_S2_fjLj128EEEEELb1ELb0ELb1ELb0EEEvNS_9FwdParamsE --------------------------
	.section	.nv.constant0._ZN10layer_norm13ln_fwd_kernelINS_13Kernel_traitsIf6__halfS2_S2_fjLj768ELj1ELj4ELj1ELj16ENS_18Kernel_traits_baseILj768EfS2_S2_S2_fjLj128EEEEELb1ELb0ELb1ELb0EEEvNS_9FwdParamsE,"a",@progbits
	.sectionflags	@""
	.align	4
.nv.constant0._ZN10layer_norm13ln_fwd_kernelINS_13Kernel_traitsIf6__halfS2_S2_fjLj768ELj1ELj4ELj1ELj16ENS_18Kernel_traits_baseILj768EfS2_S2_S2_fjLj128EEEEELb1ELb0ELb1ELb0EEEvNS_9FwdParamsE:
	.zero		1128


//--------------------- .nv.constant0._ZN10layer_norm13ln_fwd_kernelINS_13Kernel_traitsIf6__halfS2_S2_fjLj768ELj1ELj4ELj1ELj16ENS_18Kernel_traits_baseILj768EfS2_S2_S2_fjLj128EEEEELb1ELb0ELb1ELb1EEEvNS_9FwdParamsE --------------------------
	.section	.nv.constant0._ZN10layer_norm13ln_fwd_kernelINS_13Kernel_traitsIf6__halfS2_S2_fjLj768ELj1ELj4ELj1ELj16ENS_18Kernel_traits_baseILj768EfS2_S2_S2_fjLj128EEEEELb1ELb0ELb1ELb1EEEvNS_9FwdParamsE,"a",@progbits
	.sectionflags	@""
	.align	4
.nv.constant0._ZN10layer_norm13ln_fwd_kernelINS_13Kernel_traitsIf6__halfS2_S2_fjLj768ELj1ELj4ELj1ELj16ENS_18Kernel_traits_baseILj768EfS2_S2_S2_fjLj128EEEEELb1ELb0ELb1ELb1EEEvNS_9FwdParamsE:
	.zero		1128


//--------------------- .nv.constant0._ZN10layer_norm13ln_fwd_kernelINS_13Kernel_traitsIf6__halfS2_S2_fjLj768ELj1ELj4ELj1ELj16ENS_18Kernel_traits_baseILj768EfS2_S2_S2_fjLj128EEEEELb1ELb1ELb0ELb0EEEvNS_9FwdParamsE --------------------------
	.section	.nv.constant0._ZN10layer_norm13ln_fwd_kernelINS_13Kernel_traitsIf6__halfS2_S2_fjLj768ELj1ELj4ELj1ELj16ENS_18Kernel_traits_baseILj768EfS2_S2_S2_fjLj128EEEEELb1ELb1ELb0ELb0EEEvNS_9FwdParamsE,"a",@progbits
	.sectionflags	@""
	.align	4
.nv.constant0._ZN10layer_norm13ln_fwd_kernelINS_13Kernel_traitsIf6__halfS2_S2_fjLj768ELj1ELj4ELj1ELj16ENS_18Kernel_traits_baseILj768EfS2_S2_S2_fjLj128EEEEELb1ELb1ELb0ELb0EEEvNS_9FwdParamsE:
	.zero		1128


//--------------------- .nv.constant0._ZN10layer_norm13ln_fwd_kernelINS_13Kernel_traitsIf6__halfS2_S2_fjLj768ELj1ELj4ELj1ELj16ENS_18Kernel_traits_baseILj768EfS2_S2_S2_fjLj128EEEEELb1ELb1ELb0ELb1EEEvNS_9FwdParamsE --------------------------
	.section	.nv.constant0._ZN10layer_norm13ln_fwd_kernelINS_13Kernel_traitsIf6__halfS2_S2_fjLj768ELj1ELj4ELj1ELj16ENS_18Kernel_traits_baseILj768EfS2_S2_S2_fjLj128EEEEELb1ELb1ELb0ELb1EEEvNS_9FwdParamsE,"a",@progbits
	.sectionflags	@""
	.align	4
.nv.constant0._ZN10layer_norm13ln_fwd_kernelINS_13Kernel_traitsIf6__halfS2_S2_fjLj768ELj1ELj4ELj1ELj16ENS_18Kernel_traits_baseILj768EfS2_S2_S2_fjLj128EEEEELb1ELb1ELb0ELb1EEEvNS_9FwdParamsE:
	.zero		1128


//--------------------- .nv.constant0._ZN10layer_norm13ln_fwd_kernelINS_13Kernel_traitsIf6__halfS2_S2_fjLj768ELj1ELj4ELj1ELj16ENS_18Kernel_traits_baseILj768EfS2_S2_S2_fjLj128EEEEELb1ELb1ELb1ELb0EEEvNS_9FwdParamsE --------------------------
	.section	.nv.constant0._ZN10layer_norm13ln_fwd_kernelINS_13Kernel_traitsIf6__halfS2_S2_fjLj768ELj1ELj4ELj1ELj16ENS_18Kernel_traits_baseILj768EfS2_S2_S2_fjLj128EEEEELb1ELb1ELb1ELb0EEEvNS_9FwdParamsE,"a",@progbits
	.sectionflags	@""
	.align	4
.nv.constant0._ZN10layer_norm13ln_fwd_kernelINS_13Kernel_traitsIf6__halfS2_S2_fjLj768ELj1ELj4ELj1ELj16ENS_18Kernel_traits_baseILj768EfS2_S2_S2_fjLj128EEEEELb1ELb1ELb1ELb0EEEvNS_9FwdParamsE:
	.zero		1128


//--------------------- .nv.constant0._ZN10layer_norm13ln_fwd_kernelINS_13Kernel_traitsIf6__halfS2_S2_fjLj768ELj1ELj4ELj1ELj16ENS_18Kernel_traits_baseILj768EfS2_S2_S2_fjLj128EEEEELb1ELb1ELb1ELb1EEEvNS_9FwdParamsE --------------------------
	.section	.nv.constant0._ZN10layer_norm13ln_fwd_kernelINS_13Kernel_traitsIf6__halfS2_S2_fjLj768ELj1ELj4ELj1ELj16ENS_18Kernel_traits_baseILj768EfS2_S2_S2_fjLj128EEEEELb1ELb1ELb1ELb1EEEvNS_9FwdParamsE,"a",@progbits
	.sectionflags	@""
	.align	4
.nv.constant0._ZN10layer_norm13ln_fwd_kernelINS_13Kernel_traitsIf6__halfS2_S2_fjLj768ELj1ELj4ELj1ELj16ENS_18Kernel_traits_baseILj768EfS2_S2_S2_fjLj128EEEEELb1ELb1ELb1ELb1EEEvNS_9FwdParamsE:
	.zero		1128


//--------------------- .nv.constant0._ZN10layer_norm13ln_fwd_kernelINS_13Kernel_traitsI6__halfS2_fS2_fjLj768ELj1ELj4ELj1ELj16ENS_18Kernel_traits_baseILj768ES2_S2_fS2_fjLj128EEEEELb0ELb0ELb0ELb0EEEvNS_9FwdParamsE --------------------------
	.section	.nv.constant0._ZN10layer_norm13ln_fwd_kernelINS_13Kernel_traitsI6__halfS2_fS2_fjLj768ELj1ELj4ELj1ELj16ENS_18Kernel_traits_baseILj768ES2_S2_fS2_fjLj128EEEEELb0ELb0ELb0ELb0EEEvNS_9FwdParamsE,"a",@progbits
	.sectionflags	@""
	.align	4
.nv.constant0._ZN10layer_norm13ln_fwd_kernelINS_13Kernel_traitsI6__halfS2_fS2_fjLj768ELj1ELj4ELj1ELj16ENS_18Kernel_traits_baseILj768ES2_S2_fS2_fjLj128EEEEELb0ELb0ELb0ELb0EEEvNS_9FwdParamsE:
	.zero		1128


//--------------------- .nv.constant0._ZN10layer_norm13ln_fwd_kernelINS_13Kernel_traitsI6__halfS2_fS2_fjLj768ELj1ELj4ELj1ELj16ENS_18Kernel_traits_baseILj768ES2_S2_fS2_fjLj128EEEEELb0ELb0ELb0ELb1EEEvNS_9FwdParamsE --------------------------
	.section	.nv.constant0._ZN10layer_norm13ln_fwd_kernelINS_13Kernel_traitsI6__halfS2_fS2_fjLj768ELj1ELj4ELj1ELj16ENS_18Kernel_traits_baseILj768ES2_S2_fS2_fjLj128EEEEELb0ELb0ELb0ELb1EEEvNS_9FwdParamsE,"a",@progbits
	.sectionflags	@""
	.align	4
.nv.constant0._ZN10layer_norm13ln_fwd_kernelINS_13Kernel_traitsI6__halfS2_fS2_fjLj768ELj1ELj4ELj1ELj16ENS_18Kernel_traits_baseILj768ES2_S2_fS2_fjLj128EEEEELb0ELb0ELb0ELb1EEEvNS_9FwdParamsE:
	.zero		1128


//--------------------- .nv.constant0._ZN10layer_norm13ln_fwd_kernelINS_13Kernel_traitsI6__halfS2_fS2_fjLj768ELj1ELj4ELj1ELj16ENS_18Kernel_traits_baseILj768ES2_S2_fS2_fjLj128EEEEELb0ELb0ELb1ELb0EEEvNS_9FwdParamsE --------------------------
	.section	.nv.constant0._ZN10layer_norm13ln_fwd_kernelINS_13Kernel_traitsI6__halfS2_fS2_fjLj768ELj1ELj4ELj1ELj16ENS_18Kernel_traits_baseILj768ES2_S2_fS2_fjLj128EEEEELb0ELb0ELb1ELb0EEEvNS_9FwdParamsE,"a",@progbits
	.sectionflags	@""
	.align	4
.nv.constant0._ZN10layer_norm13ln_fwd_kernelINS_13Kernel_traitsI6__halfS2_fS2_fjLj768ELj1ELj4ELj1ELj16ENS_18Kernel_traits_baseILj768ES2_S2_fS2_fjLj128EEEEELb0ELb0ELb1ELb0EEEvNS_9FwdParamsE:
	.zero		1128


//--------------------- .nv.constant0._ZN10layer_norm13ln_fwd_kernelINS_13Kernel_traitsI6__halfS2_fS2_fjLj768ELj1ELj4ELj1ELj16ENS_18Kernel_traits_baseILj768ES2_S2_fS2_fjLj128EEEEELb0ELb0ELb1ELb1EEEvNS_9FwdParamsE --------------------------
	.section	.nv.constant0._ZN10layer_norm13ln_fwd_kernelINS_13Kernel_traitsI6__halfS2_fS2_fjLj768ELj1ELj4ELj1ELj16ENS_18Kernel_traits_baseILj768ES2_S2_fS2_fjLj128EEEEELb0ELb0ELb1ELb1EEEvNS_9FwdParamsE,"a",@progbits
	.sectionflags	@""
	.align	4
.nv.constant0._ZN10layer_norm13ln_fwd_kernelINS_13Kernel_traitsI6__halfS2_fS2_fjLj768ELj1ELj4ELj1ELj16ENS_18Kernel_traits_baseILj768ES2_S2_fS2_fjLj128EEEEELb0ELb0ELb1ELb1EEEvNS_9FwdParamsE:
	.zero		1128


//--------------------- .nv.constant0._ZN10layer_norm13ln_fwd_kernelINS_13Kernel_traitsI6__halfS2_fS2_fjLj768ELj1ELj4ELj1ELj16ENS_18Kernel_traits_baseILj768ES2_S2_fS2_fjLj128EEEEELb0ELb1ELb0ELb0EEEvNS_9FwdParamsE --------------------------
	.section	.nv.constant0._ZN10layer_norm13ln_fwd_kernelINS_13Kernel_traitsI6__halfS2_fS2_fjLj768ELj1ELj4ELj1ELj16ENS_18Kernel_traits_baseILj768ES2_S2_fS2_fjLj128EEEEELb0ELb1ELb0ELb0EEEvNS_9FwdParamsE,"a",@progbits
	.sectionflags	@""
	.align	4
.nv.constant0._ZN10layer_norm13ln_fwd_kernelINS_13Kernel_traitsI6__halfS2_fS2_fjLj768ELj1ELj4ELj1ELj16ENS_18Kernel_traits_baseILj768ES2_S2_fS2_fjLj128EEEEELb0ELb1ELb0ELb0EEEvNS_9FwdParamsE:
	.zero		1128


//--------------------- .nv.constant0._ZN10layer_norm13ln_fwd_kernelINS_13Kernel_traitsI6__halfS2_fS2_fjLj768ELj1ELj4ELj1ELj16ENS_18Kernel_traits_baseILj768ES2_S2_fS2_fjLj128EEEEELb0ELb1ELb0ELb1EEEvNS_9FwdParamsE --------------------------
	.section	.nv.constant0._ZN10layer_norm13ln_fwd_kernelINS_13Kernel_traitsI6__halfS2_fS2_fjLj768ELj1ELj4ELj1ELj16ENS_18Kernel_traits_baseILj768ES2_S2_fS2_fjLj128EEEEELb0ELb1ELb0ELb1EEEvNS_9FwdParamsE,"a",@progbits
	.sectionflags	@""
	.align	4
.nv.constant0._ZN10layer_norm13ln_fwd_kernelINS_13Kernel_traitsI6__halfS2_fS2_fjLj768ELj1ELj4ELj1ELj16ENS_18Kernel_traits_baseILj768ES2_S2_fS2_fjLj128EEEEELb0ELb1ELb0ELb1EEEvNS_9FwdParamsE:
	.zero		1128


//--------------------- .nv.constant0._ZN10layer_norm13ln_fwd_kernelINS_13Kernel_traitsI6__halfS2_fS2_fjLj768ELj1ELj4ELj1ELj16ENS_18Kernel_traits_baseILj768ES2_S2_fS2_fjLj128EEEEELb0ELb1ELb1ELb0EEEvNS_9FwdParamsE --------------------------
	.section	.nv.constant0._ZN10layer_norm13ln_fwd_kernelINS_13Kernel_traitsI6__halfS2_fS2_fjLj768ELj1ELj4ELj1ELj16ENS_18Kernel_traits_baseILj768ES2_S2_fS2_fjLj128EEEEELb0ELb1ELb1ELb0EEEvNS_9FwdParamsE,"a",@progbits
	.sectionflags	@""
	.align	4
.nv.constant0._ZN10layer_norm13ln_fwd_kernelINS_13Kernel_traitsI6__halfS2_fS2_fjLj768ELj1ELj4ELj1ELj16ENS_18Kernel_traits_baseILj768ES2_S2_fS2_fjLj128EEEEELb0ELb1ELb1ELb0EEEvNS_9FwdParamsE:
	.zero		1128


//--------------------- .nv.constant0._ZN10layer_norm13ln_fwd_kernelINS_13Kernel_traitsI6__halfS2_fS2_fjLj768ELj1ELj4ELj1ELj16ENS_18Kernel_traits_baseILj768ES2_S2_fS2_fjLj128EEEEELb0ELb1ELb1ELb1EEEvNS_9FwdParamsE --------------------------
	.section	.nv.constant0._ZN10layer_norm13ln_fwd_kernelINS_13Kernel_traitsI6__halfS2_fS2_fjLj768ELj1ELj4ELj1ELj16ENS_18Kernel_traits_baseILj768ES2_S2_fS2_fjLj128EEEEELb0ELb1ELb1ELb1EEEvNS_9FwdParamsE,"a",@progbits
	.sectionflags	@""
	.align	4
.nv.constant0._ZN10layer_norm13ln_fwd_kernelINS_13Kernel_traitsI6__halfS2_fS2_fjLj768ELj1ELj4ELj1ELj16ENS_18Kernel_traits_baseILj768ES2_S2_fS2_fjLj128EEEEELb0ELb1ELb1ELb1EEEvNS_9FwdParamsE:
	.zero		1128


//--------------------- .nv.constant0._ZN10layer_norm13ln_fwd_kernelINS_13Kernel_traitsI6__halfS2_fS2_fjLj768ELj1ELj4ELj1ELj16ENS_18Kernel_traits_baseILj768ES2_S2_fS2_fjLj128EEEEELb1ELb0ELb0ELb0EEEvNS_9FwdParamsE --------------------------
	.section	.nv.constant0._ZN10layer_norm13ln_fwd_kernelINS_13Kernel_traitsI6__halfS2_fS2_fjLj768ELj1ELj4ELj1ELj16ENS_18Kernel_traits_baseILj768ES2_S2_fS2_fjLj128EEEEELb1ELb0ELb0ELb0EEEvNS_9FwdParamsE,"a",@progbits
	.sectionflags	@""
	.align	4
.nv.constant0._ZN10layer_norm13ln_fwd_kernelINS_13Kernel_traitsI6__halfS2_fS2_fjLj768ELj1ELj4ELj1ELj16ENS_18Kernel_traits_baseILj768ES2_S2_fS2_fjLj128EEEEELb1ELb0ELb0ELb0EEEvNS_9FwdParamsE:
	.zero		1128


//--------------------- .nv.constant0._ZN10layer_norm13ln_fwd_kernelINS_13Kernel_traitsI6__halfS2_fS2_fjLj768ELj1ELj4ELj1ELj16ENS_18Kernel_traits_baseILj768ES2_S2_fS2_fjLj128EEEEELb1ELb0ELb0ELb1EEEvNS_9FwdParamsE --------------------------
	.section	.nv.constant0._ZN10layer_norm13ln_fwd_kernelINS_13Kernel_traitsI6__halfS2_fS2_fjLj768ELj1ELj4ELj1ELj16ENS_18Kernel_traits_baseILj768ES2_S2_fS2_fjLj128EEEEELb1ELb0ELb0ELb1EEEvNS_9FwdParamsE,"a",@progbits
	.sectionflags	@""
	.align	4
.nv.constant0._ZN10layer_norm13ln_fwd_kernelINS_13Kernel_traitsI6__halfS2_fS2_fjLj768ELj1ELj4ELj1ELj16ENS_18Kernel_traits_baseILj768ES2_S2_fS2_fjLj128EEEEELb1ELb0ELb0ELb1EEEvNS_9FwdParamsE:
	.zero		1128


//--------------------- .nv.constant0._ZN10layer_norm13ln_fwd_kernelINS_13Kernel_traitsI6__halfS2_fS2_fjLj768ELj1ELj4ELj1ELj16ENS_18Kernel_traits_baseILj768ES2_S2_fS2_fjLj128EEEEELb1ELb0ELb1ELb0EEEvNS_9FwdParamsE --------------------------
	.section	.nv.constant0._ZN10layer_norm13ln_fwd_kernelINS_13Kernel_traitsI6__halfS2_fS2_fjLj768ELj1ELj4ELj1ELj16ENS_18Kernel_traits_baseILj768ES2_S2_fS2_fjLj128EEEEELb1ELb0ELb1ELb0EEEvNS_9FwdParamsE,"a",@progbits
	.sectionflags	@""
	.align	4
.nv.constant0._ZN10layer_norm13ln_fwd_kernelINS_13Kernel_traitsI6__halfS2_fS2_fjLj768ELj1ELj4ELj1ELj16ENS_18Kernel_traits_baseILj768ES2_S2_fS2_fjLj128EEEEELb1ELb0ELb1ELb0EEEvNS_9FwdParamsE:
	.zero		1128


//--------------------- .nv.constant0._ZN10layer_norm13ln_fwd_kernelINS_13Kernel_traitsI6__halfS2_fS2_fjLj768ELj1ELj4ELj1ELj16ENS_18Kernel_traits_baseILj768ES2_S2_fS2_fjLj128EEEEELb1ELb0ELb1ELb1EEEvNS_9FwdParamsE --------------------------
	.section	.nv.constant0._ZN10layer_norm13ln_fwd_kernelINS_13Kernel_traitsI6__halfS2_fS2_fjLj768ELj1ELj4ELj1ELj16ENS_18Kernel_traits_baseILj768ES2_S2_fS2_fjLj128EEEEELb1ELb0ELb1ELb1EEEvNS_9FwdParamsE,"a",@progbits
	.sectionflags	@""
	.align	4
.nv.constant0._ZN10layer_norm13ln_fwd_kernelINS_13Kernel_traitsI6__halfS2_fS2_fjLj768ELj1ELj4ELj1ELj16ENS_18Kernel_traits_baseILj768ES2_S2_fS2_fjLj128EEEEELb1ELb0ELb1ELb1EEEvNS_9FwdParamsE:
	.zero		1128


//--------------------- .nv.constant0._ZN10layer_norm13ln_fwd_kernelINS_13Kernel_traitsI6__halfS2_fS2_fjLj768ELj1ELj4ELj1ELj16ENS_18Kernel_traits_baseILj768ES2_S2_fS2_fjLj128EEEEELb1ELb1ELb0ELb0EEEvNS_9FwdParamsE --------------------------
	.section	.nv.constant0._ZN10layer_norm13ln_fwd_kernelINS_13Kernel_traitsI6__halfS2_fS2_fjLj768ELj1ELj4ELj1ELj16ENS_18Kernel_traits_baseILj768ES2_S2_fS2_fjLj128EEEEELb1ELb1ELb0ELb0EEEvNS_9FwdParamsE,"a",@progbits
	.sectionflags	@""
	.align	4
.nv.constant0._ZN10layer_norm13ln_fwd_kernelINS_13Kernel_traitsI6__halfS2_fS2_fjLj768ELj1ELj4ELj1ELj16ENS_18Kernel_traits_baseILj768ES2_S2_fS2_fjLj128EEEEELb1ELb1ELb0ELb0EEEvNS_9FwdParamsE:
	.zero		1128


//--------------------- .nv.constant0._ZN10layer_norm13ln_fwd_kernelINS_13Kernel_traitsI6__halfS2_fS2_fjLj768ELj1ELj4ELj1ELj16ENS_18Kernel_traits_baseILj768ES2_S2_fS2_fjLj128EEEEELb1ELb1ELb0ELb1EEEvNS_9FwdParamsE --------------------------
	.section	.nv.constant0._ZN10layer_norm13ln_fwd_kernelINS_13Kernel_traitsI6__halfS2_fS2_fjLj768ELj1ELj4ELj1ELj16ENS_18Kernel_traits_baseILj768ES2_S2_fS2_fjLj128EEEEELb1ELb1ELb0ELb1EEEvNS_9FwdParamsE,"a",@progbits
	.sectionflags	@""
	.align	4
.nv.constant0._ZN10layer_norm13ln_fwd_kernelINS_13Kernel_traitsI6__halfS2_fS2_fjLj768ELj1ELj4ELj1ELj16ENS_18Kernel_traits_baseILj768ES2_S2_fS2_fjLj128EEEEELb1ELb1ELb0ELb1EEEvNS_9FwdParamsE:
	.zero		1128


//--------------------- .nv.constant0._ZN10layer_norm13ln_fwd_kernelINS_13Kernel_traitsI6__halfS2_fS2_fjLj768ELj1ELj4ELj1ELj16ENS_18Kernel_traits_baseILj768ES2_S2_fS2_fjLj128EEEEELb1ELb1ELb1ELb0EEEvNS_9FwdParamsE --------------------------
	.section	.nv.constant0._ZN10layer_norm13ln_fwd_kernelINS_13Kernel_traitsI6__halfS2_fS2_fjLj768ELj1ELj4ELj1ELj16ENS_18Kernel_traits_baseILj768ES2_S2_fS2_fjLj128EEEEELb1ELb1ELb1ELb0EEEvNS_9FwdParamsE,"a",@progbits
	.sectionflags	@""
	.align	4
.nv.constant0._ZN10layer_norm13ln_fwd_kernelINS_13Kernel_traitsI6__halfS2_fS2_fjLj768ELj1ELj4ELj1ELj16ENS_18Kernel_traits_baseILj768ES2_S2_fS2_fjLj128EEEEELb1ELb1ELb1ELb0EEEvNS_9FwdParamsE:
	.zero		1128


//--------------------- .nv.constant0._ZN10layer_norm13ln_fwd_kernelINS_13Kernel_traitsI6__halfS2_fS2_fjLj768ELj1ELj4ELj1ELj16ENS_18Kernel_traits_baseILj768ES2_S2_fS2_fjLj128EEEEELb1ELb1ELb1ELb1EEEvNS_9FwdParamsE --------------------------
	.section	.nv.constant0._ZN10layer_norm13ln_fwd_kernelINS_13Kernel_traitsI6__halfS2_fS2_fjLj768ELj1ELj4ELj1ELj16ENS_18Kernel_traits_baseILj768ES2_S2_fS2_fjLj128EEEEELb1ELb1ELb1ELb1EEEvNS_9FwdParamsE,"a",@progbits
	.sectionflags	@""
	.align	4
.nv.constant0._ZN10layer_norm13ln_fwd_kernelINS_13Kernel_traitsI6__halfS2_fS2_fjLj768ELj1ELj4ELj1ELj16ENS_18Kernel_traits_baseILj768ES2_S2_fS2_fjLj128EEEEELb1ELb1ELb1ELb1EEEvNS_9FwdParamsE:
	.zero		1128


//--------------------- .nv.constant0._ZN10layer_norm13ln_fwd_kernelINS_13Kernel_traitsIf6__halffS2_fjLj768ELj1ELj4ELj1ELj16ENS_18Kernel_traits_baseILj768EfS2_fS2_fjLj128EEEEELb0ELb0ELb0ELb0EEEvNS_9FwdParamsE --------------------------
	.section	.nv.constant0._ZN10layer_norm13ln_fwd_kernelINS_13Kernel_traitsIf6__halffS2_fjLj768ELj1ELj4ELj1ELj16ENS_18Kernel_traits_baseILj768EfS2_fS2_fjLj128EEEEELb0ELb0ELb0ELb0EEEvNS_9FwdParamsE,"a",@progbits
	.sectionflags	@""
	.align	4
.nv.constant0._ZN10layer_norm13ln_fwd_kernelINS_13Kernel_traitsIf6__halffS2_fjLj768ELj1ELj4ELj1ELj16ENS_18Kernel_traits_baseILj768EfS2_fS2_fjLj128EEEEELb0ELb0ELb0ELb0EEEvNS_9FwdParamsE:
	.zero		1128


//--------------------- .nv.constant0._ZN10layer_norm13ln_fwd_kernelINS_13Kernel_traitsIf6__halffS2_fjLj768ELj1ELj4ELj1ELj16ENS_18Kernel_traits_baseILj768EfS2_fS2_fjLj128EEEEELb0ELb0ELb0ELb1EEEvNS_9FwdParamsE --------------------------
	.section	.nv.constant0._ZN10layer_norm13ln_fwd_kernelINS_13Kernel_traitsIf6__halffS2_fjLj768ELj1ELj4ELj1ELj16ENS_18Kernel_traits_baseILj768EfS2_fS2_fjLj128EEEEELb0ELb0ELb0ELb1EEEvNS_9FwdParamsE,"a",@progbits
	.sectionflags	@""
	.align	4
.nv.constant0._ZN10layer_norm13ln_fwd_kernelINS_13Kernel_traitsIf6__halffS2_fjLj768ELj1ELj4ELj1ELj16ENS_18Kernel_traits_baseILj768EfS2_fS2_fjLj128EEEEELb0ELb0ELb0ELb1EEEvNS_9FwdParamsE:
	.zero		1128


//--------------------- .nv.constant0._ZN10layer_norm13ln_fwd_kernelINS_13Kernel_traitsIf6__halffS2_fjLj768ELj1ELj4ELj1ELj16ENS_18Kernel_traits_baseILj768EfS2_fS2_fjLj128EEEEELb0ELb0ELb1ELb0EEEvNS_9FwdParamsE --------------------------
	.section	.nv.constant0._ZN10layer_norm13ln_fwd_kernelINS_13Kernel_traitsIf6__halffS2_fjLj768ELj1ELj4ELj1ELj16ENS_18Kernel_traits_baseILj768EfS2_fS2_fjLj128EEEEELb0ELb0ELb1ELb0EEEvNS_9FwdParamsE,"a",@progbits
	.sectionflags	@""
	.align	4
.nv.constant0._ZN10layer_norm13ln_fwd_kernelINS_13Kernel_traitsIf6__halffS2_fjLj768ELj1ELj4ELj1ELj16ENS_18Kernel_traits_baseILj768EfS2_fS2_fjLj128EEEEELb0ELb0ELb1ELb0EEEvNS_9FwdParamsE:
	.zero		1128


//--------------------- .nv.constant0._ZN10layer_norm13ln_fwd_kernelINS_13Kernel_traitsIf6__halffS2_fjLj768ELj1ELj4ELj1ELj16ENS_18Kernel_traits_baseILj768EfS2_fS2_fjLj128EEEEELb0ELb0ELb1ELb1EEEvNS_9FwdParamsE --------------------------
	.section	.nv.constant0._ZN10layer_norm13ln_fwd_kernelINS_13Kernel_traitsIf6__halffS2_fjLj768ELj1ELj4ELj1ELj16ENS_18Kernel_traits_baseILj768EfS2_fS2_fjLj128EEEEELb0ELb0ELb1ELb1EEEvNS_9FwdParamsE,"a",@progbits
	.sectionflags	@""
	.align	4
.nv.constant0._ZN10layer_norm13ln_fwd_kernelINS_13Kernel_traitsIf6__halffS2_fjLj768ELj1ELj4ELj1ELj16ENS_18Kernel_traits_baseILj768EfS2_fS2_fjLj128EEEEELb0ELb0ELb1ELb1EEEvNS_9FwdParamsE:
	.zero		1128


//--------------------- .nv.constant0._ZN10layer_norm13ln_fwd_kernelINS_13Kernel_traitsIf6__halffS2_fjLj768ELj1ELj4ELj1ELj16ENS_18Kernel_traits_baseILj768EfS2_fS2_fjLj128EEEEELb0ELb1ELb0ELb0EEEvNS_9FwdParamsE --------------------------
	.section	.nv.constant0._ZN10layer_norm13ln_fwd_kernelINS_13Kernel_traitsIf6__halffS2_fjLj768ELj1ELj4ELj1ELj16ENS_18Kernel_traits_baseILj768EfS2_fS2_fjLj128EEEEELb0ELb1ELb0ELb0EEEvNS_9FwdParamsE,"a",@progbits
	.sectionflags	@""
	.align	4
.nv.constant0._ZN10layer_norm13ln_fwd_kernelINS_13Kernel_traitsIf6__halffS2_fjLj768ELj1ELj4ELj1ELj16ENS_18Kernel_traits_baseILj768EfS2_fS2_fjLj128EEEEELb0ELb1ELb0ELb0EEEvNS_9FwdParamsE:
	.zero		1128


//--------------------- .nv.constant0._ZN10layer_norm13ln_fwd_kernelINS_13Kernel_traitsIf6__halffS2_fjLj768ELj1ELj4ELj1ELj16ENS_18Kernel_traits_baseILj768EfS2_fS2_fjLj128EEEEELb0ELb1ELb0ELb1EEEvNS_9FwdParamsE --------------------------
	.section	.nv.constant0._ZN10layer_norm13ln_fwd_kernelINS_13Kernel_traitsIf6__halffS2_fjLj768ELj1ELj4ELj1ELj16ENS_18Kernel_traits_baseILj768EfS2_fS2_fjLj128EEEEELb0ELb1ELb0ELb1EEEvNS_9FwdParamsE,"a",@progbits
	.sectionflags	@""
	.align	4
.nv.constant0._ZN10layer_norm13ln_fwd_kernelINS_13Kernel_traitsIf6__halffS2_fjLj768ELj1ELj4ELj1ELj16ENS_18Kernel_traits_baseILj768EfS2_fS2_fjLj128EEEEELb0ELb1ELb0ELb1EEEvNS_9FwdParamsE:
	.zero		1128


//--------------------- .nv.constant0._ZN10layer_norm13ln_fwd_kernelINS_13Kernel_traitsIf6__halffS2_fjLj768ELj1ELj4ELj1ELj16ENS_18Kernel_traits_baseILj768EfS2_fS2_fjLj128EEEEELb0ELb1ELb1ELb0EEEvNS_9FwdParamsE --------------------------
	.section	.nv.constant0._ZN10layer_norm13ln_fwd_kernelINS_13Kernel_traitsIf6__halffS2_fjLj768ELj1ELj4ELj1ELj16ENS_18Kernel_traits_baseILj768EfS2_fS2_fjLj128EEEEELb0ELb1ELb1ELb0EEEvNS_9FwdParamsE,"a",@progbits
	.sectionflags	@""
	.align	4
.nv.constant0._ZN10layer_norm13ln_fwd_kernelINS_13Kernel_traitsIf6__halffS2_fjLj768ELj1ELj4ELj1ELj16ENS_18Kernel_traits_baseILj768EfS2_fS2_fjLj128EEEEELb0ELb1ELb1ELb0EEEvNS_9FwdParamsE:
	.zero		1128


//--------------------- .nv.constant0._ZN10layer_norm13ln_fwd_kernelINS_13Kernel_traitsIf6__halffS2_fjLj768ELj1ELj4ELj1ELj16ENS_18Kernel_traits_baseILj768EfS2_fS2_fjLj128EEEEELb0ELb1ELb1ELb1EEEvNS_9FwdParamsE --------------------------
	.section	.nv.constant0._ZN10layer_norm13ln_fwd_kernelINS_13Kernel_traitsIf6__halffS2_fjLj768ELj1ELj4ELj1ELj16ENS_18Kernel_traits_baseILj768EfS2_fS2_fjLj128EEEEELb0ELb1ELb1ELb1EEEvNS_9FwdParamsE,"a",@progbits
	.sectionflags	@""
	.align	4
.nv.constant0._ZN10layer_norm13ln_fwd_kernelINS_13Kernel_traitsIf6__halffS2_fjLj768ELj1ELj4ELj1ELj16ENS_18Kernel_traits_baseILj768EfS2_fS2_fjLj128EEEEELb0ELb1ELb1ELb1EEEvNS_9FwdParamsE:
	.zero		1128


//--------------------- .nv.constant0._ZN10layer_norm13ln_fwd_kernelINS_13Kernel_traitsIf6__halffS2_fjLj768ELj1ELj4ELj1ELj16ENS_18Kernel_traits_baseILj768EfS2_fS2_fjLj128EEEEELb1ELb0ELb0ELb0EEEvNS_9FwdParamsE --------------------------
	.section	.nv.constant0._ZN10layer_norm13ln_fwd_kernelINS_13Kernel_traitsIf6__halffS2_fjLj768ELj1ELj4ELj1ELj16ENS_18Kernel_traits_baseILj768EfS2_fS2_fjLj128EEEEELb1ELb0ELb0ELb0EEEvNS_9FwdParamsE,"a",@progbits
	.sectionflags	@""
	.align	4
.nv.constant0._ZN10layer_norm13ln_fwd_kernelINS_13Kernel_traitsIf6__halffS2_fjLj768ELj1ELj4ELj1ELj16ENS_18Kernel_traits_baseILj768EfS2_fS2_fjLj128EEEEELb1ELb0ELb0ELb0EEEvNS_9FwdParamsE:
	.zero		1128


//--------------------- .nv.constant0._ZN10layer_norm13ln_fwd_kernelINS_13Kernel_traitsIf6__halffS2_fjLj768ELj1ELj4ELj1ELj16ENS_18Kernel_traits_baseILj768EfS2_fS2_fjLj128EEEEELb1ELb0ELb0ELb1EEEvNS_9FwdParamsE --------------------------
	.section	.nv.constant0._ZN10layer_norm13ln_fwd_kernelINS_13Kernel_traitsIf6__halffS2_fjLj768ELj1ELj4ELj1ELj16ENS_18Kernel_traits_baseILj768EfS2_fS2_fjLj128EEEEELb1ELb0ELb0ELb1EEEvNS_9FwdParamsE,"a",@progbits
	.sectionflags	@""
	.align	4
.nv.constant0._ZN10layer_norm13ln_fwd_kernelINS_13Kernel_traitsIf6__halffS2_fjLj768ELj1ELj4ELj1ELj16ENS_18Kernel_traits_baseILj768EfS2_fS2_fjLj128EEEEELb1ELb0ELb0ELb1EEEvNS_9FwdParamsE:
	.zero		1128


//--------------------- .nv.constant0._ZN10layer_norm13ln_fwd_kernelINS_13Kernel_traitsIf6__halffS2_fjLj768ELj1ELj4ELj1ELj16ENS_18Kernel_traits_baseILj768EfS2_fS2_fjLj128EEEEELb1ELb0ELb1ELb0EEEvNS_9FwdParamsE --------------------------
	.section	.nv.constant0._ZN10layer_norm13ln_fwd_kernelINS_13Kernel_traitsIf6__halffS2_fjLj768ELj1ELj4ELj1ELj16ENS_18Kernel_traits_baseILj768EfS2_fS2_fjLj128EEEEELb1ELb0ELb1ELb0EEEvNS_9FwdParamsE,"a",@progbits
	.sectionflags	@""
	.align	4
.nv.constant0._ZN10layer_norm13ln_fwd_kernelINS_13Kernel_traitsIf6__halffS2_fjLj768ELj1ELj4ELj1ELj16ENS_18Kernel_traits_baseILj768EfS2_fS2_fjLj128EEEEELb1ELb0ELb1ELb0EEEvNS_9FwdParamsE:
	.zero		1128


//--------------------- .nv.constant0._ZN10layer_norm13ln_fwd_kernelINS_13Kernel_traitsIf6__halffS2_fjLj768ELj1ELj4ELj1ELj16ENS_18Kernel_traits_baseILj768EfS2_fS2_fjLj128EEEEELb1ELb0ELb1ELb1EEEvNS_9FwdParamsE --------------------------
	.section	.nv.constant0._ZN10layer_norm13ln_fwd_kernelINS_13Kernel_traitsIf6__halffS2_fjLj768ELj1ELj4ELj1ELj16ENS_18Kernel_traits_baseILj768EfS2_fS2_fjLj128EEEEELb1ELb0ELb1ELb1EEEvNS_9FwdParamsE,"a",@progbits
	.sectionflags	@""
	.align	4
.nv.constant0._ZN10layer_norm13ln_fwd_kernelINS_13Kernel_traitsIf6__halffS2_fjLj768ELj1ELj4ELj1ELj16ENS_18Kernel_traits_baseILj768EfS2_fS2_fjLj128EEEEELb1ELb0ELb1ELb1EEEvNS_9FwdParamsE:
	.zero		1128


//--------------------- .nv.constant0._ZN10layer_norm13ln_fwd_kernelINS_13Kernel_traitsIf6__halffS2_fjLj768ELj1ELj4ELj1ELj16ENS_18Kernel_traits_baseILj768EfS2_fS2_fjLj128EEEEELb1ELb1ELb0ELb0EEEvNS_9FwdParamsE --------------------------
	.section	.nv.constant0._ZN10layer_norm13ln_fwd_kernelINS_13Kernel_traitsIf6__halffS2_fjLj768ELj1ELj4ELj1ELj16ENS_18Kernel_traits_baseILj768EfS2_fS2_fjLj128EEEEELb1ELb1ELb0ELb0EEEvNS_9FwdParamsE,"a",@progbits
	.sectionflags	@""
	.align	4
.nv.constant0._ZN10layer_norm13ln_fwd_kernelINS_13Kernel_traitsIf6__halffS2_fjLj768ELj1ELj4ELj1ELj16ENS_18Kernel_traits_baseILj768EfS2_fS2_fjLj128EEEEELb1ELb1ELb0ELb0EEEvNS_9FwdParamsE:
	.zero		1128


//--------------------- .nv.constant0._ZN10layer_norm13ln_fwd_kernelINS_13Kernel_traitsIf6__halffS2_fjLj768ELj1ELj4ELj1ELj16ENS_18Kernel_traits_baseILj768EfS2_fS2_fjLj128EEEEELb1ELb1ELb0ELb1EEEvNS_9FwdParamsE --------------------------
	.section	.nv.constant0._ZN10layer_norm13ln_fwd_kernelINS_13Kernel_traitsIf6__halffS2_fjLj768ELj1ELj4ELj1ELj16ENS_18Kernel_traits_baseILj768EfS2_fS2_fjLj128EEEEELb1ELb1ELb0ELb1EEEvNS_9FwdParamsE,"a",@progbits
	.sectionflags	@""
	.align	4
.nv.constant0._ZN10layer_norm13ln_fwd_kernelINS_13Kernel_traitsIf6__halffS2_fjLj768ELj1ELj4ELj1ELj16ENS_18Kernel_traits_baseILj768EfS2_fS2_fjLj128EEEEELb1ELb1ELb0ELb1EEEvNS_9FwdParamsE:
	.zero		1128


//--------------------- .nv.constant0._ZN10layer_norm13ln_fwd_kernelINS_13Kernel_traitsIf6__halffS2_fjLj768ELj1ELj4ELj1ELj16ENS_18Kernel_traits_baseILj768EfS2_fS2_fjLj128EEEEELb1ELb1ELb1ELb0EEEvNS_9FwdParamsE --------------------------
	.section	.nv.constant0._ZN10layer_norm13ln_fwd_kernelINS_13Kernel_traitsIf6__halffS2_fjLj768ELj1ELj4ELj1ELj16ENS_18Kernel_traits_baseILj768EfS2_fS2_fjLj128EEEEELb1ELb1ELb1ELb0EEEvNS_9FwdParamsE,"a",@progbits
	.sectionflags	@""
	.align	4
.nv.constant0._ZN10layer_norm13ln_fwd_kernelINS_13Kernel_traitsIf6__halffS2_fjLj768ELj1ELj4ELj1ELj16ENS_18Kernel_traits_baseILj768EfS2_fS2_fjLj128EEEEELb1ELb1ELb1ELb0EEEvNS_9FwdParamsE:
	.zero		1128


//--------------------- .nv.constant0._ZN10layer_norm13ln_fwd_kernelINS_13Kernel_traitsIf6__halffS2_fjLj768ELj1ELj4ELj1ELj16ENS_18Kernel_traits_baseILj768EfS2_fS2_fjLj128EEEEELb1ELb1ELb1ELb1EEEvNS_9FwdParamsE --------------------------
	.section	.nv.constant0._ZN10layer_norm13ln_fwd_kernelINS_13Kernel_traitsIf6__halffS2_fjLj768ELj1ELj4ELj1ELj16ENS_18Kernel_traits_baseILj768EfS2_fS2_fjLj128EEEEELb1ELb1ELb1ELb1EEEvNS_9FwdParamsE,"a",@progbits
	.sectionflags	@""
	.align	4
.nv.constant0._ZN10layer_norm13ln_fwd_kernelINS_13Kernel_traitsIf6__halffS2_fjLj768ELj1ELj4ELj1ELj16ENS_18Kernel_traits_baseILj768EfS2_fS2_fjLj128EEEEELb1ELb1ELb1ELb1EEEvNS_9FwdParamsE:
	.zero		1128


//--------------------- .nv.constant0._ZN10layer_norm13ln_fwd_kernelINS_13Kernel_traitsI6__halfffffjLj768ELj1ELj4ELj1ELj16ENS_18Kernel_traits_baseILj768ES2_ffffjLj128EEEEELb0ELb0ELb0ELb0EEEvNS_9FwdParamsE --------------------------
	.section	.nv.constant0._ZN10layer_norm13ln_fwd_kernelINS_13Kernel_traitsI6__halfffffjLj768ELj1ELj4ELj1ELj16ENS_18Kernel_traits_baseILj768ES2_ffffjLj128EEEEELb0ELb0ELb0ELb0EEEvNS_9FwdParamsE,"a",@progbits
	.sectionflags	@""
	.align	4
.nv.constant0._ZN10layer_norm13ln_fwd_kernelINS_13Kernel_traitsI6__halfffffjLj768ELj1ELj4ELj1ELj16ENS_18Kernel_traits_baseILj768ES2_ffffjLj128EEEEELb0ELb0ELb0ELb0EEEvNS_9FwdParamsE:
	.zero		1128


//--------------------- .nv.constant0._ZN10layer_norm13ln_fwd_kernelINS_13Kernel_traitsI6__halfffffjLj768ELj1ELj4ELj1ELj16ENS_18Kernel_traits_baseILj768ES2_ffffjLj128EEEEELb0ELb0ELb0ELb1EEEvNS_9FwdParamsE --------------------------
	.section	.nv.constant0._ZN10layer_norm13ln_fwd_kernelINS_13Kernel_traitsI6__halfffffjLj768ELj1ELj4ELj1ELj16ENS_18Kernel_traits_baseILj768ES2_ffffjLj128EEEEELb0ELb0ELb0ELb1EEEvNS_9FwdParamsE,"a",@progbits
	.sectionflags	@""
	.align	4
.nv.constant0._ZN10layer_norm13ln_fwd_kernelINS_13Kernel_traitsI6__halfffffjLj768ELj1ELj4ELj1ELj16ENS_18Kernel_traits_baseILj768ES2_ffffjLj128EEEEELb0ELb0ELb0ELb1EEEvNS_9FwdParamsE:
	.zero		1128


//--------------------- .nv.constant0._ZN10layer_norm13ln_fwd_kernelINS_13Kernel_traitsI6__halfffffjLj768ELj1ELj4ELj1ELj16ENS_18Kernel_traits_baseILj768ES2_ffffjLj128EEEEELb0ELb0ELb1ELb0EEEvNS_9FwdParamsE --------------------------
	.section	.nv.constant0._ZN10layer_norm13ln_fwd_kernelINS_13Kernel_traitsI6__halfffffjLj768ELj1ELj4ELj1ELj16ENS_18Kernel_traits_baseILj768ES2_ffffjLj128EEEEELb0ELb0ELb1ELb0EEEvNS_9FwdParamsE,"a",@progbits
	.sectionflags	@""
	.align	4
.nv.constant0._ZN10layer_norm13ln_fwd_kernelINS_13Kernel_traitsI6__halfffffjLj768ELj1ELj4ELj1ELj16ENS_18Kernel_traits_baseILj768ES2_ffffjLj128EEEEELb0ELb0ELb1ELb0EEEvNS_9FwdParamsE:
	.zero		1128


//--------------------- .nv.constant0._ZN10layer_norm13ln_fwd_kernelINS_13Kernel_traitsI6__halfffffjLj768ELj1ELj4ELj1ELj16ENS_18Kernel_traits_baseILj768ES2_ffffjLj128EEEEELb0ELb0ELb1ELb1EEEvNS_9FwdParamsE --------------------------
	.section	.nv.constant0._ZN10layer_norm13ln_fwd_kernelINS_13Kernel_traitsI6__halfffffjLj768ELj1ELj4ELj1ELj16ENS_18Kernel_traits_baseILj768ES2_ffffjLj128EEEEELb0ELb0ELb1ELb1EEEvNS_9FwdParamsE,"a",@progbits
	.sectionflags	@""
	.align	4
.nv.constant0._ZN10layer_norm13ln_fwd_kernelINS_13Kernel_traitsI6__halfffffjLj768ELj1ELj4ELj1ELj16ENS_18Kernel_traits_baseILj768ES2_ffffjLj128EEEEELb0ELb0ELb1ELb1EEEvNS_9FwdParamsE:
	.zero		1128


//--------------------- .nv.constant0._ZN10layer_norm13ln_fwd_kernelINS_13Kernel_traitsI6__halfffffjLj768ELj1ELj4ELj1ELj16ENS_18Kernel_traits_baseILj768ES2_ffffjLj128EEEEELb0ELb1ELb0ELb0EEEvNS_9FwdParamsE --------------------------
	.section	.nv.constant0._ZN10layer_norm13ln_fwd_kernelINS_13Kernel_traitsI6__halfffffjLj768ELj1ELj4ELj1ELj16ENS_18Kernel_traits_baseILj768ES2_ffffjLj128EEEEELb0ELb1ELb0ELb0EEEvNS_9FwdParamsE,"a",@progbits
	.sectionflags	@""
	.align	4
.nv.constant0._ZN10layer_norm13ln_fwd_kernelINS_13Kernel_traitsI6__halfffffjLj768ELj1ELj4ELj1ELj16ENS_18Kernel_traits_baseILj768ES2_ffffjLj128EEEEELb0ELb1ELb0ELb0EEEvNS_9FwdParamsE:
	.zero		1128


//--------------------- .nv.constant0._ZN10layer_norm13ln_fwd_kernelINS_13Kernel_traitsI6__halfffffjLj768ELj1ELj4ELj1ELj16ENS_18Kernel_traits_baseILj768ES2_ffffjLj128EEEEELb0ELb1ELb0ELb1EEEvNS_9FwdParamsE --------------------------
	.section	.nv.constant0._ZN10layer_norm13ln_fwd_kernelINS_13Kernel_traitsI6__halfffffjLj768ELj1ELj4ELj1ELj16ENS_18Kernel_traits_baseILj768ES2_ffffjLj128EEEEELb0ELb1ELb0ELb1EEEvNS_9FwdParamsE,"a",@progbits
	.sectionflags	@""
	.align	4
.nv.constant0._ZN10layer_norm13ln_fwd_kernelINS_13Kernel_traitsI6__halfffffjLj768ELj1ELj4ELj1ELj16ENS_18Kernel_traits_baseILj768ES2_ffffjLj128EEEEELb0ELb1ELb0ELb1EEEvNS_9FwdParamsE:
	.zero		1128


//--------------------- .nv.constant0._ZN10layer_norm13ln_fwd_kernelINS_13Kernel_traitsI6__halfffffjLj768ELj1ELj4ELj1ELj16ENS_18Kernel_traits_baseILj768ES2_ffffjLj128EEEEELb0ELb1ELb1ELb0EEEvNS_9FwdParamsE --------------------------
	.section	.nv.constant0._ZN10layer_norm13ln_fwd_kernelINS_13Kernel_traitsI6__halfffffjLj768ELj1ELj4ELj1ELj16ENS_18Kernel_traits_baseILj768ES2_ffffjLj128EEEEELb0ELb1ELb1ELb0EEEvNS_9FwdParamsE,"a",@progbits
	.sectionflags	@""
	.align	4
.nv.constant0._ZN10layer_norm13ln_fwd_kernelINS_13Kernel_traitsI6__halfffffjLj768ELj1ELj4ELj1ELj16ENS_18Kernel_traits_baseILj768ES2_ffffjLj128EEEEELb0ELb1ELb1ELb0EEEvNS_9FwdParamsE:
	.zero		1128


//--------------------- .nv.constant0._ZN10layer_norm13ln_fwd_kernelINS_13Kernel_traitsI6__halfffffjLj768ELj1ELj4ELj1ELj16ENS_18Kernel_traits_baseILj768ES2_ffffjLj128EEEEELb0ELb1ELb1ELb1EEEvNS_9FwdParamsE --------------------------
	.section	.nv.constant0._ZN10layer_norm13ln_fwd_kernelINS_13Kernel_traitsI6__halfffffjLj768ELj1ELj4ELj1ELj16ENS_18Kernel_traits_baseILj768ES2_ffffjLj128EEEEELb0ELb1ELb1ELb1EEEvNS_9FwdParamsE,"a",@progbits
	.sectionflags	@""
	.align	4
.nv.constant0._ZN10layer_norm13ln_fwd_kernelINS_13Kernel_traitsI6__halfffffjLj768ELj1ELj4ELj1ELj16ENS_18Kernel_traits_baseILj768ES2_ffffjLj128EEEEELb0ELb1ELb1ELb1EEEvNS_9FwdParamsE:
	.zero		1128


//--------------------- .nv.constant0._ZN10layer_norm13ln_fwd_kernelINS_13Kernel_traitsI6__halfffffjLj768ELj1ELj4ELj1ELj16ENS_18Kernel_traits_baseILj768ES2_ffffjLj128EEEEELb1ELb0ELb0ELb0EEEvNS_9FwdParamsE --------------------------
	.section	.nv.constant0._ZN10layer_norm13ln_fwd_kernelINS_13Kernel_traitsI6__halfffffjLj768ELj1ELj4ELj1ELj16ENS_18Kernel_traits_baseILj768ES2_ffffjLj128EEEEELb1ELb0ELb0ELb0EEEvNS_9FwdParamsE,"a",@progbits
	.sectionflags	@""
	.align	4
.nv.constant0._ZN10layer_norm13ln_fwd_kernelINS_13Kernel_traitsI6__halfffffjLj768ELj1ELj4ELj1ELj16ENS_18Kernel_traits_baseILj768ES2_ffffjLj128EEEEELb1ELb0ELb0ELb0EEEvNS_9FwdParamsE:
	.zero		1128


//--------------------- .nv.constant0._ZN10layer_norm13ln_fwd_kernelINS_13Kernel_traitsI6__halfffffjLj768ELj1ELj4ELj1ELj16ENS_18Kernel_traits_baseILj768ES2_ffffjLj128EEEEELb1ELb0ELb0ELb1EEEvNS_9FwdParamsE --------------------------
	.section	.nv.constant0._ZN10layer_norm13ln_fwd_kernelINS_13Kernel_traitsI6__halfffffjLj768ELj1ELj4ELj1ELj16ENS_18Kernel_traits_baseILj768ES2_ffffjLj128EEEEELb1ELb0ELb0ELb1EEEvNS_9FwdParamsE,"a",@progbits
	.sectionflags	@""
	.align	4
.nv.constant0._ZN10layer_norm13ln_fwd_kernelINS_13Kernel_traitsI6__halfffffjLj768ELj1ELj4ELj1ELj16ENS_18Kernel_traits_baseILj768ES2_ffffjLj128EEEEELb1ELb0ELb0ELb1EEEvNS_9FwdParamsE:
	.zero		1128


//--------------------- .nv.constant0._ZN10layer_norm13ln_fwd_kernelINS_13Kernel_traitsI6__halfffffjLj768ELj1ELj4ELj1ELj16ENS_18Kernel_traits_baseILj768ES2_ffffjLj128EEEEELb1ELb0ELb1ELb0EEEvNS_9FwdParamsE --------------------------
	.section	.nv.constant0._ZN10layer_norm13ln_fwd_kernelINS_13Kernel_traitsI6__halfffffjLj768ELj1ELj4ELj1ELj16ENS_18Kernel_traits_baseILj768ES2_ffffjLj128EEEEELb1ELb0ELb1ELb0EEEvNS_9FwdParamsE,"a",@progbits
	.sectionflags	@""
	.align	4
.nv.constant0._ZN10layer_norm13ln_fwd_kernelINS_13Kernel_traitsI6__halfffffjLj768ELj1ELj4ELj1ELj16ENS_18Kernel_traits_baseILj768ES2_ffffjLj128EEEEELb1ELb0ELb1ELb0EEEvNS_9FwdParamsE:
	.zero		1128


//--------------------- .nv.constant0._ZN10layer_norm13ln_fwd_kernelINS_13Kernel_traitsI6__halfffffjLj768ELj1ELj4ELj1ELj16ENS_18Kernel_traits_baseILj768ES2_ffffjLj128EEEEELb1ELb0ELb1ELb1EEEvNS_9FwdParamsE --------------------------
	.section	.nv.constant0._ZN10layer_norm13ln_fwd_kernelINS_13Kernel_traitsI6__halfffffjLj768ELj1ELj4ELj1ELj16ENS_18Kernel_traits_baseILj768ES2_ffffjLj128EEEEELb1ELb0ELb1ELb1EEEvNS_9FwdParamsE,"a",@progbits
	.sectionflags	@""
	.align	4
.nv.constant0._ZN10layer_norm13ln_fwd_kernelINS_13Kernel_traitsI6__halfffffjLj768ELj1ELj4ELj1ELj16ENS_18Kernel_traits_baseILj768ES2_ffffjLj128EEEEELb1ELb0ELb1ELb1EEEvNS_9FwdParamsE:
	.zero		1128


//--------------------- .nv.constant0._ZN10layer_norm13ln_fwd_kernelINS_13Kernel_traitsI6__halfffffjLj768ELj1ELj4ELj1ELj16ENS_18Kernel_traits_baseILj768ES2_ffffjLj128EEEEELb1ELb1ELb0ELb0EEEvNS_9FwdParamsE --------------------------
	.section	.nv.constant0._ZN10layer_norm13ln_fwd_kernelINS_13Kernel_traitsI6__halfffffjLj768ELj1ELj4ELj1ELj16ENS_18Kernel_traits_baseILj768ES2_ffffjLj128EEEEELb1ELb1ELb0ELb0EEEvNS_9FwdParamsE,"a",@progbits
	.sectionflags	@""
	.align	4
.nv.constant0._ZN10layer_norm13ln_fwd_kernelINS_13Kernel_traitsI6__halfffffjLj768ELj1ELj4ELj1ELj16ENS_18Kernel_traits_baseILj768ES2_ffffjLj128EEEEELb1ELb1ELb0ELb0EEEvNS_9FwdParamsE:
	.zero		1128


//--------------------- .nv.constant0._ZN10layer_norm13ln_fwd_kernelINS_13Kernel_traitsI6__halfffffjLj768ELj1ELj4ELj1ELj16ENS_18Kernel_traits_baseILj768ES2_ffffjLj128EEEEELb1ELb1ELb0ELb1EEEvNS_9FwdParamsE --------------------------
	.section	.nv.constant0._ZN10layer_norm13ln_fwd_kernelINS_13Kernel_traitsI6__halfffffjLj768ELj1ELj4ELj1ELj16ENS_18Kernel_traits_baseILj768ES2_ffffjLj128EEEEELb1ELb1ELb0ELb1EEEvNS_9FwdParamsE,"a",@progbits
	.sectionflags	@""
	.align	4
.nv.constant0._ZN10layer_norm13ln_fwd_kernelINS_13Kernel_traitsI6__halfffffjLj768ELj1ELj4ELj1ELj16ENS_18Kernel_traits_baseILj768ES2_ffffjLj128EEEEELb1ELb1ELb0ELb1EEEvNS_9FwdParamsE:
	.zero		1128


//--------------------- .nv.constant0._ZN10layer_norm13ln_fwd_kernelINS_13Kernel_traitsI6__halfffffjLj768ELj1ELj4ELj1ELj16ENS_18Kernel_traits_baseILj768ES2_ffffjLj128EEEEELb1ELb1ELb1ELb0EEEvNS_9FwdParamsE --------------------------
	.section	.nv.constant0._ZN10layer_norm13ln_fwd_kernelINS_13Kernel_traitsI6__halfffffjLj768ELj1ELj4ELj1ELj16ENS_18Kernel_traits_baseILj768ES2_ffffjLj128EEEEELb1ELb1ELb1ELb0EEEvNS_9FwdParamsE,"a",@progbits
	.sectionflags	@""
	.align	4
.nv.constant0._ZN10layer_norm13ln_fwd_kernelINS_13Kernel_traitsI6__halfffffjLj768ELj1ELj4ELj1ELj16ENS_18Kernel_traits_baseILj768ES2_ffffjLj128EEEEELb1ELb1ELb1ELb0EEEvNS_9FwdParamsE:
	.zero		1128


//--------------------- .nv.constant0._ZN10layer_norm13ln_fwd_kernelINS_13Kernel_traitsI6__halfffffjLj768ELj1ELj4ELj1ELj16ENS_18Kernel_traits_baseILj768ES2_ffffjLj128EEEEELb1ELb1ELb1ELb1EEEvNS_9FwdParamsE --------------------------
	.section	.nv.constant0._ZN10layer_norm13ln_fwd_kernelINS_13Kernel_traitsI6__halfffffjLj768ELj1ELj4ELj1ELj16ENS_18Kernel_traits_baseILj768ES2_ffffjLj128EEEEELb1ELb1ELb1ELb1EEEvNS_9FwdParamsE,"a",@progbits
	.sectionflags	@""
	.align	4
.nv.constant0._ZN10layer_norm13ln_fwd_kernelINS_13Kernel_traitsI6__halfffffjLj768ELj1ELj4ELj1ELj16ENS_18Kernel_traits_baseILj768ES2_ffffjLj128EEEEELb1ELb1ELb1ELb1EEEvNS_9FwdParamsE:
	.zero		1128


//--------------------- .nv.constant0._ZN10layer_norm13ln_fwd_kernelINS_13Kernel_traitsIfffffjLj768ELj1ELj4ELj1ELj16ENS_18Kernel_traits_baseILj768EfffffjLj128EEEEELb0ELb0ELb0ELb0EEEvNS_9FwdParamsE --------------------------
	.section	.nv.constant0._ZN10layer_norm13ln_fwd_kernelINS_13Kernel_traitsIfffffjLj768ELj1ELj4ELj1ELj16ENS_18Kernel_traits_baseILj768EfffffjLj128EEEEELb0ELb0ELb0ELb0EEEvNS_9FwdParamsE,"a",@progbits
	.sectionflags	@""
	.align	4
.nv.constant0._ZN10layer_norm13ln_fwd_kernelINS_13Kernel_traitsIfffffjLj768ELj1ELj4ELj1ELj16ENS_18Kernel_traits_baseILj768EfffffjLj128EEEEELb0ELb0ELb0ELb0EEEvNS_9FwdParamsE:
	.zero		1128


//--------------------- .nv.constant0._ZN10layer_norm13ln_fwd_kernelINS_13Kernel_traitsIfffffjLj768ELj1ELj4ELj1ELj16ENS_18Kernel_traits_baseILj768EfffffjLj128EEEEELb0ELb0ELb0ELb1EEEvNS_9FwdParamsE --------------------------
	.section	.nv.constant0._ZN10layer_norm13ln_fwd_kernelINS_13Kernel_traitsIfffffjLj768ELj1ELj4ELj1ELj16ENS_18Kernel_traits_baseILj768EfffffjLj128EEEEELb0ELb0ELb0ELb1EEEvNS_9FwdParamsE,"a",@progbits
	.sectionflags	@""
	.align	4
.nv.constant0._ZN10layer_norm13ln_fwd_kernelINS_13Kernel_traitsIfffffjLj768ELj1ELj4ELj1ELj16ENS_18Kernel_traits_baseILj768EfffffjLj128EEEEELb0ELb0ELb0ELb1EEEvNS_9FwdParamsE:
	.zero		1128


//--------------------- .nv.constant0._ZN10layer_norm13ln_fwd_kernelINS_13Kernel_traitsIfffffjLj768ELj1ELj4ELj1ELj16ENS_18Kernel_traits_baseILj768EfffffjLj128EEEEELb0ELb0ELb1ELb0EEEvNS_9FwdParamsE --------------------------
	.section	.nv.constant0._ZN10layer_norm13ln_fwd_kernelINS_13Kernel_traitsIfffffjLj768ELj1ELj4ELj1ELj16ENS_18Kernel_traits_baseILj768EfffffjLj128EEEEELb0ELb0ELb1ELb0EEEvNS_9FwdParamsE,"a",@progbits
	.sectionflags	@""
	.align	4
.nv.constant0._ZN10layer_norm13ln_fwd_kernelINS_13Kernel_traitsIfffffjLj768ELj1ELj4ELj1ELj16ENS_18Kernel_traits_baseILj768EfffffjLj128EEEEELb0ELb0ELb1ELb0EEEvNS_9FwdParamsE:
	.zero		1128


//--------------------- .nv.constant0._ZN10layer_norm13ln_fwd_kernelINS_13Kernel_traitsIfffffjLj768ELj1ELj4ELj1ELj16ENS_18Kernel_traits_baseILj768EfffffjLj128EEEEELb0ELb0ELb1ELb1EEEvNS_9FwdParamsE --------------------------
	.section	.nv.constant0._ZN10layer_norm13ln_fwd_kernelINS_13Kernel_traitsIfffffjLj768ELj1ELj4ELj1ELj16ENS_18Kernel_traits_baseILj768EfffffjLj128EEEEELb0ELb0ELb1ELb1EEEvNS_9FwdParamsE,"a",@progbits
	.sectionflags	@""
	.align	4
.nv.constant0._ZN10layer_norm13ln_fwd_kernelINS_13Kernel_traitsIfffffjLj768ELj1ELj4ELj1ELj16ENS_18Kernel_traits_baseILj768EfffffjLj128EEEEELb0ELb0ELb1ELb1EEEvNS_9FwdParamsE:
	.zero		1128


//--------------------- .nv.constant0._ZN10layer_norm13ln_fwd_kernelINS_13Kernel_traitsIfffffjLj768ELj1ELj4ELj1ELj16ENS_18Kernel_traits_baseILj768EfffffjLj128EEEEELb0ELb1ELb0ELb0EEEvNS_9FwdParamsE --------------------------
	.section	.nv.constant0._ZN10layer_norm13ln_fwd_kernelINS_13Kernel_traitsIfffffjLj768ELj1ELj4ELj1ELj16ENS_18Kernel_traits_baseILj768EfffffjLj128EEEEELb0ELb1ELb0ELb0EEEvNS_9FwdParamsE,"a",@progbits
	.sectionflags	@""
	.align	4
.nv.constant0._ZN10layer_norm13ln_fwd_kernelINS_13Kernel_traitsIfffffjLj768ELj1ELj4ELj1ELj16ENS_18Kernel_traits_baseILj768EfffffjLj128EEEEELb0ELb1ELb0ELb0EEEvNS_9FwdParamsE:
	.zero		1128


//--------------------- .nv.constant0._ZN10layer_norm13ln_fwd_kernelINS_13Kernel_traitsIfffffjLj768ELj1ELj4ELj1ELj16ENS_18Kernel_traits_baseILj768EfffffjLj128EEEEELb0ELb1ELb0ELb1EEEvNS_9FwdParamsE --------------------------
	.section	.nv.constant0._ZN10layer_norm13ln_fwd_kernelINS_13Kernel_traitsIfffffjLj768ELj1ELj4ELj1ELj16ENS_18Kernel_traits_baseILj768EfffffjLj128EEEEELb0ELb1ELb0ELb1EEEvNS_9FwdParamsE,"a",@progbits
	.sectionflags	@""
	.align	4
.nv.constant0._ZN10layer_norm13ln_fwd_kernelINS_13Kernel_traitsIfffffjLj768ELj1ELj4ELj1ELj16ENS_18Kernel_traits_baseILj768EfffffjLj128EEEEELb0ELb1ELb0ELb1EEEvNS_9FwdParamsE:
	.zero		1128


//--------------------- .nv.constant0._ZN10layer_norm13ln_fwd_kernelINS_13Kernel_traitsIfffffjLj768ELj1ELj4ELj1ELj16ENS_18Kernel_traits_baseILj768EfffffjLj128EEEEELb0ELb1ELb1ELb0EEEvNS_9FwdParamsE --------------------------
	.section	.nv.constant0._ZN10layer_norm13ln_fwd_kernelINS_13Kernel_traitsIfffffjLj768ELj1ELj4ELj1ELj16ENS_18Kernel_traits_baseILj768EfffffjLj128EEEEELb0ELb1ELb1ELb0EEEvNS_9FwdParamsE,"a",@progbits
	.sectionflags	@""
	.align	4
.nv.constant0._ZN10layer_norm13ln_fwd_kernelINS_13Kernel_traitsIfffffjLj768ELj1ELj4ELj1ELj16ENS_18Kernel_traits_baseILj768EfffffjLj128EEEEELb0ELb1ELb1ELb0EEEvNS_9FwdParamsE:
	.zero		1128


//--------------------- .nv.constant0._ZN10layer_norm13ln_fwd_kernelINS_13Kernel_traitsIfffffjLj768ELj1ELj4ELj1ELj16ENS_18Kernel_traits_baseILj768EfffffjLj128EEEEELb0ELb1ELb1ELb1EEEvNS_9FwdParamsE --------------------------
	.section	.nv.constant0._ZN10layer_norm13ln_fwd_kernelINS_13Kernel_traitsIfffffjLj768ELj1ELj4ELj1ELj16ENS_18Kernel_traits_baseILj768EfffffjLj128EEEEELb0ELb1ELb1ELb1EEEvNS_9FwdParamsE,"a",@progbits
	.sectionflags	@""
	.align	4
.nv.constant0._ZN10layer_norm13ln_fwd_kernelINS_13Kernel_traitsIfffffjLj768ELj1ELj4ELj1ELj16ENS_18Kernel_traits_baseILj768EfffffjLj128EEEEELb0ELb1ELb1ELb1EEEvNS_9FwdParamsE:
	.zero		1128


//--------------------- .nv.constant0._ZN10layer_norm13ln_fwd_kernelINS_13Kernel_traitsIfffffjLj768ELj1ELj4ELj1ELj16ENS_18Kernel_traits_baseILj768EfffffjLj128EEEEELb1ELb0ELb0ELb0EEEvNS_9FwdParamsE --------------------------
	.section	.nv.constant0._ZN10layer_norm13ln_fwd_kernelINS_13Kernel_traitsIfffffjLj768ELj1ELj4ELj1ELj16ENS_18Kernel_traits_baseILj768EfffffjLj128EEEEELb1ELb0ELb0ELb0EEEvNS_9FwdParamsE,"a",@progbits
	.sectionflags	@""
	.align	4
.nv.constant0._ZN10layer_norm13ln_fwd_kernelINS_13Kernel_traitsIfffffjLj768ELj1ELj4ELj1ELj16ENS_18Kernel_traits_baseILj768EfffffjLj128EEEEELb1ELb0ELb0ELb0EEEvNS_9FwdParamsE:
	.zero		1128


//--------------------- .nv.constant0._ZN10layer_norm13ln_fwd_kernelINS_13Kernel_traitsIfffffjLj768ELj1ELj4ELj1ELj16ENS_18Kernel_traits_baseILj768EfffffjLj128EEEEELb1ELb0ELb0ELb1EEEvNS_9FwdParamsE --------------------------
	.section	.nv.constant0._ZN10layer_norm13ln_fwd_kernelINS_13Kernel_traitsIfffffjLj768ELj1ELj4ELj1ELj16ENS_18Kernel_traits_baseILj768EfffffjLj128EEEEELb1ELb0ELb0ELb1EEEvNS_9FwdParamsE,"a",@progbits
	.sectionflags	@""
	.align	4
.nv.constant0._ZN10layer_norm13ln_fwd_kernelINS_13Kernel_traitsIfffffjLj768ELj1ELj4ELj1ELj16ENS_18Kernel_traits_baseILj768EfffffjLj128EEEEELb1ELb0ELb0ELb1EEEvNS_9FwdParamsE:
	.zero		1128


//--------------------- .nv.constant0._ZN10layer_norm13ln_fwd_kernelINS_13Kernel_traitsIfffffjLj768ELj1ELj4ELj1ELj16ENS_18Kernel_traits_baseILj768EfffffjLj128EEEEELb1ELb0ELb1ELb0EEEvNS_9FwdParamsE --------------------------
	.section	.nv.constant0._ZN10layer_norm13ln_fwd_kernelINS_13Kernel_traitsIfffffjLj768ELj1ELj4ELj1ELj16ENS_18Kernel_traits_baseILj768EfffffjLj128EEEEELb1ELb0ELb1ELb0EEEvNS_9FwdParamsE,"a",@progbits
	.sectionflags	@""
	.align	4
.nv.constant0._ZN10layer_norm13ln_fwd_kernelINS_13Kernel_traitsIfffffjLj768ELj1ELj4ELj1ELj16ENS_18Kernel_traits_baseILj768EfffffjLj128EEEEELb1ELb0ELb1ELb0EEEvNS_9FwdParamsE:
	.zero		1128


//--------------------- .nv.constant0._ZN10layer_norm13ln_fwd_kernelINS_13Kernel_traitsIfffffjLj768ELj1ELj4ELj1ELj16ENS_18Kernel_traits_baseILj768EfffffjLj128EEEEELb1ELb0ELb1ELb1EEEvNS_9FwdParamsE --------------------------
	.section	.nv.constant0._ZN10layer_norm13ln_fwd_kernelINS_13Kernel_traitsIfffffjLj768ELj1ELj4ELj1ELj16ENS_18Kernel_traits_baseILj768EfffffjLj128EEEEELb1ELb0ELb1ELb1EEEvNS_9FwdParamsE,"a",@progbits
	.sectionflags	@""
	.align	4
.nv.constant0._ZN10layer_norm13ln_fwd_kernelINS_13Kernel_traitsIfffffjLj768ELj1ELj4ELj1ELj16ENS_18Kernel_traits_baseILj768EfffffjLj128EEEEELb1ELb0ELb1ELb1EEEvNS_9FwdParamsE:
	.zero		1128


//--------------------- .nv.constant0._ZN10layer_norm13ln_fwd_kernelINS_13Kernel_traitsIfffffjLj768ELj1ELj4ELj1ELj16ENS_18Kernel_traits_baseILj768EfffffjLj128EEEEELb1ELb1ELb0ELb0EEEvNS_9FwdParamsE --------------------------
	.section	.nv.constant0._ZN10layer_norm13ln_fwd_kernelINS_13Kernel_traitsIfffffjLj768ELj1ELj4ELj1ELj16ENS_18Kernel_traits_baseILj768EfffffjLj128EEEEELb1ELb1ELb0ELb0EEEvNS_9FwdParamsE,"a",@progbits
	.sectionflags	@""
	.align	4
.nv.constant0._ZN10layer_norm13ln_fwd_kernelINS_13Kernel_traitsIfffffjLj768ELj1ELj4ELj1ELj16ENS_18Kernel_traits_baseILj768EfffffjLj128EEEEELb1ELb1ELb0ELb0EEEvNS_9FwdParamsE:
	.zero		1128


//--------------------- .nv.constant0._ZN10layer_norm13ln_fwd_kernelINS_13Kernel_traitsIfffffjLj768ELj1ELj4ELj1ELj16ENS_18Kernel_traits_baseILj768EfffffjLj128EEEEELb1ELb1ELb0ELb1EEEvNS_9FwdParamsE --------------------------
	.section	.nv.constant0._ZN10layer_norm13ln_fwd_kernelINS_13Kernel_traitsIfffffjLj768ELj1ELj4ELj1ELj16ENS_18Kernel_traits_baseILj768EfffffjLj128EEEEELb1ELb1ELb0ELb1EEEvNS_9FwdParamsE,"a",@progbits
	.sectionflags	@""
	.align	4
.nv.constant0._ZN10layer_norm13ln_fwd_kernelINS_13Kernel_traitsIfffffjLj768ELj1ELj4ELj1ELj16ENS_18Kernel_traits_baseILj768EfffffjLj128EEEEELb1ELb1ELb0ELb1EEEvNS_9FwdParamsE:
	.zero		1128


//--------------------- .nv.constant0._ZN10layer_norm13ln_fwd_kernelINS_13Kernel_traitsIfffffjLj768ELj1ELj4ELj1ELj16ENS_18Kernel_traits_baseILj768EfffffjLj128EEEEELb1ELb1ELb1ELb0EEEvNS_9FwdParamsE --------------------------
	.section	.nv.constant0._ZN10layer_norm13ln_fwd_kernelINS_13Kernel_traitsIfffffjLj768ELj1ELj4ELj1ELj16ENS_18Kernel_traits_baseILj768EfffffjLj128EEEEELb1ELb1ELb1ELb0EEEvNS_9FwdParamsE,"a",@progbits
	.sectionflags	@""
	.align	4
.nv.constant0._ZN10layer_norm13ln_fwd_kernelINS_13Kernel_traitsIfffffjLj768ELj1ELj4ELj1ELj16ENS_18Kernel_traits_baseILj768EfffffjLj128EEEEELb1ELb1ELb1ELb0EEEvNS_9FwdParamsE:
	.zero		1128


//--------------------- .nv.constant0._ZN10layer_norm13ln_fwd_kernelINS_13Kernel_traitsIfffffjLj768ELj1ELj4ELj1ELj16ENS_18Kernel_traits_baseILj768EfffffjLj128EEEEELb1ELb1ELb1ELb1EEEvNS_9FwdParamsE --------------------------
	.section	.nv.constant0._ZN10layer_norm13ln_fwd_kernelINS_13Kernel_traitsIfffffjLj768ELj1ELj4ELj1ELj16ENS_18Kernel_traits_baseILj768EfffffjLj128EEEEELb1ELb1ELb1ELb1EEEvNS_9FwdParamsE,"a",@progbits
	.sectionflags	@""
	.align	4
.nv.constant0._ZN10layer_norm13ln_fwd_kernelINS_13Kernel_traitsIfffffjLj768ELj1ELj4ELj1ELj16ENS_18Kernel_traits_baseILj768EfffffjLj128EEEEELb1ELb1ELb1ELb1EEEvNS_9FwdParamsE:
	.zero		1128


//--------------------- SYMBOLS --------------------------

	.type		.nv.reservedSmem.offset0,@object
	.size		.nv.reservedSmem.offset0,0x4
